	.target	sm_80

	.elftype	@"ET_EXEC"


//--------------------- .note.nv.tkinfo           --------------------------
	.section	.note.nv.tkinfo,"",@"SHT_NOTE"
	.sectionflags	@"SHF_NOTE_NV_TKINFO"
	.tkinfo
        /*0018*/ 	.word	0x00000002
        /*0030*/ 	.string	""
        /*0030*/ 	.string	"ptxas"
        /*0030*/ 	.string	"Cuda compilation tools, release 13.0, V13.0.88"
        /*0030*/ 	.string	"Build cuda_13.0.r13.0/compiler.36424714_0"
        /*0030*/ 	.string	"-arch sm_80 -m 64 "



//--------------------- .note.nv.cuinfo           --------------------------
	.section	.note.nv.cuinfo,"",@"SHT_NOTE"
	.sectionflags	@"SHF_NOTE_NV_CUINFO"
        /*0018*/ 	.short	0x0002
        /*001a*/ 	.short	0x0050
        /*001c*/ 	.short	0x0082
	.zero		2


//--------------------- .nv.info                  --------------------------
	.section	.nv.info,"",@"SHT_CUDA_INFO"
	.align	4


	//----- nvinfo : EIATTR_REGCOUNT
	.align		4
        /*0000*/ 	.byte	0x04, 0x2f
        /*0002*/ 	.short	(.L_31 - .L_30)
	.align		4
.L_30:
        /*0004*/ 	.word	index@(_ZN2at6native55_GLOBAL__N__de093ff9_22_ForeachBinaryOpList_cu_a911ec4325multi_tensor_apply_kernelINS1_18TensorListMetadataILi2EEENS1_24BinaryOpListAlphaFunctorIhLi2ELi2ELi0EEEJSt4plusIhEhEEEvT_T0_DpT1_)
        /*0008*/ 	.word	0x00000020


	//----- nvinfo : EIATTR_FRAME_SIZE
	.align		4
.L_31:
        /*000c*/ 	.byte	0x04, 0x11
        /*000e*/ 	.short	(.L_33 - .L_32)
	.align		4
.L_32:
        /*0010*/ 	.word	index@(_ZN2at6native55_GLOBAL__N__de093ff9_22_ForeachBinaryOpList_cu_a911ec4325multi_tensor_apply_kernelINS1_18TensorListMetadataILi2EEENS1_24BinaryOpListAlphaFunctorIhLi2ELi2ELi0EEEJSt4plusIhEhEEEvT_T0_DpT1_)
        /*0014*/ 	.word	0x00000000


	//----- nvinfo : EIATTR_REGCOUNT
	.align		4
.L_33:
        /*0018*/ 	.byte	0x04, 0x2f
        /*001a*/ 	.short	(.L_35 - .L_34)
	.align		4
.L_34:
        /*001c*/ 	.word	index@(_ZN2at6native55_GLOBAL__N__de093ff9_22_ForeachBinaryOpList_cu_a911ec4325multi_tensor_apply_kernelINS1_18TensorListMetadataILi2EEENS1_24BinaryOpListAlphaFunctorIaLi2ELi2ELi0EEEJSt4plusIaEaEEEvT_T0_DpT1_)
        /*0020*/ 	.word	0x00000020


	//----- nvinfo : EIATTR_FRAME_SIZE
	.align		4
.L_35:
        /*0024*/ 	.byte	0x04, 0x11
        /*0026*/ 	.short	(.L_37 - .L_36)
	.align		4
.L_36:
        /*0028*/ 	.word	index@(_ZN2at6native55_GLOBAL__N__de093ff9_22_ForeachBinaryOpList_cu_a911ec4325multi_tensor_apply_kernelINS1_18TensorListMetadataILi2EEENS1_24BinaryOpListAlphaFunctorIaLi2ELi2ELi0EEEJSt4plusIaEaEEEvT_T0_DpT1_)
        /*002c*/ 	.word	0x00000000


	//----- nvinfo : EIATTR_REGCOUNT
	.align		4
.L_37:
        /*0030*/ 	.byte	0x04, 0x2f
        /*0032*/ 	.short	(.L_39 - .L_38)
	.align		4
.L_38:
        /*0034*/ 	.word	index@(_ZN2at6native55_GLOBAL__N__de093ff9_22_ForeachBinaryOpList_cu_a911ec4325multi_tensor_apply_kernelINS1_18TensorListMetadataILi2EEENS1_24BinaryOpListAlphaFunctorIiLi2ELi2ELi0EEEJSt4plusIiEiEEEvT_T0_DpT1_)
        /*0038*/ 	.word	0x00000020


	//----- nvinfo : EIATTR_FRAME_SIZE
	.align		4
.L_39:
        /*003c*/ 	.byte	0x04, 0x11
        /*003e*/ 	.short	(.L_41 - .L_40)
	.align		4
.L_40:
        /*0040*/ 	.word	index@(_ZN2at6native55_GLOBAL__N__de093ff9_22_ForeachBinaryOpList_cu_a911ec4325multi_tensor_apply_kernelINS1_18TensorListMetadataILi2EEENS1_24BinaryOpListAlphaFunctorIiLi2ELi2ELi0EEEJSt4plusIiEiEEEvT_T0_DpT1_)
        /*0044*/ 	.word	0x00000000


	//----- nvinfo : EIATTR_REGCOUNT
	.align		4
.L_41:
        /*0048*/ 	.byte	0x04, 0x2f
        /*004a*/ 	.short	(.L_43 - .L_42)
	.align		4
.L_42:
        /*004c*/ 	.word	index@(_ZN2at6native55_GLOBAL__N__de093ff9_22_ForeachBinaryOpList_cu_a911ec4325multi_tensor_apply_kernelINS1_18TensorListMetadataILi2EEENS1_24BinaryOpListAlphaFunctorIlLi2ELi2ELi0EEEJSt4plusIlElEEEvT_T0_DpT1_)
        /*0050*/ 	.word	0x00000020


	//----- nvinfo : EIATTR_FRAME_SIZE
	.align		4
.L_43:
        /*0054*/ 	.byte	0x04, 0x11
        /*0056*/ 	.short	(.L_45 - .L_44)
	.align		4
.L_44:
        /*0058*/ 	.word	index@(_ZN2at6native55_GLOBAL__N__de093ff9_22_ForeachBinaryOpList_cu_a911ec4325multi_tensor_apply_kernelINS1_18TensorListMetadataILi2EEENS1_24BinaryOpListAlphaFunctorIlLi2ELi2ELi0EEEJSt4plusIlElEEEvT_T0_DpT1_)
        /*005c*/ 	.word	0x00000000


	//----- nvinfo : EIATTR_REGCOUNT
	.align		4
.L_45:
        /*0060*/ 	.byte	0x04, 0x2f
        /*0062*/ 	.short	(.L_47 - .L_46)
	.align		4
.L_46:
        /*0064*/ 	.word	index@(_ZN2at6native55_GLOBAL__N__de093ff9_22_ForeachBinaryOpList_cu_a911ec4325multi_tensor_apply_kernelINS1_18TensorListMetadataILi2EEENS1_24BinaryOpListAlphaFunctorIsLi2ELi2ELi0EEEJSt4plusIsEsEEEvT_T0_DpT1_)
        /*0068*/ 	.word	0x00000020


	//----- nvinfo : EIATTR_FRAME_SIZE
	.align		4
.L_47:
        /*006c*/ 	.byte	0x04, 0x11
        /*006e*/ 	.short	(.L_49 - .L_48)
	.align		4
.L_48:
        /*0070*/ 	.word	index@(_ZN2at6native55_GLOBAL__N__de093ff9_22_ForeachBinaryOpList_cu_a911ec4325multi_tensor_apply_kernelINS1_18TensorListMetadataILi2EEENS1_24BinaryOpListAlphaFunctorIsLi2ELi2ELi0EEEJSt4plusIsEsEEEvT_T0_DpT1_)
        /*0074*/ 	.word	0x00000000


	//----- nvinfo : EIATTR_REGCOUNT
	.align		4
.L_49:
        /*0078*/ 	.byte	0x04, 0x2f
        /*007a*/ 	.short	(.L_51 - .L_50)
	.align		4
.L_50:
        /*007c*/ 	.word	index@(_ZN2at6native55_GLOBAL__N__de093ff9_22_ForeachBinaryOpList_cu_a911ec4325multi_tensor_apply_kernelINS1_18TensorListMetadataILi2EEENS1_24BinaryOpListAlphaFunctorIdLi2ELi2ELi0EEEJSt4plusIdEdEEEvT_T0_DpT1_)
        /*0080*/ 	.word	0x00000020


	//----- nvinfo : EIATTR_FRAME_SIZE
	.align		4
.L_51:
        /*0084*/ 	.byte	0x04, 0x11
        /*0086*/ 	.short	(.L_53 - .L_52)
	.align		4
.L_52:
        /*0088*/ 	.word	index@(_ZN2at6native55_GLOBAL__N__de093ff9_22_ForeachBinaryOpList_cu_a911ec4325multi_tensor_apply_kernelINS1_18TensorListMetadataILi2EEENS1_24BinaryOpListAlphaFunctorIdLi2ELi2ELi0EEEJSt4plusIdEdEEEvT_T0_DpT1_)
        /*008c*/ 	.word	0x00000000


	//----- nvinfo : EIATTR_REGCOUNT
	.align		4
.L_53:
        /*0090*/ 	.byte	0x04, 0x2f
        /*0092*/ 	.short	(.L_55 - .L_54)
	.align		4
.L_54:
        /*0094*/ 	.word	index@(_ZN2at6native55_GLOBAL__N__de093ff9_22_ForeachBinaryOpList_cu_a911ec4325multi_tensor_apply_kernelINS1_18TensorListMetadataILi2EEENS1_24BinaryOpListAlphaFunctorIfLi2ELi2ELi0EEEJSt4plusIfEfEEEvT_T0_DpT1_)
        /*0098*/ 	.word	0x00000020


	//----- nvinfo : EIATTR_FRAME_SIZE
	.align		4
.L_55:
        /*009c*/ 	.byte	0x04, 0x11
        /*009e*/ 	.short	(.L_57 - .L_56)
	.align		4
.L_56:
        /*00a0*/ 	.word	index@(_ZN2at6native55_GLOBAL__N__de093ff9_22_ForeachBinaryOpList_cu_a911ec4325multi_tensor_apply_kernelINS1_18TensorListMetadataILi2EEENS1_24BinaryOpListAlphaFunctorIfLi2ELi2ELi0EEEJSt4plusIfEfEEEvT_T0_DpT1_)
        /*00a4*/ 	.word	0x00000000


	//----- nvinfo : EIATTR_REGCOUNT
	.align		4
.L_57:
        /*00a8*/ 	.byte	0x04, 0x2f
        /*00aa*/ 	.short	(.L_59 - .L_58)
	.align		4
.L_58:
        /*00ac*/ 	.word	index@(_ZN2at6native55_GLOBAL__N__de093ff9_22_ForeachBinaryOpList_cu_a911ec4325multi_tensor_apply_kernelINS1_18TensorListMetadataILi2EEENS1_24BinaryOpListAlphaFunctorIN3c107complexIdEELi2ELi2ELi0EEEJSt4plusIS8_ES8_EEEvT_T0_DpT1_)
        /*00b0*/ 	.word	0x0000003c


	//----- nvinfo : EIATTR_FRAME_SIZE
	.align		4
.L_59:
        /*00b4*/ 	.byte	0x04, 0x11
        /*00b6*/ 	.short	(.L_61 - .L_60)
	.align		4
.L_60:
        /*00b8*/ 	.word	index@(_ZN2at6native55_GLOBAL__N__de093ff9_22_ForeachBinaryOpList_cu_a911ec4325multi_tensor_apply_kernelINS1_18TensorListMetadataILi2EEENS1_24BinaryOpListAlphaFunctorIN3c107complexIdEELi2ELi2ELi0EEEJSt4plusIS8_ES8_EEEvT_T0_DpT1_)
        /*00bc*/ 	.word	0x00000000


	//----- nvinfo : EIATTR_REGCOUNT
	.align		4
.L_61:
        /*00c0*/ 	.byte	0x04, 0x2f
        /*00c2*/ 	.short	(.L_63 - .L_62)
	.align		4
.L_62:
        /*00c4*/ 	.word	index@(_ZN2at6native55_GLOBAL__N__de093ff9_22_ForeachBinaryOpList_cu_a911ec4325multi_tensor_apply_kernelINS1_18TensorListMetadataILi2EEENS1_24BinaryOpListAlphaFunctorIN3c107complexIfEELi2ELi2ELi0EEEJSt4plusIS8_ES8_EEEvT_T0_DpT1_)
        /*00c8*/ 	.word	0x00000020


	//----- nvinfo : EIATTR_FRAME_SIZE
	.align		4
.L_63:
        /*00cc*/ 	.byte	0x04, 0x11
        /*00ce*/ 	.short	(.L_65 - .L_64)
	.align		4
.L_64:
        /*00d0*/ 	.word	index@(_ZN2at6native55_GLOBAL__N__de093ff9_22_ForeachBinaryOpList_cu_a911ec4325multi_tensor_apply_kernelINS1_18TensorListMetadataILi2EEENS1_24BinaryOpListAlphaFunctorIN3c107complexIfEELi2ELi2ELi0EEEJSt4plusIS8_ES8_EEEvT_T0_DpT1_)
        /*00d4*/ 	.word	0x00000000


	//----- nvinfo : EIATTR_REGCOUNT
	.align		4
.L_65:
        /*00d8*/ 	.byte	0x04, 0x2f
        /*00da*/ 	.short	(.L_67 - .L_66)
	.align		4
.L_66:
        /*00dc*/ 	.word	index@(_ZN2at6native55_GLOBAL__N__de093ff9_22_ForeachBinaryOpList_cu_a911ec4325multi_tensor_apply_kernelINS1_18TensorListMetadataILi2EEENS1_24BinaryOpListAlphaFunctorIbLi2ELi2ELi0EEEJSt4plusIbEbEEEvT_T0_DpT1_)
        /*00e0*/ 	.word	0x00000020


	//----- nvinfo : EIATTR_FRAME_SIZE
	.align		4
.L_67:
        /*00e4*/ 	.byte	0x04, 0x11
        /*00e6*/ 	.short	(.L_69 - .L_68)
	.align		4
.L_68:
        /*00e8*/ 	.word	index@(_ZN2at6native55_GLOBAL__N__de093ff9_22_ForeachBinaryOpList_cu_a911ec4325multi_tensor_apply_kernelINS1_18TensorListMetadataILi2EEENS1_24BinaryOpListAlphaFunctorIbLi2ELi2ELi0EEEJSt4plusIbEbEEEvT_T0_DpT1_)
        /*00ec*/ 	.word	0x00000000


	//----- nvinfo : EIATTR_REGCOUNT
	.align		4
.L_69:
        /*00f0*/ 	.byte	0x04, 0x2f
        /*00f2*/ 	.short	(.L_71 - .L_70)
	.align		4
.L_70:
        /*00f4*/ 	.word	index@(_ZN2at6native55_GLOBAL__N__de093ff9_22_ForeachBinaryOpList_cu_a911ec4325multi_tensor_apply_kernelINS1_18TensorListMetadataILi2EEENS1_24BinaryOpListAlphaFunctorIN3c108BFloat16ELi2ELi2ELi0EEEJSt4plusIfEfEEEvT_T0_DpT1_)
        /*00f8*/ 	.word	0x00000020


	//----- nvinfo : EIATTR_FRAME_SIZE
	.align		4
.L_71:
        /*00fc*/ 	.byte	0x04, 0x11
        /*00fe*/ 	.short	(.L_73 - .L_72)
	.align		4
.L_72:
        /*0100*/ 	.word	index@(_ZN2at6native55_GLOBAL__N__de093ff9_22_ForeachBinaryOpList_cu_a911ec4325multi_tensor_apply_kernelINS1_18TensorListMetadataILi2EEENS1_24BinaryOpListAlphaFunctorIN3c108BFloat16ELi2ELi2ELi0EEEJSt4plusIfEfEEEvT_T0_DpT1_)
        /*0104*/ 	.word	0x00000000


	//----- nvinfo : EIATTR_REGCOUNT
	.align		4
.L_73:
        /*0108*/ 	.byte	0x04, 0x2f
        /*010a*/ 	.short	(.L_75 - .L_74)
	.align		4
.L_74:
        /*010c*/ 	.word	index@(_ZN2at6native55_GLOBAL__N__de093ff9_22_ForeachBinaryOpList_cu_a911ec4325multi_tensor_apply_kernelINS1_18TensorListMetadataILi2EEENS1_24BinaryOpListAlphaFunctorIN3c104HalfELi2ELi2ELi0EEEJSt4plusIfEfEEEvT_T0_DpT1_)
        /*0110*/ 	.word	0x00000020


	//----- nvinfo : EIATTR_FRAME_SIZE
	.align		4
.L_75:
        /*0114*/ 	.byte	0x04, 0x11
        /*0116*/ 	.short	(.L_77 - .L_76)
	.align		4
.L_76:
        /*0118*/ 	.word	index@(_ZN2at6native55_GLOBAL__N__de093ff9_22_ForeachBinaryOpList_cu_a911ec4325multi_tensor_apply_kernelINS1_18TensorListMetadataILi2EEENS1_24BinaryOpListAlphaFunctorIN3c104HalfELi2ELi2ELi0EEEJSt4plusIfEfEEEvT_T0_DpT1_)
        /*011c*/ 	.word	0x00000000


	//----- nvinfo : EIATTR_REGCOUNT
	.align		4
.L_77:
        /*0120*/ 	.byte	0x04, 0x2f
        /*0122*/ 	.short	(.L_79 - .L_78)
	.align		4
.L_78:
        /*0124*/ 	.word	index@(_ZN2at6native55_GLOBAL__N__de093ff9_22_ForeachBinaryOpList_cu_a911ec4325multi_tensor_apply_kernelINS1_18TensorListMetadataILi3EEENS1_24BinaryOpListAlphaFunctorIhLi3ELi2ELi2EEEJSt4plusIhEhEEEvT_T0_DpT1_)
        /*0128*/ 	.word	0x00000020


	//----- nvinfo : EIATTR_FRAME_SIZE
	.align		4
.L_79:
        /*012c*/ 	.byte	0x04, 0x11
        /*012e*/ 	.short	(.L_81 - .L_80)
	.align		4
.L_80:
        /*0130*/ 	.word	index@(_ZN2at6native55_GLOBAL__N__de093ff9_22_ForeachBinaryOpList_cu_a911ec4325multi_tensor_apply_kernelINS1_18TensorListMetadataILi3EEENS1_24BinaryOpListAlphaFunctorIhLi3ELi2ELi2EEEJSt4plusIhEhEEEvT_T0_DpT1_)
        /*0134*/ 	.word	0x00000000


	//----- nvinfo : EIATTR_REGCOUNT
	.align		4
.L_81:
        /*0138*/ 	.byte	0x04, 0x2f
        /*013a*/ 	.short	(.L_83 - .L_82)
	.align		4
.L_82:
        /*013c*/ 	.word	index@(_ZN2at6native55_GLOBAL__N__de093ff9_22_ForeachBinaryOpList_cu_a911ec4325multi_tensor_apply_kernelINS1_18TensorListMetadataILi3EEENS1_24BinaryOpListAlphaFunctorIaLi3ELi2ELi2EEEJSt4plusIaEaEEEvT_T0_DpT1_)
        /*0140*/ 	.word	0x00000020


	//----- nvinfo : EIATTR_FRAME_SIZE
	.align		4
.L_83:
        /*0144*/ 	.byte	0x04, 0x11
        /*0146*/ 	.short	(.L_85 - .L_84)
	.align		4
.L_84:
        /*0148*/ 	.word	index@(_ZN2at6native55_GLOBAL__N__de093ff9_22_ForeachBinaryOpList_cu_a911ec4325multi_tensor_apply_kernelINS1_18TensorListMetadataILi3EEENS1_24BinaryOpListAlphaFunctorIaLi3ELi2ELi2EEEJSt4plusIaEaEEEvT_T0_DpT1_)
        /*014c*/ 	.word	0x00000000


	//----- nvinfo : EIATTR_REGCOUNT
	.align		4
.L_85:
        /*0150*/ 	.byte	0x04, 0x2f
        /*0152*/ 	.short	(.L_87 - .L_86)
	.align		4
.L_86:
        /*0154*/ 	.word	index@(_ZN2at6native55_GLOBAL__N__de093ff9_22_ForeachBinaryOpList_cu_a911ec4325multi_tensor_apply_kernelINS1_18TensorListMetadataILi3EEENS1_24BinaryOpListAlphaFunctorIiLi3ELi2ELi2EEEJSt4plusIiEiEEEvT_T0_DpT1_)
        /*0158*/ 	.word	0x00000020


	//----- nvinfo : EIATTR_FRAME_SIZE
	.align		4
.L_87:
        /*015c*/ 	.byte	0x04, 0x11
        /*015e*/ 	.short	(.L_89 - .L_88)
	.align		4
.L_88:
        /*0160*/ 	.word	index@(_ZN2at6native55_GLOBAL__N__de093ff9_22_ForeachBinaryOpList_cu_a911ec4325multi_tensor_apply_kernelINS1_18TensorListMetadataILi3EEENS1_24BinaryOpListAlphaFunctorIiLi3ELi2ELi2EEEJSt4plusIiEiEEEvT_T0_DpT1_)
        /*0164*/ 	.word	0x00000000


	//----- nvinfo : EIATTR_REGCOUNT
	.align		4
.L_89:
        /*0168*/ 	.byte	0x04, 0x2f
        /*016a*/ 	.short	(.L_91 - .L_90)
	.align		4
.L_90:
        /*016c*/ 	.word	index@(_ZN2at6native55_GLOBAL__N__de093ff9_22_ForeachBinaryOpList_cu_a911ec4325multi_tensor_apply_kernelINS1_18TensorListMetadataILi3EEENS1_24BinaryOpListAlphaFunctorIlLi3ELi2ELi2EEEJSt4plusIlElEEEvT_T0_DpT1_)
        /*0170*/ 	.word	0x0000001f


	//----- nvinfo : EIATTR_FRAME_SIZE
	.align		4
.L_91:
        /*0174*/ 	.byte	0x04, 0x11
        /*0176*/ 	.short	(.L_93 - .L_92)
	.align		4
.L_92:
        /*0178*/ 	.word	index@(_ZN2at6native55_GLOBAL__N__de093ff9_22_ForeachBinaryOpList_cu_a911ec4325multi_tensor_apply_kernelINS1_18TensorListMetadataILi3EEENS1_24BinaryOpListAlphaFunctorIlLi3ELi2ELi2EEEJSt4plusIlElEEEvT_T0_DpT1_)
        /*017c*/ 	.word	0x00000000


	//----- nvinfo : EIATTR_REGCOUNT
	.align		4
.L_93:
        /*0180*/ 	.byte	0x04, 0x2f
        /*0182*/ 	.short	(.L_95 - .L_94)
	.align		4
.L_94:
        /*0184*/ 	.word	index@(_ZN2at6native55_GLOBAL__N__de093ff9_22_ForeachBinaryOpList_cu_a911ec4325multi_tensor_apply_kernelINS1_18TensorListMetadataILi3EEENS1_24BinaryOpListAlphaFunctorIsLi3ELi2ELi2EEEJSt4plusIsEsEEEvT_T0_DpT1_)
        /*0188*/ 	.word	0x00000020


	//----- nvinfo : EIATTR_FRAME_SIZE
	.align		4
.L_95:
        /*018c*/ 	.byte	0x04, 0x11
        /*018e*/ 	.short	(.L_97 - .L_96)
	.align		4
.L_96:
        /*0190*/ 	.word	index@(_ZN2at6native55_GLOBAL__N__de093ff9_22_ForeachBinaryOpList_cu_a911ec4325multi_tensor_apply_kernelINS1_18TensorListMetadataILi3EEENS1_24BinaryOpListAlphaFunctorIsLi3ELi2ELi2EEEJSt4plusIsEsEEEvT_T0_DpT1_)
        /*0194*/ 	.word	0x00000000


	//----- nvinfo : EIATTR_REGCOUNT
	.align		4
.L_97:
        /*0198*/ 	.byte	0x04, 0x2f
        /*019a*/ 	.short	(.L_99 - .L_98)
	.align		4
.L_98:
        /*019c*/ 	.word	index@(_ZN2at6native55_GLOBAL__N__de093ff9_22_ForeachBinaryOpList_cu_a911ec4325multi_tensor_apply_kernelINS1_18TensorListMetadataILi3EEENS1_24BinaryOpListAlphaFunctorIdLi3ELi2ELi2EEEJSt4plusIdEdEEEvT_T0_DpT1_)
        /*01a0*/ 	.word	0x0000001f


	//----- nvinfo : EIATTR_FRAME_SIZE
	.align		4
.L_99:
        /*01a4*/ 	.byte	0x04, 0x11
        /*01a6*/ 	.short	(.L_101 - .L_100)
	.align		4
.L_100:
        /*01a8*/ 	.word	index@(_ZN2at6native55_GLOBAL__N__de093ff9_22_ForeachBinaryOpList_cu_a911ec4325multi_tensor_apply_kernelINS1_18TensorListMetadataILi3EEENS1_24BinaryOpListAlphaFunctorIdLi3ELi2ELi2EEEJSt4plusIdEdEEEvT_T0_DpT1_)
        /*01ac*/ 	.word	0x00000000


	//----- nvinfo : EIATTR_REGCOUNT
	.align		4
.L_101:
        /*01b0*/ 	.byte	0x04, 0x2f
        /*01b2*/ 	.short	(.L_103 - .L_102)
	.align		4
.L_102:
        /*01b4*/ 	.word	index@(_ZN2at6native55_GLOBAL__N__de093ff9_22_ForeachBinaryOpList_cu_a911ec4325multi_tensor_apply_kernelINS1_18TensorListMetadataILi3EEENS1_24BinaryOpListAlphaFunctorIfLi3ELi2ELi2EEEJSt4plusIfEfEEEvT_T0_DpT1_)
        /*01b8*/ 	.word	0x00000020


	//----- nvinfo : EIATTR_FRAME_SIZE
	.align		4
.L_103:
        /*01bc*/ 	.byte	0x04, 0x11
        /*01be*/ 	.short	(.L_105 - .L_104)
	.align		4
.L_104:
        /*01c0*/ 	.word	index@(_ZN2at6native55_GLOBAL__N__de093ff9_22_ForeachBinaryOpList_cu_a911ec4325multi_tensor_apply_kernelINS1_18TensorListMetadataILi3EEENS1_24BinaryOpListAlphaFunctorIfLi3ELi2ELi2EEEJSt4plusIfEfEEEvT_T0_DpT1_)
        /*01c4*/ 	.word	0x00000000


	//----- nvinfo : EIATTR_REGCOUNT
	.align		4
.L_105:
        /*01c8*/ 	.byte	0x04, 0x2f
        /*01ca*/ 	.short	(.L_107 - .L_106)
	.align		4
.L_106:
        /*01cc*/ 	.word	index@(_ZN2at6native55_GLOBAL__N__de093ff9_22_ForeachBinaryOpList_cu_a911ec4325multi_tensor_apply_kernelINS1_18TensorListMetadataILi3EEENS1_24BinaryOpListAlphaFunctorIN3c107complexIdEELi3ELi2ELi2EEEJSt4plusIS8_ES8_EEEvT_T0_DpT1_)
        /*01d0*/ 	.word	0x00000034


	//----- nvinfo : EIATTR_FRAME_SIZE
	.align		4
.L_107:
        /*01d4*/ 	.byte	0x04, 0x11
        /*01d6*/ 	.short	(.L_109 - .L_108)
	.align		4
.L_108:
        /*01d8*/ 	.word	index@(_ZN2at6native55_GLOBAL__N__de093ff9_22_ForeachBinaryOpList_cu_a911ec4325multi_tensor_apply_kernelINS1_18TensorListMetadataILi3EEENS1_24BinaryOpListAlphaFunctorIN3c107complexIdEELi3ELi2ELi2EEEJSt4plusIS8_ES8_EEEvT_T0_DpT1_)
        /*01dc*/ 	.word	0x00000000


	//----- nvinfo : EIATTR_REGCOUNT
	.align		4
.L_109:
        /*01e0*/ 	.byte	0x04, 0x2f
        /*01e2*/ 	.short	(.L_111 - .L_110)
	.align		4
.L_110:
        /*01e4*/ 	.word	index@(_ZN2at6native55_GLOBAL__N__de093ff9_22_ForeachBinaryOpList_cu_a911ec4325multi_tensor_apply_kernelINS1_18TensorListMetadataILi3EEENS1_24BinaryOpListAlphaFunctorIN3c107complexIfEELi3ELi2ELi2EEEJSt4plusIS8_ES8_EEEvT_T0_DpT1_)
        /*01e8*/ 	.word	0x00000020


	//----- nvinfo : EIATTR_FRAME_SIZE
	.align		4
.L_111:
        /*01ec*/ 	.byte	0x04, 0x11
        /*01ee*/ 	.short	(.L_113 - .L_112)
	.align		4
.L_112:
        /*01f0*/ 	.word	index@(_ZN2at6native55_GLOBAL__N__de093ff9_22_ForeachBinaryOpList_cu_a911ec4325multi_tensor_apply_kernelINS1_18TensorListMetadataILi3EEENS1_24BinaryOpListAlphaFunctorIN3c107complexIfEELi3ELi2ELi2EEEJSt4plusIS8_ES8_EEEvT_T0_DpT1_)
        /*01f4*/ 	.word	0x00000000


	//----- nvinfo : EIATTR_REGCOUNT
	.align		4
.L_113:
        /*01f8*/ 	.byte	0x04, 0x2f
        /*01fa*/ 	.short	(.L_115 - .L_114)
	.align		4
.L_114:
        /*01fc*/ 	.word	index@(_ZN2at6native55_GLOBAL__N__de093ff9_22_ForeachBinaryOpList_cu_a911ec4325multi_tensor_apply_kernelINS1_18TensorListMetadataILi3EEENS1_24BinaryOpListAlphaFunctorIbLi3ELi2ELi2EEEJSt4plusIbEbEEEvT_T0_DpT1_)
        /*0200*/ 	.word	0x00000020


	//----- nvinfo : EIATTR_FRAME_SIZE
	.align		4
.L_115:
        /*0204*/ 	.byte	0x04, 0x11
        /*0206*/ 	.short	(.L_117 - .L_116)
	.align		4
.L_116:
        /*0208*/ 	.word	index@(_ZN2at6native55_GLOBAL__N__de093ff9_22_ForeachBinaryOpList_cu_a911ec4325multi_tensor_apply_kernelINS1_18TensorListMetadataILi3EEENS1_24BinaryOpListAlphaFunctorIbLi3ELi2ELi2EEEJSt4plusIbEbEEEvT_T0_DpT1_)
        /*020c*/ 	.word	0x00000000


	//----- nvinfo : EIATTR_REGCOUNT
	.align		4
.L_117:
        /*0210*/ 	.byte	0x04, 0x2f
        /*0212*/ 	.short	(.L_119 - .L_118)
	.align		4
.L_118:
        /*0214*/ 	.word	index@(_ZN2at6native55_GLOBAL__N__de093ff9_22_ForeachBinaryOpList_cu_a911ec4325multi_tensor_apply_kernelINS1_18TensorListMetadataILi3EEENS1_24BinaryOpListAlphaFunctorIN3c108BFloat16ELi3ELi2ELi2EEEJSt4plusIfEfEEEvT_T0_DpT1_)
        /*0218*/ 	.word	0x00000020


	//----- nvinfo : EIATTR_FRAME_SIZE
	.align		4
.L_119:
        /*021c*/ 	.byte	0x04, 0x11
        /*021e*/ 	.short	(.L_121 - .L_120)
	.align		4
.L_120:
        /*0220*/ 	.word	index@(_ZN2at6native55_GLOBAL__N__de093ff9_22_ForeachBinaryOpList_cu_a911ec4325multi_tensor_apply_kernelINS1_18TensorListMetadataILi3EEENS1_24BinaryOpListAlphaFunctorIN3c108BFloat16ELi3ELi2ELi2EEEJSt4plusIfEfEEEvT_T0_DpT1_)
        /*0224*/ 	.word	0x00000000


	//----- nvinfo : EIATTR_REGCOUNT
	.align		4
.L_121:
        /*0228*/ 	.byte	0x04, 0x2f
        /*022a*/ 	.short	(.L_123 - .L_122)
	.align		4
.L_122:
        /*022c*/ 	.word	index@(_ZN2at6native55_GLOBAL__N__de093ff9_22_ForeachBinaryOpList_cu_a911ec4325multi_tensor_apply_kernelINS1_18TensorListMetadataILi3EEENS1_24BinaryOpListAlphaFunctorIN3c104HalfELi3ELi2ELi2EEEJSt4plusIfEfEEEvT_T0_DpT1_)
        /*0230*/ 	.word	0x00000020


	//----- nvinfo : EIATTR_FRAME_SIZE
	.align		4
.L_123:
        /*0234*/ 	.byte	0x04, 0x11
        /*0236*/ 	.short	(.L_125 - .L_124)
	.align		4
.L_124:
        /*0238*/ 	.word	index@(_ZN2at6native55_GLOBAL__N__de093ff9_22_ForeachBinaryOpList_cu_a911ec4325multi_tensor_apply_kernelINS1_18TensorListMetadataILi3EEENS1_24BinaryOpListAlphaFunctorIN3c104HalfELi3ELi2ELi2EEEJSt4plusIfEfEEEvT_T0_DpT1_)
        /*023c*/ 	.word	0x00000000


	//----- nvinfo : EIATTR_REGCOUNT
	.align		4
.L_125:
        /*0240*/ 	.byte	0x04, 0x2f
        /*0242*/ 	.short	(.L_127 - .L_126)
	.align		4
.L_126:
        /*0244*/ 	.word	index@(_ZN2at6native55_GLOBAL__N__de093ff9_22_ForeachBinaryOpList_cu_a911ec4325multi_tensor_apply_kernelINS1_18TensorListMetadataILi2EEENS1_24BinaryOpListAlphaFunctorIhLi2ELi2ELi0EEEJSt5minusIhEhEEEvT_T0_DpT1_)
        /*0248*/ 	.word	0x00000020


	//----- nvinfo : EIATTR_FRAME_SIZE
	.align		4
.L_127:
        /*024c*/ 	.byte	0x04, 0x11
        /*024e*/ 	.short	(.L_129 - .L_128)
	.align		4
.L_128:
        /*0250*/ 	.word	index@(_ZN2at6native55_GLOBAL__N__de093ff9_22_ForeachBinaryOpList_cu_a911ec4325multi_tensor_apply_kernelINS1_18TensorListMetadataILi2EEENS1_24BinaryOpListAlphaFunctorIhLi2ELi2ELi0EEEJSt5minusIhEhEEEvT_T0_DpT1_)
        /*0254*/ 	.word	0x00000000


	//----- nvinfo : EIATTR_REGCOUNT
	.align		4
.L_129:
        /*0258*/ 	.byte	0x04, 0x2f
        /*025a*/ 	.short	(.L_131 - .L_130)
	.align		4
.L_130:
        /*025c*/ 	.word	index@(_ZN2at6native55_GLOBAL__N__de093ff9_22_ForeachBinaryOpList_cu_a911ec4325multi_tensor_apply_kernelINS1_18TensorListMetadataILi2EEENS1_24BinaryOpListAlphaFunctorIaLi2ELi2ELi0EEEJSt5minusIaEaEEEvT_T0_DpT1_)
        /*0260*/ 	.word	0x00000020


	//----- nvinfo : EIATTR_FRAME_SIZE
	.align		4
.L_131:
        /*0264*/ 	.byte	0x04, 0x11
        /*0266*/ 	.short	(.L_133 - .L_132)
	.align		4
.L_132:
        /*0268*/ 	.word	index@(_ZN2at6native55_GLOBAL__N__de093ff9_22_ForeachBinaryOpList_cu_a911ec4325multi_tensor_apply_kernelINS1_18TensorListMetadataILi2EEENS1_24BinaryOpListAlphaFunctorIaLi2ELi2ELi0EEEJSt5minusIaEaEEEvT_T0_DpT1_)
        /*026c*/ 	.word	0x00000000


	//----- nvinfo : EIATTR_REGCOUNT
	.align		4
.L_133:
        /*0270*/ 	.byte	0x04, 0x2f
        /*0272*/ 	.short	(.L_135 - .L_134)
	.align		4
.L_134:
        /*0274*/ 	.word	index@(_ZN2at6native55_GLOBAL__N__de093ff9_22_ForeachBinaryOpList_cu_a911ec4325multi_tensor_apply_kernelINS1_18TensorListMetadataILi2EEENS1_24BinaryOpListAlphaFunctorIiLi2ELi2ELi0EEEJSt5minusIiEiEEEvT_T0_DpT1_)
        /*0278*/ 	.word	0x0000001f


	//----- nvinfo : EIATTR_FRAME_SIZE
	.align		4
.L_135:
        /*027c*/ 	.byte	0x04, 0x11
        /*027e*/ 	.short	(.L_137 - .L_136)
	.align		4
.L_136:
        /*0280*/ 	.word	index@(_ZN2at6native55_GLOBAL__N__de093ff9_22_ForeachBinaryOpList_cu_a911ec4325multi_tensor_apply_kernelINS1_18TensorListMetadataILi2EEENS1_24BinaryOpListAlphaFunctorIiLi2ELi2ELi0EEEJSt5minusIiEiEEEvT_T0_DpT1_)
        /*0284*/ 	.word	0x00000000


	//----- nvinfo : EIATTR_REGCOUNT
	.align		4
.L_137:
        /*0288*/ 	.byte	0x04, 0x2f
        /*028a*/ 	.short	(.L_139 - .L_138)
	.align		4
.L_138:
        /*028c*/ 	.word	index@(_ZN2at6native55_GLOBAL__N__de093ff9_22_ForeachBinaryOpList_cu_a911ec4325multi_tensor_apply_kernelINS1_18TensorListMetadataILi2EEENS1_24BinaryOpListAlphaFunctorIlLi2ELi2ELi0EEEJSt5minusIlElEEEvT_T0_DpT1_)
        /*0290*/ 	.word	0x00000020


	//----- nvinfo : EIATTR_FRAME_SIZE
	.align		4
.L_139:
        /*0294*/ 	.byte	0x04, 0x11
        /*0296*/ 	.short	(.L_141 - .L_140)
	.align		4
.L_140:
        /*0298*/ 	.word	index@(_ZN2at6native55_GLOBAL__N__de093ff9_22_ForeachBinaryOpList_cu_a911ec4325multi_tensor_apply_kernelINS1_18TensorListMetadataILi2EEENS1_24BinaryOpListAlphaFunctorIlLi2ELi2ELi0EEEJSt5minusIlElEEEvT_T0_DpT1_)
        /*029c*/ 	.word	0x00000000


	//----- nvinfo : EIATTR_REGCOUNT
	.align		4
.L_141:
        /*02a0*/ 	.byte	0x04, 0x2f
        /*02a2*/ 	.short	(.L_143 - .L_142)
	.align		4
.L_142:
        /*02a4*/ 	.word	index@(_ZN2at6native55_GLOBAL__N__de093ff9_22_ForeachBinaryOpList_cu_a911ec4325multi_tensor_apply_kernelINS1_18TensorListMetadataILi2EEENS1_24BinaryOpListAlphaFunctorIsLi2ELi2ELi0EEEJSt5minusIsEsEEEvT_T0_DpT1_)
        /*02a8*/ 	.word	0x00000020


	//----- nvinfo : EIATTR_FRAME_SIZE
	.align		4
.L_143:
        /*02ac*/ 	.byte	0x04, 0x11
        /*02ae*/ 	.short	(.L_145 - .L_144)
	.align		4
.L_144:
        /*02b0*/ 	.word	index@(_ZN2at6native55_GLOBAL__N__de093ff9_22_ForeachBinaryOpList_cu_a911ec4325multi_tensor_apply_kernelINS1_18TensorListMetadataILi2EEENS1_24BinaryOpListAlphaFunctorIsLi2ELi2ELi0EEEJSt5minusIsEsEEEvT_T0_DpT1_)
        /*02b4*/ 	.word	0x00000000


	//----- nvinfo : EIATTR_REGCOUNT
	.align		4
.L_145:
        /*02b8*/ 	.byte	0x04, 0x2f
        /*02ba*/ 	.short	(.L_147 - .L_146)
	.align		4
.L_146:
        /*02bc*/ 	.word	index@(_ZN2at6native55_GLOBAL__N__de093ff9_22_ForeachBinaryOpList_cu_a911ec4325multi_tensor_apply_kernelINS1_18TensorListMetadataILi2EEENS1_24BinaryOpListAlphaFunctorIdLi2ELi2ELi0EEEJSt5minusIdEdEEEvT_T0_DpT1_)
        /*02c0*/ 	.word	0x00000020


	//----- nvinfo : EIATTR_FRAME_SIZE
	.align		4
.L_147:
        /*02c4*/ 	.byte	0x04, 0x11
        /*02c6*/ 	.short	(.L_149 - .L_148)
	.align		4
.L_148:
        /*02c8*/ 	.word	index@(_ZN2at6native55_GLOBAL__N__de093ff9_22_ForeachBinaryOpList_cu_a911ec4325multi_tensor_apply_kernelINS1_18TensorListMetadataILi2EEENS1_24BinaryOpListAlphaFunctorIdLi2ELi2ELi0EEEJSt5minusIdEdEEEvT_T0_DpT1_)
        /*02cc*/ 	.word	0x00000000


	//----- nvinfo : EIATTR_REGCOUNT
	.align		4
.L_149:
        /*02d0*/ 	.byte	0x04, 0x2f
        /*02d2*/ 	.short	(.L_151 - .L_150)
	.align		4
.L_150:
        /*02d4*/ 	.word	index@(_ZN2at6native55_GLOBAL__N__de093ff9_22_ForeachBinaryOpList_cu_a911ec4325multi_tensor_apply_kernelINS1_18TensorListMetadataILi2EEENS1_24BinaryOpListAlphaFunctorIfLi2ELi2ELi0EEEJSt5minusIfEfEEEvT_T0_DpT1_)
        /*02d8*/ 	.word	0x00000020


	//----- nvinfo : EIATTR_FRAME_SIZE
	.align		4
.L_151:
        /*02dc*/ 	.byte	0x04, 0x11
        /*02de*/ 	.short	(.L_153 - .L_152)
	.align		4
.L_152:
        /*02e0*/ 	.word	index@(_ZN2at6native55_GLOBAL__N__de093ff9_22_ForeachBinaryOpList_cu_a911ec4325multi_tensor_apply_kernelINS1_18TensorListMetadataILi2EEENS1_24BinaryOpListAlphaFunctorIfLi2ELi2ELi0EEEJSt5minusIfEfEEEvT_T0_DpT1_)
        /*02e4*/ 	.word	0x00000000


	//----- nvinfo : EIATTR_REGCOUNT
	.align		4
.L_153:
        /*02e8*/ 	.byte	0x04, 0x2f
        /*02ea*/ 	.short	(.L_155 - .L_154)
	.align		4
.L_154:
        /*02ec*/ 	.word	index@(_ZN2at6native55_GLOBAL__N__de093ff9_22_ForeachBinaryOpList_cu_a911ec4325multi_tensor_apply_kernelINS1_18TensorListMetadataILi2EEENS1_24BinaryOpListAlphaFunctorIN3c107complexIdEELi2ELi2ELi0EEEJSt5minusIS8_ES8_EEEvT_T0_DpT1_)
        /*02f0*/ 	.word	0x0000003c


	//----- nvinfo : EIATTR_FRAME_SIZE
	.align		4
.L_155:
        /*02f4*/ 	.byte	0x04, 0x11
        /*02f6*/ 	.short	(.L_157 - .L_156)
	.align		4
.L_156:
        /*02f8*/ 	.word	index@(_ZN2at6native55_GLOBAL__N__de093ff9_22_ForeachBinaryOpList_cu_a911ec4325multi_tensor_apply_kernelINS1_18TensorListMetadataILi2EEENS1_24BinaryOpListAlphaFunctorIN3c107complexIdEELi2ELi2ELi0EEEJSt5minusIS8_ES8_EEEvT_T0_DpT1_)
        /*02fc*/ 	.word	0x00000000


	//----- nvinfo : EIATTR_REGCOUNT
	.align		4
.L_157:
        /*0300*/ 	.byte	0x04, 0x2f
        /*0302*/ 	.short	(.L_159 - .L_158)
	.align		4
.L_158:
        /*0304*/ 	.word	index@(_ZN2at6native55_GLOBAL__N__de093ff9_22_ForeachBinaryOpList_cu_a911ec4325multi_tensor_apply_kernelINS1_18TensorListMetadataILi2EEENS1_24BinaryOpListAlphaFunctorIN3c107complexIfEELi2ELi2ELi0EEEJSt5minusIS8_ES8_EEEvT_T0_DpT1_)
        /*0308*/ 	.word	0x00000020


	//----- nvinfo : EIATTR_FRAME_SIZE
	.align		4
.L_159:
        /*030c*/ 	.byte	0x04, 0x11
        /*030e*/ 	.short	(.L_161 - .L_160)
	.align		4
.L_160:
        /*0310*/ 	.word	index@(_ZN2at6native55_GLOBAL__N__de093ff9_22_ForeachBinaryOpList_cu_a911ec4325multi_tensor_apply_kernelINS1_18TensorListMetadataILi2EEENS1_24BinaryOpListAlphaFunctorIN3c107complexIfEELi2ELi2ELi0EEEJSt5minusIS8_ES8_EEEvT_T0_DpT1_)
        /*0314*/ 	.word	0x00000000


	//----- nvinfo : EIATTR_REGCOUNT
	.align		4
.L_161:
        /*0318*/ 	.byte	0x04, 0x2f
        /*031a*/ 	.short	(.L_163 - .L_162)
	.align		4
.L_162:
        /*031c*/ 	.word	index@(_ZN2at6native55_GLOBAL__N__de093ff9_22_ForeachBinaryOpList_cu_a911ec4325multi_tensor_apply_kernelINS1_18TensorListMetadataILi2EEENS1_24BinaryOpListAlphaFunctorIbLi2ELi2ELi0EEEJSt5minusIbEbEEEvT_T0_DpT1_)
        /*0320*/ 	.word	0x0000001d


	//----- nvinfo : EIATTR_FRAME_SIZE
	.align		4
.L_163:
        /*0324*/ 	.byte	0x04, 0x11
        /*0326*/ 	.short	(.L_165 - .L_164)
	.align		4
.L_164:
        /*0328*/ 	.word	index@(_ZN2at6native55_GLOBAL__N__de093ff9_22_ForeachBinaryOpList_cu_a911ec4325multi_tensor_apply_kernelINS1_18TensorListMetadataILi2EEENS1_24BinaryOpListAlphaFunctorIbLi2ELi2ELi0EEEJSt5minusIbEbEEEvT_T0_DpT1_)
        /*032c*/ 	.word	0x00000000


	//----- nvinfo : EIATTR_REGCOUNT
	.align		4
.L_165:
        /*0330*/ 	.byte	0x04, 0x2f
        /*0332*/ 	.short	(.L_167 - .L_166)
	.align		4
.L_166:
        /*0334*/ 	.word	index@(_ZN2at6native55_GLOBAL__N__de093ff9_22_ForeachBinaryOpList_cu_a911ec4325multi_tensor_apply_kernelINS1_18TensorListMetadataILi2EEENS1_24BinaryOpListAlphaFunctorIN3c108BFloat16ELi2ELi2ELi0EEEJSt5minusIfEfEEEvT_T0_DpT1_)
        /*0338*/ 	.word	0x00000020


	//----- nvinfo : EIATTR_FRAME_SIZE
	.align		4
.L_167:
        /*033c*/ 	.byte	0x04, 0x11
        /*033e*/ 	.short	(.L_169 - .L_168)
	.align		4
.L_168:
        /*0340*/ 	.word	index@(_ZN2at6native55_GLOBAL__N__de093ff9_22_ForeachBinaryOpList_cu_a911ec4325multi_tensor_apply_kernelINS1_18TensorListMetadataILi2EEENS1_24BinaryOpListAlphaFunctorIN3c108BFloat16ELi2ELi2ELi0EEEJSt5minusIfEfEEEvT_T0_DpT1_)
        /*0344*/ 	.word	0x00000000


	//----- nvinfo : EIATTR_REGCOUNT
	.align		4
.L_169:
        /*0348*/ 	.byte	0x04, 0x2f
        /*034a*/ 	.short	(.L_171 - .L_170)
	.align		4
.L_170:
        /*034c*/ 	.word	index@(_ZN2at6native55_GLOBAL__N__de093ff9_22_ForeachBinaryOpList_cu_a911ec4325multi_tensor_apply_kernelINS1_18TensorListMetadataILi2EEENS1_24BinaryOpListAlphaFunctorIN3c104HalfELi2ELi2ELi0EEEJSt5minusIfEfEEEvT_T0_DpT1_)
        /*0350*/ 	.word	0x00000020


	//----- nvinfo : EIATTR_FRAME_SIZE
	.align		4
.L_171:
        /*0354*/ 	.byte	0x04, 0x11
        /*0356*/ 	.short	(.L_173 - .L_172)
	.align		4
.L_172:
        /*0358*/ 	.word	index@(_ZN2at6native55_GLOBAL__N__de093ff9_22_ForeachBinaryOpList_cu_a911ec4325multi_tensor_apply_kernelINS1_18TensorListMetadataILi2EEENS1_24BinaryOpListAlphaFunctorIN3c104HalfELi2ELi2ELi0EEEJSt5minusIfEfEEEvT_T0_DpT1_)
        /*035c*/ 	.word	0x00000000


	//----- nvinfo : EIATTR_REGCOUNT
	.align		4
.L_173:
        /*0360*/ 	.byte	0x04, 0x2f
        /*0362*/ 	.short	(.L_175 - .L_174)
	.align		4
.L_174:
        /*0364*/ 	.word	index@(_ZN2at6native55_GLOBAL__N__de093ff9_22_ForeachBinaryOpList_cu_a911ec4325multi_tensor_apply_kernelINS1_18TensorListMetadataILi3EEENS1_24BinaryOpListAlphaFunctorIhLi3ELi2ELi2EEEJSt5minusIhEhEEEvT_T0_DpT1_)
        /*0368*/ 	.word	0x00000020


	//----- nvinfo : EIATTR_FRAME_SIZE
	.align		4
.L_175:
        /*036c*/ 	.byte	0x04, 0x11
        /*036e*/ 	.short	(.L_177 - .L_176)
	.align		4
.L_176:
        /*0370*/ 	.word	index@(_ZN2at6native55_GLOBAL__N__de093ff9_22_ForeachBinaryOpList_cu_a911ec4325multi_tensor_apply_kernelINS1_18TensorListMetadataILi3EEENS1_24BinaryOpListAlphaFunctorIhLi3ELi2ELi2EEEJSt5minusIhEhEEEvT_T0_DpT1_)
        /*0374*/ 	.word	0x00000000


	//----- nvinfo : EIATTR_REGCOUNT
	.align		4
.L_177:
        /*0378*/ 	.byte	0x04, 0x2f
        /*037a*/ 	.short	(.L_179 - .L_178)
	.align		4
.L_178:
        /*037c*/ 	.word	index@(_ZN2at6native55_GLOBAL__N__de093ff9_22_ForeachBinaryOpList_cu_a911ec4325multi_tensor_apply_kernelINS1_18TensorListMetadataILi3EEENS1_24BinaryOpListAlphaFunctorIaLi3ELi2ELi2EEEJSt5minusIaEaEEEvT_T0_DpT1_)
        /*0380*/ 	.word	0x00000020


	//----- nvinfo : EIATTR_FRAME_SIZE
	.align		4
.L_179:
        /*0384*/ 	.byte	0x04, 0x11
        /*0386*/ 	.short	(.L_181 - .L_180)
	.align		4
.L_180:
        /*0388*/ 	.word	index@(_ZN2at6native55_GLOBAL__N__de093ff9_22_ForeachBinaryOpList_cu_a911ec4325multi_tensor_apply_kernelINS1_18TensorListMetadataILi3EEENS1_24BinaryOpListAlphaFunctorIaLi3ELi2ELi2EEEJSt5minusIaEaEEEvT_T0_DpT1_)
        /*038c*/ 	.word	0x00000000


	//----- nvinfo : EIATTR_REGCOUNT
	.align		4
.L_181:
        /*0390*/ 	.byte	0x04, 0x2f
        /*0392*/ 	.short	(.L_183 - .L_182)
	.align		4
.L_182:
        /*0394*/ 	.word	index@(_ZN2at6native55_GLOBAL__N__de093ff9_22_ForeachBinaryOpList_cu_a911ec4325multi_tensor_apply_kernelINS1_18TensorListMetadataILi3EEENS1_24BinaryOpListAlphaFunctorIiLi3ELi2ELi2EEEJSt5minusIiEiEEEvT_T0_DpT1_)
        /*0398*/ 	.word	0x00000020


	//----- nvinfo : EIATTR_FRAME_SIZE
	.align		4
.L_183:
        /*039c*/ 	.byte	0x04, 0x11
        /*039e*/ 	.short	(.L_185 - .L_184)
	.align		4
.L_184:
        /*03a0*/ 	.word	index@(_ZN2at6native55_GLOBAL__N__de093ff9_22_ForeachBinaryOpList_cu_a911ec4325multi_tensor_apply_kernelINS1_18TensorListMetadataILi3EEENS1_24BinaryOpListAlphaFunctorIiLi3ELi2ELi2EEEJSt5minusIiEiEEEvT_T0_DpT1_)
        /*03a4*/ 	.word	0x00000000


	//----- nvinfo : EIATTR_REGCOUNT
	.align		4
.L_185:
        /*03a8*/ 	.byte	0x04, 0x2f
        /*03aa*/ 	.short	(.L_187 - .L_186)
	.align		4
.L_186:
        /*03ac*/ 	.word	index@(_ZN2at6native55_GLOBAL__N__de093ff9_22_ForeachBinaryOpList_cu_a911ec4325multi_tensor_apply_kernelINS1_18TensorListMetadataILi3EEENS1_24BinaryOpListAlphaFunctorIlLi3ELi2ELi2EEEJSt5minusIlElEEEvT_T0_DpT1_)
        /*03b0*/ 	.word	0x0000001f


	//----- nvinfo : EIATTR_FRAME_SIZE
	.align		4
.L_187:
        /*03b4*/ 	.byte	0x04, 0x11
        /*03b6*/ 	.short	(.L_189 - .L_188)
	.align		4
.L_188:
        /*03b8*/ 	.word	index@(_ZN2at6native55_GLOBAL__N__de093ff9_22_ForeachBinaryOpList_cu_a911ec4325multi_tensor_apply_kernelINS1_18TensorListMetadataILi3EEENS1_24BinaryOpListAlphaFunctorIlLi3ELi2ELi2EEEJSt5minusIlElEEEvT_T0_DpT1_)
        /*03bc*/ 	.word	0x00000000


	//----- nvinfo : EIATTR_REGCOUNT
	.align		4
.L_189:
        /*03c0*/ 	.byte	0x04, 0x2f
        /*03c2*/ 	.short	(.L_191 - .L_190)
	.align		4
.L_190:
        /*03c4*/ 	.word	index@(_ZN2at6native55_GLOBAL__N__de093ff9_22_ForeachBinaryOpList_cu_a911ec4325multi_tensor_apply_kernelINS1_18TensorListMetadataILi3EEENS1_24BinaryOpListAlphaFunctorIsLi3ELi2ELi2EEEJSt5minusIsEsEEEvT_T0_DpT1_)
        /*03c8*/ 	.word	0x00000020


	//----- nvinfo : EIATTR_FRAME_SIZE
	.align		4
.L_191:
        /*03cc*/ 	.byte	0x04, 0x11
        /*03ce*/ 	.short	(.L_193 - .L_192)
	.align		4
.L_192:
        /*03d0*/ 	.word	index@(_ZN2at6native55_GLOBAL__N__de093ff9_22_ForeachBinaryOpList_cu_a911ec4325multi_tensor_apply_kernelINS1_18TensorListMetadataILi3EEENS1_24BinaryOpListAlphaFunctorIsLi3ELi2ELi2EEEJSt5minusIsEsEEEvT_T0_DpT1_)
        /*03d4*/ 	.word	0x00000000


	//----- nvinfo : EIATTR_REGCOUNT
	.align		4
.L_193:
        /*03d8*/ 	.byte	0x04, 0x2f
        /*03da*/ 	.short	(.L_195 - .L_194)
	.align		4
.L_194:
        /*03dc*/ 	.word	index@(_ZN2at6native55_GLOBAL__N__de093ff9_22_ForeachBinaryOpList_cu_a911ec4325multi_tensor_apply_kernelINS1_18TensorListMetadataILi3EEENS1_24BinaryOpListAlphaFunctorIdLi3ELi2ELi2EEEJSt5minusIdEdEEEvT_T0_DpT1_)
        /*03e0*/ 	.word	0x0000001f


	//----- nvinfo : EIATTR_FRAME_SIZE
	.align		4
.L_195:
        /*03e4*/ 	.byte	0x04, 0x11
        /*03e6*/ 	.short	(.L_197 - .L_196)
	.align		4
.L_196:
        /*03e8*/ 	.word	index@(_ZN2at6native55_GLOBAL__N__de093ff9_22_ForeachBinaryOpList_cu_a911ec4325multi_tensor_apply_kernelINS1_18TensorListMetadataILi3EEENS1_24BinaryOpListAlphaFunctorIdLi3ELi2ELi2EEEJSt5minusIdEdEEEvT_T0_DpT1_)
        /*03ec*/ 	.word	0x00000000


	//----- nvinfo : EIATTR_REGCOUNT
	.align		4
.L_197:
        /*03f0*/ 	.byte	0x04, 0x2f
        /*03f2*/ 	.short	(.L_199 - .L_198)
	.align		4
.L_198:
        /*03f4*/ 	.word	index@(_ZN2at6native55_GLOBAL__N__de093ff9_22_ForeachBinaryOpList_cu_a911ec4325multi_tensor_apply_kernelINS1_18TensorListMetadataILi3EEENS1_24BinaryOpListAlphaFunctorIfLi3ELi2ELi2EEEJSt5minusIfEfEEEvT_T0_DpT1_)
        /*03f8*/ 	.word	0x00000020


	//----- nvinfo : EIATTR_FRAME_SIZE
	.align		4
.L_199:
        /*03fc*/ 	.byte	0x04, 0x11
        /*03fe*/ 	.short	(.L_201 - .L_200)
	.align		4
.L_200:
        /*0400*/ 	.word	index@(_ZN2at6native55_GLOBAL__N__de093ff9_22_ForeachBinaryOpList_cu_a911ec4325multi_tensor_apply_kernelINS1_18TensorListMetadataILi3EEENS1_24BinaryOpListAlphaFunctorIfLi3ELi2ELi2EEEJSt5minusIfEfEEEvT_T0_DpT1_)
        /*0404*/ 	.word	0x00000000


	//----- nvinfo : EIATTR_REGCOUNT
	.align		4
.L_201:
        /*0408*/ 	.byte	0x04, 0x2f
        /*040a*/ 	.short	(.L_203 - .L_202)
	.align		4
.L_202:
        /*040c*/ 	.word	index@(_ZN2at6native55_GLOBAL__N__de093ff9_22_ForeachBinaryOpList_cu_a911ec4325multi_tensor_apply_kernelINS1_18TensorListMetadataILi3EEENS1_24BinaryOpListAlphaFunctorIN3c107complexIdEELi3ELi2ELi2EEEJSt5minusIS8_ES8_EEEvT_T0_DpT1_)
        /*0410*/ 	.word	0x00000034


	//----- nvinfo : EIATTR_FRAME_SIZE
	.align		4
.L_203:
        /*0414*/ 	.byte	0x04, 0x11
        /*0416*/ 	.short	(.L_205 - .L_204)
	.align		4
.L_204:
        /*0418*/ 	.word	index@(_ZN2at6native55_GLOBAL__N__de093ff9_22_ForeachBinaryOpList_cu_a911ec4325multi_tensor_apply_kernelINS1_18TensorListMetadataILi3EEENS1_24BinaryOpListAlphaFunctorIN3c107complexIdEELi3ELi2ELi2EEEJSt5minusIS8_ES8_EEEvT_T0_DpT1_)
        /*041c*/ 	.word	0x00000000


	//----- nvinfo : EIATTR_REGCOUNT
	.align		4
.L_205:
        /*0420*/ 	.byte	0x04, 0x2f
        /*0422*/ 	.short	(.L_207 - .L_206)
	.align		4
.L_206:
        /*0424*/ 	.word	index@(_ZN2at6native55_GLOBAL__N__de093ff9_22_ForeachBinaryOpList_cu_a911ec4325multi_tensor_apply_kernelINS1_18TensorListMetadataILi3EEENS1_24BinaryOpListAlphaFunctorIN3c107complexIfEELi3ELi2ELi2EEEJSt5minusIS8_ES8_EEEvT_T0_DpT1_)
        /*0428*/ 	.word	0x00000020


	//----- nvinfo : EIATTR_FRAME_SIZE
	.align		4
.L_207:
        /*042c*/ 	.byte	0x04, 0x11
        /*042e*/ 	.short	(.L_209 - .L_208)
	.align		4
.L_208:
        /*0430*/ 	.word	index@(_ZN2at6native55_GLOBAL__N__de093ff9_22_ForeachBinaryOpList_cu_a911ec4325multi_tensor_apply_kernelINS1_18TensorListMetadataILi3EEENS1_24BinaryOpListAlphaFunctorIN3c107complexIfEELi3ELi2ELi2EEEJSt5minusIS8_ES8_EEEvT_T0_DpT1_)
        /*0434*/ 	.word	0x00000000


	//----- nvinfo : EIATTR_REGCOUNT
	.align		4
.L_209:
        /*0438*/ 	.byte	0x04, 0x2f
        /*043a*/ 	.short	(.L_211 - .L_210)
	.align		4
.L_210:
        /*043c*/ 	.word	index@(_ZN2at6native55_GLOBAL__N__de093ff9_22_ForeachBinaryOpList_cu_a911ec4325multi_tensor_apply_kernelINS1_18TensorListMetadataILi3EEENS1_24BinaryOpListAlphaFunctorIbLi3ELi2ELi2EEEJSt5minusIbEbEEEvT_T0_DpT1_)
        /*0440*/ 	.word	0x0000001f


	//----- nvinfo : EIATTR_FRAME_SIZE
	.align		4
.L_211:
        /*0444*/ 	.byte	0x04, 0x11
        /*0446*/ 	.short	(.L_213 - .L_212)
	.align		4
.L_212:
        /*0448*/ 	.word	index@(_ZN2at6native55_GLOBAL__N__de093ff9_22_ForeachBinaryOpList_cu_a911ec4325multi_tensor_apply_kernelINS1_18TensorListMetadataILi3EEENS1_24BinaryOpListAlphaFunctorIbLi3ELi2ELi2EEEJSt5minusIbEbEEEvT_T0_DpT1_)
        /*044c*/ 	.word	0x00000000


	//----- nvinfo : EIATTR_REGCOUNT
	.align		4
.L_213:
        /*0450*/ 	.byte	0x04, 0x2f
        /*0452*/ 	.short	(.L_215 - .L_214)
	.align		4
.L_214:
        /*0454*/ 	.word	index@(_ZN2at6native55_GLOBAL__N__de093ff9_22_ForeachBinaryOpList_cu_a911ec4325multi_tensor_apply_kernelINS1_18TensorListMetadataILi3EEENS1_24BinaryOpListAlphaFunctorIN3c108BFloat16ELi3ELi2ELi2EEEJSt5minusIfEfEEEvT_T0_DpT1_)
        /*0458*/ 	.word	0x00000020


	//----- nvinfo : EIATTR_FRAME_SIZE
	.align		4
.L_215:
        /*045c*/ 	.byte	0x04, 0x11
        /*045e*/ 	.short	(.L_217 - .L_216)
	.align		4
.L_216:
        /*0460*/ 	.word	index@(_ZN2at6native55_GLOBAL__N__de093ff9_22_ForeachBinaryOpList_cu_a911ec4325multi_tensor_apply_kernelINS1_18TensorListMetadataILi3EEENS1_24BinaryOpListAlphaFunctorIN3c108BFloat16ELi3ELi2ELi2EEEJSt5minusIfEfEEEvT_T0_DpT1_)
        /*0464*/ 	.word	0x00000000


	//----- nvinfo : EIATTR_REGCOUNT
	.align		4
.L_217:
        /*0468*/ 	.byte	0x04, 0x2f
        /*046a*/ 	.short	(.L_219 - .L_218)
	.align		4
.L_218:
        /*046c*/ 	.word	index@(_ZN2at6native55_GLOBAL__N__de093ff9_22_ForeachBinaryOpList_cu_a911ec4325multi_tensor_apply_kernelINS1_18TensorListMetadataILi3EEENS1_24BinaryOpListAlphaFunctorIN3c104HalfELi3ELi2ELi2EEEJSt5minusIfEfEEEvT_T0_DpT1_)
        /*0470*/ 	.word	0x00000020


	//----- nvinfo : EIATTR_FRAME_SIZE
	.align		4
.L_219:
        /*0474*/ 	.byte	0x04, 0x11
        /*0476*/ 	.short	(.L_221 - .L_220)
	.align		4
.L_220:
        /*0478*/ 	.word	index@(_ZN2at6native55_GLOBAL__N__de093ff9_22_ForeachBinaryOpList_cu_a911ec4325multi_tensor_apply_kernelINS1_18TensorListMetadataILi3EEENS1_24BinaryOpListAlphaFunctorIN3c104HalfELi3ELi2ELi2EEEJSt5minusIfEfEEEvT_T0_DpT1_)
        /*047c*/ 	.word	0x00000000


	//----- nvinfo : EIATTR_REGCOUNT
	.align		4
.L_221:
        /*0480*/ 	.byte	0x04, 0x2f
        /*0482*/ 	.short	(.L_223 - .L_222)
	.align		4
.L_222:
        /*0484*/ 	.word	index@(_ZN2at6native55_GLOBAL__N__de093ff9_22_ForeachBinaryOpList_cu_a911ec4325multi_tensor_apply_kernelINS1_18TensorListMetadataILi2EEENS1_24BinaryOpListAlphaFunctorIhLi2ELi2ELi0EEEJSt10multipliesIhEhEEEvT_T0_DpT1_)
        /*0488*/ 	.word	0x0000001f


	//----- nvinfo : EIATTR_FRAME_SIZE
	.align		4
.L_223:
        /*048c*/ 	.byte	0x04, 0x11
        /*048e*/ 	.short	(.L_225 - .L_224)
	.align		4
.L_224:
        /*0490*/ 	.word	index@(_ZN2at6native55_GLOBAL__N__de093ff9_22_ForeachBinaryOpList_cu_a911ec4325multi_tensor_apply_kernelINS1_18TensorListMetadataILi2EEENS1_24BinaryOpListAlphaFunctorIhLi2ELi2ELi0EEEJSt10multipliesIhEhEEEvT_T0_DpT1_)
        /*0494*/ 	.word	0x00000000


	//----- nvinfo : EIATTR_REGCOUNT
	.align		4
.L_225:
        /*0498*/ 	.byte	0x04, 0x2f
        /*049a*/ 	.short	(.L_227 - .L_226)
	.align		4
.L_226:
        /*049c*/ 	.word	index@(_ZN2at6native55_GLOBAL__N__de093ff9_22_ForeachBinaryOpList_cu_a911ec4325multi_tensor_apply_kernelINS1_18TensorListMetadataILi2EEENS1_24BinaryOpListAlphaFunctorIaLi2ELi2ELi0EEEJSt10multipliesIaEaEEEvT_T0_DpT1_)
        /*04a0*/ 	.word	0x0000001f


	//----- nvinfo : EIATTR_FRAME_SIZE
	.align		4
.L_227:
        /*04a4*/ 	.byte	0x04, 0x11
        /*04a6*/ 	.short	(.L_229 - .L_228)
	.align		4
.L_228:
        /*04a8*/ 	.word	index@(_ZN2at6native55_GLOBAL__N__de093ff9_22_ForeachBinaryOpList_cu_a911ec4325multi_tensor_apply_kernelINS1_18TensorListMetadataILi2EEENS1_24BinaryOpListAlphaFunctorIaLi2ELi2ELi0EEEJSt10multipliesIaEaEEEvT_T0_DpT1_)
        /*04ac*/ 	.word	0x00000000


	//----- nvinfo : EIATTR_REGCOUNT
	.align		4
.L_229:
        /*04b0*/ 	.byte	0x04, 0x2f
        /*04b2*/ 	.short	(.L_231 - .L_230)
	.align		4
.L_230:
        /*04b4*/ 	.word	index@(_ZN2at6native55_GLOBAL__N__de093ff9_22_ForeachBinaryOpList_cu_a911ec4325multi_tensor_apply_kernelINS1_18TensorListMetadataILi2EEENS1_24BinaryOpListAlphaFunctorIiLi2ELi2ELi0EEEJSt10multipliesIiEiEEEvT_T0_DpT1_)
        /*04b8*/ 	.word	0x00000020


	//----- nvinfo : EIATTR_FRAME_SIZE
	.align		4
.L_231:
        /*04bc*/ 	.byte	0x04, 0x11
        /*04be*/ 	.short	(.L_233 - .L_232)
	.align		4
.L_232:
        /*04c0*/ 	.word	index@(_ZN2at6native55_GLOBAL__N__de093ff9_22_ForeachBinaryOpList_cu_a911ec4325multi_tensor_apply_kernelINS1_18TensorListMetadataILi2EEENS1_24BinaryOpListAlphaFunctorIiLi2ELi2ELi0EEEJSt10multipliesIiEiEEEvT_T0_DpT1_)
        /*04c4*/ 	.word	0x00000000


	//----- nvinfo : EIATTR_REGCOUNT
	.align		4
.L_233:
        /*04c8*/ 	.byte	0x04, 0x2f
        /*04ca*/ 	.short	(.L_235 - .L_234)
	.align		4
.L_234:
        /*04cc*/ 	.word	index@(_ZN2at6native55_GLOBAL__N__de093ff9_22_ForeachBinaryOpList_cu_a911ec4325multi_tensor_apply_kernelINS1_18TensorListMetadataILi2EEENS1_24BinaryOpListAlphaFunctorIlLi2ELi2ELi0EEEJSt10multipliesIlElEEEvT_T0_DpT1_)
        /*04d0*/ 	.word	0x00000020


	//----- nvinfo : EIATTR_FRAME_SIZE
	.align		4
.L_235:
        /*04d4*/ 	.byte	0x04, 0x11
        /*04d6*/ 	.short	(.L_237 - .L_236)
	.align		4
.L_236:
        /*04d8*/ 	.word	index@(_ZN2at6native55_GLOBAL__N__de093ff9_22_ForeachBinaryOpList_cu_a911ec4325multi_tensor_apply_kernelINS1_18TensorListMetadataILi2EEENS1_24BinaryOpListAlphaFunctorIlLi2ELi2ELi0EEEJSt10multipliesIlElEEEvT_T0_DpT1_)
        /*04dc*/ 	.word	0x00000000


	//----- nvinfo : EIATTR_REGCOUNT
	.align		4
.L_237:
        /*04e0*/ 	.byte	0x04, 0x2f
        /*04e2*/ 	.short	(.L_239 - .L_238)
	.align		4
.L_238:
        /*04e4*/ 	.word	index@(_ZN2at6native55_GLOBAL__N__de093ff9_22_ForeachBinaryOpList_cu_a911ec4325multi_tensor_apply_kernelINS1_18TensorListMetadataILi2EEENS1_24BinaryOpListAlphaFunctorIsLi2ELi2ELi0EEEJSt10multipliesIsEsEEEvT_T0_DpT1_)
        /*04e8*/ 	.word	0x00000020


	//----- nvinfo : EIATTR_FRAME_SIZE
	.align		4
.L_239:
        /*04ec*/ 	.byte	0x04, 0x11
        /*04ee*/ 	.short	(.L_241 - .L_240)
	.align		4
.L_240:
        /*04f0*/ 	.word	index@(_ZN2at6native55_GLOBAL__N__de093ff9_22_ForeachBinaryOpList_cu_a911ec4325multi_tensor_apply_kernelINS1_18TensorListMetadataILi2EEENS1_24BinaryOpListAlphaFunctorIsLi2ELi2ELi0EEEJSt10multipliesIsEsEEEvT_T0_DpT1_)
        /*04f4*/ 	.word	0x00000000


	//----- nvinfo : EIATTR_REGCOUNT
	.align		4
.L_241:
        /*04f8*/ 	.byte	0x04, 0x2f
        /*04fa*/ 	.short	(.L_243 - .L_242)
	.align		4
.L_242:
        /*04fc*/ 	.word	index@(_ZN2at6native55_GLOBAL__N__de093ff9_22_ForeachBinaryOpList_cu_a911ec4325multi_tensor_apply_kernelINS1_18TensorListMetadataILi2EEENS1_24BinaryOpListAlphaFunctorIdLi2ELi2ELi0EEEJSt10multipliesIdEdEEEvT_T0_DpT1_)
        /*0500*/ 	.word	0x00000020


	//----- nvinfo : EIATTR_FRAME_SIZE
	.align		4
.L_243:
        /*0504*/ 	.byte	0x04, 0x11
        /*0506*/ 	.short	(.L_245 - .L_244)
	.align		4
.L_244:
        /*0508*/ 	.word	index@(_ZN2at6native55_GLOBAL__N__de093ff9_22_ForeachBinaryOpList_cu_a911ec4325multi_tensor_apply_kernelINS1_18TensorListMetadataILi2EEENS1_24BinaryOpListAlphaFunctorIdLi2ELi2ELi0EEEJSt10multipliesIdEdEEEvT_T0_DpT1_)
        /*050c*/ 	.word	0x00000000


	//----- nvinfo : EIATTR_REGCOUNT
	.align		4
.L_245:
        /*0510*/ 	.byte	0x04, 0x2f
        /*0512*/ 	.short	(.L_247 - .L_246)
	.align		4
.L_246:
        /*0514*/ 	.word	index@(_ZN2at6native55_GLOBAL__N__de093ff9_22_ForeachBinaryOpList_cu_a911ec4325multi_tensor_apply_kernelINS1_18TensorListMetadataILi2EEENS1_24BinaryOpListAlphaFunctorIfLi2ELi2ELi0EEEJSt10multipliesIfEfEEEvT_T0_DpT1_)
        /*0518*/ 	.word	0x0000001f


	//----- nvinfo : EIATTR_FRAME_SIZE
	.align		4
.L_247:
        /*051c*/ 	.byte	0x04, 0x11
        /*051e*/ 	.short	(.L_249 - .L_248)
	.align		4
.L_248:
        /*0520*/ 	.word	index@(_ZN2at6native55_GLOBAL__N__de093ff9_22_ForeachBinaryOpList_cu_a911ec4325multi_tensor_apply_kernelINS1_18TensorListMetadataILi2EEENS1_24BinaryOpListAlphaFunctorIfLi2ELi2ELi0EEEJSt10multipliesIfEfEEEvT_T0_DpT1_)
        /*0524*/ 	.word	0x00000000


	//----- nvinfo : EIATTR_REGCOUNT
	.align		4
.L_249:
        /*0528*/ 	.byte	0x04, 0x2f
        /*052a*/ 	.short	(.L_251 - .L_250)
	.align		4
.L_250:
        /*052c*/ 	.word	index@(_ZN2at6native55_GLOBAL__N__de093ff9_22_ForeachBinaryOpList_cu_a911ec4325multi_tensor_apply_kernelINS1_18TensorListMetadataILi2EEENS1_24BinaryOpListAlphaFunctorIN3c107complexIdEELi2ELi2ELi0EEEJSt10multipliesIS8_ES8_EEEvT_T0_DpT1_)
        /*0530*/ 	.word	0x0000003a


	//----- nvinfo : EIATTR_FRAME_SIZE
	.align		4
.L_251:
        /*0534*/ 	.byte	0x04, 0x11
        /*0536*/ 	.short	(.L_253 - .L_252)
	.align		4
.L_252:
        /*0538*/ 	.word	index@(_ZN2at6native55_GLOBAL__N__de093ff9_22_ForeachBinaryOpList_cu_a911ec4325multi_tensor_apply_kernelINS1_18TensorListMetadataILi2EEENS1_24BinaryOpListAlphaFunctorIN3c107complexIdEELi2ELi2ELi0EEEJSt10multipliesIS8_ES8_EEEvT_T0_DpT1_)
        /*053c*/ 	.word	0x00000000


	//----- nvinfo : EIATTR_REGCOUNT
	.align		4
.L_253:
        /*0540*/ 	.byte	0x04, 0x2f
        /*0542*/ 	.short	(.L_255 - .L_254)
	.align		4
.L_254:
        /*0544*/ 	.word	index@(_ZN2at6native55_GLOBAL__N__de093ff9_22_ForeachBinaryOpList_cu_a911ec4325multi_tensor_apply_kernelINS1_18TensorListMetadataILi2EEENS1_24BinaryOpListAlphaFunctorIN3c107complexIfEELi2ELi2ELi0EEEJSt10multipliesIS8_ES8_EEEvT_T0_DpT1_)
        /*0548*/ 	.word	0x0000001f


	//----- nvinfo : EIATTR_FRAME_SIZE
	.align		4
.L_255:
        /*054c*/ 	.byte	0x04, 0x11
        /*054e*/ 	.short	(.L_257 - .L_256)
	.align		4
.L_256:
        /*0550*/ 	.word	index@(_ZN2at6native55_GLOBAL__N__de093ff9_22_ForeachBinaryOpList_cu_a911ec4325multi_tensor_apply_kernelINS1_18TensorListMetadataILi2EEENS1_24BinaryOpListAlphaFunctorIN3c107complexIfEELi2ELi2ELi0EEEJSt10multipliesIS8_ES8_EEEvT_T0_DpT1_)
        /*0554*/ 	.word	0x00000000


	//----- nvinfo : EIATTR_REGCOUNT
	.align		4
.L_257:
        /*0558*/ 	.byte	0x04, 0x2f
        /*055a*/ 	.short	(.L_259 - .L_258)
	.align		4
.L_258:
        /*055c*/ 	.word	index@(_ZN2at6native55_GLOBAL__N__de093ff9_22_ForeachBinaryOpList_cu_a911ec4325multi_tensor_apply_kernelINS1_18TensorListMetadataILi2EEENS1_24BinaryOpListAlphaFunctorIbLi2ELi2ELi0EEEJSt10multipliesIbEbEEEvT_T0_DpT1_)
        /*0560*/ 	.word	0x0000001d


	//----- nvinfo : EIATTR_FRAME_SIZE
	.align		4
.L_259:
        /*0564*/ 	.byte	0x04, 0x11
        /*0566*/ 	.short	(.L_261 - .L_260)
	.align		4
.L_260:
        /*0568*/ 	.word	index@(_ZN2at6native55_GLOBAL__N__de093ff9_22_ForeachBinaryOpList_cu_a911ec4325multi_tensor_apply_kernelINS1_18TensorListMetadataILi2EEENS1_24BinaryOpListAlphaFunctorIbLi2ELi2ELi0EEEJSt10multipliesIbEbEEEvT_T0_DpT1_)
        /*056c*/ 	.word	0x00000000


	//----- nvinfo : EIATTR_REGCOUNT
	.align		4
.L_261:
        /*0570*/ 	.byte	0x04, 0x2f
        /*0572*/ 	.short	(.L_263 - .L_262)
	.align		4
.L_262:
        /*0574*/ 	.word	index@(_ZN2at6native55_GLOBAL__N__de093ff9_22_ForeachBinaryOpList_cu_a911ec4325multi_tensor_apply_kernelINS1_18TensorListMetadataILi2EEENS1_24BinaryOpListAlphaFunctorIN3c108BFloat16ELi2ELi2ELi0EEEJSt10multipliesIfEfEEEvT_T0_DpT1_)
        /*0578*/ 	.word	0x0000001f


	//----- nvinfo : EIATTR_FRAME_SIZE
	.align		4
.L_263:
        /*057c*/ 	.byte	0x04, 0x11
        /*057e*/ 	.short	(.L_265 - .L_264)
	.align		4
.L_264:
        /*0580*/ 	.word	index@(_ZN2at6native55_GLOBAL__N__de093ff9_22_ForeachBinaryOpList_cu_a911ec4325multi_tensor_apply_kernelINS1_18TensorListMetadataILi2EEENS1_24BinaryOpListAlphaFunctorIN3c108BFloat16ELi2ELi2ELi0EEEJSt10multipliesIfEfEEEvT_T0_DpT1_)
        /*0584*/ 	.word	0x00000000


	//----- nvinfo : EIATTR_REGCOUNT
	.align		4
.L_265:
        /*0588*/ 	.byte	0x04, 0x2f
        /*058a*/ 	.short	(.L_267 - .L_266)
	.align		4
.L_266:
        /*058c*/ 	.word	index@(_ZN2at6native55_GLOBAL__N__de093ff9_22_ForeachBinaryOpList_cu_a911ec4325multi_tensor_apply_kernelINS1_18TensorListMetadataILi2EEENS1_24BinaryOpListAlphaFunctorIN3c104HalfELi2ELi2ELi0EEEJSt10multipliesIfEfEEEvT_T0_DpT1_)
        /*0590*/ 	.word	0x00000020


	//----- nvinfo : EIATTR_FRAME_SIZE
	.align		4
.L_267:
        /*0594*/ 	.byte	0x04, 0x11
        /*0596*/ 	.short	(.L_269 - .L_268)
	.align		4
.L_268:
        /*0598*/ 	.word	index@(_ZN2at6native55_GLOBAL__N__de093ff9_22_ForeachBinaryOpList_cu_a911ec4325multi_tensor_apply_kernelINS1_18TensorListMetadataILi2EEENS1_24BinaryOpListAlphaFunctorIN3c104HalfELi2ELi2ELi0EEEJSt10multipliesIfEfEEEvT_T0_DpT1_)
        /*059c*/ 	.word	0x00000000


	//----- nvinfo : EIATTR_REGCOUNT
	.align		4
.L_269:
        /*05a0*/ 	.byte	0x04, 0x2f
        /*05a2*/ 	.short	(.L_271 - .L_270)
	.align		4
.L_270:
        /*05a4*/ 	.word	index@(_ZN2at6native55_GLOBAL__N__de093ff9_22_ForeachBinaryOpList_cu_a911ec4325multi_tensor_apply_kernelINS1_18TensorListMetadataILi3EEENS1_24BinaryOpListAlphaFunctorIhLi3ELi2ELi2EEEJSt10multipliesIhEhEEEvT_T0_DpT1_)
        /*05a8*/ 	.word	0x00000020


	//----- nvinfo : EIATTR_FRAME_SIZE
	.align		4
.L_271:
        /*05ac*/ 	.byte	0x04, 0x11
        /*05ae*/ 	.short	(.L_273 - .L_272)
	.align		4
.L_272:
        /*05b0*/ 	.word	index@(_ZN2at6native55_GLOBAL__N__de093ff9_22_ForeachBinaryOpList_cu_a911ec4325multi_tensor_apply_kernelINS1_18TensorListMetadataILi3EEENS1_24BinaryOpListAlphaFunctorIhLi3ELi2ELi2EEEJSt10multipliesIhEhEEEvT_T0_DpT1_)
        /*05b4*/ 	.word	0x00000000


	//----- nvinfo : EIATTR_REGCOUNT
	.align		4
.L_273:
        /*05b8*/ 	.byte	0x04, 0x2f
        /*05ba*/ 	.short	(.L_275 - .L_274)
	.align		4
.L_274:
        /*05bc*/ 	.word	index@(_ZN2at6native55_GLOBAL__N__de093ff9_22_ForeachBinaryOpList_cu_a911ec4325multi_tensor_apply_kernelINS1_18TensorListMetadataILi3EEENS1_24BinaryOpListAlphaFunctorIaLi3ELi2ELi2EEEJSt10multipliesIaEaEEEvT_T0_DpT1_)
        /*05c0*/ 	.word	0x00000020


	//----- nvinfo : EIATTR_FRAME_SIZE
	.align		4
.L_275:
        /*05c4*/ 	.byte	0x04, 0x11
        /*05c6*/ 	.short	(.L_277 - .L_276)
	.align		4
.L_276:
        /*05c8*/ 	.word	index@(_ZN2at6native55_GLOBAL__N__de093ff9_22_ForeachBinaryOpList_cu_a911ec4325multi_tensor_apply_kernelINS1_18TensorListMetadataILi3EEENS1_24BinaryOpListAlphaFunctorIaLi3ELi2ELi2EEEJSt10multipliesIaEaEEEvT_T0_DpT1_)
        /*05cc*/ 	.word	0x00000000


	//----- nvinfo : EIATTR_REGCOUNT
	.align		4
.L_277:
        /*05d0*/ 	.byte	0x04, 0x2f
        /*05d2*/ 	.short	(.L_279 - .L_278)
	.align		4
.L_278:
        /*05d4*/ 	.word	index@(_ZN2at6native55_GLOBAL__N__de093ff9_22_ForeachBinaryOpList_cu_a911ec4325multi_tensor_apply_kernelINS1_18TensorListMetadataILi3EEENS1_24BinaryOpListAlphaFunctorIiLi3ELi2ELi2EEEJSt10multipliesIiEiEEEvT_T0_DpT1_)
        /*05d8*/ 	.word	0x00000020


	//----- nvinfo : EIATTR_FRAME_SIZE
	.align		4
.L_279:
        /*05dc*/ 	.byte	0x04, 0x11
        /*05de*/ 	.short	(.L_281 - .L_280)
	.align		4
.L_280:
        /*05e0*/ 	.word	index@(_ZN2at6native55_GLOBAL__N__de093ff9_22_ForeachBinaryOpList_cu_a911ec4325multi_tensor_apply_kernelINS1_18TensorListMetadataILi3EEENS1_24BinaryOpListAlphaFunctorIiLi3ELi2ELi2EEEJSt10multipliesIiEiEEEvT_T0_DpT1_)
        /*05e4*/ 	.word	0x00000000


	//----- nvinfo : EIATTR_REGCOUNT
	.align		4
.L_281:
        /*05e8*/ 	.byte	0x04, 0x2f
        /*05ea*/ 	.short	(.L_283 - .L_282)
	.align		4
.L_282:
        /*05ec*/ 	.word	index@(_ZN2at6native55_GLOBAL__N__de093ff9_22_ForeachBinaryOpList_cu_a911ec4325multi_tensor_apply_kernelINS1_18TensorListMetadataILi3EEENS1_24BinaryOpListAlphaFunctorIlLi3ELi2ELi2EEEJSt10multipliesIlElEEEvT_T0_DpT1_)
        /*05f0*/ 	.word	0x00000020


	//----- nvinfo : EIATTR_FRAME_SIZE
	.align		4
.L_283:
        /*05f4*/ 	.byte	0x04, 0x11
        /*05f6*/ 	.short	(.L_285 - .L_284)
	.align		4
.L_284:
        /*05f8*/ 	.word	index@(_ZN2at6native55_GLOBAL__N__de093ff9_22_ForeachBinaryOpList_cu_a911ec4325multi_tensor_apply_kernelINS1_18TensorListMetadataILi3EEENS1_24BinaryOpListAlphaFunctorIlLi3ELi2ELi2EEEJSt10multipliesIlElEEEvT_T0_DpT1_)
        /*05fc*/ 	.word	0x00000000


	//----- nvinfo : EIATTR_REGCOUNT
	.align		4
.L_285:
        /*0600*/ 	.byte	0x04, 0x2f
        /*0602*/ 	.short	(.L_287 - .L_286)
	.align		4
.L_286:
        /*0604*/ 	.word	index@(_ZN2at6native55_GLOBAL__N__de093ff9_22_ForeachBinaryOpList_cu_a911ec4325multi_tensor_apply_kernelINS1_18TensorListMetadataILi3EEENS1_24BinaryOpListAlphaFunctorIsLi3ELi2ELi2EEEJSt10multipliesIsEsEEEvT_T0_DpT1_)
        /*0608*/ 	.word	0x00000020


	//----- nvinfo : EIATTR_FRAME_SIZE
	.align		4
.L_287:
        /*060c*/ 	.byte	0x04, 0x11
        /*060e*/ 	.short	(.L_289 - .L_288)
	.align		4
.L_288:
        /*0610*/ 	.word	index@(_ZN2at6native55_GLOBAL__N__de093ff9_22_ForeachBinaryOpList_cu_a911ec4325multi_tensor_apply_kernelINS1_18TensorListMetadataILi3EEENS1_24BinaryOpListAlphaFunctorIsLi3ELi2ELi2EEEJSt10multipliesIsEsEEEvT_T0_DpT1_)
        /*0614*/ 	.word	0x00000000


	//----- nvinfo : EIATTR_REGCOUNT
	.align		4
.L_289:
        /*0618*/ 	.byte	0x04, 0x2f
        /*061a*/ 	.short	(.L_291 - .L_290)
	.align		4
.L_290:
        /*061c*/ 	.word	index@(_ZN2at6native55_GLOBAL__N__de093ff9_22_ForeachBinaryOpList_cu_a911ec4325multi_tensor_apply_kernelINS1_18TensorListMetadataILi3EEENS1_24BinaryOpListAlphaFunctorIdLi3ELi2ELi2EEEJSt10multipliesIdEdEEEvT_T0_DpT1_)
        /*0620*/ 	.word	0x0000001f


	//----- nvinfo : EIATTR_FRAME_SIZE
	.align		4
.L_291:
        /*0624*/ 	.byte	0x04, 0x11
        /*0626*/ 	.short	(.L_293 - .L_292)
	.align		4
.L_292:
        /*0628*/ 	.word	index@(_ZN2at6native55_GLOBAL__N__de093ff9_22_ForeachBinaryOpList_cu_a911ec4325multi_tensor_apply_kernelINS1_18TensorListMetadataILi3EEENS1_24BinaryOpListAlphaFunctorIdLi3ELi2ELi2EEEJSt10multipliesIdEdEEEvT_T0_DpT1_)
        /*062c*/ 	.word	0x00000000


	//----- nvinfo : EIATTR_REGCOUNT
	.align		4
.L_293:
        /*0630*/ 	.byte	0x04, 0x2f
        /*0632*/ 	.short	(.L_295 - .L_294)
	.align		4
.L_294:
        /*0634*/ 	.word	index@(_ZN2at6native55_GLOBAL__N__de093ff9_22_ForeachBinaryOpList_cu_a911ec4325multi_tensor_apply_kernelINS1_18TensorListMetadataILi3EEENS1_24BinaryOpListAlphaFunctorIfLi3ELi2ELi2EEEJSt10multipliesIfEfEEEvT_T0_DpT1_)
        /*0638*/ 	.word	0x00000020


	//----- nvinfo : EIATTR_FRAME_SIZE
	.align		4
.L_295:
        /*063c*/ 	.byte	0x04, 0x11
        /*063e*/ 	.short	(.L_297 - .L_296)
	.align		4
.L_296:
        /*0640*/ 	.word	index@(_ZN2at6native55_GLOBAL__N__de093ff9_22_ForeachBinaryOpList_cu_a911ec4325multi_tensor_apply_kernelINS1_18TensorListMetadataILi3EEENS1_24BinaryOpListAlphaFunctorIfLi3ELi2ELi2EEEJSt10multipliesIfEfEEEvT_T0_DpT1_)
        /*0644*/ 	.word	0x00000000


	//----- nvinfo : EIATTR_REGCOUNT
	.align		4
.L_297:
        /*0648*/ 	.byte	0x04, 0x2f
        /*064a*/ 	.short	(.L_299 - .L_298)
	.align		4
.L_298:
        /*064c*/ 	.word	index@(_ZN2at6native55_GLOBAL__N__de093ff9_22_ForeachBinaryOpList_cu_a911ec4325multi_tensor_apply_kernelINS1_18TensorListMetadataILi3EEENS1_24BinaryOpListAlphaFunctorIN3c107complexIdEELi3ELi2ELi2EEEJSt10multipliesIS8_ES8_EEEvT_T0_DpT1_)
        /*0650*/ 	.word	0x00000034


	//----- nvinfo : EIATTR_FRAME_SIZE
	.align		4
.L_299:
        /*0654*/ 	.byte	0x04, 0x11
        /*0656*/ 	.short	(.L_301 - .L_300)
	.align		4
.L_300:
        /*0658*/ 	.word	index@(_ZN2at6native55_GLOBAL__N__de093ff9_22_ForeachBinaryOpList_cu_a911ec4325multi_tensor_apply_kernelINS1_18TensorListMetadataILi3EEENS1_24BinaryOpListAlphaFunctorIN3c107complexIdEELi3ELi2ELi2EEEJSt10multipliesIS8_ES8_EEEvT_T0_DpT1_)
        /*065c*/ 	.word	0x00000000


	//----- nvinfo : EIATTR_REGCOUNT
	.align		4
.L_301:
        /*0660*/ 	.byte	0x04, 0x2f
        /*0662*/ 	.short	(.L_303 - .L_302)
	.align		4
.L_302:
        /*0664*/ 	.word	index@(_ZN2at6native55_GLOBAL__N__de093ff9_22_ForeachBinaryOpList_cu_a911ec4325multi_tensor_apply_kernelINS1_18TensorListMetadataILi3EEENS1_24BinaryOpListAlphaFunctorIN3c107complexIfEELi3ELi2ELi2EEEJSt10multipliesIS8_ES8_EEEvT_T0_DpT1_)
        /*0668*/ 	.word	0x00000022


	//----- nvinfo : EIATTR_FRAME_SIZE
	.align		4
.L_303:
        /*066c*/ 	.byte	0x04, 0x11
        /*066e*/ 	.short	(.L_305 - .L_304)
	.align		4
.L_304:
        /*0670*/ 	.word	index@(_ZN2at6native55_GLOBAL__N__de093ff9_22_ForeachBinaryOpList_cu_a911ec4325multi_tensor_apply_kernelINS1_18TensorListMetadataILi3EEENS1_24BinaryOpListAlphaFunctorIN3c107complexIfEELi3ELi2ELi2EEEJSt10multipliesIS8_ES8_EEEvT_T0_DpT1_)
        /*0674*/ 	.word	0x00000000


	//----- nvinfo : EIATTR_REGCOUNT
	.align		4
.L_305:
        /*0678*/ 	.byte	0x04, 0x2f
        /*067a*/ 	.short	(.L_307 - .L_306)
	.align		4
.L_306:
        /*067c*/ 	.word	index@(_ZN2at6native55_GLOBAL__N__de093ff9_22_ForeachBinaryOpList_cu_a911ec4325multi_tensor_apply_kernelINS1_18TensorListMetadataILi3EEENS1_24BinaryOpListAlphaFunctorIbLi3ELi2ELi2EEEJSt10multipliesIbEbEEEvT_T0_DpT1_)
        /*0680*/ 	.word	0x0000001f


	//----- nvinfo : EIATTR_FRAME_SIZE
	.align		4
.L_307:
        /*0684*/ 	.byte	0x04, 0x11
        /*0686*/ 	.short	(.L_309 - .L_308)
	.align		4
.L_308:
        /*0688*/ 	.word	index@(_ZN2at6native55_GLOBAL__N__de093ff9_22_ForeachBinaryOpList_cu_a911ec4325multi_tensor_apply_kernelINS1_18TensorListMetadataILi3EEENS1_24BinaryOpListAlphaFunctorIbLi3ELi2ELi2EEEJSt10multipliesIbEbEEEvT_T0_DpT1_)
        /*068c*/ 	.word	0x00000000


	//----- nvinfo : EIATTR_REGCOUNT
	.align		4
.L_309:
        /*0690*/ 	.byte	0x04, 0x2f
        /*0692*/ 	.short	(.L_311 - .L_310)
	.align		4
.L_310:
        /*0694*/ 	.word	index@(_ZN2at6native55_GLOBAL__N__de093ff9_22_ForeachBinaryOpList_cu_a911ec4325multi_tensor_apply_kernelINS1_18TensorListMetadataILi3EEENS1_24BinaryOpListAlphaFunctorIN3c108BFloat16ELi3ELi2ELi2EEEJSt10multipliesIfEfEEEvT_T0_DpT1_)
        /*0698*/ 	.word	0x00000020


	//----- nvinfo : EIATTR_FRAME_SIZE
	.align		4
.L_311:
        /*069c*/ 	.byte	0x04, 0x11
        /*069e*/ 	.short	(.L_313 - .L_312)
	.align		4
.L_312:
        /*06a0*/ 	.word	index@(_ZN2at6native55_GLOBAL__N__de093ff9_22_ForeachBinaryOpList_cu_a911ec4325multi_tensor_apply_kernelINS1_18TensorListMetadataILi3EEENS1_24BinaryOpListAlphaFunctorIN3c108BFloat16ELi3ELi2ELi2EEEJSt10multipliesIfEfEEEvT_T0_DpT1_)
        /*06a4*/ 	.word	0x00000000


	//----- nvinfo : EIATTR_REGCOUNT
	.align		4
.L_313:
        /*06a8*/ 	.byte	0x04, 0x2f
        /*06aa*/ 	.short	(.L_315 - .L_314)
	.align		4
.L_314:
        /*06ac*/ 	.word	index@(_ZN2at6native55_GLOBAL__N__de093ff9_22_ForeachBinaryOpList_cu_a911ec4325multi_tensor_apply_kernelINS1_18TensorListMetadataILi3EEENS1_24BinaryOpListAlphaFunctorIN3c104HalfELi3ELi2ELi2EEEJSt10multipliesIfEfEEEvT_T0_DpT1_)
        /*06b0*/ 	.word	0x00000020


	//----- nvinfo : EIATTR_FRAME_SIZE
	.align		4
.L_315:
        /*06b4*/ 	.byte	0x04, 0x11
        /*06b6*/ 	.short	(.L_317 - .L_316)
	.align		4
.L_316:
        /*06b8*/ 	.word	index@(_ZN2at6native55_GLOBAL__N__de093ff9_22_ForeachBinaryOpList_cu_a911ec4325multi_tensor_apply_kernelINS1_18TensorListMetadataILi3EEENS1_24BinaryOpListAlphaFunctorIN3c104HalfELi3ELi2ELi2EEEJSt10multipliesIfEfEEEvT_T0_DpT1_)
        /*06bc*/ 	.word	0x00000000


	//----- nvinfo : EIATTR_REGCOUNT
	.align		4
.L_317:
        /*06c0*/ 	.byte	0x04, 0x2f
        /*06c2*/ 	.short	(.L_319 - .L_318)
	.align		4
.L_318:
        /*06c4*/ 	.word	index@(_ZN2at6native55_GLOBAL__N__de093ff9_22_ForeachBinaryOpList_cu_a911ec4325multi_tensor_apply_kernelINS1_18TensorListMetadataILi2EEENS1_24BinaryOpListAlphaFunctorIhLi2ELi2ELi0EEEJSt7dividesIhEhEEEvT_T0_DpT1_)
        /*06c8*/ 	.word	0x0000001f


	//----- nvinfo : EIATTR_FRAME_SIZE
	.align		4
.L_319:
        /*06cc*/ 	.byte	0x04, 0x11
        /*06ce*/ 	.short	(.L_321 - .L_320)
	.align		4
.L_320:
        /*06d0*/ 	.word	index@($__internal_13_$__cuda_sm20_div_u16)
        /*06d4*/ 	.word	0x00000000


	//----- nvinfo : EIATTR_FRAME_SIZE
	.align		4
.L_321:
        /*06d8*/ 	.byte	0x04, 0x11
        /*06da*/ 	.short	(.L_323 - .L_322)
	.align		4
.L_322:
        /*06dc*/ 	.word	index@(_ZN2at6native55_GLOBAL__N__de093ff9_22_ForeachBinaryOpList_cu_a911ec4325multi_tensor_apply_kernelINS1_18TensorListMetadataILi2EEENS1_24BinaryOpListAlphaFunctorIhLi2ELi2ELi0EEEJSt7dividesIhEhEEEvT_T0_DpT1_)
        /*06e0*/ 	.word	0x00000000


	//----- nvinfo : EIATTR_REGCOUNT
	.align		4
.L_323:
        /*06e4*/ 	.byte	0x04, 0x2f
        /*06e6*/ 	.short	(.L_325 - .L_324)
	.align		4
.L_324:
        /*06e8*/ 	.word	index@(_ZN2at6native55_GLOBAL__N__de093ff9_22_ForeachBinaryOpList_cu_a911ec4325multi_tensor_apply_kernelINS1_18TensorListMetadataILi2EEENS1_24BinaryOpListAlphaFunctorIaLi2ELi2ELi0EEEJSt7dividesIaEaEEEvT_T0_DpT1_)
        /*06ec*/ 	.word	0x00000020


	//----- nvinfo : EIATTR_FRAME_SIZE
	.align		4
.L_325:
        /*06f0*/ 	.byte	0x04, 0x11
        /*06f2*/ 	.short	(.L_327 - .L_326)
	.align		4
.L_326:
        /*06f4*/ 	.word	index@(_ZN2at6native55_GLOBAL__N__de093ff9_22_ForeachBinaryOpList_cu_a911ec4325multi_tensor_apply_kernelINS1_18TensorListMetadataILi2EEENS1_24BinaryOpListAlphaFunctorIaLi2ELi2ELi0EEEJSt7dividesIaEaEEEvT_T0_DpT1_)
        /*06f8*/ 	.word	0x00000000


	//----- nvinfo : EIATTR_REGCOUNT
	.align		4
.L_327:
        /*06fc*/ 	.byte	0x04, 0x2f
        /*06fe*/ 	.short	(.L_329 - .L_328)
	.align		4
.L_328:
        /*0700*/ 	.word	index@(_ZN2at6native55_GLOBAL__N__de093ff9_22_ForeachBinaryOpList_cu_a911ec4325multi_tensor_apply_kernelINS1_18TensorListMetadataILi2EEENS1_24BinaryOpListAlphaFunctorIiLi2ELi2ELi0EEEJSt7dividesIiEiEEEvT_T0_DpT1_)
        /*0704*/ 	.word	0x00000020


	//----- nvinfo : EIATTR_FRAME_SIZE
	.align		4
.L_329:
        /*0708*/ 	.byte	0x04, 0x11
        /*070a*/ 	.short	(.L_331 - .L_330)
	.align		4
.L_330:
        /*070c*/ 	.word	index@(_ZN2at6native55_GLOBAL__N__de093ff9_22_ForeachBinaryOpList_cu_a911ec4325multi_tensor_apply_kernelINS1_18TensorListMetadataILi2EEENS1_24BinaryOpListAlphaFunctorIiLi2ELi2ELi0EEEJSt7dividesIiEiEEEvT_T0_DpT1_)
        /*0710*/ 	.word	0x00000000


	//----- nvinfo : EIATTR_REGCOUNT
	.align		4
.L_331:
        /*0714*/ 	.byte	0x04, 0x2f
        /*0716*/ 	.short	(.L_333 - .L_332)
	.align		4
.L_332:
        /*0718*/ 	.word	index@(_ZN2at6native55_GLOBAL__N__de093ff9_22_ForeachBinaryOpList_cu_a911ec4325multi_tensor_apply_kernelINS1_18TensorListMetadataILi2EEENS1_24BinaryOpListAlphaFunctorIlLi2ELi2ELi0EEEJSt7dividesIlElEEEvT_T0_DpT1_)
        /*071c*/ 	.word	0x00000028


	//----- nvinfo : EIATTR_FRAME_SIZE
	.align		4
.L_333:
        /*0720*/ 	.byte	0x04, 0x11
        /*0722*/ 	.short	(.L_335 - .L_334)
	.align		4
.L_334:
        /*0724*/ 	.word	index@($__internal_12_$__cuda_sm20_div_s64)
        /*0728*/ 	.word	0x00000000


	//----- nvinfo : EIATTR_FRAME_SIZE
	.align		4
.L_335:
        /*072c*/ 	.byte	0x04, 0x11
        /*072e*/ 	.short	(.L_337 - .L_336)
	.align		4
.L_336:
        /*0730*/ 	.word	index@(_ZN2at6native55_GLOBAL__N__de093ff9_22_ForeachBinaryOpList_cu_a911ec4325multi_tensor_apply_kernelINS1_18TensorListMetadataILi2EEENS1_24BinaryOpListAlphaFunctorIlLi2ELi2ELi0EEEJSt7dividesIlElEEEvT_T0_DpT1_)
        /*0734*/ 	.word	0x00000000


	//----- nvinfo : EIATTR_REGCOUNT
	.align		4
.L_337:
        /*0738*/ 	.byte	0x04, 0x2f
        /*073a*/ 	.short	(.L_339 - .L_338)
	.align		4
.L_338:
        /*073c*/ 	.word	index@(_ZN2at6native55_GLOBAL__N__de093ff9_22_ForeachBinaryOpList_cu_a911ec4325multi_tensor_apply_kernelINS1_18TensorListMetadataILi2EEENS1_24BinaryOpListAlphaFunctorIsLi2ELi2ELi0EEEJSt7dividesIsEsEEEvT_T0_DpT1_)
        /*0740*/ 	.word	0x00000020


	//----- nvinfo : EIATTR_FRAME_SIZE
	.align		4
.L_339:
        /*0744*/ 	.byte	0x04, 0x11
        /*0746*/ 	.short	(.L_341 - .L_340)
	.align		4
.L_340:
        /*0748*/ 	.word	index@(_ZN2at6native55_GLOBAL__N__de093ff9_22_ForeachBinaryOpList_cu_a911ec4325multi_tensor_apply_kernelINS1_18TensorListMetadataILi2EEENS1_24BinaryOpListAlphaFunctorIsLi2ELi2ELi0EEEJSt7dividesIsEsEEEvT_T0_DpT1_)
        /*074c*/ 	.word	0x00000000


	//----- nvinfo : EIATTR_REGCOUNT
	.align		4
.L_341:
        /*0750*/ 	.byte	0x04, 0x2f
        /*0752*/ 	.short	(.L_343 - .L_342)
	.align		4
.L_342:
        /*0754*/ 	.word	index@(_ZN2at6native55_GLOBAL__N__de093ff9_22_ForeachBinaryOpList_cu_a911ec4325multi_tensor_apply_kernelINS1_18TensorListMetadataILi2EEENS1_24BinaryOpListAlphaFunctorIdLi2ELi2ELi0EEEJSt7dividesIdEdEEEvT_T0_DpT1_)
        /*0758*/ 	.word	0x0000002f


	//----- nvinfo : EIATTR_FRAME_SIZE
	.align		4
.L_343:
        /*075c*/ 	.byte	0x04, 0x11
        /*075e*/ 	.short	(.L_345 - .L_344)
	.align		4
.L_344:
        /*0760*/ 	.word	index@($__internal_11_$__cuda_sm20_div_rn_f64_full)
        /*0764*/ 	.word	0x00000000


	//----- nvinfo : EIATTR_FRAME_SIZE
	.align		4
.L_345:
        /*0768*/ 	.byte	0x04, 0x11
        /*076a*/ 	.short	(.L_347 - .L_346)
	.align		4
.L_346:
        /*076c*/ 	.word	index@(_ZN2at6native55_GLOBAL__N__de093ff9_22_ForeachBinaryOpList_cu_a911ec4325multi_tensor_apply_kernelINS1_18TensorListMetadataILi2EEENS1_24BinaryOpListAlphaFunctorIdLi2ELi2ELi0EEEJSt7dividesIdEdEEEvT_T0_DpT1_)
        /*0770*/ 	.word	0x00000000


	//----- nvinfo : EIATTR_REGCOUNT
	.align		4
.L_347:
        /*0774*/ 	.byte	0x04, 0x2f
        /*0776*/ 	.short	(.L_349 - .L_348)
	.align		4
.L_348:
        /*0778*/ 	.word	index@(_ZN2at6native55_GLOBAL__N__de093ff9_22_ForeachBinaryOpList_cu_a911ec4325multi_tensor_apply_kernelINS1_18TensorListMetadataILi2EEENS1_24BinaryOpListAlphaFunctorIfLi2ELi2ELi0EEEJSt7dividesIfEfEEEvT_T0_DpT1_)
        /*077c*/ 	.word	0x00000020


	//----- nvinfo : EIATTR_FRAME_SIZE
	.align		4
.L_349:
        /*0780*/ 	.byte	0x04, 0x11
        /*0782*/ 	.short	(.L_351 - .L_350)
	.align		4
.L_350:
        /*0784*/ 	.word	index@(_ZN2at6native55_GLOBAL__N__de093ff9_22_ForeachBinaryOpList_cu_a911ec4325multi_tensor_apply_kernelINS1_18TensorListMetadataILi2EEENS1_24BinaryOpListAlphaFunctorIfLi2ELi2ELi0EEEJSt7dividesIfEfEEEvT_T0_DpT1_)
        /*0788*/ 	.word	0x00000000


	//----- nvinfo : EIATTR_REGCOUNT
	.align		4
.L_351:
        /*078c*/ 	.byte	0x04, 0x2f
        /*078e*/ 	.short	(.L_353 - .L_352)
	.align		4
.L_352:
        /*0790*/ 	.word	index@(_ZN2at6native55_GLOBAL__N__de093ff9_22_ForeachBinaryOpList_cu_a911ec4325multi_tensor_apply_kernelINS1_18TensorListMetadataILi2EEENS1_24BinaryOpListAlphaFunctorIN3c107complexIdEELi2ELi2ELi0EEEJSt7dividesIS8_ES8_EEEvT_T0_DpT1_)
        /*0794*/ 	.word	0x0000003e


	//----- nvinfo : EIATTR_FRAME_SIZE
	.align		4
.L_353:
        /*0798*/ 	.byte	0x04, 0x11
        /*079a*/ 	.short	(.L_355 - .L_354)
	.align		4
.L_354:
        /*079c*/ 	.word	index@($__internal_10_$__cuda_sm20_div_rn_f64_full)
        /*07a0*/ 	.word	0x00000000


	//----- nvinfo : EIATTR_FRAME_SIZE
	.align		4
.L_355:
        /*07a4*/ 	.byte	0x04, 0x11
        /*07a6*/ 	.short	(.L_357 - .L_356)
	.align		4
.L_356:
        /*07a8*/ 	.word	index@($__internal_9_$__cuda_sm20_dblrcp_rn_slowpath_v3)
        /*07ac*/ 	.word	0x00000000


	//----- nvinfo : EIATTR_FRAME_SIZE
	.align		4
.L_357:
        /*07b0*/ 	.byte	0x04, 0x11
        /*07b2*/ 	.short	(.L_359 - .L_358)
	.align		4
.L_358:
        /*07b4*/ 	.word	index@(_ZN2at6native55_GLOBAL__N__de093ff9_22_ForeachBinaryOpList_cu_a911ec4325multi_tensor_apply_kernelINS1_18TensorListMetadataILi2EEENS1_24BinaryOpListAlphaFunctorIN3c107complexIdEELi2ELi2ELi0EEEJSt7dividesIS8_ES8_EEEvT_T0_DpT1_)
        /*07b8*/ 	.word	0x00000000


	//----- nvinfo : EIATTR_REGCOUNT
	.align		4
.L_359:
        /*07bc*/ 	.byte	0x04, 0x2f
        /*07be*/ 	.short	(.L_361 - .L_360)
	.align		4
.L_360:
        /*07c0*/ 	.word	index@(_ZN2at6native55_GLOBAL__N__de093ff9_22_ForeachBinaryOpList_cu_a911ec4325multi_tensor_apply_kernelINS1_18TensorListMetadataILi2EEENS1_24BinaryOpListAlphaFunctorIN3c107complexIfEELi2ELi2ELi0EEEJSt7dividesIS8_ES8_EEEvT_T0_DpT1_)
        /*07c4*/ 	.word	0x00000020


	//----- nvinfo : EIATTR_FRAME_SIZE
	.align		4
.L_361:
        /*07c8*/ 	.byte	0x04, 0x11
        /*07ca*/ 	.short	(.L_363 - .L_362)
	.align		4
.L_362:
        /*07cc*/ 	.word	index@(_ZN2at6native55_GLOBAL__N__de093ff9_22_ForeachBinaryOpList_cu_a911ec4325multi_tensor_apply_kernelINS1_18TensorListMetadataILi2EEENS1_24BinaryOpListAlphaFunctorIN3c107complexIfEELi2ELi2ELi0EEEJSt7dividesIS8_ES8_EEEvT_T0_DpT1_)
        /*07d0*/ 	.word	0x00000000


	//----- nvinfo : EIATTR_REGCOUNT
	.align		4
.L_363:
        /*07d4*/ 	.byte	0x04, 0x2f
        /*07d6*/ 	.short	(.L_365 - .L_364)
	.align		4
.L_364:
        /*07d8*/ 	.word	index@(_ZN2at6native55_GLOBAL__N__de093ff9_22_ForeachBinaryOpList_cu_a911ec4325multi_tensor_apply_kernelINS1_18TensorListMetadataILi2EEENS1_24BinaryOpListAlphaFunctorIbLi2ELi2ELi0EEEJSt7dividesIbEbEEEvT_T0_DpT1_)
        /*07dc*/ 	.word	0x0000001c


	//----- nvinfo : EIATTR_FRAME_SIZE
	.align		4
.L_365:
        /*07e0*/ 	.byte	0x04, 0x11
        /*07e2*/ 	.short	(.L_367 - .L_366)
	.align		4
.L_366:
        /*07e4*/ 	.word	index@(_ZN2at6native55_GLOBAL__N__de093ff9_22_ForeachBinaryOpList_cu_a911ec4325multi_tensor_apply_kernelINS1_18TensorListMetadataILi2EEENS1_24BinaryOpListAlphaFunctorIbLi2ELi2ELi0EEEJSt7dividesIbEbEEEvT_T0_DpT1_)
        /*07e8*/ 	.word	0x00000000


	//----- nvinfo : EIATTR_REGCOUNT
	.align		4
.L_367:
        /*07ec*/ 	.byte	0x04, 0x2f
        /*07ee*/ 	.short	(.L_369 - .L_368)
	.align		4
.L_368:
        /*07f0*/ 	.word	index@(_ZN2at6native55_GLOBAL__N__de093ff9_22_ForeachBinaryOpList_cu_a911ec4325multi_tensor_apply_kernelINS1_18TensorListMetadataILi2EEENS1_24BinaryOpListAlphaFunctorIN3c108BFloat16ELi2ELi2ELi0EEEJSt7dividesIfEfEEEvT_T0_DpT1_)
        /*07f4*/ 	.word	0x00000020


	//----- nvinfo : EIATTR_FRAME_SIZE
	.align		4
.L_369:
        /*07f8*/ 	.byte	0x04, 0x11
        /*07fa*/ 	.short	(.L_371 - .L_370)
	.align		4
.L_370:
        /*07fc*/ 	.word	index@(_ZN2at6native55_GLOBAL__N__de093ff9_22_ForeachBinaryOpList_cu_a911ec4325multi_tensor_apply_kernelINS1_18TensorListMetadataILi2EEENS1_24BinaryOpListAlphaFunctorIN3c108BFloat16ELi2ELi2ELi0EEEJSt7dividesIfEfEEEvT_T0_DpT1_)
        /*0800*/ 	.word	0x00000000


	//----- nvinfo : EIATTR_REGCOUNT
	.align		4
.L_371:
        /*0804*/ 	.byte	0x04, 0x2f
        /*0806*/ 	.short	(.L_373 - .L_372)
	.align		4
.L_372:
        /*0808*/ 	.word	index@(_ZN2at6native55_GLOBAL__N__de093ff9_22_ForeachBinaryOpList_cu_a911ec4325multi_tensor_apply_kernelINS1_18TensorListMetadataILi2EEENS1_24BinaryOpListAlphaFunctorIN3c104HalfELi2ELi2ELi0EEEJSt7dividesIfEfEEEvT_T0_DpT1_)
        /*080c*/ 	.word	0x00000020


	//----- nvinfo : EIATTR_FRAME_SIZE
	.align		4
.L_373:
        /*0810*/ 	.byte	0x04, 0x11
        /*0812*/ 	.short	(.L_375 - .L_374)
	.align		4
.L_374:
        /*0814*/ 	.word	index@(_ZN2at6native55_GLOBAL__N__de093ff9_22_ForeachBinaryOpList_cu_a911ec4325multi_tensor_apply_kernelINS1_18TensorListMetadataILi2EEENS1_24BinaryOpListAlphaFunctorIN3c104HalfELi2ELi2ELi0EEEJSt7dividesIfEfEEEvT_T0_DpT1_)
        /*0818*/ 	.word	0x00000000


	//----- nvinfo : EIATTR_REGCOUNT
	.align		4
.L_375:
        /*081c*/ 	.byte	0x04, 0x2f
        /*081e*/ 	.short	(.L_377 - .L_376)
	.align		4
.L_376:
        /*0820*/ 	.word	index@(_ZN2at6native55_GLOBAL__N__de093ff9_22_ForeachBinaryOpList_cu_a911ec4325multi_tensor_apply_kernelINS1_18TensorListMetadataILi3EEENS1_24BinaryOpListAlphaFunctorIhLi3ELi2ELi2EEEJSt7dividesIhEhEEEvT_T0_DpT1_)
        /*0824*/ 	.word	0x0000001f


	//----- nvinfo : EIATTR_FRAME_SIZE
	.align		4
.L_377:
        /*0828*/ 	.byte	0x04, 0x11
        /*082a*/ 	.short	(.L_379 - .L_378)
	.align		4
.L_378:
        /*082c*/ 	.word	index@($__internal_8_$__cuda_sm20_div_u16)
        /*0830*/ 	.word	0x00000000


	//----- nvinfo : EIATTR_FRAME_SIZE
	.align		4
.L_379:
        /*0834*/ 	.byte	0x04, 0x11
        /*0836*/ 	.short	(.L_381 - .L_380)
	.align		4
.L_380:
        /*0838*/ 	.word	index@(_ZN2at6native55_GLOBAL__N__de093ff9_22_ForeachBinaryOpList_cu_a911ec4325multi_tensor_apply_kernelINS1_18TensorListMetadataILi3EEENS1_24BinaryOpListAlphaFunctorIhLi3ELi2ELi2EEEJSt7dividesIhEhEEEvT_T0_DpT1_)
        /*083c*/ 	.word	0x00000000


	//----- nvinfo : EIATTR_REGCOUNT
	.align		4
.L_381:
        /*0840*/ 	.byte	0x04, 0x2f
        /*0842*/ 	.short	(.L_383 - .L_382)
	.align		4
.L_382:
        /*0844*/ 	.word	index@(_ZN2at6native55_GLOBAL__N__de093ff9_22_ForeachBinaryOpList_cu_a911ec4325multi_tensor_apply_kernelINS1_18TensorListMetadataILi3EEENS1_24BinaryOpListAlphaFunctorIaLi3ELi2ELi2EEEJSt7dividesIaEaEEEvT_T0_DpT1_)
        /*0848*/ 	.word	0x00000020


	//----- nvinfo : EIATTR_FRAME_SIZE
	.align		4
.L_383:
        /*084c*/ 	.byte	0x04, 0x11
        /*084e*/ 	.short	(.L_385 - .L_384)
	.align		4
.L_384:
        /*0850*/ 	.word	index@(_ZN2at6native55_GLOBAL__N__de093ff9_22_ForeachBinaryOpList_cu_a911ec4325multi_tensor_apply_kernelINS1_18TensorListMetadataILi3EEENS1_24BinaryOpListAlphaFunctorIaLi3ELi2ELi2EEEJSt7dividesIaEaEEEvT_T0_DpT1_)
        /*0854*/ 	.word	0x00000000


	//----- nvinfo : EIATTR_REGCOUNT
	.align		4
.L_385:
        /*0858*/ 	.byte	0x04, 0x2f
        /*085a*/ 	.short	(.L_387 - .L_386)
	.align		4
.L_386:
        /*085c*/ 	.word	index@(_ZN2at6native55_GLOBAL__N__de093ff9_22_ForeachBinaryOpList_cu_a911ec4325multi_tensor_apply_kernelINS1_18TensorListMetadataILi3EEENS1_24BinaryOpListAlphaFunctorIiLi3ELi2ELi2EEEJSt7dividesIiEiEEEvT_T0_DpT1_)
        /*0860*/ 	.word	0x00000020


	//----- nvinfo : EIATTR_FRAME_SIZE
	.align		4
.L_387:
        /*0864*/ 	.byte	0x04, 0x11
        /*0866*/ 	.short	(.L_389 - .L_388)
	.align		4
.L_388:
        /*0868*/ 	.word	index@(_ZN2at6native55_GLOBAL__N__de093ff9_22_ForeachBinaryOpList_cu_a911ec4325multi_tensor_apply_kernelINS1_18TensorListMetadataILi3EEENS1_24BinaryOpListAlphaFunctorIiLi3ELi2ELi2EEEJSt7dividesIiEiEEEvT_T0_DpT1_)
        /*086c*/ 	.word	0x00000000


	//----- nvinfo : EIATTR_REGCOUNT
	.align		4
.L_389:
        /*0870*/ 	.byte	0x04, 0x2f
        /*0872*/ 	.short	(.L_391 - .L_390)
	.align		4
.L_390:
        /*0874*/ 	.word	index@(_ZN2at6native55_GLOBAL__N__de093ff9_22_ForeachBinaryOpList_cu_a911ec4325multi_tensor_apply_kernelINS1_18TensorListMetadataILi3EEENS1_24BinaryOpListAlphaFunctorIlLi3ELi2ELi2EEEJSt7dividesIlElEEEvT_T0_DpT1_)
        /*0878*/ 	.word	0x00000028


	//----- nvinfo : EIATTR_FRAME_SIZE
	.align		4
.L_391:
        /*087c*/ 	.byte	0x04, 0x11
        /*087e*/ 	.short	(.L_393 - .L_392)
	.align		4
.L_392:
        /*0880*/ 	.word	index@($__internal_7_$__cuda_sm20_div_s64)
        /*0884*/ 	.word	0x00000000


	//----- nvinfo : EIATTR_FRAME_SIZE
	.align		4
.L_393:
        /*0888*/ 	.byte	0x04, 0x11
        /*088a*/ 	.short	(.L_395 - .L_394)
	.align		4
.L_394:
        /*088c*/ 	.word	index@(_ZN2at6native55_GLOBAL__N__de093ff9_22_ForeachBinaryOpList_cu_a911ec4325multi_tensor_apply_kernelINS1_18TensorListMetadataILi3EEENS1_24BinaryOpListAlphaFunctorIlLi3ELi2ELi2EEEJSt7dividesIlElEEEvT_T0_DpT1_)
        /*0890*/ 	.word	0x00000000


	//----- nvinfo : EIATTR_REGCOUNT
	.align		4
.L_395:
        /*0894*/ 	.byte	0x04, 0x2f
        /*0896*/ 	.short	(.L_397 - .L_396)
	.align		4
.L_396:
        /*0898*/ 	.word	index@(_ZN2at6native55_GLOBAL__N__de093ff9_22_ForeachBinaryOpList_cu_a911ec4325multi_tensor_apply_kernelINS1_18TensorListMetadataILi3EEENS1_24BinaryOpListAlphaFunctorIsLi3ELi2ELi2EEEJSt7dividesIsEsEEEvT_T0_DpT1_)
        /*089c*/ 	.word	0x00000020


	//----- nvinfo : EIATTR_FRAME_SIZE
	.align		4
.L_397:
        /*08a0*/ 	.byte	0x04, 0x11
        /*08a2*/ 	.short	(.L_399 - .L_398)
	.align		4
.L_398:
        /*08a4*/ 	.word	index@(_ZN2at6native55_GLOBAL__N__de093ff9_22_ForeachBinaryOpList_cu_a911ec4325multi_tensor_apply_kernelINS1_18TensorListMetadataILi3EEENS1_24BinaryOpListAlphaFunctorIsLi3ELi2ELi2EEEJSt7dividesIsEsEEEvT_T0_DpT1_)
        /*08a8*/ 	.word	0x00000000


	//----- nvinfo : EIATTR_REGCOUNT
	.align		4
.L_399:
        /*08ac*/ 	.byte	0x04, 0x2f
        /*08ae*/ 	.short	(.L_401 - .L_400)
	.align		4
.L_400:
        /*08b0*/ 	.word	index@(_ZN2at6native55_GLOBAL__N__de093ff9_22_ForeachBinaryOpList_cu_a911ec4325multi_tensor_apply_kernelINS1_18TensorListMetadataILi3EEENS1_24BinaryOpListAlphaFunctorIdLi3ELi2ELi2EEEJSt7dividesIdEdEEEvT_T0_DpT1_)
        /*08b4*/ 	.word	0x0000002f


	//----- nvinfo : EIATTR_FRAME_SIZE
	.align		4
.L_401:
        /*08b8*/ 	.byte	0x04, 0x11
        /*08ba*/ 	.short	(.L_403 - .L_402)
	.align		4
.L_402:
        /*08bc*/ 	.word	index@($__internal_6_$__cuda_sm20_div_rn_f64_full)
        /*08c0*/ 	.word	0x00000000


	//----- nvinfo : EIATTR_FRAME_SIZE
	.align		4
.L_403:
        /*08c4*/ 	.byte	0x04, 0x11
        /*08c6*/ 	.short	(.L_405 - .L_404)
	.align		4
.L_404:
        /*08c8*/ 	.word	index@(_ZN2at6native55_GLOBAL__N__de093ff9_22_ForeachBinaryOpList_cu_a911ec4325multi_tensor_apply_kernelINS1_18TensorListMetadataILi3EEENS1_24BinaryOpListAlphaFunctorIdLi3ELi2ELi2EEEJSt7dividesIdEdEEEvT_T0_DpT1_)
        /*08cc*/ 	.word	0x00000000


	//----- nvinfo : EIATTR_REGCOUNT
	.align		4
.L_405:
        /*08d0*/ 	.byte	0x04, 0x2f
        /*08d2*/ 	.short	(.L_407 - .L_406)
	.align		4
.L_406:
        /*08d4*/ 	.word	index@(_ZN2at6native55_GLOBAL__N__de093ff9_22_ForeachBinaryOpList_cu_a911ec4325multi_tensor_apply_kernelINS1_18TensorListMetadataILi3EEENS1_24BinaryOpListAlphaFunctorIfLi3ELi2ELi2EEEJSt7dividesIfEfEEEvT_T0_DpT1_)
        /*08d8*/ 	.word	0x0000001f


	//----- nvinfo : EIATTR_FRAME_SIZE
	.align		4
.L_407:
        /*08dc*/ 	.byte	0x04, 0x11
        /*08de*/ 	.short	(.L_409 - .L_408)
	.align		4
.L_408:
        /*08e0*/ 	.word	index@(_ZN2at6native55_GLOBAL__N__de093ff9_22_ForeachBinaryOpList_cu_a911ec4325multi_tensor_apply_kernelINS1_18TensorListMetadataILi3EEENS1_24BinaryOpListAlphaFunctorIfLi3ELi2ELi2EEEJSt7dividesIfEfEEEvT_T0_DpT1_)
        /*08e4*/ 	.word	0x00000000


	//----- nvinfo : EIATTR_REGCOUNT
	.align		4
.L_409:
        /*08e8*/ 	.byte	0x04, 0x2f
        /*08ea*/ 	.short	(.L_411 - .L_410)
	.align		4
.L_410:
        /*08ec*/ 	.word	index@(_ZN2at6native55_GLOBAL__N__de093ff9_22_ForeachBinaryOpList_cu_a911ec4325multi_tensor_apply_kernelINS1_18TensorListMetadataILi3EEENS1_24BinaryOpListAlphaFunctorIN3c107complexIdEELi3ELi2ELi2EEEJSt7dividesIS8_ES8_EEEvT_T0_DpT1_)
        /*08f0*/ 	.word	0x0000003e


	//----- nvinfo : EIATTR_FRAME_SIZE
	.align		4
.L_411:
        /*08f4*/ 	.byte	0x04, 0x11
        /*08f6*/ 	.short	(.L_413 - .L_412)
	.align		4
.L_412:
        /*08f8*/ 	.word	index@($__internal_5_$__cuda_sm20_div_rn_f64_full)
        /*08fc*/ 	.word	0x00000000


	//----- nvinfo : EIATTR_FRAME_SIZE
	.align		4
.L_413:
        /*0900*/ 	.byte	0x04, 0x11
        /*0902*/ 	.short	(.L_415 - .L_414)
	.align		4
.L_414:
        /*0904*/ 	.word	index@($__internal_4_$__cuda_sm20_dblrcp_rn_slowpath_v3)
        /*0908*/ 	.word	0x00000000


	//----- nvinfo : EIATTR_FRAME_SIZE
	.align		4
.L_415:
        /*090c*/ 	.byte	0x04, 0x11
        /*090e*/ 	.short	(.L_417 - .L_416)
	.align		4
.L_416:
        /*0910*/ 	.word	index@(_ZN2at6native55_GLOBAL__N__de093ff9_22_ForeachBinaryOpList_cu_a911ec4325multi_tensor_apply_kernelINS1_18TensorListMetadataILi3EEENS1_24BinaryOpListAlphaFunctorIN3c107complexIdEELi3ELi2ELi2EEEJSt7dividesIS8_ES8_EEEvT_T0_DpT1_)
        /*0914*/ 	.word	0x00000000


	//----- nvinfo : EIATTR_REGCOUNT
	.align		4
.L_417:
        /*0918*/ 	.byte	0x04, 0x2f
        /*091a*/ 	.short	(.L_419 - .L_418)
	.align		4
.L_418:
        /*091c*/ 	.word	index@(_ZN2at6native55_GLOBAL__N__de093ff9_22_ForeachBinaryOpList_cu_a911ec4325multi_tensor_apply_kernelINS1_18TensorListMetadataILi3EEENS1_24BinaryOpListAlphaFunctorIN3c107complexIfEELi3ELi2ELi2EEEJSt7dividesIS8_ES8_EEEvT_T0_DpT1_)
        /*0920*/ 	.word	0x00000020


	//----- nvinfo : EIATTR_FRAME_SIZE
	.align		4
.L_419:
        /*0924*/ 	.byte	0x04, 0x11
        /*0926*/ 	.short	(.L_421 - .L_420)
	.align		4
.L_420:
        /*0928*/ 	.word	index@(_ZN2at6native55_GLOBAL__N__de093ff9_22_ForeachBinaryOpList_cu_a911ec4325multi_tensor_apply_kernelINS1_18TensorListMetadataILi3EEENS1_24BinaryOpListAlphaFunctorIN3c107complexIfEELi3ELi2ELi2EEEJSt7dividesIS8_ES8_EEEvT_T0_DpT1_)
        /*092c*/ 	.word	0x00000000


	//----- nvinfo : EIATTR_REGCOUNT
	.align		4
.L_421:
        /*0930*/ 	.byte	0x04, 0x2f
        /*0932*/ 	.short	(.L_423 - .L_422)
	.align		4
.L_422:
        /*0934*/ 	.word	index@(_ZN2at6native55_GLOBAL__N__de093ff9_22_ForeachBinaryOpList_cu_a911ec4325multi_tensor_apply_kernelINS1_18TensorListMetadataILi3EEENS1_24BinaryOpListAlphaFunctorIbLi3ELi2ELi2EEEJSt7dividesIbEbEEEvT_T0_DpT1_)
        /*0938*/ 	.word	0x00000020


	//----- nvinfo : EIATTR_FRAME_SIZE
	.align		4
.L_423:
        /*093c*/ 	.byte	0x04, 0x11
        /*093e*/ 	.short	(.L_425 - .L_424)
	.align		4
.L_424:
        /*0940*/ 	.word	index@(_ZN2at6native55_GLOBAL__N__de093ff9_22_ForeachBinaryOpList_cu_a911ec4325multi_tensor_apply_kernelINS1_18TensorListMetadataILi3EEENS1_24BinaryOpListAlphaFunctorIbLi3ELi2ELi2EEEJSt7dividesIbEbEEEvT_T0_DpT1_)
        /*0944*/ 	.word	0x00000000


	//----- nvinfo : EIATTR_REGCOUNT
	.align		4
.L_425:
        /*0948*/ 	.byte	0x04, 0x2f
        /*094a*/ 	.short	(.L_427 - .L_426)
	.align		4
.L_426:
        /*094c*/ 	.word	index@(_ZN2at6native55_GLOBAL__N__de093ff9_22_ForeachBinaryOpList_cu_a911ec4325multi_tensor_apply_kernelINS1_18TensorListMetadataILi3EEENS1_24BinaryOpListAlphaFunctorIN3c108BFloat16ELi3ELi2ELi2EEEJSt7dividesIfEfEEEvT_T0_DpT1_)
        /*0950*/ 	.word	0x00000020


	//----- nvinfo : EIATTR_FRAME_SIZE
	.align		4
.L_427:
        /*0954*/ 	.byte	0x04, 0x11
        /*0956*/ 	.short	(.L_429 - .L_428)
	.align		4
.L_428:
        /*0958*/ 	.word	index@(_ZN2at6native55_GLOBAL__N__de093ff9_22_ForeachBinaryOpList_cu_a911ec4325multi_tensor_apply_kernelINS1_18TensorListMetadataILi3EEENS1_24BinaryOpListAlphaFunctorIN3c108BFloat16ELi3ELi2ELi2EEEJSt7dividesIfEfEEEvT_T0_DpT1_)
        /*095c*/ 	.word	0x00000000


	//----- nvinfo : EIATTR_REGCOUNT
	.align		4
.L_429:
        /*0960*/ 	.byte	0x04, 0x2f
        /*0962*/ 	.short	(.L_431 - .L_430)
	.align		4
.L_430:
        /*0964*/ 	.word	index@(_ZN2at6native55_GLOBAL__N__de093ff9_22_ForeachBinaryOpList_cu_a911ec4325multi_tensor_apply_kernelINS1_18TensorListMetadataILi3EEENS1_24BinaryOpListAlphaFunctorIN3c104HalfELi3ELi2ELi2EEEJSt7dividesIfEfEEEvT_T0_DpT1_)
        /*0968*/ 	.word	0x00000020


	//----- nvinfo : EIATTR_FRAME_SIZE
	.align		4
.L_431:
        /*096c*/ 	.byte	0x04, 0x11
        /*096e*/ 	.short	(.L_433 - .L_432)
	.align		4
.L_432:
        /*0970*/ 	.word	index@(_ZN2at6native55_GLOBAL__N__de093ff9_22_ForeachBinaryOpList_cu_a911ec4325multi_tensor_apply_kernelINS1_18TensorListMetadataILi3EEENS1_24BinaryOpListAlphaFunctorIN3c104HalfELi3ELi2ELi2EEEJSt7dividesIfEfEEEvT_T0_DpT1_)
        /*0974*/ 	.word	0x00000000


	//----- nvinfo : EIATTR_REGCOUNT
	.align		4
.L_433:
        /*0978*/ 	.byte	0x04, 0x2f
        /*097a*/ 	.short	(.L_435 - .L_434)
	.align		4
.L_434:
        /*097c*/ 	.word	index@(_ZN2at6native55_GLOBAL__N__de093ff9_22_ForeachBinaryOpList_cu_a911ec4325multi_tensor_apply_kernelINS1_18TensorListMetadataILi2EEENS1_24BinaryOpListAlphaFunctorIhLi2ELi2ELi0EEEJNS0_7minimumIhEEhEEEvT_T0_DpT1_)
        /*0980*/ 	.word	0x00000020


	//----- nvinfo : EIATTR_FRAME_SIZE
	.align		4
.L_435:
        /*0984*/ 	.byte	0x04, 0x11
        /*0986*/ 	.short	(.L_437 - .L_436)
	.align		4
.L_436:
        /*0988*/ 	.word	index@(_ZN2at6native55_GLOBAL__N__de093ff9_22_ForeachBinaryOpList_cu_a911ec4325multi_tensor_apply_kernelINS1_18TensorListMetadataILi2EEENS1_24BinaryOpListAlphaFunctorIhLi2ELi2ELi0EEEJNS0_7minimumIhEEhEEEvT_T0_DpT1_)
        /*098c*/ 	.word	0x00000000


	//----- nvinfo : EIATTR_REGCOUNT
	.align		4
.L_437:
        /*0990*/ 	.byte	0x04, 0x2f
        /*0992*/ 	.short	(.L_439 - .L_438)
	.align		4
.L_438:
        /*0994*/ 	.word	index@(_ZN2at6native55_GLOBAL__N__de093ff9_22_ForeachBinaryOpList_cu_a911ec4325multi_tensor_apply_kernelINS1_18TensorListMetadataILi2EEENS1_24BinaryOpListAlphaFunctorIaLi2ELi2ELi0EEEJNS0_7minimumIaEEaEEEvT_T0_DpT1_)
        /*0998*/ 	.word	0x00000020


	//----- nvinfo : EIATTR_FRAME_SIZE
	.align		4
.L_439:
        /*099c*/ 	.byte	0x04, 0x11
        /*099e*/ 	.short	(.L_441 - .L_440)
	.align		4
.L_440:
        /*09a0*/ 	.word	index@(_ZN2at6native55_GLOBAL__N__de093ff9_22_ForeachBinaryOpList_cu_a911ec4325multi_tensor_apply_kernelINS1_18TensorListMetadataILi2EEENS1_24BinaryOpListAlphaFunctorIaLi2ELi2ELi0EEEJNS0_7minimumIaEEaEEEvT_T0_DpT1_)
        /*09a4*/ 	.word	0x00000000


	//----- nvinfo : EIATTR_REGCOUNT
	.align		4
.L_441:
        /*09a8*/ 	.byte	0x04, 0x2f
        /*09aa*/ 	.short	(.L_443 - .L_442)
	.align		4
.L_442:
        /*09ac*/ 	.word	index@(_ZN2at6native55_GLOBAL__N__de093ff9_22_ForeachBinaryOpList_cu_a911ec4325multi_tensor_apply_kernelINS1_18TensorListMetadataILi2EEENS1_24BinaryOpListAlphaFunctorIiLi2ELi2ELi0EEEJNS0_7minimumIiEEiEEEvT_T0_DpT1_)
        /*09b0*/ 	.word	0x0000001f


	//----- nvinfo : EIATTR_FRAME_SIZE
	.align		4
.L_443:
        /*09b4*/ 	.byte	0x04, 0x11
        /*09b6*/ 	.short	(.L_445 - .L_444)
	.align		4
.L_444:
        /*09b8*/ 	.word	index@(_ZN2at6native55_GLOBAL__N__de093ff9_22_ForeachBinaryOpList_cu_a911ec4325multi_tensor_apply_kernelINS1_18TensorListMetadataILi2EEENS1_24BinaryOpListAlphaFunctorIiLi2ELi2ELi0EEEJNS0_7minimumIiEEiEEEvT_T0_DpT1_)
        /*09bc*/ 	.word	0x00000000


	//----- nvinfo : EIATTR_REGCOUNT
	.align		4
.L_445:
        /*09c0*/ 	.byte	0x04, 0x2f
        /*09c2*/ 	.short	(.L_447 - .L_446)
	.align		4
.L_446:
        /*09c4*/ 	.word	index@(_ZN2at6native55_GLOBAL__N__de093ff9_22_ForeachBinaryOpList_cu_a911ec4325multi_tensor_apply_kernelINS1_18TensorListMetadataILi2EEENS1_24BinaryOpListAlphaFunctorIlLi2ELi2ELi0EEEJNS0_7minimumIlEElEEEvT_T0_DpT1_)
        /*09c8*/ 	.word	0x00000020


	//----- nvinfo : EIATTR_FRAME_SIZE
	.align		4
.L_447:
        /*09cc*/ 	.byte	0x04, 0x11
        /*09ce*/ 	.short	(.L_449 - .L_448)
	.align		4
.L_448:
        /*09d0*/ 	.word	index@(_ZN2at6native55_GLOBAL__N__de093ff9_22_ForeachBinaryOpList_cu_a911ec4325multi_tensor_apply_kernelINS1_18TensorListMetadataILi2EEENS1_24BinaryOpListAlphaFunctorIlLi2ELi2ELi0EEEJNS0_7minimumIlEElEEEvT_T0_DpT1_)
        /*09d4*/ 	.word	0x00000000


	//----- nvinfo : EIATTR_REGCOUNT
	.align		4
.L_449:
        /*09d8*/ 	.byte	0x04, 0x2f
        /*09da*/ 	.short	(.L_451 - .L_450)
	.align		4
.L_450:
        /*09dc*/ 	.word	index@(_ZN2at6native55_GLOBAL__N__de093ff9_22_ForeachBinaryOpList_cu_a911ec4325multi_tensor_apply_kernelINS1_18TensorListMetadataILi2EEENS1_24BinaryOpListAlphaFunctorIsLi2ELi2ELi0EEEJNS0_7minimumIsEEsEEEvT_T0_DpT1_)
        /*09e0*/ 	.word	0x00000020


	//----- nvinfo : EIATTR_FRAME_SIZE
	.align		4
.L_451:
        /*09e4*/ 	.byte	0x04, 0x11
        /*09e6*/ 	.short	(.L_453 - .L_452)
	.align		4
.L_452:
        /*09e8*/ 	.word	index@(_ZN2at6native55_GLOBAL__N__de093ff9_22_ForeachBinaryOpList_cu_a911ec4325multi_tensor_apply_kernelINS1_18TensorListMetadataILi2EEENS1_24BinaryOpListAlphaFunctorIsLi2ELi2ELi0EEEJNS0_7minimumIsEEsEEEvT_T0_DpT1_)
        /*09ec*/ 	.word	0x00000000


	//----- nvinfo : EIATTR_REGCOUNT
	.align		4
.L_453:
        /*09f0*/ 	.byte	0x04, 0x2f
        /*09f2*/ 	.short	(.L_455 - .L_454)
	.align		4
.L_454:
        /*09f4*/ 	.word	index@(_ZN2at6native55_GLOBAL__N__de093ff9_22_ForeachBinaryOpList_cu_a911ec4325multi_tensor_apply_kernelINS1_18TensorListMetadataILi2EEENS1_24BinaryOpListAlphaFunctorIdLi2ELi2ELi0EEEJNS0_7minimumIdEEdEEEvT_T0_DpT1_)
        /*09f8*/ 	.word	0x00000020


	//----- nvinfo : EIATTR_FRAME_SIZE
	.align		4
.L_455:
        /*09fc*/ 	.byte	0x04, 0x11
        /*09fe*/ 	.short	(.L_457 - .L_456)
	.align		4
.L_456:
        /*0a00*/ 	.word	index@(_ZN2at6native55_GLOBAL__N__de093ff9_22_ForeachBinaryOpList_cu_a911ec4325multi_tensor_apply_kernelINS1_18TensorListMetadataILi2EEENS1_24BinaryOpListAlphaFunctorIdLi2ELi2ELi0EEEJNS0_7minimumIdEEdEEEvT_T0_DpT1_)
        /*0a04*/ 	.word	0x00000000


	//----- nvinfo : EIATTR_REGCOUNT
	.align		4
.L_457:
        /*0a08*/ 	.byte	0x04, 0x2f
        /*0a0a*/ 	.short	(.L_459 - .L_458)
	.align		4
.L_458:
        /*0a0c*/ 	.word	index@(_ZN2at6native55_GLOBAL__N__de093ff9_22_ForeachBinaryOpList_cu_a911ec4325multi_tensor_apply_kernelINS1_18TensorListMetadataILi2EEENS1_24BinaryOpListAlphaFunctorIfLi2ELi2ELi0EEEJNS0_7minimumIfEEfEEEvT_T0_DpT1_)
        /*0a10*/ 	.word	0x0000001f


	//----- nvinfo : EIATTR_FRAME_SIZE
	.align		4
.L_459:
        /*0a14*/ 	.byte	0x04, 0x11
        /*0a16*/ 	.short	(.L_461 - .L_460)
	.align		4
.L_460:
        /*0a18*/ 	.word	index@(_ZN2at6native55_GLOBAL__N__de093ff9_22_ForeachBinaryOpList_cu_a911ec4325multi_tensor_apply_kernelINS1_18TensorListMetadataILi2EEENS1_24BinaryOpListAlphaFunctorIfLi2ELi2ELi0EEEJNS0_7minimumIfEEfEEEvT_T0_DpT1_)
        /*0a1c*/ 	.word	0x00000000


	//----- nvinfo : EIATTR_REGCOUNT
	.align		4
.L_461:
        /*0a20*/ 	.byte	0x04, 0x2f
        /*0a22*/ 	.short	(.L_463 - .L_462)
	.align		4
.L_462:
        /*0a24*/ 	.word	index@(_ZN2at6native55_GLOBAL__N__de093ff9_22_ForeachBinaryOpList_cu_a911ec4325multi_tensor_apply_kernelINS1_18TensorListMetadataILi2EEENS1_24BinaryOpListAlphaFunctorIN3c108BFloat16ELi2ELi2ELi0EEEJNS0_7minimumIfEEfEEEvT_T0_DpT1_)
        /*0a28*/ 	.word	0x0000001f


	//----- nvinfo : EIATTR_FRAME_SIZE
	.align		4
.L_463:
        /*0a2c*/ 	.byte	0x04, 0x11
        /*0a2e*/ 	.short	(.L_465 - .L_464)
	.align		4
.L_464:
        /*0a30*/ 	.word	index@(_ZN2at6native55_GLOBAL__N__de093ff9_22_ForeachBinaryOpList_cu_a911ec4325multi_tensor_apply_kernelINS1_18TensorListMetadataILi2EEENS1_24BinaryOpListAlphaFunctorIN3c108BFloat16ELi2ELi2ELi0EEEJNS0_7minimumIfEEfEEEvT_T0_DpT1_)
        /*0a34*/ 	.word	0x00000000


	//----- nvinfo : EIATTR_REGCOUNT
	.align		4
.L_465:
        /*0a38*/ 	.byte	0x04, 0x2f
        /*0a3a*/ 	.short	(.L_467 - .L_466)
	.align		4
.L_466:
        /*0a3c*/ 	.word	index@(_ZN2at6native55_GLOBAL__N__de093ff9_22_ForeachBinaryOpList_cu_a911ec4325multi_tensor_apply_kernelINS1_18TensorListMetadataILi2EEENS1_24BinaryOpListAlphaFunctorIN3c104HalfELi2ELi2ELi0EEEJNS0_7minimumIfEEfEEEvT_T0_DpT1_)
        /*0a40*/ 	.word	0x00000020


	//----- nvinfo : EIATTR_FRAME_SIZE
	.align		4
.L_467:
        /*0a44*/ 	.byte	0x04, 0x11
        /*0a46*/ 	.short	(.L_469 - .L_468)
	.align		4
.L_468:
        /*0a48*/ 	.word	index@(_ZN2at6native55_GLOBAL__N__de093ff9_22_ForeachBinaryOpList_cu_a911ec4325multi_tensor_apply_kernelINS1_18TensorListMetadataILi2EEENS1_24BinaryOpListAlphaFunctorIN3c104HalfELi2ELi2ELi0EEEJNS0_7minimumIfEEfEEEvT_T0_DpT1_)
        /*0a4c*/ 	.word	0x00000000


	//----- nvinfo : EIATTR_REGCOUNT
	.align		4
.L_469:
        /*0a50*/ 	.byte	0x04, 0x2f
        /*0a52*/ 	.short	(.L_471 - .L_470)
	.align		4
.L_470:
        /*0a54*/ 	.word	index@(_ZN2at6native55_GLOBAL__N__de093ff9_22_ForeachBinaryOpList_cu_a911ec4325multi_tensor_apply_kernelINS1_18TensorListMetadataILi3EEENS1_24BinaryOpListAlphaFunctorIhLi3ELi2ELi2EEEJNS0_7minimumIhEEhEEEvT_T0_DpT1_)
        /*0a58*/ 	.word	0x00000020


	//----- nvinfo : EIATTR_FRAME_SIZE
	.align		4
.L_471:
        /*0a5c*/ 	.byte	0x04, 0x11
        /*0a5e*/ 	.short	(.L_473 - .L_472)
	.align		4
.L_472:
        /*0a60*/ 	.word	index@(_ZN2at6native55_GLOBAL__N__de093ff9_22_ForeachBinaryOpList_cu_a911ec4325multi_tensor_apply_kernelINS1_18TensorListMetadataILi3EEENS1_24BinaryOpListAlphaFunctorIhLi3ELi2ELi2EEEJNS0_7minimumIhEEhEEEvT_T0_DpT1_)
        /*0a64*/ 	.word	0x00000000


	//----- nvinfo : EIATTR_REGCOUNT
	.align		4
.L_473:
        /*0a68*/ 	.byte	0x04, 0x2f
        /*0a6a*/ 	.short	(.L_475 - .L_474)
	.align		4
.L_474:
        /*0a6c*/ 	.word	index@(_ZN2at6native55_GLOBAL__N__de093ff9_22_ForeachBinaryOpList_cu_a911ec4325multi_tensor_apply_kernelINS1_18TensorListMetadataILi3EEENS1_24BinaryOpListAlphaFunctorIaLi3ELi2ELi2EEEJNS0_7minimumIaEEaEEEvT_T0_DpT1_)
        /*0a70*/ 	.word	0x00000020


	//----- nvinfo : EIATTR_FRAME_SIZE
	.align		4
.L_475:
        /*0a74*/ 	.byte	0x04, 0x11
        /*0a76*/ 	.short	(.L_477 - .L_476)
	.align		4
.L_476:
        /*0a78*/ 	.word	index@(_ZN2at6native55_GLOBAL__N__de093ff9_22_ForeachBinaryOpList_cu_a911ec4325multi_tensor_apply_kernelINS1_18TensorListMetadataILi3EEENS1_24BinaryOpListAlphaFunctorIaLi3ELi2ELi2EEEJNS0_7minimumIaEEaEEEvT_T0_DpT1_)
        /*0a7c*/ 	.word	0x00000000


	//----- nvinfo : EIATTR_REGCOUNT
	.align		4
.L_477:
        /*0a80*/ 	.byte	0x04, 0x2f
        /*0a82*/ 	.short	(.L_479 - .L_478)
	.align		4
.L_478:
        /*0a84*/ 	.word	index@(_ZN2at6native55_GLOBAL__N__de093ff9_22_ForeachBinaryOpList_cu_a911ec4325multi_tensor_apply_kernelINS1_18TensorListMetadataILi3EEENS1_24BinaryOpListAlphaFunctorIiLi3ELi2ELi2EEEJNS0_7minimumIiEEiEEEvT_T0_DpT1_)
        /*0a88*/ 	.word	0x00000020


	//----- nvinfo : EIATTR_FRAME_SIZE
	.align		4
.L_479:
        /*0a8c*/ 	.byte	0x04, 0x11
        /*0a8e*/ 	.short	(.L_481 - .L_480)
	.align		4
.L_480:
        /*0a90*/ 	.word	index@(_ZN2at6native55_GLOBAL__N__de093ff9_22_ForeachBinaryOpList_cu_a911ec4325multi_tensor_apply_kernelINS1_18TensorListMetadataILi3EEENS1_24BinaryOpListAlphaFunctorIiLi3ELi2ELi2EEEJNS0_7minimumIiEEiEEEvT_T0_DpT1_)
        /*0a94*/ 	.word	0x00000000


	//----- nvinfo : EIATTR_REGCOUNT
	.align		4
.L_481:
        /*0a98*/ 	.byte	0x04, 0x2f
        /*0a9a*/ 	.short	(.L_483 - .L_482)
	.align		4
.L_482:
        /*0a9c*/ 	.word	index@(_ZN2at6native55_GLOBAL__N__de093ff9_22_ForeachBinaryOpList_cu_a911ec4325multi_tensor_apply_kernelINS1_18TensorListMetadataILi3EEENS1_24BinaryOpListAlphaFunctorIlLi3ELi2ELi2EEEJNS0_7minimumIlEElEEEvT_T0_DpT1_)
        /*0aa0*/ 	.word	0x00000020


	//----- nvinfo : EIATTR_FRAME_SIZE
	.align		4
.L_483:
        /*0aa4*/ 	.byte	0x04, 0x11
        /*0aa6*/ 	.short	(.L_485 - .L_484)
	.align		4
.L_484:
        /*0aa8*/ 	.word	index@(_ZN2at6native55_GLOBAL__N__de093ff9_22_ForeachBinaryOpList_cu_a911ec4325multi_tensor_apply_kernelINS1_18TensorListMetadataILi3EEENS1_24BinaryOpListAlphaFunctorIlLi3ELi2ELi2EEEJNS0_7minimumIlEElEEEvT_T0_DpT1_)
        /*0aac*/ 	.word	0x00000000


	//----- nvinfo : EIATTR_REGCOUNT
	.align		4
.L_485:
        /*0ab0*/ 	.byte	0x04, 0x2f
        /*0ab2*/ 	.short	(.L_487 - .L_486)
	.align		4
.L_486:
        /*0ab4*/ 	.word	index@(_ZN2at6native55_GLOBAL__N__de093ff9_22_ForeachBinaryOpList_cu_a911ec4325multi_tensor_apply_kernelINS1_18TensorListMetadataILi3EEENS1_24BinaryOpListAlphaFunctorIsLi3ELi2ELi2EEEJNS0_7minimumIsEEsEEEvT_T0_DpT1_)
        /*0ab8*/ 	.word	0x00000020


	//----- nvinfo : EIATTR_FRAME_SIZE
	.align		4
.L_487:
        /*0abc*/ 	.byte	0x04, 0x11
        /*0abe*/ 	.short	(.L_489 - .L_488)
	.align		4
.L_488:
        /*0ac0*/ 	.word	index@(_ZN2at6native55_GLOBAL__N__de093ff9_22_ForeachBinaryOpList_cu_a911ec4325multi_tensor_apply_kernelINS1_18TensorListMetadataILi3EEENS1_24BinaryOpListAlphaFunctorIsLi3ELi2ELi2EEEJNS0_7minimumIsEEsEEEvT_T0_DpT1_)
        /*0ac4*/ 	.word	0x00000000


	//----- nvinfo : EIATTR_REGCOUNT
	.align		4
.L_489:
        /*0ac8*/ 	.byte	0x04, 0x2f
        /*0aca*/ 	.short	(.L_491 - .L_490)
	.align		4
.L_490:
        /*0acc*/ 	.word	index@(_ZN2at6native55_GLOBAL__N__de093ff9_22_ForeachBinaryOpList_cu_a911ec4325multi_tensor_apply_kernelINS1_18TensorListMetadataILi3EEENS1_24BinaryOpListAlphaFunctorIdLi3ELi2ELi2EEEJNS0_7minimumIdEEdEEEvT_T0_DpT1_)
        /*0ad0*/ 	.word	0x0000001f


	//----- nvinfo : EIATTR_FRAME_SIZE
	.align		4
.L_491:
        /*0ad4*/ 	.byte	0x04, 0x11
        /*0ad6*/ 	.short	(.L_493 - .L_492)
	.align		4
.L_492:
        /*0ad8*/ 	.word	index@(_ZN2at6native55_GLOBAL__N__de093ff9_22_ForeachBinaryOpList_cu_a911ec4325multi_tensor_apply_kernelINS1_18TensorListMetadataILi3EEENS1_24BinaryOpListAlphaFunctorIdLi3ELi2ELi2EEEJNS0_7minimumIdEEdEEEvT_T0_DpT1_)
        /*0adc*/ 	.word	0x00000000


	//----- nvinfo : EIATTR_REGCOUNT
	.align		4
.L_493:
        /*0ae0*/ 	.byte	0x04, 0x2f
        /*0ae2*/ 	.short	(.L_495 - .L_494)
	.align		4
.L_494:
        /*0ae4*/ 	.word	index@(_ZN2at6native55_GLOBAL__N__de093ff9_22_ForeachBinaryOpList_cu_a911ec4325multi_tensor_apply_kernelINS1_18TensorListMetadataILi3EEENS1_24BinaryOpListAlphaFunctorIfLi3ELi2ELi2EEEJNS0_7minimumIfEEfEEEvT_T0_DpT1_)
        /*0ae8*/ 	.word	0x00000020


	//----- nvinfo : EIATTR_FRAME_SIZE
	.align		4
.L_495:
        /*0aec*/ 	.byte	0x04, 0x11
        /*0aee*/ 	.short	(.L_497 - .L_496)
	.align		4
.L_496:
        /*0af0*/ 	.word	index@(_ZN2at6native55_GLOBAL__N__de093ff9_22_ForeachBinaryOpList_cu_a911ec4325multi_tensor_apply_kernelINS1_18TensorListMetadataILi3EEENS1_24BinaryOpListAlphaFunctorIfLi3ELi2ELi2EEEJNS0_7minimumIfEEfEEEvT_T0_DpT1_)
        /*0af4*/ 	.word	0x00000000


	//----- nvinfo : EIATTR_REGCOUNT
	.align		4
.L_497:
        /*0af8*/ 	.byte	0x04, 0x2f
        /*0afa*/ 	.short	(.L_499 - .L_498)
	.align		4
.L_498:
        /*0afc*/ 	.word	index@(_ZN2at6native55_GLOBAL__N__de093ff9_22_ForeachBinaryOpList_cu_a911ec4325multi_tensor_apply_kernelINS1_18TensorListMetadataILi3EEENS1_24BinaryOpListAlphaFunctorIN3c108BFloat16ELi3ELi2ELi2EEEJNS0_7minimumIfEEfEEEvT_T0_DpT1_)
        /*0b00*/ 	.word	0x00000020


	//----- nvinfo : EIATTR_FRAME_SIZE
	.align		4
.L_499:
        /*0b04*/ 	.byte	0x04, 0x11
        /*0b06*/ 	.short	(.L_501 - .L_500)
	.align		4
.L_500:
        /*0b08*/ 	.word	index@(_ZN2at6native55_GLOBAL__N__de093ff9_22_ForeachBinaryOpList_cu_a911ec4325multi_tensor_apply_kernelINS1_18TensorListMetadataILi3EEENS1_24BinaryOpListAlphaFunctorIN3c108BFloat16ELi3ELi2ELi2EEEJNS0_7minimumIfEEfEEEvT_T0_DpT1_)
        /*0b0c*/ 	.word	0x00000000


	//----- nvinfo : EIATTR_REGCOUNT
	.align		4
.L_501:
        /*0b10*/ 	.byte	0x04, 0x2f
        /*0b12*/ 	.short	(.L_503 - .L_502)
	.align		4
.L_502:
        /*0b14*/ 	.word	index@(_ZN2at6native55_GLOBAL__N__de093ff9_22_ForeachBinaryOpList_cu_a911ec4325multi_tensor_apply_kernelINS1_18TensorListMetadataILi3EEENS1_24BinaryOpListAlphaFunctorIN3c104HalfELi3ELi2ELi2EEEJNS0_7minimumIfEEfEEEvT_T0_DpT1_)
        /*0b18*/ 	.word	0x0000001f


	//----- nvinfo : EIATTR_FRAME_SIZE
	.align		4
.L_503:
        /*0b1c*/ 	.byte	0x04, 0x11
        /*0b1e*/ 	.short	(.L_505 - .L_504)
	.align		4
.L_504:
        /*0b20*/ 	.word	index@(_ZN2at6native55_GLOBAL__N__de093ff9_22_ForeachBinaryOpList_cu_a911ec4325multi_tensor_apply_kernelINS1_18TensorListMetadataILi3EEENS1_24BinaryOpListAlphaFunctorIN3c104HalfELi3ELi2ELi2EEEJNS0_7minimumIfEEfEEEvT_T0_DpT1_)
        /*0b24*/ 	.word	0x00000000


	//----- nvinfo : EIATTR_REGCOUNT
	.align		4
.L_505:
        /*0b28*/ 	.byte	0x04, 0x2f
        /*0b2a*/ 	.short	(.L_507 - .L_506)
	.align		4
.L_506:
        /*0b2c*/ 	.word	index@(_ZN2at6native55_GLOBAL__N__de093ff9_22_ForeachBinaryOpList_cu_a911ec4325multi_tensor_apply_kernelINS1_18TensorListMetadataILi2EEENS1_24BinaryOpListAlphaFunctorIhLi2ELi2ELi0EEEJNS0_7maximumIhEEhEEEvT_T0_DpT1_)
        /*0b30*/ 	.word	0x00000020


	//----- nvinfo : EIATTR_FRAME_SIZE
	.align		4
.L_507:
        /*0b34*/ 	.byte	0x04, 0x11
        /*0b36*/ 	.short	(.L_509 - .L_508)
	.align		4
.L_508:
        /*0b38*/ 	.word	index@(_ZN2at6native55_GLOBAL__N__de093ff9_22_ForeachBinaryOpList_cu_a911ec4325multi_tensor_apply_kernelINS1_18TensorListMetadataILi2EEENS1_24BinaryOpListAlphaFunctorIhLi2ELi2ELi0EEEJNS0_7maximumIhEEhEEEvT_T0_DpT1_)
        /*0b3c*/ 	.word	0x00000000


	//----- nvinfo : EIATTR_REGCOUNT
	.align		4
.L_509:
        /*0b40*/ 	.byte	0x04, 0x2f
        /*0b42*/ 	.short	(.L_511 - .L_510)
	.align		4
.L_510:
        /*0b44*/ 	.word	index@(_ZN2at6native55_GLOBAL__N__de093ff9_22_ForeachBinaryOpList_cu_a911ec4325multi_tensor_apply_kernelINS1_18TensorListMetadataILi2EEENS1_24BinaryOpListAlphaFunctorIaLi2ELi2ELi0EEEJNS0_7maximumIaEEaEEEvT_T0_DpT1_)
        /*0b48*/ 	.word	0x00000020


	//----- nvinfo : EIATTR_FRAME_SIZE
	.align		4
.L_511:
        /*0b4c*/ 	.byte	0x04, 0x11
        /*0b4e*/ 	.short	(.L_513 - .L_512)
	.align		4
.L_512:
        /*0b50*/ 	.word	index@(_ZN2at6native55_GLOBAL__N__de093ff9_22_ForeachBinaryOpList_cu_a911ec4325multi_tensor_apply_kernelINS1_18TensorListMetadataILi2EEENS1_24BinaryOpListAlphaFunctorIaLi2ELi2ELi0EEEJNS0_7maximumIaEEaEEEvT_T0_DpT1_)
        /*0b54*/ 	.word	0x00000000


	//----- nvinfo : EIATTR_REGCOUNT
	.align		4
.L_513:
        /*0b58*/ 	.byte	0x04, 0x2f
        /*0b5a*/ 	.short	(.L_515 - .L_514)
	.align		4
.L_514:
        /*0b5c*/ 	.word	index@(_ZN2at6native55_GLOBAL__N__de093ff9_22_ForeachBinaryOpList_cu_a911ec4325multi_tensor_apply_kernelINS1_18TensorListMetadataILi2EEENS1_24BinaryOpListAlphaFunctorIiLi2ELi2ELi0EEEJNS0_7maximumIiEEiEEEvT_T0_DpT1_)
        /*0b60*/ 	.word	0x0000001f


	//----- nvinfo : EIATTR_FRAME_SIZE
	.align		4
.L_515:
        /*0b64*/ 	.byte	0x04, 0x11
        /*0b66*/ 	.short	(.L_517 - .L_516)
	.align		4
.L_516:
        /*0b68*/ 	.word	index@(_ZN2at6native55_GLOBAL__N__de093ff9_22_ForeachBinaryOpList_cu_a911ec4325multi_tensor_apply_kernelINS1_18TensorListMetadataILi2EEENS1_24BinaryOpListAlphaFunctorIiLi2ELi2ELi0EEEJNS0_7maximumIiEEiEEEvT_T0_DpT1_)
        /*0b6c*/ 	.word	0x00000000


	//----- nvinfo : EIATTR_REGCOUNT
	.align		4
.L_517:
        /*0b70*/ 	.byte	0x04, 0x2f
        /*0b72*/ 	.short	(.L_519 - .L_518)
	.align		4
.L_518:
        /*0b74*/ 	.word	index@(_ZN2at6native55_GLOBAL__N__de093ff9_22_ForeachBinaryOpList_cu_a911ec4325multi_tensor_apply_kernelINS1_18TensorListMetadataILi2EEENS1_24BinaryOpListAlphaFunctorIlLi2ELi2ELi0EEEJNS0_7maximumIlEElEEEvT_T0_DpT1_)
        /*0b78*/ 	.word	0x00000020


	//----- nvinfo : EIATTR_FRAME_SIZE
	.align		4
.L_519:
        /*0b7c*/ 	.byte	0x04, 0x11
        /*0b7e*/ 	.short	(.L_521 - .L_520)
	.align		4
.L_520:
        /*0b80*/ 	.word	index@(_ZN2at6native55_GLOBAL__N__de093ff9_22_ForeachBinaryOpList_cu_a911ec4325multi_tensor_apply_kernelINS1_18TensorListMetadataILi2EEENS1_24BinaryOpListAlphaFunctorIlLi2ELi2ELi0EEEJNS0_7maximumIlEElEEEvT_T0_DpT1_)
        /*0b84*/ 	.word	0x00000000


	//----- nvinfo : EIATTR_REGCOUNT
	.align		4
.L_521:
        /*0b88*/ 	.byte	0x04, 0x2f
        /*0b8a*/ 	.short	(.L_523 - .L_522)
	.align		4
.L_522:
        /*0b8c*/ 	.word	index@(_ZN2at6native55_GLOBAL__N__de093ff9_22_ForeachBinaryOpList_cu_a911ec4325multi_tensor_apply_kernelINS1_18TensorListMetadataILi2EEENS1_24BinaryOpListAlphaFunctorIsLi2ELi2ELi0EEEJNS0_7maximumIsEEsEEEvT_T0_DpT1_)
        /*0b90*/ 	.word	0x00000020


	//----- nvinfo : EIATTR_FRAME_SIZE
	.align		4
.L_523:
        /*0b94*/ 	.byte	0x04, 0x11
        /*0b96*/ 	.short	(.L_525 - .L_524)
	.align		4
.L_524:
        /*0b98*/ 	.word	index@(_ZN2at6native55_GLOBAL__N__de093ff9_22_ForeachBinaryOpList_cu_a911ec4325multi_tensor_apply_kernelINS1_18TensorListMetadataILi2EEENS1_24BinaryOpListAlphaFunctorIsLi2ELi2ELi0EEEJNS0_7maximumIsEEsEEEvT_T0_DpT1_)
        /*0b9c*/ 	.word	0x00000000


	//----- nvinfo : EIATTR_REGCOUNT
	.align		4
.L_525:
        /*0ba0*/ 	.byte	0x04, 0x2f
        /*0ba2*/ 	.short	(.L_527 - .L_526)
	.align		4
.L_526:
        /*0ba4*/ 	.word	index@(_ZN2at6native55_GLOBAL__N__de093ff9_22_ForeachBinaryOpList_cu_a911ec4325multi_tensor_apply_kernelINS1_18TensorListMetadataILi2EEENS1_24BinaryOpListAlphaFunctorIdLi2ELi2ELi0EEEJNS0_7maximumIdEEdEEEvT_T0_DpT1_)
        /*0ba8*/ 	.word	0x00000020


	//----- nvinfo : EIATTR_FRAME_SIZE
	.align		4
.L_527:
        /*0bac*/ 	.byte	0x04, 0x11
        /*0bae*/ 	.short	(.L_529 - .L_528)
	.align		4
.L_528:
        /*0bb0*/ 	.word	index@(_ZN2at6native55_GLOBAL__N__de093ff9_22_ForeachBinaryOpList_cu_a911ec4325multi_tensor_apply_kernelINS1_18TensorListMetadataILi2EEENS1_24BinaryOpListAlphaFunctorIdLi2ELi2ELi0EEEJNS0_7maximumIdEEdEEEvT_T0_DpT1_)
        /*0bb4*/ 	.word	0x00000000


	//----- nvinfo : EIATTR_REGCOUNT
	.align		4
.L_529:
        /*0bb8*/ 	.byte	0x04, 0x2f
        /*0bba*/ 	.short	(.L_531 - .L_530)
	.align		4
.L_530:
        /*0bbc*/ 	.word	index@(_ZN2at6native55_GLOBAL__N__de093ff9_22_ForeachBinaryOpList_cu_a911ec4325multi_tensor_apply_kernelINS1_18TensorListMetadataILi2EEENS1_24BinaryOpListAlphaFunctorIfLi2ELi2ELi0EEEJNS0_7maximumIfEEfEEEvT_T0_DpT1_)
        /*0bc0*/ 	.word	0x0000001f


	//----- nvinfo : EIATTR_FRAME_SIZE
	.align		4
.L_531:
        /*0bc4*/ 	.byte	0x04, 0x11
        /*0bc6*/ 	.short	(.L_533 - .L_532)
	.align		4
.L_532:
        /*0bc8*/ 	.word	index@(_ZN2at6native55_GLOBAL__N__de093ff9_22_ForeachBinaryOpList_cu_a911ec4325multi_tensor_apply_kernelINS1_18TensorListMetadataILi2EEENS1_24BinaryOpListAlphaFunctorIfLi2ELi2ELi0EEEJNS0_7maximumIfEEfEEEvT_T0_DpT1_)
        /*0bcc*/ 	.word	0x00000000


	//----- nvinfo : EIATTR_REGCOUNT
	.align		4
.L_533:
        /*0bd0*/ 	.byte	0x04, 0x2f
        /*0bd2*/ 	.short	(.L_535 - .L_534)
	.align		4
.L_534:
        /*0bd4*/ 	.word	index@(_ZN2at6native55_GLOBAL__N__de093ff9_22_ForeachBinaryOpList_cu_a911ec4325multi_tensor_apply_kernelINS1_18TensorListMetadataILi2EEENS1_24BinaryOpListAlphaFunctorIN3c108BFloat16ELi2ELi2ELi0EEEJNS0_7maximumIfEEfEEEvT_T0_DpT1_)
        /*0bd8*/ 	.word	0x0000001f


	//----- nvinfo : EIATTR_FRAME_SIZE
	.align		4
.L_535:
        /*0bdc*/ 	.byte	0x04, 0x11
        /*0bde*/ 	.short	(.L_537 - .L_536)
	.align		4
.L_536:
        /*0be0*/ 	.word	index@(_ZN2at6native55_GLOBAL__N__de093ff9_22_ForeachBinaryOpList_cu_a911ec4325multi_tensor_apply_kernelINS1_18TensorListMetadataILi2EEENS1_24BinaryOpListAlphaFunctorIN3c108BFloat16ELi2ELi2ELi0EEEJNS0_7maximumIfEEfEEEvT_T0_DpT1_)
        /*0be4*/ 	.word	0x00000000


	//----- nvinfo : EIATTR_REGCOUNT
	.align		4
.L_537:
        /*0be8*/ 	.byte	0x04, 0x2f
        /*0bea*/ 	.short	(.L_539 - .L_538)
	.align		4
.L_538:
        /*0bec*/ 	.word	index@(_ZN2at6native55_GLOBAL__N__de093ff9_22_ForeachBinaryOpList_cu_a911ec4325multi_tensor_apply_kernelINS1_18TensorListMetadataILi2EEENS1_24BinaryOpListAlphaFunctorIN3c104HalfELi2ELi2ELi0EEEJNS0_7maximumIfEEfEEEvT_T0_DpT1_)
        /*0bf0*/ 	.word	0x00000020


	//----- nvinfo : EIATTR_FRAME_SIZE
	.align		4
.L_539:
        /*0bf4*/ 	.byte	0x04, 0x11
        /*0bf6*/ 	.short	(.L_541 - .L_540)
	.align		4
.L_540:
        /*0bf8*/ 	.word	index@(_ZN2at6native55_GLOBAL__N__de093ff9_22_ForeachBinaryOpList_cu_a911ec4325multi_tensor_apply_kernelINS1_18TensorListMetadataILi2EEENS1_24BinaryOpListAlphaFunctorIN3c104HalfELi2ELi2ELi0EEEJNS0_7maximumIfEEfEEEvT_T0_DpT1_)
        /*0bfc*/ 	.word	0x00000000


	//----- nvinfo : EIATTR_REGCOUNT
	.align		4
.L_541:
        /*0c00*/ 	.byte	0x04, 0x2f
        /*0c02*/ 	.short	(.L_543 - .L_542)
	.align		4
.L_542:
        /*0c04*/ 	.word	index@(_ZN2at6native55_GLOBAL__N__de093ff9_22_ForeachBinaryOpList_cu_a911ec4325multi_tensor_apply_kernelINS1_18TensorListMetadataILi3EEENS1_24BinaryOpListAlphaFunctorIhLi3ELi2ELi2EEEJNS0_7maximumIhEEhEEEvT_T0_DpT1_)
        /*0c08*/ 	.word	0x00000020


	//----- nvinfo : EIATTR_FRAME_SIZE
	.align		4
.L_543:
        /*0c0c*/ 	.byte	0x04, 0x11
        /*0c0e*/ 	.short	(.L_545 - .L_544)
	.align		4
.L_544:
        /*0c10*/ 	.word	index@(_ZN2at6native55_GLOBAL__N__de093ff9_22_ForeachBinaryOpList_cu_a911ec4325multi_tensor_apply_kernelINS1_18TensorListMetadataILi3EEENS1_24BinaryOpListAlphaFunctorIhLi3ELi2ELi2EEEJNS0_7maximumIhEEhEEEvT_T0_DpT1_)
        /*0c14*/ 	.word	0x00000000


	//----- nvinfo : EIATTR_REGCOUNT
	.align		4
.L_545:
        /*0c18*/ 	.byte	0x04, 0x2f
        /*0c1a*/ 	.short	(.L_547 - .L_546)
	.align		4
.L_546:
        /*0c1c*/ 	.word	index@(_ZN2at6native55_GLOBAL__N__de093ff9_22_ForeachBinaryOpList_cu_a911ec4325multi_tensor_apply_kernelINS1_18TensorListMetadataILi3EEENS1_24BinaryOpListAlphaFunctorIaLi3ELi2ELi2EEEJNS0_7maximumIaEEaEEEvT_T0_DpT1_)
        /*0c20*/ 	.word	0x00000020


	//----- nvinfo : EIATTR_FRAME_SIZE
	.align		4
.L_547:
        /*0c24*/ 	.byte	0x04, 0x11
        /*0c26*/ 	.short	(.L_549 - .L_548)
	.align		4
.L_548:
        /*0c28*/ 	.word	index@(_ZN2at6native55_GLOBAL__N__de093ff9_22_ForeachBinaryOpList_cu_a911ec4325multi_tensor_apply_kernelINS1_18TensorListMetadataILi3EEENS1_24BinaryOpListAlphaFunctorIaLi3ELi2ELi2EEEJNS0_7maximumIaEEaEEEvT_T0_DpT1_)
        /*0c2c*/ 	.word	0x00000000


	//----- nvinfo : EIATTR_REGCOUNT
	.align		4
.L_549:
        /*0c30*/ 	.byte	0x04, 0x2f
        /*0c32*/ 	.short	(.L_551 - .L_550)
	.align		4
.L_550:
        /*0c34*/ 	.word	index@(_ZN2at6native55_GLOBAL__N__de093ff9_22_ForeachBinaryOpList_cu_a911ec4325multi_tensor_apply_kernelINS1_18TensorListMetadataILi3EEENS1_24BinaryOpListAlphaFunctorIiLi3ELi2ELi2EEEJNS0_7maximumIiEEiEEEvT_T0_DpT1_)
        /*0c38*/ 	.word	0x00000020


	//----- nvinfo : EIATTR_FRAME_SIZE
	.align		4
.L_551:
        /*0c3c*/ 	.byte	0x04, 0x11
        /*0c3e*/ 	.short	(.L_553 - .L_552)
	.align		4
.L_552:
        /*0c40*/ 	.word	index@(_ZN2at6native55_GLOBAL__N__de093ff9_22_ForeachBinaryOpList_cu_a911ec4325multi_tensor_apply_kernelINS1_18TensorListMetadataILi3EEENS1_24BinaryOpListAlphaFunctorIiLi3ELi2ELi2EEEJNS0_7maximumIiEEiEEEvT_T0_DpT1_)
        /*0c44*/ 	.word	0x00000000


	//----- nvinfo : EIATTR_REGCOUNT
	.align		4
.L_553:
        /*0c48*/ 	.byte	0x04, 0x2f
        /*0c4a*/ 	.short	(.L_555 - .L_554)
	.align		4
.L_554:
        /*0c4c*/ 	.word	index@(_ZN2at6native55_GLOBAL__N__de093ff9_22_ForeachBinaryOpList_cu_a911ec4325multi_tensor_apply_kernelINS1_18TensorListMetadataILi3EEENS1_24BinaryOpListAlphaFunctorIlLi3ELi2ELi2EEEJNS0_7maximumIlEElEEEvT_T0_DpT1_)
        /*0c50*/ 	.word	0x00000020


	//----- nvinfo : EIATTR_FRAME_SIZE
	.align		4
.L_555:
        /*0c54*/ 	.byte	0x04, 0x11
        /*0c56*/ 	.short	(.L_557 - .L_556)
	.align		4
.L_556:
        /*0c58*/ 	.word	index@(_ZN2at6native55_GLOBAL__N__de093ff9_22_ForeachBinaryOpList_cu_a911ec4325multi_tensor_apply_kernelINS1_18TensorListMetadataILi3EEENS1_24BinaryOpListAlphaFunctorIlLi3ELi2ELi2EEEJNS0_7maximumIlEElEEEvT_T0_DpT1_)
        /*0c5c*/ 	.word	0x00000000


	//----- nvinfo : EIATTR_REGCOUNT
	.align		4
.L_557:
        /*0c60*/ 	.byte	0x04, 0x2f
        /*0c62*/ 	.short	(.L_559 - .L_558)
	.align		4
.L_558:
        /*0c64*/ 	.word	index@(_ZN2at6native55_GLOBAL__N__de093ff9_22_ForeachBinaryOpList_cu_a911ec4325multi_tensor_apply_kernelINS1_18TensorListMetadataILi3EEENS1_24BinaryOpListAlphaFunctorIsLi3ELi2ELi2EEEJNS0_7maximumIsEEsEEEvT_T0_DpT1_)
        /*0c68*/ 	.word	0x00000020


	//----- nvinfo : EIATTR_FRAME_SIZE
	.align		4
.L_559:
        /*0c6c*/ 	.byte	0x04, 0x11
        /*0c6e*/ 	.short	(.L_561 - .L_560)
	.align		4
.L_560:
        /*0c70*/ 	.word	index@(_ZN2at6native55_GLOBAL__N__de093ff9_22_ForeachBinaryOpList_cu_a911ec4325multi_tensor_apply_kernelINS1_18TensorListMetadataILi3EEENS1_24BinaryOpListAlphaFunctorIsLi3ELi2ELi2EEEJNS0_7maximumIsEEsEEEvT_T0_DpT1_)
        /*0c74*/ 	.word	0x00000000


	//----- nvinfo : EIATTR_REGCOUNT
	.align		4
.L_561:
        /*0c78*/ 	.byte	0x04, 0x2f
        /*0c7a*/ 	.short	(.L_563 - .L_562)
	.align		4
.L_562:
        /*0c7c*/ 	.word	index@(_ZN2at6native55_GLOBAL__N__de093ff9_22_ForeachBinaryOpList_cu_a911ec4325multi_tensor_apply_kernelINS1_18TensorListMetadataILi3EEENS1_24BinaryOpListAlphaFunctorIdLi3ELi2ELi2EEEJNS0_7maximumIdEEdEEEvT_T0_DpT1_)
        /*0c80*/ 	.word	0x0000001f


	//----- nvinfo : EIATTR_FRAME_SIZE
	.align		4
.L_563:
        /*0c84*/ 	.byte	0x04, 0x11
        /*0c86*/ 	.short	(.L_565 - .L_564)
	.align		4
.L_564:
        /*0c88*/ 	.word	index@(_ZN2at6native55_GLOBAL__N__de093ff9_22_ForeachBinaryOpList_cu_a911ec4325multi_tensor_apply_kernelINS1_18TensorListMetadataILi3EEENS1_24BinaryOpListAlphaFunctorIdLi3ELi2ELi2EEEJNS0_7maximumIdEEdEEEvT_T0_DpT1_)
        /*0c8c*/ 	.word	0x00000000


	//----- nvinfo : EIATTR_REGCOUNT
	.align		4
.L_565:
        /*0c90*/ 	.byte	0x04, 0x2f
        /*0c92*/ 	.short	(.L_567 - .L_566)
	.align		4
.L_566:
        /*0c94*/ 	.word	index@(_ZN2at6native55_GLOBAL__N__de093ff9_22_ForeachBinaryOpList_cu_a911ec4325multi_tensor_apply_kernelINS1_18TensorListMetadataILi3EEENS1_24BinaryOpListAlphaFunctorIfLi3ELi2ELi2EEEJNS0_7maximumIfEEfEEEvT_T0_DpT1_)
        /*0c98*/ 	.word	0x00000020


	//----- nvinfo : EIATTR_FRAME_SIZE
	.align		4
.L_567:
        /*0c9c*/ 	.byte	0x04, 0x11
        /*0c9e*/ 	.short	(.L_569 - .L_568)
	.align		4
.L_568:
        /*0ca0*/ 	.word	index@(_ZN2at6native55_GLOBAL__N__de093ff9_22_ForeachBinaryOpList_cu_a911ec4325multi_tensor_apply_kernelINS1_18TensorListMetadataILi3EEENS1_24BinaryOpListAlphaFunctorIfLi3ELi2ELi2EEEJNS0_7maximumIfEEfEEEvT_T0_DpT1_)
        /*0ca4*/ 	.word	0x00000000


	//----- nvinfo : EIATTR_REGCOUNT
	.align		4
.L_569:
        /*0ca8*/ 	.byte	0x04, 0x2f
        /*0caa*/ 	.short	(.L_571 - .L_570)
	.align		4
.L_570:
        /*0cac*/ 	.word	index@(_ZN2at6native55_GLOBAL__N__de093ff9_22_ForeachBinaryOpList_cu_a911ec4325multi_tensor_apply_kernelINS1_18TensorListMetadataILi3EEENS1_24BinaryOpListAlphaFunctorIN3c108BFloat16ELi3ELi2ELi2EEEJNS0_7maximumIfEEfEEEvT_T0_DpT1_)
        /*0cb0*/ 	.word	0x00000020


	//----- nvinfo : EIATTR_FRAME_SIZE
	.align		4
.L_571:
        /*0cb4*/ 	.byte	0x04, 0x11
        /*0cb6*/ 	.short	(.L_573 - .L_572)
	.align		4
.L_572:
        /*0cb8*/ 	.word	index@(_ZN2at6native55_GLOBAL__N__de093ff9_22_ForeachBinaryOpList_cu_a911ec4325multi_tensor_apply_kernelINS1_18TensorListMetadataILi3EEENS1_24BinaryOpListAlphaFunctorIN3c108BFloat16ELi3ELi2ELi2EEEJNS0_7maximumIfEEfEEEvT_T0_DpT1_)
        /*0cbc*/ 	.word	0x00000000


	//----- nvinfo : EIATTR_REGCOUNT
	.align		4
.L_573:
        /*0cc0*/ 	.byte	0x04, 0x2f
        /*0cc2*/ 	.short	(.L_575 - .L_574)
	.align		4
.L_574:
        /*0cc4*/ 	.word	index@(_ZN2at6native55_GLOBAL__N__de093ff9_22_ForeachBinaryOpList_cu_a911ec4325multi_tensor_apply_kernelINS1_18TensorListMetadataILi3EEENS1_24BinaryOpListAlphaFunctorIN3c104HalfELi3ELi2ELi2EEEJNS0_7maximumIfEEfEEEvT_T0_DpT1_)
        /*0cc8*/ 	.word	0x0000001f


	//----- nvinfo : EIATTR_FRAME_SIZE
	.align		4
.L_575:
        /*0ccc*/ 	.byte	0x04, 0x11
        /*0cce*/ 	.short	(.L_577 - .L_576)
	.align		4
.L_576:
        /*0cd0*/ 	.word	index@(_ZN2at6native55_GLOBAL__N__de093ff9_22_ForeachBinaryOpList_cu_a911ec4325multi_tensor_apply_kernelINS1_18TensorListMetadataILi3EEENS1_24BinaryOpListAlphaFunctorIN3c104HalfELi3ELi2ELi2EEEJNS0_7maximumIfEEfEEEvT_T0_DpT1_)
        /*0cd4*/ 	.word	0x00000000


	//----- nvinfo : EIATTR_REGCOUNT
	.align		4
.L_577:
        /*0cd8*/ 	.byte	0x04, 0x2f
        /*0cda*/ 	.short	(.L_579 - .L_578)
	.align		4
.L_578:
        /*0cdc*/ 	.word	index@(_ZN2at6native55_GLOBAL__N__de093ff9_22_ForeachBinaryOpList_cu_a911ec4325multi_tensor_apply_kernelINS1_18TensorListMetadataILi2EEENS1_24BinaryOpListAlphaFunctorIhLi2ELi2ELi0EEEJNS1_13power_functorIhEEhEEEvT_T0_DpT1_)
        /*0ce0*/ 	.word	0x00000020


	//----- nvinfo : EIATTR_FRAME_SIZE
	.align		4
.L_579:
        /*0ce4*/ 	.byte	0x04, 0x11
        /*0ce6*/ 	.short	(.L_581 - .L_580)
	.align		4
.L_580:
        /*0ce8*/ 	.word	index@(_ZN2at6native55_GLOBAL__N__de093ff9_22_ForeachBinaryOpList_cu_a911ec4325multi_tensor_apply_kernelINS1_18TensorListMetadataILi2EEENS1_24BinaryOpListAlphaFunctorIhLi2ELi2ELi0EEEJNS1_13power_functorIhEEhEEEvT_T0_DpT1_)
        /*0cec*/ 	.word	0x00000000


	//----- nvinfo : EIATTR_REGCOUNT
	.align		4
.L_581:
        /*0cf0*/ 	.byte	0x04, 0x2f
        /*0cf2*/ 	.short	(.L_583 - .L_582)
	.align		4
.L_582:
        /*0cf4*/ 	.word	index@(_ZN2at6native55_GLOBAL__N__de093ff9_22_ForeachBinaryOpList_cu_a911ec4325multi_tensor_apply_kernelINS1_18TensorListMetadataILi2EEENS1_24BinaryOpListAlphaFunctorIaLi2ELi2ELi0EEEJNS1_13power_functorIaEEaEEEvT_T0_DpT1_)
        /*0cf8*/ 	.word	0x00000020


	//----- nvinfo : EIATTR_FRAME_SIZE
	.align		4
.L_583:
        /*0cfc*/ 	.byte	0x04, 0x11
        /*0cfe*/ 	.short	(.L_585 - .L_584)
	.align		4
.L_584:
        /*0d00*/ 	.word	index@(_ZN2at6native55_GLOBAL__N__de093ff9_22_ForeachBinaryOpList_cu_a911ec4325multi_tensor_apply_kernelINS1_18TensorListMetadataILi2EEENS1_24BinaryOpListAlphaFunctorIaLi2ELi2ELi0EEEJNS1_13power_functorIaEEaEEEvT_T0_DpT1_)
        /*0d04*/ 	.word	0x00000000


	//----- nvinfo : EIATTR_REGCOUNT
	.align		4
.L_585:
        /*0d08*/ 	.byte	0x04, 0x2f
        /*0d0a*/ 	.short	(.L_587 - .L_586)
	.align		4
.L_586:
        /*0d0c*/ 	.word	index@(_ZN2at6native55_GLOBAL__N__de093ff9_22_ForeachBinaryOpList_cu_a911ec4325multi_tensor_apply_kernelINS1_18TensorListMetadataILi2EEENS1_24BinaryOpListAlphaFunctorIiLi2ELi2ELi0EEEJNS1_13power_functorIiEEiEEEvT_T0_DpT1_)
        /*0d10*/ 	.word	0x00000020


	//----- nvinfo : EIATTR_FRAME_SIZE
	.align		4
.L_587:
        /*0d14*/ 	.byte	0x04, 0x11
        /*0d16*/ 	.short	(.L_589 - .L_588)
	.align		4
.L_588:
        /*0d18*/ 	.word	index@(_ZN2at6native55_GLOBAL__N__de093ff9_22_ForeachBinaryOpList_cu_a911ec4325multi_tensor_apply_kernelINS1_18TensorListMetadataILi2EEENS1_24BinaryOpListAlphaFunctorIiLi2ELi2ELi0EEEJNS1_13power_functorIiEEiEEEvT_T0_DpT1_)
        /*0d1c*/ 	.word	0x00000000


	//----- nvinfo : EIATTR_REGCOUNT
	.align		4
.L_589:
        /*0d20*/ 	.byte	0x04, 0x2f
        /*0d22*/ 	.short	(.L_591 - .L_590)
	.align		4
.L_590:
        /*0d24*/ 	.word	index@(_ZN2at6native55_GLOBAL__N__de093ff9_22_ForeachBinaryOpList_cu_a911ec4325multi_tensor_apply_kernelINS1_18TensorListMetadataILi2EEENS1_24BinaryOpListAlphaFunctorIlLi2ELi2ELi0EEEJNS1_13power_functorIlEElEEEvT_T0_DpT1_)
        /*0d28*/ 	.word	0x00000028


	//----- nvinfo : EIATTR_FRAME_SIZE
	.align		4
.L_591:
        /*0d2c*/ 	.byte	0x04, 0x11
        /*0d2e*/ 	.short	(.L_593 - .L_592)
	.align		4
.L_592:
        /*0d30*/ 	.word	index@(_ZN2at6native55_GLOBAL__N__de093ff9_22_ForeachBinaryOpList_cu_a911ec4325multi_tensor_apply_kernelINS1_18TensorListMetadataILi2EEENS1_24BinaryOpListAlphaFunctorIlLi2ELi2ELi0EEEJNS1_13power_functorIlEElEEEvT_T0_DpT1_)
        /*0d34*/ 	.word	0x00000000


	//----- nvinfo : EIATTR_REGCOUNT
	.align		4
.L_593:
        /*0d38*/ 	.byte	0x04, 0x2f
        /*0d3a*/ 	.short	(.L_595 - .L_594)
	.align		4
.L_594:
        /*0d3c*/ 	.word	index@(_ZN2at6native55_GLOBAL__N__de093ff9_22_ForeachBinaryOpList_cu_a911ec4325multi_tensor_apply_kernelINS1_18TensorListMetadataILi2EEENS1_24BinaryOpListAlphaFunctorIsLi2ELi2ELi0EEEJNS1_13power_functorIsEEsEEEvT_T0_DpT1_)
        /*0d40*/ 	.word	0x00000020


	//----- nvinfo : EIATTR_FRAME_SIZE
	.align		4
.L_595:
        /*0d44*/ 	.byte	0x04, 0x11
        /*0d46*/ 	.short	(.L_597 - .L_596)
	.align		4
.L_596:
        /*0d48*/ 	.word	index@(_ZN2at6native55_GLOBAL__N__de093ff9_22_ForeachBinaryOpList_cu_a911ec4325multi_tensor_apply_kernelINS1_18TensorListMetadataILi2EEENS1_24BinaryOpListAlphaFunctorIsLi2ELi2ELi0EEEJNS1_13power_functorIsEEsEEEvT_T0_DpT1_)
        /*0d4c*/ 	.word	0x00000000


	//----- nvinfo : EIATTR_REGCOUNT
	.align		4
.L_597:
        /*0d50*/ 	.byte	0x04, 0x2f
        /*0d52*/ 	.short	(.L_599 - .L_598)
	.align		4
.L_598:
        /*0d54*/ 	.word	index@(_ZN2at6native55_GLOBAL__N__de093ff9_22_ForeachBinaryOpList_cu_a911ec4325multi_tensor_apply_kernelINS1_18TensorListMetadataILi2EEENS1_24BinaryOpListAlphaFunctorIdLi2ELi2ELi0EEEJNS1_13power_functorIdEEdEEEvT_T0_DpT1_)
        /*0d58*/ 	.word	0x0000003e


	//----- nvinfo : EIATTR_FRAME_SIZE
	.align		4
.L_599:
        /*0d5c*/ 	.byte	0x04, 0x11
        /*0d5e*/ 	.short	(.L_601 - .L_600)
	.align		4
.L_600:
        /*0d60*/ 	.word	index@($_ZN2at6native55_GLOBAL__N__de093ff9_22_ForeachBinaryOpList_cu_a911ec4325multi_tensor_apply_kernelINS1_18TensorListMetadataILi2EEENS1_24BinaryOpListAlphaFunctorIdLi2ELi2ELi0EEEJNS1_13power_functorIdEEdEEEvT_T0_DpT1_$__internal_accurate_pow)
        /*0d64*/ 	.word	0x00000000


	//----- nvinfo : EIATTR_FRAME_SIZE
	.align		4
.L_601:
        /*0d68*/ 	.byte	0x04, 0x11
        /*0d6a*/ 	.short	(.L_603 - .L_602)
	.align		4
.L_602:
        /*0d6c*/ 	.word	index@(_ZN2at6native55_GLOBAL__N__de093ff9_22_ForeachBinaryOpList_cu_a911ec4325multi_tensor_apply_kernelINS1_18TensorListMetadataILi2EEENS1_24BinaryOpListAlphaFunctorIdLi2ELi2ELi0EEEJNS1_13power_functorIdEEdEEEvT_T0_DpT1_)
        /*0d70*/ 	.word	0x00000000


	//----- nvinfo : EIATTR_REGCOUNT
	.align		4
.L_603:
        /*0d74*/ 	.byte	0x04, 0x2f
        /*0d76*/ 	.short	(.L_605 - .L_604)
	.align		4
.L_604:
        /*0d78*/ 	.word	index@(_ZN2at6native55_GLOBAL__N__de093ff9_22_ForeachBinaryOpList_cu_a911ec4325multi_tensor_apply_kernelINS1_18TensorListMetadataILi2EEENS1_24BinaryOpListAlphaFunctorIfLi2ELi2ELi0EEEJNS1_13power_functorIfEEfEEEvT_T0_DpT1_)
        /*0d7c*/ 	.word	0x00000020


	//----- nvinfo : EIATTR_FRAME_SIZE
	.align		4
.L_605:
        /*0d80*/ 	.byte	0x04, 0x11
        /*0d82*/ 	.short	(.L_607 - .L_606)
	.align		4
.L_606:
        /*0d84*/ 	.word	index@(_ZN2at6native55_GLOBAL__N__de093ff9_22_ForeachBinaryOpList_cu_a911ec4325multi_tensor_apply_kernelINS1_18TensorListMetadataILi2EEENS1_24BinaryOpListAlphaFunctorIfLi2ELi2ELi0EEEJNS1_13power_functorIfEEfEEEvT_T0_DpT1_)
        /*0d88*/ 	.word	0x00000000


	//----- nvinfo : EIATTR_REGCOUNT
	.align		4
.L_607:
        /*0d8c*/ 	.byte	0x04, 0x2f
        /*0d8e*/ 	.short	(.L_609 - .L_608)
	.align		4
.L_608:
        /*0d90*/ 	.word	index@(_ZN2at6native55_GLOBAL__N__de093ff9_22_ForeachBinaryOpList_cu_a911ec4325multi_tensor_apply_kernelINS1_18TensorListMetadataILi2EEENS1_24BinaryOpListAlphaFunctorIN3c107complexIdEELi2ELi2ELi0EEEJNS1_13power_functorIS8_EES8_EEEvT_T0_DpT1_)
        /*0d94*/ 	.word	0x00000060


	//----- nvinfo : EIATTR_FRAME_SIZE
	.align		4
.L_609:
        /*0d98*/ 	.byte	0x04, 0x11
        /*0d9a*/ 	.short	(.L_611 - .L_610)
	.align		4
.L_610:
        /*0d9c*/ 	.word	index@($_ZN2at6native55_GLOBAL__N__de093ff9_22_ForeachBinaryOpList_cu_a911ec4325multi_tensor_apply_kernelINS1_18TensorListMetadataILi2EEENS1_24BinaryOpListAlphaFunctorIN3c107complexIdEELi2ELi2ELi0EEEJNS1_13power_functorIS8_EES8_EEEvT_T0_DpT1_$__internal_trig_reduction_slowpathd)
        /*0da0*/ 	.word	0x00000000


	//----- nvinfo : EIATTR_FRAME_SIZE
	.align		4
.L_611:
        /*0da4*/ 	.byte	0x04, 0x11
        /*0da6*/ 	.short	(.L_613 - .L_612)
	.align		4
.L_612:
        /*0da8*/ 	.word	index@($__internal_3_$__cuda_sm20_div_rn_f64_full)
        /*0dac*/ 	.word	0x00000000


	//----- nvinfo : EIATTR_FRAME_SIZE
	.align		4
.L_613:
        /*0db0*/ 	.byte	0x04, 0x11
        /*0db2*/ 	.short	(.L_615 - .L_614)
	.align		4
.L_614:
        /*0db4*/ 	.word	index@(_ZN2at6native55_GLOBAL__N__de093ff9_22_ForeachBinaryOpList_cu_a911ec4325multi_tensor_apply_kernelINS1_18TensorListMetadataILi2EEENS1_24BinaryOpListAlphaFunctorIN3c107complexIdEELi2ELi2ELi0EEEJNS1_13power_functorIS8_EES8_EEEvT_T0_DpT1_)
        /*0db8*/ 	.word	0x00000028


	//----- nvinfo : EIATTR_REGCOUNT
	.align		4
.L_615:
        /*0dbc*/ 	.byte	0x04, 0x2f
        /*0dbe*/ 	.short	(.L_617 - .L_616)
	.align		4
.L_616:
        /*0dc0*/ 	.word	index@(_ZN2at6native55_GLOBAL__N__de093ff9_22_ForeachBinaryOpList_cu_a911ec4325multi_tensor_apply_kernelINS1_18TensorListMetadataILi2EEENS1_24BinaryOpListAlphaFunctorIN3c107complexIfEELi2ELi2ELi0EEEJNS1_13power_functorIS8_EES8_EEEvT_T0_DpT1_)
        /*0dc4*/ 	.word	0x0000002d


	//----- nvinfo : EIATTR_FRAME_SIZE
	.align		4
.L_617:
        /*0dc8*/ 	.byte	0x04, 0x11
        /*0dca*/ 	.short	(.L_619 - .L_618)
	.align		4
.L_618:
        /*0dcc*/ 	.word	index@($__internal_2_$__cuda_sm3x_div_rn_ftz_f32_slowpath)
        /*0dd0*/ 	.word	0x00000000


	//----- nvinfo : EIATTR_FRAME_SIZE
	.align		4
.L_619:
        /*0dd4*/ 	.byte	0x04, 0x11
        /*0dd6*/ 	.short	(.L_621 - .L_620)
	.align		4
.L_620:
        /*0dd8*/ 	.word	index@(_ZN2at6native55_GLOBAL__N__de093ff9_22_ForeachBinaryOpList_cu_a911ec4325multi_tensor_apply_kernelINS1_18TensorListMetadataILi2EEENS1_24BinaryOpListAlphaFunctorIN3c107complexIfEELi2ELi2ELi0EEEJNS1_13power_functorIS8_EES8_EEEvT_T0_DpT1_)
        /*0ddc*/ 	.word	0x00000000


	//----- nvinfo : EIATTR_REGCOUNT
	.align		4
.L_621:
        /*0de0*/ 	.byte	0x04, 0x2f
        /*0de2*/ 	.short	(.L_623 - .L_622)
	.align		4
.L_622:
        /*0de4*/ 	.word	index@(_ZN2at6native55_GLOBAL__N__de093ff9_22_ForeachBinaryOpList_cu_a911ec4325multi_tensor_apply_kernelINS1_18TensorListMetadataILi2EEENS1_24BinaryOpListAlphaFunctorIN3c108BFloat16ELi2ELi2ELi0EEEJNS1_13power_functorIfEEfEEEvT_T0_DpT1_)
        /*0de8*/ 	.word	0x00000020


	//----- nvinfo : EIATTR_FRAME_SIZE
	.align		4
.L_623:
        /*0dec*/ 	.byte	0x04, 0x11
        /*0dee*/ 	.short	(.L_625 - .L_624)
	.align		4
.L_624:
        /*0df0*/ 	.word	index@(_ZN2at6native55_GLOBAL__N__de093ff9_22_ForeachBinaryOpList_cu_a911ec4325multi_tensor_apply_kernelINS1_18TensorListMetadataILi2EEENS1_24BinaryOpListAlphaFunctorIN3c108BFloat16ELi2ELi2ELi0EEEJNS1_13power_functorIfEEfEEEvT_T0_DpT1_)
        /*0df4*/ 	.word	0x00000000


	//----- nvinfo : EIATTR_REGCOUNT
	.align		4
.L_625:
        /*0df8*/ 	.byte	0x04, 0x2f
        /*0dfa*/ 	.short	(.L_627 - .L_626)
	.align		4
.L_626:
        /*0dfc*/ 	.word	index@(_ZN2at6native55_GLOBAL__N__de093ff9_22_ForeachBinaryOpList_cu_a911ec4325multi_tensor_apply_kernelINS1_18TensorListMetadataILi2EEENS1_24BinaryOpListAlphaFunctorIN3c104HalfELi2ELi2ELi0EEEJNS1_13power_functorIfEEfEEEvT_T0_DpT1_)
        /*0e00*/ 	.word	0x00000020


	//----- nvinfo : EIATTR_FRAME_SIZE
	.align		4
.L_627:
        /*0e04*/ 	.byte	0x04, 0x11
        /*0e06*/ 	.short	(.L_629 - .L_628)
	.align		4
.L_628:
        /*0e08*/ 	.word	index@(_ZN2at6native55_GLOBAL__N__de093ff9_22_ForeachBinaryOpList_cu_a911ec4325multi_tensor_apply_kernelINS1_18TensorListMetadataILi2EEENS1_24BinaryOpListAlphaFunctorIN3c104HalfELi2ELi2ELi0EEEJNS1_13power_functorIfEEfEEEvT_T0_DpT1_)
        /*0e0c*/ 	.word	0x00000000


	//----- nvinfo : EIATTR_REGCOUNT
	.align		4
.L_629:
        /*0e10*/ 	.byte	0x04, 0x2f
        /*0e12*/ 	.short	(.L_631 - .L_630)
	.align		4
.L_630:
        /*0e14*/ 	.word	index@(_ZN2at6native55_GLOBAL__N__de093ff9_22_ForeachBinaryOpList_cu_a911ec4325multi_tensor_apply_kernelINS1_18TensorListMetadataILi3EEENS1_24BinaryOpListAlphaFunctorIhLi3ELi2ELi2EEEJNS1_13power_functorIhEEhEEEvT_T0_DpT1_)
        /*0e18*/ 	.word	0x00000020


	//----- nvinfo : EIATTR_FRAME_SIZE
	.align		4
.L_631:
        /*0e1c*/ 	.byte	0x04, 0x11
        /*0e1e*/ 	.short	(.L_633 - .L_632)
	.align		4
.L_632:
        /*0e20*/ 	.word	index@(_ZN2at6native55_GLOBAL__N__de093ff9_22_ForeachBinaryOpList_cu_a911ec4325multi_tensor_apply_kernelINS1_18TensorListMetadataILi3EEENS1_24BinaryOpListAlphaFunctorIhLi3ELi2ELi2EEEJNS1_13power_functorIhEEhEEEvT_T0_DpT1_)
        /*0e24*/ 	.word	0x00000000


	//----- nvinfo : EIATTR_REGCOUNT
	.align		4
.L_633:
        /*0e28*/ 	.byte	0x04, 0x2f
        /*0e2a*/ 	.short	(.L_635 - .L_634)
	.align		4
.L_634:
        /*0e2c*/ 	.word	index@(_ZN2at6native55_GLOBAL__N__de093ff9_22_ForeachBinaryOpList_cu_a911ec4325multi_tensor_apply_kernelINS1_18TensorListMetadataILi3EEENS1_24BinaryOpListAlphaFunctorIaLi3ELi2ELi2EEEJNS1_13power_functorIaEEaEEEvT_T0_DpT1_)
        /*0e30*/ 	.word	0x00000020


	//----- nvinfo : EIATTR_FRAME_SIZE
	.align		4
.L_635:
        /*0e34*/ 	.byte	0x04, 0x11
        /*0e36*/ 	.short	(.L_637 - .L_636)
	.align		4
.L_636:
        /*0e38*/ 	.word	index@(_ZN2at6native55_GLOBAL__N__de093ff9_22_ForeachBinaryOpList_cu_a911ec4325multi_tensor_apply_kernelINS1_18TensorListMetadataILi3EEENS1_24BinaryOpListAlphaFunctorIaLi3ELi2ELi2EEEJNS1_13power_functorIaEEaEEEvT_T0_DpT1_)
        /*0e3c*/ 	.word	0x00000000


	//----- nvinfo : EIATTR_REGCOUNT
	.align		4
.L_637:
        /*0e40*/ 	.byte	0x04, 0x2f
        /*0e42*/ 	.short	(.L_639 - .L_638)
	.align		4
.L_638:
        /*0e44*/ 	.word	index@(_ZN2at6native55_GLOBAL__N__de093ff9_22_ForeachBinaryOpList_cu_a911ec4325multi_tensor_apply_kernelINS1_18TensorListMetadataILi3EEENS1_24BinaryOpListAlphaFunctorIiLi3ELi2ELi2EEEJNS1_13power_functorIiEEiEEEvT_T0_DpT1_)
        /*0e48*/ 	.word	0x00000020


	//----- nvinfo : EIATTR_FRAME_SIZE
	.align		4
.L_639:
        /*0e4c*/ 	.byte	0x04, 0x11
        /*0e4e*/ 	.short	(.L_641 - .L_640)
	.align		4
.L_640:
        /*0e50*/ 	.word	index@(_ZN2at6native55_GLOBAL__N__de093ff9_22_ForeachBinaryOpList_cu_a911ec4325multi_tensor_apply_kernelINS1_18TensorListMetadataILi3EEENS1_24BinaryOpListAlphaFunctorIiLi3ELi2ELi2EEEJNS1_13power_functorIiEEiEEEvT_T0_DpT1_)
        /*0e54*/ 	.word	0x00000000


	//----- nvinfo : EIATTR_REGCOUNT
	.align		4
.L_641:
        /*0e58*/ 	.byte	0x04, 0x2f
        /*0e5a*/ 	.short	(.L_643 - .L_642)
	.align		4
.L_642:
        /*0e5c*/ 	.word	index@(_ZN2at6native55_GLOBAL__N__de093ff9_22_ForeachBinaryOpList_cu_a911ec4325multi_tensor_apply_kernelINS1_18TensorListMetadataILi3EEENS1_24BinaryOpListAlphaFunctorIlLi3ELi2ELi2EEEJNS1_13power_functorIlEElEEEvT_T0_DpT1_)
        /*0e60*/ 	.word	0x00000028


	//----- nvinfo : EIATTR_FRAME_SIZE
	.align		4
.L_643:
        /*0e64*/ 	.byte	0x04, 0x11
        /*0e66*/ 	.short	(.L_645 - .L_644)
	.align		4
.L_644:
        /*0e68*/ 	.word	index@(_ZN2at6native55_GLOBAL__N__de093ff9_22_ForeachBinaryOpList_cu_a911ec4325multi_tensor_apply_kernelINS1_18TensorListMetadataILi3EEENS1_24BinaryOpListAlphaFunctorIlLi3ELi2ELi2EEEJNS1_13power_functorIlEElEEEvT_T0_DpT1_)
        /*0e6c*/ 	.word	0x00000000


	//----- nvinfo : EIATTR_REGCOUNT
	.align		4
.L_645:
        /*0e70*/ 	.byte	0x04, 0x2f
        /*0e72*/ 	.short	(.L_647 - .L_646)
	.align		4
.L_646:
        /*0e74*/ 	.word	index@(_ZN2at6native55_GLOBAL__N__de093ff9_22_ForeachBinaryOpList_cu_a911ec4325multi_tensor_apply_kernelINS1_18TensorListMetadataILi3EEENS1_24BinaryOpListAlphaFunctorIsLi3ELi2ELi2EEEJNS1_13power_functorIsEEsEEEvT_T0_DpT1_)
        /*0e78*/ 	.word	0x00000020


	//----- nvinfo : EIATTR_FRAME_SIZE
	.align		4
.L_647:
        /*0e7c*/ 	.byte	0x04, 0x11
        /*0e7e*/ 	.short	(.L_649 - .L_648)
	.align		4
.L_648:
        /*0e80*/ 	.word	index@(_ZN2at6native55_GLOBAL__N__de093ff9_22_ForeachBinaryOpList_cu_a911ec4325multi_tensor_apply_kernelINS1_18TensorListMetadataILi3EEENS1_24BinaryOpListAlphaFunctorIsLi3ELi2ELi2EEEJNS1_13power_functorIsEEsEEEvT_T0_DpT1_)
        /*0e84*/ 	.word	0x00000000


	//----- nvinfo : EIATTR_REGCOUNT
	.align		4
.L_649:
        /*0e88*/ 	.byte	0x04, 0x2f
        /*0e8a*/ 	.short	(.L_651 - .L_650)
	.align		4
.L_650:
        /*0e8c*/ 	.word	index@(_ZN2at6native55_GLOBAL__N__de093ff9_22_ForeachBinaryOpList_cu_a911ec4325multi_tensor_apply_kernelINS1_18TensorListMetadataILi3EEENS1_24BinaryOpListAlphaFunctorIdLi3ELi2ELi2EEEJNS1_13power_functorIdEEdEEEvT_T0_DpT1_)
        /*0e90*/ 	.word	0x00000036


	//----- nvinfo : EIATTR_FRAME_SIZE
	.align		4
.L_651:
        /*0e94*/ 	.byte	0x04, 0x11
        /*0e96*/ 	.short	(.L_653 - .L_652)
	.align		4
.L_652:
        /*0e98*/ 	.word	index@($_ZN2at6native55_GLOBAL__N__de093ff9_22_ForeachBinaryOpList_cu_a911ec4325multi_tensor_apply_kernelINS1_18TensorListMetadataILi3EEENS1_24BinaryOpListAlphaFunctorIdLi3ELi2ELi2EEEJNS1_13power_functorIdEEdEEEvT_T0_DpT1_$__internal_accurate_pow)
        /*0e9c*/ 	.word	0x00000000


	//----- nvinfo : EIATTR_FRAME_SIZE
	.align		4
.L_653:
        /*0ea0*/ 	.byte	0x04, 0x11
        /*0ea2*/ 	.short	(.L_655 - .L_654)
	.align		4
.L_654:
        /*0ea4*/ 	.word	index@(_ZN2at6native55_GLOBAL__N__de093ff9_22_ForeachBinaryOpList_cu_a911ec4325multi_tensor_apply_kernelINS1_18TensorListMetadataILi3EEENS1_24BinaryOpListAlphaFunctorIdLi3ELi2ELi2EEEJNS1_13power_functorIdEEdEEEvT_T0_DpT1_)
        /*0ea8*/ 	.word	0x00000000


	//----- nvinfo : EIATTR_REGCOUNT
	.align		4
.L_655:
        /*0eac*/ 	.byte	0x04, 0x2f
        /*0eae*/ 	.short	(.L_657 - .L_656)
	.align		4
.L_656:
        /*0eb0*/ 	.word	index@(_ZN2at6native55_GLOBAL__N__de093ff9_22_ForeachBinaryOpList_cu_a911ec4325multi_tensor_apply_kernelINS1_18TensorListMetadataILi3EEENS1_24BinaryOpListAlphaFunctorIfLi3ELi2ELi2EEEJNS1_13power_functorIfEEfEEEvT_T0_DpT1_)
        /*0eb4*/ 	.word	0x00000020


	//----- nvinfo : EIATTR_FRAME_SIZE
	.align		4
.L_657:
        /*0eb8*/ 	.byte	0x04, 0x11
        /*0eba*/ 	.short	(.L_659 - .L_658)
	.align		4
.L_658:
        /*0ebc*/ 	.word	index@(_ZN2at6native55_GLOBAL__N__de093ff9_22_ForeachBinaryOpList_cu_a911ec4325multi_tensor_apply_kernelINS1_18TensorListMetadataILi3EEENS1_24BinaryOpListAlphaFunctorIfLi3ELi2ELi2EEEJNS1_13power_functorIfEEfEEEvT_T0_DpT1_)
        /*0ec0*/ 	.word	0x00000000


	//----- nvinfo : EIATTR_REGCOUNT
	.align		4
.L_659:
        /*0ec4*/ 	.byte	0x04, 0x2f
        /*0ec6*/ 	.short	(.L_661 - .L_660)
	.align		4
.L_660:
        /*0ec8*/ 	.word	index@(_ZN2at6native55_GLOBAL__N__de093ff9_22_ForeachBinaryOpList_cu_a911ec4325multi_tensor_apply_kernelINS1_18TensorListMetadataILi3EEENS1_24BinaryOpListAlphaFunctorIN3c107complexIdEELi3ELi2ELi2EEEJNS1_13power_functorIS8_EES8_EEEvT_T0_DpT1_)
        /*0ecc*/ 	.word	0x00000060


	//----- nvinfo : EIATTR_FRAME_SIZE
	.align		4
.L_661:
        /*0ed0*/ 	.byte	0x04, 0x11
        /*0ed2*/ 	.short	(.L_663 - .L_662)
	.align		4
.L_662:
        /*0ed4*/ 	.word	index@($_ZN2at6native55_GLOBAL__N__de093ff9_22_ForeachBinaryOpList_cu_a911ec4325multi_tensor_apply_kernelINS1_18TensorListMetadataILi3EEENS1_24BinaryOpListAlphaFunctorIN3c107complexIdEELi3ELi2ELi2EEEJNS1_13power_functorIS8_EES8_EEEvT_T0_DpT1_$__internal_trig_reduction_slowpathd)
        /*0ed8*/ 	.word	0x00000000


	//----- nvinfo : EIATTR_FRAME_SIZE
	.align		4
.L_663:
        /*0edc*/ 	.byte	0x04, 0x11
        /*0ede*/ 	.short	(.L_665 - .L_664)
	.align		4
.L_664:
        /*0ee0*/ 	.word	index@($__internal_1_$__cuda_sm20_div_rn_f64_full)
        /*0ee4*/ 	.word	0x00000000


	//----- nvinfo : EIATTR_FRAME_SIZE
	.align		4
.L_665:
        /*0ee8*/ 	.byte	0x04, 0x11
        /*0eea*/ 	.short	(.L_667 - .L_666)
	.align		4
.L_666:
        /*0eec*/ 	.word	index@(_ZN2at6native55_GLOBAL__N__de093ff9_22_ForeachBinaryOpList_cu_a911ec4325multi_tensor_apply_kernelINS1_18TensorListMetadataILi3EEENS1_24BinaryOpListAlphaFunctorIN3c107complexIdEELi3ELi2ELi2EEEJNS1_13power_functorIS8_EES8_EEEvT_T0_DpT1_)
        /*0ef0*/ 	.word	0x00000028


	//----- nvinfo : EIATTR_REGCOUNT
	.align		4
.L_667:
        /*0ef4*/ 	.byte	0x04, 0x2f
        /*0ef6*/ 	.short	(.L_669 - .L_668)
	.align		4
.L_668:
        /*0ef8*/ 	.word	index@(_ZN2at6native55_GLOBAL__N__de093ff9_22_ForeachBinaryOpList_cu_a911ec4325multi_tensor_apply_kernelINS1_18TensorListMetadataILi3EEENS1_24BinaryOpListAlphaFunctorIN3c107complexIfEELi3ELi2ELi2EEEJNS1_13power_functorIS8_EES8_EEEvT_T0_DpT1_)
        /*0efc*/ 	.word	0x0000002c


	//----- nvinfo : EIATTR_FRAME_SIZE
	.align		4
.L_669:
        /*0f00*/ 	.byte	0x04, 0x11
        /*0f02*/ 	.short	(.L_671 - .L_670)
	.align		4
.L_670:
        /*0f04*/ 	.word	index@($__internal_0_$__cuda_sm3x_div_rn_ftz_f32_slowpath)
        /*0f08*/ 	.word	0x00000000


	//----- nvinfo : EIATTR_FRAME_SIZE
	.align		4
.L_671:
        /*0f0c*/ 	.byte	0x04, 0x11
        /*0f0e*/ 	.short	(.L_673 - .L_672)
	.align		4
.L_672:
        /*0f10*/ 	.word	index@(_ZN2at6native55_GLOBAL__N__de093ff9_22_ForeachBinaryOpList_cu_a911ec4325multi_tensor_apply_kernelINS1_18TensorListMetadataILi3EEENS1_24BinaryOpListAlphaFunctorIN3c107complexIfEELi3ELi2ELi2EEEJNS1_13power_functorIS8_EES8_EEEvT_T0_DpT1_)
        /*0f14*/ 	.word	0x00000000


	//----- nvinfo : EIATTR_REGCOUNT
	.align		4
.L_673:
        /*0f18*/ 	.byte	0x04, 0x2f
        /*0f1a*/ 	.short	(.L_675 - .L_674)
	.align		4
.L_674:
        /*0f1c*/ 	.word	index@(_ZN2at6native55_GLOBAL__N__de093ff9_22_ForeachBinaryOpList_cu_a911ec4325multi_tensor_apply_kernelINS1_18TensorListMetadataILi3EEENS1_24BinaryOpListAlphaFunctorIN3c108BFloat16ELi3ELi2ELi2EEEJNS1_13power_functorIfEEfEEEvT_T0_DpT1_)
        /*0f20*/ 	.word	0x00000020


	//----- nvinfo : EIATTR_FRAME_SIZE
	.align		4
.L_675:
        /*0f24*/ 	.byte	0x04, 0x11
        /*0f26*/ 	.short	(.L_677 - .L_676)
	.align		4
.L_676:
        /*0f28*/ 	.word	index@(_ZN2at6native55_GLOBAL__N__de093ff9_22_ForeachBinaryOpList_cu_a911ec4325multi_tensor_apply_kernelINS1_18TensorListMetadataILi3EEENS1_24BinaryOpListAlphaFunctorIN3c108BFloat16ELi3ELi2ELi2EEEJNS1_13power_functorIfEEfEEEvT_T0_DpT1_)
        /*0f2c*/ 	.word	0x00000000


	//----- nvinfo : EIATTR_REGCOUNT
	.align		4
.L_677:
        /*0f30*/ 	.byte	0x04, 0x2f
        /*0f32*/ 	.short	(.L_679 - .L_678)
	.align		4
.L_678:
        /*0f34*/ 	.word	index@(_ZN2at6native55_GLOBAL__N__de093ff9_22_ForeachBinaryOpList_cu_a911ec4325multi_tensor_apply_kernelINS1_18TensorListMetadataILi3EEENS1_24BinaryOpListAlphaFunctorIN3c104HalfELi3ELi2ELi2EEEJNS1_13power_functorIfEEfEEEvT_T0_DpT1_)
        /*0f38*/ 	.word	0x00000020


	//----- nvinfo : EIATTR_FRAME_SIZE
	.align		4
.L_679:
        /*0f3c*/ 	.byte	0x04, 0x11
        /*0f3e*/ 	.short	(.L_681 - .L_680)
	.align		4
.L_680:
        /*0f40*/ 	.word	index@(_ZN2at6native55_GLOBAL__N__de093ff9_22_ForeachBinaryOpList_cu_a911ec4325multi_tensor_apply_kernelINS1_18TensorListMetadataILi3EEENS1_24BinaryOpListAlphaFunctorIN3c104HalfELi3ELi2ELi2EEEJNS1_13power_functorIfEEfEEEvT_T0_DpT1_)
        /*0f44*/ 	.word	0x00000000


	//----- nvinfo : EIATTR_REGCOUNT
	.align		4
.L_681:
        /*0f48*/ 	.byte	0x04, 0x2f
        /*0f4a*/ 	.short	(.L_683 - .L_682)
	.align		4
.L_682:
        /*0f4c*/ 	.word	index@(_ZN2at6native55_GLOBAL__N__de093ff9_22_ForeachBinaryOpList_cu_a911ec4325multi_tensor_apply_kernelINS1_18TensorListMetadataILi2EEENS1_14UnaryOpFunctorIhLi2ELi1ELi1EEEJNS0_4CopyIhhEEEEEvT_T0_DpT1_)
        /*0f50*/ 	.word	0x00000020


	//----- nvinfo : EIATTR_FRAME_SIZE
	.align		4
.L_683:
        /*0f54*/ 	.byte	0x04, 0x11
        /*0f56*/ 	.short	(.L_685 - .L_684)
	.align		4
.L_684:
        /*0f58*/ 	.word	index@(_ZN2at6native55_GLOBAL__N__de093ff9_22_ForeachBinaryOpList_cu_a911ec4325multi_tensor_apply_kernelINS1_18TensorListMetadataILi2EEENS1_14UnaryOpFunctorIhLi2ELi1ELi1EEEJNS0_4CopyIhhEEEEEvT_T0_DpT1_)
        /*0f5c*/ 	.word	0x00000000


	//----- nvinfo : EIATTR_REGCOUNT
	.align		4
.L_685:
        /*0f60*/ 	.byte	0x04, 0x2f
        /*0f62*/ 	.short	(.L_687 - .L_686)
	.align		4
.L_686:
        /*0f64*/ 	.word	index@(_ZN2at6native55_GLOBAL__N__de093ff9_22_ForeachBinaryOpList_cu_a911ec4325multi_tensor_apply_kernelINS1_18TensorListMetadataILi2EEENS1_11CopyFunctorIhaLi2ELi1ELi1EEEJNS0_4CopyIhaEEEEEvT_T0_DpT1_)
        /*0f68*/ 	.word	0x00000020


	//----- nvinfo : EIATTR_FRAME_SIZE
	.align		4
.L_687:
        /*0f6c*/ 	.byte	0x04, 0x11
        /*0f6e*/ 	.short	(.L_689 - .L_688)
	.align		4
.L_688:
        /*0f70*/ 	.word	index@(_ZN2at6native55_GLOBAL__N__de093ff9_22_ForeachBinaryOpList_cu_a911ec4325multi_tensor_apply_kernelINS1_18TensorListMetadataILi2EEENS1_11CopyFunctorIhaLi2ELi1ELi1EEEJNS0_4CopyIhaEEEEEvT_T0_DpT1_)
        /*0f74*/ 	.word	0x00000000


	//----- nvinfo : EIATTR_REGCOUNT
	.align		4
.L_689:
        /*0f78*/ 	.byte	0x04, 0x2f
        /*0f7a*/ 	.short	(.L_691 - .L_690)
	.align		4
.L_690:
        /*0f7c*/ 	.word	index@(_ZN2at6native55_GLOBAL__N__de093ff9_22_ForeachBinaryOpList_cu_a911ec4325multi_tensor_apply_kernelINS1_18TensorListMetadataILi2EEENS1_11CopyFunctorIhlLi2ELi1ELi1EEEJNS0_4CopyIhlEEEEEvT_T0_DpT1_)
        /*0f80*/ 	.word	0x00000020


	//----- nvinfo : EIATTR_FRAME_SIZE
	.align		4
.L_691:
        /*0f84*/ 	.byte	0x04, 0x11
        /*0f86*/ 	.short	(.L_693 - .L_692)
	.align		4
.L_692:
        /*0f88*/ 	.word	index@(_ZN2at6native55_GLOBAL__N__de093ff9_22_ForeachBinaryOpList_cu_a911ec4325multi_tensor_apply_kernelINS1_18TensorListMetadataILi2EEENS1_11CopyFunctorIhlLi2ELi1ELi1EEEJNS0_4CopyIhlEEEEEvT_T0_DpT1_)
        /*0f8c*/ 	.word	0x00000000


	//----- nvinfo : EIATTR_REGCOUNT
	.align		4
.L_693:
        /*0f90*/ 	.byte	0x04, 0x2f
        /*0f92*/ 	.short	(.L_695 - .L_694)
	.align		4
.L_694:
        /*0f94*/ 	.word	index@(_ZN2at6native55_GLOBAL__N__de093ff9_22_ForeachBinaryOpList_cu_a911ec4325multi_tensor_apply_kernelINS1_18TensorListMetadataILi2EEENS1_11CopyFunctorIhsLi2ELi1ELi1EEEJNS0_4CopyIhsEEEEEvT_T0_DpT1_)
        /*0f98*/ 	.word	0x00000020


	//----- nvinfo : EIATTR_FRAME_SIZE
	.align		4
.L_695:
        /*0f9c*/ 	.byte	0x04, 0x11
        /*0f9e*/ 	.short	(.L_697 - .L_696)
	.align		4
.L_696:
        /*0fa0*/ 	.word	index@(_ZN2at6native55_GLOBAL__N__de093ff9_22_ForeachBinaryOpList_cu_a911ec4325multi_tensor_apply_kernelINS1_18TensorListMetadataILi2EEENS1_11CopyFunctorIhsLi2ELi1ELi1EEEJNS0_4CopyIhsEEEEEvT_T0_DpT1_)
        /*0fa4*/ 	.word	0x00000000


	//----- nvinfo : EIATTR_REGCOUNT
	.align		4
.L_697:
        /*0fa8*/ 	.byte	0x04, 0x2f
        /*0faa*/ 	.short	(.L_699 - .L_698)
	.align		4
.L_698:
        /*0fac*/ 	.word	index@(_ZN2at6native55_GLOBAL__N__de093ff9_22_ForeachBinaryOpList_cu_a911ec4325multi_tensor_apply_kernelINS1_18TensorListMetadataILi2EEENS1_11CopyFunctorIhiLi2ELi1ELi1EEEJNS0_4CopyIhiEEEEEvT_T0_DpT1_)
        /*0fb0*/ 	.word	0x00000020


	//----- nvinfo : EIATTR_FRAME_SIZE
	.align		4
.L_699:
        /*0fb4*/ 	.byte	0x04, 0x11
        /*0fb6*/ 	.short	(.L_701 - .L_700)
	.align		4
.L_700:
        /*0fb8*/ 	.word	index@(_ZN2at6native55_GLOBAL__N__de093ff9_22_ForeachBinaryOpList_cu_a911ec4325multi_tensor_apply_kernelINS1_18TensorListMetadataILi2EEENS1_11CopyFunctorIhiLi2ELi1ELi1EEEJNS0_4CopyIhiEEEEEvT_T0_DpT1_)
        /*0fbc*/ 	.word	0x00000000


	//----- nvinfo : EIATTR_REGCOUNT
	.align		4
.L_701:
        /*0fc0*/ 	.byte	0x04, 0x2f
        /*0fc2*/ 	.short	(.L_703 - .L_702)
	.align		4
.L_702:
        /*0fc4*/ 	.word	index@(_ZN2at6native55_GLOBAL__N__de093ff9_22_ForeachBinaryOpList_cu_a911ec4325multi_tensor_apply_kernelINS1_18TensorListMetadataILi2EEENS1_11CopyFunctorIhdLi2ELi1ELi1EEEJNS0_4CopyIhdEEEEEvT_T0_DpT1_)
        /*0fc8*/ 	.word	0x00000020


	//----- nvinfo : EIATTR_FRAME_SIZE
	.align		4
.L_703:
        /*0fcc*/ 	.byte	0x04, 0x11
        /*0fce*/ 	.short	(.L_705 - .L_704)
	.align		4
.L_704:
        /*0fd0*/ 	.word	index@(_ZN2at6native55_GLOBAL__N__de093ff9_22_ForeachBinaryOpList_cu_a911ec4325multi_tensor_apply_kernelINS1_18TensorListMetadataILi2EEENS1_11CopyFunctorIhdLi2ELi1ELi1EEEJNS0_4CopyIhdEEEEEvT_T0_DpT1_)
        /*0fd4*/ 	.word	0x00000000


	//----- nvinfo : EIATTR_REGCOUNT
	.align		4
.L_705:
        /*0fd8*/ 	.byte	0x04, 0x2f
        /*0fda*/ 	.short	(.L_707 - .L_706)
	.align		4
.L_706:
        /*0fdc*/ 	.word	index@(_ZN2at6native55_GLOBAL__N__de093ff9_22_ForeachBinaryOpList_cu_a911ec4325multi_tensor_apply_kernelINS1_18TensorListMetadataILi2EEENS1_11CopyFunctorIhfLi2ELi1ELi1EEEJNS0_4CopyIhfEEEEEvT_T0_DpT1_)
        /*0fe0*/ 	.word	0x00000020


	//----- nvinfo : EIATTR_FRAME_SIZE
	.align		4
.L_707:
        /*0fe4*/ 	.byte	0x04, 0x11
        /*0fe6*/ 	.short	(.L_709 - .L_708)
	.align		4
.L_708:
        /*0fe8*/ 	.word	index@(_ZN2at6native55_GLOBAL__N__de093ff9_22_ForeachBinaryOpList_cu_a911ec4325multi_tensor_apply_kernelINS1_18TensorListMetadataILi2EEENS1_11CopyFunctorIhfLi2ELi1ELi1EEEJNS0_4CopyIhfEEEEEvT_T0_DpT1_)
        /*0fec*/ 	.word	0x00000000


	//----- nvinfo : EIATTR_REGCOUNT
	.align		4
.L_709:
        /*0ff0*/ 	.byte	0x04, 0x2f
        /*0ff2*/ 	.short	(.L_711 - .L_710)
	.align		4
.L_710:
        /*0ff4*/ 	.word	index@(_ZN2at6native55_GLOBAL__N__de093ff9_22_ForeachBinaryOpList_cu_a911ec4325multi_tensor_apply_kernelINS1_18TensorListMetadataILi2EEENS1_11CopyFunctorIhN3c107complexIdEELi2ELi1ELi1EEEJNS0_4CopyIhS8_EEEEEvT_T0_DpT1_)
        /*0ff8*/ 	.word	0x00000020


	//----- nvinfo : EIATTR_FRAME_SIZE
	.align		4
.L_711:
        /*0ffc*/ 	.byte	0x04, 0x11
        /*0ffe*/ 	.short	(.L_713 - .L_712)
	.align		4
.L_712:
        /*1000*/ 	.word	index@(_ZN2at6native55_GLOBAL__N__de093ff9_22_ForeachBinaryOpList_cu_a911ec4325multi_tensor_apply_kernelINS1_18TensorListMetadataILi2EEENS1_11CopyFunctorIhN3c107complexIdEELi2ELi1ELi1EEEJNS0_4CopyIhS8_EEEEEvT_T0_DpT1_)
        /*1004*/ 	.word	0x00000000


	//----- nvinfo : EIATTR_REGCOUNT
	.align		4
.L_713:
        /*1008*/ 	.byte	0x04, 0x2f
        /*100a*/ 	.short	(.L_715 - .L_714)
	.align		4
.L_714:
        /*100c*/ 	.word	index@(_ZN2at6native55_GLOBAL__N__de093ff9_22_ForeachBinaryOpList_cu_a911ec4325multi_tensor_apply_kernelINS1_18TensorListMetadataILi2EEENS1_11CopyFunctorIhN3c107complexIfEELi2ELi1ELi1EEEJNS0_4CopyIhS8_EEEEEvT_T0_DpT1_)
        /*1010*/ 	.word	0x00000020


	//----- nvinfo : EIATTR_FRAME_SIZE
	.align		4
.L_715:
        /*1014*/ 	.byte	0x04, 0x11
        /*1016*/ 	.short	(.L_717 - .L_716)
	.align		4
.L_716:
        /*1018*/ 	.word	index@(_ZN2at6native55_GLOBAL__N__de093ff9_22_ForeachBinaryOpList_cu_a911ec4325multi_tensor_apply_kernelINS1_18TensorListMetadataILi2EEENS1_11CopyFunctorIhN3c107complexIfEELi2ELi1ELi1EEEJNS0_4CopyIhS8_EEEEEvT_T0_DpT1_)
        /*101c*/ 	.word	0x00000000


	//----- nvinfo : EIATTR_REGCOUNT
	.align		4
.L_717:
        /*1020*/ 	.byte	0x04, 0x2f
        /*1022*/ 	.short	(.L_719 - .L_718)
	.align		4
.L_718:
        /*1024*/ 	.word	index@(_ZN2at6native55_GLOBAL__N__de093ff9_22_ForeachBinaryOpList_cu_a911ec4325multi_tensor_apply_kernelINS1_18TensorListMetadataILi2EEENS1_11CopyFunctorIhN3c104HalfELi2ELi1ELi1EEEJNS0_4CopyIhS7_EEEEEvT_T0_DpT1_)
        /*1028*/ 	.word	0x00000020


	//----- nvinfo : EIATTR_FRAME_SIZE
	.align		4
.L_719:
        /*102c*/ 	.byte	0x04, 0x11
        /*102e*/ 	.short	(.L_721 - .L_720)
	.align		4
.L_720:
        /*1030*/ 	.word	index@(_ZN2at6native55_GLOBAL__N__de093ff9_22_ForeachBinaryOpList_cu_a911ec4325multi_tensor_apply_kernelINS1_18TensorListMetadataILi2EEENS1_11CopyFunctorIhN3c104HalfELi2ELi1ELi1EEEJNS0_4CopyIhS7_EEEEEvT_T0_DpT1_)
        /*1034*/ 	.word	0x00000000


	//----- nvinfo : EIATTR_REGCOUNT
	.align		4
.L_721:
        /*1038*/ 	.byte	0x04, 0x2f
        /*103a*/ 	.short	(.L_723 - .L_722)
	.align		4
.L_722:
        /*103c*/ 	.word	index@(_ZN2at6native55_GLOBAL__N__de093ff9_22_ForeachBinaryOpList_cu_a911ec4325multi_tensor_apply_kernelINS1_18TensorListMetadataILi2EEENS1_11CopyFunctorIhN3c108BFloat16ELi2ELi1ELi1EEEJNS0_4CopyIhS7_EEEEEvT_T0_DpT1_)
        /*1040*/ 	.word	0x00000020


	//----- nvinfo : EIATTR_FRAME_SIZE
	.align		4
.L_723:
        /*1044*/ 	.byte	0x04, 0x11
        /*1046*/ 	.short	(.L_725 - .L_724)
	.align		4
.L_724:
        /*1048*/ 	.word	index@(_ZN2at6native55_GLOBAL__N__de093ff9_22_ForeachBinaryOpList_cu_a911ec4325multi_tensor_apply_kernelINS1_18TensorListMetadataILi2EEENS1_11CopyFunctorIhN3c108BFloat16ELi2ELi1ELi1EEEJNS0_4CopyIhS7_EEEEEvT_T0_DpT1_)
        /*104c*/ 	.word	0x00000000


	//----- nvinfo : EIATTR_REGCOUNT
	.align		4
.L_725:
        /*1050*/ 	.byte	0x04, 0x2f
        /*1052*/ 	.short	(.L_727 - .L_726)
	.align		4
.L_726:
        /*1054*/ 	.word	index@(_ZN2at6native55_GLOBAL__N__de093ff9_22_ForeachBinaryOpList_cu_a911ec4325multi_tensor_apply_kernelINS1_18TensorListMetadataILi2EEENS1_11CopyFunctorIhbLi2ELi1ELi1EEEJNS0_4CopyIhbEEEEEvT_T0_DpT1_)
        /*1058*/ 	.word	0x00000020


	//----- nvinfo : EIATTR_FRAME_SIZE
	.align		4
.L_727:
        /*105c*/ 	.byte	0x04, 0x11
        /*105e*/ 	.short	(.L_729 - .L_728)
	.align		4
.L_728:
        /*1060*/ 	.word	index@(_ZN2at6native55_GLOBAL__N__de093ff9_22_ForeachBinaryOpList_cu_a911ec4325multi_tensor_apply_kernelINS1_18TensorListMetadataILi2EEENS1_11CopyFunctorIhbLi2ELi1ELi1EEEJNS0_4CopyIhbEEEEEvT_T0_DpT1_)
        /*1064*/ 	.word	0x00000000


	//----- nvinfo : EIATTR_REGCOUNT
	.align		4
.L_729:
        /*1068*/ 	.byte	0x04, 0x2f
        /*106a*/ 	.short	(.L_731 - .L_730)
	.align		4
.L_730:
        /*106c*/ 	.word	index@(_ZN2at6native55_GLOBAL__N__de093ff9_22_ForeachBinaryOpList_cu_a911ec4325multi_tensor_apply_kernelINS1_18TensorListMetadataILi2EEENS1_11CopyFunctorIhN3c1013Float8_e4m3fnELi2ELi1ELi1EEEJNS0_4CopyIhS7_EEEEEvT_T0_DpT1_)
        /*1070*/ 	.word	0x0000001b


	//----- nvinfo : EIATTR_FRAME_SIZE
	.align		4
.L_731:
        /*1074*/ 	.byte	0x04, 0x11
        /*1076*/ 	.short	(.L_733 - .L_732)
	.align		4
.L_732:
        /*1078*/ 	.word	index@(_ZN2at6native55_GLOBAL__N__de093ff9_22_ForeachBinaryOpList_cu_a911ec4325multi_tensor_apply_kernelINS1_18TensorListMetadataILi2EEENS1_11CopyFunctorIhN3c1013Float8_e4m3fnELi2ELi1ELi1EEEJNS0_4CopyIhS7_EEEEEvT_T0_DpT1_)
        /*107c*/ 	.word	0x00000000


	//----- nvinfo : EIATTR_REGCOUNT
	.align		4
.L_733:
        /*1080*/ 	.byte	0x04, 0x2f
        /*1082*/ 	.short	(.L_735 - .L_734)
	.align		4
.L_734:
        /*1084*/ 	.word	index@(_ZN2at6native55_GLOBAL__N__de093ff9_22_ForeachBinaryOpList_cu_a911ec4325multi_tensor_apply_kernelINS1_18TensorListMetadataILi2EEENS1_11CopyFunctorIhN3c1015Float8_e4m3fnuzELi2ELi1ELi1EEEJNS0_4CopyIhS7_EEEEEvT_T0_DpT1_)
        /*1088*/ 	.word	0x00000020


	//----- nvinfo : EIATTR_FRAME_SIZE
	.align		4
.L_735:
        /*108c*/ 	.byte	0x04, 0x11
        /*108e*/ 	.short	(.L_737 - .L_736)
	.align		4
.L_736:
        /*1090*/ 	.word	index@(_ZN2at6native55_GLOBAL__N__de093ff9_22_ForeachBinaryOpList_cu_a911ec4325multi_tensor_apply_kernelINS1_18TensorListMetadataILi2EEENS1_11CopyFunctorIhN3c1015Float8_e4m3fnuzELi2ELi1ELi1EEEJNS0_4CopyIhS7_EEEEEvT_T0_DpT1_)
        /*1094*/ 	.word	0x00000000


	//----- nvinfo : EIATTR_REGCOUNT
	.align		4
.L_737:
        /*1098*/ 	.byte	0x04, 0x2f
        /*109a*/ 	.short	(.L_739 - .L_738)
	.align		4
.L_738:
        /*109c*/ 	.word	index@(_ZN2at6native55_GLOBAL__N__de093ff9_22_ForeachBinaryOpList_cu_a911ec4325multi_tensor_apply_kernelINS1_18TensorListMetadataILi2EEENS1_11CopyFunctorIhN3c1011Float8_e5m2ELi2ELi1ELi1EEEJNS0_4CopyIhS7_EEEEEvT_T0_DpT1_)
        /*10a0*/ 	.word	0x0000001e


	//----- nvinfo : EIATTR_FRAME_SIZE
	.align		4
.L_739:
        /*10a4*/ 	.byte	0x04, 0x11
        /*10a6*/ 	.short	(.L_741 - .L_740)
	.align		4
.L_740:
        /*10a8*/ 	.word	index@(_ZN2at6native55_GLOBAL__N__de093ff9_22_ForeachBinaryOpList_cu_a911ec4325multi_tensor_apply_kernelINS1_18TensorListMetadataILi2EEENS1_11CopyFunctorIhN3c1011Float8_e5m2ELi2ELi1ELi1EEEJNS0_4CopyIhS7_EEEEEvT_T0_DpT1_)
        /*10ac*/ 	.word	0x00000000


	//----- nvinfo : EIATTR_REGCOUNT
	.align		4
.L_741:
        /*10b0*/ 	.byte	0x04, 0x2f
        /*10b2*/ 	.short	(.L_743 - .L_742)
	.align		4
.L_742:
        /*10b4*/ 	.word	index@(_ZN2at6native55_GLOBAL__N__de093ff9_22_ForeachBinaryOpList_cu_a911ec4325multi_tensor_apply_kernelINS1_18TensorListMetadataILi2EEENS1_11CopyFunctorIhN3c1015Float8_e5m2fnuzELi2ELi1ELi1EEEJNS0_4CopyIhS7_EEEEEvT_T0_DpT1_)
        /*10b8*/ 	.word	0x00000020


	//----- nvinfo : EIATTR_FRAME_SIZE
	.align		4
.L_743:
        /*10bc*/ 	.byte	0x04, 0x11
        /*10be*/ 	.short	(.L_745 - .L_744)
	.align		4
.L_744:
        /*10c0*/ 	.word	index@(_ZN2at6native55_GLOBAL__N__de093ff9_22_ForeachBinaryOpList_cu_a911ec4325multi_tensor_apply_kernelINS1_18TensorListMetadataILi2EEENS1_11CopyFunctorIhN3c1015Float8_e5m2fnuzELi2ELi1ELi1EEEJNS0_4CopyIhS7_EEEEEvT_T0_DpT1_)
        /*10c4*/ 	.word	0x00000000


	//----- nvinfo : EIATTR_REGCOUNT
	.align		4
.L_745:
        /*10c8*/ 	.byte	0x04, 0x2f
        /*10ca*/ 	.short	(.L_747 - .L_746)
	.align		4
.L_746:
        /*10cc*/ 	.word	index@(_ZN2at6native55_GLOBAL__N__de093ff9_22_ForeachBinaryOpList_cu_a911ec4325multi_tensor_apply_kernelINS1_18TensorListMetadataILi2EEENS1_14UnaryOpFunctorIaLi2ELi1ELi1EEEJNS0_4CopyIaaEEEEEvT_T0_DpT1_)
        /*10d0*/ 	.word	0x00000020


	//----- nvinfo : EIATTR_FRAME_SIZE
	.align		4
.L_747:
        /*10d4*/ 	.byte	0x04, 0x11
        /*10d6*/ 	.short	(.L_749 - .L_748)
	.align		4
.L_748:
        /*10d8*/ 	.word	index@(_ZN2at6native55_GLOBAL__N__de093ff9_22_ForeachBinaryOpList_cu_a911ec4325multi_tensor_apply_kernelINS1_18TensorListMetadataILi2EEENS1_14UnaryOpFunctorIaLi2ELi1ELi1EEEJNS0_4CopyIaaEEEEEvT_T0_DpT1_)
        /*10dc*/ 	.word	0x00000000


	//----- nvinfo : EIATTR_REGCOUNT
	.align		4
.L_749:
        /*10e0*/ 	.byte	0x04, 0x2f
        /*10e2*/ 	.short	(.L_751 - .L_750)
	.align		4
.L_750:
        /*10e4*/ 	.word	index@(_ZN2at6native55_GLOBAL__N__de093ff9_22_ForeachBinaryOpList_cu_a911ec4325multi_tensor_apply_kernelINS1_18TensorListMetadataILi2EEENS1_11CopyFunctorIahLi2ELi1ELi1EEEJNS0_4CopyIahEEEEEvT_T0_DpT1_)
        /*10e8*/ 	.word	0x00000020


	//----- nvinfo : EIATTR_FRAME_SIZE
	.align		4
.L_751:
        /*10ec*/ 	.byte	0x04, 0x11
        /*10ee*/ 	.short	(.L_753 - .L_752)
	.align		4
.L_752:
        /*10f0*/ 	.word	index@(_ZN2at6native55_GLOBAL__N__de093ff9_22_ForeachBinaryOpList_cu_a911ec4325multi_tensor_apply_kernelINS1_18TensorListMetadataILi2EEENS1_11CopyFunctorIahLi2ELi1ELi1EEEJNS0_4CopyIahEEEEEvT_T0_DpT1_)
        /*10f4*/ 	.word	0x00000000


	//----- nvinfo : EIATTR_REGCOUNT
	.align		4
.L_753:
        /*10f8*/ 	.byte	0x04, 0x2f
        /*10fa*/ 	.short	(.L_755 - .L_754)
	.align		4
.L_754:
        /*10fc*/ 	.word	index@(_ZN2at6native55_GLOBAL__N__de093ff9_22_ForeachBinaryOpList_cu_a911ec4325multi_tensor_apply_kernelINS1_18TensorListMetadataILi2EEENS1_11CopyFunctorIalLi2ELi1ELi1EEEJNS0_4CopyIalEEEEEvT_T0_DpT1_)
        /*1100*/ 	.word	0x00000020


	//----- nvinfo : EIATTR_FRAME_SIZE
	.align		4
.L_755:
        /*1104*/ 	.byte	0x04, 0x11
        /*1106*/ 	.short	(.L_757 - .L_756)
	.align		4
.L_756:
        /*1108*/ 	.word	index@(_ZN2at6native55_GLOBAL__N__de093ff9_22_ForeachBinaryOpList_cu_a911ec4325multi_tensor_apply_kernelINS1_18TensorListMetadataILi2EEENS1_11CopyFunctorIalLi2ELi1ELi1EEEJNS0_4CopyIalEEEEEvT_T0_DpT1_)
        /*110c*/ 	.word	0x00000000


	//----- nvinfo : EIATTR_REGCOUNT
	.align		4
.L_757:
        /*1110*/ 	.byte	0x04, 0x2f
        /*1112*/ 	.short	(.L_759 - .L_758)
	.align		4
.L_758:
        /*1114*/ 	.word	index@(_ZN2at6native55_GLOBAL__N__de093ff9_22_ForeachBinaryOpList_cu_a911ec4325multi_tensor_apply_kernelINS1_18TensorListMetadataILi2EEENS1_11CopyFunctorIasLi2ELi1ELi1EEEJNS0_4CopyIasEEEEEvT_T0_DpT1_)
        /*1118*/ 	.word	0x00000020


	//----- nvinfo : EIATTR_FRAME_SIZE
	.align		4
.L_759:
        /*111c*/ 	.byte	0x04, 0x11
        /*111e*/ 	.short	(.L_761 - .L_760)
	.align		4
.L_760:
        /*1120*/ 	.word	index@(_ZN2at6native55_GLOBAL__N__de093ff9_22_ForeachBinaryOpList_cu_a911ec4325multi_tensor_apply_kernelINS1_18TensorListMetadataILi2EEENS1_11CopyFunctorIasLi2ELi1ELi1EEEJNS0_4CopyIasEEEEEvT_T0_DpT1_)
        /*1124*/ 	.word	0x00000000


	//----- nvinfo : EIATTR_REGCOUNT
	.align		4
.L_761:
        /*1128*/ 	.byte	0x04, 0x2f
        /*112a*/ 	.short	(.L_763 - .L_762)
	.align		4
.L_762:
        /*112c*/ 	.word	index@(_ZN2at6native55_GLOBAL__N__de093ff9_22_ForeachBinaryOpList_cu_a911ec4325multi_tensor_apply_kernelINS1_18TensorListMetadataILi2EEENS1_11CopyFunctorIaiLi2ELi1ELi1EEEJNS0_4CopyIaiEEEEEvT_T0_DpT1_)
        /*1130*/ 	.word	0x00000020


	//----- nvinfo : EIATTR_FRAME_SIZE
	.align		4
.L_763:
        /*1134*/ 	.byte	0x04, 0x11
        /*1136*/ 	.short	(.L_765 - .L_764)
	.align		4
.L_764:
        /*1138*/ 	.word	index@(_ZN2at6native55_GLOBAL__N__de093ff9_22_ForeachBinaryOpList_cu_a911ec4325multi_tensor_apply_kernelINS1_18TensorListMetadataILi2EEENS1_11CopyFunctorIaiLi2ELi1ELi1EEEJNS0_4CopyIaiEEEEEvT_T0_DpT1_)
        /*113c*/ 	.word	0x00000000


	//----- nvinfo : EIATTR_REGCOUNT
	.align		4
.L_765:
        /*1140*/ 	.byte	0x04, 0x2f
        /*1142*/ 	.short	(.L_767 - .L_766)
	.align		4
.L_766:
        /*1144*/ 	.word	index@(_ZN2at6native55_GLOBAL__N__de093ff9_22_ForeachBinaryOpList_cu_a911ec4325multi_tensor_apply_kernelINS1_18TensorListMetadataILi2EEENS1_11CopyFunctorIadLi2ELi1ELi1EEEJNS0_4CopyIadEEEEEvT_T0_DpT1_)
        /*1148*/ 	.word	0x00000020


	//----- nvinfo : EIATTR_FRAME_SIZE
	.align		4
.L_767:
        /*114c*/ 	.byte	0x04, 0x11
        /*114e*/ 	.short	(.L_769 - .L_768)
	.align		4
.L_768:
        /*1150*/ 	.word	index@(_ZN2at6native55_GLOBAL__N__de093ff9_22_ForeachBinaryOpList_cu_a911ec4325multi_tensor_apply_kernelINS1_18TensorListMetadataILi2EEENS1_11CopyFunctorIadLi2ELi1ELi1EEEJNS0_4CopyIadEEEEEvT_T0_DpT1_)
        /*1154*/ 	.word	0x00000000


	//----- nvinfo : EIATTR_REGCOUNT
	.align		4
.L_769:
        /*1158*/ 	.byte	0x04, 0x2f
        /*115a*/ 	.short	(.L_771 - .L_770)
	.align		4
.L_770:
        /*115c*/ 	.word	index@(_ZN2at6native55_GLOBAL__N__de093ff9_22_ForeachBinaryOpList_cu_a911ec4325multi_tensor_apply_kernelINS1_18TensorListMetadataILi2EEENS1_11CopyFunctorIafLi2ELi1ELi1EEEJNS0_4CopyIafEEEEEvT_T0_DpT1_)
        /*1160*/ 	.word	0x00000020


	//----- nvinfo : EIATTR_FRAME_SIZE
	.align		4
.L_771:
        /*1164*/ 	.byte	0x04, 0x11
        /*1166*/ 	.short	(.L_773 - .L_772)
	.align		4
.L_772:
        /*1168*/ 	.word	index@(_ZN2at6native55_GLOBAL__N__de093ff9_22_ForeachBinaryOpList_cu_a911ec4325multi_tensor_apply_kernelINS1_18TensorListMetadataILi2EEENS1_11CopyFunctorIafLi2ELi1ELi1EEEJNS0_4CopyIafEEEEEvT_T0_DpT1_)
        /*116c*/ 	.word	0x00000000


	//----- nvinfo : EIATTR_REGCOUNT
	.align		4
.L_773:
        /*1170*/ 	.byte	0x04, 0x2f
        /*1172*/ 	.short	(.L_775 - .L_774)
	.align		4
.L_774:
        /*1174*/ 	.word	index@(_ZN2at6native55_GLOBAL__N__de093ff9_22_ForeachBinaryOpList_cu_a911ec4325multi_tensor_apply_kernelINS1_18TensorListMetadataILi2EEENS1_11CopyFunctorIaN3c107complexIdEELi2ELi1ELi1EEEJNS0_4CopyIaS8_EEEEEvT_T0_DpT1_)
        /*1178*/ 	.word	0x00000020


	//----- nvinfo : EIATTR_FRAME_SIZE
	.align		4
.L_775:
        /*117c*/ 	.byte	0x04, 0x11
        /*117e*/ 	.short	(.L_777 - .L_776)
	.align		4
.L_776:
        /*1180*/ 	.word	index@(_ZN2at6native55_GLOBAL__N__de093ff9_22_ForeachBinaryOpList_cu_a911ec4325multi_tensor_apply_kernelINS1_18TensorListMetadataILi2EEENS1_11CopyFunctorIaN3c107complexIdEELi2ELi1ELi1EEEJNS0_4CopyIaS8_EEEEEvT_T0_DpT1_)
        /*1184*/ 	.word	0x00000000


	//----- nvinfo : EIATTR_REGCOUNT
	.align		4
.L_777:
        /*1188*/ 	.byte	0x04, 0x2f
        /*118a*/ 	.short	(.L_779 - .L_778)
	.align		4
.L_778:
        /*118c*/ 	.word	index@(_ZN2at6native55_GLOBAL__N__de093ff9_22_ForeachBinaryOpList_cu_a911ec4325multi_tensor_apply_kernelINS1_18TensorListMetadataILi2EEENS1_11CopyFunctorIaN3c107complexIfEELi2ELi1ELi1EEEJNS0_4CopyIaS8_EEEEEvT_T0_DpT1_)
        /*1190*/ 	.word	0x00000020


	//----- nvinfo : EIATTR_FRAME_SIZE
	.align		4
.L_779:
        /*1194*/ 	.byte	0x04, 0x11
        /*1196*/ 	.short	(.L_781 - .L_780)
	.align		4
.L_780:
        /*1198*/ 	.word	index@(_ZN2at6native55_GLOBAL__N__de093ff9_22_ForeachBinaryOpList_cu_a911ec4325multi_tensor_apply_kernelINS1_18TensorListMetadataILi2EEENS1_11CopyFunctorIaN3c107complexIfEELi2ELi1ELi1EEEJNS0_4CopyIaS8_EEEEEvT_T0_DpT1_)
        /*119c*/ 	.word	0x00000000


	//----- nvinfo : EIATTR_REGCOUNT
	.align		4
.L_781:
        /*11a0*/ 	.byte	0x04, 0x2f
        /*11a2*/ 	.short	(.L_783 - .L_782)
	.align		4
.L_782:
        /*11a4*/ 	.word	index@(_ZN2at6native55_GLOBAL__N__de093ff9_22_ForeachBinaryOpList_cu_a911ec4325multi_tensor_apply_kernelINS1_18TensorListMetadataILi2EEENS1_11CopyFunctorIaN3c104HalfELi2ELi1ELi1EEEJNS0_4CopyIaS7_EEEEEvT_T0_DpT1_)
        /*11a8*/ 	.word	0x00000020


	//----- nvinfo : EIATTR_FRAME_SIZE
	.align		4
.L_783:
        /*11ac*/ 	.byte	0x04, 0x11
        /*11ae*/ 	.short	(.L_785 - .L_784)
	.align		4
.L_784:
        /*11b0*/ 	.word	index@(_ZN2at6native55_GLOBAL__N__de093ff9_22_ForeachBinaryOpList_cu_a911ec4325multi_tensor_apply_kernelINS1_18TensorListMetadataILi2EEENS1_11CopyFunctorIaN3c104HalfELi2ELi1ELi1EEEJNS0_4CopyIaS7_EEEEEvT_T0_DpT1_)
        /*11b4*/ 	.word	0x00000000


	//----- nvinfo : EIATTR_REGCOUNT
	.align		4
.L_785:
        /*11b8*/ 	.byte	0x04, 0x2f
        /*11ba*/ 	.short	(.L_787 - .L_786)
	.align		4
.L_786:
        /*11bc*/ 	.word	index@(_ZN2at6native55_GLOBAL__N__de093ff9_22_ForeachBinaryOpList_cu_a911ec4325multi_tensor_apply_kernelINS1_18TensorListMetadataILi2EEENS1_11CopyFunctorIaN3c108BFloat16ELi2ELi1ELi1EEEJNS0_4CopyIaS7_EEEEEvT_T0_DpT1_)
        /*11c0*/ 	.word	0x00000020


	//----- nvinfo : EIATTR_FRAME_SIZE
	.align		4
.L_787:
        /*11c4*/ 	.byte	0x04, 0x11
        /*11c6*/ 	.short	(.L_789 - .L_788)
	.align		4
.L_788:
        /*11c8*/ 	.word	index@(_ZN2at6native55_GLOBAL__N__de093ff9_22_ForeachBinaryOpList_cu_a911ec4325multi_tensor_apply_kernelINS1_18TensorListMetadataILi2EEENS1_11CopyFunctorIaN3c108BFloat16ELi2ELi1ELi1EEEJNS0_4CopyIaS7_EEEEEvT_T0_DpT1_)
        /*11cc*/ 	.word	0x00000000


	//----- nvinfo : EIATTR_REGCOUNT
	.align		4
.L_789:
        /*11d0*/ 	.byte	0x04, 0x2f
        /*11d2*/ 	.short	(.L_791 - .L_790)
	.align		4
.L_790:
        /*11d4*/ 	.word	index@(_ZN2at6native55_GLOBAL__N__de093ff9_22_ForeachBinaryOpList_cu_a911ec4325multi_tensor_apply_kernelINS1_18TensorListMetadataILi2EEENS1_11CopyFunctorIabLi2ELi1ELi1EEEJNS0_4CopyIabEEEEEvT_T0_DpT1_)
        /*11d8*/ 	.word	0x00000020


	//----- nvinfo : EIATTR_FRAME_SIZE
	.align		4
.L_791:
        /*11dc*/ 	.byte	0x04, 0x11
        /*11de*/ 	.short	(.L_793 - .L_792)
	.align		4
.L_792:
        /*11e0*/ 	.word	index@(_ZN2at6native55_GLOBAL__N__de093ff9_22_ForeachBinaryOpList_cu_a911ec4325multi_tensor_apply_kernelINS1_18TensorListMetadataILi2EEENS1_11CopyFunctorIabLi2ELi1ELi1EEEJNS0_4CopyIabEEEEEvT_T0_DpT1_)
        /*11e4*/ 	.word	0x00000000


	//----- nvinfo : EIATTR_REGCOUNT
	.align		4
.L_793:
        /*11e8*/ 	.byte	0x04, 0x2f
        /*11ea*/ 	.short	(.L_795 - .L_794)
	.align		4
.L_794:
        /*11ec*/ 	.word	index@(_ZN2at6native55_GLOBAL__N__de093ff9_22_ForeachBinaryOpList_cu_a911ec4325multi_tensor_apply_kernelINS1_18TensorListMetadataILi2EEENS1_11CopyFunctorIaN3c1013Float8_e4m3fnELi2ELi1ELi1EEEJNS0_4CopyIaS7_EEEEEvT_T0_DpT1_)
        /*11f0*/ 	.word	0x0000001b


	//----- nvinfo : EIATTR_FRAME_SIZE
	.align		4
.L_795:
        /*11f4*/ 	.byte	0x04, 0x11
        /*11f6*/ 	.short	(.L_797 - .L_796)
	.align		4
.L_796:
        /*11f8*/ 	.word	index@(_ZN2at6native55_GLOBAL__N__de093ff9_22_ForeachBinaryOpList_cu_a911ec4325multi_tensor_apply_kernelINS1_18TensorListMetadataILi2EEENS1_11CopyFunctorIaN3c1013Float8_e4m3fnELi2ELi1ELi1EEEJNS0_4CopyIaS7_EEEEEvT_T0_DpT1_)
        /*11fc*/ 	.word	0x00000000


	//----- nvinfo : EIATTR_REGCOUNT
	.align		4
.L_797:
        /*1200*/ 	.byte	0x04, 0x2f
        /*1202*/ 	.short	(.L_799 - .L_798)
	.align		4
.L_798:
        /*1204*/ 	.word	index@(_ZN2at6native55_GLOBAL__N__de093ff9_22_ForeachBinaryOpList_cu_a911ec4325multi_tensor_apply_kernelINS1_18TensorListMetadataILi2EEENS1_11CopyFunctorIaN3c1015Float8_e4m3fnuzELi2ELi1ELi1EEEJNS0_4CopyIaS7_EEEEEvT_T0_DpT1_)
        /*1208*/ 	.word	0x00000020


	//----- nvinfo : EIATTR_FRAME_SIZE
	.align		4
.L_799:
        /*120c*/ 	.byte	0x04, 0x11
        /*120e*/ 	.short	(.L_801 - .L_800)
	.align		4
.L_800:
        /*1210*/ 	.word	index@(_ZN2at6native55_GLOBAL__N__de093ff9_22_ForeachBinaryOpList_cu_a911ec4325multi_tensor_apply_kernelINS1_18TensorListMetadataILi2EEENS1_11CopyFunctorIaN3c1015Float8_e4m3fnuzELi2ELi1ELi1EEEJNS0_4CopyIaS7_EEEEEvT_T0_DpT1_)
        /*1214*/ 	.word	0x00000000


	//----- nvinfo : EIATTR_REGCOUNT
	.align		4
.L_801:
        /*1218*/ 	.byte	0x04, 0x2f
        /*121a*/ 	.short	(.L_803 - .L_802)
	.align		4
.L_802:
        /*121c*/ 	.word	index@(_ZN2at6native55_GLOBAL__N__de093ff9_22_ForeachBinaryOpList_cu_a911ec4325multi_tensor_apply_kernelINS1_18TensorListMetadataILi2EEENS1_11CopyFunctorIaN3c1011Float8_e5m2ELi2ELi1ELi1EEEJNS0_4CopyIaS7_EEEEEvT_T0_DpT1_)
        /*1220*/ 	.word	0x0000001e


	//----- nvinfo : EIATTR_FRAME_SIZE
	.align		4
.L_803:
        /*1224*/ 	.byte	0x04, 0x11
        /*1226*/ 	.short	(.L_805 - .L_804)
	.align		4
.L_804:
        /*1228*/ 	.word	index@(_ZN2at6native55_GLOBAL__N__de093ff9_22_ForeachBinaryOpList_cu_a911ec4325multi_tensor_apply_kernelINS1_18TensorListMetadataILi2EEENS1_11CopyFunctorIaN3c1011Float8_e5m2ELi2ELi1ELi1EEEJNS0_4CopyIaS7_EEEEEvT_T0_DpT1_)
        /*122c*/ 	.word	0x00000000


	//----- nvinfo : EIATTR_REGCOUNT
	.align		4
.L_805:
        /*1230*/ 	.byte	0x04, 0x2f
        /*1232*/ 	.short	(.L_807 - .L_806)
	.align		4
.L_806:
        /*1234*/ 	.word	index@(_ZN2at6native55_GLOBAL__N__de093ff9_22_ForeachBinaryOpList_cu_a911ec4325multi_tensor_apply_kernelINS1_18TensorListMetadataILi2EEENS1_11CopyFunctorIaN3c1015Float8_e5m2fnuzELi2ELi1ELi1EEEJNS0_4CopyIaS7_EEEEEvT_T0_DpT1_)
        /*1238*/ 	.word	0x00000020


	//----- nvinfo : EIATTR_FRAME_SIZE
	.align		4
.L_807:
        /*123c*/ 	.byte	0x04, 0x11
        /*123e*/ 	.short	(.L_809 - .L_808)
	.align		4
.L_808:
        /*1240*/ 	.word	index@(_ZN2at6native55_GLOBAL__N__de093ff9_22_ForeachBinaryOpList_cu_a911ec4325multi_tensor_apply_kernelINS1_18TensorListMetadataILi2EEENS1_11CopyFunctorIaN3c1015Float8_e5m2fnuzELi2ELi1ELi1EEEJNS0_4CopyIaS7_EEEEEvT_T0_DpT1_)
        /*1244*/ 	.word	0x00000000


	//----- nvinfo : EIATTR_REGCOUNT
	.align		4
.L_809:
        /*1248*/ 	.byte	0x04, 0x2f
        /*124a*/ 	.short	(.L_811 - .L_810)
	.align		4
.L_810:
        /*124c*/ 	.word	index@(_ZN2at6native55_GLOBAL__N__de093ff9_22_ForeachBinaryOpList_cu_a911ec4325multi_tensor_apply_kernelINS1_18TensorListMetadataILi2EEENS1_14UnaryOpFunctorIiLi2ELi1ELi1EEEJNS0_4CopyIiiEEEEEvT_T0_DpT1_)
        /*1250*/ 	.word	0x00000020


	//----- nvinfo : EIATTR_FRAME_SIZE
	.align		4
.L_811:
        /*1254*/ 	.byte	0x04, 0x11
        /*1256*/ 	.short	(.L_813 - .L_812)
	.align		4
.L_812:
        /*1258*/ 	.word	index@(_ZN2at6native55_GLOBAL__N__de093ff9_22_ForeachBinaryOpList_cu_a911ec4325multi_tensor_apply_kernelINS1_18TensorListMetadataILi2EEENS1_14UnaryOpFunctorIiLi2ELi1ELi1EEEJNS0_4CopyIiiEEEEEvT_T0_DpT1_)
        /*125c*/ 	.word	0x00000000


	//----- nvinfo : EIATTR_REGCOUNT
	.align		4
.L_813:
        /*1260*/ 	.byte	0x04, 0x2f
        /*1262*/ 	.short	(.L_815 - .L_814)
	.align		4
.L_814:
        /*1264*/ 	.word	index@(_ZN2at6native55_GLOBAL__N__de093ff9_22_ForeachBinaryOpList_cu_a911ec4325multi_tensor_apply_kernelINS1_18TensorListMetadataILi2EEENS1_11CopyFunctorIihLi2ELi1ELi1EEEJNS0_4CopyIihEEEEEvT_T0_DpT1_)
        /*1268*/ 	.word	0x00000020


	//----- nvinfo : EIATTR_FRAME_SIZE
	.align		4
.L_815:
        /*126c*/ 	.byte	0x04, 0x11
        /*126e*/ 	.short	(.L_817 - .L_816)
	.align		4
.L_816:
        /*1270*/ 	.word	index@(_ZN2at6native55_GLOBAL__N__de093ff9_22_ForeachBinaryOpList_cu_a911ec4325multi_tensor_apply_kernelINS1_18TensorListMetadataILi2EEENS1_11CopyFunctorIihLi2ELi1ELi1EEEJNS0_4CopyIihEEEEEvT_T0_DpT1_)
        /*1274*/ 	.word	0x00000000


	//----- nvinfo : EIATTR_REGCOUNT
	.align		4
.L_817:
        /*1278*/ 	.byte	0x04, 0x2f
        /*127a*/ 	.short	(.L_819 - .L_818)
	.align		4
.L_818:
        /*127c*/ 	.word	index@(_ZN2at6native55_GLOBAL__N__de093ff9_22_ForeachBinaryOpList_cu_a911ec4325multi_tensor_apply_kernelINS1_18TensorListMetadataILi2EEENS1_11CopyFunctorIiaLi2ELi1ELi1EEEJNS0_4CopyIiaEEEEEvT_T0_DpT1_)
        /*1280*/ 	.word	0x00000020


	//----- nvinfo : EIATTR_FRAME_SIZE
	.align		4
.L_819:
        /*1284*/ 	.byte	0x04, 0x11
        /*1286*/ 	.short	(.L_821 - .L_820)
	.align		4
.L_820:
        /*1288*/ 	.word	index@(_ZN2at6native55_GLOBAL__N__de093ff9_22_ForeachBinaryOpList_cu_a911ec4325multi_tensor_apply_kernelINS1_18TensorListMetadataILi2EEENS1_11CopyFunctorIiaLi2ELi1ELi1EEEJNS0_4CopyIiaEEEEEvT_T0_DpT1_)
        /*128c*/ 	.word	0x00000000


	//----- nvinfo : EIATTR_REGCOUNT
	.align		4
.L_821:
        /*1290*/ 	.byte	0x04, 0x2f
        /*1292*/ 	.short	(.L_823 - .L_822)
	.align		4
.L_822:
        /*1294*/ 	.word	index@(_ZN2at6native55_GLOBAL__N__de093ff9_22_ForeachBinaryOpList_cu_a911ec4325multi_tensor_apply_kernelINS1_18TensorListMetadataILi2EEENS1_11CopyFunctorIilLi2ELi1ELi1EEEJNS0_4CopyIilEEEEEvT_T0_DpT1_)
        /*1298*/ 	.word	0x00000020


	//----- nvinfo : EIATTR_FRAME_SIZE
	.align		4
.L_823:
        /*129c*/ 	.byte	0x04, 0x11
        /*129e*/ 	.short	(.L_825 - .L_824)
	.align		4
.L_824:
        /*12a0*/ 	.word	index@(_ZN2at6native55_GLOBAL__N__de093ff9_22_ForeachBinaryOpList_cu_a911ec4325multi_tensor_apply_kernelINS1_18TensorListMetadataILi2EEENS1_11CopyFunctorIilLi2ELi1ELi1EEEJNS0_4CopyIilEEEEEvT_T0_DpT1_)
        /*12a4*/ 	.word	0x00000000


	//----- nvinfo : EIATTR_REGCOUNT
	.align		4
.L_825:
        /*12a8*/ 	.byte	0x04, 0x2f
        /*12aa*/ 	.short	(.L_827 - .L_826)
	.align		4
.L_826:
        /*12ac*/ 	.word	index@(_ZN2at6native55_GLOBAL__N__de093ff9_22_ForeachBinaryOpList_cu_a911ec4325multi_tensor_apply_kernelINS1_18TensorListMetadataILi2EEENS1_11CopyFunctorIisLi2ELi1ELi1EEEJNS0_4CopyIisEEEEEvT_T0_DpT1_)
        /*12b0*/ 	.word	0x00000020


	//----- nvinfo : EIATTR_FRAME_SIZE
	.align		4
.L_827:
        /*12b4*/ 	.byte	0x04, 0x11
        /*12b6*/ 	.short	(.L_829 - .L_828)
	.align		4
.L_828:
        /*12b8*/ 	.word	index@(_ZN2at6native55_GLOBAL__N__de093ff9_22_ForeachBinaryOpList_cu_a911ec4325multi_tensor_apply_kernelINS1_18TensorListMetadataILi2EEENS1_11CopyFunctorIisLi2ELi1ELi1EEEJNS0_4CopyIisEEEEEvT_T0_DpT1_)
        /*12bc*/ 	.word	0x00000000


	//----- nvinfo : EIATTR_REGCOUNT
	.align		4
.L_829:
        /*12c0*/ 	.byte	0x04, 0x2f
        /*12c2*/ 	.short	(.L_831 - .L_830)
	.align		4
.L_830:
        /*12c4*/ 	.word	index@(_ZN2at6native55_GLOBAL__N__de093ff9_22_ForeachBinaryOpList_cu_a911ec4325multi_tensor_apply_kernelINS1_18TensorListMetadataILi2EEENS1_11CopyFunctorIidLi2ELi1ELi1EEEJNS0_4CopyIidEEEEEvT_T0_DpT1_)
        /*12c8*/ 	.word	0x00000020


	//----- nvinfo : EIATTR_FRAME_SIZE
	.align		4
.L_831:
        /*12cc*/ 	.byte	0x04, 0x11
        /*12ce*/ 	.short	(.L_833 - .L_832)
	.align		4
.L_832:
        /*12d0*/ 	.word	index@(_ZN2at6native55_GLOBAL__N__de093ff9_22_ForeachBinaryOpList_cu_a911ec4325multi_tensor_apply_kernelINS1_18TensorListMetadataILi2EEENS1_11CopyFunctorIidLi2ELi1ELi1EEEJNS0_4CopyIidEEEEEvT_T0_DpT1_)
        /*12d4*/ 	.word	0x00000000


	//----- nvinfo : EIATTR_REGCOUNT
	.align		4
.L_833:
        /*12d8*/ 	.byte	0x04, 0x2f
        /*12da*/ 	.short	(.L_835 - .L_834)
	.align		4
.L_834:
        /*12dc*/ 	.word	index@(_ZN2at6native55_GLOBAL__N__de093ff9_22_ForeachBinaryOpList_cu_a911ec4325multi_tensor_apply_kernelINS1_18TensorListMetadataILi2EEENS1_11CopyFunctorIifLi2ELi1ELi1EEEJNS0_4CopyIifEEEEEvT_T0_DpT1_)
        /*12e0*/ 	.word	0x00000020


	//----- nvinfo : EIATTR_FRAME_SIZE
	.align		4
.L_835:
        /*12e4*/ 	.byte	0x04, 0x11
        /*12e6*/ 	.short	(.L_837 - .L_836)
	.align		4
.L_836:
        /*12e8*/ 	.word	index@(_ZN2at6native55_GLOBAL__N__de093ff9_22_ForeachBinaryOpList_cu_a911ec4325multi_tensor_apply_kernelINS1_18TensorListMetadataILi2EEENS1_11CopyFunctorIifLi2ELi1ELi1EEEJNS0_4CopyIifEEEEEvT_T0_DpT1_)
        /*12ec*/ 	.word	0x00000000


	//----- nvinfo : EIATTR_REGCOUNT
	.align		4
.L_837:
        /*12f0*/ 	.byte	0x04, 0x2f
        /*12f2*/ 	.short	(.L_839 - .L_838)
	.align		4
.L_838:
        /*12f4*/ 	.word	index@(_ZN2at6native55_GLOBAL__N__de093ff9_22_ForeachBinaryOpList_cu_a911ec4325multi_tensor_apply_kernelINS1_18TensorListMetadataILi2EEENS1_11CopyFunctorIiN3c107complexIdEELi2ELi1ELi1EEEJNS0_4CopyIiS8_EEEEEvT_T0_DpT1_)
        /*12f8*/ 	.word	0x00000020


	//----- nvinfo : EIATTR_FRAME_SIZE
	.align		4
.L_839:
        /*12fc*/ 	.byte	0x04, 0x11
        /*12fe*/ 	.short	(.L_841 - .L_840)
	.align		4
.L_840:
        /*1300*/ 	.word	index@(_ZN2at6native55_GLOBAL__N__de093ff9_22_ForeachBinaryOpList_cu_a911ec4325multi_tensor_apply_kernelINS1_18TensorListMetadataILi2EEENS1_11CopyFunctorIiN3c107complexIdEELi2ELi1ELi1EEEJNS0_4CopyIiS8_EEEEEvT_T0_DpT1_)
        /*1304*/ 	.word	0x00000000


	//----- nvinfo : EIATTR_REGCOUNT
	.align		4
.L_841:
        /*1308*/ 	.byte	0x04, 0x2f
        /*130a*/ 	.short	(.L_843 - .L_842)
	.align		4
.L_842:
        /*130c*/ 	.word	index@(_ZN2at6native55_GLOBAL__N__de093ff9_22_ForeachBinaryOpList_cu_a911ec4325multi_tensor_apply_kernelINS1_18TensorListMetadataILi2EEENS1_11CopyFunctorIiN3c107complexIfEELi2ELi1ELi1EEEJNS0_4CopyIiS8_EEEEEvT_T0_DpT1_)
        /*1310*/ 	.word	0x00000020


	//----- nvinfo : EIATTR_FRAME_SIZE
	.align		4
.L_843:
        /*1314*/ 	.byte	0x04, 0x11
        /*1316*/ 	.short	(.L_845 - .L_844)
	.align		4
.L_844:
        /*1318*/ 	.word	index@(_ZN2at6native55_GLOBAL__N__de093ff9_22_ForeachBinaryOpList_cu_a911ec4325multi_tensor_apply_kernelINS1_18TensorListMetadataILi2EEENS1_11CopyFunctorIiN3c107complexIfEELi2ELi1ELi1EEEJNS0_4CopyIiS8_EEEEEvT_T0_DpT1_)
        /*131c*/ 	.word	0x00000000


	//----- nvinfo : EIATTR_REGCOUNT
	.align		4
.L_845:
        /*1320*/ 	.byte	0x04, 0x2f
        /*1322*/ 	.short	(.L_847 - .L_846)
	.align		4
.L_846:
        /*1324*/ 	.word	index@(_ZN2at6native55_GLOBAL__N__de093ff9_22_ForeachBinaryOpList_cu_a911ec4325multi_tensor_apply_kernelINS1_18TensorListMetadataILi2EEENS1_11CopyFunctorIiN3c104HalfELi2ELi1ELi1EEEJNS0_4CopyIiS7_EEEEEvT_T0_DpT1_)
        /*1328*/ 	.word	0x00000020


	//----- nvinfo : EIATTR_FRAME_SIZE
	.align		4
.L_847:
        /*132c*/ 	.byte	0x04, 0x11
        /*132e*/ 	.short	(.L_849 - .L_848)
	.align		4
.L_848:
        /*1330*/ 	.word	index@(_ZN2at6native55_GLOBAL__N__de093ff9_22_ForeachBinaryOpList_cu_a911ec4325multi_tensor_apply_kernelINS1_18TensorListMetadataILi2EEENS1_11CopyFunctorIiN3c104HalfELi2ELi1ELi1EEEJNS0_4CopyIiS7_EEEEEvT_T0_DpT1_)
        /*1334*/ 	.word	0x00000000


	//----- nvinfo : EIATTR_REGCOUNT
	.align		4
.L_849:
        /*1338*/ 	.byte	0x04, 0x2f
        /*133a*/ 	.short	(.L_851 - .L_850)
	.align		4
.L_850:
        /*133c*/ 	.word	index@(_ZN2at6native55_GLOBAL__N__de093ff9_22_ForeachBinaryOpList_cu_a911ec4325multi_tensor_apply_kernelINS1_18TensorListMetadataILi2EEENS1_11CopyFunctorIiN3c108BFloat16ELi2ELi1ELi1EEEJNS0_4CopyIiS7_EEEEEvT_T0_DpT1_)
        /*1340*/ 	.word	0x00000020


	//----- nvinfo : EIATTR_FRAME_SIZE
	.align		4
.L_851:
        /*1344*/ 	.byte	0x04, 0x11
        /*1346*/ 	.short	(.L_853 - .L_852)
	.align		4
.L_852:
        /*1348*/ 	.word	index@(_ZN2at6native55_GLOBAL__N__de093ff9_22_ForeachBinaryOpList_cu_a911ec4325multi_tensor_apply_kernelINS1_18TensorListMetadataILi2EEENS1_11CopyFunctorIiN3c108BFloat16ELi2ELi1ELi1EEEJNS0_4CopyIiS7_EEEEEvT_T0_DpT1_)
        /*134c*/ 	.word	0x00000000


	//----- nvinfo : EIATTR_REGCOUNT
	.align		4
.L_853:
        /*1350*/ 	.byte	0x04, 0x2f
        /*1352*/ 	.short	(.L_855 - .L_854)
	.align		4
.L_854:
        /*1354*/ 	.word	index@(_ZN2at6native55_GLOBAL__N__de093ff9_22_ForeachBinaryOpList_cu_a911ec4325multi_tensor_apply_kernelINS1_18TensorListMetadataILi2EEENS1_11CopyFunctorIibLi2ELi1ELi1EEEJNS0_4CopyIibEEEEEvT_T0_DpT1_)
        /*1358*/ 	.word	0x00000020


	//----- nvinfo : EIATTR_FRAME_SIZE
	.align		4
.L_855:
        /*135c*/ 	.byte	0x04, 0x11
        /*135e*/ 	.short	(.L_857 - .L_856)
	.align		4
.L_856:
        /*1360*/ 	.word	index@(_ZN2at6native55_GLOBAL__N__de093ff9_22_ForeachBinaryOpList_cu_a911ec4325multi_tensor_apply_kernelINS1_18TensorListMetadataILi2EEENS1_11CopyFunctorIibLi2ELi1ELi1EEEJNS0_4CopyIibEEEEEvT_T0_DpT1_)
        /*1364*/ 	.word	0x00000000


	//----- nvinfo : EIATTR_REGCOUNT
	.align		4
.L_857:
        /*1368*/ 	.byte	0x04, 0x2f
        /*136a*/ 	.short	(.L_859 - .L_858)
	.align		4
.L_858:
        /*136c*/ 	.word	index@(_ZN2at6native55_GLOBAL__N__de093ff9_22_ForeachBinaryOpList_cu_a911ec4325multi_tensor_apply_kernelINS1_18TensorListMetadataILi2EEENS1_11CopyFunctorIiN3c1013Float8_e4m3fnELi2ELi1ELi1EEEJNS0_4CopyIiS7_EEEEEvT_T0_DpT1_)
        /*1370*/ 	.word	0x0000001b


	//----- nvinfo : EIATTR_FRAME_SIZE
	.align		4
.L_859:
        /*1374*/ 	.byte	0x04, 0x11
        /*1376*/ 	.short	(.L_861 - .L_860)
	.align		4
.L_860:
        /*1378*/ 	.word	index@(_ZN2at6native55_GLOBAL__N__de093ff9_22_ForeachBinaryOpList_cu_a911ec4325multi_tensor_apply_kernelINS1_18TensorListMetadataILi2EEENS1_11CopyFunctorIiN3c1013Float8_e4m3fnELi2ELi1ELi1EEEJNS0_4CopyIiS7_EEEEEvT_T0_DpT1_)
        /*137c*/ 	.word	0x00000000


	//----- nvinfo : EIATTR_REGCOUNT
	.align		4
.L_861:
        /*1380*/ 	.byte	0x04, 0x2f
        /*1382*/ 	.short	(.L_863 - .L_862)
	.align		4
.L_862:
        /*1384*/ 	.word	index@(_ZN2at6native55_GLOBAL__N__de093ff9_22_ForeachBinaryOpList_cu_a911ec4325multi_tensor_apply_kernelINS1_18TensorListMetadataILi2EEENS1_11CopyFunctorIiN3c1015Float8_e4m3fnuzELi2ELi1ELi1EEEJNS0_4CopyIiS7_EEEEEvT_T0_DpT1_)
        /*1388*/ 	.word	0x00000020


	//----- nvinfo : EIATTR_FRAME_SIZE
	.align		4
.L_863:
        /*138c*/ 	.byte	0x04, 0x11
        /*138e*/ 	.short	(.L_865 - .L_864)
	.align		4
.L_864:
        /*1390*/ 	.word	index@(_ZN2at6native55_GLOBAL__N__de093ff9_22_ForeachBinaryOpList_cu_a911ec4325multi_tensor_apply_kernelINS1_18TensorListMetadataILi2EEENS1_11CopyFunctorIiN3c1015Float8_e4m3fnuzELi2ELi1ELi1EEEJNS0_4CopyIiS7_EEEEEvT_T0_DpT1_)
        /*1394*/ 	.word	0x00000000


	//----- nvinfo : EIATTR_REGCOUNT
	.align		4
.L_865:
        /*1398*/ 	.byte	0x04, 0x2f
        /*139a*/ 	.short	(.L_867 - .L_866)
	.align		4
.L_866:
        /*139c*/ 	.word	index@(_ZN2at6native55_GLOBAL__N__de093ff9_22_ForeachBinaryOpList_cu_a911ec4325multi_tensor_apply_kernelINS1_18TensorListMetadataILi2EEENS1_11CopyFunctorIiN3c1011Float8_e5m2ELi2ELi1ELi1EEEJNS0_4CopyIiS7_EEEEEvT_T0_DpT1_)
        /*13a0*/ 	.word	0x0000001e


	//----- nvinfo : EIATTR_FRAME_SIZE
	.align		4
.L_867:
        /*13a4*/ 	.byte	0x04, 0x11
        /*13a6*/ 	.short	(.L_869 - .L_868)
	.align		4
.L_868:
        /*13a8*/ 	.word	index@(_ZN2at6native55_GLOBAL__N__de093ff9_22_ForeachBinaryOpList_cu_a911ec4325multi_tensor_apply_kernelINS1_18TensorListMetadataILi2EEENS1_11CopyFunctorIiN3c1011Float8_e5m2ELi2ELi1ELi1EEEJNS0_4CopyIiS7_EEEEEvT_T0_DpT1_)
        /*13ac*/ 	.word	0x00000000


	//----- nvinfo : EIATTR_REGCOUNT
	.align		4
.L_869:
        /*13b0*/ 	.byte	0x04, 0x2f
        /*13b2*/ 	.short	(.L_871 - .L_870)
	.align		4
.L_870:
        /*13b4*/ 	.word	index@(_ZN2at6native55_GLOBAL__N__de093ff9_22_ForeachBinaryOpList_cu_a911ec4325multi_tensor_apply_kernelINS1_18TensorListMetadataILi2EEENS1_11CopyFunctorIiN3c1015Float8_e5m2fnuzELi2ELi1ELi1EEEJNS0_4CopyIiS7_EEEEEvT_T0_DpT1_)
        /*13b8*/ 	.word	0x00000020


	//----- nvinfo : EIATTR_FRAME_SIZE
	.align		4
.L_871:
        /*13bc*/ 	.byte	0x04, 0x11
        /*13be*/ 	.short	(.L_873 - .L_872)
	.align		4
.L_872:
        /*13c0*/ 	.word	index@(_ZN2at6native55_GLOBAL__N__de093ff9_22_ForeachBinaryOpList_cu_a911ec4325multi_tensor_apply_kernelINS1_18TensorListMetadataILi2EEENS1_11CopyFunctorIiN3c1015Float8_e5m2fnuzELi2ELi1ELi1EEEJNS0_4CopyIiS7_EEEEEvT_T0_DpT1_)
        /*13c4*/ 	.word	0x00000000


	//----- nvinfo : EIATTR_REGCOUNT
	.align		4
.L_873:
        /*13c8*/ 	.byte	0x04, 0x2f
        /*13ca*/ 	.short	(.L_875 - .L_874)
	.align		4
.L_874:
        /*13cc*/ 	.word	index@(_ZN2at6native55_GLOBAL__N__de093ff9_22_ForeachBinaryOpList_cu_a911ec4325multi_tensor_apply_kernelINS1_18TensorListMetadataILi2EEENS1_14UnaryOpFunctorIlLi2ELi1ELi1EEEJNS0_4CopyIllEEEEEvT_T0_DpT1_)
        /*13d0*/ 	.word	0x0000001f


	//----- nvinfo : EIATTR_FRAME_SIZE
	.align		4
.L_875:
        /*13d4*/ 	.byte	0x04, 0x11
        /*13d6*/ 	.short	(.L_877 - .L_876)
	.align		4
.L_876:
        /*13d8*/ 	.word	index@(_ZN2at6native55_GLOBAL__N__de093ff9_22_ForeachBinaryOpList_cu_a911ec4325multi_tensor_apply_kernelINS1_18TensorListMetadataILi2EEENS1_14UnaryOpFunctorIlLi2ELi1ELi1EEEJNS0_4CopyIllEEEEEvT_T0_DpT1_)
        /*13dc*/ 	.word	0x00000000


	//----- nvinfo : EIATTR_REGCOUNT
	.align		4
.L_877:
        /*13e0*/ 	.byte	0x04, 0x2f
        /*13e2*/ 	.short	(.L_879 - .L_878)
	.align		4
.L_878:
        /*13e4*/ 	.word	index@(_ZN2at6native55_GLOBAL__N__de093ff9_22_ForeachBinaryOpList_cu_a911ec4325multi_tensor_apply_kernelINS1_18TensorListMetadataILi2EEENS1_11CopyFunctorIlhLi2ELi1ELi1EEEJNS0_4CopyIlhEEEEEvT_T0_DpT1_)
        /*13e8*/ 	.word	0x00000020


	//----- nvinfo : EIATTR_FRAME_SIZE
	.align		4
.L_879:
        /*13ec*/ 	.byte	0x04, 0x11
        /*13ee*/ 	.short	(.L_881 - .L_880)
	.align		4
.L_880:
        /*13f0*/ 	.word	index@(_ZN2at6native55_GLOBAL__N__de093ff9_22_ForeachBinaryOpList_cu_a911ec4325multi_tensor_apply_kernelINS1_18TensorListMetadataILi2EEENS1_11CopyFunctorIlhLi2ELi1ELi1EEEJNS0_4CopyIlhEEEEEvT_T0_DpT1_)
        /*13f4*/ 	.word	0x00000000


	//----- nvinfo : EIATTR_REGCOUNT
	.align		4
.L_881:
        /*13f8*/ 	.byte	0x04, 0x2f
        /*13fa*/ 	.short	(.L_883 - .L_882)
	.align		4
.L_882:
        /*13fc*/ 	.word	index@(_ZN2at6native55_GLOBAL__N__de093ff9_22_ForeachBinaryOpList_cu_a911ec4325multi_tensor_apply_kernelINS1_18TensorListMetadataILi2EEENS1_11CopyFunctorIlaLi2ELi1ELi1EEEJNS0_4CopyIlaEEEEEvT_T0_DpT1_)
        /*1400*/ 	.word	0x00000020


	//----- nvinfo : EIATTR_FRAME_SIZE
	.align		4
.L_883:
        /*1404*/ 	.byte	0x04, 0x11
        /*1406*/ 	.short	(.L_885 - .L_884)
	.align		4
.L_884:
        /*1408*/ 	.word	index@(_ZN2at6native55_GLOBAL__N__de093ff9_22_ForeachBinaryOpList_cu_a911ec4325multi_tensor_apply_kernelINS1_18TensorListMetadataILi2EEENS1_11CopyFunctorIlaLi2ELi1ELi1EEEJNS0_4CopyIlaEEEEEvT_T0_DpT1_)
        /*140c*/ 	.word	0x00000000


	//----- nvinfo : EIATTR_REGCOUNT
	.align		4
.L_885:
        /*1410*/ 	.byte	0x04, 0x2f
        /*1412*/ 	.short	(.L_887 - .L_886)
	.align		4
.L_886:
        /*1414*/ 	.word	index@(_ZN2at6native55_GLOBAL__N__de093ff9_22_ForeachBinaryOpList_cu_a911ec4325multi_tensor_apply_kernelINS1_18TensorListMetadataILi2EEENS1_11CopyFunctorIlsLi2ELi1ELi1EEEJNS0_4CopyIlsEEEEEvT_T0_DpT1_)
        /*1418*/ 	.word	0x00000020


	//----- nvinfo : EIATTR_FRAME_SIZE
	.align		4
.L_887:
        /*141c*/ 	.byte	0x04, 0x11
        /*141e*/ 	.short	(.L_889 - .L_888)
	.align		4
.L_888:
        /*1420*/ 	.word	index@(_ZN2at6native55_GLOBAL__N__de093ff9_22_ForeachBinaryOpList_cu_a911ec4325multi_tensor_apply_kernelINS1_18TensorListMetadataILi2EEENS1_11CopyFunctorIlsLi2ELi1ELi1EEEJNS0_4CopyIlsEEEEEvT_T0_DpT1_)
        /*1424*/ 	.word	0x00000000


	//----- nvinfo : EIATTR_REGCOUNT
	.align		4
.L_889:
        /*1428*/ 	.byte	0x04, 0x2f
        /*142a*/ 	.short	(.L_891 - .L_890)
	.align		4
.L_890:
        /*142c*/ 	.word	index@(_ZN2at6native55_GLOBAL__N__de093ff9_22_ForeachBinaryOpList_cu_a911ec4325multi_tensor_apply_kernelINS1_18TensorListMetadataILi2EEENS1_11CopyFunctorIliLi2ELi1ELi1EEEJNS0_4CopyIliEEEEEvT_T0_DpT1_)
        /*1430*/ 	.word	0x00000020


	//----- nvinfo : EIATTR_FRAME_SIZE
	.align		4
.L_891:
        /*1434*/ 	.byte	0x04, 0x11
        /*1436*/ 	.short	(.L_893 - .L_892)
	.align		4
.L_892:
        /*1438*/ 	.word	index@(_ZN2at6native55_GLOBAL__N__de093ff9_22_ForeachBinaryOpList_cu_a911ec4325multi_tensor_apply_kernelINS1_18TensorListMetadataILi2EEENS1_11CopyFunctorIliLi2ELi1ELi1EEEJNS0_4CopyIliEEEEEvT_T0_DpT1_)
        /*143c*/ 	.word	0x00000000


	//----- nvinfo : EIATTR_REGCOUNT
	.align		4
.L_893:
        /*1440*/ 	.byte	0x04, 0x2f
        /*1442*/ 	.short	(.L_895 - .L_894)
	.align		4
.L_894:
        /*1444*/ 	.word	index@(_ZN2at6native55_GLOBAL__N__de093ff9_22_ForeachBinaryOpList_cu_a911ec4325multi_tensor_apply_kernelINS1_18TensorListMetadataILi2EEENS1_11CopyFunctorIldLi2ELi1ELi1EEEJNS0_4CopyIldEEEEEvT_T0_DpT1_)
        /*1448*/ 	.word	0x0000001f


	//----- nvinfo : EIATTR_FRAME_SIZE
	.align		4
.L_895:
        /*144c*/ 	.byte	0x04, 0x11
        /*144e*/ 	.short	(.L_897 - .L_896)
	.align		4
.L_896:
        /*1450*/ 	.word	index@(_ZN2at6native55_GLOBAL__N__de093ff9_22_ForeachBinaryOpList_cu_a911ec4325multi_tensor_apply_kernelINS1_18TensorListMetadataILi2EEENS1_11CopyFunctorIldLi2ELi1ELi1EEEJNS0_4CopyIldEEEEEvT_T0_DpT1_)
        /*1454*/ 	.word	0x00000000


	//----- nvinfo : EIATTR_REGCOUNT
	.align		4
.L_897:
        /*1458*/ 	.byte	0x04, 0x2f
        /*145a*/ 	.short	(.L_899 - .L_898)
	.align		4
.L_898:
        /*145c*/ 	.word	index@(_ZN2at6native55_GLOBAL__N__de093ff9_22_ForeachBinaryOpList_cu_a911ec4325multi_tensor_apply_kernelINS1_18TensorListMetadataILi2EEENS1_11CopyFunctorIlfLi2ELi1ELi1EEEJNS0_4CopyIlfEEEEEvT_T0_DpT1_)
        /*1460*/ 	.word	0x00000020


	//----- nvinfo : EIATTR_FRAME_SIZE
	.align		4
.L_899:
        /*1464*/ 	.byte	0x04, 0x11
        /*1466*/ 	.short	(.L_901 - .L_900)
	.align		4
.L_900:
        /*1468*/ 	.word	index@(_ZN2at6native55_GLOBAL__N__de093ff9_22_ForeachBinaryOpList_cu_a911ec4325multi_tensor_apply_kernelINS1_18TensorListMetadataILi2EEENS1_11CopyFunctorIlfLi2ELi1ELi1EEEJNS0_4CopyIlfEEEEEvT_T0_DpT1_)
        /*146c*/ 	.word	0x00000000


	//----- nvinfo : EIATTR_REGCOUNT
	.align		4
.L_901:
        /*1470*/ 	.byte	0x04, 0x2f
        /*1472*/ 	.short	(.L_903 - .L_902)
	.align		4
.L_902:
        /*1474*/ 	.word	index@(_ZN2at6native55_GLOBAL__N__de093ff9_22_ForeachBinaryOpList_cu_a911ec4325multi_tensor_apply_kernelINS1_18TensorListMetadataILi2EEENS1_11CopyFunctorIlN3c107complexIdEELi2ELi1ELi1EEEJNS0_4CopyIlS8_EEEEEvT_T0_DpT1_)
        /*1478*/ 	.word	0x0000001f


	//----- nvinfo : EIATTR_FRAME_SIZE
	.align		4
.L_903:
        /*147c*/ 	.byte	0x04, 0x11
        /*147e*/ 	.short	(.L_905 - .L_904)
	.align		4
.L_904:
        /*1480*/ 	.word	index@(_ZN2at6native55_GLOBAL__N__de093ff9_22_ForeachBinaryOpList_cu_a911ec4325multi_tensor_apply_kernelINS1_18TensorListMetadataILi2EEENS1_11CopyFunctorIlN3c107complexIdEELi2ELi1ELi1EEEJNS0_4CopyIlS8_EEEEEvT_T0_DpT1_)
        /*1484*/ 	.word	0x00000000


	//----- nvinfo : EIATTR_REGCOUNT
	.align		4
.L_905:
        /*1488*/ 	.byte	0x04, 0x2f
        /*148a*/ 	.short	(.L_907 - .L_906)
	.align		4
.L_906:
        /*148c*/ 	.word	index@(_ZN2at6native55_GLOBAL__N__de093ff9_22_ForeachBinaryOpList_cu_a911ec4325multi_tensor_apply_kernelINS1_18TensorListMetadataILi2EEENS1_11CopyFunctorIlN3c107complexIfEELi2ELi1ELi1EEEJNS0_4CopyIlS8_EEEEEvT_T0_DpT1_)
        /*1490*/ 	.word	0x00000020


	//----- nvinfo : EIATTR_FRAME_SIZE
	.align		4
.L_907:
        /*1494*/ 	.byte	0x04, 0x11
        /*1496*/ 	.short	(.L_909 - .L_908)
	.align		4
.L_908:
        /*1498*/ 	.word	index@(_ZN2at6native55_GLOBAL__N__de093ff9_22_ForeachBinaryOpList_cu_a911ec4325multi_tensor_apply_kernelINS1_18TensorListMetadataILi2EEENS1_11CopyFunctorIlN3c107complexIfEELi2ELi1ELi1EEEJNS0_4CopyIlS8_EEEEEvT_T0_DpT1_)
        /*149c*/ 	.word	0x00000000


	//----- nvinfo : EIATTR_REGCOUNT
	.align		4
.L_909:
        /*14a0*/ 	.byte	0x04, 0x2f
        /*14a2*/ 	.short	(.L_911 - .L_910)
	.align		4
.L_910:
        /*14a4*/ 	.word	index@(_ZN2at6native55_GLOBAL__N__de093ff9_22_ForeachBinaryOpList_cu_a911ec4325multi_tensor_apply_kernelINS1_18TensorListMetadataILi2EEENS1_11CopyFunctorIlN3c104HalfELi2ELi1ELi1EEEJNS0_4CopyIlS7_EEEEEvT_T0_DpT1_)
        /*14a8*/ 	.word	0x0000001f


	//----- nvinfo : EIATTR_FRAME_SIZE
	.align		4
.L_911:
        /*14ac*/ 	.byte	0x04, 0x11
        /*14ae*/ 	.short	(.L_913 - .L_912)
	.align		4
.L_912:
        /*14b0*/ 	.word	index@(_ZN2at6native55_GLOBAL__N__de093ff9_22_ForeachBinaryOpList_cu_a911ec4325multi_tensor_apply_kernelINS1_18TensorListMetadataILi2EEENS1_11CopyFunctorIlN3c104HalfELi2ELi1ELi1EEEJNS0_4CopyIlS7_EEEEEvT_T0_DpT1_)
        /*14b4*/ 	.word	0x00000000


	//----- nvinfo : EIATTR_REGCOUNT
	.align		4
.L_913:
        /*14b8*/ 	.byte	0x04, 0x2f
        /*14ba*/ 	.short	(.L_915 - .L_914)
	.align		4
.L_914:
        /*14bc*/ 	.word	index@(_ZN2at6native55_GLOBAL__N__de093ff9_22_ForeachBinaryOpList_cu_a911ec4325multi_tensor_apply_kernelINS1_18TensorListMetadataILi2EEENS1_11CopyFunctorIlN3c108BFloat16ELi2ELi1ELi1EEEJNS0_4CopyIlS7_EEEEEvT_T0_DpT1_)
        /*14c0*/ 	.word	0x0000001f


	//----- nvinfo : EIATTR_FRAME_SIZE
	.align		4
.L_915:
        /*14c4*/ 	.byte	0x04, 0x11
        /*14c6*/ 	.short	(.L_917 - .L_916)
	.align		4
.L_916:
        /*14c8*/ 	.word	index@(_ZN2at6native55_GLOBAL__N__de093ff9_22_ForeachBinaryOpList_cu_a911ec4325multi_tensor_apply_kernelINS1_18TensorListMetadataILi2EEENS1_11CopyFunctorIlN3c108BFloat16ELi2ELi1ELi1EEEJNS0_4CopyIlS7_EEEEEvT_T0_DpT1_)
        /*14cc*/ 	.word	0x00000000


	//----- nvinfo : EIATTR_REGCOUNT
	.align		4
.L_917:
        /*14d0*/ 	.byte	0x04, 0x2f
        /*14d2*/ 	.short	(.L_919 - .L_918)
	.align		4
.L_918:
        /*14d4*/ 	.word	index@(_ZN2at6native55_GLOBAL__N__de093ff9_22_ForeachBinaryOpList_cu_a911ec4325multi_tensor_apply_kernelINS1_18TensorListMetadataILi2EEENS1_11CopyFunctorIlbLi2ELi1ELi1EEEJNS0_4CopyIlbEEEEEvT_T0_DpT1_)
        /*14d8*/ 	.word	0x00000020


	//----- nvinfo : EIATTR_FRAME_SIZE
	.align		4
.L_919:
        /*14dc*/ 	.byte	0x04, 0x11
        /*14de*/ 	.short	(.L_921 - .L_920)
	.align		4
.L_920:
        /*14e0*/ 	.word	index@(_ZN2at6native55_GLOBAL__N__de093ff9_22_ForeachBinaryOpList_cu_a911ec4325multi_tensor_apply_kernelINS1_18TensorListMetadataILi2EEENS1_11CopyFunctorIlbLi2ELi1ELi1EEEJNS0_4CopyIlbEEEEEvT_T0_DpT1_)
        /*14e4*/ 	.word	0x00000000


	//----- nvinfo : EIATTR_REGCOUNT
	.align		4
.L_921:
        /*14e8*/ 	.byte	0x04, 0x2f
        /*14ea*/ 	.short	(.L_923 - .L_922)
	.align		4
.L_922:
        /*14ec*/ 	.word	index@(_ZN2at6native55_GLOBAL__N__de093ff9_22_ForeachBinaryOpList_cu_a911ec4325multi_tensor_apply_kernelINS1_18TensorListMetadataILi2EEENS1_11CopyFunctorIlN3c1013Float8_e4m3fnELi2ELi1ELi1EEEJNS0_4CopyIlS7_EEEEEvT_T0_DpT1_)
        /*14f0*/ 	.word	0x0000001b


	//----- nvinfo : EIATTR_FRAME_SIZE
	.align		4
.L_923:
        /*14f4*/ 	.byte	0x04, 0x11
        /*14f6*/ 	.short	(.L_925 - .L_924)
	.align		4
.L_924:
        /*14f8*/ 	.word	index@(_ZN2at6native55_GLOBAL__N__de093ff9_22_ForeachBinaryOpList_cu_a911ec4325multi_tensor_apply_kernelINS1_18TensorListMetadataILi2EEENS1_11CopyFunctorIlN3c1013Float8_e4m3fnELi2ELi1ELi1EEEJNS0_4CopyIlS7_EEEEEvT_T0_DpT1_)
        /*14fc*/ 	.word	0x00000000


	//----- nvinfo : EIATTR_REGCOUNT
	.align		4
.L_925:
        /*1500*/ 	.byte	0x04, 0x2f
        /*1502*/ 	.short	(.L_927 - .L_926)
	.align		4
.L_926:
        /*1504*/ 	.word	index@(_ZN2at6native55_GLOBAL__N__de093ff9_22_ForeachBinaryOpList_cu_a911ec4325multi_tensor_apply_kernelINS1_18TensorListMetadataILi2EEENS1_11CopyFunctorIlN3c1015Float8_e4m3fnuzELi2ELi1ELi1EEEJNS0_4CopyIlS7_EEEEEvT_T0_DpT1_)
        /*1508*/ 	.word	0x00000020


	//----- nvinfo : EIATTR_FRAME_SIZE
	.align		4
.L_927:
        /*150c*/ 	.byte	0x04, 0x11
        /*150e*/ 	.short	(.L_929 - .L_928)
	.align		4
.L_928:
        /*1510*/ 	.word	index@(_ZN2at6native55_GLOBAL__N__de093ff9_22_ForeachBinaryOpList_cu_a911ec4325multi_tensor_apply_kernelINS1_18TensorListMetadataILi2EEENS1_11CopyFunctorIlN3c1015Float8_e4m3fnuzELi2ELi1ELi1EEEJNS0_4CopyIlS7_EEEEEvT_T0_DpT1_)
        /*1514*/ 	.word	0x00000000


	//----- nvinfo : EIATTR_REGCOUNT
	.align		4
.L_929:
        /*1518*/ 	.byte	0x04, 0x2f
        /*151a*/ 	.short	(.L_931 - .L_930)
	.align		4
.L_930:
        /*151c*/ 	.word	index@(_ZN2at6native55_GLOBAL__N__de093ff9_22_ForeachBinaryOpList_cu_a911ec4325multi_tensor_apply_kernelINS1_18TensorListMetadataILi2EEENS1_11CopyFunctorIlN3c1011Float8_e5m2ELi2ELi1ELi1EEEJNS0_4CopyIlS7_EEEEEvT_T0_DpT1_)
        /*1520*/ 	.word	0x0000001f


	//----- nvinfo : EIATTR_FRAME_SIZE
	.align		4
.L_931:
        /*1524*/ 	.byte	0x04, 0x11
        /*1526*/ 	.short	(.L_933 - .L_932)
	.align		4
.L_932:
        /*1528*/ 	.word	index@(_ZN2at6native55_GLOBAL__N__de093ff9_22_ForeachBinaryOpList_cu_a911ec4325multi_tensor_apply_kernelINS1_18TensorListMetadataILi2EEENS1_11CopyFunctorIlN3c1011Float8_e5m2ELi2ELi1ELi1EEEJNS0_4CopyIlS7_EEEEEvT_T0_DpT1_)
        /*152c*/ 	.word	0x00000000


	//----- nvinfo : EIATTR_REGCOUNT
	.align		4
.L_933:
        /*1530*/ 	.byte	0x04, 0x2f
        /*1532*/ 	.short	(.L_935 - .L_934)
	.align		4
.L_934:
        /*1534*/ 	.word	index@(_ZN2at6native55_GLOBAL__N__de093ff9_22_ForeachBinaryOpList_cu_a911ec4325multi_tensor_apply_kernelINS1_18TensorListMetadataILi2EEENS1_11CopyFunctorIlN3c1015Float8_e5m2fnuzELi2ELi1ELi1EEEJNS0_4CopyIlS7_EEEEEvT_T0_DpT1_)
        /*1538*/ 	.word	0x00000020


	//----- nvinfo : EIATTR_FRAME_SIZE
	.align		4
.L_935:
        /*153c*/ 	.byte	0x04, 0x11
        /*153e*/ 	.short	(.L_937 - .L_936)
	.align		4
.L_936:
        /*1540*/ 	.word	index@(_ZN2at6native55_GLOBAL__N__de093ff9_22_ForeachBinaryOpList_cu_a911ec4325multi_tensor_apply_kernelINS1_18TensorListMetadataILi2EEENS1_11CopyFunctorIlN3c1015Float8_e5m2fnuzELi2ELi1ELi1EEEJNS0_4CopyIlS7_EEEEEvT_T0_DpT1_)
        /*1544*/ 	.word	0x00000000


	//----- nvinfo : EIATTR_REGCOUNT
	.align		4
.L_937:
        /*1548*/ 	.byte	0x04, 0x2f
        /*154a*/ 	.short	(.L_939 - .L_938)
	.align		4
.L_938:
        /*154c*/ 	.word	index@(_ZN2at6native55_GLOBAL__N__de093ff9_22_ForeachBinaryOpList_cu_a911ec4325multi_tensor_apply_kernelINS1_18TensorListMetadataILi2EEENS1_14UnaryOpFunctorIsLi2ELi1ELi1EEEJNS0_4CopyIssEEEEEvT_T0_DpT1_)
        /*1550*/ 	.word	0x00000020


	//----- nvinfo : EIATTR_FRAME_SIZE
	.align		4
.L_939:
        /*1554*/ 	.byte	0x04, 0x11
        /*1556*/ 	.short	(.L_941 - .L_940)
	.align		4
.L_940:
        /*1558*/ 	.word	index@(_ZN2at6native55_GLOBAL__N__de093ff9_22_ForeachBinaryOpList_cu_a911ec4325multi_tensor_apply_kernelINS1_18TensorListMetadataILi2EEENS1_14UnaryOpFunctorIsLi2ELi1ELi1EEEJNS0_4CopyIssEEEEEvT_T0_DpT1_)
        /*155c*/ 	.word	0x00000000


	//----- nvinfo : EIATTR_REGCOUNT
	.align		4
.L_941:
        /*1560*/ 	.byte	0x04, 0x2f
        /*1562*/ 	.short	(.L_943 - .L_942)
	.align		4
.L_942:
        /*1564*/ 	.word	index@(_ZN2at6native55_GLOBAL__N__de093ff9_22_ForeachBinaryOpList_cu_a911ec4325multi_tensor_apply_kernelINS1_18TensorListMetadataILi2EEENS1_11CopyFunctorIshLi2ELi1ELi1EEEJNS0_4CopyIshEEEEEvT_T0_DpT1_)
        /*1568*/ 	.word	0x00000020


	//----- nvinfo : EIATTR_FRAME_SIZE
	.align		4
.L_943:
        /*156c*/ 	.byte	0x04, 0x11
        /*156e*/ 	.short	(.L_945 - .L_944)
	.align		4
.L_944:
        /*1570*/ 	.word	index@(_ZN2at6native55_GLOBAL__N__de093ff9_22_ForeachBinaryOpList_cu_a911ec4325multi_tensor_apply_kernelINS1_18TensorListMetadataILi2EEENS1_11CopyFunctorIshLi2ELi1ELi1EEEJNS0_4CopyIshEEEEEvT_T0_DpT1_)
        /*1574*/ 	.word	0x00000000


	//----- nvinfo : EIATTR_REGCOUNT
	.align		4
.L_945:
        /*1578*/ 	.byte	0x04, 0x2f
        /*157a*/ 	.short	(.L_947 - .L_946)
	.align		4
.L_946:
        /*157c*/ 	.word	index@(_ZN2at6native55_GLOBAL__N__de093ff9_22_ForeachBinaryOpList_cu_a911ec4325multi_tensor_apply_kernelINS1_18TensorListMetadataILi2EEENS1_11CopyFunctorIsaLi2ELi1ELi1EEEJNS0_4CopyIsaEEEEEvT_T0_DpT1_)
        /*1580*/ 	.word	0x00000020


	//----- nvinfo : EIATTR_FRAME_SIZE
	.align		4
.L_947:
        /*1584*/ 	.byte	0x04, 0x11
        /*1586*/ 	.short	(.L_949 - .L_948)
	.align		4
.L_948:
        /*1588*/ 	.word	index@(_ZN2at6native55_GLOBAL__N__de093ff9_22_ForeachBinaryOpList_cu_a911ec4325multi_tensor_apply_kernelINS1_18TensorListMetadataILi2EEENS1_11CopyFunctorIsaLi2ELi1ELi1EEEJNS0_4CopyIsaEEEEEvT_T0_DpT1_)
        /*158c*/ 	.word	0x00000000


	//----- nvinfo : EIATTR_REGCOUNT
	.align		4
.L_949:
        /*1590*/ 	.byte	0x04, 0x2f
        /*1592*/ 	.short	(.L_951 - .L_950)
	.align		4
.L_950:
        /*1594*/ 	.word	index@(_ZN2at6native55_GLOBAL__N__de093ff9_22_ForeachBinaryOpList_cu_a911ec4325multi_tensor_apply_kernelINS1_18TensorListMetadataILi2EEENS1_11CopyFunctorIslLi2ELi1ELi1EEEJNS0_4CopyIslEEEEEvT_T0_DpT1_)
        /*1598*/ 	.word	0x00000020


	//----- nvinfo : EIATTR_FRAME_SIZE
	.align		4
.L_951:
        /*159c*/ 	.byte	0x04, 0x11
        /*159e*/ 	.short	(.L_953 - .L_952)
	.align		4
.L_952:
        /*15a0*/ 	.word	index@(_ZN2at6native55_GLOBAL__N__de093ff9_22_ForeachBinaryOpList_cu_a911ec4325multi_tensor_apply_kernelINS1_18TensorListMetadataILi2EEENS1_11CopyFunctorIslLi2ELi1ELi1EEEJNS0_4CopyIslEEEEEvT_T0_DpT1_)
        /*15a4*/ 	.word	0x00000000


	//----- nvinfo : EIATTR_REGCOUNT
	.align		4
.L_953:
        /*15a8*/ 	.byte	0x04, 0x2f
        /*15aa*/ 	.short	(.L_955 - .L_954)
	.align		4
.L_954:
        /*15ac*/ 	.word	index@(_ZN2at6native55_GLOBAL__N__de093ff9_22_ForeachBinaryOpList_cu_a911ec4325multi_tensor_apply_kernelINS1_18TensorListMetadataILi2EEENS1_11CopyFunctorIsiLi2ELi1ELi1EEEJNS0_4CopyIsiEEEEEvT_T0_DpT1_)
        /*15b0*/ 	.word	0x00000020


	//----- nvinfo : EIATTR_FRAME_SIZE
	.align		4
.L_955:
        /*15b4*/ 	.byte	0x04, 0x11
        /*15b6*/ 	.short	(.L_957 - .L_956)
	.align		4
.L_956:
        /*15b8*/ 	.word	index@(_ZN2at6native55_GLOBAL__N__de093ff9_22_ForeachBinaryOpList_cu_a911ec4325multi_tensor_apply_kernelINS1_18TensorListMetadataILi2EEENS1_11CopyFunctorIsiLi2ELi1ELi1EEEJNS0_4CopyIsiEEEEEvT_T0_DpT1_)
        /*15bc*/ 	.word	0x00000000


	//----- nvinfo : EIATTR_REGCOUNT
	.align		4
.L_957:
        /*15c0*/ 	.byte	0x04, 0x2f
        /*15c2*/ 	.short	(.L_959 - .L_958)
	.align		4
.L_958:
        /*15c4*/ 	.word	index@(_ZN2at6native55_GLOBAL__N__de093ff9_22_ForeachBinaryOpList_cu_a911ec4325multi_tensor_apply_kernelINS1_18TensorListMetadataILi2EEENS1_11CopyFunctorIsdLi2ELi1ELi1EEEJNS0_4CopyIsdEEEEEvT_T0_DpT1_)
        /*15c8*/ 	.word	0x00000020


	//----- nvinfo : EIATTR_FRAME_SIZE
	.align		4
.L_959:
        /*15cc*/ 	.byte	0x04, 0x11
        /*15ce*/ 	.short	(.L_961 - .L_960)
	.align		4
.L_960:
        /*15d0*/ 	.word	index@(_ZN2at6native55_GLOBAL__N__de093ff9_22_ForeachBinaryOpList_cu_a911ec4325multi_tensor_apply_kernelINS1_18TensorListMetadataILi2EEENS1_11CopyFunctorIsdLi2ELi1ELi1EEEJNS0_4CopyIsdEEEEEvT_T0_DpT1_)
        /*15d4*/ 	.word	0x00000000


	//----- nvinfo : EIATTR_REGCOUNT
	.align		4
.L_961:
        /*15d8*/ 	.byte	0x04, 0x2f
        /*15da*/ 	.short	(.L_963 - .L_962)
	.align		4
.L_962:
        /*15dc*/ 	.word	index@(_ZN2at6native55_GLOBAL__N__de093ff9_22_ForeachBinaryOpList_cu_a911ec4325multi_tensor_apply_kernelINS1_18TensorListMetadataILi2EEENS1_11CopyFunctorIsfLi2ELi1ELi1EEEJNS0_4CopyIsfEEEEEvT_T0_DpT1_)
        /*15e0*/ 	.word	0x00000020


	//----- nvinfo : EIATTR_FRAME_SIZE
	.align		4
.L_963:
        /*15e4*/ 	.byte	0x04, 0x11
        /*15e6*/ 	.short	(.L_965 - .L_964)
	.align		4
.L_964:
        /*15e8*/ 	.word	index@(_ZN2at6native55_GLOBAL__N__de093ff9_22_ForeachBinaryOpList_cu_a911ec4325multi_tensor_apply_kernelINS1_18TensorListMetadataILi2EEENS1_11CopyFunctorIsfLi2ELi1ELi1EEEJNS0_4CopyIsfEEEEEvT_T0_DpT1_)
        /*15ec*/ 	.word	0x00000000


	//----- nvinfo : EIATTR_REGCOUNT
	.align		4
.L_965:
        /*15f0*/ 	.byte	0x04, 0x2f
        /*15f2*/ 	.short	(.L_967 - .L_966)
	.align		4
.L_966:
        /*15f4*/ 	.word	index@(_ZN2at6native55_GLOBAL__N__de093ff9_22_ForeachBinaryOpList_cu_a911ec4325multi_tensor_apply_kernelINS1_18TensorListMetadataILi2EEENS1_11CopyFunctorIsN3c107complexIdEELi2ELi1ELi1EEEJNS0_4CopyIsS8_EEEEEvT_T0_DpT1_)
        /*15f8*/ 	.word	0x00000020


	//----- nvinfo : EIATTR_FRAME_SIZE
	.align		4
.L_967:
        /*15fc*/ 	.byte	0x04, 0x11
        /*15fe*/ 	.short	(.L_969 - .L_968)
	.align		4
.L_968:
        /*1600*/ 	.word	index@(_ZN2at6native55_GLOBAL__N__de093ff9_22_ForeachBinaryOpList_cu_a911ec4325multi_tensor_apply_kernelINS1_18TensorListMetadataILi2EEENS1_11CopyFunctorIsN3c107complexIdEELi2ELi1ELi1EEEJNS0_4CopyIsS8_EEEEEvT_T0_DpT1_)
        /*1604*/ 	.word	0x00000000


	//----- nvinfo : EIATTR_REGCOUNT
	.align		4
.L_969:
        /*1608*/ 	.byte	0x04, 0x2f
        /*160a*/ 	.short	(.L_971 - .L_970)
	.align		4
.L_970:
        /*160c*/ 	.word	index@(_ZN2at6native55_GLOBAL__N__de093ff9_22_ForeachBinaryOpList_cu_a911ec4325multi_tensor_apply_kernelINS1_18TensorListMetadataILi2EEENS1_11CopyFunctorIsN3c107complexIfEELi2ELi1ELi1EEEJNS0_4CopyIsS8_EEEEEvT_T0_DpT1_)
        /*1610*/ 	.word	0x00000020


	//----- nvinfo : EIATTR_FRAME_SIZE
	.align		4
.L_971:
        /*1614*/ 	.byte	0x04, 0x11
        /*1616*/ 	.short	(.L_973 - .L_972)
	.align		4
.L_972:
        /*1618*/ 	.word	index@(_ZN2at6native55_GLOBAL__N__de093ff9_22_ForeachBinaryOpList_cu_a911ec4325multi_tensor_apply_kernelINS1_18TensorListMetadataILi2EEENS1_11CopyFunctorIsN3c107complexIfEELi2ELi1ELi1EEEJNS0_4CopyIsS8_EEEEEvT_T0_DpT1_)
        /*161c*/ 	.word	0x00000000


	//----- nvinfo : EIATTR_REGCOUNT
	.align		4
.L_973:
        /*1620*/ 	.byte	0x04, 0x2f
        /*1622*/ 	.short	(.L_975 - .L_974)
	.align		4
.L_974:
        /*1624*/ 	.word	index@(_ZN2at6native55_GLOBAL__N__de093ff9_22_ForeachBinaryOpList_cu_a911ec4325multi_tensor_apply_kernelINS1_18TensorListMetadataILi2EEENS1_11CopyFunctorIsN3c104HalfELi2ELi1ELi1EEEJNS0_4CopyIsS7_EEEEEvT_T0_DpT1_)
        /*1628*/ 	.word	0x00000020


	//----- nvinfo : EIATTR_FRAME_SIZE
	.align		4
.L_975:
        /*162c*/ 	.byte	0x04, 0x11
        /*162e*/ 	.short	(.L_977 - .L_976)
	.align		4
.L_976:
        /*1630*/ 	.word	index@(_ZN2at6native55_GLOBAL__N__de093ff9_22_ForeachBinaryOpList_cu_a911ec4325multi_tensor_apply_kernelINS1_18TensorListMetadataILi2EEENS1_11CopyFunctorIsN3c104HalfELi2ELi1ELi1EEEJNS0_4CopyIsS7_EEEEEvT_T0_DpT1_)
        /*1634*/ 	.word	0x00000000


	//----- nvinfo : EIATTR_REGCOUNT
	.align		4
.L_977:
        /*1638*/ 	.byte	0x04, 0x2f
        /*163a*/ 	.short	(.L_979 - .L_978)
	.align		4
.L_978:
        /*163c*/ 	.word	index@(_ZN2at6native55_GLOBAL__N__de093ff9_22_ForeachBinaryOpList_cu_a911ec4325multi_tensor_apply_kernelINS1_18TensorListMetadataILi2EEENS1_11CopyFunctorIsN3c108BFloat16ELi2ELi1ELi1EEEJNS0_4CopyIsS7_EEEEEvT_T0_DpT1_)
        /*1640*/ 	.word	0x00000020


	//----- nvinfo : EIATTR_FRAME_SIZE
	.align		4
.L_979:
        /*1644*/ 	.byte	0x04, 0x11
        /*1646*/ 	.short	(.L_981 - .L_980)
	.align		4
.L_980:
        /*1648*/ 	.word	index@(_ZN2at6native55_GLOBAL__N__de093ff9_22_ForeachBinaryOpList_cu_a911ec4325multi_tensor_apply_kernelINS1_18TensorListMetadataILi2EEENS1_11CopyFunctorIsN3c108BFloat16ELi2ELi1ELi1EEEJNS0_4CopyIsS7_EEEEEvT_T0_DpT1_)
        /*164c*/ 	.word	0x00000000


	//----- nvinfo : EIATTR_REGCOUNT
	.align		4
.L_981:
        /*1650*/ 	.byte	0x04, 0x2f
        /*1652*/ 	.short	(.L_983 - .L_982)
	.align		4
.L_982:
        /*1654*/ 	.word	index@(_ZN2at6native55_GLOBAL__N__de093ff9_22_ForeachBinaryOpList_cu_a911ec4325multi_tensor_apply_kernelINS1_18TensorListMetadataILi2EEENS1_11CopyFunctorIsbLi2ELi1ELi1EEEJNS0_4CopyIsbEEEEEvT_T0_DpT1_)
        /*1658*/ 	.word	0x00000020


	//----- nvinfo : EIATTR_FRAME_SIZE
	.align		4
.L_983:
        /*165c*/ 	.byte	0x04, 0x11
        /*165e*/ 	.short	(.L_985 - .L_984)
	.align		4
.L_984:
        /*1660*/ 	.word	index@(_ZN2at6native55_GLOBAL__N__de093ff9_22_ForeachBinaryOpList_cu_a911ec4325multi_tensor_apply_kernelINS1_18TensorListMetadataILi2EEENS1_11CopyFunctorIsbLi2ELi1ELi1EEEJNS0_4CopyIsbEEEEEvT_T0_DpT1_)
        /*1664*/ 	.word	0x00000000


	//----- nvinfo : EIATTR_REGCOUNT
	.align		4
.L_985:
        /*1668*/ 	.byte	0x04, 0x2f
        /*166a*/ 	.short	(.L_987 - .L_986)
	.align		4
.L_986:
        /*166c*/ 	.word	index@(_ZN2at6native55_GLOBAL__N__de093ff9_22_ForeachBinaryOpList_cu_a911ec4325multi_tensor_apply_kernelINS1_18TensorListMetadataILi2EEENS1_11CopyFunctorIsN3c1013Float8_e4m3fnELi2ELi1ELi1EEEJNS0_4CopyIsS7_EEEEEvT_T0_DpT1_)
        /*1670*/ 	.word	0x0000001b


	//----- nvinfo : EIATTR_FRAME_SIZE
	.align		4
.L_987:
        /*1674*/ 	.byte	0x04, 0x11
        /*1676*/ 	.short	(.L_989 - .L_988)
	.align		4
.L_988:
        /*1678*/ 	.word	index@(_ZN2at6native55_GLOBAL__N__de093ff9_22_ForeachBinaryOpList_cu_a911ec4325multi_tensor_apply_kernelINS1_18TensorListMetadataILi2EEENS1_11CopyFunctorIsN3c1013Float8_e4m3fnELi2ELi1ELi1EEEJNS0_4CopyIsS7_EEEEEvT_T0_DpT1_)
        /*167c*/ 	.word	0x00000000


	//----- nvinfo : EIATTR_REGCOUNT
	.align		4
.L_989:
        /*1680*/ 	.byte	0x04, 0x2f
        /*1682*/ 	.short	(.L_991 - .L_990)
	.align		4
.L_990:
        /*1684*/ 	.word	index@(_ZN2at6native55_GLOBAL__N__de093ff9_22_ForeachBinaryOpList_cu_a911ec4325multi_tensor_apply_kernelINS1_18TensorListMetadataILi2EEENS1_11CopyFunctorIsN3c1015Float8_e4m3fnuzELi2ELi1ELi1EEEJNS0_4CopyIsS7_EEEEEvT_T0_DpT1_)
        /*1688*/ 	.word	0x00000020


	//----- nvinfo : EIATTR_FRAME_SIZE
	.align		4
.L_991:
        /*168c*/ 	.byte	0x04, 0x11
        /*168e*/ 	.short	(.L_993 - .L_992)
	.align		4
.L_992:
        /*1690*/ 	.word	index@(_ZN2at6native55_GLOBAL__N__de093ff9_22_ForeachBinaryOpList_cu_a911ec4325multi_tensor_apply_kernelINS1_18TensorListMetadataILi2EEENS1_11CopyFunctorIsN3c1015Float8_e4m3fnuzELi2ELi1ELi1EEEJNS0_4CopyIsS7_EEEEEvT_T0_DpT1_)
        /*1694*/ 	.word	0x00000000


	//----- nvinfo : EIATTR_REGCOUNT
	.align		4
.L_993:
        /*1698*/ 	.byte	0x04, 0x2f
        /*169a*/ 	.short	(.L_995 - .L_994)
	.align		4
.L_994:
        /*169c*/ 	.word	index@(_ZN2at6native55_GLOBAL__N__de093ff9_22_ForeachBinaryOpList_cu_a911ec4325multi_tensor_apply_kernelINS1_18TensorListMetadataILi2EEENS1_11CopyFunctorIsN3c1011Float8_e5m2ELi2ELi1ELi1EEEJNS0_4CopyIsS7_EEEEEvT_T0_DpT1_)
        /*16a0*/ 	.word	0x0000001e


	//----- nvinfo : EIATTR_FRAME_SIZE
	.align		4
.L_995:
        /*16a4*/ 	.byte	0x04, 0x11
        /*16a6*/ 	.short	(.L_997 - .L_996)
	.align		4
.L_996:
        /*16a8*/ 	.word	index@(_ZN2at6native55_GLOBAL__N__de093ff9_22_ForeachBinaryOpList_cu_a911ec4325multi_tensor_apply_kernelINS1_18TensorListMetadataILi2EEENS1_11CopyFunctorIsN3c1011Float8_e5m2ELi2ELi1ELi1EEEJNS0_4CopyIsS7_EEEEEvT_T0_DpT1_)
        /*16ac*/ 	.word	0x00000000


	//----- nvinfo : EIATTR_REGCOUNT
	.align		4
.L_997:
        /*16b0*/ 	.byte	0x04, 0x2f
        /*16b2*/ 	.short	(.L_999 - .L_998)
	.align		4
.L_998:
        /*16b4*/ 	.word	index@(_ZN2at6native55_GLOBAL__N__de093ff9_22_ForeachBinaryOpList_cu_a911ec4325multi_tensor_apply_kernelINS1_18TensorListMetadataILi2EEENS1_11CopyFunctorIsN3c1015Float8_e5m2fnuzELi2ELi1ELi1EEEJNS0_4CopyIsS7_EEEEEvT_T0_DpT1_)
        /*16b8*/ 	.word	0x00000020


	//----- nvinfo : EIATTR_FRAME_SIZE
	.align		4
.L_999:
        /*16bc*/ 	.byte	0x04, 0x11
        /*16be*/ 	.short	(.L_1001 - .L_1000)
	.align		4
.L_1000:
        /*16c0*/ 	.word	index@(_ZN2at6native55_GLOBAL__N__de093ff9_22_ForeachBinaryOpList_cu_a911ec4325multi_tensor_apply_kernelINS1_18TensorListMetadataILi2EEENS1_11CopyFunctorIsN3c1015Float8_e5m2fnuzELi2ELi1ELi1EEEJNS0_4CopyIsS7_EEEEEvT_T0_DpT1_)
        /*16c4*/ 	.word	0x00000000


	//----- nvinfo : EIATTR_REGCOUNT
	.align		4
.L_1001:
        /*16c8*/ 	.byte	0x04, 0x2f
        /*16ca*/ 	.short	(.L_1003 - .L_1002)
	.align		4
.L_1002:
        /*16cc*/ 	.word	index@(_ZN2at6native55_GLOBAL__N__de093ff9_22_ForeachBinaryOpList_cu_a911ec4325multi_tensor_apply_kernelINS1_18TensorListMetadataILi2EEENS1_14UnaryOpFunctorIdLi2ELi1ELi1EEEJNS0_4CopyIddEEEEEvT_T0_DpT1_)
        /*16d0*/ 	.word	0x0000001f


	//----- nvinfo : EIATTR_FRAME_SIZE
	.align		4
.L_1003:
        /*16d4*/ 	.byte	0x04, 0x11
        /*16d6*/ 	.short	(.L_1005 - .L_1004)
	.align		4
.L_1004:
        /*16d8*/ 	.word	index@(_ZN2at6native55_GLOBAL__N__de093ff9_22_ForeachBinaryOpList_cu_a911ec4325multi_tensor_apply_kernelINS1_18TensorListMetadataILi2EEENS1_14UnaryOpFunctorIdLi2ELi1ELi1EEEJNS0_4CopyIddEEEEEvT_T0_DpT1_)
        /*16dc*/ 	.word	0x00000000


	//----- nvinfo : EIATTR_REGCOUNT
	.align		4
.L_1005:
        /*16e0*/ 	.byte	0x04, 0x2f
        /*16e2*/ 	.short	(.L_1007 - .L_1006)
	.align		4
.L_1006:
        /*16e4*/ 	.word	index@(_ZN2at6native55_GLOBAL__N__de093ff9_22_ForeachBinaryOpList_cu_a911ec4325multi_tensor_apply_kernelINS1_18TensorListMetadataILi2EEENS1_11CopyFunctorIdhLi2ELi1ELi1EEEJNS0_4CopyIdhEEEEEvT_T0_DpT1_)
        /*16e8*/ 	.word	0x00000020


	//----- nvinfo : EIATTR_FRAME_SIZE
	.align		4
.L_1007:
        /*16ec*/ 	.byte	0x04, 0x11
        /*16ee*/ 	.short	(.L_1009 - .L_1008)
	.align		4
.L_1008:
        /*16f0*/ 	.word	index@(_ZN2at6native55_GLOBAL__N__de093ff9_22_ForeachBinaryOpList_cu_a911ec4325multi_tensor_apply_kernelINS1_18TensorListMetadataILi2EEENS1_11CopyFunctorIdhLi2ELi1ELi1EEEJNS0_4CopyIdhEEEEEvT_T0_DpT1_)
        /*16f4*/ 	.word	0x00000000


	//----- nvinfo : EIATTR_REGCOUNT
	.align		4
.L_1009:
        /*16f8*/ 	.byte	0x04, 0x2f
        /*16fa*/ 	.short	(.L_1011 - .L_1010)
	.align		4
.L_1010:
        /*16fc*/ 	.word	index@(_ZN2at6native55_GLOBAL__N__de093ff9_22_ForeachBinaryOpList_cu_a911ec4325multi_tensor_apply_kernelINS1_18TensorListMetadataILi2EEENS1_11CopyFunctorIdaLi2ELi1ELi1EEEJNS0_4CopyIdaEEEEEvT_T0_DpT1_)
        /*1700*/ 	.word	0x00000020


	//----- nvinfo : EIATTR_FRAME_SIZE
	.align		4
.L_1011:
        /*1704*/ 	.byte	0x04, 0x11
        /*1706*/ 	.short	(.L_1013 - .L_1012)
	.align		4
.L_1012:
        /*1708*/ 	.word	index@(_ZN2at6native55_GLOBAL__N__de093ff9_22_ForeachBinaryOpList_cu_a911ec4325multi_tensor_apply_kernelINS1_18TensorListMetadataILi2EEENS1_11CopyFunctorIdaLi2ELi1ELi1EEEJNS0_4CopyIdaEEEEEvT_T0_DpT1_)
        /*170c*/ 	.word	0x00000000


	//----- nvinfo : EIATTR_REGCOUNT
	.align		4
.L_1013:
        /*1710*/ 	.byte	0x04, 0x2f
        /*1712*/ 	.short	(.L_1015 - .L_1014)
	.align		4
.L_1014:
        /*1714*/ 	.word	index@(_ZN2at6native55_GLOBAL__N__de093ff9_22_ForeachBinaryOpList_cu_a911ec4325multi_tensor_apply_kernelINS1_18TensorListMetadataILi2EEENS1_11CopyFunctorIdlLi2ELi1ELi1EEEJNS0_4CopyIdlEEEEEvT_T0_DpT1_)
        /*1718*/ 	.word	0x0000001f


	//----- nvinfo : EIATTR_FRAME_SIZE
	.align		4
.L_1015:
        /*171c*/ 	.byte	0x04, 0x11
        /*171e*/ 	.short	(.L_1017 - .L_1016)
	.align		4
.L_1016:
        /*1720*/ 	.word	index@(_ZN2at6native55_GLOBAL__N__de093ff9_22_ForeachBinaryOpList_cu_a911ec4325multi_tensor_apply_kernelINS1_18TensorListMetadataILi2EEENS1_11CopyFunctorIdlLi2ELi1ELi1EEEJNS0_4CopyIdlEEEEEvT_T0_DpT1_)
        /*1724*/ 	.word	0x00000000


	//----- nvinfo : EIATTR_REGCOUNT
	.align		4
.L_1017:
        /*1728*/ 	.byte	0x04, 0x2f
        /*172a*/ 	.short	(.L_1019 - .L_1018)
	.align		4
.L_1018:
        /*172c*/ 	.word	index@(_ZN2at6native55_GLOBAL__N__de093ff9_22_ForeachBinaryOpList_cu_a911ec4325multi_tensor_apply_kernelINS1_18TensorListMetadataILi2EEENS1_11CopyFunctorIdsLi2ELi1ELi1EEEJNS0_4CopyIdsEEEEEvT_T0_DpT1_)
        /*1730*/ 	.word	0x00000020


	//----- nvinfo : EIATTR_FRAME_SIZE
	.align		4
.L_1019:
        /*1734*/ 	.byte	0x04, 0x11
        /*1736*/ 	.short	(.L_1021 - .L_1020)
	.align		4
.L_1020:
        /*1738*/ 	.word	index@(_ZN2at6native55_GLOBAL__N__de093ff9_22_ForeachBinaryOpList_cu_a911ec4325multi_tensor_apply_kernelINS1_18TensorListMetadataILi2EEENS1_11CopyFunctorIdsLi2ELi1ELi1EEEJNS0_4CopyIdsEEEEEvT_T0_DpT1_)
        /*173c*/ 	.word	0x00000000


	//----- nvinfo : EIATTR_REGCOUNT
	.align		4
.L_1021:
        /*1740*/ 	.byte	0x04, 0x2f
        /*1742*/ 	.short	(.L_1023 - .L_1022)
	.align		4
.L_1022:
        /*1744*/ 	.word	index@(_ZN2at6native55_GLOBAL__N__de093ff9_22_ForeachBinaryOpList_cu_a911ec4325multi_tensor_apply_kernelINS1_18TensorListMetadataILi2EEENS1_11CopyFunctorIdiLi2ELi1ELi1EEEJNS0_4CopyIdiEEEEEvT_T0_DpT1_)
        /*1748*/ 	.word	0x00000020


	//----- nvinfo : EIATTR_FRAME_SIZE
	.align		4
.L_1023:
        /*174c*/ 	.byte	0x04, 0x11
        /*174e*/ 	.short	(.L_1025 - .L_1024)
	.align		4
.L_1024:
        /*1750*/ 	.word	index@(_ZN2at6native55_GLOBAL__N__de093ff9_22_ForeachBinaryOpList_cu_a911ec4325multi_tensor_apply_kernelINS1_18TensorListMetadataILi2EEENS1_11CopyFunctorIdiLi2ELi1ELi1EEEJNS0_4CopyIdiEEEEEvT_T0_DpT1_)
        /*1754*/ 	.word	0x00000000


	//----- nvinfo : EIATTR_REGCOUNT
	.align		4
.L_1025:
        /*1758*/ 	.byte	0x04, 0x2f
        /*175a*/ 	.short	(.L_1027 - .L_1026)
	.align		4
.L_1026:
        /*175c*/ 	.word	index@(_ZN2at6native55_GLOBAL__N__de093ff9_22_ForeachBinaryOpList_cu_a911ec4325multi_tensor_apply_kernelINS1_18TensorListMetadataILi2EEENS1_11CopyFunctorIdfLi2ELi1ELi1EEEJNS0_4CopyIdfEEEEEvT_T0_DpT1_)
        /*1760*/ 	.word	0x00000020


	//----- nvinfo : EIATTR_FRAME_SIZE
	.align		4
.L_1027:
        /*1764*/ 	.byte	0x04, 0x11
        /*1766*/ 	.short	(.L_1029 - .L_1028)
	.align		4
.L_1028:
        /*1768*/ 	.word	index@(_ZN2at6native55_GLOBAL__N__de093ff9_22_ForeachBinaryOpList_cu_a911ec4325multi_tensor_apply_kernelINS1_18TensorListMetadataILi2EEENS1_11CopyFunctorIdfLi2ELi1ELi1EEEJNS0_4CopyIdfEEEEEvT_T0_DpT1_)
        /*176c*/ 	.word	0x00000000


	//----- nvinfo : EIATTR_REGCOUNT
	.align		4
.L_1029:
        /*1770*/ 	.byte	0x04, 0x2f
        /*1772*/ 	.short	(.L_1031 - .L_1030)
	.align		4
.L_1030:
        /*1774*/ 	.word	index@(_ZN2at6native55_GLOBAL__N__de093ff9_22_ForeachBinaryOpList_cu_a911ec4325multi_tensor_apply_kernelINS1_18TensorListMetadataILi2EEENS1_11CopyFunctorIdN3c107complexIdEELi2ELi1ELi1EEEJNS0_4CopyIdS8_EEEEEvT_T0_DpT1_)
        /*1778*/ 	.word	0x00000020


	//----- nvinfo : EIATTR_FRAME_SIZE
	.align		4
.L_1031:
        /*177c*/ 	.byte	0x04, 0x11
        /*177e*/ 	.short	(.L_1033 - .L_1032)
	.align		4
.L_1032:
        /*1780*/ 	.word	index@(_ZN2at6native55_GLOBAL__N__de093ff9_22_ForeachBinaryOpList_cu_a911ec4325multi_tensor_apply_kernelINS1_18TensorListMetadataILi2EEENS1_11CopyFunctorIdN3c107complexIdEELi2ELi1ELi1EEEJNS0_4CopyIdS8_EEEEEvT_T0_DpT1_)
        /*1784*/ 	.word	0x00000000


	//----- nvinfo : EIATTR_REGCOUNT
	.align		4
.L_1033:
        /*1788*/ 	.byte	0x04, 0x2f
        /*178a*/ 	.short	(.L_1035 - .L_1034)
	.align		4
.L_1034:
        /*178c*/ 	.word	index@(_ZN2at6native55_GLOBAL__N__de093ff9_22_ForeachBinaryOpList_cu_a911ec4325multi_tensor_apply_kernelINS1_18TensorListMetadataILi2EEENS1_11CopyFunctorIdN3c107complexIfEELi2ELi1ELi1EEEJNS0_4CopyIdS8_EEEEEvT_T0_DpT1_)
        /*1790*/ 	.word	0x00000020


	//----- nvinfo : EIATTR_FRAME_SIZE
	.align		4
.L_1035:
        /*1794*/ 	.byte	0x04, 0x11
        /*1796*/ 	.short	(.L_1037 - .L_1036)
	.align		4
.L_1036:
        /*1798*/ 	.word	index@(_ZN2at6native55_GLOBAL__N__de093ff9_22_ForeachBinaryOpList_cu_a911ec4325multi_tensor_apply_kernelINS1_18TensorListMetadataILi2EEENS1_11CopyFunctorIdN3c107complexIfEELi2ELi1ELi1EEEJNS0_4CopyIdS8_EEEEEvT_T0_DpT1_)
        /*179c*/ 	.word	0x00000000


	//----- nvinfo : EIATTR_REGCOUNT
	.align		4
.L_1037:
        /*17a0*/ 	.byte	0x04, 0x2f
        /*17a2*/ 	.short	(.L_1039 - .L_1038)
	.align		4
.L_1038:
        /*17a4*/ 	.word	index@(_ZN2at6native55_GLOBAL__N__de093ff9_22_ForeachBinaryOpList_cu_a911ec4325multi_tensor_apply_kernelINS1_18TensorListMetadataILi2EEENS1_11CopyFunctorIdN3c104HalfELi2ELi1ELi1EEEJNS0_4CopyIdS7_EEEEEvT_T0_DpT1_)
        /*17a8*/ 	.word	0x00000020


	//----- nvinfo : EIATTR_FRAME_SIZE
	.align		4
.L_1039:
        /*17ac*/ 	.byte	0x04, 0x11
        /*17ae*/ 	.short	(.L_1041 - .L_1040)
	.align		4
.L_1040:
        /*17b0*/ 	.word	index@(_ZN2at6native55_GLOBAL__N__de093ff9_22_ForeachBinaryOpList_cu_a911ec4325multi_tensor_apply_kernelINS1_18TensorListMetadataILi2EEENS1_11CopyFunctorIdN3c104HalfELi2ELi1ELi1EEEJNS0_4CopyIdS7_EEEEEvT_T0_DpT1_)
        /*17b4*/ 	.word	0x00000000


	//----- nvinfo : EIATTR_REGCOUNT
	.align		4
.L_1041:
        /*17b8*/ 	.byte	0x04, 0x2f
        /*17ba*/ 	.short	(.L_1043 - .L_1042)
	.align		4
.L_1042:
        /*17bc*/ 	.word	index@(_ZN2at6native55_GLOBAL__N__de093ff9_22_ForeachBinaryOpList_cu_a911ec4325multi_tensor_apply_kernelINS1_18TensorListMetadataILi2EEENS1_11CopyFunctorIdN3c108BFloat16ELi2ELi1ELi1EEEJNS0_4CopyIdS7_EEEEEvT_T0_DpT1_)
        /*17c0*/ 	.word	0x00000020


	//----- nvinfo : EIATTR_FRAME_SIZE
	.align		4
.L_1043:
        /*17c4*/ 	.byte	0x04, 0x11
        /*17c6*/ 	.short	(.L_1045 - .L_1044)
	.align		4
.L_1044:
        /*17c8*/ 	.word	index@(_ZN2at6native55_GLOBAL__N__de093ff9_22_ForeachBinaryOpList_cu_a911ec4325multi_tensor_apply_kernelINS1_18TensorListMetadataILi2EEENS1_11CopyFunctorIdN3c108BFloat16ELi2ELi1ELi1EEEJNS0_4CopyIdS7_EEEEEvT_T0_DpT1_)
        /*17cc*/ 	.word	0x00000000


	//----- nvinfo : EIATTR_REGCOUNT
	.align		4
.L_1045:
        /*17d0*/ 	.byte	0x04, 0x2f
        /*17d2*/ 	.short	(.L_1047 - .L_1046)
	.align		4
.L_1046:
        /*17d4*/ 	.word	index@(_ZN2at6native55_GLOBAL__N__de093ff9_22_ForeachBinaryOpList_cu_a911ec4325multi_tensor_apply_kernelINS1_18TensorListMetadataILi2EEENS1_11CopyFunctorIdbLi2ELi1ELi1EEEJNS0_4CopyIdbEEEEEvT_T0_DpT1_)
        /*17d8*/ 	.word	0x00000020


	//----- nvinfo : EIATTR_FRAME_SIZE
	.align		4
.L_1047:
        /*17dc*/ 	.byte	0x04, 0x11
        /*17de*/ 	.short	(.L_1049 - .L_1048)
	.align		4
.L_1048:
        /*17e0*/ 	.word	index@(_ZN2at6native55_GLOBAL__N__de093ff9_22_ForeachBinaryOpList_cu_a911ec4325multi_tensor_apply_kernelINS1_18TensorListMetadataILi2EEENS1_11CopyFunctorIdbLi2ELi1ELi1EEEJNS0_4CopyIdbEEEEEvT_T0_DpT1_)
        /*17e4*/ 	.word	0x00000000


	//----- nvinfo : EIATTR_REGCOUNT
	.align		4
.L_1049:
        /*17e8*/ 	.byte	0x04, 0x2f
        /*17ea*/ 	.short	(.L_1051 - .L_1050)
	.align		4
.L_1050:
        /*17ec*/ 	.word	index@(_ZN2at6native55_GLOBAL__N__de093ff9_22_ForeachBinaryOpList_cu_a911ec4325multi_tensor_apply_kernelINS1_18TensorListMetadataILi2EEENS1_11CopyFunctorIdN3c1013Float8_e4m3fnELi2ELi1ELi1EEEJNS0_4CopyIdS7_EEEEEvT_T0_DpT1_)
        /*17f0*/ 	.word	0x0000001b


	//----- nvinfo : EIATTR_FRAME_SIZE
	.align		4
.L_1051:
        /*17f4*/ 	.byte	0x04, 0x11
        /*17f6*/ 	.short	(.L_1053 - .L_1052)
	.align		4
.L_1052:
        /*17f8*/ 	.word	index@(_ZN2at6native55_GLOBAL__N__de093ff9_22_ForeachBinaryOpList_cu_a911ec4325multi_tensor_apply_kernelINS1_18TensorListMetadataILi2EEENS1_11CopyFunctorIdN3c1013Float8_e4m3fnELi2ELi1ELi1EEEJNS0_4CopyIdS7_EEEEEvT_T0_DpT1_)
        /*17fc*/ 	.word	0x00000000


	//----- nvinfo : EIATTR_REGCOUNT
	.align		4
.L_1053:
        /*1800*/ 	.byte	0x04, 0x2f
        /*1802*/ 	.short	(.L_1055 - .L_1054)
	.align		4
.L_1054:
        /*1804*/ 	.word	index@(_ZN2at6native55_GLOBAL__N__de093ff9_22_ForeachBinaryOpList_cu_a911ec4325multi_tensor_apply_kernelINS1_18TensorListMetadataILi2EEENS1_11CopyFunctorIdN3c1015Float8_e4m3fnuzELi2ELi1ELi1EEEJNS0_4CopyIdS7_EEEEEvT_T0_DpT1_)
        /*1808*/ 	.word	0x0000001e


	//----- nvinfo : EIATTR_FRAME_SIZE
	.align		4
.L_1055:
        /*180c*/ 	.byte	0x04, 0x11
        /*180e*/ 	.short	(.L_1057 - .L_1056)
	.align		4
.L_1056:
        /*1810*/ 	.word	index@(_ZN2at6native55_GLOBAL__N__de093ff9_22_ForeachBinaryOpList_cu_a911ec4325multi_tensor_apply_kernelINS1_18TensorListMetadataILi2EEENS1_11CopyFunctorIdN3c1015Float8_e4m3fnuzELi2ELi1ELi1EEEJNS0_4CopyIdS7_EEEEEvT_T0_DpT1_)
        /*1814*/ 	.word	0x00000000


	//----- nvinfo : EIATTR_REGCOUNT
	.align		4
.L_1057:
        /*1818*/ 	.byte	0x04, 0x2f
        /*181a*/ 	.short	(.L_1059 - .L_1058)
	.align		4
.L_1058:
        /*181c*/ 	.word	index@(_ZN2at6native55_GLOBAL__N__de093ff9_22_ForeachBinaryOpList_cu_a911ec4325multi_tensor_apply_kernelINS1_18TensorListMetadataILi2EEENS1_11CopyFunctorIdN3c1011Float8_e5m2ELi2ELi1ELi1EEEJNS0_4CopyIdS7_EEEEEvT_T0_DpT1_)
        /*1820*/ 	.word	0x0000001f


	//----- nvinfo : EIATTR_FRAME_SIZE
	.align		4
.L_1059:
        /*1824*/ 	.byte	0x04, 0x11
        /*1826*/ 	.short	(.L_1061 - .L_1060)
	.align		4
.L_1060:
        /*1828*/ 	.word	index@(_ZN2at6native55_GLOBAL__N__de093ff9_22_ForeachBinaryOpList_cu_a911ec4325multi_tensor_apply_kernelINS1_18TensorListMetadataILi2EEENS1_11CopyFunctorIdN3c1011Float8_e5m2ELi2ELi1ELi1EEEJNS0_4CopyIdS7_EEEEEvT_T0_DpT1_)
        /*182c*/ 	.word	0x00000000


	//----- nvinfo : EIATTR_REGCOUNT
	.align		4
.L_1061:
        /*1830*/ 	.byte	0x04, 0x2f
        /*1832*/ 	.short	(.L_1063 - .L_1062)
	.align		4
.L_1062:
        /*1834*/ 	.word	index@(_ZN2at6native55_GLOBAL__N__de093ff9_22_ForeachBinaryOpList_cu_a911ec4325multi_tensor_apply_kernelINS1_18TensorListMetadataILi2EEENS1_11CopyFunctorIdN3c1015Float8_e5m2fnuzELi2ELi1ELi1EEEJNS0_4CopyIdS7_EEEEEvT_T0_DpT1_)
        /*1838*/ 	.word	0x0000001e


	//----- nvinfo : EIATTR_FRAME_SIZE
	.align		4
.L_1063:
        /*183c*/ 	.byte	0x04, 0x11
        /*183e*/ 	.short	(.L_1065 - .L_1064)
	.align		4
.L_1064:
        /*1840*/ 	.word	index@(_ZN2at6native55_GLOBAL__N__de093ff9_22_ForeachBinaryOpList_cu_a911ec4325multi_tensor_apply_kernelINS1_18TensorListMetadataILi2EEENS1_11CopyFunctorIdN3c1015Float8_e5m2fnuzELi2ELi1ELi1EEEJNS0_4CopyIdS7_EEEEEvT_T0_DpT1_)
        /*1844*/ 	.word	0x00000000


	//----- nvinfo : EIATTR_REGCOUNT
	.align		4
.L_1065:
        /*1848*/ 	.byte	0x04, 0x2f
        /*184a*/ 	.short	(.L_1067 - .L_1066)
	.align		4
.L_1066:
        /*184c*/ 	.word	index@(_ZN2at6native55_GLOBAL__N__de093ff9_22_ForeachBinaryOpList_cu_a911ec4325multi_tensor_apply_kernelINS1_18TensorListMetadataILi2EEENS1_14UnaryOpFunctorIfLi2ELi1ELi1EEEJNS0_4CopyIffEEEEEvT_T0_DpT1_)
        /*1850*/ 	.word	0x00000020


	//----- nvinfo : EIATTR_FRAME_SIZE
	.align		4
.L_1067:
        /*1854*/ 	.byte	0x04, 0x11
        /*1856*/ 	.short	(.L_1069 - .L_1068)
	.align		4
.L_1068:
        /*1858*/ 	.word	index@(_ZN2at6native55_GLOBAL__N__de093ff9_22_ForeachBinaryOpList_cu_a911ec4325multi_tensor_apply_kernelINS1_18TensorListMetadataILi2EEENS1_14UnaryOpFunctorIfLi2ELi1ELi1EEEJNS0_4CopyIffEEEEEvT_T0_DpT1_)
        /*185c*/ 	.word	0x00000000


	//----- nvinfo : EIATTR_REGCOUNT
	.align		4
.L_1069:
        /*1860*/ 	.byte	0x04, 0x2f
        /*1862*/ 	.short	(.L_1071 - .L_1070)
	.align		4
.L_1070:
        /*1864*/ 	.word	index@(_ZN2at6native55_GLOBAL__N__de093ff9_22_ForeachBinaryOpList_cu_a911ec4325multi_tensor_apply_kernelINS1_18TensorListMetadataILi2EEENS1_11CopyFunctorIfhLi2ELi1ELi1EEEJNS0_4CopyIfhEEEEEvT_T0_DpT1_)
        /*1868*/ 	.word	0x00000020


	//----- nvinfo : EIATTR_FRAME_SIZE
	.align		4
.L_1071:
        /*186c*/ 	.byte	0x04, 0x11
        /*186e*/ 	.short	(.L_1073 - .L_1072)
	.align		4
.L_1072:
        /*1870*/ 	.word	index@(_ZN2at6native55_GLOBAL__N__de093ff9_22_ForeachBinaryOpList_cu_a911ec4325multi_tensor_apply_kernelINS1_18TensorListMetadataILi2EEENS1_11CopyFunctorIfhLi2ELi1ELi1EEEJNS0_4CopyIfhEEEEEvT_T0_DpT1_)
        /*1874*/ 	.word	0x00000000


	//----- nvinfo : EIATTR_REGCOUNT
	.align		4
.L_1073:
        /*1878*/ 	.byte	0x04, 0x2f
        /*187a*/ 	.short	(.L_1075 - .L_1074)
	.align		4
.L_1074:
        /*187c*/ 	.word	index@(_ZN2at6native55_GLOBAL__N__de093ff9_22_ForeachBinaryOpList_cu_a911ec4325multi_tensor_apply_kernelINS1_18TensorListMetadataILi2EEENS1_11CopyFunctorIfaLi2ELi1ELi1EEEJNS0_4CopyIfaEEEEEvT_T0_DpT1_)
        /*1880*/ 	.word	0x00000020


	//----- nvinfo : EIATTR_FRAME_SIZE
	.align		4
.L_1075:
        /*1884*/ 	.byte	0x04, 0x11
        /*1886*/ 	.short	(.L_1077 - .L_1076)
	.align		4
.L_1076:
        /*1888*/ 	.word	index@(_ZN2at6native55_GLOBAL__N__de093ff9_22_ForeachBinaryOpList_cu_a911ec4325multi_tensor_apply_kernelINS1_18TensorListMetadataILi2EEENS1_11CopyFunctorIfaLi2ELi1ELi1EEEJNS0_4CopyIfaEEEEEvT_T0_DpT1_)
        /*188c*/ 	.word	0x00000000


	//----- nvinfo : EIATTR_REGCOUNT
	.align		4
.L_1077:
        /*1890*/ 	.byte	0x04, 0x2f
        /*1892*/ 	.short	(.L_1079 - .L_1078)
	.align		4
.L_1078:
        /*1894*/ 	.word	index@(_ZN2at6native55_GLOBAL__N__de093ff9_22_ForeachBinaryOpList_cu_a911ec4325multi_tensor_apply_kernelINS1_18TensorListMetadataILi2EEENS1_11CopyFunctorIflLi2ELi1ELi1EEEJNS0_4CopyIflEEEEEvT_T0_DpT1_)
        /*1898*/ 	.word	0x00000020


	//----- nvinfo : EIATTR_FRAME_SIZE
	.align		4
.L_1079:
        /*189c*/ 	.byte	0x04, 0x11
        /*189e*/ 	.short	(.L_1081 - .L_1080)
	.align		4
.L_1080:
        /*18a0*/ 	.word	index@(_ZN2at6native55_GLOBAL__N__de093ff9_22_ForeachBinaryOpList_cu_a911ec4325multi_tensor_apply_kernelINS1_18TensorListMetadataILi2EEENS1_11CopyFunctorIflLi2ELi1ELi1EEEJNS0_4CopyIflEEEEEvT_T0_DpT1_)
        /*18a4*/ 	.word	0x00000000


	//----- nvinfo : EIATTR_REGCOUNT
	.align		4
.L_1081:
        /*18a8*/ 	.byte	0x04, 0x2f
        /*18aa*/ 	.short	(.L_1083 - .L_1082)
	.align		4
.L_1082:
        /*18ac*/ 	.word	index@(_ZN2at6native55_GLOBAL__N__de093ff9_22_ForeachBinaryOpList_cu_a911ec4325multi_tensor_apply_kernelINS1_18TensorListMetadataILi2EEENS1_11CopyFunctorIfsLi2ELi1ELi1EEEJNS0_4CopyIfsEEEEEvT_T0_DpT1_)
        /*18b0*/ 	.word	0x00000020


	//----- nvinfo : EIATTR_FRAME_SIZE
	.align		4
.L_1083:
        /*18b4*/ 	.byte	0x04, 0x11
        /*18b6*/ 	.short	(.L_1085 - .L_1084)
	.align		4
.L_1084:
        /*18b8*/ 	.word	index@(_ZN2at6native55_GLOBAL__N__de093ff9_22_ForeachBinaryOpList_cu_a911ec4325multi_tensor_apply_kernelINS1_18TensorListMetadataILi2EEENS1_11CopyFunctorIfsLi2ELi1ELi1EEEJNS0_4CopyIfsEEEEEvT_T0_DpT1_)
        /*18bc*/ 	.word	0x00000000


	//----- nvinfo : EIATTR_REGCOUNT
	.align		4
.L_1085:
        /*18c0*/ 	.byte	0x04, 0x2f
        /*18c2*/ 	.short	(.L_1087 - .L_1086)
	.align		4
.L_1086:
        /*18c4*/ 	.word	index@(_ZN2at6native55_GLOBAL__N__de093ff9_22_ForeachBinaryOpList_cu_a911ec4325multi_tensor_apply_kernelINS1_18TensorListMetadataILi2EEENS1_11CopyFunctorIfiLi2ELi1ELi1EEEJNS0_4CopyIfiEEEEEvT_T0_DpT1_)
        /*18c8*/ 	.word	0x00000020


	//----- nvinfo : EIATTR_FRAME_SIZE
	.align		4
.L_1087:
        /*18cc*/ 	.byte	0x04, 0x11
        /*18ce*/ 	.short	(.L_1089 - .L_1088)
	.align		4
.L_1088:
        /*18d0*/ 	.word	index@(_ZN2at6native55_GLOBAL__N__de093ff9_22_ForeachBinaryOpList_cu_a911ec4325multi_tensor_apply_kernelINS1_18TensorListMetadataILi2EEENS1_11CopyFunctorIfiLi2ELi1ELi1EEEJNS0_4CopyIfiEEEEEvT_T0_DpT1_)
        /*18d4*/ 	.word	0x00000000


	//----- nvinfo : EIATTR_REGCOUNT
	.align		4
.L_1089:
        /*18d8*/ 	.byte	0x04, 0x2f
        /*18da*/ 	.short	(.L_1091 - .L_1090)
	.align		4
.L_1090:
        /*18dc*/ 	.word	index@(_ZN2at6native55_GLOBAL__N__de093ff9_22_ForeachBinaryOpList_cu_a911ec4325multi_tensor_apply_kernelINS1_18TensorListMetadataILi2EEENS1_11CopyFunctorIfdLi2ELi1ELi1EEEJNS0_4CopyIfdEEEEEvT_T0_DpT1_)
        /*18e0*/ 	.word	0x00000020


	//----- nvinfo : EIATTR_FRAME_SIZE
	.align		4
.L_1091:
        /*18e4*/ 	.byte	0x04, 0x11
        /*18e6*/ 	.short	(.L_1093 - .L_1092)
	.align		4
.L_1092:
        /*18e8*/ 	.word	index@(_ZN2at6native55_GLOBAL__N__de093ff9_22_ForeachBinaryOpList_cu_a911ec4325multi_tensor_apply_kernelINS1_18TensorListMetadataILi2EEENS1_11CopyFunctorIfdLi2ELi1ELi1EEEJNS0_4CopyIfdEEEEEvT_T0_DpT1_)
        /*18ec*/ 	.word	0x00000000


	//----- nvinfo : EIATTR_REGCOUNT
	.align		4
.L_1093:
        /*18f0*/ 	.byte	0x04, 0x2f
        /*18f2*/ 	.short	(.L_1095 - .L_1094)
	.align		4
.L_1094:
        /*18f4*/ 	.word	index@(_ZN2at6native55_GLOBAL__N__de093ff9_22_ForeachBinaryOpList_cu_a911ec4325multi_tensor_apply_kernelINS1_18TensorListMetadataILi2EEENS1_11CopyFunctorIfN3c107complexIdEELi2ELi1ELi1EEEJNS0_4CopyIfS8_EEEEEvT_T0_DpT1_)
        /*18f8*/ 	.word	0x00000020


	//----- nvinfo : EIATTR_FRAME_SIZE
	.align		4
.L_1095:
        /*18fc*/ 	.byte	0x04, 0x11
        /*18fe*/ 	.short	(.L_1097 - .L_1096)
	.align		4
.L_1096:
        /*1900*/ 	.word	index@(_ZN2at6native55_GLOBAL__N__de093ff9_22_ForeachBinaryOpList_cu_a911ec4325multi_tensor_apply_kernelINS1_18TensorListMetadataILi2EEENS1_11CopyFunctorIfN3c107complexIdEELi2ELi1ELi1EEEJNS0_4CopyIfS8_EEEEEvT_T0_DpT1_)
        /*1904*/ 	.word	0x00000000


	//----- nvinfo : EIATTR_REGCOUNT
	.align		4
.L_1097:
        /*1908*/ 	.byte	0x04, 0x2f
        /*190a*/ 	.short	(.L_1099 - .L_1098)
	.align		4
.L_1098:
        /*190c*/ 	.word	index@(_ZN2at6native55_GLOBAL__N__de093ff9_22_ForeachBinaryOpList_cu_a911ec4325multi_tensor_apply_kernelINS1_18TensorListMetadataILi2EEENS1_11CopyFunctorIfN3c107complexIfEELi2ELi1ELi1EEEJNS0_4CopyIfS8_EEEEEvT_T0_DpT1_)
        /*1910*/ 	.word	0x00000020


	//----- nvinfo : EIATTR_FRAME_SIZE
	.align		4
.L_1099:
        /*1914*/ 	.byte	0x04, 0x11
        /*1916*/ 	.short	(.L_1101 - .L_1100)
	.align		4
.L_1100:
        /*1918*/ 	.word	index@(_ZN2at6native55_GLOBAL__N__de093ff9_22_ForeachBinaryOpList_cu_a911ec4325multi_tensor_apply_kernelINS1_18TensorListMetadataILi2EEENS1_11CopyFunctorIfN3c107complexIfEELi2ELi1ELi1EEEJNS0_4CopyIfS8_EEEEEvT_T0_DpT1_)
        /*191c*/ 	.word	0x00000000


	//----- nvinfo : EIATTR_REGCOUNT
	.align		4
.L_1101:
        /*1920*/ 	.byte	0x04, 0x2f
        /*1922*/ 	.short	(.L_1103 - .L_1102)
	.align		4
.L_1102:
        /*1924*/ 	.word	index@(_ZN2at6native55_GLOBAL__N__de093ff9_22_ForeachBinaryOpList_cu_a911ec4325multi_tensor_apply_kernelINS1_18TensorListMetadataILi2EEENS1_11CopyFunctorIfN3c104HalfELi2ELi1ELi1EEEJNS0_4CopyIfS7_EEEEEvT_T0_DpT1_)
        /*1928*/ 	.word	0x0000001e


	//----- nvinfo : EIATTR_FRAME_SIZE
	.align		4
.L_1103:
        /*192c*/ 	.byte	0x04, 0x11
        /*192e*/ 	.short	(.L_1105 - .L_1104)
	.align		4
.L_1104:
        /*1930*/ 	.word	index@(_ZN2at6native55_GLOBAL__N__de093ff9_22_ForeachBinaryOpList_cu_a911ec4325multi_tensor_apply_kernelINS1_18TensorListMetadataILi2EEENS1_11CopyFunctorIfN3c104HalfELi2ELi1ELi1EEEJNS0_4CopyIfS7_EEEEEvT_T0_DpT1_)
        /*1934*/ 	.word	0x00000000


	//----- nvinfo : EIATTR_REGCOUNT
	.align		4
.L_1105:
        /*1938*/ 	.byte	0x04, 0x2f
        /*193a*/ 	.short	(.L_1107 - .L_1106)
	.align		4
.L_1106:
        /*193c*/ 	.word	index@(_ZN2at6native55_GLOBAL__N__de093ff9_22_ForeachBinaryOpList_cu_a911ec4325multi_tensor_apply_kernelINS1_18TensorListMetadataILi2EEENS1_11CopyFunctorIfN3c108BFloat16ELi2ELi1ELi1EEEJNS0_4CopyIfS7_EEEEEvT_T0_DpT1_)
        /*1940*/ 	.word	0x0000001e


	//----- nvinfo : EIATTR_FRAME_SIZE
	.align		4
.L_1107:
        /*1944*/ 	.byte	0x04, 0x11
        /*1946*/ 	.short	(.L_1109 - .L_1108)
	.align		4
.L_1108:
        /*1948*/ 	.word	index@(_ZN2at6native55_GLOBAL__N__de093ff9_22_ForeachBinaryOpList_cu_a911ec4325multi_tensor_apply_kernelINS1_18TensorListMetadataILi2EEENS1_11CopyFunctorIfN3c108BFloat16ELi2ELi1ELi1EEEJNS0_4CopyIfS7_EEEEEvT_T0_DpT1_)
        /*194c*/ 	.word	0x00000000


	//----- nvinfo : EIATTR_REGCOUNT
	.align		4
.L_1109:
        /*1950*/ 	.byte	0x04, 0x2f
        /*1952*/ 	.short	(.L_1111 - .L_1110)
	.align		4
.L_1110:
        /*1954*/ 	.word	index@(_ZN2at6native55_GLOBAL__N__de093ff9_22_ForeachBinaryOpList_cu_a911ec4325multi_tensor_apply_kernelINS1_18TensorListMetadataILi2EEENS1_11CopyFunctorIfbLi2ELi1ELi1EEEJNS0_4CopyIfbEEEEEvT_T0_DpT1_)
        /*1958*/ 	.word	0x00000020


	//----- nvinfo : EIATTR_FRAME_SIZE
	.align		4
.L_1111:
        /*195c*/ 	.byte	0x04, 0x11
        /*195e*/ 	.short	(.L_1113 - .L_1112)
	.align		4
.L_1112:
        /*1960*/ 	.word	index@(_ZN2at6native55_GLOBAL__N__de093ff9_22_ForeachBinaryOpList_cu_a911ec4325multi_tensor_apply_kernelINS1_18TensorListMetadataILi2EEENS1_11CopyFunctorIfbLi2ELi1ELi1EEEJNS0_4CopyIfbEEEEEvT_T0_DpT1_)
        /*1964*/ 	.word	0x00000000


	//----- nvinfo : EIATTR_REGCOUNT
	.align		4
.L_1113:
        /*1968*/ 	.byte	0x04, 0x2f
        /*196a*/ 	.short	(.L_1115 - .L_1114)
	.align		4
.L_1114:
        /*196c*/ 	.word	index@(_ZN2at6native55_GLOBAL__N__de093ff9_22_ForeachBinaryOpList_cu_a911ec4325multi_tensor_apply_kernelINS1_18TensorListMetadataILi2EEENS1_11CopyFunctorIfN3c1013Float8_e4m3fnELi2ELi1ELi1EEEJNS0_4CopyIfS7_EEEEEvT_T0_DpT1_)
        /*1970*/ 	.word	0x0000001b


	//----- nvinfo : EIATTR_FRAME_SIZE
	.align		4
.L_1115:
        /*1974*/ 	.byte	0x04, 0x11
        /*1976*/ 	.short	(.L_1117 - .L_1116)
	.align		4
.L_1116:
        /*1978*/ 	.word	index@(_ZN2at6native55_GLOBAL__N__de093ff9_22_ForeachBinaryOpList_cu_a911ec4325multi_tensor_apply_kernelINS1_18TensorListMetadataILi2EEENS1_11CopyFunctorIfN3c1013Float8_e4m3fnELi2ELi1ELi1EEEJNS0_4CopyIfS7_EEEEEvT_T0_DpT1_)
        /*197c*/ 	.word	0x00000000


	//----- nvinfo : EIATTR_REGCOUNT
	.align		4
.L_1117:
        /*1980*/ 	.byte	0x04, 0x2f
        /*1982*/ 	.short	(.L_1119 - .L_1118)
	.align		4
.L_1118:
        /*1984*/ 	.word	index@(_ZN2at6native55_GLOBAL__N__de093ff9_22_ForeachBinaryOpList_cu_a911ec4325multi_tensor_apply_kernelINS1_18TensorListMetadataILi2EEENS1_11CopyFunctorIfN3c1015Float8_e4m3fnuzELi2ELi1ELi1EEEJNS0_4CopyIfS7_EEEEEvT_T0_DpT1_)
        /*1988*/ 	.word	0x00000020


	//----- nvinfo : EIATTR_FRAME_SIZE
	.align		4
.L_1119:
        /*198c*/ 	.byte	0x04, 0x11
        /*198e*/ 	.short	(.L_1121 - .L_1120)
	.align		4
.L_1120:
        /*1990*/ 	.word	index@(_ZN2at6native55_GLOBAL__N__de093ff9_22_ForeachBinaryOpList_cu_a911ec4325multi_tensor_apply_kernelINS1_18TensorListMetadataILi2EEENS1_11CopyFunctorIfN3c1015Float8_e4m3fnuzELi2ELi1ELi1EEEJNS0_4CopyIfS7_EEEEEvT_T0_DpT1_)
        /*1994*/ 	.word	0x00000000


	//----- nvinfo : EIATTR_REGCOUNT
	.align		4
.L_1121:
        /*1998*/ 	.byte	0x04, 0x2f
        /*199a*/ 	.short	(.L_1123 - .L_1122)
	.align		4
.L_1122:
        /*199c*/ 	.word	index@(_ZN2at6native55_GLOBAL__N__de093ff9_22_ForeachBinaryOpList_cu_a911ec4325multi_tensor_apply_kernelINS1_18TensorListMetadataILi2EEENS1_11CopyFunctorIfN3c1011Float8_e5m2ELi2ELi1ELi1EEEJNS0_4CopyIfS7_EEEEEvT_T0_DpT1_)
        /*19a0*/ 	.word	0x0000001e


	//----- nvinfo : EIATTR_FRAME_SIZE
	.align		4
.L_1123:
        /*19a4*/ 	.byte	0x04, 0x11
        /*19a6*/ 	.short	(.L_1125 - .L_1124)
	.align		4
.L_1124:
        /*19a8*/ 	.word	index@(_ZN2at6native55_GLOBAL__N__de093ff9_22_ForeachBinaryOpList_cu_a911ec4325multi_tensor_apply_kernelINS1_18TensorListMetadataILi2EEENS1_11CopyFunctorIfN3c1011Float8_e5m2ELi2ELi1ELi1EEEJNS0_4CopyIfS7_EEEEEvT_T0_DpT1_)
        /*19ac*/ 	.word	0x00000000


	//----- nvinfo : EIATTR_REGCOUNT
	.align		4
.L_1125:
        /*19b0*/ 	.byte	0x04, 0x2f
        /*19b2*/ 	.short	(.L_1127 - .L_1126)
	.align		4
.L_1126:
        /*19b4*/ 	.word	index@(_ZN2at6native55_GLOBAL__N__de093ff9_22_ForeachBinaryOpList_cu_a911ec4325multi_tensor_apply_kernelINS1_18TensorListMetadataILi2EEENS1_11CopyFunctorIfN3c1015Float8_e5m2fnuzELi2ELi1ELi1EEEJNS0_4CopyIfS7_EEEEEvT_T0_DpT1_)
        /*19b8*/ 	.word	0x00000020


	//----- nvinfo : EIATTR_FRAME_SIZE
	.align		4
.L_1127:
        /*19bc*/ 	.byte	0x04, 0x11
        /*19be*/ 	.short	(.L_1129 - .L_1128)
	.align		4
.L_1128:
        /*19c0*/ 	.word	index@(_ZN2at6native55_GLOBAL__N__de093ff9_22_ForeachBinaryOpList_cu_a911ec4325multi_tensor_apply_kernelINS1_18TensorListMetadataILi2EEENS1_11CopyFunctorIfN3c1015Float8_e5m2fnuzELi2ELi1ELi1EEEJNS0_4CopyIfS7_EEEEEvT_T0_DpT1_)
        /*19c4*/ 	.word	0x00000000


	//----- nvinfo : EIATTR_REGCOUNT
	.align		4
.L_1129:
        /*19c8*/ 	.byte	0x04, 0x2f
        /*19ca*/ 	.short	(.L_1131 - .L_1130)
	.align		4
.L_1130:
        /*19cc*/ 	.word	index@(_ZN2at6native55_GLOBAL__N__de093ff9_22_ForeachBinaryOpList_cu_a911ec4325multi_tensor_apply_kernelINS1_18TensorListMetadataILi2EEENS1_14UnaryOpFunctorIN3c107complexIdEELi2ELi1ELi1EEEJNS0_4CopyIS8_S8_EEEEEvT_T0_DpT1_)
        /*19d0*/ 	.word	0x0000001f


	//----- nvinfo : EIATTR_FRAME_SIZE
	.align		4
.L_1131:
        /*19d4*/ 	.byte	0x04, 0x11
        /*19d6*/ 	.short	(.L_1133 - .L_1132)
	.align		4
.L_1132:
        /*19d8*/ 	.word	index@(_ZN2at6native55_GLOBAL__N__de093ff9_22_ForeachBinaryOpList_cu_a911ec4325multi_tensor_apply_kernelINS1_18TensorListMetadataILi2EEENS1_14UnaryOpFunctorIN3c107complexIdEELi2ELi1ELi1EEEJNS0_4CopyIS8_S8_EEEEEvT_T0_DpT1_)
        /*19dc*/ 	.word	0x00000000


	//----- nvinfo : EIATTR_REGCOUNT
	.align		4
.L_1133:
        /*19e0*/ 	.byte	0x04, 0x2f
        /*19e2*/ 	.short	(.L_1135 - .L_1134)
	.align		4
.L_1134:
        /*19e4*/ 	.word	index@(_ZN2at6native55_GLOBAL__N__de093ff9_22_ForeachBinaryOpList_cu_a911ec4325multi_tensor_apply_kernelINS1_18TensorListMetadataILi2EEENS1_11CopyFunctorIN3c107complexIdEEhLi2ELi1ELi1EEEJNS0_4CopyIS8_hEEEEEvT_T0_DpT1_)
        /*19e8*/ 	.word	0x0000001e


	//----- nvinfo : EIATTR_FRAME_SIZE
	.align		4
.L_1135:
        /*19ec*/ 	.byte	0x04, 0x11
        /*19ee*/ 	.short	(.L_1137 - .L_1136)
	.align		4
.L_1136:
        /*19f0*/ 	.word	index@(_ZN2at6native55_GLOBAL__N__de093ff9_22_ForeachBinaryOpList_cu_a911ec4325multi_tensor_apply_kernelINS1_18TensorListMetadataILi2EEENS1_11CopyFunctorIN3c107complexIdEEhLi2ELi1ELi1EEEJNS0_4CopyIS8_hEEEEEvT_T0_DpT1_)
        /*19f4*/ 	.word	0x00000000


	//----- nvinfo : EIATTR_REGCOUNT
	.align		4
.L_1137:
        /*19f8*/ 	.byte	0x04, 0x2f
        /*19fa*/ 	.short	(.L_1139 - .L_1138)
	.align		4
.L_1138:
        /*19fc*/ 	.word	index@(_ZN2at6native55_GLOBAL__N__de093ff9_22_ForeachBinaryOpList_cu_a911ec4325multi_tensor_apply_kernelINS1_18TensorListMetadataILi2EEENS1_11CopyFunctorIN3c107complexIdEEaLi2ELi1ELi1EEEJNS0_4CopyIS8_aEEEEEvT_T0_DpT1_)
        /*1a00*/ 	.word	0x00000020


	//----- nvinfo : EIATTR_FRAME_SIZE
	.align		4
.L_1139:
        /*1a04*/ 	.byte	0x04, 0x11
        /*1a06*/ 	.short	(.L_1141 - .L_1140)
	.align		4
.L_1140:
        /*1a08*/ 	.word	index@(_ZN2at6native55_GLOBAL__N__de093ff9_22_ForeachBinaryOpList_cu_a911ec4325multi_tensor_apply_kernelINS1_18TensorListMetadataILi2EEENS1_11CopyFunctorIN3c107complexIdEEaLi2ELi1ELi1EEEJNS0_4CopyIS8_aEEEEEvT_T0_DpT1_)
        /*1a0c*/ 	.word	0x00000000


	//----- nvinfo : EIATTR_REGCOUNT
	.align		4
.L_1141:
        /*1a10*/ 	.byte	0x04, 0x2f
        /*1a12*/ 	.short	(.L_1143 - .L_1142)
	.align		4
.L_1142:
        /*1a14*/ 	.word	index@(_ZN2at6native55_GLOBAL__N__de093ff9_22_ForeachBinaryOpList_cu_a911ec4325multi_tensor_apply_kernelINS1_18TensorListMetadataILi2EEENS1_11CopyFunctorIN3c107complexIdEElLi2ELi1ELi1EEEJNS0_4CopyIS8_lEEEEEvT_T0_DpT1_)
        /*1a18*/ 	.word	0x00000022


	//----- nvinfo : EIATTR_FRAME_SIZE
	.align		4
.L_1143:
        /*1a1c*/ 	.byte	0x04, 0x11
        /*1a1e*/ 	.short	(.L_1145 - .L_1144)
	.align		4
.L_1144:
        /*1a20*/ 	.word	index@(_ZN2at6native55_GLOBAL__N__de093ff9_22_ForeachBinaryOpList_cu_a911ec4325multi_tensor_apply_kernelINS1_18TensorListMetadataILi2EEENS1_11CopyFunctorIN3c107complexIdEElLi2ELi1ELi1EEEJNS0_4CopyIS8_lEEEEEvT_T0_DpT1_)
        /*1a24*/ 	.word	0x00000000


	//----- nvinfo : EIATTR_REGCOUNT
	.align		4
.L_1145:
        /*1a28*/ 	.byte	0x04, 0x2f
        /*1a2a*/ 	.short	(.L_1147 - .L_1146)
	.align		4
.L_1146:
        /*1a2c*/ 	.word	index@(_ZN2at6native55_GLOBAL__N__de093ff9_22_ForeachBinaryOpList_cu_a911ec4325multi_tensor_apply_kernelINS1_18TensorListMetadataILi2EEENS1_11CopyFunctorIN3c107complexIdEEsLi2ELi1ELi1EEEJNS0_4CopyIS8_sEEEEEvT_T0_DpT1_)
        /*1a30*/ 	.word	0x00000020


	//----- nvinfo : EIATTR_FRAME_SIZE
	.align		4
.L_1147:
        /*1a34*/ 	.byte	0x04, 0x11
        /*1a36*/ 	.short	(.L_1149 - .L_1148)
	.align		4
.L_1148:
        /*1a38*/ 	.word	index@(_ZN2at6native55_GLOBAL__N__de093ff9_22_ForeachBinaryOpList_cu_a911ec4325multi_tensor_apply_kernelINS1_18TensorListMetadataILi2EEENS1_11CopyFunctorIN3c107complexIdEEsLi2ELi1ELi1EEEJNS0_4CopyIS8_sEEEEEvT_T0_DpT1_)
        /*1a3c*/ 	.word	0x00000000


	//----- nvinfo : EIATTR_REGCOUNT
	.align		4
.L_1149:
        /*1a40*/ 	.byte	0x04, 0x2f
        /*1a42*/ 	.short	(.L_1151 - .L_1150)
	.align		4
.L_1150:
        /*1a44*/ 	.word	index@(_ZN2at6native55_GLOBAL__N__de093ff9_22_ForeachBinaryOpList_cu_a911ec4325multi_tensor_apply_kernelINS1_18TensorListMetadataILi2EEENS1_11CopyFunctorIN3c107complexIdEEiLi2ELi1ELi1EEEJNS0_4CopyIS8_iEEEEEvT_T0_DpT1_)
        /*1a48*/ 	.word	0x0000001e


	//----- nvinfo : EIATTR_FRAME_SIZE
	.align		4
.L_1151:
        /*1a4c*/ 	.byte	0x04, 0x11
        /*1a4e*/ 	.short	(.L_1153 - .L_1152)
	.align		4
.L_1152:
        /*1a50*/ 	.word	index@(_ZN2at6native55_GLOBAL__N__de093ff9_22_ForeachBinaryOpList_cu_a911ec4325multi_tensor_apply_kernelINS1_18TensorListMetadataILi2EEENS1_11CopyFunctorIN3c107complexIdEEiLi2ELi1ELi1EEEJNS0_4CopyIS8_iEEEEEvT_T0_DpT1_)
        /*1a54*/ 	.word	0x00000000


	//----- nvinfo : EIATTR_REGCOUNT
	.align		4
.L_1153:
        /*1a58*/ 	.byte	0x04, 0x2f
        /*1a5a*/ 	.short	(.L_1155 - .L_1154)
	.align		4
.L_1154:
        /*1a5c*/ 	.word	index@(_ZN2at6native55_GLOBAL__N__de093ff9_22_ForeachBinaryOpList_cu_a911ec4325multi_tensor_apply_kernelINS1_18TensorListMetadataILi2EEENS1_11CopyFunctorIN3c107complexIdEEdLi2ELi1ELi1EEEJNS0_4CopyIS8_dEEEEEvT_T0_DpT1_)
        /*1a60*/ 	.word	0x00000020


	//----- nvinfo : EIATTR_FRAME_SIZE
	.align		4
.L_1155:
        /*1a64*/ 	.byte	0x04, 0x11
        /*1a66*/ 	.short	(.L_1157 - .L_1156)
	.align		4
.L_1156:
        /*1a68*/ 	.word	index@(_ZN2at6native55_GLOBAL__N__de093ff9_22_ForeachBinaryOpList_cu_a911ec4325multi_tensor_apply_kernelINS1_18TensorListMetadataILi2EEENS1_11CopyFunctorIN3c107complexIdEEdLi2ELi1ELi1EEEJNS0_4CopyIS8_dEEEEEvT_T0_DpT1_)
        /*1a6c*/ 	.word	0x00000000


	//----- nvinfo : EIATTR_REGCOUNT
	.align		4
.L_1157:
        /*1a70*/ 	.byte	0x04, 0x2f
        /*1a72*/ 	.short	(.L_1159 - .L_1158)
	.align		4
.L_1158:
        /*1a74*/ 	.word	index@(_ZN2at6native55_GLOBAL__N__de093ff9_22_ForeachBinaryOpList_cu_a911ec4325multi_tensor_apply_kernelINS1_18TensorListMetadataILi2EEENS1_11CopyFunctorIN3c107complexIdEEfLi2ELi1ELi1EEEJNS0_4CopyIS8_fEEEEEvT_T0_DpT1_)
        /*1a78*/ 	.word	0x00000020


	//----- nvinfo : EIATTR_FRAME_SIZE
	.align		4
.L_1159:
        /*1a7c*/ 	.byte	0x04, 0x11
        /*1a7e*/ 	.short	(.L_1161 - .L_1160)
	.align		4
.L_1160:
        /*1a80*/ 	.word	index@(_ZN2at6native55_GLOBAL__N__de093ff9_22_ForeachBinaryOpList_cu_a911ec4325multi_tensor_apply_kernelINS1_18TensorListMetadataILi2EEENS1_11CopyFunctorIN3c107complexIdEEfLi2ELi1ELi1EEEJNS0_4CopyIS8_fEEEEEvT_T0_DpT1_)
        /*1a84*/ 	.word	0x00000000


	//----- nvinfo : EIATTR_REGCOUNT
	.align		4
.L_1161:
        /*1a88*/ 	.byte	0x04, 0x2f
        /*1a8a*/ 	.short	(.L_1163 - .L_1162)
	.align		4
.L_1162:
        /*1a8c*/ 	.word	index@(_ZN2at6native55_GLOBAL__N__de093ff9_22_ForeachBinaryOpList_cu_a911ec4325multi_tensor_apply_kernelINS1_18TensorListMetadataILi2EEENS1_11CopyFunctorIN3c107complexIdEENS7_IfEELi2ELi1ELi1EEEJNS0_4CopyIS8_S9_EEEEEvT_T0_DpT1_)
        /*1a90*/ 	.word	0x00000020


	//----- nvinfo : EIATTR_FRAME_SIZE
	.align		4
.L_1163:
        /*1a94*/ 	.byte	0x04, 0x11
        /*1a96*/ 	.short	(.L_1165 - .L_1164)
	.align		4
.L_1164:
        /*1a98*/ 	.word	index@(_ZN2at6native55_GLOBAL__N__de093ff9_22_ForeachBinaryOpList_cu_a911ec4325multi_tensor_apply_kernelINS1_18TensorListMetadataILi2EEENS1_11CopyFunctorIN3c107complexIdEENS7_IfEELi2ELi1ELi1EEEJNS0_4CopyIS8_S9_EEEEEvT_T0_DpT1_)
        /*1a9c*/ 	.word	0x00000000


	//----- nvinfo : EIATTR_REGCOUNT
	.align		4
.L_1165:
        /*1aa0*/ 	.byte	0x04, 0x2f
        /*1aa2*/ 	.short	(.L_1167 - .L_1166)
	.align		4
.L_1166:
        /*1aa4*/ 	.word	index@(_ZN2at6native55_GLOBAL__N__de093ff9_22_ForeachBinaryOpList_cu_a911ec4325multi_tensor_apply_kernelINS1_18TensorListMetadataILi2EEENS1_11CopyFunctorIN3c107complexIdEENS6_4HalfELi2ELi1ELi1EEEJNS0_4CopyIS8_S9_EEEEEvT_T0_DpT1_)
        /*1aa8*/ 	.word	0x00000020


	//----- nvinfo : EIATTR_FRAME_SIZE
	.align		4
.L_1167:
        /*1aac*/ 	.byte	0x04, 0x11
        /*1aae*/ 	.short	(.L_1169 - .L_1168)
	.align		4
.L_1168:
        /*1ab0*/ 	.word	index@(_ZN2at6native55_GLOBAL__N__de093ff9_22_ForeachBinaryOpList_cu_a911ec4325multi_tensor_apply_kernelINS1_18TensorListMetadataILi2EEENS1_11CopyFunctorIN3c107complexIdEENS6_4HalfELi2ELi1ELi1EEEJNS0_4CopyIS8_S9_EEEEEvT_T0_DpT1_)
        /*1ab4*/ 	.word	0x00000000


	//----- nvinfo : EIATTR_REGCOUNT
	.align		4
.L_1169:
        /*1ab8*/ 	.byte	0x04, 0x2f
        /*1aba*/ 	.short	(.L_1171 - .L_1170)
	.align		4
.L_1170:
        /*1abc*/ 	.word	index@(_ZN2at6native55_GLOBAL__N__de093ff9_22_ForeachBinaryOpList_cu_a911ec4325multi_tensor_apply_kernelINS1_18TensorListMetadataILi2EEENS1_11CopyFunctorIN3c107complexIdEENS6_8BFloat16ELi2ELi1ELi1EEEJNS0_4CopyIS8_S9_EEEEEvT_T0_DpT1_)
        /*1ac0*/ 	.word	0x00000020


	//----- nvinfo : EIATTR_FRAME_SIZE
	.align		4
.L_1171:
        /*1ac4*/ 	.byte	0x04, 0x11
        /*1ac6*/ 	.short	(.L_1173 - .L_1172)
	.align		4
.L_1172:
        /*1ac8*/ 	.word	index@(_ZN2at6native55_GLOBAL__N__de093ff9_22_ForeachBinaryOpList_cu_a911ec4325multi_tensor_apply_kernelINS1_18TensorListMetadataILi2EEENS1_11CopyFunctorIN3c107complexIdEENS6_8BFloat16ELi2ELi1ELi1EEEJNS0_4CopyIS8_S9_EEEEEvT_T0_DpT1_)
        /*1acc*/ 	.word	0x00000000


	//----- nvinfo : EIATTR_REGCOUNT
	.align		4
.L_1173:
        /*1ad0*/ 	.byte	0x04, 0x2f
        /*1ad2*/ 	.short	(.L_1175 - .L_1174)
	.align		4
.L_1174:
        /*1ad4*/ 	.word	index@(_ZN2at6native55_GLOBAL__N__de093ff9_22_ForeachBinaryOpList_cu_a911ec4325multi_tensor_apply_kernelINS1_18TensorListMetadataILi2EEENS1_11CopyFunctorIN3c107complexIdEEbLi2ELi1ELi1EEEJNS0_4CopyIS8_bEEEEEvT_T0_DpT1_)
        /*1ad8*/ 	.word	0x00000020


	//----- nvinfo : EIATTR_FRAME_SIZE
	.align		4
.L_1175:
        /*1adc*/ 	.byte	0x04, 0x11
        /*1ade*/ 	.short	(.L_1177 - .L_1176)
	.align		4
.L_1176:
        /*1ae0*/ 	.word	index@(_ZN2at6native55_GLOBAL__N__de093ff9_22_ForeachBinaryOpList_cu_a911ec4325multi_tensor_apply_kernelINS1_18TensorListMetadataILi2EEENS1_11CopyFunctorIN3c107complexIdEEbLi2ELi1ELi1EEEJNS0_4CopyIS8_bEEEEEvT_T0_DpT1_)
        /*1ae4*/ 	.word	0x00000000


	//----- nvinfo : EIATTR_REGCOUNT
	.align		4
.L_1177:
        /*1ae8*/ 	.byte	0x04, 0x2f
        /*1aea*/ 	.short	(.L_1179 - .L_1178)
	.align		4
.L_1178:
        /*1aec*/ 	.word	index@(_ZN2at6native55_GLOBAL__N__de093ff9_22_ForeachBinaryOpList_cu_a911ec4325multi_tensor_apply_kernelINS1_18TensorListMetadataILi2EEENS1_11CopyFunctorIN3c107complexIdEENS6_13Float8_e4m3fnELi2ELi1ELi1EEEJNS0_4CopyIS8_S9_EEEEEvT_T0_DpT1_)
        /*1af0*/ 	.word	0x0000001b


	//----- nvinfo : EIATTR_FRAME_SIZE
	.align		4
.L_1179:
        /*1af4*/ 	.byte	0x04, 0x11
        /*1af6*/ 	.short	(.L_1181 - .L_1180)
	.align		4
.L_1180:
        /*1af8*/ 	.word	index@(_ZN2at6native55_GLOBAL__N__de093ff9_22_ForeachBinaryOpList_cu_a911ec4325multi_tensor_apply_kernelINS1_18TensorListMetadataILi2EEENS1_11CopyFunctorIN3c107complexIdEENS6_13Float8_e4m3fnELi2ELi1ELi1EEEJNS0_4CopyIS8_S9_EEEEEvT_T0_DpT1_)
        /*1afc*/ 	.word	0x00000000


	//----- nvinfo : EIATTR_REGCOUNT
	.align		4
.L_1181:
        /*1b00*/ 	.byte	0x04, 0x2f
        /*1b02*/ 	.short	(.L_1183 - .L_1182)
	.align		4
.L_1182:
        /*1b04*/ 	.word	index@(_ZN2at6native55_GLOBAL__N__de093ff9_22_ForeachBinaryOpList_cu_a911ec4325multi_tensor_apply_kernelINS1_18TensorListMetadataILi2EEENS1_11CopyFunctorIN3c107complexIdEENS6_15Float8_e4m3fnuzELi2ELi1ELi1EEEJNS0_4CopyIS8_S9_EEEEEvT_T0_DpT1_)
        /*1b08*/ 	.word	0x00000020


	//----- nvinfo : EIATTR_FRAME_SIZE
	.align		4
.L_1183:
        /*1b0c*/ 	.byte	0x04, 0x11
        /*1b0e*/ 	.short	(.L_1185 - .L_1184)
	.align		4
.L_1184:
        /*1b10*/ 	.word	index@(_ZN2at6native55_GLOBAL__N__de093ff9_22_ForeachBinaryOpList_cu_a911ec4325multi_tensor_apply_kernelINS1_18TensorListMetadataILi2EEENS1_11CopyFunctorIN3c107complexIdEENS6_15Float8_e4m3fnuzELi2ELi1ELi1EEEJNS0_4CopyIS8_S9_EEEEEvT_T0_DpT1_)
        /*1b14*/ 	.word	0x00000000


	//----- nvinfo : EIATTR_REGCOUNT
	.align		4
.L_1185:
        /*1b18*/ 	.byte	0x04, 0x2f
        /*1b1a*/ 	.short	(.L_1187 - .L_1186)
	.align		4
.L_1186:
        /*1b1c*/ 	.word	index@(_ZN2at6native55_GLOBAL__N__de093ff9_22_ForeachBinaryOpList_cu_a911ec4325multi_tensor_apply_kernelINS1_18TensorListMetadataILi2EEENS1_11CopyFunctorIN3c107complexIdEENS6_11Float8_e5m2ELi2ELi1ELi1EEEJNS0_4CopyIS8_S9_EEEEEvT_T0_DpT1_)
        /*1b20*/ 	.word	0x00000020


	//----- nvinfo : EIATTR_FRAME_SIZE
	.align		4
.L_1187:
        /*1b24*/ 	.byte	0x04, 0x11
        /*1b26*/ 	.short	(.L_1189 - .L_1188)
	.align		4
.L_1188:
        /*1b28*/ 	.word	index@(_ZN2at6native55_GLOBAL__N__de093ff9_22_ForeachBinaryOpList_cu_a911ec4325multi_tensor_apply_kernelINS1_18TensorListMetadataILi2EEENS1_11CopyFunctorIN3c107complexIdEENS6_11Float8_e5m2ELi2ELi1ELi1EEEJNS0_4CopyIS8_S9_EEEEEvT_T0_DpT1_)
        /*1b2c*/ 	.word	0x00000000


	//----- nvinfo : EIATTR_REGCOUNT
	.align		4
.L_1189:
        /*1b30*/ 	.byte	0x04, 0x2f
        /*1b32*/ 	.short	(.L_1191 - .L_1190)
	.align		4
.L_1190:
        /*1b34*/ 	.word	index@(_ZN2at6native55_GLOBAL__N__de093ff9_22_ForeachBinaryOpList_cu_a911ec4325multi_tensor_apply_kernelINS1_18TensorListMetadataILi2EEENS1_11CopyFunctorIN3c107complexIdEENS6_15Float8_e5m2fnuzELi2ELi1ELi1EEEJNS0_4CopyIS8_S9_EEEEEvT_T0_DpT1_)
        /*1b38*/ 	.word	0x00000020


	//----- nvinfo : EIATTR_FRAME_SIZE
	.align		4
.L_1191:
        /*1b3c*/ 	.byte	0x04, 0x11
        /*1b3e*/ 	.short	(.L_1193 - .L_1192)
	.align		4
.L_1192:
        /*1b40*/ 	.word	index@(_ZN2at6native55_GLOBAL__N__de093ff9_22_ForeachBinaryOpList_cu_a911ec4325multi_tensor_apply_kernelINS1_18TensorListMetadataILi2EEENS1_11CopyFunctorIN3c107complexIdEENS6_15Float8_e5m2fnuzELi2ELi1ELi1EEEJNS0_4CopyIS8_S9_EEEEEvT_T0_DpT1_)
        /*1b44*/ 	.word	0x00000000


	//----- nvinfo : EIATTR_REGCOUNT
	.align		4
.L_1193:
        /*1b48*/ 	.byte	0x04, 0x2f
        /*1b4a*/ 	.short	(.L_1195 - .L_1194)
	.align		4
.L_1194:
        /*1b4c*/ 	.word	index@(_ZN2at6native55_GLOBAL__N__de093ff9_22_ForeachBinaryOpList_cu_a911ec4325multi_tensor_apply_kernelINS1_18TensorListMetadataILi2EEENS1_14UnaryOpFunctorIN3c107complexIfEELi2ELi1ELi1EEEJNS0_4CopyIS8_S8_EEEEEvT_T0_DpT1_)
        /*1b50*/ 	.word	0x0000001f


	//----- nvinfo : EIATTR_FRAME_SIZE
	.align		4
.L_1195:
        /*1b54*/ 	.byte	0x04, 0x11
        /*1b56*/ 	.short	(.L_1197 - .L_1196)
	.align		4
.L_1196:
        /*1b58*/ 	.word	index@(_ZN2at6native55_GLOBAL__N__de093ff9_22_ForeachBinaryOpList_cu_a911ec4325multi_tensor_apply_kernelINS1_18TensorListMetadataILi2EEENS1_14UnaryOpFunctorIN3c107complexIfEELi2ELi1ELi1EEEJNS0_4CopyIS8_S8_EEEEEvT_T0_DpT1_)
        /*1b5c*/ 	.word	0x00000000


	//----- nvinfo : EIATTR_REGCOUNT
	.align		4
.L_1197:
        /*1b60*/ 	.byte	0x04, 0x2f
        /*1b62*/ 	.short	(.L_1199 - .L_1198)
	.align		4
.L_1198:
        /*1b64*/ 	.word	index@(_ZN2at6native55_GLOBAL__N__de093ff9_22_ForeachBinaryOpList_cu_a911ec4325multi_tensor_apply_kernelINS1_18TensorListMetadataILi2EEENS1_11CopyFunctorIN3c107complexIfEEhLi2ELi1ELi1EEEJNS0_4CopyIS8_hEEEEEvT_T0_DpT1_)
        /*1b68*/ 	.word	0x00000020


	//----- nvinfo : EIATTR_FRAME_SIZE
	.align		4
.L_1199:
        /*1b6c*/ 	.byte	0x04, 0x11
        /*1b6e*/ 	.short	(.L_1201 - .L_1200)
	.align		4
.L_1200:
        /*1b70*/ 	.word	index@(_ZN2at6native55_GLOBAL__N__de093ff9_22_ForeachBinaryOpList_cu_a911ec4325multi_tensor_apply_kernelINS1_18TensorListMetadataILi2EEENS1_11CopyFunctorIN3c107complexIfEEhLi2ELi1ELi1EEEJNS0_4CopyIS8_hEEEEEvT_T0_DpT1_)
        /*1b74*/ 	.word	0x00000000


	//----- nvinfo : EIATTR_REGCOUNT
	.align		4
.L_1201:
        /*1b78*/ 	.byte	0x04, 0x2f
        /*1b7a*/ 	.short	(.L_1203 - .L_1202)
	.align		4
.L_1202:
        /*1b7c*/ 	.word	index@(_ZN2at6native55_GLOBAL__N__de093ff9_22_ForeachBinaryOpList_cu_a911ec4325multi_tensor_apply_kernelINS1_18TensorListMetadataILi2EEENS1_11CopyFunctorIN3c107complexIfEEaLi2ELi1ELi1EEEJNS0_4CopyIS8_aEEEEEvT_T0_DpT1_)
        /*1b80*/ 	.word	0x00000020


	//----- nvinfo : EIATTR_FRAME_SIZE
	.align		4
.L_1203:
        /*1b84*/ 	.byte	0x04, 0x11
        /*1b86*/ 	.short	(.L_1205 - .L_1204)
	.align		4
.L_1204:
        /*1b88*/ 	.word	index@(_ZN2at6native55_GLOBAL__N__de093ff9_22_ForeachBinaryOpList_cu_a911ec4325multi_tensor_apply_kernelINS1_18TensorListMetadataILi2EEENS1_11CopyFunctorIN3c107complexIfEEaLi2ELi1ELi1EEEJNS0_4CopyIS8_aEEEEEvT_T0_DpT1_)
        /*1b8c*/ 	.word	0x00000000


	//----- nvinfo : EIATTR_REGCOUNT
	.align		4
.L_1205:
        /*1b90*/ 	.byte	0x04, 0x2f
        /*1b92*/ 	.short	(.L_1207 - .L_1206)
	.align		4
.L_1206:
        /*1b94*/ 	.word	index@(_ZN2at6native55_GLOBAL__N__de093ff9_22_ForeachBinaryOpList_cu_a911ec4325multi_tensor_apply_kernelINS1_18TensorListMetadataILi2EEENS1_11CopyFunctorIN3c107complexIfEElLi2ELi1ELi1EEEJNS0_4CopyIS8_lEEEEEvT_T0_DpT1_)
        /*1b98*/ 	.word	0x00000020


	//----- nvinfo : EIATTR_FRAME_SIZE
	.align		4
.L_1207:
        /*1b9c*/ 	.byte	0x04, 0x11
        /*1b9e*/ 	.short	(.L_1209 - .L_1208)
	.align		4
.L_1208:
        /*1ba0*/ 	.word	index@(_ZN2at6native55_GLOBAL__N__de093ff9_22_ForeachBinaryOpList_cu_a911ec4325multi_tensor_apply_kernelINS1_18TensorListMetadataILi2EEENS1_11CopyFunctorIN3c107complexIfEElLi2ELi1ELi1EEEJNS0_4CopyIS8_lEEEEEvT_T0_DpT1_)
        /*1ba4*/ 	.word	0x00000000


	//----- nvinfo : EIATTR_REGCOUNT
	.align		4
.L_1209:
        /*1ba8*/ 	.byte	0x04, 0x2f
        /*1baa*/ 	.short	(.L_1211 - .L_1210)
	.align		4
.L_1210:
        /*1bac*/ 	.word	index@(_ZN2at6native55_GLOBAL__N__de093ff9_22_ForeachBinaryOpList_cu_a911ec4325multi_tensor_apply_kernelINS1_18TensorListMetadataILi2EEENS1_11CopyFunctorIN3c107complexIfEEsLi2ELi1ELi1EEEJNS0_4CopyIS8_sEEEEEvT_T0_DpT1_)
        /*1bb0*/ 	.word	0x00000020


	//----- nvinfo : EIATTR_FRAME_SIZE
	.align		4
.L_1211:
        /*1bb4*/ 	.byte	0x04, 0x11
        /*1bb6*/ 	.short	(.L_1213 - .L_1212)
	.align		4
.L_1212:
        /*1bb8*/ 	.word	index@(_ZN2at6native55_GLOBAL__N__de093ff9_22_ForeachBinaryOpList_cu_a911ec4325multi_tensor_apply_kernelINS1_18TensorListMetadataILi2EEENS1_11CopyFunctorIN3c107complexIfEEsLi2ELi1ELi1EEEJNS0_4CopyIS8_sEEEEEvT_T0_DpT1_)
        /*1bbc*/ 	.word	0x00000000


	//----- nvinfo : EIATTR_REGCOUNT
	.align		4
.L_1213:
        /*1bc0*/ 	.byte	0x04, 0x2f
        /*1bc2*/ 	.short	(.L_1215 - .L_1214)
	.align		4
.L_1214:
        /*1bc4*/ 	.word	index@(_ZN2at6native55_GLOBAL__N__de093ff9_22_ForeachBinaryOpList_cu_a911ec4325multi_tensor_apply_kernelINS1_18TensorListMetadataILi2EEENS1_11CopyFunctorIN3c107complexIfEEiLi2ELi1ELi1EEEJNS0_4CopyIS8_iEEEEEvT_T0_DpT1_)
        /*1bc8*/ 	.word	0x00000020


	//----- nvinfo : EIATTR_FRAME_SIZE
	.align		4
.L_1215:
        /*1bcc*/ 	.byte	0x04, 0x11
        /*1bce*/ 	.short	(.L_1217 - .L_1216)
	.align		4
.L_1216:
        /*1bd0*/ 	.word	index@(_ZN2at6native55_GLOBAL__N__de093ff9_22_ForeachBinaryOpList_cu_a911ec4325multi_tensor_apply_kernelINS1_18TensorListMetadataILi2EEENS1_11CopyFunctorIN3c107complexIfEEiLi2ELi1ELi1EEEJNS0_4CopyIS8_iEEEEEvT_T0_DpT1_)
        /*1bd4*/ 	.word	0x00000000


	//----- nvinfo : EIATTR_REGCOUNT
	.align		4
.L_1217:
        /*1bd8*/ 	.byte	0x04, 0x2f
        /*1bda*/ 	.short	(.L_1219 - .L_1218)
	.align		4
.L_1218:
        /*1bdc*/ 	.word	index@(_ZN2at6native55_GLOBAL__N__de093ff9_22_ForeachBinaryOpList_cu_a911ec4325multi_tensor_apply_kernelINS1_18TensorListMetadataILi2EEENS1_11CopyFunctorIN3c107complexIfEEdLi2ELi1ELi1EEEJNS0_4CopyIS8_dEEEEEvT_T0_DpT1_)
        /*1be0*/ 	.word	0x00000020


	//----- nvinfo : EIATTR_FRAME_SIZE
	.align		4
.L_1219:
        /*1be4*/ 	.byte	0x04, 0x11
        /*1be6*/ 	.short	(.L_1221 - .L_1220)
	.align		4
.L_1220:
        /*1be8*/ 	.word	index@(_ZN2at6native55_GLOBAL__N__de093ff9_22_ForeachBinaryOpList_cu_a911ec4325multi_tensor_apply_kernelINS1_18TensorListMetadataILi2EEENS1_11CopyFunctorIN3c107complexIfEEdLi2ELi1ELi1EEEJNS0_4CopyIS8_dEEEEEvT_T0_DpT1_)
        /*1bec*/ 	.word	0x00000000


	//----- nvinfo : EIATTR_REGCOUNT
	.align		4
.L_1221:
        /*1bf0*/ 	.byte	0x04, 0x2f
        /*1bf2*/ 	.short	(.L_1223 - .L_1222)
	.align		4
.L_1222:
        /*1bf4*/ 	.word	index@(_ZN2at6native55_GLOBAL__N__de093ff9_22_ForeachBinaryOpList_cu_a911ec4325multi_tensor_apply_kernelINS1_18TensorListMetadataILi2EEENS1_11CopyFunctorIN3c107complexIfEEfLi2ELi1ELi1EEEJNS0_4CopyIS8_fEEEEEvT_T0_DpT1_)
        /*1bf8*/ 	.word	0x00000020


	//----- nvinfo : EIATTR_FRAME_SIZE
	.align		4
.L_1223:
        /*1bfc*/ 	.byte	0x04, 0x11
        /*1bfe*/ 	.short	(.L_1225 - .L_1224)
	.align		4
.L_1224:
        /*1c00*/ 	.word	index@(_ZN2at6native55_GLOBAL__N__de093ff9_22_ForeachBinaryOpList_cu_a911ec4325multi_tensor_apply_kernelINS1_18TensorListMetadataILi2EEENS1_11CopyFunctorIN3c107complexIfEEfLi2ELi1ELi1EEEJNS0_4CopyIS8_fEEEEEvT_T0_DpT1_)
        /*1c04*/ 	.word	0x00000000


	//----- nvinfo : EIATTR_REGCOUNT
	.align		4
.L_1225:
        /*1c08*/ 	.byte	0x04, 0x2f
        /*1c0a*/ 	.short	(.L_1227 - .L_1226)
	.align		4
.L_1226:
        /*1c0c*/ 	.word	index@(_ZN2at6native55_GLOBAL__N__de093ff9_22_ForeachBinaryOpList_cu_a911ec4325multi_tensor_apply_kernelINS1_18TensorListMetadataILi2EEENS1_11CopyFunctorIN3c107complexIfEENS7_IdEELi2ELi1ELi1EEEJNS0_4CopyIS8_S9_EEEEEvT_T0_DpT1_)
        /*1c10*/ 	.word	0x00000020


	//----- nvinfo : EIATTR_FRAME_SIZE
	.align		4
.L_1227:
        /*1c14*/ 	.byte	0x04, 0x11
        /*1c16*/ 	.short	(.L_1229 - .L_1228)
	.align		4
.L_1228:
        /*1c18*/ 	.word	index@(_ZN2at6native55_GLOBAL__N__de093ff9_22_ForeachBinaryOpList_cu_a911ec4325multi_tensor_apply_kernelINS1_18TensorListMetadataILi2EEENS1_11CopyFunctorIN3c107complexIfEENS7_IdEELi2ELi1ELi1EEEJNS0_4CopyIS8_S9_EEEEEvT_T0_DpT1_)
        /*1c1c*/ 	.word	0x00000000


	//----- nvinfo : EIATTR_REGCOUNT
	.align		4
.L_1229:
        /*1c20*/ 	.byte	0x04, 0x2f
        /*1c22*/ 	.short	(.L_1231 - .L_1230)
	.align		4
.L_1230:
        /*1c24*/ 	.word	index@(_ZN2at6native55_GLOBAL__N__de093ff9_22_ForeachBinaryOpList_cu_a911ec4325multi_tensor_apply_kernelINS1_18TensorListMetadataILi2EEENS1_11CopyFunctorIN3c107complexIfEENS6_4HalfELi2ELi1ELi1EEEJNS0_4CopyIS8_S9_EEEEEvT_T0_DpT1_)
        /*1c28*/ 	.word	0x0000001f


	//----- nvinfo : EIATTR_FRAME_SIZE
	.align		4
.L_1231:
        /*1c2c*/ 	.byte	0x04, 0x11
        /*1c2e*/ 	.short	(.L_1233 - .L_1232)
	.align		4
.L_1232:
        /*1c30*/ 	.word	index@(_ZN2at6native55_GLOBAL__N__de093ff9_22_ForeachBinaryOpList_cu_a911ec4325multi_tensor_apply_kernelINS1_18TensorListMetadataILi2EEENS1_11CopyFunctorIN3c107complexIfEENS6_4HalfELi2ELi1ELi1EEEJNS0_4CopyIS8_S9_EEEEEvT_T0_DpT1_)
        /*1c34*/ 	.word	0x00000000


	//----- nvinfo : EIATTR_REGCOUNT
	.align		4
.L_1233:
        /*1c38*/ 	.byte	0x04, 0x2f
        /*1c3a*/ 	.short	(.L_1235 - .L_1234)
	.align		4
.L_1234:
        /*1c3c*/ 	.word	index@(_ZN2at6native55_GLOBAL__N__de093ff9_22_ForeachBinaryOpList_cu_a911ec4325multi_tensor_apply_kernelINS1_18TensorListMetadataILi2EEENS1_11CopyFunctorIN3c107complexIfEENS6_8BFloat16ELi2ELi1ELi1EEEJNS0_4CopyIS8_S9_EEEEEvT_T0_DpT1_)
        /*1c40*/ 	.word	0x0000001f


	//----- nvinfo : EIATTR_FRAME_SIZE
	.align		4
.L_1235:
        /*1c44*/ 	.byte	0x04, 0x11
        /*1c46*/ 	.short	(.L_1237 - .L_1236)
	.align		4
.L_1236:
        /*1c48*/ 	.word	index@(_ZN2at6native55_GLOBAL__N__de093ff9_22_ForeachBinaryOpList_cu_a911ec4325multi_tensor_apply_kernelINS1_18TensorListMetadataILi2EEENS1_11CopyFunctorIN3c107complexIfEENS6_8BFloat16ELi2ELi1ELi1EEEJNS0_4CopyIS8_S9_EEEEEvT_T0_DpT1_)
        /*1c4c*/ 	.word	0x00000000


	//----- nvinfo : EIATTR_REGCOUNT
	.align		4
.L_1237:
        /*1c50*/ 	.byte	0x04, 0x2f
        /*1c52*/ 	.short	(.L_1239 - .L_1238)
	.align		4
.L_1238:
        /*1c54*/ 	.word	index@(_ZN2at6native55_GLOBAL__N__de093ff9_22_ForeachBinaryOpList_cu_a911ec4325multi_tensor_apply_kernelINS1_18TensorListMetadataILi2EEENS1_11CopyFunctorIN3c107complexIfEEbLi2ELi1ELi1EEEJNS0_4CopyIS8_bEEEEEvT_T0_DpT1_)
        /*1c58*/ 	.word	0x00000020


	//----- nvinfo : EIATTR_FRAME_SIZE
	.align		4
.L_1239:
        /*1c5c*/ 	.byte	0x04, 0x11
        /*1c5e*/ 	.short	(.L_1241 - .L_1240)
	.align		4
.L_1240:
        /*1c60*/ 	.word	index@(_ZN2at6native55_GLOBAL__N__de093ff9_22_ForeachBinaryOpList_cu_a911ec4325multi_tensor_apply_kernelINS1_18TensorListMetadataILi2EEENS1_11CopyFunctorIN3c107complexIfEEbLi2ELi1ELi1EEEJNS0_4CopyIS8_bEEEEEvT_T0_DpT1_)
        /*1c64*/ 	.word	0x00000000


	//----- nvinfo : EIATTR_REGCOUNT
	.align		4
.L_1241:
        /*1c68*/ 	.byte	0x04, 0x2f
        /*1c6a*/ 	.short	(.L_1243 - .L_1242)
	.align		4
.L_1242:
        /*1c6c*/ 	.word	index@(_ZN2at6native55_GLOBAL__N__de093ff9_22_ForeachBinaryOpList_cu_a911ec4325multi_tensor_apply_kernelINS1_18TensorListMetadataILi2EEENS1_11CopyFunctorIN3c107complexIfEENS6_13Float8_e4m3fnELi2ELi1ELi1EEEJNS0_4CopyIS8_S9_EEEEEvT_T0_DpT1_)
        /*1c70*/ 	.word	0x0000001b


	//----- nvinfo : EIATTR_FRAME_SIZE
	.align		4
.L_1243:
        /*1c74*/ 	.byte	0x04, 0x11
        /*1c76*/ 	.short	(.L_1245 - .L_1244)
	.align		4
.L_1244:
        /*1c78*/ 	.word	index@(_ZN2at6native55_GLOBAL__N__de093ff9_22_ForeachBinaryOpList_cu_a911ec4325multi_tensor_apply_kernelINS1_18TensorListMetadataILi2EEENS1_11CopyFunctorIN3c107complexIfEENS6_13Float8_e4m3fnELi2ELi1ELi1EEEJNS0_4CopyIS8_S9_EEEEEvT_T0_DpT1_)
        /*1c7c*/ 	.word	0x00000000


	//----- nvinfo : EIATTR_REGCOUNT
	.align		4
.L_1245:
        /*1c80*/ 	.byte	0x04, 0x2f
        /*1c82*/ 	.short	(.L_1247 - .L_1246)
	.align		4
.L_1246:
        /*1c84*/ 	.word	index@(_ZN2at6native55_GLOBAL__N__de093ff9_22_ForeachBinaryOpList_cu_a911ec4325multi_tensor_apply_kernelINS1_18TensorListMetadataILi2EEENS1_11CopyFunctorIN3c107complexIfEENS6_15Float8_e4m3fnuzELi2ELi1ELi1EEEJNS0_4CopyIS8_S9_EEEEEvT_T0_DpT1_)
        /*1c88*/ 	.word	0x0000001f


	//----- nvinfo : EIATTR_FRAME_SIZE
	.align		4
.L_1247:
        /*1c8c*/ 	.byte	0x04, 0x11
        /*1c8e*/ 	.short	(.L_1249 - .L_1248)
	.align		4
.L_1248:
        /*1c90*/ 	.word	index@(_ZN2at6native55_GLOBAL__N__de093ff9_22_ForeachBinaryOpList_cu_a911ec4325multi_tensor_apply_kernelINS1_18TensorListMetadataILi2EEENS1_11CopyFunctorIN3c107complexIfEENS6_15Float8_e4m3fnuzELi2ELi1ELi1EEEJNS0_4CopyIS8_S9_EEEEEvT_T0_DpT1_)
        /*1c94*/ 	.word	0x00000000


	//----- nvinfo : EIATTR_REGCOUNT
	.align		4
.L_1249:
        /*1c98*/ 	.byte	0x04, 0x2f
        /*1c9a*/ 	.short	(.L_1251 - .L_1250)
	.align		4
.L_1250:
        /*1c9c*/ 	.word	index@(_ZN2at6native55_GLOBAL__N__de093ff9_22_ForeachBinaryOpList_cu_a911ec4325multi_tensor_apply_kernelINS1_18TensorListMetadataILi2EEENS1_11CopyFunctorIN3c107complexIfEENS6_11Float8_e5m2ELi2ELi1ELi1EEEJNS0_4CopyIS8_S9_EEEEEvT_T0_DpT1_)
        /*1ca0*/ 	.word	0x0000001e


	//----- nvinfo : EIATTR_FRAME_SIZE
	.align		4
.L_1251:
        /*1ca4*/ 	.byte	0x04, 0x11
        /*1ca6*/ 	.short	(.L_1253 - .L_1252)
	.align		4
.L_1252:
        /*1ca8*/ 	.word	index@(_ZN2at6native55_GLOBAL__N__de093ff9_22_ForeachBinaryOpList_cu_a911ec4325multi_tensor_apply_kernelINS1_18TensorListMetadataILi2EEENS1_11CopyFunctorIN3c107complexIfEENS6_11Float8_e5m2ELi2ELi1ELi1EEEJNS0_4CopyIS8_S9_EEEEEvT_T0_DpT1_)
        /*1cac*/ 	.word	0x00000000


	//----- nvinfo : EIATTR_REGCOUNT
	.align		4
.L_1253:
        /*1cb0*/ 	.byte	0x04, 0x2f
        /*1cb2*/ 	.short	(.L_1255 - .L_1254)
	.align		4
.L_1254:
        /*1cb4*/ 	.word	index@(_ZN2at6native55_GLOBAL__N__de093ff9_22_ForeachBinaryOpList_cu_a911ec4325multi_tensor_apply_kernelINS1_18TensorListMetadataILi2EEENS1_11CopyFunctorIN3c107complexIfEENS6_15Float8_e5m2fnuzELi2ELi1ELi1EEEJNS0_4CopyIS8_S9_EEEEEvT_T0_DpT1_)
        /*1cb8*/ 	.word	0x0000001f


	//----- nvinfo : EIATTR_FRAME_SIZE
	.align		4
.L_1255:
        /*1cbc*/ 	.byte	0x04, 0x11
        /*1cbe*/ 	.short	(.L_1257 - .L_1256)
	.align		4
.L_1256:
        /*1cc0*/ 	.word	index@(_ZN2at6native55_GLOBAL__N__de093ff9_22_ForeachBinaryOpList_cu_a911ec4325multi_tensor_apply_kernelINS1_18TensorListMetadataILi2EEENS1_11CopyFunctorIN3c107complexIfEENS6_15Float8_e5m2fnuzELi2ELi1ELi1EEEJNS0_4CopyIS8_S9_EEEEEvT_T0_DpT1_)
        /*1cc4*/ 	.word	0x00000000


	//----- nvinfo : EIATTR_REGCOUNT
	.align		4
.L_1257:
        /*1cc8*/ 	.byte	0x04, 0x2f
        /*1cca*/ 	.short	(.L_1259 - .L_1258)
	.align		4
.L_1258:
        /*1ccc*/ 	.word	index@(_ZN2at6native55_GLOBAL__N__de093ff9_22_ForeachBinaryOpList_cu_a911ec4325multi_tensor_apply_kernelINS1_18TensorListMetadataILi2EEENS1_14UnaryOpFunctorIN3c104HalfELi2ELi1ELi1EEEJNS0_4CopyIS7_S7_EEEEEvT_T0_DpT1_)
        /*1cd0*/ 	.word	0x00000020


	//----- nvinfo : EIATTR_FRAME_SIZE
	.align		4
.L_1259:
        /*1cd4*/ 	.byte	0x04, 0x11
        /*1cd6*/ 	.short	(.L_1261 - .L_1260)
	.align		4
.L_1260:
        /*1cd8*/ 	.word	index@(_ZN2at6native55_GLOBAL__N__de093ff9_22_ForeachBinaryOpList_cu_a911ec4325multi_tensor_apply_kernelINS1_18TensorListMetadataILi2EEENS1_14UnaryOpFunctorIN3c104HalfELi2ELi1ELi1EEEJNS0_4CopyIS7_S7_EEEEEvT_T0_DpT1_)
        /*1cdc*/ 	.word	0x00000000


	//----- nvinfo : EIATTR_REGCOUNT
	.align		4
.L_1261:
        /*1ce0*/ 	.byte	0x04, 0x2f
        /*1ce2*/ 	.short	(.L_1263 - .L_1262)
	.align		4
.L_1262:
        /*1ce4*/ 	.word	index@(_ZN2at6native55_GLOBAL__N__de093ff9_22_ForeachBinaryOpList_cu_a911ec4325multi_tensor_apply_kernelINS1_18TensorListMetadataILi2EEENS1_11CopyFunctorIN3c104HalfEhLi2ELi1ELi1EEEJNS0_4CopyIS7_hEEEEEvT_T0_DpT1_)
        /*1ce8*/ 	.word	0x00000020


	//----- nvinfo : EIATTR_FRAME_SIZE
	.align		4
.L_1263:
        /*1cec*/ 	.byte	0x04, 0x11
        /*1cee*/ 	.short	(.L_1265 - .L_1264)
	.align		4
.L_1264:
        /*1cf0*/ 	.word	index@(_ZN2at6native55_GLOBAL__N__de093ff9_22_ForeachBinaryOpList_cu_a911ec4325multi_tensor_apply_kernelINS1_18TensorListMetadataILi2EEENS1_11CopyFunctorIN3c104HalfEhLi2ELi1ELi1EEEJNS0_4CopyIS7_hEEEEEvT_T0_DpT1_)
        /*1cf4*/ 	.word	0x00000000


	//----- nvinfo : EIATTR_REGCOUNT
	.align		4
.L_1265:
        /*1cf8*/ 	.byte	0x04, 0x2f
        /*1cfa*/ 	.short	(.L_1267 - .L_1266)
	.align		4
.L_1266:
        /*1cfc*/ 	.word	index@(_ZN2at6native55_GLOBAL__N__de093ff9_22_ForeachBinaryOpList_cu_a911ec4325multi_tensor_apply_kernelINS1_18TensorListMetadataILi2EEENS1_11CopyFunctorIN3c104HalfEaLi2ELi1ELi1EEEJNS0_4CopyIS7_aEEEEEvT_T0_DpT1_)
        /*1d00*/ 	.word	0x00000020


	//----- nvinfo : EIATTR_FRAME_SIZE
	.align		4
.L_1267:
        /*1d04*/ 	.byte	0x04, 0x11
        /*1d06*/ 	.short	(.L_1269 - .L_1268)
	.align		4
.L_1268:
        /*1d08*/ 	.word	index@(_ZN2at6native55_GLOBAL__N__de093ff9_22_ForeachBinaryOpList_cu_a911ec4325multi_tensor_apply_kernelINS1_18TensorListMetadataILi2EEENS1_11CopyFunctorIN3c104HalfEaLi2ELi1ELi1EEEJNS0_4CopyIS7_aEEEEEvT_T0_DpT1_)
        /*1d0c*/ 	.word	0x00000000


	//----- nvinfo : EIATTR_REGCOUNT
	.align		4
.L_1269:
        /*1d10*/ 	.byte	0x04, 0x2f
        /*1d12*/ 	.short	(.L_1271 - .L_1270)
	.align		4
.L_1270:
        /*1d14*/ 	.word	index@(_ZN2at6native55_GLOBAL__N__de093ff9_22_ForeachBinaryOpList_cu_a911ec4325multi_tensor_apply_kernelINS1_18TensorListMetadataILi2EEENS1_11CopyFunctorIN3c104HalfElLi2ELi1ELi1EEEJNS0_4CopyIS7_lEEEEEvT_T0_DpT1_)
        /*1d18*/ 	.word	0x00000020


	//----- nvinfo : EIATTR_FRAME_SIZE
	.align		4
.L_1271:
        /*1d1c*/ 	.byte	0x04, 0x11
        /*1d1e*/ 	.short	(.L_1273 - .L_1272)
	.align		4
.L_1272:
        /*1d20*/ 	.word	index@(_ZN2at6native55_GLOBAL__N__de093ff9_22_ForeachBinaryOpList_cu_a911ec4325multi_tensor_apply_kernelINS1_18TensorListMetadataILi2EEENS1_11CopyFunctorIN3c104HalfElLi2ELi1ELi1EEEJNS0_4CopyIS7_lEEEEEvT_T0_DpT1_)
        /*1d24*/ 	.word	0x00000000


	//----- nvinfo : EIATTR_REGCOUNT
	.align		4
.L_1273:
        /*1d28*/ 	.byte	0x04, 0x2f
        /*1d2a*/ 	.short	(.L_1275 - .L_1274)
	.align		4
.L_1274:
        /*1d2c*/ 	.word	index@(_ZN2at6native55_GLOBAL__N__de093ff9_22_ForeachBinaryOpList_cu_a911ec4325multi_tensor_apply_kernelINS1_18TensorListMetadataILi2EEENS1_11CopyFunctorIN3c104HalfEsLi2ELi1ELi1EEEJNS0_4CopyIS7_sEEEEEvT_T0_DpT1_)
        /*1d30*/ 	.word	0x00000020


	//----- nvinfo : EIATTR_FRAME_SIZE
	.align		4
.L_1275:
        /*1d34*/ 	.byte	0x04, 0x11
        /*1d36*/ 	.short	(.L_1277 - .L_1276)
	.align		4
.L_1276:
        /*1d38*/ 	.word	index@(_ZN2at6native55_GLOBAL__N__de093ff9_22_ForeachBinaryOpList_cu_a911ec4325multi_tensor_apply_kernelINS1_18TensorListMetadataILi2EEENS1_11CopyFunctorIN3c104HalfEsLi2ELi1ELi1EEEJNS0_4CopyIS7_sEEEEEvT_T0_DpT1_)
        /*1d3c*/ 	.word	0x00000000


	//----- nvinfo : EIATTR_REGCOUNT
	.align		4
.L_1277:
        /*1d40*/ 	.byte	0x04, 0x2f
        /*1d42*/ 	.short	(.L_1279 - .L_1278)
	.align		4
.L_1278:
        /*1d44*/ 	.word	index@(_ZN2at6native55_GLOBAL__N__de093ff9_22_ForeachBinaryOpList_cu_a911ec4325multi_tensor_apply_kernelINS1_18TensorListMetadataILi2EEENS1_11CopyFunctorIN3c104HalfEiLi2ELi1ELi1EEEJNS0_4CopyIS7_iEEEEEvT_T0_DpT1_)
        /*1d48*/ 	.word	0x00000020


	//----- nvinfo : EIATTR_FRAME_SIZE
	.align		4
.L_1279:
        /*1d4c*/ 	.byte	0x04, 0x11
        /*1d4e*/ 	.short	(.L_1281 - .L_1280)
	.align		4
.L_1280:
        /*1d50*/ 	.word	index@(_ZN2at6native55_GLOBAL__N__de093ff9_22_ForeachBinaryOpList_cu_a911ec4325multi_tensor_apply_kernelINS1_18TensorListMetadataILi2EEENS1_11CopyFunctorIN3c104HalfEiLi2ELi1ELi1EEEJNS0_4CopyIS7_iEEEEEvT_T0_DpT1_)
        /*1d54*/ 	.word	0x00000000


	//----- nvinfo : EIATTR_REGCOUNT
	.align		4
.L_1281:
        /*1d58*/ 	.byte	0x04, 0x2f
        /*1d5a*/ 	.short	(.L_1283 - .L_1282)
	.align		4
.L_1282:
        /*1d5c*/ 	.word	index@(_ZN2at6native55_GLOBAL__N__de093ff9_22_ForeachBinaryOpList_cu_a911ec4325multi_tensor_apply_kernelINS1_18TensorListMetadataILi2EEENS1_11CopyFunctorIN3c104HalfEdLi2ELi1ELi1EEEJNS0_4CopyIS7_dEEEEEvT_T0_DpT1_)
        /*1d60*/ 	.word	0x00000020


	//----- nvinfo : EIATTR_FRAME_SIZE
	.align		4
.L_1283:
        /*1d64*/ 	.byte	0x04, 0x11
        /*1d66*/ 	.short	(.L_1285 - .L_1284)
	.align		4
.L_1284:
        /*1d68*/ 	.word	index@(_ZN2at6native55_GLOBAL__N__de093ff9_22_ForeachBinaryOpList_cu_a911ec4325multi_tensor_apply_kernelINS1_18TensorListMetadataILi2EEENS1_11CopyFunctorIN3c104HalfEdLi2ELi1ELi1EEEJNS0_4CopyIS7_dEEEEEvT_T0_DpT1_)
        /*1d6c*/ 	.word	0x00000000


	//----- nvinfo : EIATTR_REGCOUNT
	.align		4
.L_1285:
        /*1d70*/ 	.byte	0x04, 0x2f
        /*1d72*/ 	.short	(.L_1287 - .L_1286)
	.align		4
.L_1286:
        /*1d74*/ 	.word	index@(_ZN2at6native55_GLOBAL__N__de093ff9_22_ForeachBinaryOpList_cu_a911ec4325multi_tensor_apply_kernelINS1_18TensorListMetadataILi2EEENS1_11CopyFunctorIN3c104HalfEfLi2ELi1ELi1EEEJNS0_4CopyIS7_fEEEEEvT_T0_DpT1_)
        /*1d78*/ 	.word	0x0000001f


	//----- nvinfo : EIATTR_FRAME_SIZE
	.align		4
.L_1287:
        /*1d7c*/ 	.byte	0x04, 0x11
        /*1d7e*/ 	.short	(.L_1289 - .L_1288)
	.align		4
.L_1288:
        /*1d80*/ 	.word	index@(_ZN2at6native55_GLOBAL__N__de093ff9_22_ForeachBinaryOpList_cu_a911ec4325multi_tensor_apply_kernelINS1_18TensorListMetadataILi2EEENS1_11CopyFunctorIN3c104HalfEfLi2ELi1ELi1EEEJNS0_4CopyIS7_fEEEEEvT_T0_DpT1_)
        /*1d84*/ 	.word	0x00000000


	//----- nvinfo : EIATTR_REGCOUNT
	.align		4
.L_1289:
        /*1d88*/ 	.byte	0x04, 0x2f
        /*1d8a*/ 	.short	(.L_1291 - .L_1290)
	.align		4
.L_1290:
        /*1d8c*/ 	.word	index@(_ZN2at6native55_GLOBAL__N__de093ff9_22_ForeachBinaryOpList_cu_a911ec4325multi_tensor_apply_kernelINS1_18TensorListMetadataILi2EEENS1_11CopyFunctorIN3c104HalfENS6_7complexIdEELi2ELi1ELi1EEEJNS0_4CopyIS7_S9_EEEEEvT_T0_DpT1_)
        /*1d90*/ 	.word	0x00000020


	//----- nvinfo : EIATTR_FRAME_SIZE
	.align		4
.L_1291:
        /*1d94*/ 	.byte	0x04, 0x11
        /*1d96*/ 	.short	(.L_1293 - .L_1292)
	.align		4
.L_1292:
        /*1d98*/ 	.word	index@(_ZN2at6native55_GLOBAL__N__de093ff9_22_ForeachBinaryOpList_cu_a911ec4325multi_tensor_apply_kernelINS1_18TensorListMetadataILi2EEENS1_11CopyFunctorIN3c104HalfENS6_7complexIdEELi2ELi1ELi1EEEJNS0_4CopyIS7_S9_EEEEEvT_T0_DpT1_)
        /*1d9c*/ 	.word	0x00000000


	//----- nvinfo : EIATTR_REGCOUNT
	.align		4
.L_1293:
        /*1da0*/ 	.byte	0x04, 0x2f
        /*1da2*/ 	.short	(.L_1295 - .L_1294)
	.align		4
.L_1294:
        /*1da4*/ 	.word	index@(_ZN2at6native55_GLOBAL__N__de093ff9_22_ForeachBinaryOpList_cu_a911ec4325multi_tensor_apply_kernelINS1_18TensorListMetadataILi2EEENS1_11CopyFunctorIN3c104HalfENS6_7complexIfEELi2ELi1ELi1EEEJNS0_4CopyIS7_S9_EEEEEvT_T0_DpT1_)
        /*1da8*/ 	.word	0x0000001d


	//----- nvinfo : EIATTR_FRAME_SIZE
	.align		4
.L_1295:
        /*1dac*/ 	.byte	0x04, 0x11
        /*1dae*/ 	.short	(.L_1297 - .L_1296)
	.align		4
.L_1296:
        /*1db0*/ 	.word	index@(_ZN2at6native55_GLOBAL__N__de093ff9_22_ForeachBinaryOpList_cu_a911ec4325multi_tensor_apply_kernelINS1_18TensorListMetadataILi2EEENS1_11CopyFunctorIN3c104HalfENS6_7complexIfEELi2ELi1ELi1EEEJNS0_4CopyIS7_S9_EEEEEvT_T0_DpT1_)
        /*1db4*/ 	.word	0x00000000


	//----- nvinfo : EIATTR_REGCOUNT
	.align		4
.L_1297:
        /*1db8*/ 	.byte	0x04, 0x2f
        /*1dba*/ 	.short	(.L_1299 - .L_1298)
	.align		4
.L_1298:
        /*1dbc*/ 	.word	index@(_ZN2at6native55_GLOBAL__N__de093ff9_22_ForeachBinaryOpList_cu_a911ec4325multi_tensor_apply_kernelINS1_18TensorListMetadataILi2EEENS1_11CopyFunctorIN3c104HalfENS6_8BFloat16ELi2ELi1ELi1EEEJNS0_4CopyIS7_S8_EEEEEvT_T0_DpT1_)
        /*1dc0*/ 	.word	0x0000001e


	//----- nvinfo : EIATTR_FRAME_SIZE
	.align		4
.L_1299:
        /*1dc4*/ 	.byte	0x04, 0x11
        /*1dc6*/ 	.short	(.L_1301 - .L_1300)
	.align		4
.L_1300:
        /*1dc8*/ 	.word	index@(_ZN2at6native55_GLOBAL__N__de093ff9_22_ForeachBinaryOpList_cu_a911ec4325multi_tensor_apply_kernelINS1_18TensorListMetadataILi2EEENS1_11CopyFunctorIN3c104HalfENS6_8BFloat16ELi2ELi1ELi1EEEJNS0_4CopyIS7_S8_EEEEEvT_T0_DpT1_)
        /*1dcc*/ 	.word	0x00000000


	//----- nvinfo : EIATTR_REGCOUNT
	.align		4
.L_1301:
        /*1dd0*/ 	.byte	0x04, 0x2f
        /*1dd2*/ 	.short	(.L_1303 - .L_1302)
	.align		4
.L_1302:
        /*1dd4*/ 	.word	index@(_ZN2at6native55_GLOBAL__N__de093ff9_22_ForeachBinaryOpList_cu_a911ec4325multi_tensor_apply_kernelINS1_18TensorListMetadataILi2EEENS1_11CopyFunctorIN3c104HalfEbLi2ELi1ELi1EEEJNS0_4CopyIS7_bEEEEEvT_T0_DpT1_)
        /*1dd8*/ 	.word	0x00000020


	//----- nvinfo : EIATTR_FRAME_SIZE
	.align		4
.L_1303:
        /*1ddc*/ 	.byte	0x04, 0x11
        /*1dde*/ 	.short	(.L_1305 - .L_1304)
	.align		4
.L_1304:
        /*1de0*/ 	.word	index@(_ZN2at6native55_GLOBAL__N__de093ff9_22_ForeachBinaryOpList_cu_a911ec4325multi_tensor_apply_kernelINS1_18TensorListMetadataILi2EEENS1_11CopyFunctorIN3c104HalfEbLi2ELi1ELi1EEEJNS0_4CopyIS7_bEEEEEvT_T0_DpT1_)
        /*1de4*/ 	.word	0x00000000


	//----- nvinfo : EIATTR_REGCOUNT
	.align		4
.L_1305:
        /*1de8*/ 	.byte	0x04, 0x2f
        /*1dea*/ 	.short	(.L_1307 - .L_1306)
	.align		4
.L_1306:
        /*1dec*/ 	.word	index@(_ZN2at6native55_GLOBAL__N__de093ff9_22_ForeachBinaryOpList_cu_a911ec4325multi_tensor_apply_kernelINS1_18TensorListMetadataILi2EEENS1_11CopyFunctorIN3c104HalfENS6_13Float8_e4m3fnELi2ELi1ELi1EEEJNS0_4CopyIS7_S8_EEEEEvT_T0_DpT1_)
        /*1df0*/ 	.word	0x0000001e


	//----- nvinfo : EIATTR_FRAME_SIZE
	.align		4
.L_1307:
        /*1df4*/ 	.byte	0x04, 0x11
        /*1df6*/ 	.short	(.L_1309 - .L_1308)
	.align		4
.L_1308:
        /*1df8*/ 	.word	index@(_ZN2at6native55_GLOBAL__N__de093ff9_22_ForeachBinaryOpList_cu_a911ec4325multi_tensor_apply_kernelINS1_18TensorListMetadataILi2EEENS1_11CopyFunctorIN3c104HalfENS6_13Float8_e4m3fnELi2ELi1ELi1EEEJNS0_4CopyIS7_S8_EEEEEvT_T0_DpT1_)
        /*1dfc*/ 	.word	0x00000000


	//----- nvinfo : EIATTR_REGCOUNT
	.align		4
.L_1309:
        /*1e00*/ 	.byte	0x04, 0x2f
        /*1e02*/ 	.short	(.L_1311 - .L_1310)
	.align		4
.L_1310:
        /*1e04*/ 	.word	index@(_ZN2at6native55_GLOBAL__N__de093ff9_22_ForeachBinaryOpList_cu_a911ec4325multi_tensor_apply_kernelINS1_18TensorListMetadataILi2EEENS1_11CopyFunctorIN3c104HalfENS6_15Float8_e4m3fnuzELi2ELi1ELi1EEEJNS0_4CopyIS7_S8_EEEEEvT_T0_DpT1_)
        /*1e08*/ 	.word	0x0000001d


	//----- nvinfo : EIATTR_FRAME_SIZE
	.align		4
.L_1311:
        /*1e0c*/ 	.byte	0x04, 0x11
        /*1e0e*/ 	.short	(.L_1313 - .L_1312)
	.align		4
.L_1312:
        /*1e10*/ 	.word	index@(_ZN2at6native55_GLOBAL__N__de093ff9_22_ForeachBinaryOpList_cu_a911ec4325multi_tensor_apply_kernelINS1_18TensorListMetadataILi2EEENS1_11CopyFunctorIN3c104HalfENS6_15Float8_e4m3fnuzELi2ELi1ELi1EEEJNS0_4CopyIS7_S8_EEEEEvT_T0_DpT1_)
        /*1e14*/ 	.word	0x00000000


	//----- nvinfo : EIATTR_REGCOUNT
	.align		4
.L_1313:
        /*1e18*/ 	.byte	0x04, 0x2f
        /*1e1a*/ 	.short	(.L_1315 - .L_1314)
	.align		4
.L_1314:
        /*1e1c*/ 	.word	index@(_ZN2at6native55_GLOBAL__N__de093ff9_22_ForeachBinaryOpList_cu_a911ec4325multi_tensor_apply_kernelINS1_18TensorListMetadataILi2EEENS1_11CopyFunctorIN3c104HalfENS6_11Float8_e5m2ELi2ELi1ELi1EEEJNS0_4CopyIS7_S8_EEEEEvT_T0_DpT1_)
        /*1e20*/ 	.word	0x0000001b


	//----- nvinfo : EIATTR_FRAME_SIZE
	.align		4
.L_1315:
        /*1e24*/ 	.byte	0x04, 0x11
        /*1e26*/ 	.short	(.L_1317 - .L_1316)
	.align		4
.L_1316:
        /*1e28*/ 	.word	index@(_ZN2at6native55_GLOBAL__N__de093ff9_22_ForeachBinaryOpList_cu_a911ec4325multi_tensor_apply_kernelINS1_18TensorListMetadataILi2EEENS1_11CopyFunctorIN3c104HalfENS6_11Float8_e5m2ELi2ELi1ELi1EEEJNS0_4CopyIS7_S8_EEEEEvT_T0_DpT1_)
        /*1e2c*/ 	.word	0x00000000


	//----- nvinfo : EIATTR_REGCOUNT
	.align		4
.L_1317:
        /*1e30*/ 	.byte	0x04, 0x2f
        /*1e32*/ 	.short	(.L_1319 - .L_1318)
	.align		4
.L_1318:
        /*1e34*/ 	.word	index@(_ZN2at6native55_GLOBAL__N__de093ff9_22_ForeachBinaryOpList_cu_a911ec4325multi_tensor_apply_kernelINS1_18TensorListMetadataILi2EEENS1_11CopyFunctorIN3c104HalfENS6_15Float8_e5m2fnuzELi2ELi1ELi1EEEJNS0_4CopyIS7_S8_EEEEEvT_T0_DpT1_)
        /*1e38*/ 	.word	0x0000001d


	//----- nvinfo : EIATTR_FRAME_SIZE
	.align		4
.L_1319:
        /*1e3c*/ 	.byte	0x04, 0x11
        /*1e3e*/ 	.short	(.L_1321 - .L_1320)
	.align		4
.L_1320:
        /*1e40*/ 	.word	index@(_ZN2at6native55_GLOBAL__N__de093ff9_22_ForeachBinaryOpList_cu_a911ec4325multi_tensor_apply_kernelINS1_18TensorListMetadataILi2EEENS1_11CopyFunctorIN3c104HalfENS6_15Float8_e5m2fnuzELi2ELi1ELi1EEEJNS0_4CopyIS7_S8_EEEEEvT_T0_DpT1_)
        /*1e44*/ 	.word	0x00000000


	//----- nvinfo : EIATTR_REGCOUNT
	.align		4
.L_1321:
        /*1e48*/ 	.byte	0x04, 0x2f
        /*1e4a*/ 	.short	(.L_1323 - .L_1322)
	.align		4
.L_1322:
        /*1e4c*/ 	.word	index@(_ZN2at6native55_GLOBAL__N__de093ff9_22_ForeachBinaryOpList_cu_a911ec4325multi_tensor_apply_kernelINS1_18TensorListMetadataILi2EEENS1_14UnaryOpFunctorIN3c108BFloat16ELi2ELi1ELi1EEEJNS0_4CopyIS7_S7_EEEEEvT_T0_DpT1_)
        /*1e50*/ 	.word	0x00000020


	//----- nvinfo : EIATTR_FRAME_SIZE
	.align		4
.L_1323:
        /*1e54*/ 	.byte	0x04, 0x11
        /*1e56*/ 	.short	(.L_1325 - .L_1324)
	.align		4
.L_1324:
        /*1e58*/ 	.word	index@(_ZN2at6native55_GLOBAL__N__de093ff9_22_ForeachBinaryOpList_cu_a911ec4325multi_tensor_apply_kernelINS1_18TensorListMetadataILi2EEENS1_14UnaryOpFunctorIN3c108BFloat16ELi2ELi1ELi1EEEJNS0_4CopyIS7_S7_EEEEEvT_T0_DpT1_)
        /*1e5c*/ 	.word	0x00000000


	//----- nvinfo : EIATTR_REGCOUNT
	.align		4
.L_1325:
        /*1e60*/ 	.byte	0x04, 0x2f
        /*1e62*/ 	.short	(.L_1327 - .L_1326)
	.align		4
.L_1326:
        /*1e64*/ 	.word	index@(_ZN2at6native55_GLOBAL__N__de093ff9_22_ForeachBinaryOpList_cu_a911ec4325multi_tensor_apply_kernelINS1_18TensorListMetadataILi2EEENS1_11CopyFunctorIN3c108BFloat16EhLi2ELi1ELi1EEEJNS0_4CopyIS7_hEEEEEvT_T0_DpT1_)
        /*1e68*/ 	.word	0x00000020


	//----- nvinfo : EIATTR_FRAME_SIZE
	.align		4
.L_1327:
        /*1e6c*/ 	.byte	0x04, 0x11
        /*1e6e*/ 	.short	(.L_1329 - .L_1328)
	.align		4
.L_1328:
        /*1e70*/ 	.word	index@(_ZN2at6native55_GLOBAL__N__de093ff9_22_ForeachBinaryOpList_cu_a911ec4325multi_tensor_apply_kernelINS1_18TensorListMetadataILi2EEENS1_11CopyFunctorIN3c108BFloat16EhLi2ELi1ELi1EEEJNS0_4CopyIS7_hEEEEEvT_T0_DpT1_)
        /*1e74*/ 	.word	0x00000000


	//----- nvinfo : EIATTR_REGCOUNT
	.align		4
.L_1329:
        /*1e78*/ 	.byte	0x04, 0x2f
        /*1e7a*/ 	.short	(.L_1331 - .L_1330)
	.align		4
.L_1330:
        /*1e7c*/ 	.word	index@(_ZN2at6native55_GLOBAL__N__de093ff9_22_ForeachBinaryOpList_cu_a911ec4325multi_tensor_apply_kernelINS1_18TensorListMetadataILi2EEENS1_11CopyFunctorIN3c108BFloat16EaLi2ELi1ELi1EEEJNS0_4CopyIS7_aEEEEEvT_T0_DpT1_)
        /*1e80*/ 	.word	0x00000020


	//----- nvinfo : EIATTR_FRAME_SIZE
	.align		4
.L_1331:
        /*1e84*/ 	.byte	0x04, 0x11
        /*1e86*/ 	.short	(.L_1333 - .L_1332)
	.align		4
.L_1332:
        /*1e88*/ 	.word	index@(_ZN2at6native55_GLOBAL__N__de093ff9_22_ForeachBinaryOpList_cu_a911ec4325multi_tensor_apply_kernelINS1_18TensorListMetadataILi2EEENS1_11CopyFunctorIN3c108BFloat16EaLi2ELi1ELi1EEEJNS0_4CopyIS7_aEEEEEvT_T0_DpT1_)
        /*1e8c*/ 	.word	0x00000000


	//----- nvinfo : EIATTR_REGCOUNT
	.align		4
.L_1333:
        /*1e90*/ 	.byte	0x04, 0x2f
        /*1e92*/ 	.short	(.L_1335 - .L_1334)
	.align		4
.L_1334:
        /*1e94*/ 	.word	index@(_ZN2at6native55_GLOBAL__N__de093ff9_22_ForeachBinaryOpList_cu_a911ec4325multi_tensor_apply_kernelINS1_18TensorListMetadataILi2EEENS1_11CopyFunctorIN3c108BFloat16ElLi2ELi1ELi1EEEJNS0_4CopyIS7_lEEEEEvT_T0_DpT1_)
        /*1e98*/ 	.word	0x00000020


	//----- nvinfo : EIATTR_FRAME_SIZE
	.align		4
.L_1335:
        /*1e9c*/ 	.byte	0x04, 0x11
        /*1e9e*/ 	.short	(.L_1337 - .L_1336)
	.align		4
.L_1336:
        /*1ea0*/ 	.word	index@(_ZN2at6native55_GLOBAL__N__de093ff9_22_ForeachBinaryOpList_cu_a911ec4325multi_tensor_apply_kernelINS1_18TensorListMetadataILi2EEENS1_11CopyFunctorIN3c108BFloat16ElLi2ELi1ELi1EEEJNS0_4CopyIS7_lEEEEEvT_T0_DpT1_)
        /*1ea4*/ 	.word	0x00000000


	//----- nvinfo : EIATTR_REGCOUNT
	.align		4
.L_1337:
        /*1ea8*/ 	.byte	0x04, 0x2f
        /*1eaa*/ 	.short	(.L_1339 - .L_1338)
	.align		4
.L_1338:
        /*1eac*/ 	.word	index@(_ZN2at6native55_GLOBAL__N__de093ff9_22_ForeachBinaryOpList_cu_a911ec4325multi_tensor_apply_kernelINS1_18TensorListMetadataILi2EEENS1_11CopyFunctorIN3c108BFloat16EsLi2ELi1ELi1EEEJNS0_4CopyIS7_sEEEEEvT_T0_DpT1_)
        /*1eb0*/ 	.word	0x00000020


	//----- nvinfo : EIATTR_FRAME_SIZE
	.align		4
.L_1339:
        /*1eb4*/ 	.byte	0x04, 0x11
        /*1eb6*/ 	.short	(.L_1341 - .L_1340)
	.align		4
.L_1340:
        /*1eb8*/ 	.word	index@(_ZN2at6native55_GLOBAL__N__de093ff9_22_ForeachBinaryOpList_cu_a911ec4325multi_tensor_apply_kernelINS1_18TensorListMetadataILi2EEENS1_11CopyFunctorIN3c108BFloat16EsLi2ELi1ELi1EEEJNS0_4CopyIS7_sEEEEEvT_T0_DpT1_)
        /*1ebc*/ 	.word	0x00000000


	//----- nvinfo : EIATTR_REGCOUNT
	.align		4
.L_1341:
        /*1ec0*/ 	.byte	0x04, 0x2f
        /*1ec2*/ 	.short	(.L_1343 - .L_1342)
	.align		4
.L_1342:
        /*1ec4*/ 	.word	index@(_ZN2at6native55_GLOBAL__N__de093ff9_22_ForeachBinaryOpList_cu_a911ec4325multi_tensor_apply_kernelINS1_18TensorListMetadataILi2EEENS1_11CopyFunctorIN3c108BFloat16EiLi2ELi1ELi1EEEJNS0_4CopyIS7_iEEEEEvT_T0_DpT1_)
        /*1ec8*/ 	.word	0x00000020


	//----- nvinfo : EIATTR_FRAME_SIZE
	.align		4
.L_1343:
        /*1ecc*/ 	.byte	0x04, 0x11
        /*1ece*/ 	.short	(.L_1345 - .L_1344)
	.align		4
.L_1344:
        /*1ed0*/ 	.word	index@(_ZN2at6native55_GLOBAL__N__de093ff9_22_ForeachBinaryOpList_cu_a911ec4325multi_tensor_apply_kernelINS1_18TensorListMetadataILi2EEENS1_11CopyFunctorIN3c108BFloat16EiLi2ELi1ELi1EEEJNS0_4CopyIS7_iEEEEEvT_T0_DpT1_)
        /*1ed4*/ 	.word	0x00000000


	//----- nvinfo : EIATTR_REGCOUNT
	.align		4
.L_1345:
        /*1ed8*/ 	.byte	0x04, 0x2f
        /*1eda*/ 	.short	(.L_1347 - .L_1346)
	.align		4
.L_1346:
        /*1edc*/ 	.word	index@(_ZN2at6native55_GLOBAL__N__de093ff9_22_ForeachBinaryOpList_cu_a911ec4325multi_tensor_apply_kernelINS1_18TensorListMetadataILi2EEENS1_11CopyFunctorIN3c108BFloat16EdLi2ELi1ELi1EEEJNS0_4CopyIS7_dEEEEEvT_T0_DpT1_)
        /*1ee0*/ 	.word	0x00000020


	//----- nvinfo : EIATTR_FRAME_SIZE
	.align		4
.L_1347:
        /*1ee4*/ 	.byte	0x04, 0x11
        /*1ee6*/ 	.short	(.L_1349 - .L_1348)
	.align		4
.L_1348:
        /*1ee8*/ 	.word	index@(_ZN2at6native55_GLOBAL__N__de093ff9_22_ForeachBinaryOpList_cu_a911ec4325multi_tensor_apply_kernelINS1_18TensorListMetadataILi2EEENS1_11CopyFunctorIN3c108BFloat16EdLi2ELi1ELi1EEEJNS0_4CopyIS7_dEEEEEvT_T0_DpT1_)
        /*1eec*/ 	.word	0x00000000


	//----- nvinfo : EIATTR_REGCOUNT
	.align		4
.L_1349:
        /*1ef0*/ 	.byte	0x04, 0x2f
        /*1ef2*/ 	.short	(.L_1351 - .L_1350)
	.align		4
.L_1350:
        /*1ef4*/ 	.word	index@(_ZN2at6native55_GLOBAL__N__de093ff9_22_ForeachBinaryOpList_cu_a911ec4325multi_tensor_apply_kernelINS1_18TensorListMetadataILi2EEENS1_11CopyFunctorIN3c108BFloat16EfLi2ELi1ELi1EEEJNS0_4CopyIS7_fEEEEEvT_T0_DpT1_)
        /*1ef8*/ 	.word	0x0000001f


	//----- nvinfo : EIATTR_FRAME_SIZE
	.align		4
.L_1351:
        /*1efc*/ 	.byte	0x04, 0x11
        /*1efe*/ 	.short	(.L_1353 - .L_1352)
	.align		4
.L_1352:
        /*1f00*/ 	.word	index@(_ZN2at6native55_GLOBAL__N__de093ff9_22_ForeachBinaryOpList_cu_a911ec4325multi_tensor_apply_kernelINS1_18TensorListMetadataILi2EEENS1_11CopyFunctorIN3c108BFloat16EfLi2ELi1ELi1EEEJNS0_4CopyIS7_fEEEEEvT_T0_DpT1_)
        /*1f04*/ 	.word	0x00000000


	//----- nvinfo : EIATTR_REGCOUNT
	.align		4
.L_1353:
        /*1f08*/ 	.byte	0x04, 0x2f
        /*1f0a*/ 	.short	(.L_1355 - .L_1354)
	.align		4
.L_1354:
        /*1f0c*/ 	.word	index@(_ZN2at6native55_GLOBAL__N__de093ff9_22_ForeachBinaryOpList_cu_a911ec4325multi_tensor_apply_kernelINS1_18TensorListMetadataILi2EEENS1_11CopyFunctorIN3c108BFloat16ENS6_7complexIdEELi2ELi1ELi1EEEJNS0_4CopyIS7_S9_EEEEEvT_T0_DpT1_)
        /*1f10*/ 	.word	0x00000020


	//----- nvinfo : EIATTR_FRAME_SIZE
	.align		4
.L_1355:
        /*1f14*/ 	.byte	0x04, 0x11
        /*1f16*/ 	.short	(.L_1357 - .L_1356)
	.align		4
.L_1356:
        /*1f18*/ 	.word	index@(_ZN2at6native55_GLOBAL__N__de093ff9_22_ForeachBinaryOpList_cu_a911ec4325multi_tensor_apply_kernelINS1_18TensorListMetadataILi2EEENS1_11CopyFunctorIN3c108BFloat16ENS6_7complexIdEELi2ELi1ELi1EEEJNS0_4CopyIS7_S9_EEEEEvT_T0_DpT1_)
        /*1f1c*/ 	.word	0x00000000


	//----- nvinfo : EIATTR_REGCOUNT
	.align		4
.L_1357:
        /*1f20*/ 	.byte	0x04, 0x2f
        /*1f22*/ 	.short	(.L_1359 - .L_1358)
	.align		4
.L_1358:
        /*1f24*/ 	.word	index@(_ZN2at6native55_GLOBAL__N__de093ff9_22_ForeachBinaryOpList_cu_a911ec4325multi_tensor_apply_kernelINS1_18TensorListMetadataILi2EEENS1_11CopyFunctorIN3c108BFloat16ENS6_7complexIfEELi2ELi1ELi1EEEJNS0_4CopyIS7_S9_EEEEEvT_T0_DpT1_)
        /*1f28*/ 	.word	0x0000001d


	//----- nvinfo : EIATTR_FRAME_SIZE
	.align		4
.L_1359:
        /*1f2c*/ 	.byte	0x04, 0x11
        /*1f2e*/ 	.short	(.L_1361 - .L_1360)
	.align		4
.L_1360:
        /*1f30*/ 	.word	index@(_ZN2at6native55_GLOBAL__N__de093ff9_22_ForeachBinaryOpList_cu_a911ec4325multi_tensor_apply_kernelINS1_18TensorListMetadataILi2EEENS1_11CopyFunctorIN3c108BFloat16ENS6_7complexIfEELi2ELi1ELi1EEEJNS0_4CopyIS7_S9_EEEEEvT_T0_DpT1_)
        /*1f34*/ 	.word	0x00000000


	//----- nvinfo : EIATTR_REGCOUNT
	.align		4
.L_1361:
        /*1f38*/ 	.byte	0x04, 0x2f
        /*1f3a*/ 	.short	(.L_1363 - .L_1362)
	.align		4
.L_1362:
        /*1f3c*/ 	.word	index@(_ZN2at6native55_GLOBAL__N__de093ff9_22_ForeachBinaryOpList_cu_a911ec4325multi_tensor_apply_kernelINS1_18TensorListMetadataILi2EEENS1_11CopyFunctorIN3c108BFloat16ENS6_4HalfELi2ELi1ELi1EEEJNS0_4CopyIS7_S8_EEEEEvT_T0_DpT1_)
        /*1f40*/ 	.word	0x0000001d


	//----- nvinfo : EIATTR_FRAME_SIZE
	.align		4
.L_1363:
        /*1f44*/ 	.byte	0x04, 0x11
        /*1f46*/ 	.short	(.L_1365 - .L_1364)
	.align		4
.L_1364:
        /*1f48*/ 	.word	index@(_ZN2at6native55_GLOBAL__N__de093ff9_22_ForeachBinaryOpList_cu_a911ec4325multi_tensor_apply_kernelINS1_18TensorListMetadataILi2EEENS1_11CopyFunctorIN3c108BFloat16ENS6_4HalfELi2ELi1ELi1EEEJNS0_4CopyIS7_S8_EEEEEvT_T0_DpT1_)
        /*1f4c*/ 	.word	0x00000000


	//----- nvinfo : EIATTR_REGCOUNT
	.align		4
.L_1365:
        /*1f50*/ 	.byte	0x04, 0x2f
        /*1f52*/ 	.short	(.L_1367 - .L_1366)
	.align		4
.L_1366:
        /*1f54*/ 	.word	index@(_ZN2at6native55_GLOBAL__N__de093ff9_22_ForeachBinaryOpList_cu_a911ec4325multi_tensor_apply_kernelINS1_18TensorListMetadataILi2EEENS1_11CopyFunctorIN3c108BFloat16EbLi2ELi1ELi1EEEJNS0_4CopyIS7_bEEEEEvT_T0_DpT1_)
        /*1f58*/ 	.word	0x00000020


	//----- nvinfo : EIATTR_FRAME_SIZE
	.align		4
.L_1367:
        /*1f5c*/ 	.byte	0x04, 0x11
        /*1f5e*/ 	.short	(.L_1369 - .L_1368)
	.align		4
.L_1368:
        /*1f60*/ 	.word	index@(_ZN2at6native55_GLOBAL__N__de093ff9_22_ForeachBinaryOpList_cu_a911ec4325multi_tensor_apply_kernelINS1_18TensorListMetadataILi2EEENS1_11CopyFunctorIN3c108BFloat16EbLi2ELi1ELi1EEEJNS0_4CopyIS7_bEEEEEvT_T0_DpT1_)
        /*1f64*/ 	.word	0x00000000


	//----- nvinfo : EIATTR_REGCOUNT
	.align		4
.L_1369:
        /*1f68*/ 	.byte	0x04, 0x2f
        /*1f6a*/ 	.short	(.L_1371 - .L_1370)
	.align		4
.L_1370:
        /*1f6c*/ 	.word	index@(_ZN2at6native55_GLOBAL__N__de093ff9_22_ForeachBinaryOpList_cu_a911ec4325multi_tensor_apply_kernelINS1_18TensorListMetadataILi2EEENS1_11CopyFunctorIN3c108BFloat16ENS6_13Float8_e4m3fnELi2ELi1ELi1EEEJNS0_4CopyIS7_S8_EEEEEvT_T0_DpT1_)
        /*1f70*/ 	.word	0x0000001e


	//----- nvinfo : EIATTR_FRAME_SIZE
	.align		4
.L_1371:
        /*1f74*/ 	.byte	0x04, 0x11
        /*1f76*/ 	.short	(.L_1373 - .L_1372)
	.align		4
.L_1372:
        /*1f78*/ 	.word	index@(_ZN2at6native55_GLOBAL__N__de093ff9_22_ForeachBinaryOpList_cu_a911ec4325multi_tensor_apply_kernelINS1_18TensorListMetadataILi2EEENS1_11CopyFunctorIN3c108BFloat16ENS6_13Float8_e4m3fnELi2ELi1ELi1EEEJNS0_4CopyIS7_S8_EEEEEvT_T0_DpT1_)
        /*1f7c*/ 	.word	0x00000000


	//----- nvinfo : EIATTR_REGCOUNT
	.align		4
.L_1373:
        /*1f80*/ 	.byte	0x04, 0x2f
        /*1f82*/ 	.short	(.L_1375 - .L_1374)
	.align		4
.L_1374:
        /*1f84*/ 	.word	index@(_ZN2at6native55_GLOBAL__N__de093ff9_22_ForeachBinaryOpList_cu_a911ec4325multi_tensor_apply_kernelINS1_18TensorListMetadataILi2EEENS1_11CopyFunctorIN3c108BFloat16ENS6_15Float8_e4m3fnuzELi2ELi1ELi1EEEJNS0_4CopyIS7_S8_EEEEEvT_T0_DpT1_)
        /*1f88*/ 	.word	0x0000001d


	//----- nvinfo : EIATTR_FRAME_SIZE
	.align		4
.L_1375:
        /*1f8c*/ 	.byte	0x04, 0x11
        /*1f8e*/ 	.short	(.L_1377 - .L_1376)
	.align		4
.L_1376:
        /*1f90*/ 	.word	index@(_ZN2at6native55_GLOBAL__N__de093ff9_22_ForeachBinaryOpList_cu_a911ec4325multi_tensor_apply_kernelINS1_18TensorListMetadataILi2EEENS1_11CopyFunctorIN3c108BFloat16ENS6_15Float8_e4m3fnuzELi2ELi1ELi1EEEJNS0_4CopyIS7_S8_EEEEEvT_T0_DpT1_)
        /*1f94*/ 	.word	0x00000000


	//----- nvinfo : EIATTR_REGCOUNT
	.align		4
.L_1377:
        /*1f98*/ 	.byte	0x04, 0x2f
        /*1f9a*/ 	.short	(.L_1379 - .L_1378)
	.align		4
.L_1378:
        /*1f9c*/ 	.word	index@(_ZN2at6native55_GLOBAL__N__de093ff9_22_ForeachBinaryOpList_cu_a911ec4325multi_tensor_apply_kernelINS1_18TensorListMetadataILi2EEENS1_11CopyFunctorIN3c108BFloat16ENS6_11Float8_e5m2ELi2ELi1ELi1EEEJNS0_4CopyIS7_S8_EEEEEvT_T0_DpT1_)
        /*1fa0*/ 	.word	0x0000001b


	//----- nvinfo : EIATTR_FRAME_SIZE
	.align		4
.L_1379:
        /*1fa4*/ 	.byte	0x04, 0x11
        /*1fa6*/ 	.short	(.L_1381 - .L_1380)
	.align		4
.L_1380:
        /*1fa8*/ 	.word	index@(_ZN2at6native55_GLOBAL__N__de093ff9_22_ForeachBinaryOpList_cu_a911ec4325multi_tensor_apply_kernelINS1_18TensorListMetadataILi2EEENS1_11CopyFunctorIN3c108BFloat16ENS6_11Float8_e5m2ELi2ELi1ELi1EEEJNS0_4CopyIS7_S8_EEEEEvT_T0_DpT1_)
        /*1fac*/ 	.word	0x00000000


	//----- nvinfo : EIATTR_REGCOUNT
	.align		4
.L_1381:
        /*1fb0*/ 	.byte	0x04, 0x2f
        /*1fb2*/ 	.short	(.L_1383 - .L_1382)
	.align		4
.L_1382:
        /*1fb4*/ 	.word	index@(_ZN2at6native55_GLOBAL__N__de093ff9_22_ForeachBinaryOpList_cu_a911ec4325multi_tensor_apply_kernelINS1_18TensorListMetadataILi2EEENS1_11CopyFunctorIN3c108BFloat16ENS6_15Float8_e5m2fnuzELi2ELi1ELi1EEEJNS0_4CopyIS7_S8_EEEEEvT_T0_DpT1_)
        /*1fb8*/ 	.word	0x0000001d


	//----- nvinfo : EIATTR_FRAME_SIZE
	.align		4
.L_1383:
        /*1fbc*/ 	.byte	0x04, 0x11
        /*1fbe*/ 	.short	(.L_1385 - .L_1384)
	.align		4
.L_1384:
        /*1fc0*/ 	.word	index@(_ZN2at6native55_GLOBAL__N__de093ff9_22_ForeachBinaryOpList_cu_a911ec4325multi_tensor_apply_kernelINS1_18TensorListMetadataILi2EEENS1_11CopyFunctorIN3c108BFloat16ENS6_15Float8_e5m2fnuzELi2ELi1ELi1EEEJNS0_4CopyIS7_S8_EEEEEvT_T0_DpT1_)
        /*1fc4*/ 	.word	0x00000000


	//----- nvinfo : EIATTR_REGCOUNT
	.align		4
.L_1385:
        /*1fc8*/ 	.byte	0x04, 0x2f
        /*1fca*/ 	.short	(.L_1387 - .L_1386)
	.align		4
.L_1386:
        /*1fcc*/ 	.word	index@(_ZN2at6native55_GLOBAL__N__de093ff9_22_ForeachBinaryOpList_cu_a911ec4325multi_tensor_apply_kernelINS1_18TensorListMetadataILi2EEENS1_14UnaryOpFunctorIbLi2ELi1ELi1EEEJNS0_4CopyIbbEEEEEvT_T0_DpT1_)
        /*1fd0*/ 	.word	0x00000020


	//----- nvinfo : EIATTR_FRAME_SIZE
	.align		4
.L_1387:
        /*1fd4*/ 	.byte	0x04, 0x11
        /*1fd6*/ 	.short	(.L_1389 - .L_1388)
	.align		4
.L_1388:
        /*1fd8*/ 	.word	index@(_ZN2at6native55_GLOBAL__N__de093ff9_22_ForeachBinaryOpList_cu_a911ec4325multi_tensor_apply_kernelINS1_18TensorListMetadataILi2EEENS1_14UnaryOpFunctorIbLi2ELi1ELi1EEEJNS0_4CopyIbbEEEEEvT_T0_DpT1_)
        /*1fdc*/ 	.word	0x00000000


	//----- nvinfo : EIATTR_REGCOUNT
	.align		4
.L_1389:
        /*1fe0*/ 	.byte	0x04, 0x2f
        /*1fe2*/ 	.short	(.L_1391 - .L_1390)
	.align		4
.L_1390:
        /*1fe4*/ 	.word	index@(_ZN2at6native55_GLOBAL__N__de093ff9_22_ForeachBinaryOpList_cu_a911ec4325multi_tensor_apply_kernelINS1_18TensorListMetadataILi2EEENS1_11CopyFunctorIbhLi2ELi1ELi1EEEJNS0_4CopyIbhEEEEEvT_T0_DpT1_)
        /*1fe8*/ 	.word	0x00000020


	//----- nvinfo : EIATTR_FRAME_SIZE
	.align		4
.L_1391:
        /*1fec*/ 	.byte	0x04, 0x11
        /*1fee*/ 	.short	(.L_1393 - .L_1392)
	.align		4
.L_1392:
        /*1ff0*/ 	.word	index@(_ZN2at6native55_GLOBAL__N__de093ff9_22_ForeachBinaryOpList_cu_a911ec4325multi_tensor_apply_kernelINS1_18TensorListMetadataILi2EEENS1_11CopyFunctorIbhLi2ELi1ELi1EEEJNS0_4CopyIbhEEEEEvT_T0_DpT1_)
        /*1ff4*/ 	.word	0x00000000


	//----- nvinfo : EIATTR_REGCOUNT
	.align		4
.L_1393:
        /*1ff8*/ 	.byte	0x04, 0x2f
        /*1ffa*/ 	.short	(.L_1395 - .L_1394)
	.align		4
.L_1394:
        /*1ffc*/ 	.word	index@(_ZN2at6native55_GLOBAL__N__de093ff9_22_ForeachBinaryOpList_cu_a911ec4325multi_tensor_apply_kernelINS1_18TensorListMetadataILi2EEENS1_11CopyFunctorIbaLi2ELi1ELi1EEEJNS0_4CopyIbaEEEEEvT_T0_DpT1_)
        /*2000*/ 	.word	0x00000020


	//----- nvinfo : EIATTR_FRAME_SIZE
	.align		4
.L_1395:
        /*2004*/ 	.byte	0x04, 0x11
        /*2006*/ 	.short	(.L_1397 - .L_1396)
	.align		4
.L_1396:
        /*2008*/ 	.word	index@(_ZN2at6native55_GLOBAL__N__de093ff9_22_ForeachBinaryOpList_cu_a911ec4325multi_tensor_apply_kernelINS1_18TensorListMetadataILi2EEENS1_11CopyFunctorIbaLi2ELi1ELi1EEEJNS0_4CopyIbaEEEEEvT_T0_DpT1_)
        /*200c*/ 	.word	0x00000000


	//----- nvinfo : EIATTR_REGCOUNT
	.align		4
.L_1397:
        /*2010*/ 	.byte	0x04, 0x2f
        /*2012*/ 	.short	(.L_1399 - .L_1398)
	.align		4
.L_1398:
        /*2014*/ 	.word	index@(_ZN2at6native55_GLOBAL__N__de093ff9_22_ForeachBinaryOpList_cu_a911ec4325multi_tensor_apply_kernelINS1_18TensorListMetadataILi2EEENS1_11CopyFunctorIblLi2ELi1ELi1EEEJNS0_4CopyIblEEEEEvT_T0_DpT1_)
        /*2018*/ 	.word	0x00000020


	//----- nvinfo : EIATTR_FRAME_SIZE
	.align		4
.L_1399:
        /*201c*/ 	.byte	0x04, 0x11
        /*201e*/ 	.short	(.L_1401 - .L_1400)
	.align		4
.L_1400:
        /*2020*/ 	.word	index@(_ZN2at6native55_GLOBAL__N__de093ff9_22_ForeachBinaryOpList_cu_a911ec4325multi_tensor_apply_kernelINS1_18TensorListMetadataILi2EEENS1_11CopyFunctorIblLi2ELi1ELi1EEEJNS0_4CopyIblEEEEEvT_T0_DpT1_)
        /*2024*/ 	.word	0x00000000


	//----- nvinfo : EIATTR_REGCOUNT
	.align		4
.L_1401:
        /*2028*/ 	.byte	0x04, 0x2f
        /*202a*/ 	.short	(.L_1403 - .L_1402)
	.align		4
.L_1402:
        /*202c*/ 	.word	index@(_ZN2at6native55_GLOBAL__N__de093ff9_22_ForeachBinaryOpList_cu_a911ec4325multi_tensor_apply_kernelINS1_18TensorListMetadataILi2EEENS1_11CopyFunctorIbsLi2ELi1ELi1EEEJNS0_4CopyIbsEEEEEvT_T0_DpT1_)
        /*2030*/ 	.word	0x00000020


	//----- nvinfo : EIATTR_FRAME_SIZE
	.align		4
.L_1403:
        /*2034*/ 	.byte	0x04, 0x11
        /*2036*/ 	.short	(.L_1405 - .L_1404)
	.align		4
.L_1404:
        /*2038*/ 	.word	index@(_ZN2at6native55_GLOBAL__N__de093ff9_22_ForeachBinaryOpList_cu_a911ec4325multi_tensor_apply_kernelINS1_18TensorListMetadataILi2EEENS1_11CopyFunctorIbsLi2ELi1ELi1EEEJNS0_4CopyIbsEEEEEvT_T0_DpT1_)
        /*203c*/ 	.word	0x00000000


	//----- nvinfo : EIATTR_REGCOUNT
	.align		4
.L_1405:
        /*2040*/ 	.byte	0x04, 0x2f
        /*2042*/ 	.short	(.L_1407 - .L_1406)
	.align		4
.L_1406:
        /*2044*/ 	.word	index@(_ZN2at6native55_GLOBAL__N__de093ff9_22_ForeachBinaryOpList_cu_a911ec4325multi_tensor_apply_kernelINS1_18TensorListMetadataILi2EEENS1_11CopyFunctorIbiLi2ELi1ELi1EEEJNS0_4CopyIbiEEEEEvT_T0_DpT1_)
        /*2048*/ 	.word	0x00000020


	//----- nvinfo : EIATTR_FRAME_SIZE
	.align		4
.L_1407:
        /*204c*/ 	.byte	0x04, 0x11
        /*204e*/ 	.short	(.L_1409 - .L_1408)
	.align		4
.L_1408:
        /*2050*/ 	.word	index@(_ZN2at6native55_GLOBAL__N__de093ff9_22_ForeachBinaryOpList_cu_a911ec4325multi_tensor_apply_kernelINS1_18TensorListMetadataILi2EEENS1_11CopyFunctorIbiLi2ELi1ELi1EEEJNS0_4CopyIbiEEEEEvT_T0_DpT1_)
        /*2054*/ 	.word	0x00000000


	//----- nvinfo : EIATTR_REGCOUNT
	.align		4
.L_1409:
        /*2058*/ 	.byte	0x04, 0x2f
        /*205a*/ 	.short	(.L_1411 - .L_1410)
	.align		4
.L_1410:
        /*205c*/ 	.word	index@(_ZN2at6native55_GLOBAL__N__de093ff9_22_ForeachBinaryOpList_cu_a911ec4325multi_tensor_apply_kernelINS1_18TensorListMetadataILi2EEENS1_11CopyFunctorIbdLi2ELi1ELi1EEEJNS0_4CopyIbdEEEEEvT_T0_DpT1_)
        /*2060*/ 	.word	0x00000020


	//----- nvinfo : EIATTR_FRAME_SIZE
	.align		4
.L_1411:
        /*2064*/ 	.byte	0x04, 0x11
        /*2066*/ 	.short	(.L_1413 - .L_1412)
	.align		4
.L_1412:
        /*2068*/ 	.word	index@(_ZN2at6native55_GLOBAL__N__de093ff9_22_ForeachBinaryOpList_cu_a911ec4325multi_tensor_apply_kernelINS1_18TensorListMetadataILi2EEENS1_11CopyFunctorIbdLi2ELi1ELi1EEEJNS0_4CopyIbdEEEEEvT_T0_DpT1_)
        /*206c*/ 	.word	0x00000000


	//----- nvinfo : EIATTR_REGCOUNT
	.align		4
.L_1413:
        /*2070*/ 	.byte	0x04, 0x2f
        /*2072*/ 	.short	(.L_1415 - .L_1414)
	.align		4
.L_1414:
        /*2074*/ 	.word	index@(_ZN2at6native55_GLOBAL__N__de093ff9_22_ForeachBinaryOpList_cu_a911ec4325multi_tensor_apply_kernelINS1_18TensorListMetadataILi2EEENS1_11CopyFunctorIbfLi2ELi1ELi1EEEJNS0_4CopyIbfEEEEEvT_T0_DpT1_)
        /*2078*/ 	.word	0x00000020


	//----- nvinfo : EIATTR_FRAME_SIZE
	.align		4
.L_1415:
        /*207c*/ 	.byte	0x04, 0x11
        /*207e*/ 	.short	(.L_1417 - .L_1416)
	.align		4
.L_1416:
        /*2080*/ 	.word	index@(_ZN2at6native55_GLOBAL__N__de093ff9_22_ForeachBinaryOpList_cu_a911ec4325multi_tensor_apply_kernelINS1_18TensorListMetadataILi2EEENS1_11CopyFunctorIbfLi2ELi1ELi1EEEJNS0_4CopyIbfEEEEEvT_T0_DpT1_)
        /*2084*/ 	.word	0x00000000


	//----- nvinfo : EIATTR_REGCOUNT
	.align		4
.L_1417:
        /*2088*/ 	.byte	0x04, 0x2f
        /*208a*/ 	.short	(.L_1419 - .L_1418)
	.align		4
.L_1418:
        /*208c*/ 	.word	index@(_ZN2at6native55_GLOBAL__N__de093ff9_22_ForeachBinaryOpList_cu_a911ec4325multi_tensor_apply_kernelINS1_18TensorListMetadataILi2EEENS1_11CopyFunctorIbN3c107complexIdEELi2ELi1ELi1EEEJNS0_4CopyIbS8_EEEEEvT_T0_DpT1_)
        /*2090*/ 	.word	0x00000020


	//----- nvinfo : EIATTR_FRAME_SIZE
	.align		4
.L_1419:
        /*2094*/ 	.byte	0x04, 0x11
        /*2096*/ 	.short	(.L_1421 - .L_1420)
	.align		4
.L_1420:
        /*2098*/ 	.word	index@(_ZN2at6native55_GLOBAL__N__de093ff9_22_ForeachBinaryOpList_cu_a911ec4325multi_tensor_apply_kernelINS1_18TensorListMetadataILi2EEENS1_11CopyFunctorIbN3c107complexIdEELi2ELi1ELi1EEEJNS0_4CopyIbS8_EEEEEvT_T0_DpT1_)
        /*209c*/ 	.word	0x00000000


	//----- nvinfo : EIATTR_REGCOUNT
	.align		4
.L_1421:
        /*20a0*/ 	.byte	0x04, 0x2f
        /*20a2*/ 	.short	(.L_1423 - .L_1422)
	.align		4
.L_1422:
        /*20a4*/ 	.word	index@(_ZN2at6native55_GLOBAL__N__de093ff9_22_ForeachBinaryOpList_cu_a911ec4325multi_tensor_apply_kernelINS1_18TensorListMetadataILi2EEENS1_11CopyFunctorIbN3c107complexIfEELi2ELi1ELi1EEEJNS0_4CopyIbS8_EEEEEvT_T0_DpT1_)
        /*20a8*/ 	.word	0x00000020


	//----- nvinfo : EIATTR_FRAME_SIZE
	.align		4
.L_1423:
        /*20ac*/ 	.byte	0x04, 0x11
        /*20ae*/ 	.short	(.L_1425 - .L_1424)
	.align		4
.L_1424:
        /*20b0*/ 	.word	index@(_ZN2at6native55_GLOBAL__N__de093ff9_22_ForeachBinaryOpList_cu_a911ec4325multi_tensor_apply_kernelINS1_18TensorListMetadataILi2EEENS1_11CopyFunctorIbN3c107complexIfEELi2ELi1ELi1EEEJNS0_4CopyIbS8_EEEEEvT_T0_DpT1_)
        /*20b4*/ 	.word	0x00000000


	//----- nvinfo : EIATTR_REGCOUNT
	.align		4
.L_1425:
        /*20b8*/ 	.byte	0x04, 0x2f
        /*20ba*/ 	.short	(.L_1427 - .L_1426)
	.align		4
.L_1426:
        /*20bc*/ 	.word	index@(_ZN2at6native55_GLOBAL__N__de093ff9_22_ForeachBinaryOpList_cu_a911ec4325multi_tensor_apply_kernelINS1_18TensorListMetadataILi2EEENS1_11CopyFunctorIbN3c104HalfELi2ELi1ELi1EEEJNS0_4CopyIbS7_EEEEEvT_T0_DpT1_)
        /*20c0*/ 	.word	0x00000020


	//----- nvinfo : EIATTR_FRAME_SIZE
	.align		4
.L_1427:
        /*20c4*/ 	.byte	0x04, 0x11
        /*20c6*/ 	.short	(.L_1429 - .L_1428)
	.align		4
.L_1428:
        /*20c8*/ 	.word	index@(_ZN2at6native55_GLOBAL__N__de093ff9_22_ForeachBinaryOpList_cu_a911ec4325multi_tensor_apply_kernelINS1_18TensorListMetadataILi2EEENS1_11CopyFunctorIbN3c104HalfELi2ELi1ELi1EEEJNS0_4CopyIbS7_EEEEEvT_T0_DpT1_)
        /*20cc*/ 	.word	0x00000000


	//----- nvinfo : EIATTR_REGCOUNT
	.align		4
.L_1429:
        /*20d0*/ 	.byte	0x04, 0x2f
        /*20d2*/ 	.short	(.L_1431 - .L_1430)
	.align		4
.L_1430:
        /*20d4*/ 	.word	index@(_ZN2at6native55_GLOBAL__N__de093ff9_22_ForeachBinaryOpList_cu_a911ec4325multi_tensor_apply_kernelINS1_18TensorListMetadataILi2EEENS1_11CopyFunctorIbN3c108BFloat16ELi2ELi1ELi1EEEJNS0_4CopyIbS7_EEEEEvT_T0_DpT1_)
        /*20d8*/ 	.word	0x00000020


	//----- nvinfo : EIATTR_FRAME_SIZE
	.align		4
.L_1431:
        /*20dc*/ 	.byte	0x04, 0x11
        /*20de*/ 	.short	(.L_1433 - .L_1432)
	.align		4
.L_1432:
        /*20e0*/ 	.word	index@(_ZN2at6native55_GLOBAL__N__de093ff9_22_ForeachBinaryOpList_cu_a911ec4325multi_tensor_apply_kernelINS1_18TensorListMetadataILi2EEENS1_11CopyFunctorIbN3c108BFloat16ELi2ELi1ELi1EEEJNS0_4CopyIbS7_EEEEEvT_T0_DpT1_)
        /*20e4*/ 	.word	0x00000000


	//----- nvinfo : EIATTR_REGCOUNT
	.align		4
.L_1433:
        /*20e8*/ 	.byte	0x04, 0x2f
        /*20ea*/ 	.short	(.L_1435 - .L_1434)
	.align		4
.L_1434:
        /*20ec*/ 	.word	index@(_ZN2at6native55_GLOBAL__N__de093ff9_22_ForeachBinaryOpList_cu_a911ec4325multi_tensor_apply_kernelINS1_18TensorListMetadataILi2EEENS1_11CopyFunctorIbN3c1013Float8_e4m3fnELi2ELi1ELi1EEEJNS0_4CopyIbS7_EEEEEvT_T0_DpT1_)
        /*20f0*/ 	.word	0x0000001b


	//----- nvinfo : EIATTR_FRAME_SIZE
	.align		4
.L_1435:
        /*20f4*/ 	.byte	0x04, 0x11
        /*20f6*/ 	.short	(.L_1437 - .L_1436)
	.align		4
.L_1436:
        /*20f8*/ 	.word	index@(_ZN2at6native55_GLOBAL__N__de093ff9_22_ForeachBinaryOpList_cu_a911ec4325multi_tensor_apply_kernelINS1_18TensorListMetadataILi2EEENS1_11CopyFunctorIbN3c1013Float8_e4m3fnELi2ELi1ELi1EEEJNS0_4CopyIbS7_EEEEEvT_T0_DpT1_)
        /*20fc*/ 	.word	0x00000000


	//----- nvinfo : EIATTR_REGCOUNT
	.align		4
.L_1437:
        /*2100*/ 	.byte	0x04, 0x2f
        /*2102*/ 	.short	(.L_1439 - .L_1438)
	.align		4
.L_1438:
        /*2104*/ 	.word	index@(_ZN2at6native55_GLOBAL__N__de093ff9_22_ForeachBinaryOpList_cu_a911ec4325multi_tensor_apply_kernelINS1_18TensorListMetadataILi2EEENS1_11CopyFunctorIbN3c1015Float8_e4m3fnuzELi2ELi1ELi1EEEJNS0_4CopyIbS7_EEEEEvT_T0_DpT1_)
        /*2108*/ 	.word	0x0000001e


	//----- nvinfo : EIATTR_FRAME_SIZE
	.align		4
.L_1439:
        /*210c*/ 	.byte	0x04, 0x11
        /*210e*/ 	.short	(.L_1441 - .L_1440)
	.align		4
.L_1440:
        /*2110*/ 	.word	index@(_ZN2at6native55_GLOBAL__N__de093ff9_22_ForeachBinaryOpList_cu_a911ec4325multi_tensor_apply_kernelINS1_18TensorListMetadataILi2EEENS1_11CopyFunctorIbN3c1015Float8_e4m3fnuzELi2ELi1ELi1EEEJNS0_4CopyIbS7_EEEEEvT_T0_DpT1_)
        /*2114*/ 	.word	0x00000000


	//----- nvinfo : EIATTR_REGCOUNT
	.align		4
.L_1441:
        /*2118*/ 	.byte	0x04, 0x2f
        /*211a*/ 	.short	(.L_1443 - .L_1442)
	.align		4
.L_1442:
        /*211c*/ 	.word	index@(_ZN2at6native55_GLOBAL__N__de093ff9_22_ForeachBinaryOpList_cu_a911ec4325multi_tensor_apply_kernelINS1_18TensorListMetadataILi2EEENS1_11CopyFunctorIbN3c1011Float8_e5m2ELi2ELi1ELi1EEEJNS0_4CopyIbS7_EEEEEvT_T0_DpT1_)
        /*2120*/ 	.word	0x0000001b


	//----- nvinfo : EIATTR_FRAME_SIZE
	.align		4
.L_1443:
        /*2124*/ 	.byte	0x04, 0x11
        /*2126*/ 	.short	(.L_1445 - .L_1444)
	.align		4
.L_1444:
        /*2128*/ 	.word	index@(_ZN2at6native55_GLOBAL__N__de093ff9_22_ForeachBinaryOpList_cu_a911ec4325multi_tensor_apply_kernelINS1_18TensorListMetadataILi2EEENS1_11CopyFunctorIbN3c1011Float8_e5m2ELi2ELi1ELi1EEEJNS0_4CopyIbS7_EEEEEvT_T0_DpT1_)
        /*212c*/ 	.word	0x00000000


	//----- nvinfo : EIATTR_REGCOUNT
	.align		4
.L_1445:
        /*2130*/ 	.byte	0x04, 0x2f
        /*2132*/ 	.short	(.L_1447 - .L_1446)
	.align		4
.L_1446:
        /*2134*/ 	.word	index@(_ZN2at6native55_GLOBAL__N__de093ff9_22_ForeachBinaryOpList_cu_a911ec4325multi_tensor_apply_kernelINS1_18TensorListMetadataILi2EEENS1_11CopyFunctorIbN3c1015Float8_e5m2fnuzELi2ELi1ELi1EEEJNS0_4CopyIbS7_EEEEEvT_T0_DpT1_)
        /*2138*/ 	.word	0x0000001e


	//----- nvinfo : EIATTR_FRAME_SIZE
	.align		4
.L_1447:
        /*213c*/ 	.byte	0x04, 0x11
        /*213e*/ 	.short	(.L_1449 - .L_1448)
	.align		4
.L_1448:
        /*2140*/ 	.word	index@(_ZN2at6native55_GLOBAL__N__de093ff9_22_ForeachBinaryOpList_cu_a911ec4325multi_tensor_apply_kernelINS1_18TensorListMetadataILi2EEENS1_11CopyFunctorIbN3c1015Float8_e5m2fnuzELi2ELi1ELi1EEEJNS0_4CopyIbS7_EEEEEvT_T0_DpT1_)
        /*2144*/ 	.word	0x00000000


	//----- nvinfo : EIATTR_REGCOUNT
	.align		4
.L_1449:
        /*2148*/ 	.byte	0x04, 0x2f
        /*214a*/ 	.short	(.L_1451 - .L_1450)
	.align		4
.L_1450:
        /*214c*/ 	.word	index@(_ZN2at6native55_GLOBAL__N__de093ff9_22_ForeachBinaryOpList_cu_a911ec4325multi_tensor_apply_kernelINS1_18TensorListMetadataILi2EEENS1_14UnaryOpFunctorIN3c1013Float8_e4m3fnELi2ELi1ELi1EEEJNS0_4CopyIS7_S7_EEEEEvT_T0_DpT1_)
        /*2150*/ 	.word	0x0000001e


	//----- nvinfo : EIATTR_FRAME_SIZE
	.align		4
.L_1451:
        /*2154*/ 	.byte	0x04, 0x11
        /*2156*/ 	.short	(.L_1453 - .L_1452)
	.align		4
.L_1452:
        /*2158*/ 	.word	index@(_ZN2at6native55_GLOBAL__N__de093ff9_22_ForeachBinaryOpList_cu_a911ec4325multi_tensor_apply_kernelINS1_18TensorListMetadataILi2EEENS1_14UnaryOpFunctorIN3c1013Float8_e4m3fnELi2ELi1ELi1EEEJNS0_4CopyIS7_S7_EEEEEvT_T0_DpT1_)
        /*215c*/ 	.word	0x00000000


	//----- nvinfo : EIATTR_REGCOUNT
	.align		4
.L_1453:
        /*2160*/ 	.byte	0x04, 0x2f
        /*2162*/ 	.short	(.L_1455 - .L_1454)
	.align		4
.L_1454:
        /*2164*/ 	.word	index@(_ZN2at6native55_GLOBAL__N__de093ff9_22_ForeachBinaryOpList_cu_a911ec4325multi_tensor_apply_kernelINS1_18TensorListMetadataILi2EEENS1_11CopyFunctorIN3c1013Float8_e4m3fnEhLi2ELi1ELi1EEEJNS0_4CopyIS7_hEEEEEvT_T0_DpT1_)
        /*2168*/ 	.word	0x0000001f


	//----- nvinfo : EIATTR_FRAME_SIZE
	.align		4
.L_1455:
        /*216c*/ 	.byte	0x04, 0x11
        /*216e*/ 	.short	(.L_1457 - .L_1456)
	.align		4
.L_1456:
        /*2170*/ 	.word	index@(_ZN2at6native55_GLOBAL__N__de093ff9_22_ForeachBinaryOpList_cu_a911ec4325multi_tensor_apply_kernelINS1_18TensorListMetadataILi2EEENS1_11CopyFunctorIN3c1013Float8_e4m3fnEhLi2ELi1ELi1EEEJNS0_4CopyIS7_hEEEEEvT_T0_DpT1_)
        /*2174*/ 	.word	0x00000000


	//----- nvinfo : EIATTR_REGCOUNT
	.align		4
.L_1457:
        /*2178*/ 	.byte	0x04, 0x2f
        /*217a*/ 	.short	(.L_1459 - .L_1458)
	.align		4
.L_1458:
        /*217c*/ 	.word	index@(_ZN2at6native55_GLOBAL__N__de093ff9_22_ForeachBinaryOpList_cu_a911ec4325multi_tensor_apply_kernelINS1_18TensorListMetadataILi2EEENS1_11CopyFunctorIN3c1013Float8_e4m3fnEaLi2ELi1ELi1EEEJNS0_4CopyIS7_aEEEEEvT_T0_DpT1_)
        /*2180*/ 	.word	0x0000001f


	//----- nvinfo : EIATTR_FRAME_SIZE
	.align		4
.L_1459:
        /*2184*/ 	.byte	0x04, 0x11
        /*2186*/ 	.short	(.L_1461 - .L_1460)
	.align		4
.L_1460:
        /*2188*/ 	.word	index@(_ZN2at6native55_GLOBAL__N__de093ff9_22_ForeachBinaryOpList_cu_a911ec4325multi_tensor_apply_kernelINS1_18TensorListMetadataILi2EEENS1_11CopyFunctorIN3c1013Float8_e4m3fnEaLi2ELi1ELi1EEEJNS0_4CopyIS7_aEEEEEvT_T0_DpT1_)
        /*218c*/ 	.word	0x00000000


	//----- nvinfo : EIATTR_REGCOUNT
	.align		4
.L_1461:
        /*2190*/ 	.byte	0x04, 0x2f
        /*2192*/ 	.short	(.L_1463 - .L_1462)
	.align		4
.L_1462:
        /*2194*/ 	.word	index@(_ZN2at6native55_GLOBAL__N__de093ff9_22_ForeachBinaryOpList_cu_a911ec4325multi_tensor_apply_kernelINS1_18TensorListMetadataILi2EEENS1_11CopyFunctorIN3c1013Float8_e4m3fnElLi2ELi1ELi1EEEJNS0_4CopyIS7_lEEEEEvT_T0_DpT1_)
        /*2198*/ 	.word	0x00000020


	//----- nvinfo : EIATTR_FRAME_SIZE
	.align		4
.L_1463:
        /*219c*/ 	.byte	0x04, 0x11
        /*219e*/ 	.short	(.L_1465 - .L_1464)
	.align		4
.L_1464:
        /*21a0*/ 	.word	index@(_ZN2at6native55_GLOBAL__N__de093ff9_22_ForeachBinaryOpList_cu_a911ec4325multi_tensor_apply_kernelINS1_18TensorListMetadataILi2EEENS1_11CopyFunctorIN3c1013Float8_e4m3fnElLi2ELi1ELi1EEEJNS0_4CopyIS7_lEEEEEvT_T0_DpT1_)
        /*21a4*/ 	.word	0x00000000


	//----- nvinfo : EIATTR_REGCOUNT
	.align		4
.L_1465:
        /*21a8*/ 	.byte	0x04, 0x2f
        /*21aa*/ 	.short	(.L_1467 - .L_1466)
	.align		4
.L_1466:
        /*21ac*/ 	.word	index@(_ZN2at6native55_GLOBAL__N__de093ff9_22_ForeachBinaryOpList_cu_a911ec4325multi_tensor_apply_kernelINS1_18TensorListMetadataILi2EEENS1_11CopyFunctorIN3c1013Float8_e4m3fnEsLi2ELi1ELi1EEEJNS0_4CopyIS7_sEEEEEvT_T0_DpT1_)
        /*21b0*/ 	.word	0x0000001f


	//----- nvinfo : EIATTR_FRAME_SIZE
	.align		4
.L_1467:
        /*21b4*/ 	.byte	0x04, 0x11
        /*21b6*/ 	.short	(.L_1469 - .L_1468)
	.align		4
.L_1468:
        /*21b8*/ 	.word	index@(_ZN2at6native55_GLOBAL__N__de093ff9_22_ForeachBinaryOpList_cu_a911ec4325multi_tensor_apply_kernelINS1_18TensorListMetadataILi2EEENS1_11CopyFunctorIN3c1013Float8_e4m3fnEsLi2ELi1ELi1EEEJNS0_4CopyIS7_sEEEEEvT_T0_DpT1_)
        /*21bc*/ 	.word	0x00000000


	//----- nvinfo : EIATTR_REGCOUNT
	.align		4
.L_1469:
        /*21c0*/ 	.byte	0x04, 0x2f
        /*21c2*/ 	.short	(.L_1471 - .L_1470)
	.align		4
.L_1470:
        /*21c4*/ 	.word	index@(_ZN2at6native55_GLOBAL__N__de093ff9_22_ForeachBinaryOpList_cu_a911ec4325multi_tensor_apply_kernelINS1_18TensorListMetadataILi2EEENS1_11CopyFunctorIN3c1013Float8_e4m3fnEiLi2ELi1ELi1EEEJNS0_4CopyIS7_iEEEEEvT_T0_DpT1_)
        /*21c8*/ 	.word	0x00000020


	//----- nvinfo : EIATTR_FRAME_SIZE
	.align		4
.L_1471:
        /*21cc*/ 	.byte	0x04, 0x11
        /*21ce*/ 	.short	(.L_1473 - .L_1472)
	.align		4
.L_1472:
        /*21d0*/ 	.word	index@(_ZN2at6native55_GLOBAL__N__de093ff9_22_ForeachBinaryOpList_cu_a911ec4325multi_tensor_apply_kernelINS1_18TensorListMetadataILi2EEENS1_11CopyFunctorIN3c1013Float8_e4m3fnEiLi2ELi1ELi1EEEJNS0_4CopyIS7_iEEEEEvT_T0_DpT1_)
        /*21d4*/ 	.word	0x00000000


	//----- nvinfo : EIATTR_REGCOUNT
	.align		4
.L_1473:
        /*21d8*/ 	.byte	0x04, 0x2f
        /*21da*/ 	.short	(.L_1475 - .L_1474)
	.align		4
.L_1474:
        /*21dc*/ 	.word	index@(_ZN2at6native55_GLOBAL__N__de093ff9_22_ForeachBinaryOpList_cu_a911ec4325multi_tensor_apply_kernelINS1_18TensorListMetadataILi2EEENS1_11CopyFunctorIN3c1013Float8_e4m3fnEdLi2ELi1ELi1EEEJNS0_4CopyIS7_dEEEEEvT_T0_DpT1_)
        /*21e0*/ 	.word	0x00000020


	//----- nvinfo : EIATTR_FRAME_SIZE
	.align		4
.L_1475:
        /*21e4*/ 	.byte	0x04, 0x11
        /*21e6*/ 	.short	(.L_1477 - .L_1476)
	.align		4
.L_1476:
        /*21e8*/ 	.word	index@(_ZN2at6native55_GLOBAL__N__de093ff9_22_ForeachBinaryOpList_cu_a911ec4325multi_tensor_apply_kernelINS1_18TensorListMetadataILi2EEENS1_11CopyFunctorIN3c1013Float8_e4m3fnEdLi2ELi1ELi1EEEJNS0_4CopyIS7_dEEEEEvT_T0_DpT1_)
        /*21ec*/ 	.word	0x00000000


	//----- nvinfo : EIATTR_REGCOUNT
	.align		4
.L_1477:
        /*21f0*/ 	.byte	0x04, 0x2f
        /*21f2*/ 	.short	(.L_1479 - .L_1478)
	.align		4
.L_1478:
        /*21f4*/ 	.word	index@(_ZN2at6native55_GLOBAL__N__de093ff9_22_ForeachBinaryOpList_cu_a911ec4325multi_tensor_apply_kernelINS1_18TensorListMetadataILi2EEENS1_11CopyFunctorIN3c1013Float8_e4m3fnEfLi2ELi1ELi1EEEJNS0_4CopyIS7_fEEEEEvT_T0_DpT1_)
        /*21f8*/ 	.word	0x0000001f


	//----- nvinfo : EIATTR_FRAME_SIZE
	.align		4
.L_1479:
        /*21fc*/ 	.byte	0x04, 0x11
        /*21fe*/ 	.short	(.L_1481 - .L_1480)
	.align		4
.L_1480:
        /*2200*/ 	.word	index@(_ZN2at6native55_GLOBAL__N__de093ff9_22_ForeachBinaryOpList_cu_a911ec4325multi_tensor_apply_kernelINS1_18TensorListMetadataILi2EEENS1_11CopyFunctorIN3c1013Float8_e4m3fnEfLi2ELi1ELi1EEEJNS0_4CopyIS7_fEEEEEvT_T0_DpT1_)
        /*2204*/ 	.word	0x00000000


	//----- nvinfo : EIATTR_REGCOUNT
	.align		4
.L_1481:
        /*2208*/ 	.byte	0x04, 0x2f
        /*220a*/ 	.short	(.L_1483 - .L_1482)
	.align		4
.L_1482:
        /*220c*/ 	.word	index@(_ZN2at6native55_GLOBAL__N__de093ff9_22_ForeachBinaryOpList_cu_a911ec4325multi_tensor_apply_kernelINS1_18TensorListMetadataILi2EEENS1_11CopyFunctorIN3c1013Float8_e4m3fnENS6_7complexIdEELi2ELi1ELi1EEEJNS0_4CopyIS7_S9_EEEEEvT_T0_DpT1_)
        /*2210*/ 	.word	0x00000020


	//----- nvinfo : EIATTR_FRAME_SIZE
	.align		4
.L_1483:
        /*2214*/ 	.byte	0x04, 0x11
        /*2216*/ 	.short	(.L_1485 - .L_1484)
	.align		4
.L_1484:
        /*2218*/ 	.word	index@(_ZN2at6native55_GLOBAL__N__de093ff9_22_ForeachBinaryOpList_cu_a911ec4325multi_tensor_apply_kernelINS1_18TensorListMetadataILi2EEENS1_11CopyFunctorIN3c1013Float8_e4m3fnENS6_7complexIdEELi2ELi1ELi1EEEJNS0_4CopyIS7_S9_EEEEEvT_T0_DpT1_)
        /*221c*/ 	.word	0x00000000


	//----- nvinfo : EIATTR_REGCOUNT
	.align		4
.L_1485:
        /*2220*/ 	.byte	0x04, 0x2f
        /*2222*/ 	.short	(.L_1487 - .L_1486)
	.align		4
.L_1486:
        /*2224*/ 	.word	index@(_ZN2at6native55_GLOBAL__N__de093ff9_22_ForeachBinaryOpList_cu_a911ec4325multi_tensor_apply_kernelINS1_18TensorListMetadataILi2EEENS1_11CopyFunctorIN3c1013Float8_e4m3fnENS6_7complexIfEELi2ELi1ELi1EEEJNS0_4CopyIS7_S9_EEEEEvT_T0_DpT1_)
        /*2228*/ 	.word	0x00000020


	//----- nvinfo : EIATTR_FRAME_SIZE
	.align		4
.L_1487:
        /*222c*/ 	.byte	0x04, 0x11
        /*222e*/ 	.short	(.L_1489 - .L_1488)
	.align		4
.L_1488:
        /*2230*/ 	.word	index@(_ZN2at6native55_GLOBAL__N__de093ff9_22_ForeachBinaryOpList_cu_a911ec4325multi_tensor_apply_kernelINS1_18TensorListMetadataILi2EEENS1_11CopyFunctorIN3c1013Float8_e4m3fnENS6_7complexIfEELi2ELi1ELi1EEEJNS0_4CopyIS7_S9_EEEEEvT_T0_DpT1_)
        /*2234*/ 	.word	0x00000000


	//----- nvinfo : EIATTR_REGCOUNT
	.align		4
.L_1489:
        /*2238*/ 	.byte	0x04, 0x2f
        /*223a*/ 	.short	(.L_1491 - .L_1490)
	.align		4
.L_1490:
        /*223c*/ 	.word	index@(_ZN2at6native55_GLOBAL__N__de093ff9_22_ForeachBinaryOpList_cu_a911ec4325multi_tensor_apply_kernelINS1_18TensorListMetadataILi2EEENS1_11CopyFunctorIN3c1013Float8_e4m3fnENS6_4HalfELi2ELi1ELi1EEEJNS0_4CopyIS7_S8_EEEEEvT_T0_DpT1_)
        /*2240*/ 	.word	0x0000001f


	//----- nvinfo : EIATTR_FRAME_SIZE
	.align		4
.L_1491:
        /*2244*/ 	.byte	0x04, 0x11
        /*2246*/ 	.short	(.L_1493 - .L_1492)
	.align		4
.L_1492:
        /*2248*/ 	.word	index@(_ZN2at6native55_GLOBAL__N__de093ff9_22_ForeachBinaryOpList_cu_a911ec4325multi_tensor_apply_kernelINS1_18TensorListMetadataILi2EEENS1_11CopyFunctorIN3c1013Float8_e4m3fnENS6_4HalfELi2ELi1ELi1EEEJNS0_4CopyIS7_S8_EEEEEvT_T0_DpT1_)
        /*224c*/ 	.word	0x00000000


	//----- nvinfo : EIATTR_REGCOUNT
	.align		4
.L_1493:
        /*2250*/ 	.byte	0x04, 0x2f
        /*2252*/ 	.short	(.L_1495 - .L_1494)
	.align		4
.L_1494:
        /*2254*/ 	.word	index@(_ZN2at6native55_GLOBAL__N__de093ff9_22_ForeachBinaryOpList_cu_a911ec4325multi_tensor_apply_kernelINS1_18TensorListMetadataILi2EEENS1_11CopyFunctorIN3c1013Float8_e4m3fnENS6_8BFloat16ELi2ELi1ELi1EEEJNS0_4CopyIS7_S8_EEEEEvT_T0_DpT1_)
        /*2258*/ 	.word	0x0000001e


	//----- nvinfo : EIATTR_FRAME_SIZE
	.align		4
.L_1495:
        /*225c*/ 	.byte	0x04, 0x11
        /*225e*/ 	.short	(.L_1497 - .L_1496)
	.align		4
.L_1496:
        /*2260*/ 	.word	index@(_ZN2at6native55_GLOBAL__N__de093ff9_22_ForeachBinaryOpList_cu_a911ec4325multi_tensor_apply_kernelINS1_18TensorListMetadataILi2EEENS1_11CopyFunctorIN3c1013Float8_e4m3fnENS6_8BFloat16ELi2ELi1ELi1EEEJNS0_4CopyIS7_S8_EEEEEvT_T0_DpT1_)
        /*2264*/ 	.word	0x00000000


	//----- nvinfo : EIATTR_REGCOUNT
	.align		4
.L_1497:
        /*2268*/ 	.byte	0x04, 0x2f
        /*226a*/ 	.short	(.L_1499 - .L_1498)
	.align		4
.L_1498:
        /*226c*/ 	.word	index@(_ZN2at6native55_GLOBAL__N__de093ff9_22_ForeachBinaryOpList_cu_a911ec4325multi_tensor_apply_kernelINS1_18TensorListMetadataILi2EEENS1_11CopyFunctorIN3c1013Float8_e4m3fnEbLi2ELi1ELi1EEEJNS0_4CopyIS7_bEEEEEvT_T0_DpT1_)
        /*2270*/ 	.word	0x0000001f


	//----- nvinfo : EIATTR_FRAME_SIZE
	.align		4
.L_1499:
        /*2274*/ 	.byte	0x04, 0x11
        /*2276*/ 	.short	(.L_1501 - .L_1500)
	.align		4
.L_1500:
        /*2278*/ 	.word	index@(_ZN2at6native55_GLOBAL__N__de093ff9_22_ForeachBinaryOpList_cu_a911ec4325multi_tensor_apply_kernelINS1_18TensorListMetadataILi2EEENS1_11CopyFunctorIN3c1013Float8_e4m3fnEbLi2ELi1ELi1EEEJNS0_4CopyIS7_bEEEEEvT_T0_DpT1_)
        /*227c*/ 	.word	0x00000000


	//----- nvinfo : EIATTR_REGCOUNT
	.align		4
.L_1501:
        /*2280*/ 	.byte	0x04, 0x2f
        /*2282*/ 	.short	(.L_1503 - .L_1502)
	.align		4
.L_1502:
        /*2284*/ 	.word	index@(_ZN2at6native55_GLOBAL__N__de093ff9_22_ForeachBinaryOpList_cu_a911ec4325multi_tensor_apply_kernelINS1_18TensorListMetadataILi2EEENS1_11CopyFunctorIN3c1013Float8_e4m3fnENS6_15Float8_e4m3fnuzELi2ELi1ELi1EEEJNS0_4CopyIS7_S8_EEEEEvT_T0_DpT1_)
        /*2288*/ 	.word	0x0000001e


	//----- nvinfo : EIATTR_FRAME_SIZE
	.align		4
.L_1503:
        /*228c*/ 	.byte	0x04, 0x11
        /*228e*/ 	.short	(.L_1505 - .L_1504)
	.align		4
.L_1504:
        /*2290*/ 	.word	index@(_ZN2at6native55_GLOBAL__N__de093ff9_22_ForeachBinaryOpList_cu_a911ec4325multi_tensor_apply_kernelINS1_18TensorListMetadataILi2EEENS1_11CopyFunctorIN3c1013Float8_e4m3fnENS6_15Float8_e4m3fnuzELi2ELi1ELi1EEEJNS0_4CopyIS7_S8_EEEEEvT_T0_DpT1_)
        /*2294*/ 	.word	0x00000000


	//----- nvinfo : EIATTR_REGCOUNT
	.align		4
.L_1505:
        /*2298*/ 	.byte	0x04, 0x2f
        /*229a*/ 	.short	(.L_1507 - .L_1506)
	.align		4
.L_1506:
        /*229c*/ 	.word	index@(_ZN2at6native55_GLOBAL__N__de093ff9_22_ForeachBinaryOpList_cu_a911ec4325multi_tensor_apply_kernelINS1_18TensorListMetadataILi2EEENS1_11CopyFunctorIN3c1013Float8_e4m3fnENS6_11Float8_e5m2ELi2ELi1ELi1EEEJNS0_4CopyIS7_S8_EEEEEvT_T0_DpT1_)
        /*22a0*/ 	.word	0x0000001e


	//----- nvinfo : EIATTR_FRAME_SIZE
	.align		4
.L_1507:
        /*22a4*/ 	.byte	0x04, 0x11
        /*22a6*/ 	.short	(.L_1509 - .L_1508)
	.align		4
.L_1508:
        /*22a8*/ 	.word	index@(_ZN2at6native55_GLOBAL__N__de093ff9_22_ForeachBinaryOpList_cu_a911ec4325multi_tensor_apply_kernelINS1_18TensorListMetadataILi2EEENS1_11CopyFunctorIN3c1013Float8_e4m3fnENS6_11Float8_e5m2ELi2ELi1ELi1EEEJNS0_4CopyIS7_S8_EEEEEvT_T0_DpT1_)
        /*22ac*/ 	.word	0x00000000


	//----- nvinfo : EIATTR_REGCOUNT
	.align		4
.L_1509:
        /*22b0*/ 	.byte	0x04, 0x2f
        /*22b2*/ 	.short	(.L_1511 - .L_1510)
	.align		4
.L_1510:
        /*22b4*/ 	.word	index@(_ZN2at6native55_GLOBAL__N__de093ff9_22_ForeachBinaryOpList_cu_a911ec4325multi_tensor_apply_kernelINS1_18TensorListMetadataILi2EEENS1_11CopyFunctorIN3c1013Float8_e4m3fnENS6_15Float8_e5m2fnuzELi2ELi1ELi1EEEJNS0_4CopyIS7_S8_EEEEEvT_T0_DpT1_)
        /*22b8*/ 	.word	0x0000001e


	//----- nvinfo : EIATTR_FRAME_SIZE
	.align		4
.L_1511:
        /*22bc*/ 	.byte	0x04, 0x11
        /*22be*/ 	.short	(.L_1513 - .L_1512)
	.align		4
.L_1512:
        /*22c0*/ 	.word	index@(_ZN2at6native55_GLOBAL__N__de093ff9_22_ForeachBinaryOpList_cu_a911ec4325multi_tensor_apply_kernelINS1_18TensorListMetadataILi2EEENS1_11CopyFunctorIN3c1013Float8_e4m3fnENS6_15Float8_e5m2fnuzELi2ELi1ELi1EEEJNS0_4CopyIS7_S8_EEEEEvT_T0_DpT1_)
        /*22c4*/ 	.word	0x00000000


	//----- nvinfo : EIATTR_REGCOUNT
	.align		4
.L_1513:
        /*22c8*/ 	.byte	0x04, 0x2f
        /*22ca*/ 	.short	(.L_1515 - .L_1514)
	.align		4
.L_1514:
        /*22cc*/ 	.word	index@(_ZN2at6native55_GLOBAL__N__de093ff9_22_ForeachBinaryOpList_cu_a911ec4325multi_tensor_apply_kernelINS1_18TensorListMetadataILi2EEENS1_14UnaryOpFunctorIN3c1015Float8_e4m3fnuzELi2ELi1ELi1EEEJNS0_4CopyIS7_S7_EEEEEvT_T0_DpT1_)
        /*22d0*/ 	.word	0x00000020


	//----- nvinfo : EIATTR_FRAME_SIZE
	.align		4
.L_1515:
        /*22d4*/ 	.byte	0x04, 0x11
        /*22d6*/ 	.short	(.L_1517 - .L_1516)
	.align		4
.L_1516:
        /*22d8*/ 	.word	index@(_ZN2at6native55_GLOBAL__N__de093ff9_22_ForeachBinaryOpList_cu_a911ec4325multi_tensor_apply_kernelINS1_18TensorListMetadataILi2EEENS1_14UnaryOpFunctorIN3c1015Float8_e4m3fnuzELi2ELi1ELi1EEEJNS0_4CopyIS7_S7_EEEEEvT_T0_DpT1_)
        /*22dc*/ 	.word	0x00000000


	//----- nvinfo : EIATTR_REGCOUNT
	.align		4
.L_1517:
        /*22e0*/ 	.byte	0x04, 0x2f
        /*22e2*/ 	.short	(.L_1519 - .L_1518)
	.align		4
.L_1518:
        /*22e4*/ 	.word	index@(_ZN2at6native55_GLOBAL__N__de093ff9_22_ForeachBinaryOpList_cu_a911ec4325multi_tensor_apply_kernelINS1_18TensorListMetadataILi2EEENS1_11CopyFunctorIN3c1015Float8_e4m3fnuzEhLi2ELi1ELi1EEEJNS0_4CopyIS7_hEEEEEvT_T0_DpT1_)
        /*22e8*/ 	.word	0x0000001d


	//----- nvinfo : EIATTR_FRAME_SIZE
	.align		4
.L_1519:
        /*22ec*/ 	.byte	0x04, 0x11
        /*22ee*/ 	.short	(.L_1521 - .L_1520)
	.align		4
.L_1520:
        /*22f0*/ 	.word	index@(_ZN2at6native55_GLOBAL__N__de093ff9_22_ForeachBinaryOpList_cu_a911ec4325multi_tensor_apply_kernelINS1_18TensorListMetadataILi2EEENS1_11CopyFunctorIN3c1015Float8_e4m3fnuzEhLi2ELi1ELi1EEEJNS0_4CopyIS7_hEEEEEvT_T0_DpT1_)
        /*22f4*/ 	.word	0x00000000


	//----- nvinfo : EIATTR_REGCOUNT
	.align		4
.L_1521:
        /*22f8*/ 	.byte	0x04, 0x2f
        /*22fa*/ 	.short	(.L_1523 - .L_1522)
	.align		4
.L_1522:
        /*22fc*/ 	.word	index@(_ZN2at6native55_GLOBAL__N__de093ff9_22_ForeachBinaryOpList_cu_a911ec4325multi_tensor_apply_kernelINS1_18TensorListMetadataILi2EEENS1_11CopyFunctorIN3c1015Float8_e4m3fnuzEaLi2ELi1ELi1EEEJNS0_4CopyIS7_aEEEEEvT_T0_DpT1_)
        /*2300*/ 	.word	0x0000001d


	//----- nvinfo : EIATTR_FRAME_SIZE
	.align		4
.L_1523:
        /*2304*/ 	.byte	0x04, 0x11
        /*2306*/ 	.short	(.L_1525 - .L_1524)
	.align		4
.L_1524:
        /*2308*/ 	.word	index@(_ZN2at6native55_GLOBAL__N__de093ff9_22_ForeachBinaryOpList_cu_a911ec4325multi_tensor_apply_kernelINS1_18TensorListMetadataILi2EEENS1_11CopyFunctorIN3c1015Float8_e4m3fnuzEaLi2ELi1ELi1EEEJNS0_4CopyIS7_aEEEEEvT_T0_DpT1_)
        /*230c*/ 	.word	0x00000000


	//----- nvinfo : EIATTR_REGCOUNT
	.align		4
.L_1525:
        /*2310*/ 	.byte	0x04, 0x2f
        /*2312*/ 	.short	(.L_1527 - .L_1526)
	.align		4
.L_1526:
        /*2314*/ 	.word	index@(_ZN2at6native55_GLOBAL__N__de093ff9_22_ForeachBinaryOpList_cu_a911ec4325multi_tensor_apply_kernelINS1_18TensorListMetadataILi2EEENS1_11CopyFunctorIN3c1015Float8_e4m3fnuzElLi2ELi1ELi1EEEJNS0_4CopyIS7_lEEEEEvT_T0_DpT1_)
        /*2318*/ 	.word	0x00000020


	//----- nvinfo : EIATTR_FRAME_SIZE
	.align		4
.L_1527:
        /*231c*/ 	.byte	0x04, 0x11
        /*231e*/ 	.short	(.L_1529 - .L_1528)
	.align		4
.L_1528:
        /*2320*/ 	.word	index@(_ZN2at6native55_GLOBAL__N__de093ff9_22_ForeachBinaryOpList_cu_a911ec4325multi_tensor_apply_kernelINS1_18TensorListMetadataILi2EEENS1_11CopyFunctorIN3c1015Float8_e4m3fnuzElLi2ELi1ELi1EEEJNS0_4CopyIS7_lEEEEEvT_T0_DpT1_)
        /*2324*/ 	.word	0x00000000


	//----- nvinfo : EIATTR_REGCOUNT
	.align		4
.L_1529:
        /*2328*/ 	.byte	0x04, 0x2f
        /*232a*/ 	.short	(.L_1531 - .L_1530)
	.align		4
.L_1530:
        /*232c*/ 	.word	index@(_ZN2at6native55_GLOBAL__N__de093ff9_22_ForeachBinaryOpList_cu_a911ec4325multi_tensor_apply_kernelINS1_18TensorListMetadataILi2EEENS1_11CopyFunctorIN3c1015Float8_e4m3fnuzEsLi2ELi1ELi1EEEJNS0_4CopyIS7_sEEEEEvT_T0_DpT1_)
        /*2330*/ 	.word	0x0000001d


	//----- nvinfo : EIATTR_FRAME_SIZE
	.align		4
.L_1531:
        /*2334*/ 	.byte	0x04, 0x11
        /*2336*/ 	.short	(.L_1533 - .L_1532)
	.align		4
.L_1532:
        /*2338*/ 	.word	index@(_ZN2at6native55_GLOBAL__N__de093ff9_22_ForeachBinaryOpList_cu_a911ec4325multi_tensor_apply_kernelINS1_18TensorListMetadataILi2EEENS1_11CopyFunctorIN3c1015Float8_e4m3fnuzEsLi2ELi1ELi1EEEJNS0_4CopyIS7_sEEEEEvT_T0_DpT1_)
        /*233c*/ 	.word	0x00000000


	//----- nvinfo : EIATTR_REGCOUNT
	.align		4
.L_1533:
        /*2340*/ 	.byte	0x04, 0x2f
        /*2342*/ 	.short	(.L_1535 - .L_1534)
	.align		4
.L_1534:
        /*2344*/ 	.word	index@(_ZN2at6native55_GLOBAL__N__de093ff9_22_ForeachBinaryOpList_cu_a911ec4325multi_tensor_apply_kernelINS1_18TensorListMetadataILi2EEENS1_11CopyFunctorIN3c1015Float8_e4m3fnuzEiLi2ELi1ELi1EEEJNS0_4CopyIS7_iEEEEEvT_T0_DpT1_)
        /*2348*/ 	.word	0x0000001d


	//----- nvinfo : EIATTR_FRAME_SIZE
	.align		4
.L_1535:
        /*234c*/ 	.byte	0x04, 0x11
        /*234e*/ 	.short	(.L_1537 - .L_1536)
	.align		4
.L_1536:
        /*2350*/ 	.word	index@(_ZN2at6native55_GLOBAL__N__de093ff9_22_ForeachBinaryOpList_cu_a911ec4325multi_tensor_apply_kernelINS1_18TensorListMetadataILi2EEENS1_11CopyFunctorIN3c1015Float8_e4m3fnuzEiLi2ELi1ELi1EEEJNS0_4CopyIS7_iEEEEEvT_T0_DpT1_)
        /*2354*/ 	.word	0x00000000


	//----- nvinfo : EIATTR_REGCOUNT
	.align		4
.L_1537:
        /*2358*/ 	.byte	0x04, 0x2f
        /*235a*/ 	.short	(.L_1539 - .L_1538)
	.align		4
.L_1538:
        /*235c*/ 	.word	index@(_ZN2at6native55_GLOBAL__N__de093ff9_22_ForeachBinaryOpList_cu_a911ec4325multi_tensor_apply_kernelINS1_18TensorListMetadataILi2EEENS1_11CopyFunctorIN3c1015Float8_e4m3fnuzEdLi2ELi1ELi1EEEJNS0_4CopyIS7_dEEEEEvT_T0_DpT1_)
        /*2360*/ 	.word	0x00000020


	//----- nvinfo : EIATTR_FRAME_SIZE
	.align		4
.L_1539:
        /*2364*/ 	.byte	0x04, 0x11
        /*2366*/ 	.short	(.L_1541 - .L_1540)
	.align		4
.L_1540:
        /*2368*/ 	.word	index@(_ZN2at6native55_GLOBAL__N__de093ff9_22_ForeachBinaryOpList_cu_a911ec4325multi_tensor_apply_kernelINS1_18TensorListMetadataILi2EEENS1_11CopyFunctorIN3c1015Float8_e4m3fnuzEdLi2ELi1ELi1EEEJNS0_4CopyIS7_dEEEEEvT_T0_DpT1_)
        /*236c*/ 	.word	0x00000000


	//----- nvinfo : EIATTR_REGCOUNT
	.align		4
.L_1541:
        /*2370*/ 	.byte	0x04, 0x2f
        /*2372*/ 	.short	(.L_1543 - .L_1542)
	.align		4
.L_1542:
        /*2374*/ 	.word	index@(_ZN2at6native55_GLOBAL__N__de093ff9_22_ForeachBinaryOpList_cu_a911ec4325multi_tensor_apply_kernelINS1_18TensorListMetadataILi2EEENS1_11CopyFunctorIN3c1015Float8_e4m3fnuzEfLi2ELi1ELi1EEEJNS0_4CopyIS7_fEEEEEvT_T0_DpT1_)
        /*2378*/ 	.word	0x0000001d


	//----- nvinfo : EIATTR_FRAME_SIZE
	.align		4
.L_1543:
        /*237c*/ 	.byte	0x04, 0x11
        /*237e*/ 	.short	(.L_1545 - .L_1544)
	.align		4
.L_1544:
        /*2380*/ 	.word	index@(_ZN2at6native55_GLOBAL__N__de093ff9_22_ForeachBinaryOpList_cu_a911ec4325multi_tensor_apply_kernelINS1_18TensorListMetadataILi2EEENS1_11CopyFunctorIN3c1015Float8_e4m3fnuzEfLi2ELi1ELi1EEEJNS0_4CopyIS7_fEEEEEvT_T0_DpT1_)
        /*2384*/ 	.word	0x00000000


	//----- nvinfo : EIATTR_REGCOUNT
	.align		4
.L_1545:
        /*2388*/ 	.byte	0x04, 0x2f
        /*238a*/ 	.short	(.L_1547 - .L_1546)
	.align		4
.L_1546:
        /*238c*/ 	.word	index@(_ZN2at6native55_GLOBAL__N__de093ff9_22_ForeachBinaryOpList_cu_a911ec4325multi_tensor_apply_kernelINS1_18TensorListMetadataILi2EEENS1_11CopyFunctorIN3c1015Float8_e4m3fnuzENS6_7complexIdEELi2ELi1ELi1EEEJNS0_4CopyIS7_S9_EEEEEvT_T0_DpT1_)
        /*2390*/ 	.word	0x00000020


	//----- nvinfo : EIATTR_FRAME_SIZE
	.align		4
.L_1547:
        /*2394*/ 	.byte	0x04, 0x11
        /*2396*/ 	.short	(.L_1549 - .L_1548)
	.align		4
.L_1548:
        /*2398*/ 	.word	index@(_ZN2at6native55_GLOBAL__N__de093ff9_22_ForeachBinaryOpList_cu_a911ec4325multi_tensor_apply_kernelINS1_18TensorListMetadataILi2EEENS1_11CopyFunctorIN3c1015Float8_e4m3fnuzENS6_7complexIdEELi2ELi1ELi1EEEJNS0_4CopyIS7_S9_EEEEEvT_T0_DpT1_)
        /*239c*/ 	.word	0x00000000


	//----- nvinfo : EIATTR_REGCOUNT
	.align		4
.L_1549:
        /*23a0*/ 	.byte	0x04, 0x2f
        /*23a2*/ 	.short	(.L_1551 - .L_1550)
	.align		4
.L_1550:
        /*23a4*/ 	.word	index@(_ZN2at6native55_GLOBAL__N__de093ff9_22_ForeachBinaryOpList_cu_a911ec4325multi_tensor_apply_kernelINS1_18TensorListMetadataILi2EEENS1_11CopyFunctorIN3c1015Float8_e4m3fnuzENS6_7complexIfEELi2ELi1ELi1EEEJNS0_4CopyIS7_S9_EEEEEvT_T0_DpT1_)
        /*23a8*/ 	.word	0x0000001d


	//----- nvinfo : EIATTR_FRAME_SIZE
	.align		4
.L_1551:
        /*23ac*/ 	.byte	0x04, 0x11
        /*23ae*/ 	.short	(.L_1553 - .L_1552)
	.align		4
.L_1552:
        /*23b0*/ 	.word	index@(_ZN2at6native55_GLOBAL__N__de093ff9_22_ForeachBinaryOpList_cu_a911ec4325multi_tensor_apply_kernelINS1_18TensorListMetadataILi2EEENS1_11CopyFunctorIN3c1015Float8_e4m3fnuzENS6_7complexIfEELi2ELi1ELi1EEEJNS0_4CopyIS7_S9_EEEEEvT_T0_DpT1_)
        /*23b4*/ 	.word	0x00000000


	//----- nvinfo : EIATTR_REGCOUNT
	.align		4
.L_1553:
        /*23b8*/ 	.byte	0x04, 0x2f
        /*23ba*/ 	.short	(.L_1555 - .L_1554)
	.align		4
.L_1554:
        /*23bc*/ 	.word	index@(_ZN2at6native55_GLOBAL__N__de093ff9_22_ForeachBinaryOpList_cu_a911ec4325multi_tensor_apply_kernelINS1_18TensorListMetadataILi2EEENS1_11CopyFunctorIN3c1015Float8_e4m3fnuzENS6_4HalfELi2ELi1ELi1EEEJNS0_4CopyIS7_S8_EEEEEvT_T0_DpT1_)
        /*23c0*/ 	.word	0x0000001e


	//----- nvinfo : EIATTR_FRAME_SIZE
	.align		4
.L_1555:
        /*23c4*/ 	.byte	0x04, 0x11
        /*23c6*/ 	.short	(.L_1557 - .L_1556)
	.align		4
.L_1556:
        /*23c8*/ 	.word	index@(_ZN2at6native55_GLOBAL__N__de093ff9_22_ForeachBinaryOpList_cu_a911ec4325multi_tensor_apply_kernelINS1_18TensorListMetadataILi2EEENS1_11CopyFunctorIN3c1015Float8_e4m3fnuzENS6_4HalfELi2ELi1ELi1EEEJNS0_4CopyIS7_S8_EEEEEvT_T0_DpT1_)
        /*23cc*/ 	.word	0x00000000


	//----- nvinfo : EIATTR_REGCOUNT
	.align		4
.L_1557:
        /*23d0*/ 	.byte	0x04, 0x2f
        /*23d2*/ 	.short	(.L_1559 - .L_1558)
	.align		4
.L_1558:
        /*23d4*/ 	.word	index@(_ZN2at6native55_GLOBAL__N__de093ff9_22_ForeachBinaryOpList_cu_a911ec4325multi_tensor_apply_kernelINS1_18TensorListMetadataILi2EEENS1_11CopyFunctorIN3c1015Float8_e4m3fnuzENS6_8BFloat16ELi2ELi1ELi1EEEJNS0_4CopyIS7_S8_EEEEEvT_T0_DpT1_)
        /*23d8*/ 	.word	0x0000001c


	//----- nvinfo : EIATTR_FRAME_SIZE
	.align		4
.L_1559:
        /*23dc*/ 	.byte	0x04, 0x11
        /*23de*/ 	.short	(.L_1561 - .L_1560)
	.align		4
.L_1560:
        /*23e0*/ 	.word	index@(_ZN2at6native55_GLOBAL__N__de093ff9_22_ForeachBinaryOpList_cu_a911ec4325multi_tensor_apply_kernelINS1_18TensorListMetadataILi2EEENS1_11CopyFunctorIN3c1015Float8_e4m3fnuzENS6_8BFloat16ELi2ELi1ELi1EEEJNS0_4CopyIS7_S8_EEEEEvT_T0_DpT1_)
        /*23e4*/ 	.word	0x00000000


	//----- nvinfo : EIATTR_REGCOUNT
	.align		4
.L_1561:
        /*23e8*/ 	.byte	0x04, 0x2f
        /*23ea*/ 	.short	(.L_1563 - .L_1562)
	.align		4
.L_1562:
        /*23ec*/ 	.word	index@(_ZN2at6native55_GLOBAL__N__de093ff9_22_ForeachBinaryOpList_cu_a911ec4325multi_tensor_apply_kernelINS1_18TensorListMetadataILi2EEENS1_11CopyFunctorIN3c1015Float8_e4m3fnuzEbLi2ELi1ELi1EEEJNS0_4CopyIS7_bEEEEEvT_T0_DpT1_)
        /*23f0*/ 	.word	0x0000001d


	//----- nvinfo : EIATTR_FRAME_SIZE
	.align		4
.L_1563:
        /*23f4*/ 	.byte	0x04, 0x11
        /*23f6*/ 	.short	(.L_1565 - .L_1564)
	.align		4
.L_1564:
        /*23f8*/ 	.word	index@(_ZN2at6native55_GLOBAL__N__de093ff9_22_ForeachBinaryOpList_cu_a911ec4325multi_tensor_apply_kernelINS1_18TensorListMetadataILi2EEENS1_11CopyFunctorIN3c1015Float8_e4m3fnuzEbLi2ELi1ELi1EEEJNS0_4CopyIS7_bEEEEEvT_T0_DpT1_)
        /*23fc*/ 	.word	0x00000000


	//----- nvinfo : EIATTR_REGCOUNT
	.align		4
.L_1565:
        /*2400*/ 	.byte	0x04, 0x2f
        /*2402*/ 	.short	(.L_1567 - .L_1566)
	.align		4
.L_1566:
        /*2404*/ 	.word	index@(_ZN2at6native55_GLOBAL__N__de093ff9_22_ForeachBinaryOpList_cu_a911ec4325multi_tensor_apply_kernelINS1_18TensorListMetadataILi2EEENS1_11CopyFunctorIN3c1015Float8_e4m3fnuzENS6_13Float8_e4m3fnELi2ELi1ELi1EEEJNS0_4CopyIS7_S8_EEEEEvT_T0_DpT1_)
        /*2408*/ 	.word	0x0000001f


	//----- nvinfo : EIATTR_FRAME_SIZE
	.align		4
.L_1567:
        /*240c*/ 	.byte	0x04, 0x11
        /*240e*/ 	.short	(.L_1569 - .L_1568)
	.align		4
.L_1568:
        /*2410*/ 	.word	index@(_ZN2at6native55_GLOBAL__N__de093ff9_22_ForeachBinaryOpList_cu_a911ec4325multi_tensor_apply_kernelINS1_18TensorListMetadataILi2EEENS1_11CopyFunctorIN3c1015Float8_e4m3fnuzENS6_13Float8_e4m3fnELi2ELi1ELi1EEEJNS0_4CopyIS7_S8_EEEEEvT_T0_DpT1_)
        /*2414*/ 	.word	0x00000000


	//----- nvinfo : EIATTR_REGCOUNT
	.align		4
.L_1569:
        /*2418*/ 	.byte	0x04, 0x2f
        /*241a*/ 	.short	(.L_1571 - .L_1570)
	.align		4
.L_1570:
        /*241c*/ 	.word	index@(_ZN2at6native55_GLOBAL__N__de093ff9_22_ForeachBinaryOpList_cu_a911ec4325multi_tensor_apply_kernelINS1_18TensorListMetadataILi2EEENS1_11CopyFunctorIN3c1015Float8_e4m3fnuzENS6_11Float8_e5m2ELi2ELi1ELi1EEEJNS0_4CopyIS7_S8_EEEEEvT_T0_DpT1_)
        /*2420*/ 	.word	0x0000001c


	//----- nvinfo : EIATTR_FRAME_SIZE
	.align		4
.L_1571:
        /*2424*/ 	.byte	0x04, 0x11
        /*2426*/ 	.short	(.L_1573 - .L_1572)
	.align		4
.L_1572:
        /*2428*/ 	.word	index@(_ZN2at6native55_GLOBAL__N__de093ff9_22_ForeachBinaryOpList_cu_a911ec4325multi_tensor_apply_kernelINS1_18TensorListMetadataILi2EEENS1_11CopyFunctorIN3c1015Float8_e4m3fnuzENS6_11Float8_e5m2ELi2ELi1ELi1EEEJNS0_4CopyIS7_S8_EEEEEvT_T0_DpT1_)
        /*242c*/ 	.word	0x00000000


	//----- nvinfo : EIATTR_REGCOUNT
	.align		4
.L_1573:
        /*2430*/ 	.byte	0x04, 0x2f
        /*2432*/ 	.short	(.L_1575 - .L_1574)
	.align		4
.L_1574:
        /*2434*/ 	.word	index@(_ZN2at6native55_GLOBAL__N__de093ff9_22_ForeachBinaryOpList_cu_a911ec4325multi_tensor_apply_kernelINS1_18TensorListMetadataILi2EEENS1_11CopyFunctorIN3c1015Float8_e4m3fnuzENS6_15Float8_e5m2fnuzELi2ELi1ELi1EEEJNS0_4CopyIS7_S8_EEEEEvT_T0_DpT1_)
        /*2438*/ 	.word	0x0000001e


	//----- nvinfo : EIATTR_FRAME_SIZE
	.align		4
.L_1575:
        /*243c*/ 	.byte	0x04, 0x11
        /*243e*/ 	.short	(.L_1577 - .L_1576)
	.align		4
.L_1576:
        /*2440*/ 	.word	index@(_ZN2at6native55_GLOBAL__N__de093ff9_22_ForeachBinaryOpList_cu_a911ec4325multi_tensor_apply_kernelINS1_18TensorListMetadataILi2EEENS1_11CopyFunctorIN3c1015Float8_e4m3fnuzENS6_15Float8_e5m2fnuzELi2ELi1ELi1EEEJNS0_4CopyIS7_S8_EEEEEvT_T0_DpT1_)
        /*2444*/ 	.word	0x00000000


	//----- nvinfo : EIATTR_REGCOUNT
	.align		4
.L_1577:
        /*2448*/ 	.byte	0x04, 0x2f
        /*244a*/ 	.short	(.L_1579 - .L_1578)
	.align		4
.L_1578:
        /*244c*/ 	.word	index@(_ZN2at6native55_GLOBAL__N__de093ff9_22_ForeachBinaryOpList_cu_a911ec4325multi_tensor_apply_kernelINS1_18TensorListMetadataILi2EEENS1_14UnaryOpFunctorIN3c1011Float8_e5m2ELi2ELi1ELi1EEEJNS0_4CopyIS7_S7_EEEEEvT_T0_DpT1_)
        /*2450*/ 	.word	0x00000020


	//----- nvinfo : EIATTR_FRAME_SIZE
	.align		4
.L_1579:
        /*2454*/ 	.byte	0x04, 0x11
        /*2456*/ 	.short	(.L_1581 - .L_1580)
	.align		4
.L_1580:
        /*2458*/ 	.word	index@(_ZN2at6native55_GLOBAL__N__de093ff9_22_ForeachBinaryOpList_cu_a911ec4325multi_tensor_apply_kernelINS1_18TensorListMetadataILi2EEENS1_14UnaryOpFunctorIN3c1011Float8_e5m2ELi2ELi1ELi1EEEJNS0_4CopyIS7_S7_EEEEEvT_T0_DpT1_)
        /*245c*/ 	.word	0x00000000


	//----- nvinfo : EIATTR_REGCOUNT
	.align		4
.L_1581:
        /*2460*/ 	.byte	0x04, 0x2f
        /*2462*/ 	.short	(.L_1583 - .L_1582)
	.align		4
.L_1582:
        /*2464*/ 	.word	index@(_ZN2at6native55_GLOBAL__N__de093ff9_22_ForeachBinaryOpList_cu_a911ec4325multi_tensor_apply_kernelINS1_18TensorListMetadataILi2EEENS1_11CopyFunctorIN3c1011Float8_e5m2EhLi2ELi1ELi1EEEJNS0_4CopyIS7_hEEEEEvT_T0_DpT1_)
        /*2468*/ 	.word	0x00000020


	//----- nvinfo : EIATTR_FRAME_SIZE
	.align		4
.L_1583:
        /*246c*/ 	.byte	0x04, 0x11
        /*246e*/ 	.short	(.L_1585 - .L_1584)
	.align		4
.L_1584:
        /*2470*/ 	.word	index@(_ZN2at6native55_GLOBAL__N__de093ff9_22_ForeachBinaryOpList_cu_a911ec4325multi_tensor_apply_kernelINS1_18TensorListMetadataILi2EEENS1_11CopyFunctorIN3c1011Float8_e5m2EhLi2ELi1ELi1EEEJNS0_4CopyIS7_hEEEEEvT_T0_DpT1_)
        /*2474*/ 	.word	0x00000000


	//----- nvinfo : EIATTR_REGCOUNT
	.align		4
.L_1585:
        /*2478*/ 	.byte	0x04, 0x2f
        /*247a*/ 	.short	(.L_1587 - .L_1586)
	.align		4
.L_1586:
        /*247c*/ 	.word	index@(_ZN2at6native55_GLOBAL__N__de093ff9_22_ForeachBinaryOpList_cu_a911ec4325multi_tensor_apply_kernelINS1_18TensorListMetadataILi2EEENS1_11CopyFunctorIN3c1011Float8_e5m2EaLi2ELi1ELi1EEEJNS0_4CopyIS7_aEEEEEvT_T0_DpT1_)
        /*2480*/ 	.word	0x00000020


	//----- nvinfo : EIATTR_FRAME_SIZE
	.align		4
.L_1587:
        /*2484*/ 	.byte	0x04, 0x11
        /*2486*/ 	.short	(.L_1589 - .L_1588)
	.align		4
.L_1588:
        /*2488*/ 	.word	index@(_ZN2at6native55_GLOBAL__N__de093ff9_22_ForeachBinaryOpList_cu_a911ec4325multi_tensor_apply_kernelINS1_18TensorListMetadataILi2EEENS1_11CopyFunctorIN3c1011Float8_e5m2EaLi2ELi1ELi1EEEJNS0_4CopyIS7_aEEEEEvT_T0_DpT1_)
        /*248c*/ 	.word	0x00000000


	//----- nvinfo : EIATTR_REGCOUNT
	.align		4
.L_1589:
        /*2490*/ 	.byte	0x04, 0x2f
        /*2492*/ 	.short	(.L_1591 - .L_1590)
	.align		4
.L_1590:
        /*2494*/ 	.word	index@(_ZN2at6native55_GLOBAL__N__de093ff9_22_ForeachBinaryOpList_cu_a911ec4325multi_tensor_apply_kernelINS1_18TensorListMetadataILi2EEENS1_11CopyFunctorIN3c1011Float8_e5m2ElLi2ELi1ELi1EEEJNS0_4CopyIS7_lEEEEEvT_T0_DpT1_)
        /*2498*/ 	.word	0x00000020


	//----- nvinfo : EIATTR_FRAME_SIZE
	.align		4
.L_1591:
        /*249c*/ 	.byte	0x04, 0x11
        /*249e*/ 	.short	(.L_1593 - .L_1592)
	.align		4
.L_1592:
        /*24a0*/ 	.word	index@(_ZN2at6native55_GLOBAL__N__de093ff9_22_ForeachBinaryOpList_cu_a911ec4325multi_tensor_apply_kernelINS1_18TensorListMetadataILi2EEENS1_11CopyFunctorIN3c1011Float8_e5m2ElLi2ELi1ELi1EEEJNS0_4CopyIS7_lEEEEEvT_T0_DpT1_)
        /*24a4*/ 	.word	0x00000000


	//----- nvinfo : EIATTR_REGCOUNT
	.align		4
.L_1593:
        /*24a8*/ 	.byte	0x04, 0x2f
        /*24aa*/ 	.short	(.L_1595 - .L_1594)
	.align		4
.L_1594:
        /*24ac*/ 	.word	index@(_ZN2at6native55_GLOBAL__N__de093ff9_22_ForeachBinaryOpList_cu_a911ec4325multi_tensor_apply_kernelINS1_18TensorListMetadataILi2EEENS1_11CopyFunctorIN3c1011Float8_e5m2EsLi2ELi1ELi1EEEJNS0_4CopyIS7_sEEEEEvT_T0_DpT1_)
        /*24b0*/ 	.word	0x0000001e


	//----- nvinfo : EIATTR_FRAME_SIZE
	.align		4
.L_1595:
        /*24b4*/ 	.byte	0x04, 0x11
        /*24b6*/ 	.short	(.L_1597 - .L_1596)
	.align		4
.L_1596:
        /*24b8*/ 	.word	index@(_ZN2at6native55_GLOBAL__N__de093ff9_22_ForeachBinaryOpList_cu_a911ec4325multi_tensor_apply_kernelINS1_18TensorListMetadataILi2EEENS1_11CopyFunctorIN3c1011Float8_e5m2EsLi2ELi1ELi1EEEJNS0_4CopyIS7_sEEEEEvT_T0_DpT1_)
        /*24bc*/ 	.word	0x00000000


	//----- nvinfo : EIATTR_REGCOUNT
	.align		4
.L_1597:
        /*24c0*/ 	.byte	0x04, 0x2f
        /*24c2*/ 	.short	(.L_1599 - .L_1598)
	.align		4
.L_1598:
        /*24c4*/ 	.word	index@(_ZN2at6native55_GLOBAL__N__de093ff9_22_ForeachBinaryOpList_cu_a911ec4325multi_tensor_apply_kernelINS1_18TensorListMetadataILi2EEENS1_11CopyFunctorIN3c1011Float8_e5m2EiLi2ELi1ELi1EEEJNS0_4CopyIS7_iEEEEEvT_T0_DpT1_)
        /*24c8*/ 	.word	0x0000001e


	//----- nvinfo : EIATTR_FRAME_SIZE
	.align		4
.L_1599:
        /*24cc*/ 	.byte	0x04, 0x11
        /*24ce*/ 	.short	(.L_1601 - .L_1600)
	.align		4
.L_1600:
        /*24d0*/ 	.word	index@(_ZN2at6native55_GLOBAL__N__de093ff9_22_ForeachBinaryOpList_cu_a911ec4325multi_tensor_apply_kernelINS1_18TensorListMetadataILi2EEENS1_11CopyFunctorIN3c1011Float8_e5m2EiLi2ELi1ELi1EEEJNS0_4CopyIS7_iEEEEEvT_T0_DpT1_)
        /*24d4*/ 	.word	0x00000000


	//----- nvinfo : EIATTR_REGCOUNT
	.align		4
.L_1601:
        /*24d8*/ 	.byte	0x04, 0x2f
        /*24da*/ 	.short	(.L_1603 - .L_1602)
	.align		4
.L_1602:
        /*24dc*/ 	.word	index@(_ZN2at6native55_GLOBAL__N__de093ff9_22_ForeachBinaryOpList_cu_a911ec4325multi_tensor_apply_kernelINS1_18TensorListMetadataILi2EEENS1_11CopyFunctorIN3c1011Float8_e5m2EdLi2ELi1ELi1EEEJNS0_4CopyIS7_dEEEEEvT_T0_DpT1_)
        /*24e0*/ 	.word	0x00000020


	//----- nvinfo : EIATTR_FRAME_SIZE
	.align		4
.L_1603:
        /*24e4*/ 	.byte	0x04, 0x11
        /*24e6*/ 	.short	(.L_1605 - .L_1604)
	.align		4
.L_1604:
        /*24e8*/ 	.word	index@(_ZN2at6native55_GLOBAL__N__de093ff9_22_ForeachBinaryOpList_cu_a911ec4325multi_tensor_apply_kernelINS1_18TensorListMetadataILi2EEENS1_11CopyFunctorIN3c1011Float8_e5m2EdLi2ELi1ELi1EEEJNS0_4CopyIS7_dEEEEEvT_T0_DpT1_)
        /*24ec*/ 	.word	0x00000000


	//----- nvinfo : EIATTR_REGCOUNT
	.align		4
.L_1605:
        /*24f0*/ 	.byte	0x04, 0x2f
        /*24f2*/ 	.short	(.L_1607 - .L_1606)
	.align		4
.L_1606:
        /*24f4*/ 	.word	index@(_ZN2at6native55_GLOBAL__N__de093ff9_22_ForeachBinaryOpList_cu_a911ec4325multi_tensor_apply_kernelINS1_18TensorListMetadataILi2EEENS1_11CopyFunctorIN3c1011Float8_e5m2EfLi2ELi1ELi1EEEJNS0_4CopyIS7_fEEEEEvT_T0_DpT1_)
        /*24f8*/ 	.word	0x0000001e


	//----- nvinfo : EIATTR_FRAME_SIZE
	.align		4
.L_1607:
        /*24fc*/ 	.byte	0x04, 0x11
        /*24fe*/ 	.short	(.L_1609 - .L_1608)
	.align		4
.L_1608:
        /*2500*/ 	.word	index@(_ZN2at6native55_GLOBAL__N__de093ff9_22_ForeachBinaryOpList_cu_a911ec4325multi_tensor_apply_kernelINS1_18TensorListMetadataILi2EEENS1_11CopyFunctorIN3c1011Float8_e5m2EfLi2ELi1ELi1EEEJNS0_4CopyIS7_fEEEEEvT_T0_DpT1_)
        /*2504*/ 	.word	0x00000000


	//----- nvinfo : EIATTR_REGCOUNT
	.align		4
.L_1609:
        /*2508*/ 	.byte	0x04, 0x2f
        /*250a*/ 	.short	(.L_1611 - .L_1610)
	.align		4
.L_1610:
        /*250c*/ 	.word	index@(_ZN2at6native55_GLOBAL__N__de093ff9_22_ForeachBinaryOpList_cu_a911ec4325multi_tensor_apply_kernelINS1_18TensorListMetadataILi2EEENS1_11CopyFunctorIN3c1011Float8_e5m2ENS6_7complexIdEELi2ELi1ELi1EEEJNS0_4CopyIS7_S9_EEEEEvT_T0_DpT1_)
        /*2510*/ 	.word	0x00000020


	//----- nvinfo : EIATTR_FRAME_SIZE
	.align		4
.L_1611:
        /*2514*/ 	.byte	0x04, 0x11
        /*2516*/ 	.short	(.L_1613 - .L_1612)
	.align		4
.L_1612:
        /*2518*/ 	.word	index@(_ZN2at6native55_GLOBAL__N__de093ff9_22_ForeachBinaryOpList_cu_a911ec4325multi_tensor_apply_kernelINS1_18TensorListMetadataILi2EEENS1_11CopyFunctorIN3c1011Float8_e5m2ENS6_7complexIdEELi2ELi1ELi1EEEJNS0_4CopyIS7_S9_EEEEEvT_T0_DpT1_)
        /*251c*/ 	.word	0x00000000


	//----- nvinfo : EIATTR_REGCOUNT
	.align		4
.L_1613:
        /*2520*/ 	.byte	0x04, 0x2f
        /*2522*/ 	.short	(.L_1615 - .L_1614)
	.align		4
.L_1614:
        /*2524*/ 	.word	index@(_ZN2at6native55_GLOBAL__N__de093ff9_22_ForeachBinaryOpList_cu_a911ec4325multi_tensor_apply_kernelINS1_18TensorListMetadataILi2EEENS1_11CopyFunctorIN3c1011Float8_e5m2ENS6_7complexIfEELi2ELi1ELi1EEEJNS0_4CopyIS7_S9_EEEEEvT_T0_DpT1_)
        /*2528*/ 	.word	0x00000020


	//----- nvinfo : EIATTR_FRAME_SIZE
	.align		4
.L_1615:
        /*252c*/ 	.byte	0x04, 0x11
        /*252e*/ 	.short	(.L_1617 - .L_1616)
	.align		4
.L_1616:
        /*2530*/ 	.word	index@(_ZN2at6native55_GLOBAL__N__de093ff9_22_ForeachBinaryOpList_cu_a911ec4325multi_tensor_apply_kernelINS1_18TensorListMetadataILi2EEENS1_11CopyFunctorIN3c1011Float8_e5m2ENS6_7complexIfEELi2ELi1ELi1EEEJNS0_4CopyIS7_S9_EEEEEvT_T0_DpT1_)
        /*2534*/ 	.word	0x00000000


	//----- nvinfo : EIATTR_REGCOUNT
	.align		4
.L_1617:
        /*2538*/ 	.byte	0x04, 0x2f
        /*253a*/ 	.short	(.L_1619 - .L_1618)
	.align		4
.L_1618:
        /*253c*/ 	.word	index@(_ZN2at6native55_GLOBAL__N__de093ff9_22_ForeachBinaryOpList_cu_a911ec4325multi_tensor_apply_kernelINS1_18TensorListMetadataILi2EEENS1_11CopyFunctorIN3c1011Float8_e5m2ENS6_4HalfELi2ELi1ELi1EEEJNS0_4CopyIS7_S8_EEEEEvT_T0_DpT1_)
        /*2540*/ 	.word	0x00000020


	//----- nvinfo : EIATTR_FRAME_SIZE
	.align		4
.L_1619:
        /*2544*/ 	.byte	0x04, 0x11
        /*2546*/ 	.short	(.L_1621 - .L_1620)
	.align		4
.L_1620:
        /*2548*/ 	.word	index@(_ZN2at6native55_GLOBAL__N__de093ff9_22_ForeachBinaryOpList_cu_a911ec4325multi_tensor_apply_kernelINS1_18TensorListMetadataILi2EEENS1_11CopyFunctorIN3c1011Float8_e5m2ENS6_4HalfELi2ELi1ELi1EEEJNS0_4CopyIS7_S8_EEEEEvT_T0_DpT1_)
        /*254c*/ 	.word	0x00000000


	//----- nvinfo : EIATTR_REGCOUNT
	.align		4
.L_1621:
        /*2550*/ 	.byte	0x04, 0x2f
        /*2552*/ 	.short	(.L_1623 - .L_1622)
	.align		4
.L_1622:
        /*2554*/ 	.word	index@(_ZN2at6native55_GLOBAL__N__de093ff9_22_ForeachBinaryOpList_cu_a911ec4325multi_tensor_apply_kernelINS1_18TensorListMetadataILi2EEENS1_11CopyFunctorIN3c1011Float8_e5m2ENS6_8BFloat16ELi2ELi1ELi1EEEJNS0_4CopyIS7_S8_EEEEEvT_T0_DpT1_)
        /*2558*/ 	.word	0x00000020


	//----- nvinfo : EIATTR_FRAME_SIZE
	.align		4
.L_1623:
        /*255c*/ 	.byte	0x04, 0x11
        /*255e*/ 	.short	(.L_1625 - .L_1624)
	.align		4
.L_1624:
        /*2560*/ 	.word	index@(_ZN2at6native55_GLOBAL__N__de093ff9_22_ForeachBinaryOpList_cu_a911ec4325multi_tensor_apply_kernelINS1_18TensorListMetadataILi2EEENS1_11CopyFunctorIN3c1011Float8_e5m2ENS6_8BFloat16ELi2ELi1ELi1EEEJNS0_4CopyIS7_S8_EEEEEvT_T0_DpT1_)
        /*2564*/ 	.word	0x00000000


	//----- nvinfo : EIATTR_REGCOUNT
	.align		4
.L_1625:
        /*2568*/ 	.byte	0x04, 0x2f
        /*256a*/ 	.short	(.L_1627 - .L_1626)
	.align		4
.L_1626:
        /*256c*/ 	.word	index@(_ZN2at6native55_GLOBAL__N__de093ff9_22_ForeachBinaryOpList_cu_a911ec4325multi_tensor_apply_kernelINS1_18TensorListMetadataILi2EEENS1_11CopyFunctorIN3c1011Float8_e5m2EbLi2ELi1ELi1EEEJNS0_4CopyIS7_bEEEEEvT_T0_DpT1_)
        /*2570*/ 	.word	0x00000020


	//----- nvinfo : EIATTR_FRAME_SIZE
	.align		4
.L_1627:
        /*2574*/ 	.byte	0x04, 0x11
        /*2576*/ 	.short	(.L_1629 - .L_1628)
	.align		4
.L_1628:
        /*2578*/ 	.word	index@(_ZN2at6native55_GLOBAL__N__de093ff9_22_ForeachBinaryOpList_cu_a911ec4325multi_tensor_apply_kernelINS1_18TensorListMetadataILi2EEENS1_11CopyFunctorIN3c1011Float8_e5m2EbLi2ELi1ELi1EEEJNS0_4CopyIS7_bEEEEEvT_T0_DpT1_)
        /*257c*/ 	.word	0x00000000


	//----- nvinfo : EIATTR_REGCOUNT
	.align		4
.L_1629:
        /*2580*/ 	.byte	0x04, 0x2f
        /*2582*/ 	.short	(.L_1631 - .L_1630)
	.align		4
.L_1630:
        /*2584*/ 	.word	index@(_ZN2at6native55_GLOBAL__N__de093ff9_22_ForeachBinaryOpList_cu_a911ec4325multi_tensor_apply_kernelINS1_18TensorListMetadataILi2EEENS1_11CopyFunctorIN3c1011Float8_e5m2ENS6_13Float8_e4m3fnELi2ELi1ELi1EEEJNS0_4CopyIS7_S8_EEEEEvT_T0_DpT1_)
        /*2588*/ 	.word	0x00000020


	//----- nvinfo : EIATTR_FRAME_SIZE
	.align		4
.L_1631:
        /*258c*/ 	.byte	0x04, 0x11
        /*258e*/ 	.short	(.L_1633 - .L_1632)
	.align		4
.L_1632:
        /*2590*/ 	.word	index@(_ZN2at6native55_GLOBAL__N__de093ff9_22_ForeachBinaryOpList_cu_a911ec4325multi_tensor_apply_kernelINS1_18TensorListMetadataILi2EEENS1_11CopyFunctorIN3c1011Float8_e5m2ENS6_13Float8_e4m3fnELi2ELi1ELi1EEEJNS0_4CopyIS7_S8_EEEEEvT_T0_DpT1_)
        /*2594*/ 	.word	0x00000000


	//----- nvinfo : EIATTR_REGCOUNT
	.align		4
.L_1633:
        /*2598*/ 	.byte	0x04, 0x2f
        /*259a*/ 	.short	(.L_1635 - .L_1634)
	.align		4
.L_1634:
        /*259c*/ 	.word	index@(_ZN2at6native55_GLOBAL__N__de093ff9_22_ForeachBinaryOpList_cu_a911ec4325multi_tensor_apply_kernelINS1_18TensorListMetadataILi2EEENS1_11CopyFunctorIN3c1011Float8_e5m2ENS6_15Float8_e4m3fnuzELi2ELi1ELi1EEEJNS0_4CopyIS7_S8_EEEEEvT_T0_DpT1_)
        /*25a0*/ 	.word	0x0000001e


	//----- nvinfo : EIATTR_FRAME_SIZE
	.align		4
.L_1635:
        /*25a4*/ 	.byte	0x04, 0x11
        /*25a6*/ 	.short	(.L_1637 - .L_1636)
	.align		4
.L_1636:
        /*25a8*/ 	.word	index@(_ZN2at6native55_GLOBAL__N__de093ff9_22_ForeachBinaryOpList_cu_a911ec4325multi_tensor_apply_kernelINS1_18TensorListMetadataILi2EEENS1_11CopyFunctorIN3c1011Float8_e5m2ENS6_15Float8_e4m3fnuzELi2ELi1ELi1EEEJNS0_4CopyIS7_S8_EEEEEvT_T0_DpT1_)
        /*25ac*/ 	.word	0x00000000


	//----- nvinfo : EIATTR_REGCOUNT
	.align		4
.L_1637:
        /*25b0*/ 	.byte	0x04, 0x2f
        /*25b2*/ 	.short	(.L_1639 - .L_1638)
	.align		4
.L_1638:
        /*25b4*/ 	.word	index@(_ZN2at6native55_GLOBAL__N__de093ff9_22_ForeachBinaryOpList_cu_a911ec4325multi_tensor_apply_kernelINS1_18TensorListMetadataILi2EEENS1_11CopyFunctorIN3c1011Float8_e5m2ENS6_15Float8_e5m2fnuzELi2ELi1ELi1EEEJNS0_4CopyIS7_S8_EEEEEvT_T0_DpT1_)
        /*25b8*/ 	.word	0x0000001e


	//----- nvinfo : EIATTR_FRAME_SIZE
	.align		4
.L_1639:
        /*25bc*/ 	.byte	0x04, 0x11
        /*25be*/ 	.short	(.L_1641 - .L_1640)
	.align		4
.L_1640:
        /*25c0*/ 	.word	index@(_ZN2at6native55_GLOBAL__N__de093ff9_22_ForeachBinaryOpList_cu_a911ec4325multi_tensor_apply_kernelINS1_18TensorListMetadataILi2EEENS1_11CopyFunctorIN3c1011Float8_e5m2ENS6_15Float8_e5m2fnuzELi2ELi1ELi1EEEJNS0_4CopyIS7_S8_EEEEEvT_T0_DpT1_)
        /*25c4*/ 	.word	0x00000000


	//----- nvinfo : EIATTR_REGCOUNT
	.align		4
.L_1641:
        /*25c8*/ 	.byte	0x04, 0x2f
        /*25ca*/ 	.short	(.L_1643 - .L_1642)
	.align		4
.L_1642:
        /*25cc*/ 	.word	index@(_ZN2at6native55_GLOBAL__N__de093ff9_22_ForeachBinaryOpList_cu_a911ec4325multi_tensor_apply_kernelINS1_18TensorListMetadataILi2EEENS1_14UnaryOpFunctorIN3c1015Float8_e5m2fnuzELi2ELi1ELi1EEEJNS0_4CopyIS7_S7_EEEEEvT_T0_DpT1_)
        /*25d0*/ 	.word	0x00000020


	//----- nvinfo : EIATTR_FRAME_SIZE
	.align		4
.L_1643:
        /*25d4*/ 	.byte	0x04, 0x11
        /*25d6*/ 	.short	(.L_1645 - .L_1644)
	.align		4
.L_1644:
        /*25d8*/ 	.word	index@(_ZN2at6native55_GLOBAL__N__de093ff9_22_ForeachBinaryOpList_cu_a911ec4325multi_tensor_apply_kernelINS1_18TensorListMetadataILi2EEENS1_14UnaryOpFunctorIN3c1015Float8_e5m2fnuzELi2ELi1ELi1EEEJNS0_4CopyIS7_S7_EEEEEvT_T0_DpT1_)
        /*25dc*/ 	.word	0x00000000


	//----- nvinfo : EIATTR_REGCOUNT
	.align		4
.L_1645:
        /*25e0*/ 	.byte	0x04, 0x2f
        /*25e2*/ 	.short	(.L_1647 - .L_1646)
	.align		4
.L_1646:
        /*25e4*/ 	.word	index@(_ZN2at6native55_GLOBAL__N__de093ff9_22_ForeachBinaryOpList_cu_a911ec4325multi_tensor_apply_kernelINS1_18TensorListMetadataILi2EEENS1_11CopyFunctorIN3c1015Float8_e5m2fnuzEhLi2ELi1ELi1EEEJNS0_4CopyIS7_hEEEEEvT_T0_DpT1_)
        /*25e8*/ 	.word	0x0000001d


	//----- nvinfo : EIATTR_FRAME_SIZE
	.align		4
.L_1647:
        /*25ec*/ 	.byte	0x04, 0x11
        /*25ee*/ 	.short	(.L_1649 - .L_1648)
	.align		4
.L_1648:
        /*25f0*/ 	.word	index@(_ZN2at6native55_GLOBAL__N__de093ff9_22_ForeachBinaryOpList_cu_a911ec4325multi_tensor_apply_kernelINS1_18TensorListMetadataILi2EEENS1_11CopyFunctorIN3c1015Float8_e5m2fnuzEhLi2ELi1ELi1EEEJNS0_4CopyIS7_hEEEEEvT_T0_DpT1_)
        /*25f4*/ 	.word	0x00000000


	//----- nvinfo : EIATTR_REGCOUNT
	.align		4
.L_1649:
        /*25f8*/ 	.byte	0x04, 0x2f
        /*25fa*/ 	.short	(.L_1651 - .L_1650)
	.align		4
.L_1650:
        /*25fc*/ 	.word	index@(_ZN2at6native55_GLOBAL__N__de093ff9_22_ForeachBinaryOpList_cu_a911ec4325multi_tensor_apply_kernelINS1_18TensorListMetadataILi2EEENS1_11CopyFunctorIN3c1015Float8_e5m2fnuzEaLi2ELi1ELi1EEEJNS0_4CopyIS7_aEEEEEvT_T0_DpT1_)
        /*2600*/ 	.word	0x0000001d


	//----- nvinfo : EIATTR_FRAME_SIZE
	.align		4
.L_1651:
        /*2604*/ 	.byte	0x04, 0x11
        /*2606*/ 	.short	(.L_1653 - .L_1652)
	.align		4
.L_1652:
        /*2608*/ 	.word	index@(_ZN2at6native55_GLOBAL__N__de093ff9_22_ForeachBinaryOpList_cu_a911ec4325multi_tensor_apply_kernelINS1_18TensorListMetadataILi2EEENS1_11CopyFunctorIN3c1015Float8_e5m2fnuzEaLi2ELi1ELi1EEEJNS0_4CopyIS7_aEEEEEvT_T0_DpT1_)
        /*260c*/ 	.word	0x00000000


	//----- nvinfo : EIATTR_REGCOUNT
	.align		4
.L_1653:
        /*2610*/ 	.byte	0x04, 0x2f
        /*2612*/ 	.short	(.L_1655 - .L_1654)
	.align		4
.L_1654:
        /*2614*/ 	.word	index@(_ZN2at6native55_GLOBAL__N__de093ff9_22_ForeachBinaryOpList_cu_a911ec4325multi_tensor_apply_kernelINS1_18TensorListMetadataILi2EEENS1_11CopyFunctorIN3c1015Float8_e5m2fnuzElLi2ELi1ELi1EEEJNS0_4CopyIS7_lEEEEEvT_T0_DpT1_)
        /*2618*/ 	.word	0x00000020


	//----- nvinfo : EIATTR_FRAME_SIZE
	.align		4
.L_1655:
        /*261c*/ 	.byte	0x04, 0x11
        /*261e*/ 	.short	(.L_1657 - .L_1656)
	.align		4
.L_1656:
        /*2620*/ 	.word	index@(_ZN2at6native55_GLOBAL__N__de093ff9_22_ForeachBinaryOpList_cu_a911ec4325multi_tensor_apply_kernelINS1_18TensorListMetadataILi2EEENS1_11CopyFunctorIN3c1015Float8_e5m2fnuzElLi2ELi1ELi1EEEJNS0_4CopyIS7_lEEEEEvT_T0_DpT1_)
        /*2624*/ 	.word	0x00000000


	//----- nvinfo : EIATTR_REGCOUNT
	.align		4
.L_1657:
        /*2628*/ 	.byte	0x04, 0x2f
        /*262a*/ 	.short	(.L_1659 - .L_1658)
	.align		4
.L_1658:
        /*262c*/ 	.word	index@(_ZN2at6native55_GLOBAL__N__de093ff9_22_ForeachBinaryOpList_cu_a911ec4325multi_tensor_apply_kernelINS1_18TensorListMetadataILi2EEENS1_11CopyFunctorIN3c1015Float8_e5m2fnuzEsLi2ELi1ELi1EEEJNS0_4CopyIS7_sEEEEEvT_T0_DpT1_)
        /*2630*/ 	.word	0x0000001d


	//----- nvinfo : EIATTR_FRAME_SIZE
	.align		4
.L_1659:
        /*2634*/ 	.byte	0x04, 0x11
        /*2636*/ 	.short	(.L_1661 - .L_1660)
	.align		4
.L_1660:
        /*2638*/ 	.word	index@(_ZN2at6native55_GLOBAL__N__de093ff9_22_ForeachBinaryOpList_cu_a911ec4325multi_tensor_apply_kernelINS1_18TensorListMetadataILi2EEENS1_11CopyFunctorIN3c1015Float8_e5m2fnuzEsLi2ELi1ELi1EEEJNS0_4CopyIS7_sEEEEEvT_T0_DpT1_)
        /*263c*/ 	.word	0x00000000


	//----- nvinfo : EIATTR_REGCOUNT
	.align		4
.L_1661:
        /*2640*/ 	.byte	0x04, 0x2f
        /*2642*/ 	.short	(.L_1663 - .L_1662)
	.align		4
.L_1662:
        /*2644*/ 	.word	index@(_ZN2at6native55_GLOBAL__N__de093ff9_22_ForeachBinaryOpList_cu_a911ec4325multi_tensor_apply_kernelINS1_18TensorListMetadataILi2EEENS1_11CopyFunctorIN3c1015Float8_e5m2fnuzEiLi2ELi1ELi1EEEJNS0_4CopyIS7_iEEEEEvT_T0_DpT1_)
        /*2648*/ 	.word	0x0000001d


	//----- nvinfo : EIATTR_FRAME_SIZE
	.align		4
.L_1663:
        /*264c*/ 	.byte	0x04, 0x11
        /*264e*/ 	.short	(.L_1665 - .L_1664)
	.align		4
.L_1664:
        /*2650*/ 	.word	index@(_ZN2at6native55_GLOBAL__N__de093ff9_22_ForeachBinaryOpList_cu_a911ec4325multi_tensor_apply_kernelINS1_18TensorListMetadataILi2EEENS1_11CopyFunctorIN3c1015Float8_e5m2fnuzEiLi2ELi1ELi1EEEJNS0_4CopyIS7_iEEEEEvT_T0_DpT1_)
        /*2654*/ 	.word	0x00000000


	//----- nvinfo : EIATTR_REGCOUNT
	.align		4
.L_1665:
        /*2658*/ 	.byte	0x04, 0x2f
        /*265a*/ 	.short	(.L_1667 - .L_1666)
	.align		4
.L_1666:
        /*265c*/ 	.word	index@(_ZN2at6native55_GLOBAL__N__de093ff9_22_ForeachBinaryOpList_cu_a911ec4325multi_tensor_apply_kernelINS1_18TensorListMetadataILi2EEENS1_11CopyFunctorIN3c1015Float8_e5m2fnuzEdLi2ELi1ELi1EEEJNS0_4CopyIS7_dEEEEEvT_T0_DpT1_)
        /*2660*/ 	.word	0x00000020


	//----- nvinfo : EIATTR_FRAME_SIZE
	.align		4
.L_1667:
        /*2664*/ 	.byte	0x04, 0x11
        /*2666*/ 	.short	(.L_1669 - .L_1668)
	.align		4
.L_1668:
        /*2668*/ 	.word	index@(_ZN2at6native55_GLOBAL__N__de093ff9_22_ForeachBinaryOpList_cu_a911ec4325multi_tensor_apply_kernelINS1_18TensorListMetadataILi2EEENS1_11CopyFunctorIN3c1015Float8_e5m2fnuzEdLi2ELi1ELi1EEEJNS0_4CopyIS7_dEEEEEvT_T0_DpT1_)
        /*266c*/ 	.word	0x00000000


	//----- nvinfo : EIATTR_REGCOUNT
	.align		4
.L_1669:
        /*2670*/ 	.byte	0x04, 0x2f
        /*2672*/ 	.short	(.L_1671 - .L_1670)
	.align		4
.L_1670:
        /*2674*/ 	.word	index@(_ZN2at6native55_GLOBAL__N__de093ff9_22_ForeachBinaryOpList_cu_a911ec4325multi_tensor_apply_kernelINS1_18TensorListMetadataILi2EEENS1_11CopyFunctorIN3c1015Float8_e5m2fnuzEfLi2ELi1ELi1EEEJNS0_4CopyIS7_fEEEEEvT_T0_DpT1_)
        /*2678*/ 	.word	0x0000001d


	//----- nvinfo : EIATTR_FRAME_SIZE
	.align		4
.L_1671:
        /*267c*/ 	.byte	0x04, 0x11
        /*267e*/ 	.short	(.L_1673 - .L_1672)
	.align		4
.L_1672:
        /*2680*/ 	.word	index@(_ZN2at6native55_GLOBAL__N__de093ff9_22_ForeachBinaryOpList_cu_a911ec4325multi_tensor_apply_kernelINS1_18TensorListMetadataILi2EEENS1_11CopyFunctorIN3c1015Float8_e5m2fnuzEfLi2ELi1ELi1EEEJNS0_4CopyIS7_fEEEEEvT_T0_DpT1_)
        /*2684*/ 	.word	0x00000000


	//----- nvinfo : EIATTR_REGCOUNT
	.align		4
.L_1673:
        /*2688*/ 	.byte	0x04, 0x2f
        /*268a*/ 	.short	(.L_1675 - .L_1674)
	.align		4
.L_1674:
        /*268c*/ 	.word	index@(_ZN2at6native55_GLOBAL__N__de093ff9_22_ForeachBinaryOpList_cu_a911ec4325multi_tensor_apply_kernelINS1_18TensorListMetadataILi2EEENS1_11CopyFunctorIN3c1015Float8_e5m2fnuzENS6_7complexIdEELi2ELi1ELi1EEEJNS0_4CopyIS7_S9_EEEEEvT_T0_DpT1_)
        /*2690*/ 	.word	0x00000020


	//----- nvinfo : EIATTR_FRAME_SIZE
	.align		4
.L_1675:
        /*2694*/ 	.byte	0x04, 0x11
        /*2696*/ 	.short	(.L_1677 - .L_1676)
	.align		4
.L_1676:
        /*2698*/ 	.word	index@(_ZN2at6native55_GLOBAL__N__de093ff9_22_ForeachBinaryOpList_cu_a911ec4325multi_tensor_apply_kernelINS1_18TensorListMetadataILi2EEENS1_11CopyFunctorIN3c1015Float8_e5m2fnuzENS6_7complexIdEELi2ELi1ELi1EEEJNS0_4CopyIS7_S9_EEEEEvT_T0_DpT1_)
        /*269c*/ 	.word	0x00000000


	//----- nvinfo : EIATTR_REGCOUNT
	.align		4
.L_1677:
        /*26a0*/ 	.byte	0x04, 0x2f
        /*26a2*/ 	.short	(.L_1679 - .L_1678)
	.align		4
.L_1678:
        /*26a4*/ 	.word	index@(_ZN2at6native55_GLOBAL__N__de093ff9_22_ForeachBinaryOpList_cu_a911ec4325multi_tensor_apply_kernelINS1_18TensorListMetadataILi2EEENS1_11CopyFunctorIN3c1015Float8_e5m2fnuzENS6_7complexIfEELi2ELi1ELi1EEEJNS0_4CopyIS7_S9_EEEEEvT_T0_DpT1_)
        /*26a8*/ 	.word	0x0000001d


	//----- nvinfo : EIATTR_FRAME_SIZE
	.align		4
.L_1679:
        /*26ac*/ 	.byte	0x04, 0x11
        /*26ae*/ 	.short	(.L_1681 - .L_1680)
	.align		4
.L_1680:
        /*26b0*/ 	.word	index@(_ZN2at6native55_GLOBAL__N__de093ff9_22_ForeachBinaryOpList_cu_a911ec4325multi_tensor_apply_kernelINS1_18TensorListMetadataILi2EEENS1_11CopyFunctorIN3c1015Float8_e5m2fnuzENS6_7complexIfEELi2ELi1ELi1EEEJNS0_4CopyIS7_S9_EEEEEvT_T0_DpT1_)
        /*26b4*/ 	.word	0x00000000


	//----- nvinfo : EIATTR_REGCOUNT
	.align		4
.L_1681:
        /*26b8*/ 	.byte	0x04, 0x2f
        /*26ba*/ 	.short	(.L_1683 - .L_1682)
	.align		4
.L_1682:
        /*26bc*/ 	.word	index@(_ZN2at6native55_GLOBAL__N__de093ff9_22_ForeachBinaryOpList_cu_a911ec4325multi_tensor_apply_kernelINS1_18TensorListMetadataILi2EEENS1_11CopyFunctorIN3c1015Float8_e5m2fnuzENS6_4HalfELi2ELi1ELi1EEEJNS0_4CopyIS7_S8_EEEEEvT_T0_DpT1_)
        /*26c0*/ 	.word	0x0000001e


	//----- nvinfo : EIATTR_FRAME_SIZE
	.align		4
.L_1683:
        /*26c4*/ 	.byte	0x04, 0x11
        /*26c6*/ 	.short	(.L_1685 - .L_1684)
	.align		4
.L_1684:
        /*26c8*/ 	.word	index@(_ZN2at6native55_GLOBAL__N__de093ff9_22_ForeachBinaryOpList_cu_a911ec4325multi_tensor_apply_kernelINS1_18TensorListMetadataILi2EEENS1_11CopyFunctorIN3c1015Float8_e5m2fnuzENS6_4HalfELi2ELi1ELi1EEEJNS0_4CopyIS7_S8_EEEEEvT_T0_DpT1_)
        /*26cc*/ 	.word	0x00000000


	//----- nvinfo : EIATTR_REGCOUNT
	.align		4
.L_1685:
        /*26d0*/ 	.byte	0x04, 0x2f
        /*26d2*/ 	.short	(.L_1687 - .L_1686)
	.align		4
.L_1686:
        /*26d4*/ 	.word	index@(_ZN2at6native55_GLOBAL__N__de093ff9_22_ForeachBinaryOpList_cu_a911ec4325multi_tensor_apply_kernelINS1_18TensorListMetadataILi2EEENS1_11CopyFunctorIN3c1015Float8_e5m2fnuzENS6_8BFloat16ELi2ELi1ELi1EEEJNS0_4CopyIS7_S8_EEEEEvT_T0_DpT1_)
        /*26d8*/ 	.word	0x0000001c


	//----- nvinfo : EIATTR_FRAME_SIZE
	.align		4
.L_1687:
        /*26dc*/ 	.byte	0x04, 0x11
        /*26de*/ 	.short	(.L_1689 - .L_1688)
	.align		4
.L_1688:
        /*26e0*/ 	.word	index@(_ZN2at6native55_GLOBAL__N__de093ff9_22_ForeachBinaryOpList_cu_a911ec4325multi_tensor_apply_kernelINS1_18TensorListMetadataILi2EEENS1_11CopyFunctorIN3c1015Float8_e5m2fnuzENS6_8BFloat16ELi2ELi1ELi1EEEJNS0_4CopyIS7_S8_EEEEEvT_T0_DpT1_)
        /*26e4*/ 	.word	0x00000000


	//----- nvinfo : EIATTR_REGCOUNT
	.align		4
.L_1689:
        /*26e8*/ 	.byte	0x04, 0x2f
        /*26ea*/ 	.short	(.L_1691 - .L_1690)
	.align		4
.L_1690:
        /*26ec*/ 	.word	index@(_ZN2at6native55_GLOBAL__N__de093ff9_22_ForeachBinaryOpList_cu_a911ec4325multi_tensor_apply_kernelINS1_18TensorListMetadataILi2EEENS1_11CopyFunctorIN3c1015Float8_e5m2fnuzEbLi2ELi1ELi1EEEJNS0_4CopyIS7_bEEEEEvT_T0_DpT1_)
        /*26f0*/ 	.word	0x0000001d


	//----- nvinfo : EIATTR_FRAME_SIZE
	.align		4
.L_1691:
        /*26f4*/ 	.byte	0x04, 0x11
        /*26f6*/ 	.short	(.L_1693 - .L_1692)
	.align		4
.L_1692:
        /*26f8*/ 	.word	index@(_ZN2at6native55_GLOBAL__N__de093ff9_22_ForeachBinaryOpList_cu_a911ec4325multi_tensor_apply_kernelINS1_18TensorListMetadataILi2EEENS1_11CopyFunctorIN3c1015Float8_e5m2fnuzEbLi2ELi1ELi1EEEJNS0_4CopyIS7_bEEEEEvT_T0_DpT1_)
        /*26fc*/ 	.word	0x00000000


	//----- nvinfo : EIATTR_REGCOUNT
	.align		4
.L_1693:
        /*2700*/ 	.byte	0x04, 0x2f
        /*2702*/ 	.short	(.L_1695 - .L_1694)
	.align		4
.L_1694:
        /*2704*/ 	.word	index@(_ZN2at6native55_GLOBAL__N__de093ff9_22_ForeachBinaryOpList_cu_a911ec4325multi_tensor_apply_kernelINS1_18TensorListMetadataILi2EEENS1_11CopyFunctorIN3c1015Float8_e5m2fnuzENS6_13Float8_e4m3fnELi2ELi1ELi1EEEJNS0_4CopyIS7_S8_EEEEEvT_T0_DpT1_)
        /*2708*/ 	.word	0x0000001f


	//----- nvinfo : EIATTR_FRAME_SIZE
	.align		4
.L_1695:
        /*270c*/ 	.byte	0x04, 0x11
        /*270e*/ 	.short	(.L_1697 - .L_1696)
	.align		4
.L_1696:
        /*2710*/ 	.word	index@(_ZN2at6native55_GLOBAL__N__de093ff9_22_ForeachBinaryOpList_cu_a911ec4325multi_tensor_apply_kernelINS1_18TensorListMetadataILi2EEENS1_11CopyFunctorIN3c1015Float8_e5m2fnuzENS6_13Float8_e4m3fnELi2ELi1ELi1EEEJNS0_4CopyIS7_S8_EEEEEvT_T0_DpT1_)
        /*2714*/ 	.word	0x00000000


	//----- nvinfo : EIATTR_REGCOUNT
	.align		4
.L_1697:
        /*2718*/ 	.byte	0x04, 0x2f
        /*271a*/ 	.short	(.L_1699 - .L_1698)
	.align		4
.L_1698:
        /*271c*/ 	.word	index@(_ZN2at6native55_GLOBAL__N__de093ff9_22_ForeachBinaryOpList_cu_a911ec4325multi_tensor_apply_kernelINS1_18TensorListMetadataILi2EEENS1_11CopyFunctorIN3c1015Float8_e5m2fnuzENS6_15Float8_e4m3fnuzELi2ELi1ELi1EEEJNS0_4CopyIS7_S8_EEEEEvT_T0_DpT1_)
        /*2720*/ 	.word	0x0000001e


	//----- nvinfo : EIATTR_FRAME_SIZE
	.align		4
.L_1699:
        /*2724*/ 	.byte	0x04, 0x11
        /*2726*/ 	.short	(.L_1701 - .L_1700)
	.align		4
.L_1700:
        /*2728*/ 	.word	index@(_ZN2at6native55_GLOBAL__N__de093ff9_22_ForeachBinaryOpList_cu_a911ec4325multi_tensor_apply_kernelINS1_18TensorListMetadataILi2EEENS1_11CopyFunctorIN3c1015Float8_e5m2fnuzENS6_15Float8_e4m3fnuzELi2ELi1ELi1EEEJNS0_4CopyIS7_S8_EEEEEvT_T0_DpT1_)
        /*272c*/ 	.word	0x00000000


	//----- nvinfo : EIATTR_REGCOUNT
	.align		4
.L_1701:
        /*2730*/ 	.byte	0x04, 0x2f
        /*2732*/ 	.short	(.L_1703 - .L_1702)
	.align		4
.L_1702:
        /*2734*/ 	.word	index@(_ZN2at6native55_GLOBAL__N__de093ff9_22_ForeachBinaryOpList_cu_a911ec4325multi_tensor_apply_kernelINS1_18TensorListMetadataILi2EEENS1_11CopyFunctorIN3c1015Float8_e5m2fnuzENS6_11Float8_e5m2ELi2ELi1ELi1EEEJNS0_4CopyIS7_S8_EEEEEvT_T0_DpT1_)
        /*2738*/ 	.word	0x0000001c


	//----- nvinfo : EIATTR_FRAME_SIZE
	.align		4
.L_1703:
        /*273c*/ 	.byte	0x04, 0x11
        /*273e*/ 	.short	(.L_1705 - .L_1704)
	.align		4
.L_1704:
        /*2740*/ 	.word	index@(_ZN2at6native55_GLOBAL__N__de093ff9_22_ForeachBinaryOpList_cu_a911ec4325multi_tensor_apply_kernelINS1_18TensorListMetadataILi2EEENS1_11CopyFunctorIN3c1015Float8_e5m2fnuzENS6_11Float8_e5m2ELi2ELi1ELi1EEEJNS0_4CopyIS7_S8_EEEEEvT_T0_DpT1_)
        /*2744*/ 	.word	0x00000000


	//----- nvinfo : EIATTR_MIN_STACK_SIZE
	.align		4
.L_1705:
        /*2748*/ 	.byte	0x04, 0x12
        /*274a*/ 	.short	(.L_1707 - .L_1706)
	.align		4
.L_1706:
        /*274c*/ 	.word	index@(_ZN2at6native55_GLOBAL__N__de093ff9_22_ForeachBinaryOpList_cu_a911ec4325multi_tensor_apply_kernelINS1_18TensorListMetadataILi2EEENS1_11CopyFunctorIN3c1015Float8_e5m2fnuzENS6_11Float8_e5m2ELi2ELi1ELi1EEEJNS0_4CopyIS7_S8_EEEEEvT_T0_DpT1_)
        /*2750*/ 	.word	0x00000000


	//----- nvinfo : EIATTR_MIN_STACK_SIZE
	.align		4
.L_1707:
        /*2754*/ 	.byte	0x04, 0x12
        /*2756*/ 	.short	(.L_1709 - .L_1708)
	.align		4
.L_1708:
        /*2758*/ 	.word	index@(_ZN2at6native55_GLOBAL__N__de093ff9_22_ForeachBinaryOpList_cu_a911ec4325multi_tensor_apply_kernelINS1_18TensorListMetadataILi2EEENS1_11CopyFunctorIN3c1015Float8_e5m2fnuzENS6_15Float8_e4m3fnuzELi2ELi1ELi1EEEJNS0_4CopyIS7_S8_EEEEEvT_T0_DpT1_)
        /*275c*/ 	.word	0x00000000


	//----- nvinfo : EIATTR_MIN_STACK_SIZE
	.align		4
.L_1709:
        /*2760*/ 	.byte	0x04, 0x12
        /*2762*/ 	.short	(.L_1711 - .L_1710)
	.align		4
.L_1710:
        /*2764*/ 	.word	index@(_ZN2at6native55_GLOBAL__N__de093ff9_22_ForeachBinaryOpList_cu_a911ec4325multi_tensor_apply_kernelINS1_18TensorListMetadataILi2EEENS1_11CopyFunctorIN3c1015Float8_e5m2fnuzENS6_13Float8_e4m3fnELi2ELi1ELi1EEEJNS0_4CopyIS7_S8_EEEEEvT_T0_DpT1_)
        /*2768*/ 	.word	0x00000000


	//----- nvinfo : EIATTR_MIN_STACK_SIZE
	.align		4
.L_1711:
        /*276c*/ 	.byte	0x04, 0x12
        /*276e*/ 	.short	(.L_1713 - .L_1712)
	.align		4
.L_1712:
        /*2770*/ 	.word	index@(_ZN2at6native55_GLOBAL__N__de093ff9_22_ForeachBinaryOpList_cu_a911ec4325multi_tensor_apply_kernelINS1_18TensorListMetadataILi2EEENS1_11CopyFunctorIN3c1015Float8_e5m2fnuzEbLi2ELi1ELi1EEEJNS0_4CopyIS7_bEEEEEvT_T0_DpT1_)
        /*2774*/ 	.word	0x00000000


	//----- nvinfo : EIATTR_MIN_STACK_SIZE
	.align		4
.L_1713:
        /*2778*/ 	.byte	0x04, 0x12
        /*277a*/ 	.short	(.L_1715 - .L_1714)
	.align		4
.L_1714:
        /*277c*/ 	.word	index@(_ZN2at6native55_GLOBAL__N__de093ff9_22_ForeachBinaryOpList_cu_a911ec4325multi_tensor_apply_kernelINS1_18TensorListMetadataILi2EEENS1_11CopyFunctorIN3c1015Float8_e5m2fnuzENS6_8BFloat16ELi2ELi1ELi1EEEJNS0_4CopyIS7_S8_EEEEEvT_T0_DpT1_)
        /*2780*/ 	.word	0x00000000


	//----- nvinfo : EIATTR_MIN_STACK_SIZE
	.align		4
.L_1715:
        /*2784*/ 	.byte	0x04, 0x12
        /*2786*/ 	.short	(.L_1717 - .L_1716)
	.align		4
.L_1716:
        /*2788*/ 	.word	index@(_ZN2at6native55_GLOBAL__N__de093ff9_22_ForeachBinaryOpList_cu_a911ec4325multi_tensor_apply_kernelINS1_18TensorListMetadataILi2EEENS1_11CopyFunctorIN3c1015Float8_e5m2fnuzENS6_4HalfELi2ELi1ELi1EEEJNS0_4CopyIS7_S8_EEEEEvT_T0_DpT1_)
        /*278c*/ 	.word	0x00000000


	//----- nvinfo : EIATTR_MIN_STACK_SIZE
	.align		4
.L_1717:
        /*2790*/ 	.byte	0x04, 0x12
        /*2792*/ 	.short	(.L_1719 - .L_1718)
	.align		4
.L_1718:
        /*2794*/ 	.word	index@(_ZN2at6native55_GLOBAL__N__de093ff9_22_ForeachBinaryOpList_cu_a911ec4325multi_tensor_apply_kernelINS1_18TensorListMetadataILi2EEENS1_11CopyFunctorIN3c1015Float8_e5m2fnuzENS6_7complexIfEELi2ELi1ELi1EEEJNS0_4CopyIS7_S9_EEEEEvT_T0_DpT1_)
        /*2798*/ 	.word	0x00000000


	//----- nvinfo : EIATTR_MIN_STACK_SIZE
	.align		4
.L_1719:
        /*279c*/ 	.byte	0x04, 0x12
        /*279e*/ 	.short	(.L_1721 - .L_1720)
	.align		4
.L_1720:
        /*27a0*/ 	.word	index@(_ZN2at6native55_GLOBAL__N__de093ff9_22_ForeachBinaryOpList_cu_a911ec4325multi_tensor_apply_kernelINS1_18TensorListMetadataILi2EEENS1_11CopyFunctorIN3c1015Float8_e5m2fnuzENS6_7complexIdEELi2ELi1ELi1EEEJNS0_4CopyIS7_S9_EEEEEvT_T0_DpT1_)
        /*27a4*/ 	.word	0x00000000


	//----- nvinfo : EIATTR_MIN_STACK_SIZE
	.align		4
.L_1721:
        /*27a8*/ 	.byte	0x04, 0x12
        /*27aa*/ 	.short	(.L_1723 - .L_1722)
	.align		4
.L_1722:
        /*27ac*/ 	.word	index@(_ZN2at6native55_GLOBAL__N__de093ff9_22_ForeachBinaryOpList_cu_a911ec4325multi_tensor_apply_kernelINS1_18TensorListMetadataILi2EEENS1_11CopyFunctorIN3c1015Float8_e5m2fnuzEfLi2ELi1ELi1EEEJNS0_4CopyIS7_fEEEEEvT_T0_DpT1_)
        /*27b0*/ 	.word	0x00000000


	//----- nvinfo : EIATTR_MIN_STACK_SIZE
	.align		4
.L_1723:
        /*27b4*/ 	.byte	0x04, 0x12
        /*27b6*/ 	.short	(.L_1725 - .L_1724)
	.align		4
.L_1724:
        /*27b8*/ 	.word	index@(_ZN2at6native55_GLOBAL__N__de093ff9_22_ForeachBinaryOpList_cu_a911ec4325multi_tensor_apply_kernelINS1_18TensorListMetadataILi2EEENS1_11CopyFunctorIN3c1015Float8_e5m2fnuzEdLi2ELi1ELi1EEEJNS0_4CopyIS7_dEEEEEvT_T0_DpT1_)
        /*27bc*/ 	.word	0x00000000


	//----- nvinfo : EIATTR_MIN_STACK_SIZE
	.align		4
.L_1725:
        /*27c0*/ 	.byte	0x04, 0x12
        /*27c2*/ 	.short	(.L_1727 - .L_1726)
	.align		4
.L_1726:
        /*27c4*/ 	.word	index@(_ZN2at6native55_GLOBAL__N__de093ff9_22_ForeachBinaryOpList_cu_a911ec4325multi_tensor_apply_kernelINS1_18TensorListMetadataILi2EEENS1_11CopyFunctorIN3c1015Float8_e5m2fnuzEiLi2ELi1ELi1EEEJNS0_4CopyIS7_iEEEEEvT_T0_DpT1_)
        /*27c8*/ 	.word	0x00000000


	//----- nvinfo : EIATTR_MIN_STACK_SIZE
	.align		4
.L_1727:
        /*27cc*/ 	.byte	0x04, 0x12
        /*27ce*/ 	.short	(.L_1729 - .L_1728)
	.align		4
.L_1728:
        /*27d0*/ 	.word	index@(_ZN2at6native55_GLOBAL__N__de093ff9_22_ForeachBinaryOpList_cu_a911ec4325multi_tensor_apply_kernelINS1_18TensorListMetadataILi2EEENS1_11CopyFunctorIN3c1015Float8_e5m2fnuzEsLi2ELi1ELi1EEEJNS0_4CopyIS7_sEEEEEvT_T0_DpT1_)
        /*27d4*/ 	.word	0x00000000


	//----- nvinfo : EIATTR_MIN_STACK_SIZE
	.align		4
.L_1729:
        /*27d8*/ 	.byte	0x04, 0x12
        /*27da*/ 	.short	(.L_1731 - .L_1730)
	.align		4
.L_1730:
        /*27dc*/ 	.word	index@(_ZN2at6native55_GLOBAL__N__de093ff9_22_ForeachBinaryOpList_cu_a911ec4325multi_tensor_apply_kernelINS1_18TensorListMetadataILi2EEENS1_11CopyFunctorIN3c1015Float8_e5m2fnuzElLi2ELi1ELi1EEEJNS0_4CopyIS7_lEEEEEvT_T0_DpT1_)
        /*27e0*/ 	.word	0x00000000


	//----- nvinfo : EIATTR_MIN_STACK_SIZE
	.align		4
.L_1731:
        /*27e4*/ 	.byte	0x04, 0x12
        /*27e6*/ 	.short	(.L_1733 - .L_1732)
	.align		4
.L_1732:
        /*27e8*/ 	.word	index@(_ZN2at6native55_GLOBAL__N__de093ff9_22_ForeachBinaryOpList_cu_a911ec4325multi_tensor_apply_kernelINS1_18TensorListMetadataILi2EEENS1_11CopyFunctorIN3c1015Float8_e5m2fnuzEaLi2ELi1ELi1EEEJNS0_4CopyIS7_aEEEEEvT_T0_DpT1_)
        /*27ec*/ 	.word	0x00000000


	//----- nvinfo : EIATTR_MIN_STACK_SIZE
	.align		4
.L_1733:
        /*27f0*/ 	.byte	0x04, 0x12
        /*27f2*/ 	.short	(.L_1735 - .L_1734)
	.align		4
.L_1734:
        /*27f4*/ 	.word	index@(_ZN2at6native55_GLOBAL__N__de093ff9_22_ForeachBinaryOpList_cu_a911ec4325multi_tensor_apply_kernelINS1_18TensorListMetadataILi2EEENS1_11CopyFunctorIN3c1015Float8_e5m2fnuzEhLi2ELi1ELi1EEEJNS0_4CopyIS7_hEEEEEvT_T0_DpT1_)
        /*27f8*/ 	.word	0x00000000


	//----- nvinfo : EIATTR_MIN_STACK_SIZE
	.align		4
.L_1735:
        /*27fc*/ 	.byte	0x04, 0x12
        /*27fe*/ 	.short	(.L_1737 - .L_1736)
	.align		4
.L_1736:
        /*2800*/ 	.word	index@(_ZN2at6native55_GLOBAL__N__de093ff9_22_ForeachBinaryOpList_cu_a911ec4325multi_tensor_apply_kernelINS1_18TensorListMetadataILi2EEENS1_14UnaryOpFunctorIN3c1015Float8_e5m2fnuzELi2ELi1ELi1EEEJNS0_4CopyIS7_S7_EEEEEvT_T0_DpT1_)
        /*2804*/ 	.word	0x00000000


	//----- nvinfo : EIATTR_MIN_STACK_SIZE
	.align		4
.L_1737:
        /*2808*/ 	.byte	0x04, 0x12
        /*280a*/ 	.short	(.L_1739 - .L_1738)
	.align		4
.L_1738:
        /*280c*/ 	.word	index@(_ZN2at6native55_GLOBAL__N__de093ff9_22_ForeachBinaryOpList_cu_a911ec4325multi_tensor_apply_kernelINS1_18TensorListMetadataILi2EEENS1_11CopyFunctorIN3c1011Float8_e5m2ENS6_15Float8_e5m2fnuzELi2ELi1ELi1EEEJNS0_4CopyIS7_S8_EEEEEvT_T0_DpT1_)
        /*2810*/ 	.word	0x00000000


	//----- nvinfo : EIATTR_MIN_STACK_SIZE
	.align		4
.L_1739:
        /*2814*/ 	.byte	0x04, 0x12
        /*2816*/ 	.short	(.L_1741 - .L_1740)
	.align		4
.L_1740:
        /*2818*/ 	.word	index@(_ZN2at6native55_GLOBAL__N__de093ff9_22_ForeachBinaryOpList_cu_a911ec4325multi_tensor_apply_kernelINS1_18TensorListMetadataILi2EEENS1_11CopyFunctorIN3c1011Float8_e5m2ENS6_15Float8_e4m3fnuzELi2ELi1ELi1EEEJNS0_4CopyIS7_S8_EEEEEvT_T0_DpT1_)
        /*281c*/ 	.word	0x00000000


	//----- nvinfo : EIATTR_MIN_STACK_SIZE
	.align		4
.L_1741:
        /*2820*/ 	.byte	0x04, 0x12
        /*2822*/ 	.short	(.L_1743 - .L_1742)
	.align		4
.L_1742:
        /*2824*/ 	.word	index@(_ZN2at6native55_GLOBAL__N__de093ff9_22_ForeachBinaryOpList_cu_a911ec4325multi_tensor_apply_kernelINS1_18TensorListMetadataILi2EEENS1_11CopyFunctorIN3c1011Float8_e5m2ENS6_13Float8_e4m3fnELi2ELi1ELi1EEEJNS0_4CopyIS7_S8_EEEEEvT_T0_DpT1_)
        /*2828*/ 	.word	0x00000000


	//----- nvinfo : EIATTR_MIN_STACK_SIZE
	.align		4
.L_1743:
        /*282c*/ 	.byte	0x04, 0x12
        /*282e*/ 	.short	(.L_1745 - .L_1744)
	.align		4
.L_1744:
        /*2830*/ 	.word	index@(_ZN2at6native55_GLOBAL__N__de093ff9_22_ForeachBinaryOpList_cu_a911ec4325multi_tensor_apply_kernelINS1_18TensorListMetadataILi2EEENS1_11CopyFunctorIN3c1011Float8_e5m2EbLi2ELi1ELi1EEEJNS0_4CopyIS7_bEEEEEvT_T0_DpT1_)
        /*2834*/ 	.word	0x00000000


	//----- nvinfo : EIATTR_MIN_STACK_SIZE
	.align		4
.L_1745:
        /*2838*/ 	.byte	0x04, 0x12
        /*283a*/ 	.short	(.L_1747 - .L_1746)
	.align		4
.L_1746:
        /*283c*/ 	.word	index@(_ZN2at6native55_GLOBAL__N__de093ff9_22_ForeachBinaryOpList_cu_a911ec4325multi_tensor_apply_kernelINS1_18TensorListMetadataILi2EEENS1_11CopyFunctorIN3c1011Float8_e5m2ENS6_8BFloat16ELi2ELi1ELi1EEEJNS0_4CopyIS7_S8_EEEEEvT_T0_DpT1_)
        /*2840*/ 	.word	0x00000000


	//----- nvinfo : EIATTR_MIN_STACK_SIZE
	.align		4
.L_1747:
        /*2844*/ 	.byte	0x04, 0x12
        /*2846*/ 	.short	(.L_1749 - .L_1748)
	.align		4
.L_1748:
        /*2848*/ 	.word	index@(_ZN2at6native55_GLOBAL__N__de093ff9_22_ForeachBinaryOpList_cu_a911ec4325multi_tensor_apply_kernelINS1_18TensorListMetadataILi2EEENS1_11CopyFunctorIN3c1011Float8_e5m2ENS6_4HalfELi2ELi1ELi1EEEJNS0_4CopyIS7_S8_EEEEEvT_T0_DpT1_)
        /*284c*/ 	.word	0x00000000


	//----- nvinfo : EIATTR_MIN_STACK_SIZE
	.align		4
.L_1749:
        /*2850*/ 	.byte	0x04, 0x12
        /*2852*/ 	.short	(.L_1751 - .L_1750)
	.align		4
.L_1750:
        /*2854*/ 	.word	index@(_ZN2at6native55_GLOBAL__N__de093ff9_22_ForeachBinaryOpList_cu_a911ec4325multi_tensor_apply_kernelINS1_18TensorListMetadataILi2EEENS1_11CopyFunctorIN3c1011Float8_e5m2ENS6_7complexIfEELi2ELi1ELi1EEEJNS0_4CopyIS7_S9_EEEEEvT_T0_DpT1_)
        /*2858*/ 	.word	0x00000000


	//----- nvinfo : EIATTR_MIN_STACK_SIZE
	.align		4
.L_1751:
        /*285c*/ 	.byte	0x04, 0x12
        /*285e*/ 	.short	(.L_1753 - .L_1752)
	.align		4
.L_1752:
        /*2860*/ 	.word	index@(_ZN2at6native55_GLOBAL__N__de093ff9_22_ForeachBinaryOpList_cu_a911ec4325multi_tensor_apply_kernelINS1_18TensorListMetadataILi2EEENS1_11CopyFunctorIN3c1011Float8_e5m2ENS6_7complexIdEELi2ELi1ELi1EEEJNS0_4CopyIS7_S9_EEEEEvT_T0_DpT1_)
        /*2864*/ 	.word	0x00000000


	//----- nvinfo : EIATTR_MIN_STACK_SIZE
	.align		4
.L_1753:
        /*2868*/ 	.byte	0x04, 0x12
        /*286a*/ 	.short	(.L_1755 - .L_1754)
	.align		4
.L_1754:
        /*286c*/ 	.word	index@(_ZN2at6native55_GLOBAL__N__de093ff9_22_ForeachBinaryOpList_cu_a911ec4325multi_tensor_apply_kernelINS1_18TensorListMetadataILi2EEENS1_11CopyFunctorIN3c1011Float8_e5m2EfLi2ELi1ELi1EEEJNS0_4CopyIS7_fEEEEEvT_T0_DpT1_)
        /*2870*/ 	.word	0x00000000


	//----- nvinfo : EIATTR_MIN_STACK_SIZE
	.align		4
.L_1755:
        /*2874*/ 	.byte	0x04, 0x12
        /*2876*/ 	.short	(.L_1757 - .L_1756)
	.align		4
.L_1756:
        /*2878*/ 	.word	index@(_ZN2at6native55_GLOBAL__N__de093ff9_22_ForeachBinaryOpList_cu_a911ec4325multi_tensor_apply_kernelINS1_18TensorListMetadataILi2EEENS1_11CopyFunctorIN3c1011Float8_e5m2EdLi2ELi1ELi1EEEJNS0_4CopyIS7_dEEEEEvT_T0_DpT1_)
        /*287c*/ 	.word	0x00000000


	//----- nvinfo : EIATTR_MIN_STACK_SIZE
	.align		4
.L_1757:
        /*2880*/ 	.byte	0x04, 0x12
        /*2882*/ 	.short	(.L_1759 - .L_1758)
	.align		4
.L_1758:
        /*2884*/ 	.word	index@(_ZN2at6native55_GLOBAL__N__de093ff9_22_ForeachBinaryOpList_cu_a911ec4325multi_tensor_apply_kernelINS1_18TensorListMetadataILi2EEENS1_11CopyFunctorIN3c1011Float8_e5m2EiLi2ELi1ELi1EEEJNS0_4CopyIS7_iEEEEEvT_T0_DpT1_)
        /*2888*/ 	.word	0x00000000


	//----- nvinfo : EIATTR_MIN_STACK_SIZE
	.align		4
.L_1759:
        /*288c*/ 	.byte	0x04, 0x12
        /*288e*/ 	.short	(.L_1761 - .L_1760)
	.align		4
.L_1760:
        /*2890*/ 	.word	index@(_ZN2at6native55_GLOBAL__N__de093ff9_22_ForeachBinaryOpList_cu_a911ec4325multi_tensor_apply_kernelINS1_18TensorListMetadataILi2EEENS1_11CopyFunctorIN3c1011Float8_e5m2EsLi2ELi1ELi1EEEJNS0_4CopyIS7_sEEEEEvT_T0_DpT1_)
        /*2894*/ 	.word	0x00000000


	//----- nvinfo : EIATTR_MIN_STACK_SIZE
	.align		4
.L_1761:
        /*2898*/ 	.byte	0x04, 0x12
        /*289a*/ 	.short	(.L_1763 - .L_1762)
	.align		4
.L_1762:
        /*289c*/ 	.word	index@(_ZN2at6native55_GLOBAL__N__de093ff9_22_ForeachBinaryOpList_cu_a911ec4325multi_tensor_apply_kernelINS1_18TensorListMetadataILi2EEENS1_11CopyFunctorIN3c1011Float8_e5m2ElLi2ELi1ELi1EEEJNS0_4CopyIS7_lEEEEEvT_T0_DpT1_)
        /*28a0*/ 	.word	0x00000000


	//----- nvinfo : EIATTR_MIN_STACK_SIZE
	.align		4
.L_1763:
        /*28a4*/ 	.byte	0x04, 0x12
        /*28a6*/ 	.short	(.L_1765 - .L_1764)
	.align		4
.L_1764:
        /*28a8*/ 	.word	index@(_ZN2at6native55_GLOBAL__N__de093ff9_22_ForeachBinaryOpList_cu_a911ec4325multi_tensor_apply_kernelINS1_18TensorListMetadataILi2EEENS1_11CopyFunctorIN3c1011Float8_e5m2EaLi2ELi1ELi1EEEJNS0_4CopyIS7_aEEEEEvT_T0_DpT1_)
        /*28ac*/ 	.word	0x00000000


	//----- nvinfo : EIATTR_MIN_STACK_SIZE
	.align		4
.L_1765:
        /*28b0*/ 	.byte	0x04, 0x12
        /*28b2*/ 	.short	(.L_1767 - .L_1766)
	.align		4
.L_1766:
        /*28b4*/ 	.word	index@(_ZN2at6native55_GLOBAL__N__de093ff9_22_ForeachBinaryOpList_cu_a911ec4325multi_tensor_apply_kernelINS1_18TensorListMetadataILi2EEENS1_11CopyFunctorIN3c1011Float8_e5m2EhLi2ELi1ELi1EEEJNS0_4CopyIS7_hEEEEEvT_T0_DpT1_)
        /*28b8*/ 	.word	0x00000000


	//----- nvinfo : EIATTR_MIN_STACK_SIZE
	.align		4
.L_1767:
        /*28bc*/ 	.byte	0x04, 0x12
        /*28be*/ 	.short	(.L_1769 - .L_1768)
	.align		4
.L_1768:
        /*28c0*/ 	.word	index@(_ZN2at6native55_GLOBAL__N__de093ff9_22_ForeachBinaryOpList_cu_a911ec4325multi_tensor_apply_kernelINS1_18TensorListMetadataILi2EEENS1_14UnaryOpFunctorIN3c1011Float8_e5m2ELi2ELi1ELi1EEEJNS0_4CopyIS7_S7_EEEEEvT_T0_DpT1_)
        /*28c4*/ 	.word	0x00000000


	//----- nvinfo : EIATTR_MIN_STACK_SIZE
	.align		4
.L_1769:
        /*28c8*/ 	.byte	0x04, 0x12
        /*28ca*/ 	.short	(.L_1771 - .L_1770)
	.align		4
.L_1770:
        /*28cc*/ 	.word	index@(_ZN2at6native55_GLOBAL__N__de093ff9_22_ForeachBinaryOpList_cu_a911ec4325multi_tensor_apply_kernelINS1_18TensorListMetadataILi2EEENS1_11CopyFunctorIN3c1015Float8_e4m3fnuzENS6_15Float8_e5m2fnuzELi2ELi1ELi1EEEJNS0_4CopyIS7_S8_EEEEEvT_T0_DpT1_)
        /*28d0*/ 	.word	0x00000000


	//----- nvinfo : EIATTR_MIN_STACK_SIZE
	.align		4
.L_1771:
        /*28d4*/ 	.byte	0x04, 0x12
        /*28d6*/ 	.short	(.L_1773 - .L_1772)
	.align		4
.L_1772:
        /*28d8*/ 	.word	index@(_ZN2at6native55_GLOBAL__N__de093ff9_22_ForeachBinaryOpList_cu_a911ec4325multi_tensor_apply_kernelINS1_18TensorListMetadataILi2EEENS1_11CopyFunctorIN3c1015Float8_e4m3fnuzENS6_11Float8_e5m2ELi2ELi1ELi1EEEJNS0_4CopyIS7_S8_EEEEEvT_T0_DpT1_)
        /*28dc*/ 	.word	0x00000000


	//----- nvinfo : EIATTR_MIN_STACK_SIZE
	.align		4
.L_1773:
        /*28e0*/ 	.byte	0x04, 0x12
        /*28e2*/ 	.short	(.L_1775 - .L_1774)
	.align		4
.L_1774:
        /*28e4*/ 	.word	index@(_ZN2at6native55_GLOBAL__N__de093ff9_22_ForeachBinaryOpList_cu_a911ec4325multi_tensor_apply_kernelINS1_18TensorListMetadataILi2EEENS1_11CopyFunctorIN3c1015Float8_e4m3fnuzENS6_13Float8_e4m3fnELi2ELi1ELi1EEEJNS0_4CopyIS7_S8_EEEEEvT_T0_DpT1_)
        /*28e8*/ 	.word	0x00000000


	//----- nvinfo : EIATTR_MIN_STACK_SIZE
	.align		4
.L_1775:
        /*28ec*/ 	.byte	0x04, 0x12
        /*28ee*/ 	.short	(.L_1777 - .L_1776)
	.align		4
.L_1776:
        /*28f0*/ 	.word	index@(_ZN2at6native55_GLOBAL__N__de093ff9_22_ForeachBinaryOpList_cu_a911ec4325multi_tensor_apply_kernelINS1_18TensorListMetadataILi2EEENS1_11CopyFunctorIN3c1015Float8_e4m3fnuzEbLi2ELi1ELi1EEEJNS0_4CopyIS7_bEEEEEvT_T0_DpT1_)
        /*28f4*/ 	.word	0x00000000


	//----- nvinfo : EIATTR_MIN_STACK_SIZE
	.align		4
.L_1777:
        /*28f8*/ 	.byte	0x04, 0x12
        /*28fa*/ 	.short	(.L_1779 - .L_1778)
	.align		4
.L_1778:
        /*28fc*/ 	.word	index@(_ZN2at6native55_GLOBAL__N__de093ff9_22_ForeachBinaryOpList_cu_a911ec4325multi_tensor_apply_kernelINS1_18TensorListMetadataILi2EEENS1_11CopyFunctorIN3c1015Float8_e4m3fnuzENS6_8BFloat16ELi2ELi1ELi1EEEJNS0_4CopyIS7_S8_EEEEEvT_T0_DpT1_)
        /*2900*/ 	.word	0x00000000


	//----- nvinfo : EIATTR_MIN_STACK_SIZE
	.align		4
.L_1779:
        /*2904*/ 	.byte	0x04, 0x12
        /*2906*/ 	.short	(.L_1781 - .L_1780)
	.align		4
.L_1780:
        /*2908*/ 	.word	index@(_ZN2at6native55_GLOBAL__N__de093ff9_22_ForeachBinaryOpList_cu_a911ec4325multi_tensor_apply_kernelINS1_18TensorListMetadataILi2EEENS1_11CopyFunctorIN3c1015Float8_e4m3fnuzENS6_4HalfELi2ELi1ELi1EEEJNS0_4CopyIS7_S8_EEEEEvT_T0_DpT1_)
        /*290c*/ 	.word	0x00000000


	//----- nvinfo : EIATTR_MIN_STACK_SIZE
	.align		4
.L_1781:
        /*2910*/ 	.byte	0x04, 0x12
        /*2912*/ 	.short	(.L_1783 - .L_1782)
	.align		4
.L_1782:
        /*2914*/ 	.word	index@(_ZN2at6native55_GLOBAL__N__de093ff9_22_ForeachBinaryOpList_cu_a911ec4325multi_tensor_apply_kernelINS1_18TensorListMetadataILi2EEENS1_11CopyFunctorIN3c1015Float8_e4m3fnuzENS6_7complexIfEELi2ELi1ELi1EEEJNS0_4CopyIS7_S9_EEEEEvT_T0_DpT1_)
        /*2918*/ 	.word	0x00000000


	//----- nvinfo : EIATTR_MIN_STACK_SIZE
	.align		4
.L_1783:
        /*291c*/ 	.byte	0x04, 0x12
        /*291e*/ 	.short	(.L_1785 - .L_1784)
	.align		4
.L_1784:
        /*2920*/ 	.word	index@(_ZN2at6native55_GLOBAL__N__de093ff9_22_ForeachBinaryOpList_cu_a911ec4325multi_tensor_apply_kernelINS1_18TensorListMetadataILi2EEENS1_11CopyFunctorIN3c1015Float8_e4m3fnuzENS6_7complexIdEELi2ELi1ELi1EEEJNS0_4CopyIS7_S9_EEEEEvT_T0_DpT1_)
        /*2924*/ 	.word	0x00000000


	//----- nvinfo : EIATTR_MIN_STACK_SIZE
	.align		4
.L_1785:
        /*2928*/ 	.byte	0x04, 0x12
        /*292a*/ 	.short	(.L_1787 - .L_1786)
	.align		4
.L_1786:
        /*292c*/ 	.word	index@(_ZN2at6native55_GLOBAL__N__de093ff9_22_ForeachBinaryOpList_cu_a911ec4325multi_tensor_apply_kernelINS1_18TensorListMetadataILi2EEENS1_11CopyFunctorIN3c1015Float8_e4m3fnuzEfLi2ELi1ELi1EEEJNS0_4CopyIS7_fEEEEEvT_T0_DpT1_)
        /*2930*/ 	.word	0x00000000


	//----- nvinfo : EIATTR_MIN_STACK_SIZE
	.align		4
.L_1787:
        /*2934*/ 	.byte	0x04, 0x12
        /*2936*/ 	.short	(.L_1789 - .L_1788)
	.align		4
.L_1788:
        /*2938*/ 	.word	index@(_ZN2at6native55_GLOBAL__N__de093ff9_22_ForeachBinaryOpList_cu_a911ec4325multi_tensor_apply_kernelINS1_18TensorListMetadataILi2EEENS1_11CopyFunctorIN3c1015Float8_e4m3fnuzEdLi2ELi1ELi1EEEJNS0_4CopyIS7_dEEEEEvT_T0_DpT1_)
        /*293c*/ 	.word	0x00000000


	//----- nvinfo : EIATTR_MIN_STACK_SIZE
	.align		4
.L_1789:
        /*2940*/ 	.byte	0x04, 0x12
        /*2942*/ 	.short	(.L_1791 - .L_1790)
	.align		4
.L_1790:
        /*2944*/ 	.word	index@(_ZN2at6native55_GLOBAL__N__de093ff9_22_ForeachBinaryOpList_cu_a911ec4325multi_tensor_apply_kernelINS1_18TensorListMetadataILi2EEENS1_11CopyFunctorIN3c1015Float8_e4m3fnuzEiLi2ELi1ELi1EEEJNS0_4CopyIS7_iEEEEEvT_T0_DpT1_)
        /*2948*/ 	.word	0x00000000


	//----- nvinfo : EIATTR_MIN_STACK_SIZE
	.align		4
.L_1791:
        /*294c*/ 	.byte	0x04, 0x12
        /*294e*/ 	.short	(.L_1793 - .L_1792)
	.align		4
.L_1792:
        /*2950*/ 	.word	index@(_ZN2at6native55_GLOBAL__N__de093ff9_22_ForeachBinaryOpList_cu_a911ec4325multi_tensor_apply_kernelINS1_18TensorListMetadataILi2EEENS1_11CopyFunctorIN3c1015Float8_e4m3fnuzEsLi2ELi1ELi1EEEJNS0_4CopyIS7_sEEEEEvT_T0_DpT1_)
        /*2954*/ 	.word	0x00000000


	//----- nvinfo : EIATTR_MIN_STACK_SIZE
	.align		4
.L_1793:
        /*2958*/ 	.byte	0x04, 0x12
        /*295a*/ 	.short	(.L_1795 - .L_1794)
	.align		4
.L_1794:
        /*295c*/ 	.word	index@(_ZN2at6native55_GLOBAL__N__de093ff9_22_ForeachBinaryOpList_cu_a911ec4325multi_tensor_apply_kernelINS1_18TensorListMetadataILi2EEENS1_11CopyFunctorIN3c1015Float8_e4m3fnuzElLi2ELi1ELi1EEEJNS0_4CopyIS7_lEEEEEvT_T0_DpT1_)
        /*2960*/ 	.word	0x00000000


	//----- nvinfo : EIATTR_MIN_STACK_SIZE
	.align		4
.L_1795:
        /*2964*/ 	.byte	0x04, 0x12
        /*2966*/ 	.short	(.L_1797 - .L_1796)
	.align		4
.L_1796:
        /*2968*/ 	.word	index@(_ZN2at6native55_GLOBAL__N__de093ff9_22_ForeachBinaryOpList_cu_a911ec4325multi_tensor_apply_kernelINS1_18TensorListMetadataILi2EEENS1_11CopyFunctorIN3c1015Float8_e4m3fnuzEaLi2ELi1ELi1EEEJNS0_4CopyIS7_aEEEEEvT_T0_DpT1_)
        /*296c*/ 	.word	0x00000000


	//----- nvinfo : EIATTR_MIN_STACK_SIZE
	.align		4
.L_1797:
        /*2970*/ 	.byte	0x04, 0x12
        /*2972*/ 	.short	(.L_1799 - .L_1798)
	.align		4
.L_1798:
        /*2974*/ 	.word	index@(_ZN2at6native55_GLOBAL__N__de093ff9_22_ForeachBinaryOpList_cu_a911ec4325multi_tensor_apply_kernelINS1_18TensorListMetadataILi2EEENS1_11CopyFunctorIN3c1015Float8_e4m3fnuzEhLi2ELi1ELi1EEEJNS0_4CopyIS7_hEEEEEvT_T0_DpT1_)
        /*2978*/ 	.word	0x00000000


	//----- nvinfo : EIATTR_MIN_STACK_SIZE
	.align		4
.L_1799:
        /*297c*/ 	.byte	0x04, 0x12
        /*297e*/ 	.short	(.L_1801 - .L_1800)
	.align		4
.L_1800:
        /*2980*/ 	.word	index@(_ZN2at6native55_GLOBAL__N__de093ff9_22_ForeachBinaryOpList_cu_a911ec4325multi_tensor_apply_kernelINS1_18TensorListMetadataILi2EEENS1_14UnaryOpFunctorIN3c1015Float8_e4m3fnuzELi2ELi1ELi1EEEJNS0_4CopyIS7_S7_EEEEEvT_T0_DpT1_)
        /*2984*/ 	.word	0x00000000


	//----- nvinfo : EIATTR_MIN_STACK_SIZE
	.align		4
.L_1801:
        /*2988*/ 	.byte	0x04, 0x12
        /*298a*/ 	.short	(.L_1803 - .L_1802)
	.align		4
.L_1802:
        /*298c*/ 	.word	index@(_ZN2at6native55_GLOBAL__N__de093ff9_22_ForeachBinaryOpList_cu_a911ec4325multi_tensor_apply_kernelINS1_18TensorListMetadataILi2EEENS1_11CopyFunctorIN3c1013Float8_e4m3fnENS6_15Float8_e5m2fnuzELi2ELi1ELi1EEEJNS0_4CopyIS7_S8_EEEEEvT_T0_DpT1_)
        /*2990*/ 	.word	0x00000000


	//----- nvinfo : EIATTR_MIN_STACK_SIZE
	.align		4
.L_1803:
        /*2994*/ 	.byte	0x04, 0x12
        /*2996*/ 	.short	(.L_1805 - .L_1804)
	.align		4
.L_1804:
        /*2998*/ 	.word	index@(_ZN2at6native55_GLOBAL__N__de093ff9_22_ForeachBinaryOpList_cu_a911ec4325multi_tensor_apply_kernelINS1_18TensorListMetadataILi2EEENS1_11CopyFunctorIN3c1013Float8_e4m3fnENS6_11Float8_e5m2ELi2ELi1ELi1EEEJNS0_4CopyIS7_S8_EEEEEvT_T0_DpT1_)
        /*299c*/ 	.word	0x00000000


	//----- nvinfo : EIATTR_MIN_STACK_SIZE
	.align		4
.L_1805:
        /*29a0*/ 	.byte	0x04, 0x12
        /*29a2*/ 	.short	(.L_1807 - .L_1806)
	.align		4
.L_1806:
        /*29a4*/ 	.word	index@(_ZN2at6native55_GLOBAL__N__de093ff9_22_ForeachBinaryOpList_cu_a911ec4325multi_tensor_apply_kernelINS1_18TensorListMetadataILi2EEENS1_11CopyFunctorIN3c1013Float8_e4m3fnENS6_15Float8_e4m3fnuzELi2ELi1ELi1EEEJNS0_4CopyIS7_S8_EEEEEvT_T0_DpT1_)
        /*29a8*/ 	.word	0x00000000


	//----- nvinfo : EIATTR_MIN_STACK_SIZE
	.align		4
.L_1807:
        /*29ac*/ 	.byte	0x04, 0x12
        /*29ae*/ 	.short	(.L_1809 - .L_1808)
	.align		4
.L_1808:
        /*29b0*/ 	.word	index@(_ZN2at6native55_GLOBAL__N__de093ff9_22_ForeachBinaryOpList_cu_a911ec4325multi_tensor_apply_kernelINS1_18TensorListMetadataILi2EEENS1_11CopyFunctorIN3c1013Float8_e4m3fnEbLi2ELi1ELi1EEEJNS0_4CopyIS7_bEEEEEvT_T0_DpT1_)
        /*29b4*/ 	.word	0x00000000


	//----- nvinfo : EIATTR_MIN_STACK_SIZE
	.align		4
.L_1809:
        /*29b8*/ 	.byte	0x04, 0x12
        /*29ba*/ 	.short	(.L_1811 - .L_1810)
	.align		4
.L_1810:
        /*29bc*/ 	.word	index@(_ZN2at6native55_GLOBAL__N__de093ff9_22_ForeachBinaryOpList_cu_a911ec4325multi_tensor_apply_kernelINS1_18TensorListMetadataILi2EEENS1_11CopyFunctorIN3c1013Float8_e4m3fnENS6_8BFloat16ELi2ELi1ELi1EEEJNS0_4CopyIS7_S8_EEEEEvT_T0_DpT1_)
        /*29c0*/ 	.word	0x00000000


	//----- nvinfo : EIATTR_MIN_STACK_SIZE
	.align		4
.L_1811:
        /*29c4*/ 	.byte	0x04, 0x12
        /*29c6*/ 	.short	(.L_1813 - .L_1812)
	.align		4
.L_1812:
        /*29c8*/ 	.word	index@(_ZN2at6native55_GLOBAL__N__de093ff9_22_ForeachBinaryOpList_cu_a911ec4325multi_tensor_apply_kernelINS1_18TensorListMetadataILi2EEENS1_11CopyFunctorIN3c1013Float8_e4m3fnENS6_4HalfELi2ELi1ELi1EEEJNS0_4CopyIS7_S8_EEEEEvT_T0_DpT1_)
        /*29cc*/ 	.word	0x00000000


	//----- nvinfo : EIATTR_MIN_STACK_SIZE
	.align		4
.L_1813:
        /*29d0*/ 	.byte	0x04, 0x12
        /*29d2*/ 	.short	(.L_1815 - .L_1814)
	.align		4
.L_1814:
        /*29d4*/ 	.word	index@(_ZN2at6native55_GLOBAL__N__de093ff9_22_ForeachBinaryOpList_cu_a911ec4325multi_tensor_apply_kernelINS1_18TensorListMetadataILi2EEENS1_11CopyFunctorIN3c1013Float8_e4m3fnENS6_7complexIfEELi2ELi1ELi1EEEJNS0_4CopyIS7_S9_EEEEEvT_T0_DpT1_)
        /*29d8*/ 	.word	0x00000000


	//----- nvinfo : EIATTR_MIN_STACK_SIZE
	.align		4
.L_1815:
        /*29dc*/ 	.byte	0x04, 0x12
        /*29de*/ 	.short	(.L_1817 - .L_1816)
	.align		4
.L_1816:
        /*29e0*/ 	.word	index@(_ZN2at6native55_GLOBAL__N__de093ff9_22_ForeachBinaryOpList_cu_a911ec4325multi_tensor_apply_kernelINS1_18TensorListMetadataILi2EEENS1_11CopyFunctorIN3c1013Float8_e4m3fnENS6_7complexIdEELi2ELi1ELi1EEEJNS0_4CopyIS7_S9_EEEEEvT_T0_DpT1_)
        /*29e4*/ 	.word	0x00000000


	//----- nvinfo : EIATTR_MIN_STACK_SIZE
	.align		4
.L_1817:
        /*29e8*/ 	.byte	0x04, 0x12
        /*29ea*/ 	.short	(.L_1819 - .L_1818)
	.align		4
.L_1818:
        /*29ec*/ 	.word	index@(_ZN2at6native55_GLOBAL__N__de093ff9_22_ForeachBinaryOpList_cu_a911ec4325multi_tensor_apply_kernelINS1_18TensorListMetadataILi2EEENS1_11CopyFunctorIN3c1013Float8_e4m3fnEfLi2ELi1ELi1EEEJNS0_4CopyIS7_fEEEEEvT_T0_DpT1_)
        /*29f0*/ 	.word	0x00000000


	//----- nvinfo : EIATTR_MIN_STACK_SIZE
	.align		4
.L_1819:
        /*29f4*/ 	.byte	0x04, 0x12
        /*29f6*/ 	.short	(.L_1821 - .L_1820)
	.align		4
.L_1820:
        /*29f8*/ 	.word	index@(_ZN2at6native55_GLOBAL__N__de093ff9_22_ForeachBinaryOpList_cu_a911ec4325multi_tensor_apply_kernelINS1_18TensorListMetadataILi2EEENS1_11CopyFunctorIN3c1013Float8_e4m3fnEdLi2ELi1ELi1EEEJNS0_4CopyIS7_dEEEEEvT_T0_DpT1_)
        /*29fc*/ 	.word	0x00000000


	//----- nvinfo : EIATTR_MIN_STACK_SIZE
	.align		4
.L_1821:
        /*2a00*/ 	.byte	0x04, 0x12
        /*2a02*/ 	.short	(.L_1823 - .L_1822)
	.align		4
.L_1822:
        /*2a04*/ 	.word	index@(_ZN2at6native55_GLOBAL__N__de093ff9_22_ForeachBinaryOpList_cu_a911ec4325multi_tensor_apply_kernelINS1_18TensorListMetadataILi2EEENS1_11CopyFunctorIN3c1013Float8_e4m3fnEiLi2ELi1ELi1EEEJNS0_4CopyIS7_iEEEEEvT_T0_DpT1_)
        /*2a08*/ 	.word	0x00000000


	//----- nvinfo : EIATTR_MIN_STACK_SIZE
	.align		4
.L_1823:
        /*2a0c*/ 	.byte	0x04, 0x12
        /*2a0e*/ 	.short	(.L_1825 - .L_1824)
	.align		4
.L_1824:
        /*2a10*/ 	.word	index@(_ZN2at6native55_GLOBAL__N__de093ff9_22_ForeachBinaryOpList_cu_a911ec4325multi_tensor_apply_kernelINS1_18TensorListMetadataILi2EEENS1_11CopyFunctorIN3c1013Float8_e4m3fnEsLi2ELi1ELi1EEEJNS0_4CopyIS7_sEEEEEvT_T0_DpT1_)
        /*2a14*/ 	.word	0x00000000


	//----- nvinfo : EIATTR_MIN_STACK_SIZE
	.align		4
.L_1825:
        /*2a18*/ 	.byte	0x04, 0x12
        /*2a1a*/ 	.short	(.L_1827 - .L_1826)
	.align		4
.L_1826:
        /*2a1c*/ 	.word	index@(_ZN2at6native55_GLOBAL__N__de093ff9_22_ForeachBinaryOpList_cu_a911ec4325multi_tensor_apply_kernelINS1_18TensorListMetadataILi2EEENS1_11CopyFunctorIN3c1013Float8_e4m3fnElLi2ELi1ELi1EEEJNS0_4CopyIS7_lEEEEEvT_T0_DpT1_)
        /*2a20*/ 	.word	0x00000000


	//----- nvinfo : EIATTR_MIN_STACK_SIZE
	.align		4
.L_1827:
        /*2a24*/ 	.byte	0x04, 0x12
        /*2a26*/ 	.short	(.L_1829 - .L_1828)
	.align		4
.L_1828:
        /*2a28*/ 	.word	index@(_ZN2at6native55_GLOBAL__N__de093ff9_22_ForeachBinaryOpList_cu_a911ec4325multi_tensor_apply_kernelINS1_18TensorListMetadataILi2EEENS1_11CopyFunctorIN3c1013Float8_e4m3fnEaLi2ELi1ELi1EEEJNS0_4CopyIS7_aEEEEEvT_T0_DpT1_)
        /*2a2c*/ 	.word	0x00000000


	//----- nvinfo : EIATTR_MIN_STACK_SIZE
	.align		4
.L_1829:
        /*2a30*/ 	.byte	0x04, 0x12
        /*2a32*/ 	.short	(.L_1831 - .L_1830)
	.align		4
.L_1830:
        /*2a34*/ 	.word	index@(_ZN2at6native55_GLOBAL__N__de093ff9_22_ForeachBinaryOpList_cu_a911ec4325multi_tensor_apply_kernelINS1_18TensorListMetadataILi2EEENS1_11CopyFunctorIN3c1013Float8_e4m3fnEhLi2ELi1ELi1EEEJNS0_4CopyIS7_hEEEEEvT_T0_DpT1_)
        /*2a38*/ 	.word	0x00000000


	//----- nvinfo : EIATTR_MIN_STACK_SIZE
	.align		4
.L_1831:
        /*2a3c*/ 	.byte	0x04, 0x12
        /*2a3e*/ 	.short	(.L_1833 - .L_1832)
	.align		4
.L_1832:
        /*2a40*/ 	.word	index@(_ZN2at6native55_GLOBAL__N__de093ff9_22_ForeachBinaryOpList_cu_a911ec4325multi_tensor_apply_kernelINS1_18TensorListMetadataILi2EEENS1_14UnaryOpFunctorIN3c1013Float8_e4m3fnELi2ELi1ELi1EEEJNS0_4CopyIS7_S7_EEEEEvT_T0_DpT1_)
        /*2a44*/ 	.word	0x00000000


	//----- nvinfo : EIATTR_MIN_STACK_SIZE
	.align		4
.L_1833:
        /*2a48*/ 	.byte	0x04, 0x12
        /*2a4a*/ 	.short	(.L_1835 - .L_1834)
	.align		4
.L_1834:
        /*2a4c*/ 	.word	index@(_ZN2at6native55_GLOBAL__N__de093ff9_22_ForeachBinaryOpList_cu_a911ec4325multi_tensor_apply_kernelINS1_18TensorListMetadataILi2EEENS1_11CopyFunctorIbN3c1015Float8_e5m2fnuzELi2ELi1ELi1EEEJNS0_4CopyIbS7_EEEEEvT_T0_DpT1_)
        /*2a50*/ 	.word	0x00000000


	//----- nvinfo : EIATTR_MIN_STACK_SIZE
	.align		4
.L_1835:
        /*2a54*/ 	.byte	0x04, 0x12
        /*2a56*/ 	.short	(.L_1837 - .L_1836)
	.align		4
.L_1836:
        /*2a58*/ 	.word	index@(_ZN2at6native55_GLOBAL__N__de093ff9_22_ForeachBinaryOpList_cu_a911ec4325multi_tensor_apply_kernelINS1_18TensorListMetadataILi2EEENS1_11CopyFunctorIbN3c1011Float8_e5m2ELi2ELi1ELi1EEEJNS0_4CopyIbS7_EEEEEvT_T0_DpT1_)
        /*2a5c*/ 	.word	0x00000000


	//----- nvinfo : EIATTR_MIN_STACK_SIZE
	.align		4
.L_1837:
        /*2a60*/ 	.byte	0x04, 0x12
        /*2a62*/ 	.short	(.L_1839 - .L_1838)
	.align		4
.L_1838:
        /*2a64*/ 	.word	index@(_ZN2at6native55_GLOBAL__N__de093ff9_22_ForeachBinaryOpList_cu_a911ec4325multi_tensor_apply_kernelINS1_18TensorListMetadataILi2EEENS1_11CopyFunctorIbN3c1015Float8_e4m3fnuzELi2ELi1ELi1EEEJNS0_4CopyIbS7_EEEEEvT_T0_DpT1_)
        /*2a68*/ 	.word	0x00000000


	//----- nvinfo : EIATTR_MIN_STACK_SIZE
	.align		4
.L_1839:
        /*2a6c*/ 	.byte	0x04, 0x12
        /*2a6e*/ 	.short	(.L_1841 - .L_1840)
	.align		4
.L_1840:
        /*2a70*/ 	.word	index@(_ZN2at6native55_GLOBAL__N__de093ff9_22_ForeachBinaryOpList_cu_a911ec4325multi_tensor_apply_kernelINS1_18TensorListMetadataILi2EEENS1_11CopyFunctorIbN3c1013Float8_e4m3fnELi2ELi1ELi1EEEJNS0_4CopyIbS7_EEEEEvT_T0_DpT1_)
        /*2a74*/ 	.word	0x00000000


	//----- nvinfo : EIATTR_MIN_STACK_SIZE
	.align		4
.L_1841:
        /*2a78*/ 	.byte	0x04, 0x12
        /*2a7a*/ 	.short	(.L_1843 - .L_1842)
	.align		4
.L_1842:
        /*2a7c*/ 	.word	index@(_ZN2at6native55_GLOBAL__N__de093ff9_22_ForeachBinaryOpList_cu_a911ec4325multi_tensor_apply_kernelINS1_18TensorListMetadataILi2EEENS1_11CopyFunctorIbN3c108BFloat16ELi2ELi1ELi1EEEJNS0_4CopyIbS7_EEEEEvT_T0_DpT1_)
        /*2a80*/ 	.word	0x00000000


	//----- nvinfo : EIATTR_MIN_STACK_SIZE
	.align		4
.L_1843:
        /*2a84*/ 	.byte	0x04, 0x12
        /*2a86*/ 	.short	(.L_1845 - .L_1844)
	.align		4
.L_1844:
        /*2a88*/ 	.word	index@(_ZN2at6native55_GLOBAL__N__de093ff9_22_ForeachBinaryOpList_cu_a911ec4325multi_tensor_apply_kernelINS1_18TensorListMetadataILi2EEENS1_11CopyFunctorIbN3c104HalfELi2ELi1ELi1EEEJNS0_4CopyIbS7_EEEEEvT_T0_DpT1_)
        /*2a8c*/ 	.word	0x00000000


	//----- nvinfo : EIATTR_MIN_STACK_SIZE
	.align		4
.L_1845:
        /*2a90*/ 	.byte	0x04, 0x12
        /*2a92*/ 	.short	(.L_1847 - .L_1846)
	.align		4
.L_1846:
        /*2a94*/ 	.word	index@(_ZN2at6native55_GLOBAL__N__de093ff9_22_ForeachBinaryOpList_cu_a911ec4325multi_tensor_apply_kernelINS1_18TensorListMetadataILi2EEENS1_11CopyFunctorIbN3c107complexIfEELi2ELi1ELi1EEEJNS0_4CopyIbS8_EEEEEvT_T0_DpT1_)
        /*2a98*/ 	.word	0x00000000


	//----- nvinfo : EIATTR_MIN_STACK_SIZE
	.align		4
.L_1847:
        /*2a9c*/ 	.byte	0x04, 0x12
        /*2a9e*/ 	.short	(.L_1849 - .L_1848)
	.align		4
.L_1848:
        /*2aa0*/ 	.word	index@(_ZN2at6native55_GLOBAL__N__de093ff9_22_ForeachBinaryOpList_cu_a911ec4325multi_tensor_apply_kernelINS1_18TensorListMetadataILi2EEENS1_11CopyFunctorIbN3c107complexIdEELi2ELi1ELi1EEEJNS0_4CopyIbS8_EEEEEvT_T0_DpT1_)
        /*2aa4*/ 	.word	0x00000000


	//----- nvinfo : EIATTR_MIN_STACK_SIZE
	.align		4
.L_1849:
        /*2aa8*/ 	.byte	0x04, 0x12
        /*2aaa*/ 	.short	(.L_1851 - .L_1850)
	.align		4
.L_1850:
        /*2aac*/ 	.word	index@(_ZN2at6native55_GLOBAL__N__de093ff9_22_ForeachBinaryOpList_cu_a911ec4325multi_tensor_apply_kernelINS1_18TensorListMetadataILi2EEENS1_11CopyFunctorIbfLi2ELi1ELi1EEEJNS0_4CopyIbfEEEEEvT_T0_DpT1_)
        /*2ab0*/ 	.word	0x00000000


	//----- nvinfo : EIATTR_MIN_STACK_SIZE
	.align		4
.L_1851:
        /*2ab4*/ 	.byte	0x04, 0x12
        /*2ab6*/ 	.short	(.L_1853 - .L_1852)
	.align		4
.L_1852:
        /*2ab8*/ 	.word	index@(_ZN2at6native55_GLOBAL__N__de093ff9_22_ForeachBinaryOpList_cu_a911ec4325multi_tensor_apply_kernelINS1_18TensorListMetadataILi2EEENS1_11CopyFunctorIbdLi2ELi1ELi1EEEJNS0_4CopyIbdEEEEEvT_T0_DpT1_)
        /*2abc*/ 	.word	0x00000000


	//----- nvinfo : EIATTR_MIN_STACK_SIZE
	.align		4
.L_1853:
        /*2ac0*/ 	.byte	0x04, 0x12
        /*2ac2*/ 	.short	(.L_1855 - .L_1854)
	.align		4
.L_1854:
        /*2ac4*/ 	.word	index@(_ZN2at6native55_GLOBAL__N__de093ff9_22_ForeachBinaryOpList_cu_a911ec4325multi_tensor_apply_kernelINS1_18TensorListMetadataILi2EEENS1_11CopyFunctorIbiLi2ELi1ELi1EEEJNS0_4CopyIbiEEEEEvT_T0_DpT1_)
        /*2ac8*/ 	.word	0x00000000


	//----- nvinfo : EIATTR_MIN_STACK_SIZE
	.align		4
.L_1855:
        /*2acc*/ 	.byte	0x04, 0x12
        /*2ace*/ 	.short	(.L_1857 - .L_1856)
	.align		4
.L_1856:
        /*2ad0*/ 	.word	index@(_ZN2at6native55_GLOBAL__N__de093ff9_22_ForeachBinaryOpList_cu_a911ec4325multi_tensor_apply_kernelINS1_18TensorListMetadataILi2EEENS1_11CopyFunctorIbsLi2ELi1ELi1EEEJNS0_4CopyIbsEEEEEvT_T0_DpT1_)
        /*2ad4*/ 	.word	0x00000000


	//----- nvinfo : EIATTR_MIN_STACK_SIZE
	.align		4
.L_1857:
        /*2ad8*/ 	.byte	0x04, 0x12
        /*2ada*/ 	.short	(.L_1859 - .L_1858)
	.align		4
.L_1858:
        /*2adc*/ 	.word	index@(_ZN2at6native55_GLOBAL__N__de093ff9_22_ForeachBinaryOpList_cu_a911ec4325multi_tensor_apply_kernelINS1_18TensorListMetadataILi2EEENS1_11CopyFunctorIblLi2ELi1ELi1EEEJNS0_4CopyIblEEEEEvT_T0_DpT1_)
        /*2ae0*/ 	.word	0x00000000


	//----- nvinfo : EIATTR_MIN_STACK_SIZE
	.align		4
.L_1859:
        /*2ae4*/ 	.byte	0x04, 0x12
        /*2ae6*/ 	.short	(.L_1861 - .L_1860)
	.align		4
.L_1860:
        /*2ae8*/ 	.word	index@(_ZN2at6native55_GLOBAL__N__de093ff9_22_ForeachBinaryOpList_cu_a911ec4325multi_tensor_apply_kernelINS1_18TensorListMetadataILi2EEENS1_11CopyFunctorIbaLi2ELi1ELi1EEEJNS0_4CopyIbaEEEEEvT_T0_DpT1_)
        /*2aec*/ 	.word	0x00000000


	//----- nvinfo : EIATTR_MIN_STACK_SIZE
	.align		4
.L_1861:
        /*2af0*/ 	.byte	0x04, 0x12
        /*2af2*/ 	.short	(.L_1863 - .L_1862)
	.align		4
.L_1862:
        /*2af4*/ 	.word	index@(_ZN2at6native55_GLOBAL__N__de093ff9_22_ForeachBinaryOpList_cu_a911ec4325multi_tensor_apply_kernelINS1_18TensorListMetadataILi2EEENS1_11CopyFunctorIbhLi2ELi1ELi1EEEJNS0_4CopyIbhEEEEEvT_T0_DpT1_)
        /*2af8*/ 	.word	0x00000000


	//----- nvinfo : EIATTR_MIN_STACK_SIZE
	.align		4
.L_1863:
        /*2afc*/ 	.byte	0x04, 0x12
        /*2afe*/ 	.short	(.L_1865 - .L_1864)
	.align		4
.L_1864:
        /*2b00*/ 	.word	index@(_ZN2at6native55_GLOBAL__N__de093ff9_22_ForeachBinaryOpList_cu_a911ec4325multi_tensor_apply_kernelINS1_18TensorListMetadataILi2EEENS1_14UnaryOpFunctorIbLi2ELi1ELi1EEEJNS0_4CopyIbbEEEEEvT_T0_DpT1_)
        /*2b04*/ 	.word	0x00000000


	//----- nvinfo : EIATTR_MIN_STACK_SIZE
	.align		4
.L_1865:
        /*2b08*/ 	.byte	0x04, 0x12
        /*2b0a*/ 	.short	(.L_1867 - .L_1866)
	.align		4
.L_1866:
        /*2b0c*/ 	.word	index@(_ZN2at6native55_GLOBAL__N__de093ff9_22_ForeachBinaryOpList_cu_a911ec4325multi_tensor_apply_kernelINS1_18TensorListMetadataILi2EEENS1_11CopyFunctorIN3c108BFloat16ENS6_15Float8_e5m2fnuzELi2ELi1ELi1EEEJNS0_4CopyIS7_S8_EEEEEvT_T0_DpT1_)
        /*2b10*/ 	.word	0x00000000


	//----- nvinfo : EIATTR_MIN_STACK_SIZE
	.align		4
.L_1867:
        /*2b14*/ 	.byte	0x04, 0x12
        /*2b16*/ 	.short	(.L_1869 - .L_1868)
	.align		4
.L_1868:
        /*2b18*/ 	.word	index@(_ZN2at6native55_GLOBAL__N__de093ff9_22_ForeachBinaryOpList_cu_a911ec4325multi_tensor_apply_kernelINS1_18TensorListMetadataILi2EEENS1_11CopyFunctorIN3c108BFloat16ENS6_11Float8_e5m2ELi2ELi1ELi1EEEJNS0_4CopyIS7_S8_EEEEEvT_T0_DpT1_)
        /*2b1c*/ 	.word	0x00000000


	//----- nvinfo : EIATTR_MIN_STACK_SIZE
	.align		4
.L_1869:
        /*2b20*/ 	.byte	0x04, 0x12
        /*2b22*/ 	.short	(.L_1871 - .L_1870)
	.align		4
.L_1870:
        /*2b24*/ 	.word	index@(_ZN2at6native55_GLOBAL__N__de093ff9_22_ForeachBinaryOpList_cu_a911ec4325multi_tensor_apply_kernelINS1_18TensorListMetadataILi2EEENS1_11CopyFunctorIN3c108BFloat16ENS6_15Float8_e4m3fnuzELi2ELi1ELi1EEEJNS0_4CopyIS7_S8_EEEEEvT_T0_DpT1_)
        /*2b28*/ 	.word	0x00000000


	//----- nvinfo : EIATTR_MIN_STACK_SIZE
	.align		4
.L_1871:
        /*2b2c*/ 	.byte	0x04, 0x12
        /*2b2e*/ 	.short	(.L_1873 - .L_1872)
	.align		4
.L_1872:
        /*2b30*/ 	.word	index@(_ZN2at6native55_GLOBAL__N__de093ff9_22_ForeachBinaryOpList_cu_a911ec4325multi_tensor_apply_kernelINS1_18TensorListMetadataILi2EEENS1_11CopyFunctorIN3c108BFloat16ENS6_13Float8_e4m3fnELi2ELi1ELi1EEEJNS0_4CopyIS7_S8_EEEEEvT_T0_DpT1_)
        /*2b34*/ 	.word	0x00000000


	//----- nvinfo : EIATTR_MIN_STACK_SIZE
	.align		4
.L_1873:
        /*2b38*/ 	.byte	0x04, 0x12
        /*2b3a*/ 	.short	(.L_1875 - .L_1874)
	.align		4
.L_1874:
        /*2b3c*/ 	.word	index@(_ZN2at6native55_GLOBAL__N__de093ff9_22_ForeachBinaryOpList_cu_a911ec4325multi_tensor_apply_kernelINS1_18TensorListMetadataILi2EEENS1_11CopyFunctorIN3c108BFloat16EbLi2ELi1ELi1EEEJNS0_4CopyIS7_bEEEEEvT_T0_DpT1_)
        /*2b40*/ 	.word	0x00000000


	//----- nvinfo : EIATTR_MIN_STACK_SIZE
	.align		4
.L_1875:
        /*2b44*/ 	.byte	0x04, 0x12
        /*2b46*/ 	.short	(.L_1877 - .L_1876)
	.align		4
.L_1876:
        /*2b48*/ 	.word	index@(_ZN2at6native55_GLOBAL__N__de093ff9_22_ForeachBinaryOpList_cu_a911ec4325multi_tensor_apply_kernelINS1_18TensorListMetadataILi2EEENS1_11CopyFunctorIN3c108BFloat16ENS6_4HalfELi2ELi1ELi1EEEJNS0_4CopyIS7_S8_EEEEEvT_T0_DpT1_)
        /*2b4c*/ 	.word	0x00000000


	//----- nvinfo : EIATTR_MIN_STACK_SIZE
	.align		4
.L_1877:
        /*2b50*/ 	.byte	0x04, 0x12
        /*2b52*/ 	.short	(.L_1879 - .L_1878)
	.align		4
.L_1878:
        /*2b54*/ 	.word	index@(_ZN2at6native55_GLOBAL__N__de093ff9_22_ForeachBinaryOpList_cu_a911ec4325multi_tensor_apply_kernelINS1_18TensorListMetadataILi2EEENS1_11CopyFunctorIN3c108BFloat16ENS6_7complexIfEELi2ELi1ELi1EEEJNS0_4CopyIS7_S9_EEEEEvT_T0_DpT1_)
        /*2b58*/ 	.word	0x00000000


	//----- nvinfo : EIATTR_MIN_STACK_SIZE
	.align		4
.L_1879:
        /*2b5c*/ 	.byte	0x04, 0x12
        /*2b5e*/ 	.short	(.L_1881 - .L_1880)
	.align		4
.L_1880:
        /*2b60*/ 	.word	index@(_ZN2at6native55_GLOBAL__N__de093ff9_22_ForeachBinaryOpList_cu_a911ec4325multi_tensor_apply_kernelINS1_18TensorListMetadataILi2EEENS1_11CopyFunctorIN3c108BFloat16ENS6_7complexIdEELi2ELi1ELi1EEEJNS0_4CopyIS7_S9_EEEEEvT_T0_DpT1_)
        /*2b64*/ 	.word	0x00000000


	//----- nvinfo : EIATTR_MIN_STACK_SIZE
	.align		4
.L_1881:
        /*2b68*/ 	.byte	0x04, 0x12
        /*2b6a*/ 	.short	(.L_1883 - .L_1882)
	.align		4
.L_1882:
        /*2b6c*/ 	.word	index@(_ZN2at6native55_GLOBAL__N__de093ff9_22_ForeachBinaryOpList_cu_a911ec4325multi_tensor_apply_kernelINS1_18TensorListMetadataILi2EEENS1_11CopyFunctorIN3c108BFloat16EfLi2ELi1ELi1EEEJNS0_4CopyIS7_fEEEEEvT_T0_DpT1_)
        /*2b70*/ 	.word	0x00000000


	//----- nvinfo : EIATTR_MIN_STACK_SIZE
	.align		4
.L_1883:
        /*2b74*/ 	.byte	0x04, 0x12
        /*2b76*/ 	.short	(.L_1885 - .L_1884)
	.align		4
.L_1884:
        /*2b78*/ 	.word	index@(_ZN2at6native55_GLOBAL__N__de093ff9_22_ForeachBinaryOpList_cu_a911ec4325multi_tensor_apply_kernelINS1_18TensorListMetadataILi2EEENS1_11CopyFunctorIN3c108BFloat16EdLi2ELi1ELi1EEEJNS0_4CopyIS7_dEEEEEvT_T0_DpT1_)
        /*2b7c*/ 	.word	0x00000000


	//----- nvinfo : EIATTR_MIN_STACK_SIZE
	.align		4
.L_1885:
        /*2b80*/ 	.byte	0x04, 0x12
        /*2b82*/ 	.short	(.L_1887 - .L_1886)
	.align		4
.L_1886:
        /*2b84*/ 	.word	index@(_ZN2at6native55_GLOBAL__N__de093ff9_22_ForeachBinaryOpList_cu_a911ec4325multi_tensor_apply_kernelINS1_18TensorListMetadataILi2EEENS1_11CopyFunctorIN3c108BFloat16EiLi2ELi1ELi1EEEJNS0_4CopyIS7_iEEEEEvT_T0_DpT1_)
        /*2b88*/ 	.word	0x00000000


	//----- nvinfo : EIATTR_MIN_STACK_SIZE
	.align		4
.L_1887:
        /*2b8c*/ 	.byte	0x04, 0x12
        /*2b8e*/ 	.short	(.L_1889 - .L_1888)
	.align		4
.L_1888:
        /*2b90*/ 	.word	index@(_ZN2at6native55_GLOBAL__N__de093ff9_22_ForeachBinaryOpList_cu_a911ec4325multi_tensor_apply_kernelINS1_18TensorListMetadataILi2EEENS1_11CopyFunctorIN3c108BFloat16EsLi2ELi1ELi1EEEJNS0_4CopyIS7_sEEEEEvT_T0_DpT1_)
        /*2b94*/ 	.word	0x00000000


	//----- nvinfo : EIATTR_MIN_STACK_SIZE
	.align		4
.L_1889:
        /*2b98*/ 	.byte	0x04, 0x12
        /*2b9a*/ 	.short	(.L_1891 - .L_1890)
	.align		4
.L_1890:
        /*2b9c*/ 	.word	index@(_ZN2at6native55_GLOBAL__N__de093ff9_22_ForeachBinaryOpList_cu_a911ec4325multi_tensor_apply_kernelINS1_18TensorListMetadataILi2EEENS1_11CopyFunctorIN3c108BFloat16ElLi2ELi1ELi1EEEJNS0_4CopyIS7_lEEEEEvT_T0_DpT1_)
        /*2ba0*/ 	.word	0x00000000


	//----- nvinfo : EIATTR_MIN_STACK_SIZE
	.align		4
.L_1891:
        /*2ba4*/ 	.byte	0x04, 0x12
        /*2ba6*/ 	.short	(.L_1893 - .L_1892)
	.align		4
.L_1892:
        /*2ba8*/ 	.word	index@(_ZN2at6native55_GLOBAL__N__de093ff9_22_ForeachBinaryOpList_cu_a911ec4325multi_tensor_apply_kernelINS1_18TensorListMetadataILi2EEENS1_11CopyFunctorIN3c108BFloat16EaLi2ELi1ELi1EEEJNS0_4CopyIS7_aEEEEEvT_T0_DpT1_)
        /*2bac*/ 	.word	0x00000000


	//----- nvinfo : EIATTR_MIN_STACK_SIZE
	.align		4
.L_1893:
        /*2bb0*/ 	.byte	0x04, 0x12
        /*2bb2*/ 	.short	(.L_1895 - .L_1894)
	.align		4
.L_1894:
        /*2bb4*/ 	.word	index@(_ZN2at6native55_GLOBAL__N__de093ff9_22_ForeachBinaryOpList_cu_a911ec4325multi_tensor_apply_kernelINS1_18TensorListMetadataILi2EEENS1_11CopyFunctorIN3c108BFloat16EhLi2ELi1ELi1EEEJNS0_4CopyIS7_hEEEEEvT_T0_DpT1_)
        /*2bb8*/ 	.word	0x00000000


	//----- nvinfo : EIATTR_MIN_STACK_SIZE
	.align		4
.L_1895:
        /*2bbc*/ 	.byte	0x04, 0x12
        /*2bbe*/ 	.short	(.L_1897 - .L_1896)
	.align		4
.L_1896:
        /*2bc0*/ 	.word	index@(_ZN2at6native55_GLOBAL__N__de093ff9_22_ForeachBinaryOpList_cu_a911ec4325multi_tensor_apply_kernelINS1_18TensorListMetadataILi2EEENS1_14UnaryOpFunctorIN3c108BFloat16ELi2ELi1ELi1EEEJNS0_4CopyIS7_S7_EEEEEvT_T0_DpT1_)
        /*2bc4*/ 	.word	0x00000000


	//----- nvinfo : EIATTR_MIN_STACK_SIZE
	.align		4
.L_1897:
        /*2bc8*/ 	.byte	0x04, 0x12
        /*2bca*/ 	.short	(.L_1899 - .L_1898)
	.align		4
.L_1898:
        /*2bcc*/ 	.word	index@(_ZN2at6native55_GLOBAL__N__de093ff9_22_ForeachBinaryOpList_cu_a911ec4325multi_tensor_apply_kernelINS1_18TensorListMetadataILi2EEENS1_11CopyFunctorIN3c104HalfENS6_15Float8_e5m2fnuzELi2ELi1ELi1EEEJNS0_4CopyIS7_S8_EEEEEvT_T0_DpT1_)
        /*2bd0*/ 	.word	0x00000000


	//----- nvinfo : EIATTR_MIN_STACK_SIZE
	.align		4
.L_1899:
        /*2bd4*/ 	.byte	0x04, 0x12
        /*2bd6*/ 	.short	(.L_1901 - .L_1900)
	.align		4
.L_1900:
        /*2bd8*/ 	.word	index@(_ZN2at6native55_GLOBAL__N__de093ff9_22_ForeachBinaryOpList_cu_a911ec4325multi_tensor_apply_kernelINS1_18TensorListMetadataILi2EEENS1_11CopyFunctorIN3c104HalfENS6_11Float8_e5m2ELi2ELi1ELi1EEEJNS0_4CopyIS7_S8_EEEEEvT_T0_DpT1_)
        /*2bdc*/ 	.word	0x00000000


	//----- nvinfo : EIATTR_MIN_STACK_SIZE
	.align		4
.L_1901:
        /*2be0*/ 	.byte	0x04, 0x12
        /*2be2*/ 	.short	(.L_1903 - .L_1902)
	.align		4
.L_1902:
        /*2be4*/ 	.word	index@(_ZN2at6native55_GLOBAL__N__de093ff9_22_ForeachBinaryOpList_cu_a911ec4325multi_tensor_apply_kernelINS1_18TensorListMetadataILi2EEENS1_11CopyFunctorIN3c104HalfENS6_15Float8_e4m3fnuzELi2ELi1ELi1EEEJNS0_4CopyIS7_S8_EEEEEvT_T0_DpT1_)
        /*2be8*/ 	.word	0x00000000


	//----- nvinfo : EIATTR_MIN_STACK_SIZE
	.align		4
.L_1903:
        /*2bec*/ 	.byte	0x04, 0x12
        /*2bee*/ 	.short	(.L_1905 - .L_1904)
	.align		4
.L_1904:
        /*2bf0*/ 	.word	index@(_ZN2at6native55_GLOBAL__N__de093ff9_22_ForeachBinaryOpList_cu_a911ec4325multi_tensor_apply_kernelINS1_18TensorListMetadataILi2EEENS1_11CopyFunctorIN3c104HalfENS6_13Float8_e4m3fnELi2ELi1ELi1EEEJNS0_4CopyIS7_S8_EEEEEvT_T0_DpT1_)
        /*2bf4*/ 	.word	0x00000000


	//----- nvinfo : EIATTR_MIN_STACK_SIZE
	.align		4
.L_1905:
        /*2bf8*/ 	.byte	0x04, 0x12
        /*2bfa*/ 	.short	(.L_1907 - .L_1906)
	.align		4
.L_1906:
        /*2bfc*/ 	.word	index@(_ZN2at6native55_GLOBAL__N__de093ff9_22_ForeachBinaryOpList_cu_a911ec4325multi_tensor_apply_kernelINS1_18TensorListMetadataILi2EEENS1_11CopyFunctorIN3c104HalfEbLi2ELi1ELi1EEEJNS0_4CopyIS7_bEEEEEvT_T0_DpT1_)
        /*2c00*/ 	.word	0x00000000


	//----- nvinfo : EIATTR_MIN_STACK_SIZE
	.align		4
.L_1907:
        /*2c04*/ 	.byte	0x04, 0x12
        /*2c06*/ 	.short	(.L_1909 - .L_1908)
	.align		4
.L_1908:
        /*2c08*/ 	.word	index@(_ZN2at6native55_GLOBAL__N__de093ff9_22_ForeachBinaryOpList_cu_a911ec4325multi_tensor_apply_kernelINS1_18TensorListMetadataILi2EEENS1_11CopyFunctorIN3c104HalfENS6_8BFloat16ELi2ELi1ELi1EEEJNS0_4CopyIS7_S8_EEEEEvT_T0_DpT1_)
        /*2c0c*/ 	.word	0x00000000


	//----- nvinfo : EIATTR_MIN_STACK_SIZE
	.align		4
.L_1909:
        /*2c10*/ 	.byte	0x04, 0x12
        /*2c12*/ 	.short	(.L_1911 - .L_1910)
	.align		4
.L_1910:
        /*2c14*/ 	.word	index@(_ZN2at6native55_GLOBAL__N__de093ff9_22_ForeachBinaryOpList_cu_a911ec4325multi_tensor_apply_kernelINS1_18TensorListMetadataILi2EEENS1_11CopyFunctorIN3c104HalfENS6_7complexIfEELi2ELi1ELi1EEEJNS0_4CopyIS7_S9_EEEEEvT_T0_DpT1_)
        /*2c18*/ 	.word	0x00000000


	//----- nvinfo : EIATTR_MIN_STACK_SIZE
	.align		4
.L_1911:
        /*2c1c*/ 	.byte	0x04, 0x12
        /*2c1e*/ 	.short	(.L_1913 - .L_1912)
	.align		4
.L_1912:
        /*2c20*/ 	.word	index@(_ZN2at6native55_GLOBAL__N__de093ff9_22_ForeachBinaryOpList_cu_a911ec4325multi_tensor_apply_kernelINS1_18TensorListMetadataILi2EEENS1_11CopyFunctorIN3c104HalfENS6_7complexIdEELi2ELi1ELi1EEEJNS0_4CopyIS7_S9_EEEEEvT_T0_DpT1_)
        /*2c24*/ 	.word	0x00000000


	//----- nvinfo : EIATTR_MIN_STACK_SIZE
	.align		4
.L_1913:
        /*2c28*/ 	.byte	0x04, 0x12
        /*2c2a*/ 	.short	(.L_1915 - .L_1914)
	.align		4
.L_1914:
        /*2c2c*/ 	.word	index@(_ZN2at6native55_GLOBAL__N__de093ff9_22_ForeachBinaryOpList_cu_a911ec4325multi_tensor_apply_kernelINS1_18TensorListMetadataILi2EEENS1_11CopyFunctorIN3c104HalfEfLi2ELi1ELi1EEEJNS0_4CopyIS7_fEEEEEvT_T0_DpT1_)
        /*2c30*/ 	.word	0x00000000


	//----- nvinfo : EIATTR_MIN_STACK_SIZE
	.align		4
.L_1915:
        /*2c34*/ 	.byte	0x04, 0x12
        /*2c36*/ 	.short	(.L_1917 - .L_1916)
	.align		4
.L_1916:
        /*2c38*/ 	.word	index@(_ZN2at6native55_GLOBAL__N__de093ff9_22_ForeachBinaryOpList_cu_a911ec4325multi_tensor_apply_kernelINS1_18TensorListMetadataILi2EEENS1_11CopyFunctorIN3c104HalfEdLi2ELi1ELi1EEEJNS0_4CopyIS7_dEEEEEvT_T0_DpT1_)
        /*2c3c*/ 	.word	0x00000000


	//----- nvinfo : EIATTR_MIN_STACK_SIZE
	.align		4
.L_1917:
        /*2c40*/ 	.byte	0x04, 0x12
        /*2c42*/ 	.short	(.L_1919 - .L_1918)
	.align		4
.L_1918:
        /*2c44*/ 	.word	index@(_ZN2at6native55_GLOBAL__N__de093ff9_22_ForeachBinaryOpList_cu_a911ec4325multi_tensor_apply_kernelINS1_18TensorListMetadataILi2EEENS1_11CopyFunctorIN3c104HalfEiLi2ELi1ELi1EEEJNS0_4CopyIS7_iEEEEEvT_T0_DpT1_)
        /*2c48*/ 	.word	0x00000000


	//----- nvinfo : EIATTR_MIN_STACK_SIZE
	.align		4
.L_1919:
        /*2c4c*/ 	.byte	0x04, 0x12
        /*2c4e*/ 	.short	(.L_1921 - .L_1920)
	.align		4
.L_1920:
        /*2c50*/ 	.word	index@(_ZN2at6native55_GLOBAL__N__de093ff9_22_ForeachBinaryOpList_cu_a911ec4325multi_tensor_apply_kernelINS1_18TensorListMetadataILi2EEENS1_11CopyFunctorIN3c104HalfEsLi2ELi1ELi1EEEJNS0_4CopyIS7_sEEEEEvT_T0_DpT1_)
        /*2c54*/ 	.word	0x00000000


	//----- nvinfo : EIATTR_MIN_STACK_SIZE
	.align		4
.L_1921:
        /*2c58*/ 	.byte	0x04, 0x12
        /*2c5a*/ 	.short	(.L_1923 - .L_1922)
	.align		4
.L_1922:
        /*2c5c*/ 	.word	index@(_ZN2at6native55_GLOBAL__N__de093ff9_22_ForeachBinaryOpList_cu_a911ec4325multi_tensor_apply_kernelINS1_18TensorListMetadataILi2EEENS1_11CopyFunctorIN3c104HalfElLi2ELi1ELi1EEEJNS0_4CopyIS7_lEEEEEvT_T0_DpT1_)
        /*2c60*/ 	.word	0x00000000


	//----- nvinfo : EIATTR_MIN_STACK_SIZE
	.align		4
.L_1923:
        /*2c64*/ 	.byte	0x04, 0x12
        /*2c66*/ 	.short	(.L_1925 - .L_1924)
	.align		4
.L_1924:
        /*2c68*/ 	.word	index@(_ZN2at6native55_GLOBAL__N__de093ff9_22_ForeachBinaryOpList_cu_a911ec4325multi_tensor_apply_kernelINS1_18TensorListMetadataILi2EEENS1_11CopyFunctorIN3c104HalfEaLi2ELi1ELi1EEEJNS0_4CopyIS7_aEEEEEvT_T0_DpT1_)
        /*2c6c*/ 	.word	0x00000000


	//----- nvinfo : EIATTR_MIN_STACK_SIZE
	.align		4
.L_1925:
        /*2c70*/ 	.byte	0x04, 0x12
        /*2c72*/ 	.short	(.L_1927 - .L_1926)
	.align		4
.L_1926:
        /*2c74*/ 	.word	index@(_ZN2at6native55_GLOBAL__N__de093ff9_22_ForeachBinaryOpList_cu_a911ec4325multi_tensor_apply_kernelINS1_18TensorListMetadataILi2EEENS1_11CopyFunctorIN3c104HalfEhLi2ELi1ELi1EEEJNS0_4CopyIS7_hEEEEEvT_T0_DpT1_)
        /*2c78*/ 	.word	0x00000000


	//----- nvinfo : EIATTR_MIN_STACK_SIZE
	.align		4
.L_1927:
        /*2c7c*/ 	.byte	0x04, 0x12
        /*2c7e*/ 	.short	(.L_1929 - .L_1928)
	.align		4
.L_1928:
        /*2c80*/ 	.word	index@(_ZN2at6native55_GLOBAL__N__de093ff9_22_ForeachBinaryOpList_cu_a911ec4325multi_tensor_apply_kernelINS1_18TensorListMetadataILi2EEENS1_14UnaryOpFunctorIN3c104HalfELi2ELi1ELi1EEEJNS0_4CopyIS7_S7_EEEEEvT_T0_DpT1_)
        /*2c84*/ 	.word	0x00000000


	//----- nvinfo : EIATTR_MIN_STACK_SIZE
	.align		4
.L_1929:
        /*2c88*/ 	.byte	0x04, 0x12
        /*2c8a*/ 	.short	(.L_1931 - .L_1930)
	.align		4
.L_1930:
        /*2c8c*/ 	.word	index@(_ZN2at6native55_GLOBAL__N__de093ff9_22_ForeachBinaryOpList_cu_a911ec4325multi_tensor_apply_kernelINS1_18TensorListMetadataILi2EEENS1_11CopyFunctorIN3c107complexIfEENS6_15Float8_e5m2fnuzELi2ELi1ELi1EEEJNS0_4CopyIS8_S9_EEEEEvT_T0_DpT1_)
        /*2c90*/ 	.word	0x00000000


	//----- nvinfo : EIATTR_MIN_STACK_SIZE
	.align		4
.L_1931:
        /*2c94*/ 	.byte	0x04, 0x12
        /*2c96*/ 	.short	(.L_1933 - .L_1932)
	.align		4
.L_1932:
        /*2c98*/ 	.word	index@(_ZN2at6native55_GLOBAL__N__de093ff9_22_ForeachBinaryOpList_cu_a911ec4325multi_tensor_apply_kernelINS1_18TensorListMetadataILi2EEENS1_11CopyFunctorIN3c107complexIfEENS6_11Float8_e5m2ELi2ELi1ELi1EEEJNS0_4CopyIS8_S9_EEEEEvT_T0_DpT1_)
        /*2c9c*/ 	.word	0x00000000


	//----- nvinfo : EIATTR_MIN_STACK_SIZE
	.align		4
.L_1933:
        /*2ca0*/ 	.byte	0x04, 0x12
        /*2ca2*/ 	.short	(.L_1935 - .L_1934)
	.align		4
.L_1934:
        /*2ca4*/ 	.word	index@(_ZN2at6native55_GLOBAL__N__de093ff9_22_ForeachBinaryOpList_cu_a911ec4325multi_tensor_apply_kernelINS1_18TensorListMetadataILi2EEENS1_11CopyFunctorIN3c107complexIfEENS6_15Float8_e4m3fnuzELi2ELi1ELi1EEEJNS0_4CopyIS8_S9_EEEEEvT_T0_DpT1_)
        /*2ca8*/ 	.word	0x00000000


	//----- nvinfo : EIATTR_MIN_STACK_SIZE
	.align		4
.L_1935:
        /*2cac*/ 	.byte	0x04, 0x12
        /*2cae*/ 	.short	(.L_1937 - .L_1936)
	.align		4
.L_1936:
        /*2cb0*/ 	.word	index@(_ZN2at6native55_GLOBAL__N__de093ff9_22_ForeachBinaryOpList_cu_a911ec4325multi_tensor_apply_kernelINS1_18TensorListMetadataILi2EEENS1_11CopyFunctorIN3c107complexIfEENS6_13Float8_e4m3fnELi2ELi1ELi1EEEJNS0_4CopyIS8_S9_EEEEEvT_T0_DpT1_)
        /*2cb4*/ 	.word	0x00000000


	//----- nvinfo : EIATTR_MIN_STACK_SIZE
	.align		4
.L_1937:
        /*2cb8*/ 	.byte	0x04, 0x12
        /*2cba*/ 	.short	(.L_1939 - .L_1938)
	.align		4
.L_1938:
        /*2cbc*/ 	.word	index@(_ZN2at6native55_GLOBAL__N__de093ff9_22_ForeachBinaryOpList_cu_a911ec4325multi_tensor_apply_kernelINS1_18TensorListMetadataILi2EEENS1_11CopyFunctorIN3c107complexIfEEbLi2ELi1ELi1EEEJNS0_4CopyIS8_bEEEEEvT_T0_DpT1_)
        /*2cc0*/ 	.word	0x00000000


	//----- nvinfo : EIATTR_MIN_STACK_SIZE
	.align		4
.L_1939:
        /*2cc4*/ 	.byte	0x04, 0x12
        /*2cc6*/ 	.short	(.L_1941 - .L_1940)
	.align		4
.L_1940:
        /*2cc8*/ 	.word	index@(_ZN2at6native55_GLOBAL__N__de093ff9_22_ForeachBinaryOpList_cu_a911ec4325multi_tensor_apply_kernelINS1_18TensorListMetadataILi2EEENS1_11CopyFunctorIN3c107complexIfEENS6_8BFloat16ELi2ELi1ELi1EEEJNS0_4CopyIS8_S9_EEEEEvT_T0_DpT1_)
        /*2ccc*/ 	.word	0x00000000


	//----- nvinfo : EIATTR_MIN_STACK_SIZE
	.align		4
.L_1941:
        /*2cd0*/ 	.byte	0x04, 0x12
        /*2cd2*/ 	.short	(.L_1943 - .L_1942)
	.align		4
.L_1942:
        /*2cd4*/ 	.word	index@(_ZN2at6native55_GLOBAL__N__de093ff9_22_ForeachBinaryOpList_cu_a911ec4325multi_tensor_apply_kernelINS1_18TensorListMetadataILi2EEENS1_11CopyFunctorIN3c107complexIfEENS6_4HalfELi2ELi1ELi1EEEJNS0_4CopyIS8_S9_EEEEEvT_T0_DpT1_)
        /*2cd8*/ 	.word	0x00000000


	//----- nvinfo : EIATTR_MIN_STACK_SIZE
	.align		4
.L_1943:
        /*2cdc*/ 	.byte	0x04, 0x12
        /*2cde*/ 	.short	(.L_1945 - .L_1944)
	.align		4
.L_1944:
        /*2ce0*/ 	.word	index@(_ZN2at6native55_GLOBAL__N__de093ff9_22_ForeachBinaryOpList_cu_a911ec4325multi_tensor_apply_kernelINS1_18TensorListMetadataILi2EEENS1_11CopyFunctorIN3c107complexIfEENS7_IdEELi2ELi1ELi1EEEJNS0_4CopyIS8_S9_EEEEEvT_T0_DpT1_)
        /*2ce4*/ 	.word	0x00000000


	//----- nvinfo : EIATTR_MIN_STACK_SIZE
	.align		4
.L_1945:
        /*2ce8*/ 	.byte	0x04, 0x12
        /*2cea*/ 	.short	(.L_1947 - .L_1946)
	.align		4
.L_1946:
        /*2cec*/ 	.word	index@(_ZN2at6native55_GLOBAL__N__de093ff9_22_ForeachBinaryOpList_cu_a911ec4325multi_tensor_apply_kernelINS1_18TensorListMetadataILi2EEENS1_11CopyFunctorIN3c107complexIfEEfLi2ELi1ELi1EEEJNS0_4CopyIS8_fEEEEEvT_T0_DpT1_)
        /*2cf0*/ 	.word	0x00000000


	//----- nvinfo : EIATTR_MIN_STACK_SIZE
	.align		4
.L_1947:
        /*2cf4*/ 	.byte	0x04, 0x12
        /*2cf6*/ 	.short	(.L_1949 - .L_1948)
	.align		4
.L_1948:
        /*2cf8*/ 	.word	index@(_ZN2at6native55_GLOBAL__N__de093ff9_22_ForeachBinaryOpList_cu_a911ec4325multi_tensor_apply_kernelINS1_18TensorListMetadataILi2EEENS1_11CopyFunctorIN3c107complexIfEEdLi2ELi1ELi1EEEJNS0_4CopyIS8_dEEEEEvT_T0_DpT1_)
        /*2cfc*/ 	.word	0x00000000


	//----- nvinfo : EIATTR_MIN_STACK_SIZE
	.align		4
.L_1949:
        /*2d00*/ 	.byte	0x04, 0x12
        /*2d02*/ 	.short	(.L_1951 - .L_1950)
	.align		4
.L_1950:
        /*2d04*/ 	.word	index@(_ZN2at6native55_GLOBAL__N__de093ff9_22_ForeachBinaryOpList_cu_a911ec4325multi_tensor_apply_kernelINS1_18TensorListMetadataILi2EEENS1_11CopyFunctorIN3c107complexIfEEiLi2ELi1ELi1EEEJNS0_4CopyIS8_iEEEEEvT_T0_DpT1_)
        /*2d08*/ 	.word	0x00000000


	//----- nvinfo : EIATTR_MIN_STACK_SIZE
	.align		4
.L_1951:
        /*2d0c*/ 	.byte	0x04, 0x12
        /*2d0e*/ 	.short	(.L_1953 - .L_1952)
	.align		4
.L_1952:
        /*2d10*/ 	.word	index@(_ZN2at6native55_GLOBAL__N__de093ff9_22_ForeachBinaryOpList_cu_a911ec4325multi_tensor_apply_kernelINS1_18TensorListMetadataILi2EEENS1_11CopyFunctorIN3c107complexIfEEsLi2ELi1ELi1EEEJNS0_4CopyIS8_sEEEEEvT_T0_DpT1_)
        /*2d14*/ 	.word	0x00000000


	//----- nvinfo : EIATTR_MIN_STACK_SIZE
	.align		4
.L_1953:
        /*2d18*/ 	.byte	0x04, 0x12
        /*2d1a*/ 	.short	(.L_1955 - .L_1954)
	.align		4
.L_1954:
        /*2d1c*/ 	.word	index@(_ZN2at6native55_GLOBAL__N__de093ff9_22_ForeachBinaryOpList_cu_a911ec4325multi_tensor_apply_kernelINS1_18TensorListMetadataILi2EEENS1_11CopyFunctorIN3c107complexIfEElLi2ELi1ELi1EEEJNS0_4CopyIS8_lEEEEEvT_T0_DpT1_)
        /*2d20*/ 	.word	0x00000000


	//----- nvinfo : EIATTR_MIN_STACK_SIZE
	.align		4
.L_1955:
        /*2d24*/ 	.byte	0x04, 0x12
        /*2d26*/ 	.short	(.L_1957 - .L_1956)
	.align		4
.L_1956:
        /*2d28*/ 	.word	index@(_ZN2at6native55_GLOBAL__N__de093ff9_22_ForeachBinaryOpList_cu_a911ec4325multi_tensor_apply_kernelINS1_18TensorListMetadataILi2EEENS1_11CopyFunctorIN3c107complexIfEEaLi2ELi1ELi1EEEJNS0_4CopyIS8_aEEEEEvT_T0_DpT1_)
        /*2d2c*/ 	.word	0x00000000


	//----- nvinfo : EIATTR_MIN_STACK_SIZE
	.align		4
.L_1957:
        /*2d30*/ 	.byte	0x04, 0x12
        /*2d32*/ 	.short	(.L_1959 - .L_1958)
	.align		4
.L_1958:
        /*2d34*/ 	.word	index@(_ZN2at6native55_GLOBAL__N__de093ff9_22_ForeachBinaryOpList_cu_a911ec4325multi_tensor_apply_kernelINS1_18TensorListMetadataILi2EEENS1_11CopyFunctorIN3c107complexIfEEhLi2ELi1ELi1EEEJNS0_4CopyIS8_hEEEEEvT_T0_DpT1_)
        /*2d38*/ 	.word	0x00000000


	//----- nvinfo : EIATTR_MIN_STACK_SIZE
	.align		4
.L_1959:
        /*2d3c*/ 	.byte	0x04, 0x12
        /*2d3e*/ 	.short	(.L_1961 - .L_1960)
	.align		4
.L_1960:
        /*2d40*/ 	.word	index@(_ZN2at6native55_GLOBAL__N__de093ff9_22_ForeachBinaryOpList_cu_a911ec4325multi_tensor_apply_kernelINS1_18TensorListMetadataILi2EEENS1_14UnaryOpFunctorIN3c107complexIfEELi2ELi1ELi1EEEJNS0_4CopyIS8_S8_EEEEEvT_T0_DpT1_)
        /*2d44*/ 	.word	0x00000000


	//----- nvinfo : EIATTR_MIN_STACK_SIZE
	.align		4
.L_1961:
        /*2d48*/ 	.byte	0x04, 0x12
        /*2d4a*/ 	.short	(.L_1963 - .L_1962)
	.align		4
.L_1962:
        /*2d4c*/ 	.word	index@(_ZN2at6native55_GLOBAL__N__de093ff9_22_ForeachBinaryOpList_cu_a911ec4325multi_tensor_apply_kernelINS1_18TensorListMetadataILi2EEENS1_11CopyFunctorIN3c107complexIdEENS6_15Float8_e5m2fnuzELi2ELi1ELi1EEEJNS0_4CopyIS8_S9_EEEEEvT_T0_DpT1_)
        /*2d50*/ 	.word	0x00000000


	//----- nvinfo : EIATTR_MIN_STACK_SIZE
	.align		4
.L_1963:
        /*2d54*/ 	.byte	0x04, 0x12
        /*2d56*/ 	.short	(.L_1965 - .L_1964)
	.align		4
.L_1964:
        /*2d58*/ 	.word	index@(_ZN2at6native55_GLOBAL__N__de093ff9_22_ForeachBinaryOpList_cu_a911ec4325multi_tensor_apply_kernelINS1_18TensorListMetadataILi2EEENS1_11CopyFunctorIN3c107complexIdEENS6_11Float8_e5m2ELi2ELi1ELi1EEEJNS0_4CopyIS8_S9_EEEEEvT_T0_DpT1_)
        /*2d5c*/ 	.word	0x00000000


	//----- nvinfo : EIATTR_MIN_STACK_SIZE
	.align		4
.L_1965:
        /*2d60*/ 	.byte	0x04, 0x12
        /*2d62*/ 	.short	(.L_1967 - .L_1966)
	.align		4
.L_1966:
        /*2d64*/ 	.word	index@(_ZN2at6native55_GLOBAL__N__de093ff9_22_ForeachBinaryOpList_cu_a911ec4325multi_tensor_apply_kernelINS1_18TensorListMetadataILi2EEENS1_11CopyFunctorIN3c107complexIdEENS6_15Float8_e4m3fnuzELi2ELi1ELi1EEEJNS0_4CopyIS8_S9_EEEEEvT_T0_DpT1_)
        /*2d68*/ 	.word	0x00000000


	//----- nvinfo : EIATTR_MIN_STACK_SIZE
	.align		4
.L_1967:
        /*2d6c*/ 	.byte	0x04, 0x12
        /*2d6e*/ 	.short	(.L_1969 - .L_1968)
	.align		4
.L_1968:
        /*2d70*/ 	.word	index@(_ZN2at6native55_GLOBAL__N__de093ff9_22_ForeachBinaryOpList_cu_a911ec4325multi_tensor_apply_kernelINS1_18TensorListMetadataILi2EEENS1_11CopyFunctorIN3c107complexIdEENS6_13Float8_e4m3fnELi2ELi1ELi1EEEJNS0_4CopyIS8_S9_EEEEEvT_T0_DpT1_)
        /*2d74*/ 	.word	0x00000000


	//----- nvinfo : EIATTR_MIN_STACK_SIZE
	.align		4
.L_1969:
        /*2d78*/ 	.byte	0x04, 0x12
        /*2d7a*/ 	.short	(.L_1971 - .L_1970)
	.align		4
.L_1970:
        /*2d7c*/ 	.word	index@(_ZN2at6native55_GLOBAL__N__de093ff9_22_ForeachBinaryOpList_cu_a911ec4325multi_tensor_apply_kernelINS1_18TensorListMetadataILi2EEENS1_11CopyFunctorIN3c107complexIdEEbLi2ELi1ELi1EEEJNS0_4CopyIS8_bEEEEEvT_T0_DpT1_)
        /*2d80*/ 	.word	0x00000000


	//----- nvinfo : EIATTR_MIN_STACK_SIZE
	.align		4
.L_1971:
        /*2d84*/ 	.byte	0x04, 0x12
        /*2d86*/ 	.short	(.L_1973 - .L_1972)
	.align		4
.L_1972:
        /*2d88*/ 	.word	index@(_ZN2at6native55_GLOBAL__N__de093ff9_22_ForeachBinaryOpList_cu_a911ec4325multi_tensor_apply_kernelINS1_18TensorListMetadataILi2EEENS1_11CopyFunctorIN3c107complexIdEENS6_8BFloat16ELi2ELi1ELi1EEEJNS0_4CopyIS8_S9_EEEEEvT_T0_DpT1_)
        /*2d8c*/ 	.word	0x00000000


	//----- nvinfo : EIATTR_MIN_STACK_SIZE
	.align		4
.L_1973:
        /*2d90*/ 	.byte	0x04, 0x12
        /*2d92*/ 	.short	(.L_1975 - .L_1974)
	.align		4
.L_1974:
        /*2d94*/ 	.word	index@(_ZN2at6native55_GLOBAL__N__de093ff9_22_ForeachBinaryOpList_cu_a911ec4325multi_tensor_apply_kernelINS1_18TensorListMetadataILi2EEENS1_11CopyFunctorIN3c107complexIdEENS6_4HalfELi2ELi1ELi1EEEJNS0_4CopyIS8_S9_EEEEEvT_T0_DpT1_)
        /*2d98*/ 	.word	0x00000000


	//----- nvinfo : EIATTR_MIN_STACK_SIZE
	.align		4
.L_1975:
        /*2d9c*/ 	.byte	0x04, 0x12
        /*2d9e*/ 	.short	(.L_1977 - .L_1976)
	.align		4
.L_1976:
        /*2da0*/ 	.word	index@(_ZN2at6native55_GLOBAL__N__de093ff9_22_ForeachBinaryOpList_cu_a911ec4325multi_tensor_apply_kernelINS1_18TensorListMetadataILi2EEENS1_11CopyFunctorIN3c107complexIdEENS7_IfEELi2ELi1ELi1EEEJNS0_4CopyIS8_S9_EEEEEvT_T0_DpT1_)
        /*2da4*/ 	.word	0x00000000


	//----- nvinfo : EIATTR_MIN_STACK_SIZE
	.align		4
.L_1977:
        /*2da8*/ 	.byte	0x04, 0x12
        /*2daa*/ 	.short	(.L_1979 - .L_1978)
	.align		4
.L_1978:
        /*2dac*/ 	.word	index@(_ZN2at6native55_GLOBAL__N__de093ff9_22_ForeachBinaryOpList_cu_a911ec4325multi_tensor_apply_kernelINS1_18TensorListMetadataILi2EEENS1_11CopyFunctorIN3c107complexIdEEfLi2ELi1ELi1EEEJNS0_4CopyIS8_fEEEEEvT_T0_DpT1_)
        /*2db0*/ 	.word	0x00000000


	//----- nvinfo : EIATTR_MIN_STACK_SIZE
	.align		4
.L_1979:
        /*2db4*/ 	.byte	0x04, 0x12
        /*2db6*/ 	.short	(.L_1981 - .L_1980)
	.align		4
.L_1980:
        /*2db8*/ 	.word	index@(_ZN2at6native55_GLOBAL__N__de093ff9_22_ForeachBinaryOpList_cu_a911ec4325multi_tensor_apply_kernelINS1_18TensorListMetadataILi2EEENS1_11CopyFunctorIN3c107complexIdEEdLi2ELi1ELi1EEEJNS0_4CopyIS8_dEEEEEvT_T0_DpT1_)
        /*2dbc*/ 	.word	0x00000000


	//----- nvinfo : EIATTR_MIN_STACK_SIZE
	.align		4
.L_1981:
        /*2dc0*/ 	.byte	0x04, 0x12
        /*2dc2*/ 	.short	(.L_1983 - .L_1982)
	.align		4
.L_1982:
        /*2dc4*/ 	.word	index@(_ZN2at6native55_GLOBAL__N__de093ff9_22_ForeachBinaryOpList_cu_a911ec4325multi_tensor_apply_kernelINS1_18TensorListMetadataILi2EEENS1_11CopyFunctorIN3c107complexIdEEiLi2ELi1ELi1EEEJNS0_4CopyIS8_iEEEEEvT_T0_DpT1_)
        /*2dc8*/ 	.word	0x00000000


	//----- nvinfo : EIATTR_MIN_STACK_SIZE
	.align		4
.L_1983:
        /*2dcc*/ 	.byte	0x04, 0x12
        /*2dce*/ 	.short	(.L_1985 - .L_1984)
	.align		4
.L_1984:
        /*2dd0*/ 	.word	index@(_ZN2at6native55_GLOBAL__N__de093ff9_22_ForeachBinaryOpList_cu_a911ec4325multi_tensor_apply_kernelINS1_18TensorListMetadataILi2EEENS1_11CopyFunctorIN3c107complexIdEEsLi2ELi1ELi1EEEJNS0_4CopyIS8_sEEEEEvT_T0_DpT1_)
        /*2dd4*/ 	.word	0x00000000


	//----- nvinfo : EIATTR_MIN_STACK_SIZE
	.align		4
.L_1985:
        /*2dd8*/ 	.byte	0x04, 0x12
        /*2dda*/ 	.short	(.L_1987 - .L_1986)
	.align		4
.L_1986:
        /*2ddc*/ 	.word	index@(_ZN2at6native55_GLOBAL__N__de093ff9_22_ForeachBinaryOpList_cu_a911ec4325multi_tensor_apply_kernelINS1_18TensorListMetadataILi2EEENS1_11CopyFunctorIN3c107complexIdEElLi2ELi1ELi1EEEJNS0_4CopyIS8_lEEEEEvT_T0_DpT1_)
        /*2de0*/ 	.word	0x00000000


	//----- nvinfo : EIATTR_MIN_STACK_SIZE
	.align		4
.L_1987:
        /*2de4*/ 	.byte	0x04, 0x12
        /*2de6*/ 	.short	(.L_1989 - .L_1988)
	.align		4
.L_1988:
        /*2de8*/ 	.word	index@(_ZN2at6native55_GLOBAL__N__de093ff9_22_ForeachBinaryOpList_cu_a911ec4325multi_tensor_apply_kernelINS1_18TensorListMetadataILi2EEENS1_11CopyFunctorIN3c107complexIdEEaLi2ELi1ELi1EEEJNS0_4CopyIS8_aEEEEEvT_T0_DpT1_)
        /*2dec*/ 	.word	0x00000000


	//----- nvinfo : EIATTR_MIN_STACK_SIZE
	.align		4
.L_1989:
        /*2df0*/ 	.byte	0x04, 0x12
        /*2df2*/ 	.short	(.L_1991 - .L_1990)
	.align		4
.L_1990:
        /*2df4*/ 	.word	index@(_ZN2at6native55_GLOBAL__N__de093ff9_22_ForeachBinaryOpList_cu_a911ec4325multi_tensor_apply_kernelINS1_18TensorListMetadataILi2EEENS1_11CopyFunctorIN3c107complexIdEEhLi2ELi1ELi1EEEJNS0_4CopyIS8_hEEEEEvT_T0_DpT1_)
        /*2df8*/ 	.word	0x00000000


	//----- nvinfo : EIATTR_MIN_STACK_SIZE
	.align		4
.L_1991:
        /*2dfc*/ 	.byte	0x04, 0x12
        /*2dfe*/ 	.short	(.L_1993 - .L_1992)
	.align		4
.L_1992:
        /*2e00*/ 	.word	index@(_ZN2at6native55_GLOBAL__N__de093ff9_22_ForeachBinaryOpList_cu_a911ec4325multi_tensor_apply_kernelINS1_18TensorListMetadataILi2EEENS1_14UnaryOpFunctorIN3c107complexIdEELi2ELi1ELi1EEEJNS0_4CopyIS8_S8_EEEEEvT_T0_DpT1_)
        /*2e04*/ 	.word	0x00000000


	//----- nvinfo : EIATTR_MIN_STACK_SIZE
	.align		4
.L_1993:
        /*2e08*/ 	.byte	0x04, 0x12
        /*2e0a*/ 	.short	(.L_1995 - .L_1994)
	.align		4
.L_1994:
        /*2e0c*/ 	.word	index@(_ZN2at6native55_GLOBAL__N__de093ff9_22_ForeachBinaryOpList_cu_a911ec4325multi_tensor_apply_kernelINS1_18TensorListMetadataILi2EEENS1_11CopyFunctorIfN3c1015Float8_e5m2fnuzELi2ELi1ELi1EEEJNS0_4CopyIfS7_EEEEEvT_T0_DpT1_)
        /*2e10*/ 	.word	0x00000000


	//----- nvinfo : EIATTR_MIN_STACK_SIZE
	.align		4
.L_1995:
        /*2e14*/ 	.byte	0x04, 0x12
        /*2e16*/ 	.short	(.L_1997 - .L_1996)
	.align		4
.L_1996:
        /*2e18*/ 	.word	index@(_ZN2at6native55_GLOBAL__N__de093ff9_22_ForeachBinaryOpList_cu_a911ec4325multi_tensor_apply_kernelINS1_18TensorListMetadataILi2EEENS1_11CopyFunctorIfN3c1011Float8_e5m2ELi2ELi1ELi1EEEJNS0_4CopyIfS7_EEEEEvT_T0_DpT1_)
        /*2e1c*/ 	.word	0x00000000


	//----- nvinfo : EIATTR_MIN_STACK_SIZE
	.align		4
.L_1997:
        /*2e20*/ 	.byte	0x04, 0x12
        /*2e22*/ 	.short	(.L_1999 - .L_1998)
	.align		4
.L_1998:
        /*2e24*/ 	.word	index@(_ZN2at6native55_GLOBAL__N__de093ff9_22_ForeachBinaryOpList_cu_a911ec4325multi_tensor_apply_kernelINS1_18TensorListMetadataILi2EEENS1_11CopyFunctorIfN3c1015Float8_e4m3fnuzELi2ELi1ELi1EEEJNS0_4CopyIfS7_EEEEEvT_T0_DpT1_)
        /*2e28*/ 	.word	0x00000000


	//----- nvinfo : EIATTR_MIN_STACK_SIZE
	.align		4
.L_1999:
        /*2e2c*/ 	.byte	0x04, 0x12
        /*2e2e*/ 	.short	(.L_2001 - .L_2000)
	.align		4
.L_2000:
        /*2e30*/ 	.word	index@(_ZN2at6native55_GLOBAL__N__de093ff9_22_ForeachBinaryOpList_cu_a911ec4325multi_tensor_apply_kernelINS1_18TensorListMetadataILi2EEENS1_11CopyFunctorIfN3c1013Float8_e4m3fnELi2ELi1ELi1EEEJNS0_4CopyIfS7_EEEEEvT_T0_DpT1_)
        /*2e34*/ 	.word	0x00000000


	//----- nvinfo : EIATTR_MIN_STACK_SIZE
	.align		4
.L_2001:
        /*2e38*/ 	.byte	0x04, 0x12
        /*2e3a*/ 	.short	(.L_2003 - .L_2002)
	.align		4
.L_2002:
        /*2e3c*/ 	.word	index@(_ZN2at6native55_GLOBAL__N__de093ff9_22_ForeachBinaryOpList_cu_a911ec4325multi_tensor_apply_kernelINS1_18TensorListMetadataILi2EEENS1_11CopyFunctorIfbLi2ELi1ELi1EEEJNS0_4CopyIfbEEEEEvT_T0_DpT1_)
        /*2e40*/ 	.word	0x00000000


	//----- nvinfo : EIATTR_MIN_STACK_SIZE
	.align		4
.L_2003:
        /*2e44*/ 	.byte	0x04, 0x12
        /*2e46*/ 	.short	(.L_2005 - .L_2004)
	.align		4
.L_2004:
        /*2e48*/ 	.word	index@(_ZN2at6native55_GLOBAL__N__de093ff9_22_ForeachBinaryOpList_cu_a911ec4325multi_tensor_apply_kernelINS1_18TensorListMetadataILi2EEENS1_11CopyFunctorIfN3c108BFloat16ELi2ELi1ELi1EEEJNS0_4CopyIfS7_EEEEEvT_T0_DpT1_)
        /*2e4c*/ 	.word	0x00000000


	//----- nvinfo : EIATTR_MIN_STACK_SIZE
	.align		4
.L_2005:
        /*2e50*/ 	.byte	0x04, 0x12
        /*2e52*/ 	.short	(.L_2007 - .L_2006)
	.align		4
.L_2006:
        /*2e54*/ 	.word	index@(_ZN2at6native55_GLOBAL__N__de093ff9_22_ForeachBinaryOpList_cu_a911ec4325multi_tensor_apply_kernelINS1_18TensorListMetadataILi2EEENS1_11CopyFunctorIfN3c104HalfELi2ELi1ELi1EEEJNS0_4CopyIfS7_EEEEEvT_T0_DpT1_)
        /*2e58*/ 	.word	0x00000000


	//----- nvinfo : EIATTR_MIN_STACK_SIZE
	.align		4
.L_2007:
        /*2e5c*/ 	.byte	0x04, 0x12
        /*2e5e*/ 	.short	(.L_2009 - .L_2008)
	.align		4
.L_2008:
        /*2e60*/ 	.word	index@(_ZN2at6native55_GLOBAL__N__de093ff9_22_ForeachBinaryOpList_cu_a911ec4325multi_tensor_apply_kernelINS1_18TensorListMetadataILi2EEENS1_11CopyFunctorIfN3c107complexIfEELi2ELi1ELi1EEEJNS0_4CopyIfS8_EEEEEvT_T0_DpT1_)
        /*2e64*/ 	.word	0x00000000


	//----- nvinfo : EIATTR_MIN_STACK_SIZE
	.align		4
.L_2009:
        /*2e68*/ 	.byte	0x04, 0x12
        /*2e6a*/ 	.short	(.L_2011 - .L_2010)
	.align		4
.L_2010:
        /*2e6c*/ 	.word	index@(_ZN2at6native55_GLOBAL__N__de093ff9_22_ForeachBinaryOpList_cu_a911ec4325multi_tensor_apply_kernelINS1_18TensorListMetadataILi2EEENS1_11CopyFunctorIfN3c107complexIdEELi2ELi1ELi1EEEJNS0_4CopyIfS8_EEEEEvT_T0_DpT1_)
        /*2e70*/ 	.word	0x00000000


	//----- nvinfo : EIATTR_MIN_STACK_SIZE
	.align		4
.L_2011:
        /*2e74*/ 	.byte	0x04, 0x12
        /*2e76*/ 	.short	(.L_2013 - .L_2012)
	.align		4
.L_2012:
        /*2e78*/ 	.word	index@(_ZN2at6native55_GLOBAL__N__de093ff9_22_ForeachBinaryOpList_cu_a911ec4325multi_tensor_apply_kernelINS1_18TensorListMetadataILi2EEENS1_11CopyFunctorIfdLi2ELi1ELi1EEEJNS0_4CopyIfdEEEEEvT_T0_DpT1_)
        /*2e7c*/ 	.word	0x00000000


	//----- nvinfo : EIATTR_MIN_STACK_SIZE
	.align		4
.L_2013:
        /*2e80*/ 	.byte	0x04, 0x12
        /*2e82*/ 	.short	(.L_2015 - .L_2014)
	.align		4
.L_2014:
        /*2e84*/ 	.word	index@(_ZN2at6native55_GLOBAL__N__de093ff9_22_ForeachBinaryOpList_cu_a911ec4325multi_tensor_apply_kernelINS1_18TensorListMetadataILi2EEENS1_11CopyFunctorIfiLi2ELi1ELi1EEEJNS0_4CopyIfiEEEEEvT_T0_DpT1_)
        /*2e88*/ 	.word	0x00000000


	//----- nvinfo : EIATTR_MIN_STACK_SIZE
	.align		4
.L_2015:
        /*2e8c*/ 	.byte	0x04, 0x12
        /*2e8e*/ 	.short	(.L_2017 - .L_2016)
	.align		4
.L_2016:
        /*2e90*/ 	.word	index@(_ZN2at6native55_GLOBAL__N__de093ff9_22_ForeachBinaryOpList_cu_a911ec4325multi_tensor_apply_kernelINS1_18TensorListMetadataILi2EEENS1_11CopyFunctorIfsLi2ELi1ELi1EEEJNS0_4CopyIfsEEEEEvT_T0_DpT1_)
        /*2e94*/ 	.word	0x00000000


	//----- nvinfo : EIATTR_MIN_STACK_SIZE
	.align		4
.L_2017:
        /*2e98*/ 	.byte	0x04, 0x12
        /*2e9a*/ 	.short	(.L_2019 - .L_2018)
	.align		4
.L_2018:
        /*2e9c*/ 	.word	index@(_ZN2at6native55_GLOBAL__N__de093ff9_22_ForeachBinaryOpList_cu_a911ec4325multi_tensor_apply_kernelINS1_18TensorListMetadataILi2EEENS1_11CopyFunctorIflLi2ELi1ELi1EEEJNS0_4CopyIflEEEEEvT_T0_DpT1_)
        /*2ea0*/ 	.word	0x00000000


	//----- nvinfo : EIATTR_MIN_STACK_SIZE
	.align		4
.L_2019:
        /*2ea4*/ 	.byte	0x04, 0x12
        /*2ea6*/ 	.short	(.L_2021 - .L_2020)
	.align		4
.L_2020:
        /*2ea8*/ 	.word	index@(_ZN2at6native55_GLOBAL__N__de093ff9_22_ForeachBinaryOpList_cu_a911ec4325multi_tensor_apply_kernelINS1_18TensorListMetadataILi2EEENS1_11CopyFunctorIfaLi2ELi1ELi1EEEJNS0_4CopyIfaEEEEEvT_T0_DpT1_)
        /*2eac*/ 	.word	0x00000000


	//----- nvinfo : EIATTR_MIN_STACK_SIZE
	.align		4
.L_2021:
        /*2eb0*/ 	.byte	0x04, 0x12
        /*2eb2*/ 	.short	(.L_2023 - .L_2022)
	.align		4
.L_2022:
        /*2eb4*/ 	.word	index@(_ZN2at6native55_GLOBAL__N__de093ff9_22_ForeachBinaryOpList_cu_a911ec4325multi_tensor_apply_kernelINS1_18TensorListMetadataILi2EEENS1_11CopyFunctorIfhLi2ELi1ELi1EEEJNS0_4CopyIfhEEEEEvT_T0_DpT1_)
        /*2eb8*/ 	.word	0x00000000


	//----- nvinfo : EIATTR_MIN_STACK_SIZE
	.align		4
.L_2023:
        /*2ebc*/ 	.byte	0x04, 0x12
        /*2ebe*/ 	.short	(.L_2025 - .L_2024)
	.align		4
.L_2024:
        /*2ec0*/ 	.word	index@(_ZN2at6native55_GLOBAL__N__de093ff9_22_ForeachBinaryOpList_cu_a911ec4325multi_tensor_apply_kernelINS1_18TensorListMetadataILi2EEENS1_14UnaryOpFunctorIfLi2ELi1ELi1EEEJNS0_4CopyIffEEEEEvT_T0_DpT1_)
        /*2ec4*/ 	.word	0x00000000


	//----- nvinfo : EIATTR_MIN_STACK_SIZE
	.align		4
.L_2025:
        /*2ec8*/ 	.byte	0x04, 0x12
        /*2eca*/ 	.short	(.L_2027 - .L_2026)
	.align		4
.L_2026:
        /*2ecc*/ 	.word	index@(_ZN2at6native55_GLOBAL__N__de093ff9_22_ForeachBinaryOpList_cu_a911ec4325multi_tensor_apply_kernelINS1_18TensorListMetadataILi2EEENS1_11CopyFunctorIdN3c1015Float8_e5m2fnuzELi2ELi1ELi1EEEJNS0_4CopyIdS7_EEEEEvT_T0_DpT1_)
        /*2ed0*/ 	.word	0x00000000


	//----- nvinfo : EIATTR_MIN_STACK_SIZE
	.align		4
.L_2027:
        /*2ed4*/ 	.byte	0x04, 0x12
        /*2ed6*/ 	.short	(.L_2029 - .L_2028)
	.align		4
.L_2028:
        /*2ed8*/ 	.word	index@(_ZN2at6native55_GLOBAL__N__de093ff9_22_ForeachBinaryOpList_cu_a911ec4325multi_tensor_apply_kernelINS1_18TensorListMetadataILi2EEENS1_11CopyFunctorIdN3c1011Float8_e5m2ELi2ELi1ELi1EEEJNS0_4CopyIdS7_EEEEEvT_T0_DpT1_)
        /*2edc*/ 	.word	0x00000000


	//----- nvinfo : EIATTR_MIN_STACK_SIZE
	.align		4
.L_2029:
        /*2ee0*/ 	.byte	0x04, 0x12
        /*2ee2*/ 	.short	(.L_2031 - .L_2030)
	.align		4
.L_2030:
        /*2ee4*/ 	.word	index@(_ZN2at6native55_GLOBAL__N__de093ff9_22_ForeachBinaryOpList_cu_a911ec4325multi_tensor_apply_kernelINS1_18TensorListMetadataILi2EEENS1_11CopyFunctorIdN3c1015Float8_e4m3fnuzELi2ELi1ELi1EEEJNS0_4CopyIdS7_EEEEEvT_T0_DpT1_)
        /*2ee8*/ 	.word	0x00000000


	//----- nvinfo : EIATTR_MIN_STACK_SIZE
	.align		4
.L_2031:
        /*2eec*/ 	.byte	0x04, 0x12
        /*2eee*/ 	.short	(.L_2033 - .L_2032)
	.align		4
.L_2032:
        /*2ef0*/ 	.word	index@(_ZN2at6native55_GLOBAL__N__de093ff9_22_ForeachBinaryOpList_cu_a911ec4325multi_tensor_apply_kernelINS1_18TensorListMetadataILi2EEENS1_11CopyFunctorIdN3c1013Float8_e4m3fnELi2ELi1ELi1EEEJNS0_4CopyIdS7_EEEEEvT_T0_DpT1_)
        /*2ef4*/ 	.word	0x00000000


	//----- nvinfo : EIATTR_MIN_STACK_SIZE
	.align		4
.L_2033:
        /*2ef8*/ 	.byte	0x04, 0x12
        /*2efa*/ 	.short	(.L_2035 - .L_2034)
	.align		4
.L_2034:
        /*2efc*/ 	.word	index@(_ZN2at6native55_GLOBAL__N__de093ff9_22_ForeachBinaryOpList_cu_a911ec4325multi_tensor_apply_kernelINS1_18TensorListMetadataILi2EEENS1_11CopyFunctorIdbLi2ELi1ELi1EEEJNS0_4CopyIdbEEEEEvT_T0_DpT1_)
        /*2f00*/ 	.word	0x00000000


	//----- nvinfo : EIATTR_MIN_STACK_SIZE
	.align		4
.L_2035:
        /*2f04*/ 	.byte	0x04, 0x12
        /*2f06*/ 	.short	(.L_2037 - .L_2036)
	.align		4
.L_2036:
        /*2f08*/ 	.word	index@(_ZN2at6native55_GLOBAL__N__de093ff9_22_ForeachBinaryOpList_cu_a911ec4325multi_tensor_apply_kernelINS1_18TensorListMetadataILi2EEENS1_11CopyFunctorIdN3c108BFloat16ELi2ELi1ELi1EEEJNS0_4CopyIdS7_EEEEEvT_T0_DpT1_)
        /*2f0c*/ 	.word	0x00000000


	//----- nvinfo : EIATTR_MIN_STACK_SIZE
	.align		4
.L_2037:
        /*2f10*/ 	.byte	0x04, 0x12
        /*2f12*/ 	.short	(.L_2039 - .L_2038)
	.align		4
.L_2038:
        /*2f14*/ 	.word	index@(_ZN2at6native55_GLOBAL__N__de093ff9_22_ForeachBinaryOpList_cu_a911ec4325multi_tensor_apply_kernelINS1_18TensorListMetadataILi2EEENS1_11CopyFunctorIdN3c104HalfELi2ELi1ELi1EEEJNS0_4CopyIdS7_EEEEEvT_T0_DpT1_)
        /*2f18*/ 	.word	0x00000000


	//----- nvinfo : EIATTR_MIN_STACK_SIZE
	.align		4
.L_2039:
        /*2f1c*/ 	.byte	0x04, 0x12
        /*2f1e*/ 	.short	(.L_2041 - .L_2040)
	.align		4
.L_2040:
        /*2f20*/ 	.word	index@(_ZN2at6native55_GLOBAL__N__de093ff9_22_ForeachBinaryOpList_cu_a911ec4325multi_tensor_apply_kernelINS1_18TensorListMetadataILi2EEENS1_11CopyFunctorIdN3c107complexIfEELi2ELi1ELi1EEEJNS0_4CopyIdS8_EEEEEvT_T0_DpT1_)
        /*2f24*/ 	.word	0x00000000


	//----- nvinfo : EIATTR_MIN_STACK_SIZE
	.align		4
.L_2041:
        /*2f28*/ 	.byte	0x04, 0x12
        /*2f2a*/ 	.short	(.L_2043 - .L_2042)
	.align		4
.L_2042:
        /*2f2c*/ 	.word	index@(_ZN2at6native55_GLOBAL__N__de093ff9_22_ForeachBinaryOpList_cu_a911ec4325multi_tensor_apply_kernelINS1_18TensorListMetadataILi2EEENS1_11CopyFunctorIdN3c107complexIdEELi2ELi1ELi1EEEJNS0_4CopyIdS8_EEEEEvT_T0_DpT1_)
        /*2f30*/ 	.word	0x00000000


	//----- nvinfo : EIATTR_MIN_STACK_SIZE
	.align		4
.L_2043:
        /*2f34*/ 	.byte	0x04, 0x12
        /*2f36*/ 	.short	(.L_2045 - .L_2044)
	.align		4
.L_2044:
        /*2f38*/ 	.word	index@(_ZN2at6native55_GLOBAL__N__de093ff9_22_ForeachBinaryOpList_cu_a911ec4325multi_tensor_apply_kernelINS1_18TensorListMetadataILi2EEENS1_11CopyFunctorIdfLi2ELi1ELi1EEEJNS0_4CopyIdfEEEEEvT_T0_DpT1_)
        /*2f3c*/ 	.word	0x00000000


	//----- nvinfo : EIATTR_MIN_STACK_SIZE
	.align		4
.L_2045:
        /*2f40*/ 	.byte	0x04, 0x12
        /*2f42*/ 	.short	(.L_2047 - .L_2046)
	.align		4
.L_2046:
        /*2f44*/ 	.word	index@(_ZN2at6native55_GLOBAL__N__de093ff9_22_ForeachBinaryOpList_cu_a911ec4325multi_tensor_apply_kernelINS1_18TensorListMetadataILi2EEENS1_11CopyFunctorIdiLi2ELi1ELi1EEEJNS0_4CopyIdiEEEEEvT_T0_DpT1_)
        /*2f48*/ 	.word	0x00000000


	//----- nvinfo : EIATTR_MIN_STACK_SIZE
	.align		4
.L_2047:
        /*2f4c*/ 	.byte	0x04, 0x12
        /*2f4e*/ 	.short	(.L_2049 - .L_2048)
	.align		4
.L_2048:
        /*2f50*/ 	.word	index@(_ZN2at6native55_GLOBAL__N__de093ff9_22_ForeachBinaryOpList_cu_a911ec4325multi_tensor_apply_kernelINS1_18TensorListMetadataILi2EEENS1_11CopyFunctorIdsLi2ELi1ELi1EEEJNS0_4CopyIdsEEEEEvT_T0_DpT1_)
        /*2f54*/ 	.word	0x00000000


	//----- nvinfo : EIATTR_MIN_STACK_SIZE
	.align		4
.L_2049:
        /*2f58*/ 	.byte	0x04, 0x12
        /*2f5a*/ 	.short	(.L_2051 - .L_2050)
	.align		4
.L_2050:
        /*2f5c*/ 	.word	index@(_ZN2at6native55_GLOBAL__N__de093ff9_22_ForeachBinaryOpList_cu_a911ec4325multi_tensor_apply_kernelINS1_18TensorListMetadataILi2EEENS1_11CopyFunctorIdlLi2ELi1ELi1EEEJNS0_4CopyIdlEEEEEvT_T0_DpT1_)
        /*2f60*/ 	.word	0x00000000


	//----- nvinfo : EIATTR_MIN_STACK_SIZE
	.align		4
.L_2051:
        /*2f64*/ 	.byte	0x04, 0x12
        /*2f66*/ 	.short	(.L_2053 - .L_2052)
	.align		4
.L_2052:
        /*2f68*/ 	.word	index@(_ZN2at6native55_GLOBAL__N__de093ff9_22_ForeachBinaryOpList_cu_a911ec4325multi_tensor_apply_kernelINS1_18TensorListMetadataILi2EEENS1_11CopyFunctorIdaLi2ELi1ELi1EEEJNS0_4CopyIdaEEEEEvT_T0_DpT1_)
        /*2f6c*/ 	.word	0x00000000


	//----- nvinfo : EIATTR_MIN_STACK_SIZE
	.align		4
.L_2053:
        /*2f70*/ 	.byte	0x04, 0x12
        /*2f72*/ 	.short	(.L_2055 - .L_2054)
	.align		4
.L_2054:
        /*2f74*/ 	.word	index@(_ZN2at6native55_GLOBAL__N__de093ff9_22_ForeachBinaryOpList_cu_a911ec4325multi_tensor_apply_kernelINS1_18TensorListMetadataILi2EEENS1_11CopyFunctorIdhLi2ELi1ELi1EEEJNS0_4CopyIdhEEEEEvT_T0_DpT1_)
        /*2f78*/ 	.word	0x00000000


	//----- nvinfo : EIATTR_MIN_STACK_SIZE
	.align		4
.L_2055:
        /*2f7c*/ 	.byte	0x04, 0x12
        /*2f7e*/ 	.short	(.L_2057 - .L_2056)
	.align		4
.L_2056:
        /*2f80*/ 	.word	index@(_ZN2at6native55_GLOBAL__N__de093ff9_22_ForeachBinaryOpList_cu_a911ec4325multi_tensor_apply_kernelINS1_18TensorListMetadataILi2EEENS1_14UnaryOpFunctorIdLi2ELi1ELi1EEEJNS0_4CopyIddEEEEEvT_T0_DpT1_)
        /*2f84*/ 	.word	0x00000000


	//----- nvinfo : EIATTR_MIN_STACK_SIZE
	.align		4
.L_2057:
        /*2f88*/ 	.byte	0x04, 0x12
        /*2f8a*/ 	.short	(.L_2059 - .L_2058)
	.align		4
.L_2058:
        /*2f8c*/ 	.word	index@(_ZN2at6native55_GLOBAL__N__de093ff9_22_ForeachBinaryOpList_cu_a911ec4325multi_tensor_apply_kernelINS1_18TensorListMetadataILi2EEENS1_11CopyFunctorIsN3c1015Float8_e5m2fnuzELi2ELi1ELi1EEEJNS0_4CopyIsS7_EEEEEvT_T0_DpT1_)
        /*2f90*/ 	.word	0x00000000


	//----- nvinfo : EIATTR_MIN_STACK_SIZE
	.align		4
.L_2059:
        /*2f94*/ 	.byte	0x04, 0x12
        /*2f96*/ 	.short	(.L_2061 - .L_2060)
	.align		4
.L_2060:
        /*2f98*/ 	.word	index@(_ZN2at6native55_GLOBAL__N__de093ff9_22_ForeachBinaryOpList_cu_a911ec4325multi_tensor_apply_kernelINS1_18TensorListMetadataILi2EEENS1_11CopyFunctorIsN3c1011Float8_e5m2ELi2ELi1ELi1EEEJNS0_4CopyIsS7_EEEEEvT_T0_DpT1_)
        /*2f9c*/ 	.word	0x00000000


	//----- nvinfo : EIATTR_MIN_STACK_SIZE
	.align		4
.L_2061:
        /*2fa0*/ 	.byte	0x04, 0x12
        /*2fa2*/ 	.short	(.L_2063 - .L_2062)
	.align		4
.L_2062:
        /*2fa4*/ 	.word	index@(_ZN2at6native55_GLOBAL__N__de093ff9_22_ForeachBinaryOpList_cu_a911ec4325multi_tensor_apply_kernelINS1_18TensorListMetadataILi2EEENS1_11CopyFunctorIsN3c1015Float8_e4m3fnuzELi2ELi1ELi1EEEJNS0_4CopyIsS7_EEEEEvT_T0_DpT1_)
        /*2fa8*/ 	.word	0x00000000


	//----- nvinfo : EIATTR_MIN_STACK_SIZE
	.align		4
.L_2063:
        /*2fac*/ 	.byte	0x04, 0x12
        /*2fae*/ 	.short	(.L_2065 - .L_2064)
	.align		4
.L_2064:
        /*2fb0*/ 	.word	index@(_ZN2at6native55_GLOBAL__N__de093ff9_22_ForeachBinaryOpList_cu_a911ec4325multi_tensor_apply_kernelINS1_18TensorListMetadataILi2EEENS1_11CopyFunctorIsN3c1013Float8_e4m3fnELi2ELi1ELi1EEEJNS0_4CopyIsS7_EEEEEvT_T0_DpT1_)
        /*2fb4*/ 	.word	0x00000000


	//----- nvinfo : EIATTR_MIN_STACK_SIZE
	.align		4
.L_2065:
        /*2fb8*/ 	.byte	0x04, 0x12
        /*2fba*/ 	.short	(.L_2067 - .L_2066)
	.align		4
.L_2066:
        /*2fbc*/ 	.word	index@(_ZN2at6native55_GLOBAL__N__de093ff9_22_ForeachBinaryOpList_cu_a911ec4325multi_tensor_apply_kernelINS1_18TensorListMetadataILi2EEENS1_11CopyFunctorIsbLi2ELi1ELi1EEEJNS0_4CopyIsbEEEEEvT_T0_DpT1_)
        /*2fc0*/ 	.word	0x00000000


	//----- nvinfo : EIATTR_MIN_STACK_SIZE
	.align		4
.L_2067:
        /*2fc4*/ 	.byte	0x04, 0x12
        /*2fc6*/ 	.short	(.L_2069 - .L_2068)
	.align		4
.L_2068:
        /*2fc8*/ 	.word	index@(_ZN2at6native55_GLOBAL__N__de093ff9_22_ForeachBinaryOpList_cu_a911ec4325multi_tensor_apply_kernelINS1_18TensorListMetadataILi2EEENS1_11CopyFunctorIsN3c108BFloat16ELi2ELi1ELi1EEEJNS0_4CopyIsS7_EEEEEvT_T0_DpT1_)
        /*2fcc*/ 	.word	0x00000000


	//----- nvinfo : EIATTR_MIN_STACK_SIZE
	.align		4
.L_2069:
        /*2fd0*/ 	.byte	0x04, 0x12
        /*2fd2*/ 	.short	(.L_2071 - .L_2070)
	.align		4
.L_2070:
        /*2fd4*/ 	.word	index@(_ZN2at6native55_GLOBAL__N__de093ff9_22_ForeachBinaryOpList_cu_a911ec4325multi_tensor_apply_kernelINS1_18TensorListMetadataILi2EEENS1_11CopyFunctorIsN3c104HalfELi2ELi1ELi1EEEJNS0_4CopyIsS7_EEEEEvT_T0_DpT1_)
        /*2fd8*/ 	.word	0x00000000


	//----- nvinfo : EIATTR_MIN_STACK_SIZE
	.align		4
.L_2071:
        /*2fdc*/ 	.byte	0x04, 0x12
        /*2fde*/ 	.short	(.L_2073 - .L_2072)
	.align		4
.L_2072:
        /*2fe0*/ 	.word	index@(_ZN2at6native55_GLOBAL__N__de093ff9_22_ForeachBinaryOpList_cu_a911ec4325multi_tensor_apply_kernelINS1_18TensorListMetadataILi2EEENS1_11CopyFunctorIsN3c107complexIfEELi2ELi1ELi1EEEJNS0_4CopyIsS8_EEEEEvT_T0_DpT1_)
        /*2fe4*/ 	.word	0x00000000


	//----- nvinfo : EIATTR_MIN_STACK_SIZE
	.align		4
.L_2073:
        /*2fe8*/ 	.byte	0x04, 0x12
        /*2fea*/ 	.short	(.L_2075 - .L_2074)
	.align		4
.L_2074:
        /*2fec*/ 	.word	index@(_ZN2at6native55_GLOBAL__N__de093ff9_22_ForeachBinaryOpList_cu_a911ec4325multi_tensor_apply_kernelINS1_18TensorListMetadataILi2EEENS1_11CopyFunctorIsN3c107complexIdEELi2ELi1ELi1EEEJNS0_4CopyIsS8_EEEEEvT_T0_DpT1_)
        /*2ff0*/ 	.word	0x00000000


	//----- nvinfo : EIATTR_MIN_STACK_SIZE
	.align		4
.L_2075:
        /*2ff4*/ 	.byte	0x04, 0x12
        /*2ff6*/ 	.short	(.L_2077 - .L_2076)
	.align		4
.L_2076:
        /*2ff8*/ 	.word	index@(_ZN2at6native55_GLOBAL__N__de093ff9_22_ForeachBinaryOpList_cu_a911ec4325multi_tensor_apply_kernelINS1_18TensorListMetadataILi2EEENS1_11CopyFunctorIsfLi2ELi1ELi1EEEJNS0_4CopyIsfEEEEEvT_T0_DpT1_)
        /*2ffc*/ 	.word	0x00000000


	//----- nvinfo : EIATTR_MIN_STACK_SIZE
	.align		4
.L_2077:
        /*3000*/ 	.byte	0x04, 0x12
        /*3002*/ 	.short	(.L_2079 - .L_2078)
	.align		4
.L_2078:
        /*3004*/ 	.word	index@(_ZN2at6native55_GLOBAL__N__de093ff9_22_ForeachBinaryOpList_cu_a911ec4325multi_tensor_apply_kernelINS1_18TensorListMetadataILi2EEENS1_11CopyFunctorIsdLi2ELi1ELi1EEEJNS0_4CopyIsdEEEEEvT_T0_DpT1_)
        /*3008*/ 	.word	0x00000000


	//----- nvinfo : EIATTR_MIN_STACK_SIZE
	.align		4
.L_2079:
        /*300c*/ 	.byte	0x04, 0x12
        /*300e*/ 	.short	(.L_2081 - .L_2080)
	.align		4
.L_2080:
        /*3010*/ 	.word	index@(_ZN2at6native55_GLOBAL__N__de093ff9_22_ForeachBinaryOpList_cu_a911ec4325multi_tensor_apply_kernelINS1_18TensorListMetadataILi2EEENS1_11CopyFunctorIsiLi2ELi1ELi1EEEJNS0_4CopyIsiEEEEEvT_T0_DpT1_)
        /*3014*/ 	.word	0x00000000


	//----- nvinfo : EIATTR_MIN_STACK_SIZE
	.align		4
.L_2081:
        /*3018*/ 	.byte	0x04, 0x12
        /*301a*/ 	.short	(.L_2083 - .L_2082)
	.align		4
.L_2082:
        /*301c*/ 	.word	index@(_ZN2at6native55_GLOBAL__N__de093ff9_22_ForeachBinaryOpList_cu_a911ec4325multi_tensor_apply_kernelINS1_18TensorListMetadataILi2EEENS1_11CopyFunctorIslLi2ELi1ELi1EEEJNS0_4CopyIslEEEEEvT_T0_DpT1_)
        /*3020*/ 	.word	0x00000000


	//----- nvinfo : EIATTR_MIN_STACK_SIZE
	.align		4
.L_2083:
        /*3024*/ 	.byte	0x04, 0x12
        /*3026*/ 	.short	(.L_2085 - .L_2084)
	.align		4
.L_2084:
        /*3028*/ 	.word	index@(_ZN2at6native55_GLOBAL__N__de093ff9_22_ForeachBinaryOpList_cu_a911ec4325multi_tensor_apply_kernelINS1_18TensorListMetadataILi2EEENS1_11CopyFunctorIsaLi2ELi1ELi1EEEJNS0_4CopyIsaEEEEEvT_T0_DpT1_)
        /*302c*/ 	.word	0x00000000


	//----- nvinfo : EIATTR_MIN_STACK_SIZE
	.align		4
.L_2085:
        /*3030*/ 	.byte	0x04, 0x12
        /*3032*/ 	.short	(.L_2087 - .L_2086)
	.align		4
.L_2086:
        /*3034*/ 	.word	index@(_ZN2at6native55_GLOBAL__N__de093ff9_22_ForeachBinaryOpList_cu_a911ec4325multi_tensor_apply_kernelINS1_18TensorListMetadataILi2EEENS1_11CopyFunctorIshLi2ELi1ELi1EEEJNS0_4CopyIshEEEEEvT_T0_DpT1_)
        /*3038*/ 	.word	0x00000000


	//----- nvinfo : EIATTR_MIN_STACK_SIZE
	.align		4
.L_2087:
        /*303c*/ 	.byte	0x04, 0x12
        /*303e*/ 	.short	(.L_2089 - .L_2088)
	.align		4
.L_2088:
        /*3040*/ 	.word	index@(_ZN2at6native55_GLOBAL__N__de093ff9_22_ForeachBinaryOpList_cu_a911ec4325multi_tensor_apply_kernelINS1_18TensorListMetadataILi2EEENS1_14UnaryOpFunctorIsLi2ELi1ELi1EEEJNS0_4CopyIssEEEEEvT_T0_DpT1_)
        /*3044*/ 	.word	0x00000000


	//----- nvinfo : EIATTR_MIN_STACK_SIZE
	.align		4
.L_2089:
        /*3048*/ 	.byte	0x04, 0x12
        /*304a*/ 	.short	(.L_2091 - .L_2090)
	.align		4
.L_2090:
        /*304c*/ 	.word	index@(_ZN2at6native55_GLOBAL__N__de093ff9_22_ForeachBinaryOpList_cu_a911ec4325multi_tensor_apply_kernelINS1_18TensorListMetadataILi2EEENS1_11CopyFunctorIlN3c1015Float8_e5m2fnuzELi2ELi1ELi1EEEJNS0_4CopyIlS7_EEEEEvT_T0_DpT1_)
        /*3050*/ 	.word	0x00000000


	//----- nvinfo : EIATTR_MIN_STACK_SIZE
	.align		4
.L_2091:
        /*3054*/ 	.byte	0x04, 0x12
        /*3056*/ 	.short	(.L_2093 - .L_2092)
	.align		4
.L_2092:
        /*3058*/ 	.word	index@(_ZN2at6native55_GLOBAL__N__de093ff9_22_ForeachBinaryOpList_cu_a911ec4325multi_tensor_apply_kernelINS1_18TensorListMetadataILi2EEENS1_11CopyFunctorIlN3c1011Float8_e5m2ELi2ELi1ELi1EEEJNS0_4CopyIlS7_EEEEEvT_T0_DpT1_)
        /*305c*/ 	.word	0x00000000


	//----- nvinfo : EIATTR_MIN_STACK_SIZE
	.align		4
.L_2093:
        /*3060*/ 	.byte	0x04, 0x12
        /*3062*/ 	.short	(.L_2095 - .L_2094)
	.align		4
.L_2094:
        /*3064*/ 	.word	index@(_ZN2at6native55_GLOBAL__N__de093ff9_22_ForeachBinaryOpList_cu_a911ec4325multi_tensor_apply_kernelINS1_18TensorListMetadataILi2EEENS1_11CopyFunctorIlN3c1015Float8_e4m3fnuzELi2ELi1ELi1EEEJNS0_4CopyIlS7_EEEEEvT_T0_DpT1_)
        /*3068*/ 	.word	0x00000000


	//----- nvinfo : EIATTR_MIN_STACK_SIZE
	.align		4
.L_2095:
        /*306c*/ 	.byte	0x04, 0x12
        /*306e*/ 	.short	(.L_2097 - .L_2096)
	.align		4
.L_2096:
        /*3070*/ 	.word	index@(_ZN2at6native55_GLOBAL__N__de093ff9_22_ForeachBinaryOpList_cu_a911ec4325multi_tensor_apply_kernelINS1_18TensorListMetadataILi2EEENS1_11CopyFunctorIlN3c1013Float8_e4m3fnELi2ELi1ELi1EEEJNS0_4CopyIlS7_EEEEEvT_T0_DpT1_)
        /*3074*/ 	.word	0x00000000


	//----- nvinfo : EIATTR_MIN_STACK_SIZE
	.align		4
.L_2097:
        /*3078*/ 	.byte	0x04, 0x12
        /*307a*/ 	.short	(.L_2099 - .L_2098)
	.align		4
.L_2098:
        /*307c*/ 	.word	index@(_ZN2at6native55_GLOBAL__N__de093ff9_22_ForeachBinaryOpList_cu_a911ec4325multi_tensor_apply_kernelINS1_18TensorListMetadataILi2EEENS1_11CopyFunctorIlbLi2ELi1ELi1EEEJNS0_4CopyIlbEEEEEvT_T0_DpT1_)
        /*3080*/ 	.word	0x00000000


	//----- nvinfo : EIATTR_MIN_STACK_SIZE
	.align		4
.L_2099:
        /*3084*/ 	.byte	0x04, 0x12
        /*3086*/ 	.short	(.L_2101 - .L_2100)
	.align		4
.L_2100:
        /*3088*/ 	.word	index@(_ZN2at6native55_GLOBAL__N__de093ff9_22_ForeachBinaryOpList_cu_a911ec4325multi_tensor_apply_kernelINS1_18TensorListMetadataILi2EEENS1_11CopyFunctorIlN3c108BFloat16ELi2ELi1ELi1EEEJNS0_4CopyIlS7_EEEEEvT_T0_DpT1_)
        /*308c*/ 	.word	0x00000000


	//----- nvinfo : EIATTR_MIN_STACK_SIZE
	.align		4
.L_2101:
        /*3090*/ 	.byte	0x04, 0x12
        /*3092*/ 	.short	(.L_2103 - .L_2102)
	.align		4
.L_2102:
        /*3094*/ 	.word	index@(_ZN2at6native55_GLOBAL__N__de093ff9_22_ForeachBinaryOpList_cu_a911ec4325multi_tensor_apply_kernelINS1_18TensorListMetadataILi2EEENS1_11CopyFunctorIlN3c104HalfELi2ELi1ELi1EEEJNS0_4CopyIlS7_EEEEEvT_T0_DpT1_)
        /*3098*/ 	.word	0x00000000


	//----- nvinfo : EIATTR_MIN_STACK_SIZE
	.align		4
.L_2103:
        /*309c*/ 	.byte	0x04, 0x12
        /*309e*/ 	.short	(.L_2105 - .L_2104)
	.align		4
.L_2104:
        /*30a0*/ 	.word	index@(_ZN2at6native55_GLOBAL__N__de093ff9_22_ForeachBinaryOpList_cu_a911ec4325multi_tensor_apply_kernelINS1_18TensorListMetadataILi2EEENS1_11CopyFunctorIlN3c107complexIfEELi2ELi1ELi1EEEJNS0_4CopyIlS8_EEEEEvT_T0_DpT1_)
        /*30a4*/ 	.word	0x00000000


	//----- nvinfo : EIATTR_MIN_STACK_SIZE
	.align		4
.L_2105:
        /*30a8*/ 	.byte	0x04, 0x12
        /*30aa*/ 	.short	(.L_2107 - .L_2106)
	.align		4
.L_2106:
        /*30ac*/ 	.word	index@(_ZN2at6native55_GLOBAL__N__de093ff9_22_ForeachBinaryOpList_cu_a911ec4325multi_tensor_apply_kernelINS1_18TensorListMetadataILi2EEENS1_11CopyFunctorIlN3c107complexIdEELi2ELi1ELi1EEEJNS0_4CopyIlS8_EEEEEvT_T0_DpT1_)
        /*30b0*/ 	.word	0x00000000


	//----- nvinfo : EIATTR_MIN_STACK_SIZE
	.align		4
.L_2107:
        /*30b4*/ 	.byte	0x04, 0x12
        /*30b6*/ 	.short	(.L_2109 - .L_2108)
	.align		4
.L_2108:
        /*30b8*/ 	.word	index@(_ZN2at6native55_GLOBAL__N__de093ff9_22_ForeachBinaryOpList_cu_a911ec4325multi_tensor_apply_kernelINS1_18TensorListMetadataILi2EEENS1_11CopyFunctorIlfLi2ELi1ELi1EEEJNS0_4CopyIlfEEEEEvT_T0_DpT1_)
        /*30bc*/ 	.word	0x00000000


	//----- nvinfo : EIATTR_MIN_STACK_SIZE
	.align		4
.L_2109:
        /*30c0*/ 	.byte	0x04, 0x12
        /*30c2*/ 	.short	(.L_2111 - .L_2110)
	.align		4
.L_2110:
        /*30c4*/ 	.word	index@(_ZN2at6native55_GLOBAL__N__de093ff9_22_ForeachBinaryOpList_cu_a911ec4325multi_tensor_apply_kernelINS1_18TensorListMetadataILi2EEENS1_11CopyFunctorIldLi2ELi1ELi1EEEJNS0_4CopyIldEEEEEvT_T0_DpT1_)
        /*30c8*/ 	.word	0x00000000


	//----- nvinfo : EIATTR_MIN_STACK_SIZE
	.align		4
.L_2111:
        /*30cc*/ 	.byte	0x04, 0x12
        /*30ce*/ 	.short	(.L_2113 - .L_2112)
	.align		4
.L_2112:
        /*30d0*/ 	.word	index@(_ZN2at6native55_GLOBAL__N__de093ff9_22_ForeachBinaryOpList_cu_a911ec4325multi_tensor_apply_kernelINS1_18TensorListMetadataILi2EEENS1_11CopyFunctorIliLi2ELi1ELi1EEEJNS0_4CopyIliEEEEEvT_T0_DpT1_)
        /*30d4*/ 	.word	0x00000000


	//----- nvinfo : EIATTR_MIN_STACK_SIZE
	.align		4
.L_2113:
        /*30d8*/ 	.byte	0x04, 0x12
        /*30da*/ 	.short	(.L_2115 - .L_2114)
	.align		4
.L_2114:
        /*30dc*/ 	.word	index@(_ZN2at6native55_GLOBAL__N__de093ff9_22_ForeachBinaryOpList_cu_a911ec4325multi_tensor_apply_kernelINS1_18TensorListMetadataILi2EEENS1_11CopyFunctorIlsLi2ELi1ELi1EEEJNS0_4CopyIlsEEEEEvT_T0_DpT1_)
        /*30e0*/ 	.word	0x00000000


	//----- nvinfo : EIATTR_MIN_STACK_SIZE
	.align		4
.L_2115:
        /*30e4*/ 	.byte	0x04, 0x12
        /*30e6*/ 	.short	(.L_2117 - .L_2116)
	.align		4
.L_2116:
        /*30e8*/ 	.word	index@(_ZN2at6native55_GLOBAL__N__de093ff9_22_ForeachBinaryOpList_cu_a911ec4325multi_tensor_apply_kernelINS1_18TensorListMetadataILi2EEENS1_11CopyFunctorIlaLi2ELi1ELi1EEEJNS0_4CopyIlaEEEEEvT_T0_DpT1_)
        /*30ec*/ 	.word	0x00000000


	//----- nvinfo : EIATTR_MIN_STACK_SIZE
	.align		4
.L_2117:
        /*30f0*/ 	.byte	0x04, 0x12
        /*30f2*/ 	.short	(.L_2119 - .L_2118)
	.align		4
.L_2118:
        /*30f4*/ 	.word	index@(_ZN2at6native55_GLOBAL__N__de093ff9_22_ForeachBinaryOpList_cu_a911ec4325multi_tensor_apply_kernelINS1_18TensorListMetadataILi2EEENS1_11CopyFunctorIlhLi2ELi1ELi1EEEJNS0_4CopyIlhEEEEEvT_T0_DpT1_)
        /*30f8*/ 	.word	0x00000000


	//----- nvinfo : EIATTR_MIN_STACK_SIZE
	.align		4
.L_2119:
        /*30fc*/ 	.byte	0x04, 0x12
        /*30fe*/ 	.short	(.L_2121 - .L_2120)
	.align		4
.L_2120:
        /*3100*/ 	.word	index@(_ZN2at6native55_GLOBAL__N__de093ff9_22_ForeachBinaryOpList_cu_a911ec4325multi_tensor_apply_kernelINS1_18TensorListMetadataILi2EEENS1_14UnaryOpFunctorIlLi2ELi1ELi1EEEJNS0_4CopyIllEEEEEvT_T0_DpT1_)
        /*3104*/ 	.word	0x00000000


	//----- nvinfo : EIATTR_MIN_STACK_SIZE
	.align		4
.L_2121:
        /*3108*/ 	.byte	0x04, 0x12
        /*310a*/ 	.short	(.L_2123 - .L_2122)
	.align		4
.L_2122:
        /*310c*/ 	.word	index@(_ZN2at6native55_GLOBAL__N__de093ff9_22_ForeachBinaryOpList_cu_a911ec4325multi_tensor_apply_kernelINS1_18TensorListMetadataILi2EEENS1_11CopyFunctorIiN3c1015Float8_e5m2fnuzELi2ELi1ELi1EEEJNS0_4CopyIiS7_EEEEEvT_T0_DpT1_)
        /*3110*/ 	.word	0x00000000


	//----- nvinfo : EIATTR_MIN_STACK_SIZE
	.align		4
.L_2123:
        /*3114*/ 	.byte	0x04, 0x12
        /*3116*/ 	.short	(.L_2125 - .L_2124)
	.align		4
.L_2124:
        /*3118*/ 	.word	index@(_ZN2at6native55_GLOBAL__N__de093ff9_22_ForeachBinaryOpList_cu_a911ec4325multi_tensor_apply_kernelINS1_18TensorListMetadataILi2EEENS1_11CopyFunctorIiN3c1011Float8_e5m2ELi2ELi1ELi1EEEJNS0_4CopyIiS7_EEEEEvT_T0_DpT1_)
        /*311c*/ 	.word	0x00000000


	//----- nvinfo : EIATTR_MIN_STACK_SIZE
	.align		4
.L_2125:
        /*3120*/ 	.byte	0x04, 0x12
        /*3122*/ 	.short	(.L_2127 - .L_2126)
	.align		4
.L_2126:
        /*3124*/ 	.word	index@(_ZN2at6native55_GLOBAL__N__de093ff9_22_ForeachBinaryOpList_cu_a911ec4325multi_tensor_apply_kernelINS1_18TensorListMetadataILi2EEENS1_11CopyFunctorIiN3c1015Float8_e4m3fnuzELi2ELi1ELi1EEEJNS0_4CopyIiS7_EEEEEvT_T0_DpT1_)
        /*3128*/ 	.word	0x00000000


	//----- nvinfo : EIATTR_MIN_STACK_SIZE
	.align		4
.L_2127:
        /*312c*/ 	.byte	0x04, 0x12
        /*312e*/ 	.short	(.L_2129 - .L_2128)
	.align		4
.L_2128:
        /*3130*/ 	.word	index@(_ZN2at6native55_GLOBAL__N__de093ff9_22_ForeachBinaryOpList_cu_a911ec4325multi_tensor_apply_kernelINS1_18TensorListMetadataILi2EEENS1_11CopyFunctorIiN3c1013Float8_e4m3fnELi2ELi1ELi1EEEJNS0_4CopyIiS7_EEEEEvT_T0_DpT1_)
        /*3134*/ 	.word	0x00000000


	//----- nvinfo : EIATTR_MIN_STACK_SIZE
	.align		4
.L_2129:
        /*3138*/ 	.byte	0x04, 0x12
        /*313a*/ 	.short	(.L_2131 - .L_2130)
	.align		4
.L_2130:
        /*313c*/ 	.word	index@(_ZN2at6native55_GLOBAL__N__de093ff9_22_ForeachBinaryOpList_cu_a911ec4325multi_tensor_apply_kernelINS1_18TensorListMetadataILi2EEENS1_11CopyFunctorIibLi2ELi1ELi1EEEJNS0_4CopyIibEEEEEvT_T0_DpT1_)
        /*3140*/ 	.word	0x00000000


	//----- nvinfo : EIATTR_MIN_STACK_SIZE
	.align		4
.L_2131:
        /*3144*/ 	.byte	0x04, 0x12
        /*3146*/ 	.short	(.L_2133 - .L_2132)
	.align		4
.L_2132:
        /*3148*/ 	.word	index@(_ZN2at6native55_GLOBAL__N__de093ff9_22_ForeachBinaryOpList_cu_a911ec4325multi_tensor_apply_kernelINS1_18TensorListMetadataILi2EEENS1_11CopyFunctorIiN3c108BFloat16ELi2ELi1ELi1EEEJNS0_4CopyIiS7_EEEEEvT_T0_DpT1_)
        /*314c*/ 	.word	0x00000000


	//----- nvinfo : EIATTR_MIN_STACK_SIZE
	.align		4
.L_2133:
        /*3150*/ 	.byte	0x04, 0x12
        /*3152*/ 	.short	(.L_2135 - .L_2134)
	.align		4
.L_2134:
        /*3154*/ 	.word	index@(_ZN2at6native55_GLOBAL__N__de093ff9_22_ForeachBinaryOpList_cu_a911ec4325multi_tensor_apply_kernelINS1_18TensorListMetadataILi2EEENS1_11CopyFunctorIiN3c104HalfELi2ELi1ELi1EEEJNS0_4CopyIiS7_EEEEEvT_T0_DpT1_)
        /*3158*/ 	.word	0x00000000


	//----- nvinfo : EIATTR_MIN_STACK_SIZE
	.align		4
.L_2135:
        /*315c*/ 	.byte	0x04, 0x12
        /*315e*/ 	.short	(.L_2137 - .L_2136)
	.align		4
.L_2136:
        /*3160*/ 	.word	index@(_ZN2at6native55_GLOBAL__N__de093ff9_22_ForeachBinaryOpList_cu_a911ec4325multi_tensor_apply_kernelINS1_18TensorListMetadataILi2EEENS1_11CopyFunctorIiN3c107complexIfEELi2ELi1ELi1EEEJNS0_4CopyIiS8_EEEEEvT_T0_DpT1_)
        /*3164*/ 	.word	0x00000000


	//----- nvinfo : EIATTR_MIN_STACK_SIZE
	.align		4
.L_2137:
        /*3168*/ 	.byte	0x04, 0x12
        /*316a*/ 	.short	(.L_2139 - .L_2138)
	.align		4
.L_2138:
        /*316c*/ 	.word	index@(_ZN2at6native55_GLOBAL__N__de093ff9_22_ForeachBinaryOpList_cu_a911ec4325multi_tensor_apply_kernelINS1_18TensorListMetadataILi2EEENS1_11CopyFunctorIiN3c107complexIdEELi2ELi1ELi1EEEJNS0_4CopyIiS8_EEEEEvT_T0_DpT1_)
        /*3170*/ 	.word	0x00000000


	//----- nvinfo : EIATTR_MIN_STACK_SIZE
	.align		4
.L_2139:
        /*3174*/ 	.byte	0x04, 0x12
        /*3176*/ 	.short	(.L_2141 - .L_2140)
	.align		4
.L_2140:
        /*3178*/ 	.word	index@(_ZN2at6native55_GLOBAL__N__de093ff9_22_ForeachBinaryOpList_cu_a911ec4325multi_tensor_apply_kernelINS1_18TensorListMetadataILi2EEENS1_11CopyFunctorIifLi2ELi1ELi1EEEJNS0_4CopyIifEEEEEvT_T0_DpT1_)
        /*317c*/ 	.word	0x00000000


	//----- nvinfo : EIATTR_MIN_STACK_SIZE
	.align		4
.L_2141:
        /*3180*/ 	.byte	0x04, 0x12
        /*3182*/ 	.short	(.L_2143 - .L_2142)
	.align		4
.L_2142:
        /*3184*/ 	.word	index@(_ZN2at6native55_GLOBAL__N__de093ff9_22_ForeachBinaryOpList_cu_a911ec4325multi_tensor_apply_kernelINS1_18TensorListMetadataILi2EEENS1_11CopyFunctorIidLi2ELi1ELi1EEEJNS0_4CopyIidEEEEEvT_T0_DpT1_)
        /*3188*/ 	.word	0x00000000


	//----- nvinfo : EIATTR_MIN_STACK_SIZE
	.align		4
.L_2143:
        /*318c*/ 	.byte	0x04, 0x12
        /*318e*/ 	.short	(.L_2145 - .L_2144)
	.align		4
.L_2144:
        /*3190*/ 	.word	index@(_ZN2at6native55_GLOBAL__N__de093ff9_22_ForeachBinaryOpList_cu_a911ec4325multi_tensor_apply_kernelINS1_18TensorListMetadataILi2EEENS1_11CopyFunctorIisLi2ELi1ELi1EEEJNS0_4CopyIisEEEEEvT_T0_DpT1_)
        /*3194*/ 	.word	0x00000000


	//----- nvinfo : EIATTR_MIN_STACK_SIZE
	.align		4
.L_2145:
        /*3198*/ 	.byte	0x04, 0x12
        /*319a*/ 	.short	(.L_2147 - .L_2146)
	.align		4
.L_2146:
        /*319c*/ 	.word	index@(_ZN2at6native55_GLOBAL__N__de093ff9_22_ForeachBinaryOpList_cu_a911ec4325multi_tensor_apply_kernelINS1_18TensorListMetadataILi2EEENS1_11CopyFunctorIilLi2ELi1ELi1EEEJNS0_4CopyIilEEEEEvT_T0_DpT1_)
        /*31a0*/ 	.word	0x00000000


	//----- nvinfo : EIATTR_MIN_STACK_SIZE
	.align		4
.L_2147:
        /*31a4*/ 	.byte	0x04, 0x12
        /*31a6*/ 	.short	(.L_2149 - .L_2148)
	.align		4
.L_2148:
        /*31a8*/ 	.word	index@(_ZN2at6native55_GLOBAL__N__de093ff9_22_ForeachBinaryOpList_cu_a911ec4325multi_tensor_apply_kernelINS1_18TensorListMetadataILi2EEENS1_11CopyFunctorIiaLi2ELi1ELi1EEEJNS0_4CopyIiaEEEEEvT_T0_DpT1_)
        /*31ac*/ 	.word	0x00000000


	//----- nvinfo : EIATTR_MIN_STACK_SIZE
	.align		4
.L_2149:
        /*31b0*/ 	.byte	0x04, 0x12
        /*31b2*/ 	.short	(.L_2151 - .L_2150)
	.align		4
.L_2150:
        /*31b4*/ 	.word	index@(_ZN2at6native55_GLOBAL__N__de093ff9_22_ForeachBinaryOpList_cu_a911ec4325multi_tensor_apply_kernelINS1_18TensorListMetadataILi2EEENS1_11CopyFunctorIihLi2ELi1ELi1EEEJNS0_4CopyIihEEEEEvT_T0_DpT1_)
        /*31b8*/ 	.word	0x00000000


	//----- nvinfo : EIATTR_MIN_STACK_SIZE
	.align		4
.L_2151:
        /*31bc*/ 	.byte	0x04, 0x12
        /*31be*/ 	.short	(.L_2153 - .L_2152)
	.align		4
.L_2152:
        /*31c0*/ 	.word	index@(_ZN2at6native55_GLOBAL__N__de093ff9_22_ForeachBinaryOpList_cu_a911ec4325multi_tensor_apply_kernelINS1_18TensorListMetadataILi2EEENS1_14UnaryOpFunctorIiLi2ELi1ELi1EEEJNS0_4CopyIiiEEEEEvT_T0_DpT1_)
        /*31c4*/ 	.word	0x00000000


	//----- nvinfo : EIATTR_MIN_STACK_SIZE
	.align		4
.L_2153:
        /*31c8*/ 	.byte	0x04, 0x12
        /*31ca*/ 	.short	(.L_2155 - .L_2154)
	.align		4
.L_2154:
        /*31cc*/ 	.word	index@(_ZN2at6native55_GLOBAL__N__de093ff9_22_ForeachBinaryOpList_cu_a911ec4325multi_tensor_apply_kernelINS1_18TensorListMetadataILi2EEENS1_11CopyFunctorIaN3c1015Float8_e5m2fnuzELi2ELi1ELi1EEEJNS0_4CopyIaS7_EEEEEvT_T0_DpT1_)
        /*31d0*/ 	.word	0x00000000


	//----- nvinfo : EIATTR_MIN_STACK_SIZE
	.align		4
.L_2155:
        /*31d4*/ 	.byte	0x04, 0x12
        /*31d6*/ 	.short	(.L_2157 - .L_2156)
	.align		4
.L_2156:
        /*31d8*/ 	.word	index@(_ZN2at6native55_GLOBAL__N__de093ff9_22_ForeachBinaryOpList_cu_a911ec4325multi_tensor_apply_kernelINS1_18TensorListMetadataILi2EEENS1_11CopyFunctorIaN3c1011Float8_e5m2ELi2ELi1ELi1EEEJNS0_4CopyIaS7_EEEEEvT_T0_DpT1_)
        /*31dc*/ 	.word	0x00000000


	//----- nvinfo : EIATTR_MIN_STACK_SIZE
	.align		4
.L_2157:
        /*31e0*/ 	.byte	0x04, 0x12
        /*31e2*/ 	.short	(.L_2159 - .L_2158)
	.align		4
.L_2158:
        /*31e4*/ 	.word	index@(_ZN2at6native55_GLOBAL__N__de093ff9_22_ForeachBinaryOpList_cu_a911ec4325multi_tensor_apply_kernelINS1_18TensorListMetadataILi2EEENS1_11CopyFunctorIaN3c1015Float8_e4m3fnuzELi2ELi1ELi1EEEJNS0_4CopyIaS7_EEEEEvT_T0_DpT1_)
        /*31e8*/ 	.word	0x00000000


	//----- nvinfo : EIATTR_MIN_STACK_SIZE
	.align		4
.L_2159:
        /*31ec*/ 	.byte	0x04, 0x12
        /*31ee*/ 	.short	(.L_2161 - .L_2160)
	.align		4
.L_2160:
        /*31f0*/ 	.word	index@(_ZN2at6native55_GLOBAL__N__de093ff9_22_ForeachBinaryOpList_cu_a911ec4325multi_tensor_apply_kernelINS1_18TensorListMetadataILi2EEENS1_11CopyFunctorIaN3c1013Float8_e4m3fnELi2ELi1ELi1EEEJNS0_4CopyIaS7_EEEEEvT_T0_DpT1_)
        /*31f4*/ 	.word	0x00000000


	//----- nvinfo : EIATTR_MIN_STACK_SIZE
	.align		4
.L_2161:
        /*31f8*/ 	.byte	0x04, 0x12
        /*31fa*/ 	.short	(.L_2163 - .L_2162)
	.align		4
.L_2162:
        /*31fc*/ 	.word	index@(_ZN2at6native55_GLOBAL__N__de093ff9_22_ForeachBinaryOpList_cu_a911ec4325multi_tensor_apply_kernelINS1_18TensorListMetadataILi2EEENS1_11CopyFunctorIabLi2ELi1ELi1EEEJNS0_4CopyIabEEEEEvT_T0_DpT1_)
        /*3200*/ 	.word	0x00000000


	//----- nvinfo : EIATTR_MIN_STACK_SIZE
	.align		4
.L_2163:
        /*3204*/ 	.byte	0x04, 0x12
        /*3206*/ 	.short	(.L_2165 - .L_2164)
	.align		4
.L_2164:
        /*3208*/ 	.word	index@(_ZN2at6native55_GLOBAL__N__de093ff9_22_ForeachBinaryOpList_cu_a911ec4325multi_tensor_apply_kernelINS1_18TensorListMetadataILi2EEENS1_11CopyFunctorIaN3c108BFloat16ELi2ELi1ELi1EEEJNS0_4CopyIaS7_EEEEEvT_T0_DpT1_)
        /*320c*/ 	.word	0x00000000


	//----- nvinfo : EIATTR_MIN_STACK_SIZE
	.align		4
.L_2165:
        /*3210*/ 	.byte	0x04, 0x12
        /*3212*/ 	.short	(.L_2167 - .L_2166)
	.align		4
.L_2166:
        /*3214*/ 	.word	index@(_ZN2at6native55_GLOBAL__N__de093ff9_22_ForeachBinaryOpList_cu_a911ec4325multi_tensor_apply_kernelINS1_18TensorListMetadataILi2EEENS1_11CopyFunctorIaN3c104HalfELi2ELi1ELi1EEEJNS0_4CopyIaS7_EEEEEvT_T0_DpT1_)
        /*3218*/ 	.word	0x00000000


	//----- nvinfo : EIATTR_MIN_STACK_SIZE
	.align		4
.L_2167:
        /*321c*/ 	.byte	0x04, 0x12
        /*321e*/ 	.short	(.L_2169 - .L_2168)
	.align		4
.L_2168:
        /*3220*/ 	.word	index@(_ZN2at6native55_GLOBAL__N__de093ff9_22_ForeachBinaryOpList_cu_a911ec4325multi_tensor_apply_kernelINS1_18TensorListMetadataILi2EEENS1_11CopyFunctorIaN3c107complexIfEELi2ELi1ELi1EEEJNS0_4CopyIaS8_EEEEEvT_T0_DpT1_)
        /*3224*/ 	.word	0x00000000


	//----- nvinfo : EIATTR_MIN_STACK_SIZE
	.align		4
.L_2169:
        /*3228*/ 	.byte	0x04, 0x12
        /*322a*/ 	.short	(.L_2171 - .L_2170)
	.align		4
.L_2170:
        /*322c*/ 	.word	index@(_ZN2at6native55_GLOBAL__N__de093ff9_22_ForeachBinaryOpList_cu_a911ec4325multi_tensor_apply_kernelINS1_18TensorListMetadataILi2EEENS1_11CopyFunctorIaN3c107complexIdEELi2ELi1ELi1EEEJNS0_4CopyIaS8_EEEEEvT_T0_DpT1_)
        /*3230*/ 	.word	0x00000000


	//----- nvinfo : EIATTR_MIN_STACK_SIZE
	.align		4
.L_2171:
        /*3234*/ 	.byte	0x04, 0x12
        /*3236*/ 	.short	(.L_2173 - .L_2172)
	.align		4
.L_2172:
        /*3238*/ 	.word	index@(_ZN2at6native55_GLOBAL__N__de093ff9_22_ForeachBinaryOpList_cu_a911ec4325multi_tensor_apply_kernelINS1_18TensorListMetadataILi2EEENS1_11CopyFunctorIafLi2ELi1ELi1EEEJNS0_4CopyIafEEEEEvT_T0_DpT1_)
        /*323c*/ 	.word	0x00000000


	//----- nvinfo : EIATTR_MIN_STACK_SIZE
	.align		4
.L_2173:
        /*3240*/ 	.byte	0x04, 0x12
        /*3242*/ 	.short	(.L_2175 - .L_2174)
	.align		4
.L_2174:
        /*3244*/ 	.word	index@(_ZN2at6native55_GLOBAL__N__de093ff9_22_ForeachBinaryOpList_cu_a911ec4325multi_tensor_apply_kernelINS1_18TensorListMetadataILi2EEENS1_11CopyFunctorIadLi2ELi1ELi1EEEJNS0_4CopyIadEEEEEvT_T0_DpT1_)
        /*3248*/ 	.word	0x00000000


	//----- nvinfo : EIATTR_MIN_STACK_SIZE
	.align		4
.L_2175:
        /*324c*/ 	.byte	0x04, 0x12
        /*324e*/ 	.short	(.L_2177 - .L_2176)
	.align		4
.L_2176:
        /*3250*/ 	.word	index@(_ZN2at6native55_GLOBAL__N__de093ff9_22_ForeachBinaryOpList_cu_a911ec4325multi_tensor_apply_kernelINS1_18TensorListMetadataILi2EEENS1_11CopyFunctorIaiLi2ELi1ELi1EEEJNS0_4CopyIaiEEEEEvT_T0_DpT1_)
        /*3254*/ 	.word	0x00000000


	//----- nvinfo : EIATTR_MIN_STACK_SIZE
	.align		4
.L_2177:
        /*3258*/ 	.byte	0x04, 0x12
        /*325a*/ 	.short	(.L_2179 - .L_2178)
	.align		4
.L_2178:
        /*325c*/ 	.word	index@(_ZN2at6native55_GLOBAL__N__de093ff9_22_ForeachBinaryOpList_cu_a911ec4325multi_tensor_apply_kernelINS1_18TensorListMetadataILi2EEENS1_11CopyFunctorIasLi2ELi1ELi1EEEJNS0_4CopyIasEEEEEvT_T0_DpT1_)
        /*3260*/ 	.word	0x00000000


	//----- nvinfo : EIATTR_MIN_STACK_SIZE
	.align		4
.L_2179:
        /*3264*/ 	.byte	0x04, 0x12
        /*3266*/ 	.short	(.L_2181 - .L_2180)
	.align		4
.L_2180:
        /*3268*/ 	.word	index@(_ZN2at6native55_GLOBAL__N__de093ff9_22_ForeachBinaryOpList_cu_a911ec4325multi_tensor_apply_kernelINS1_18TensorListMetadataILi2EEENS1_11CopyFunctorIalLi2ELi1ELi1EEEJNS0_4CopyIalEEEEEvT_T0_DpT1_)
        /*326c*/ 	.word	0x00000000


	//----- nvinfo : EIATTR_MIN_STACK_SIZE
	.align		4
.L_2181:
        /*3270*/ 	.byte	0x04, 0x12
        /*3272*/ 	.short	(.L_2183 - .L_2182)
	.align		4
.L_2182:
        /*3274*/ 	.word	index@(_ZN2at6native55_GLOBAL__N__de093ff9_22_ForeachBinaryOpList_cu_a911ec4325multi_tensor_apply_kernelINS1_18TensorListMetadataILi2EEENS1_11CopyFunctorIahLi2ELi1ELi1EEEJNS0_4CopyIahEEEEEvT_T0_DpT1_)
        /*3278*/ 	.word	0x00000000


	//----- nvinfo : EIATTR_MIN_STACK_SIZE
	.align		4
.L_2183:
        /*327c*/ 	.byte	0x04, 0x12
        /*327e*/ 	.short	(.L_2185 - .L_2184)
	.align		4
.L_2184:
        /*3280*/ 	.word	index@(_ZN2at6native55_GLOBAL__N__de093ff9_22_ForeachBinaryOpList_cu_a911ec4325multi_tensor_apply_kernelINS1_18TensorListMetadataILi2EEENS1_14UnaryOpFunctorIaLi2ELi1ELi1EEEJNS0_4CopyIaaEEEEEvT_T0_DpT1_)
        /*3284*/ 	.word	0x00000000


	//----- nvinfo : EIATTR_MIN_STACK_SIZE
	.align		4
.L_2185:
        /*3288*/ 	.byte	0x04, 0x12
        /*328a*/ 	.short	(.L_2187 - .L_2186)
	.align		4
.L_2186:
        /*328c*/ 	.word	index@(_ZN2at6native55_GLOBAL__N__de093ff9_22_ForeachBinaryOpList_cu_a911ec4325multi_tensor_apply_kernelINS1_18TensorListMetadataILi2EEENS1_11CopyFunctorIhN3c1015Float8_e5m2fnuzELi2ELi1ELi1EEEJNS0_4CopyIhS7_EEEEEvT_T0_DpT1_)
        /*3290*/ 	.word	0x00000000


	//----- nvinfo : EIATTR_MIN_STACK_SIZE
	.align		4
.L_2187:
        /*3294*/ 	.byte	0x04, 0x12
        /*3296*/ 	.short	(.L_2189 - .L_2188)
	.align		4
.L_2188:
        /*3298*/ 	.word	index@(_ZN2at6native55_GLOBAL__N__de093ff9_22_ForeachBinaryOpList_cu_a911ec4325multi_tensor_apply_kernelINS1_18TensorListMetadataILi2EEENS1_11CopyFunctorIhN3c1011Float8_e5m2ELi2ELi1ELi1EEEJNS0_4CopyIhS7_EEEEEvT_T0_DpT1_)
        /*329c*/ 	.word	0x00000000


	//----- nvinfo : EIATTR_MIN_STACK_SIZE
	.align		4
.L_2189:
        /*32a0*/ 	.byte	0x04, 0x12
        /*32a2*/ 	.short	(.L_2191 - .L_2190)
	.align		4
.L_2190:
        /*32a4*/ 	.word	index@(_ZN2at6native55_GLOBAL__N__de093ff9_22_ForeachBinaryOpList_cu_a911ec4325multi_tensor_apply_kernelINS1_18TensorListMetadataILi2EEENS1_11CopyFunctorIhN3c1015Float8_e4m3fnuzELi2ELi1ELi1EEEJNS0_4CopyIhS7_EEEEEvT_T0_DpT1_)
        /*32a8*/ 	.word	0x00000000


	//----- nvinfo : EIATTR_MIN_STACK_SIZE
	.align		4
.L_2191:
        /*32ac*/ 	.byte	0x04, 0x12
        /*32ae*/ 	.short	(.L_2193 - .L_2192)
	.align		4
.L_2192:
        /*32b0*/ 	.word	index@(_ZN2at6native55_GLOBAL__N__de093ff9_22_ForeachBinaryOpList_cu_a911ec4325multi_tensor_apply_kernelINS1_18TensorListMetadataILi2EEENS1_11CopyFunctorIhN3c1013Float8_e4m3fnELi2ELi1ELi1EEEJNS0_4CopyIhS7_EEEEEvT_T0_DpT1_)
        /*32b4*/ 	.word	0x00000000


	//----- nvinfo : EIATTR_MIN_STACK_SIZE
	.align		4
.L_2193:
        /*32b8*/ 	.byte	0x04, 0x12
        /*32ba*/ 	.short	(.L_2195 - .L_2194)
	.align		4
.L_2194:
        /*32bc*/ 	.word	index@(_ZN2at6native55_GLOBAL__N__de093ff9_22_ForeachBinaryOpList_cu_a911ec4325multi_tensor_apply_kernelINS1_18TensorListMetadataILi2EEENS1_11CopyFunctorIhbLi2ELi1ELi1EEEJNS0_4CopyIhbEEEEEvT_T0_DpT1_)
        /*32c0*/ 	.word	0x00000000


	//----- nvinfo : EIATTR_MIN_STACK_SIZE
	.align		4
.L_2195:
        /*32c4*/ 	.byte	0x04, 0x12
        /*32c6*/ 	.short	(.L_2197 - .L_2196)
	.align		4
.L_2196:
        /*32c8*/ 	.word	index@(_ZN2at6native55_GLOBAL__N__de093ff9_22_ForeachBinaryOpList_cu_a911ec4325multi_tensor_apply_kernelINS1_18TensorListMetadataILi2EEENS1_11CopyFunctorIhN3c108BFloat16ELi2ELi1ELi1EEEJNS0_4CopyIhS7_EEEEEvT_T0_DpT1_)
        /*32cc*/ 	.word	0x00000000


	//----- nvinfo : EIATTR_MIN_STACK_SIZE
	.align		4
.L_2197:
        /*32d0*/ 	.byte	0x04, 0x12
        /*32d2*/ 	.short	(.L_2199 - .L_2198)
	.align		4
.L_2198:
        /*32d4*/ 	.word	index@(_ZN2at6native55_GLOBAL__N__de093ff9_22_ForeachBinaryOpList_cu_a911ec4325multi_tensor_apply_kernelINS1_18TensorListMetadataILi2EEENS1_11CopyFunctorIhN3c104HalfELi2ELi1ELi1EEEJNS0_4CopyIhS7_EEEEEvT_T0_DpT1_)
        /*32d8*/ 	.word	0x00000000


	//----- nvinfo : EIATTR_MIN_STACK_SIZE
	.align		4
.L_2199:
        /*32dc*/ 	.byte	0x04, 0x12
        /*32de*/ 	.short	(.L_2201 - .L_2200)
	.align		4
.L_2200:
        /*32e0*/ 	.word	index@(_ZN2at6native55_GLOBAL__N__de093ff9_22_ForeachBinaryOpList_cu_a911ec4325multi_tensor_apply_kernelINS1_18TensorListMetadataILi2EEENS1_11CopyFunctorIhN3c107complexIfEELi2ELi1ELi1EEEJNS0_4CopyIhS8_EEEEEvT_T0_DpT1_)
        /*32e4*/ 	.word	0x00000000


	//----- nvinfo : EIATTR_MIN_STACK_SIZE
	.align		4
.L_2201:
        /*32e8*/ 	.byte	0x04, 0x12
        /*32ea*/ 	.short	(.L_2203 - .L_2202)
	.align		4
.L_2202:
        /*32ec*/ 	.word	index@(_ZN2at6native55_GLOBAL__N__de093ff9_22_ForeachBinaryOpList_cu_a911ec4325multi_tensor_apply_kernelINS1_18TensorListMetadataILi2EEENS1_11CopyFunctorIhN3c107complexIdEELi2ELi1ELi1EEEJNS0_4CopyIhS8_EEEEEvT_T0_DpT1_)
        /*32f0*/ 	.word	0x00000000


	//----- nvinfo : EIATTR_MIN_STACK_SIZE
	.align		4
.L_2203:
        /*32f4*/ 	.byte	0x04, 0x12
        /*32f6*/ 	.short	(.L_2205 - .L_2204)
	.align		4
.L_2204:
        /*32f8*/ 	.word	index@(_ZN2at6native55_GLOBAL__N__de093ff9_22_ForeachBinaryOpList_cu_a911ec4325multi_tensor_apply_kernelINS1_18TensorListMetadataILi2EEENS1_11CopyFunctorIhfLi2ELi1ELi1EEEJNS0_4CopyIhfEEEEEvT_T0_DpT1_)
        /*32fc*/ 	.word	0x00000000


	//----- nvinfo : EIATTR_MIN_STACK_SIZE
	.align		4
.L_2205:
        /*3300*/ 	.byte	0x04, 0x12
        /*3302*/ 	.short	(.L_2207 - .L_2206)
	.align		4
.L_2206:
        /*3304*/ 	.word	index@(_ZN2at6native55_GLOBAL__N__de093ff9_22_ForeachBinaryOpList_cu_a911ec4325multi_tensor_apply_kernelINS1_18TensorListMetadataILi2EEENS1_11CopyFunctorIhdLi2ELi1ELi1EEEJNS0_4CopyIhdEEEEEvT_T0_DpT1_)
        /*3308*/ 	.word	0x00000000


	//----- nvinfo : EIATTR_MIN_STACK_SIZE
	.align		4
.L_2207:
        /*330c*/ 	.byte	0x04, 0x12
        /*330e*/ 	.short	(.L_2209 - .L_2208)
	.align		4
.L_2208:
        /*3310*/ 	.word	index@(_ZN2at6native55_GLOBAL__N__de093ff9_22_ForeachBinaryOpList_cu_a911ec4325multi_tensor_apply_kernelINS1_18TensorListMetadataILi2EEENS1_11CopyFunctorIhiLi2ELi1ELi1EEEJNS0_4CopyIhiEEEEEvT_T0_DpT1_)
        /*3314*/ 	.word	0x00000000


	//----- nvinfo : EIATTR_MIN_STACK_SIZE
	.align		4
.L_2209:
        /*3318*/ 	.byte	0x04, 0x12
        /*331a*/ 	.short	(.L_2211 - .L_2210)
	.align		4
.L_2210:
        /*331c*/ 	.word	index@(_ZN2at6native55_GLOBAL__N__de093ff9_22_ForeachBinaryOpList_cu_a911ec4325multi_tensor_apply_kernelINS1_18TensorListMetadataILi2EEENS1_11CopyFunctorIhsLi2ELi1ELi1EEEJNS0_4CopyIhsEEEEEvT_T0_DpT1_)
        /*3320*/ 	.word	0x00000000


	//----- nvinfo : EIATTR_MIN_STACK_SIZE
	.align		4
.L_2211:
        /*3324*/ 	.byte	0x04, 0x12
        /*3326*/ 	.short	(.L_2213 - .L_2212)
	.align		4
.L_2212:
        /*3328*/ 	.word	index@(_ZN2at6native55_GLOBAL__N__de093ff9_22_ForeachBinaryOpList_cu_a911ec4325multi_tensor_apply_kernelINS1_18TensorListMetadataILi2EEENS1_11CopyFunctorIhlLi2ELi1ELi1EEEJNS0_4CopyIhlEEEEEvT_T0_DpT1_)
        /*332c*/ 	.word	0x00000000


	//----- nvinfo : EIATTR_MIN_STACK_SIZE
	.align		4
.L_2213:
        /*3330*/ 	.byte	0x04, 0x12
        /*3332*/ 	.short	(.L_2215 - .L_2214)
	.align		4
.L_2214:
        /*3334*/ 	.word	index@(_ZN2at6native55_GLOBAL__N__de093ff9_22_ForeachBinaryOpList_cu_a911ec4325multi_tensor_apply_kernelINS1_18TensorListMetadataILi2EEENS1_11CopyFunctorIhaLi2ELi1ELi1EEEJNS0_4CopyIhaEEEEEvT_T0_DpT1_)
        /*3338*/ 	.word	0x00000000


	//----- nvinfo : EIATTR_MIN_STACK_SIZE
	.align		4
.L_2215:
        /*333c*/ 	.byte	0x04, 0x12
        /*333e*/ 	.short	(.L_2217 - .L_2216)
	.align		4
.L_2216:
        /*3340*/ 	.word	index@(_ZN2at6native55_GLOBAL__N__de093ff9_22_ForeachBinaryOpList_cu_a911ec4325multi_tensor_apply_kernelINS1_18TensorListMetadataILi2EEENS1_14UnaryOpFunctorIhLi2ELi1ELi1EEEJNS0_4CopyIhhEEEEEvT_T0_DpT1_)
        /*3344*/ 	.word	0x00000000


	//----- nvinfo : EIATTR_MIN_STACK_SIZE
	.align		4
.L_2217:
        /*3348*/ 	.byte	0x04, 0x12
        /*334a*/ 	.short	(.L_2219 - .L_2218)
	.align		4
.L_2218:
        /*334c*/ 	.word	index@(_ZN2at6native55_GLOBAL__N__de093ff9_22_ForeachBinaryOpList_cu_a911ec4325multi_tensor_apply_kernelINS1_18TensorListMetadataILi3EEENS1_24BinaryOpListAlphaFunctorIN3c104HalfELi3ELi2ELi2EEEJNS1_13power_functorIfEEfEEEvT_T0_DpT1_)
        /*3350*/ 	.word	0x00000000


	//----- nvinfo : EIATTR_MIN_STACK_SIZE
	.align		4
.L_2219:
        /*3354*/ 	.byte	0x04, 0x12
        /*3356*/ 	.short	(.L_2221 - .L_2220)
	.align		4
.L_2220:
        /*3358*/ 	.word	index@(_ZN2at6native55_GLOBAL__N__de093ff9_22_ForeachBinaryOpList_cu_a911ec4325multi_tensor_apply_kernelINS1_18TensorListMetadataILi3EEENS1_24BinaryOpListAlphaFunctorIN3c108BFloat16ELi3ELi2ELi2EEEJNS1_13power_functorIfEEfEEEvT_T0_DpT1_)
        /*335c*/ 	.word	0x00000000


	//----- nvinfo : EIATTR_MIN_STACK_SIZE
	.align		4
.L_2221:
        /*3360*/ 	.byte	0x04, 0x12
        /*3362*/ 	.short	(.L_2223 - .L_2222)
	.align		4
.L_2222:
        /*3364*/ 	.word	index@(_ZN2at6native55_GLOBAL__N__de093ff9_22_ForeachBinaryOpList_cu_a911ec4325multi_tensor_apply_kernelINS1_18TensorListMetadataILi3EEENS1_24BinaryOpListAlphaFunctorIN3c107complexIfEELi3ELi2ELi2EEEJNS1_13power_functorIS8_EES8_EEEvT_T0_DpT1_)
        /*3368*/ 	.word	0x00000000


	//----- nvinfo : EIATTR_MIN_STACK_SIZE
	.align		4
.L_2223:
        /*336c*/ 	.byte	0x04, 0x12
        /*336e*/ 	.short	(.L_2225 - .L_2224)
	.align		4
.L_2224:
        /*3370*/ 	.word	index@(_ZN2at6native55_GLOBAL__N__de093ff9_22_ForeachBinaryOpList_cu_a911ec4325multi_tensor_apply_kernelINS1_18TensorListMetadataILi3EEENS1_24BinaryOpListAlphaFunctorIN3c107complexIdEELi3ELi2ELi2EEEJNS1_13power_functorIS8_EES8_EEEvT_T0_DpT1_)
        /*3374*/ 	.word	0x00000028


	//----- nvinfo : EIATTR_MIN_STACK_SIZE
	.align		4
.L_2225:
        /*3378*/ 	.byte	0x04, 0x12
        /*337a*/ 	.short	(.L_2227 - .L_2226)
	.align		4
.L_2226:
        /*337c*/ 	.word	index@(_ZN2at6native55_GLOBAL__N__de093ff9_22_ForeachBinaryOpList_cu_a911ec4325multi_tensor_apply_kernelINS1_18TensorListMetadataILi3EEENS1_24BinaryOpListAlphaFunctorIfLi3ELi2ELi2EEEJNS1_13power_functorIfEEfEEEvT_T0_DpT1_)
        /*3380*/ 	.word	0x00000000


	//----- nvinfo : EIATTR_MIN_STACK_SIZE
	.align		4
.L_2227:
        /*3384*/ 	.byte	0x04, 0x12
        /*3386*/ 	.short	(.L_2229 - .L_2228)
	.align		4
.L_2228:
        /*3388*/ 	.word	index@(_ZN2at6native55_GLOBAL__N__de093ff9_22_ForeachBinaryOpList_cu_a911ec4325multi_tensor_apply_kernelINS1_18TensorListMetadataILi3EEENS1_24BinaryOpListAlphaFunctorIdLi3ELi2ELi2EEEJNS1_13power_functorIdEEdEEEvT_T0_DpT1_)
        /*338c*/ 	.word	0x00000000


	//----- nvinfo : EIATTR_MIN_STACK_SIZE
	.align		4
.L_2229:
        /*3390*/ 	.byte	0x04, 0x12
        /*3392*/ 	.short	(.L_2231 - .L_2230)
	.align		4
.L_2230:
        /*3394*/ 	.word	index@(_ZN2at6native55_GLOBAL__N__de093ff9_22_ForeachBinaryOpList_cu_a911ec4325multi_tensor_apply_kernelINS1_18TensorListMetadataILi3EEENS1_24BinaryOpListAlphaFunctorIsLi3ELi2ELi2EEEJNS1_13power_functorIsEEsEEEvT_T0_DpT1_)
        /*3398*/ 	.word	0x00000000


	//----- nvinfo : EIATTR_MIN_STACK_SIZE
	.align		4
.L_2231:
        /*339c*/ 	.byte	0x04, 0x12
        /*339e*/ 	.short	(.L_2233 - .L_2232)
	.align		4
.L_2232:
        /*33a0*/ 	.word	index@(_ZN2at6native55_GLOBAL__N__de093ff9_22_ForeachBinaryOpList_cu_a911ec4325multi_tensor_apply_kernelINS1_18TensorListMetadataILi3EEENS1_24BinaryOpListAlphaFunctorIlLi3ELi2ELi2EEEJNS1_13power_functorIlEElEEEvT_T0_DpT1_)
        /*33a4*/ 	.word	0x00000000


	//----- nvinfo : EIATTR_MIN_STACK_SIZE
	.align		4
.L_2233:
        /*33a8*/ 	.byte	0x04, 0x12
        /*33aa*/ 	.short	(.L_2235 - .L_2234)
	.align		4
.L_2234:
        /*33ac*/ 	.word	index@(_ZN2at6native55_GLOBAL__N__de093ff9_22_ForeachBinaryOpList_cu_a911ec4325multi_tensor_apply_kernelINS1_18TensorListMetadataILi3EEENS1_24BinaryOpListAlphaFunctorIiLi3ELi2ELi2EEEJNS1_13power_functorIiEEiEEEvT_T0_DpT1_)
        /*33b0*/ 	.word	0x00000000


	//----- nvinfo : EIATTR_MIN_STACK_SIZE
	.align		4
.L_2235:
        /*33b4*/ 	.byte	0x04, 0x12
        /*33b6*/ 	.short	(.L_2237 - .L_2236)
	.align		4
.L_2236:
        /*33b8*/ 	.word	index@(_ZN2at6native55_GLOBAL__N__de093ff9_22_ForeachBinaryOpList_cu_a911ec4325multi_tensor_apply_kernelINS1_18TensorListMetadataILi3EEENS1_24BinaryOpListAlphaFunctorIaLi3ELi2ELi2EEEJNS1_13power_functorIaEEaEEEvT_T0_DpT1_)
        /*33bc*/ 	.word	0x00000000


	//----- nvinfo : EIATTR_MIN_STACK_SIZE
	.align		4
.L_2237:
        /*33c0*/ 	.byte	0x04, 0x12
        /*33c2*/ 	.short	(.L_2239 - .L_2238)
	.align		4
.L_2238:
        /*33c4*/ 	.word	index@(_ZN2at6native55_GLOBAL__N__de093ff9_22_ForeachBinaryOpList_cu_a911ec4325multi_tensor_apply_kernelINS1_18TensorListMetadataILi3EEENS1_24BinaryOpListAlphaFunctorIhLi3ELi2ELi2EEEJNS1_13power_functorIhEEhEEEvT_T0_DpT1_)
        /*33c8*/ 	.word	0x00000000


	//----- nvinfo : EIATTR_MIN_STACK_SIZE
	.align		4
.L_2239:
        /*33cc*/ 	.byte	0x04, 0x12
        /*33ce*/ 	.short	(.L_2241 - .L_2240)
	.align		4
.L_2240:
        /*33d0*/ 	.word	index@(_ZN2at6native55_GLOBAL__N__de093ff9_22_ForeachBinaryOpList_cu_a911ec4325multi_tensor_apply_kernelINS1_18TensorListMetadataILi2EEENS1_24BinaryOpListAlphaFunctorIN3c104HalfELi2ELi2ELi0EEEJNS1_13power_functorIfEEfEEEvT_T0_DpT1_)
        /*33d4*/ 	.word	0x00000000


	//----- nvinfo : EIATTR_MIN_STACK_SIZE
	.align		4
.L_2241:
        /*33d8*/ 	.byte	0x04, 0x12
        /*33da*/ 	.short	(.L_2243 - .L_2242)
	.align		4
.L_2242:
        /*33dc*/ 	.word	index@(_ZN2at6native55_GLOBAL__N__de093ff9_22_ForeachBinaryOpList_cu_a911ec4325multi_tensor_apply_kernelINS1_18TensorListMetadataILi2EEENS1_24BinaryOpListAlphaFunctorIN3c108BFloat16ELi2ELi2ELi0EEEJNS1_13power_functorIfEEfEEEvT_T0_DpT1_)
        /*33e0*/ 	.word	0x00000000


	//----- nvinfo : EIATTR_MIN_STACK_SIZE
	.align		4
.L_2243:
        /*33e4*/ 	.byte	0x04, 0x12
        /*33e6*/ 	.short	(.L_2245 - .L_2244)
	.align		4
.L_2244:
        /*33e8*/ 	.word	index@(_ZN2at6native55_GLOBAL__N__de093ff9_22_ForeachBinaryOpList_cu_a911ec4325multi_tensor_apply_kernelINS1_18TensorListMetadataILi2EEENS1_24BinaryOpListAlphaFunctorIN3c107complexIfEELi2ELi2ELi0EEEJNS1_13power_functorIS8_EES8_EEEvT_T0_DpT1_)
        /*33ec*/ 	.word	0x00000000


	//----- nvinfo : EIATTR_MIN_STACK_SIZE
	.align		4
.L_2245:
        /*33f0*/ 	.byte	0x04, 0x12
        /*33f2*/ 	.short	(.L_2247 - .L_2246)
	.align		4
.L_2246:
        /*33f4*/ 	.word	index@(_ZN2at6native55_GLOBAL__N__de093ff9_22_ForeachBinaryOpList_cu_a911ec4325multi_tensor_apply_kernelINS1_18TensorListMetadataILi2EEENS1_24BinaryOpListAlphaFunctorIN3c107complexIdEELi2ELi2ELi0EEEJNS1_13power_functorIS8_EES8_EEEvT_T0_DpT1_)
        /*33f8*/ 	.word	0x00000028


	//----- nvinfo : EIATTR_MIN_STACK_SIZE
	.align		4
.L_2247:
        /*33fc*/ 	.byte	0x04, 0x12
        /*33fe*/ 	.short	(.L_2249 - .L_2248)
	.align		4
.L_2248:
        /*3400*/ 	.word	index@(_ZN2at6native55_GLOBAL__N__de093ff9_22_ForeachBinaryOpList_cu_a911ec4325multi_tensor_apply_kernelINS1_18TensorListMetadataILi2EEENS1_24BinaryOpListAlphaFunctorIfLi2ELi2ELi0EEEJNS1_13power_functorIfEEfEEEvT_T0_DpT1_)
        /*3404*/ 	.word	0x00000000


	//----- nvinfo : EIATTR_MIN_STACK_SIZE
	.align		4
.L_2249:
        /*3408*/ 	.byte	0x04, 0x12
        /*340a*/ 	.short	(.L_2251 - .L_2250)
	.align		4
.L_2250:
        /*340c*/ 	.word	index@(_ZN2at6native55_GLOBAL__N__de093ff9_22_ForeachBinaryOpList_cu_a911ec4325multi_tensor_apply_kernelINS1_18TensorListMetadataILi2EEENS1_24BinaryOpListAlphaFunctorIdLi2ELi2ELi0EEEJNS1_13power_functorIdEEdEEEvT_T0_DpT1_)
        /*3410*/ 	.word	0x00000000


	//----- nvinfo : EIATTR_MIN_STACK_SIZE
	.align		4
.L_2251:
        /*3414*/ 	.byte	0x04, 0x12
        /*3416*/ 	.short	(.L_2253 - .L_2252)
	.align		4
.L_2252:
        /*3418*/ 	.word	index@(_ZN2at6native55_GLOBAL__N__de093ff9_22_ForeachBinaryOpList_cu_a911ec4325multi_tensor_apply_kernelINS1_18TensorListMetadataILi2EEENS1_24BinaryOpListAlphaFunctorIsLi2ELi2ELi0EEEJNS1_13power_functorIsEEsEEEvT_T0_DpT1_)
        /*341c*/ 	.word	0x00000000


	//----- nvinfo : EIATTR_MIN_STACK_SIZE
	.align		4
.L_2253:
        /*3420*/ 	.byte	0x04, 0x12
        /*3422*/ 	.short	(.L_2255 - .L_2254)
	.align		4
.L_2254:
        /*3424*/ 	.word	index@(_ZN2at6native55_GLOBAL__N__de093ff9_22_ForeachBinaryOpList_cu_a911ec4325multi_tensor_apply_kernelINS1_18TensorListMetadataILi2EEENS1_24BinaryOpListAlphaFunctorIlLi2ELi2ELi0EEEJNS1_13power_functorIlEElEEEvT_T0_DpT1_)
        /*3428*/ 	.word	0x00000000


	//----- nvinfo : EIATTR_MIN_STACK_SIZE
	.align		4
.L_2255:
        /*342c*/ 	.byte	0x04, 0x12
        /*342e*/ 	.short	(.L_2257 - .L_2256)
	.align		4
.L_2256:
        /*3430*/ 	.word	index@(_ZN2at6native55_GLOBAL__N__de093ff9_22_ForeachBinaryOpList_cu_a911ec4325multi_tensor_apply_kernelINS1_18TensorListMetadataILi2EEENS1_24BinaryOpListAlphaFunctorIiLi2ELi2ELi0EEEJNS1_13power_functorIiEEiEEEvT_T0_DpT1_)
        /*3434*/ 	.word	0x00000000


	//----- nvinfo : EIATTR_MIN_STACK_SIZE
	.align		4
.L_2257:
        /*3438*/ 	.byte	0x04, 0x12
        /*343a*/ 	.short	(.L_2259 - .L_2258)
	.align		4
.L_2258:
        /*343c*/ 	.word	index@(_ZN2at6native55_GLOBAL__N__de093ff9_22_ForeachBinaryOpList_cu_a911ec4325multi_tensor_apply_kernelINS1_18TensorListMetadataILi2EEENS1_24BinaryOpListAlphaFunctorIaLi2ELi2ELi0EEEJNS1_13power_functorIaEEaEEEvT_T0_DpT1_)
        /*3440*/ 	.word	0x00000000


	//----- nvinfo : EIATTR_MIN_STACK_SIZE
	.align		4
.L_2259:
        /*3444*/ 	.byte	0x04, 0x12
        /*3446*/ 	.short	(.L_2261 - .L_2260)
	.align		4
.L_2260:
        /*3448*/ 	.word	index@(_ZN2at6native55_GLOBAL__N__de093ff9_22_ForeachBinaryOpList_cu_a911ec4325multi_tensor_apply_kernelINS1_18TensorListMetadataILi2EEENS1_24BinaryOpListAlphaFunctorIhLi2ELi2ELi0EEEJNS1_13power_functorIhEEhEEEvT_T0_DpT1_)
        /*344c*/ 	.word	0x00000000


	//----- nvinfo : EIATTR_MIN_STACK_SIZE
	.align		4
.L_2261:
        /*3450*/ 	.byte	0x04, 0x12
        /*3452*/ 	.short	(.L_2263 - .L_2262)
	.align		4
.L_2262:
        /*3454*/ 	.word	index@(_ZN2at6native55_GLOBAL__N__de093ff9_22_ForeachBinaryOpList_cu_a911ec4325multi_tensor_apply_kernelINS1_18TensorListMetadataILi3EEENS1_24BinaryOpListAlphaFunctorIN3c104HalfELi3ELi2ELi2EEEJNS0_7maximumIfEEfEEEvT_T0_DpT1_)
        /*3458*/ 	.word	0x00000000


	//----- nvinfo : EIATTR_MIN_STACK_SIZE
	.align		4
.L_2263:
        /*345c*/ 	.byte	0x04, 0x12
        /*345e*/ 	.short	(.L_2265 - .L_2264)
	.align		4
.L_2264:
        /*3460*/ 	.word	index@(_ZN2at6native55_GLOBAL__N__de093ff9_22_ForeachBinaryOpList_cu_a911ec4325multi_tensor_apply_kernelINS1_18TensorListMetadataILi3EEENS1_24BinaryOpListAlphaFunctorIN3c108BFloat16ELi3ELi2ELi2EEEJNS0_7maximumIfEEfEEEvT_T0_DpT1_)
        /*3464*/ 	.word	0x00000000


	//----- nvinfo : EIATTR_MIN_STACK_SIZE
	.align		4
.L_2265:
        /*3468*/ 	.byte	0x04, 0x12
        /*346a*/ 	.short	(.L_2267 - .L_2266)
	.align		4
.L_2266:
        /*346c*/ 	.word	index@(_ZN2at6native55_GLOBAL__N__de093ff9_22_ForeachBinaryOpList_cu_a911ec4325multi_tensor_apply_kernelINS1_18TensorListMetadataILi3EEENS1_24BinaryOpListAlphaFunctorIfLi3ELi2ELi2EEEJNS0_7maximumIfEEfEEEvT_T0_DpT1_)
        /*3470*/ 	.word	0x00000000


	//----- nvinfo : EIATTR_MIN_STACK_SIZE
	.align		4
.L_2267:
        /*3474*/ 	.byte	0x04, 0x12
        /*3476*/ 	.short	(.L_2269 - .L_2268)
	.align		4
.L_2268:
        /*3478*/ 	.word	index@(_ZN2at6native55_GLOBAL__N__de093ff9_22_ForeachBinaryOpList_cu_a911ec4325multi_tensor_apply_kernelINS1_18TensorListMetadataILi3EEENS1_24BinaryOpListAlphaFunctorIdLi3ELi2ELi2EEEJNS0_7maximumIdEEdEEEvT_T0_DpT1_)
        /*347c*/ 	.word	0x00000000


	//----- nvinfo : EIATTR_MIN_STACK_SIZE
	.align		4
.L_2269:
        /*3480*/ 	.byte	0x04, 0x12
        /*3482*/ 	.short	(.L_2271 - .L_2270)
	.align		4
.L_2270:
        /*3484*/ 	.word	index@(_ZN2at6native55_GLOBAL__N__de093ff9_22_ForeachBinaryOpList_cu_a911ec4325multi_tensor_apply_kernelINS1_18TensorListMetadataILi3EEENS1_24BinaryOpListAlphaFunctorIsLi3ELi2ELi2EEEJNS0_7maximumIsEEsEEEvT_T0_DpT1_)
        /*3488*/ 	.word	0x00000000


	//----- nvinfo : EIATTR_MIN_STACK_SIZE
	.align		4
.L_2271:
        /*348c*/ 	.byte	0x04, 0x12
        /*348e*/ 	.short	(.L_2273 - .L_2272)
	.align		4
.L_2272:
        /*3490*/ 	.word	index@(_ZN2at6native55_GLOBAL__N__de093ff9_22_ForeachBinaryOpList_cu_a911ec4325multi_tensor_apply_kernelINS1_18TensorListMetadataILi3EEENS1_24BinaryOpListAlphaFunctorIlLi3ELi2ELi2EEEJNS0_7maximumIlEElEEEvT_T0_DpT1_)
        /*3494*/ 	.word	0x00000000


	//----- nvinfo : EIATTR_MIN_STACK_SIZE
	.align		4
.L_2273:
        /*3498*/ 	.byte	0x04, 0x12
        /*349a*/ 	.short	(.L_2275 - .L_2274)
	.align		4
.L_2274:
        /*349c*/ 	.word	index@(_ZN2at6native55_GLOBAL__N__de093ff9_22_ForeachBinaryOpList_cu_a911ec4325multi_tensor_apply_kernelINS1_18TensorListMetadataILi3EEENS1_24BinaryOpListAlphaFunctorIiLi3ELi2ELi2EEEJNS0_7maximumIiEEiEEEvT_T0_DpT1_)
        /*34a0*/ 	.word	0x00000000


	//----- nvinfo : EIATTR_MIN_STACK_SIZE
	.align		4
.L_2275:
        /*34a4*/ 	.byte	0x04, 0x12
        /*34a6*/ 	.short	(.L_2277 - .L_2276)
	.align		4
.L_2276:
        /*34a8*/ 	.word	index@(_ZN2at6native55_GLOBAL__N__de093ff9_22_ForeachBinaryOpList_cu_a911ec4325multi_tensor_apply_kernelINS1_18TensorListMetadataILi3EEENS1_24BinaryOpListAlphaFunctorIaLi3ELi2ELi2EEEJNS0_7maximumIaEEaEEEvT_T0_DpT1_)
        /*34ac*/ 	.word	0x00000000


	//----- nvinfo : EIATTR_MIN_STACK_SIZE
	.align		4
.L_2277:
        /*34b0*/ 	.byte	0x04, 0x12
        /*34b2*/ 	.short	(.L_2279 - .L_2278)
	.align		4
.L_2278:
        /*34b4*/ 	.word	index@(_ZN2at6native55_GLOBAL__N__de093ff9_22_ForeachBinaryOpList_cu_a911ec4325multi_tensor_apply_kernelINS1_18TensorListMetadataILi3EEENS1_24BinaryOpListAlphaFunctorIhLi3ELi2ELi2EEEJNS0_7maximumIhEEhEEEvT_T0_DpT1_)
        /*34b8*/ 	.word	0x00000000


	//----- nvinfo : EIATTR_MIN_STACK_SIZE
	.align		4
.L_2279:
        /*34bc*/ 	.byte	0x04, 0x12
        /*34be*/ 	.short	(.L_2281 - .L_2280)
	.align		4
.L_2280:
        /*34c0*/ 	.word	index@(_ZN2at6native55_GLOBAL__N__de093ff9_22_ForeachBinaryOpList_cu_a911ec4325multi_tensor_apply_kernelINS1_18TensorListMetadataILi2EEENS1_24BinaryOpListAlphaFunctorIN3c104HalfELi2ELi2ELi0EEEJNS0_7maximumIfEEfEEEvT_T0_DpT1_)
        /*34c4*/ 	.word	0x00000000


	//----- nvinfo : EIATTR_MIN_STACK_SIZE
	.align		4
.L_2281:
        /*34c8*/ 	.byte	0x04, 0x12
        /*34ca*/ 	.short	(.L_2283 - .L_2282)
	.align		4
.L_2282:
        /*34cc*/ 	.word	index@(_ZN2at6native55_GLOBAL__N__de093ff9_22_ForeachBinaryOpList_cu_a911ec4325multi_tensor_apply_kernelINS1_18TensorListMetadataILi2EEENS1_24BinaryOpListAlphaFunctorIN3c108BFloat16ELi2ELi2ELi0EEEJNS0_7maximumIfEEfEEEvT_T0_DpT1_)
        /*34d0*/ 	.word	0x00000000


	//----- nvinfo : EIATTR_MIN_STACK_SIZE
	.align		4
.L_2283:
        /*34d4*/ 	.byte	0x04, 0x12
        /*34d6*/ 	.short	(.L_2285 - .L_2284)
	.align		4
.L_2284:
        /*34d8*/ 	.word	index@(_ZN2at6native55_GLOBAL__N__de093ff9_22_ForeachBinaryOpList_cu_a911ec4325multi_tensor_apply_kernelINS1_18TensorListMetadataILi2EEENS1_24BinaryOpListAlphaFunctorIfLi2ELi2ELi0EEEJNS0_7maximumIfEEfEEEvT_T0_DpT1_)
        /*34dc*/ 	.word	0x00000000


	//----- nvinfo : EIATTR_MIN_STACK_SIZE
	.align		4
.L_2285:
        /*34e0*/ 	.byte	0x04, 0x12
        /*34e2*/ 	.short	(.L_2287 - .L_2286)
	.align		4
.L_2286:
        /*34e4*/ 	.word	index@(_ZN2at6native55_GLOBAL__N__de093ff9_22_ForeachBinaryOpList_cu_a911ec4325multi_tensor_apply_kernelINS1_18TensorListMetadataILi2EEENS1_24BinaryOpListAlphaFunctorIdLi2ELi2ELi0EEEJNS0_7maximumIdEEdEEEvT_T0_DpT1_)
        /*34e8*/ 	.word	0x00000000


	//----- nvinfo : EIATTR_MIN_STACK_SIZE
	.align		4
.L_2287:
        /*34ec*/ 	.byte	0x04, 0x12
        /*34ee*/ 	.short	(.L_2289 - .L_2288)
	.align		4
.L_2288:
        /*34f0*/ 	.word	index@(_ZN2at6native55_GLOBAL__N__de093ff9_22_ForeachBinaryOpList_cu_a911ec4325multi_tensor_apply_kernelINS1_18TensorListMetadataILi2EEENS1_24BinaryOpListAlphaFunctorIsLi2ELi2ELi0EEEJNS0_7maximumIsEEsEEEvT_T0_DpT1_)
        /*34f4*/ 	.word	0x00000000


	//----- nvinfo : EIATTR_MIN_STACK_SIZE
	.align		4
.L_2289:
        /*34f8*/ 	.byte	0x04, 0x12
        /*34fa*/ 	.short	(.L_2291 - .L_2290)
	.align		4
.L_2290:
        /*34fc*/ 	.word	index@(_ZN2at6native55_GLOBAL__N__de093ff9_22_ForeachBinaryOpList_cu_a911ec4325multi_tensor_apply_kernelINS1_18TensorListMetadataILi2EEENS1_24BinaryOpListAlphaFunctorIlLi2ELi2ELi0EEEJNS0_7maximumIlEElEEEvT_T0_DpT1_)
        /*3500*/ 	.word	0x00000000


	//----- nvinfo : EIATTR_MIN_STACK_SIZE
	.align		4
.L_2291:
        /*3504*/ 	.byte	0x04, 0x12
        /*3506*/ 	.short	(.L_2293 - .L_2292)
	.align		4
.L_2292:
        /*3508*/ 	.word	index@(_ZN2at6native55_GLOBAL__N__de093ff9_22_ForeachBinaryOpList_cu_a911ec4325multi_tensor_apply_kernelINS1_18TensorListMetadataILi2EEENS1_24BinaryOpListAlphaFunctorIiLi2ELi2ELi0EEEJNS0_7maximumIiEEiEEEvT_T0_DpT1_)
        /*350c*/ 	.word	0x00000000


	//----- nvinfo : EIATTR_MIN_STACK_SIZE
	.align		4
.L_2293:
        /*3510*/ 	.byte	0x04, 0x12
        /*3512*/ 	.short	(.L_2295 - .L_2294)
	.align		4
.L_2294:
        /*3514*/ 	.word	index@(_ZN2at6native55_GLOBAL__N__de093ff9_22_ForeachBinaryOpList_cu_a911ec4325multi_tensor_apply_kernelINS1_18TensorListMetadataILi2EEENS1_24BinaryOpListAlphaFunctorIaLi2ELi2ELi0EEEJNS0_7maximumIaEEaEEEvT_T0_DpT1_)
        /*3518*/ 	.word	0x00000000


	//----- nvinfo : EIATTR_MIN_STACK_SIZE
	.align		4
.L_2295:
        /*351c*/ 	.byte	0x04, 0x12
        /*351e*/ 	.short	(.L_2297 - .L_2296)
	.align		4
.L_2296:
        /*3520*/ 	.word	index@(_ZN2at6native55_GLOBAL__N__de093ff9_22_ForeachBinaryOpList_cu_a911ec4325multi_tensor_apply_kernelINS1_18TensorListMetadataILi2EEENS1_24BinaryOpListAlphaFunctorIhLi2ELi2ELi0EEEJNS0_7maximumIhEEhEEEvT_T0_DpT1_)
        /*3524*/ 	.word	0x00000000


	//----- nvinfo : EIATTR_MIN_STACK_SIZE
	.align		4
.L_2297:
        /*3528*/ 	.byte	0x04, 0x12
        /*352a*/ 	.short	(.L_2299 - .L_2298)
	.align		4
.L_2298:
        /*352c*/ 	.word	index@(_ZN2at6native55_GLOBAL__N__de093ff9_22_ForeachBinaryOpList_cu_a911ec4325multi_tensor_apply_kernelINS1_18TensorListMetadataILi3EEENS1_24BinaryOpListAlphaFunctorIN3c104HalfELi3ELi2ELi2EEEJNS0_7minimumIfEEfEEEvT_T0_DpT1_)
        /*3530*/ 	.word	0x00000000


	//----- nvinfo : EIATTR_MIN_STACK_SIZE
	.align		4
.L_2299:
        /*3534*/ 	.byte	0x04, 0x12
        /*3536*/ 	.short	(.L_2301 - .L_2300)
	.align		4
.L_2300:
        /*3538*/ 	.word	index@(_ZN2at6native55_GLOBAL__N__de093ff9_22_ForeachBinaryOpList_cu_a911ec4325multi_tensor_apply_kernelINS1_18TensorListMetadataILi3EEENS1_24BinaryOpListAlphaFunctorIN3c108BFloat16ELi3ELi2ELi2EEEJNS0_7minimumIfEEfEEEvT_T0_DpT1_)
        /*353c*/ 	.word	0x00000000


	//----- nvinfo : EIATTR_MIN_STACK_SIZE
	.align		4
.L_2301:
        /*3540*/ 	.byte	0x04, 0x12
        /*3542*/ 	.short	(.L_2303 - .L_2302)
	.align		4
.L_2302:
        /*3544*/ 	.word	index@(_ZN2at6native55_GLOBAL__N__de093ff9_22_ForeachBinaryOpList_cu_a911ec4325multi_tensor_apply_kernelINS1_18TensorListMetadataILi3EEENS1_24BinaryOpListAlphaFunctorIfLi3ELi2ELi2EEEJNS0_7minimumIfEEfEEEvT_T0_DpT1_)
        /*3548*/ 	.word	0x00000000


	//----- nvinfo : EIATTR_MIN_STACK_SIZE
	.align		4
.L_2303:
        /*354c*/ 	.byte	0x04, 0x12
        /*354e*/ 	.short	(.L_2305 - .L_2304)
	.align		4
.L_2304:
        /*3550*/ 	.word	index@(_ZN2at6native55_GLOBAL__N__de093ff9_22_ForeachBinaryOpList_cu_a911ec4325multi_tensor_apply_kernelINS1_18TensorListMetadataILi3EEENS1_24BinaryOpListAlphaFunctorIdLi3ELi2ELi2EEEJNS0_7minimumIdEEdEEEvT_T0_DpT1_)
        /*3554*/ 	.word	0x00000000


	//----- nvinfo : EIATTR_MIN_STACK_SIZE
	.align		4
.L_2305:
        /*3558*/ 	.byte	0x04, 0x12
        /*355a*/ 	.short	(.L_2307 - .L_2306)
	.align		4
.L_2306:
        /*355c*/ 	.word	index@(_ZN2at6native55_GLOBAL__N__de093ff9_22_ForeachBinaryOpList_cu_a911ec4325multi_tensor_apply_kernelINS1_18TensorListMetadataILi3EEENS1_24BinaryOpListAlphaFunctorIsLi3ELi2ELi2EEEJNS0_7minimumIsEEsEEEvT_T0_DpT1_)
        /*3560*/ 	.word	0x00000000


	//----- nvinfo : EIATTR_MIN_STACK_SIZE
	.align		4
.L_2307:
        /*3564*/ 	.byte	0x04, 0x12
        /*3566*/ 	.short	(.L_2309 - .L_2308)
	.align		4
.L_2308:
        /*3568*/ 	.word	index@(_ZN2at6native55_GLOBAL__N__de093ff9_22_ForeachBinaryOpList_cu_a911ec4325multi_tensor_apply_kernelINS1_18TensorListMetadataILi3EEENS1_24BinaryOpListAlphaFunctorIlLi3ELi2ELi2EEEJNS0_7minimumIlEElEEEvT_T0_DpT1_)
        /*356c*/ 	.word	0x00000000


	//----- nvinfo : EIATTR_MIN_STACK_SIZE
	.align		4
.L_2309:
        /*3570*/ 	.byte	0x04, 0x12
        /*3572*/ 	.short	(.L_2311 - .L_2310)
	.align		4
.L_2310:
        /*3574*/ 	.word	index@(_ZN2at6native55_GLOBAL__N__de093ff9_22_ForeachBinaryOpList_cu_a911ec4325multi_tensor_apply_kernelINS1_18TensorListMetadataILi3EEENS1_24BinaryOpListAlphaFunctorIiLi3ELi2ELi2EEEJNS0_7minimumIiEEiEEEvT_T0_DpT1_)
        /*3578*/ 	.word	0x00000000


	//----- nvinfo : EIATTR_MIN_STACK_SIZE
	.align		4
.L_2311:
        /*357c*/ 	.byte	0x04, 0x12
        /*357e*/ 	.short	(.L_2313 - .L_2312)
	.align		4
.L_2312:
        /*3580*/ 	.word	index@(_ZN2at6native55_GLOBAL__N__de093ff9_22_ForeachBinaryOpList_cu_a911ec4325multi_tensor_apply_kernelINS1_18TensorListMetadataILi3EEENS1_24BinaryOpListAlphaFunctorIaLi3ELi2ELi2EEEJNS0_7minimumIaEEaEEEvT_T0_DpT1_)
        /*3584*/ 	.word	0x00000000


	//----- nvinfo : EIATTR_MIN_STACK_SIZE
	.align		4
.L_2313:
        /*3588*/ 	.byte	0x04, 0x12
        /*358a*/ 	.short	(.L_2315 - .L_2314)
	.align		4
.L_2314:
        /*358c*/ 	.word	index@(_ZN2at6native55_GLOBAL__N__de093ff9_22_ForeachBinaryOpList_cu_a911ec4325multi_tensor_apply_kernelINS1_18TensorListMetadataILi3EEENS1_24BinaryOpListAlphaFunctorIhLi3ELi2ELi2EEEJNS0_7minimumIhEEhEEEvT_T0_DpT1_)
        /*3590*/ 	.word	0x00000000


	//----- nvinfo : EIATTR_MIN_STACK_SIZE
	.align		4
.L_2315:
        /*3594*/ 	.byte	0x04, 0x12
        /*3596*/ 	.short	(.L_2317 - .L_2316)
	.align		4
.L_2316:
        /*3598*/ 	.word	index@(_ZN2at6native55_GLOBAL__N__de093ff9_22_ForeachBinaryOpList_cu_a911ec4325multi_tensor_apply_kernelINS1_18TensorListMetadataILi2EEENS1_24BinaryOpListAlphaFunctorIN3c104HalfELi2ELi2ELi0EEEJNS0_7minimumIfEEfEEEvT_T0_DpT1_)
        /*359c*/ 	.word	0x00000000


	//----- nvinfo : EIATTR_MIN_STACK_SIZE
	.align		4
.L_2317:
        /*35a0*/ 	.byte	0x04, 0x12
        /*35a2*/ 	.short	(.L_2319 - .L_2318)
	.align		4
.L_2318:
        /*35a4*/ 	.word	index@(_ZN2at6native55_GLOBAL__N__de093ff9_22_ForeachBinaryOpList_cu_a911ec4325multi_tensor_apply_kernelINS1_18TensorListMetadataILi2EEENS1_24BinaryOpListAlphaFunctorIN3c108BFloat16ELi2ELi2ELi0EEEJNS0_7minimumIfEEfEEEvT_T0_DpT1_)
        /*35a8*/ 	.word	0x00000000


	//----- nvinfo : EIATTR_MIN_STACK_SIZE
	.align		4
.L_2319:
        /*35ac*/ 	.byte	0x04, 0x12
        /*35ae*/ 	.short	(.L_2321 - .L_2320)
	.align		4
.L_2320:
        /*35b0*/ 	.word	index@(_ZN2at6native55_GLOBAL__N__de093ff9_22_ForeachBinaryOpList_cu_a911ec4325multi_tensor_apply_kernelINS1_18TensorListMetadataILi2EEENS1_24BinaryOpListAlphaFunctorIfLi2ELi2ELi0EEEJNS0_7minimumIfEEfEEEvT_T0_DpT1_)
        /*35b4*/ 	.word	0x00000000


	//----- nvinfo : EIATTR_MIN_STACK_SIZE
	.align		4
.L_2321:
        /*35b8*/ 	.byte	0x04, 0x12
        /*35ba*/ 	.short	(.L_2323 - .L_2322)
	.align		4
.L_2322:
        /*35bc*/ 	.word	index@(_ZN2at6native55_GLOBAL__N__de093ff9_22_ForeachBinaryOpList_cu_a911ec4325multi_tensor_apply_kernelINS1_18TensorListMetadataILi2EEENS1_24BinaryOpListAlphaFunctorIdLi2ELi2ELi0EEEJNS0_7minimumIdEEdEEEvT_T0_DpT1_)
        /*35c0*/ 	.word	0x00000000


	//----- nvinfo : EIATTR_MIN_STACK_SIZE
	.align		4
.L_2323:
        /*35c4*/ 	.byte	0x04, 0x12
        /*35c6*/ 	.short	(.L_2325 - .L_2324)
	.align		4
.L_2324:
        /*35c8*/ 	.word	index@(_ZN2at6native55_GLOBAL__N__de093ff9_22_ForeachBinaryOpList_cu_a911ec4325multi_tensor_apply_kernelINS1_18TensorListMetadataILi2EEENS1_24BinaryOpListAlphaFunctorIsLi2ELi2ELi0EEEJNS0_7minimumIsEEsEEEvT_T0_DpT1_)
        /*35cc*/ 	.word	0x00000000


	//----- nvinfo : EIATTR_MIN_STACK_SIZE
	.align		4
.L_2325:
        /*35d0*/ 	.byte	0x04, 0x12
        /*35d2*/ 	.short	(.L_2327 - .L_2326)
	.align		4
.L_2326:
        /*35d4*/ 	.word	index@(_ZN2at6native55_GLOBAL__N__de093ff9_22_ForeachBinaryOpList_cu_a911ec4325multi_tensor_apply_kernelINS1_18TensorListMetadataILi2EEENS1_24BinaryOpListAlphaFunctorIlLi2ELi2ELi0EEEJNS0_7minimumIlEElEEEvT_T0_DpT1_)
        /*35d8*/ 	.word	0x00000000


	//----- nvinfo : EIATTR_MIN_STACK_SIZE
	.align		4
.L_2327:
        /*35dc*/ 	.byte	0x04, 0x12
        /*35de*/ 	.short	(.L_2329 - .L_2328)
	.align		4
.L_2328:
        /*35e0*/ 	.word	index@(_ZN2at6native55_GLOBAL__N__de093ff9_22_ForeachBinaryOpList_cu_a911ec4325multi_tensor_apply_kernelINS1_18TensorListMetadataILi2EEENS1_24BinaryOpListAlphaFunctorIiLi2ELi2ELi0EEEJNS0_7minimumIiEEiEEEvT_T0_DpT1_)
        /*35e4*/ 	.word	0x00000000


	//----- nvinfo : EIATTR_MIN_STACK_SIZE
	.align		4
.L_2329:
        /*35e8*/ 	.byte	0x04, 0x12
        /*35ea*/ 	.short	(.L_2331 - .L_2330)
	.align		4
.L_2330:
        /*35ec*/ 	.word	index@(_ZN2at6native55_GLOBAL__N__de093ff9_22_ForeachBinaryOpList_cu_a911ec4325multi_tensor_apply_kernelINS1_18TensorListMetadataILi2EEENS1_24BinaryOpListAlphaFunctorIaLi2ELi2ELi0EEEJNS0_7minimumIaEEaEEEvT_T0_DpT1_)
        /*35f0*/ 	.word	0x00000000


	//----- nvinfo : EIATTR_MIN_STACK_SIZE
	.align		4
.L_2331:
        /*35f4*/ 	.byte	0x04, 0x12
        /*35f6*/ 	.short	(.L_2333 - .L_2332)
	.align		4
.L_2332:
        /*35f8*/ 	.word	index@(_ZN2at6native55_GLOBAL__N__de093ff9_22_ForeachBinaryOpList_cu_a911ec4325multi_tensor_apply_kernelINS1_18TensorListMetadataILi2EEENS1_24BinaryOpListAlphaFunctorIhLi2ELi2ELi0EEEJNS0_7minimumIhEEhEEEvT_T0_DpT1_)
        /*35fc*/ 	.word	0x00000000


	//----- nvinfo : EIATTR_MIN_STACK_SIZE
	.align		4
.L_2333:
        /*3600*/ 	.byte	0x04, 0x12
        /*3602*/ 	.short	(.L_2335 - .L_2334)
	.align		4
.L_2334:
        /*3604*/ 	.word	index@(_ZN2at6native55_GLOBAL__N__de093ff9_22_ForeachBinaryOpList_cu_a911ec4325multi_tensor_apply_kernelINS1_18TensorListMetadataILi3EEENS1_24BinaryOpListAlphaFunctorIN3c104HalfELi3ELi2ELi2EEEJSt7dividesIfEfEEEvT_T0_DpT1_)
        /*3608*/ 	.word	0x00000000


	//----- nvinfo : EIATTR_MIN_STACK_SIZE
	.align		4
.L_2335:
        /*360c*/ 	.byte	0x04, 0x12
        /*360e*/ 	.short	(.L_2337 - .L_2336)
	.align		4
.L_2336:
        /*3610*/ 	.word	index@(_ZN2at6native55_GLOBAL__N__de093ff9_22_ForeachBinaryOpList_cu_a911ec4325multi_tensor_apply_kernelINS1_18TensorListMetadataILi3EEENS1_24BinaryOpListAlphaFunctorIN3c108BFloat16ELi3ELi2ELi2EEEJSt7dividesIfEfEEEvT_T0_DpT1_)
        /*3614*/ 	.word	0x00000000


	//----- nvinfo : EIATTR_MIN_STACK_SIZE
	.align		4
.L_2337:
        /*3618*/ 	.byte	0x04, 0x12
        /*361a*/ 	.short	(.L_2339 - .L_2338)
	.align		4
.L_2338:
        /*361c*/ 	.word	index@(_ZN2at6native55_GLOBAL__N__de093ff9_22_ForeachBinaryOpList_cu_a911ec4325multi_tensor_apply_kernelINS1_18TensorListMetadataILi3EEENS1_24BinaryOpListAlphaFunctorIbLi3ELi2ELi2EEEJSt7dividesIbEbEEEvT_T0_DpT1_)
        /*3620*/ 	.word	0x00000000


	//----- nvinfo : EIATTR_MIN_STACK_SIZE
	.align		4
.L_2339:
        /*3624*/ 	.byte	0x04, 0x12
        /*3626*/ 	.short	(.L_2341 - .L_2340)
	.align		4
.L_2340:
        /*3628*/ 	.word	index@(_ZN2at6native55_GLOBAL__N__de093ff9_22_ForeachBinaryOpList_cu_a911ec4325multi_tensor_apply_kernelINS1_18TensorListMetadataILi3EEENS1_24BinaryOpListAlphaFunctorIN3c107complexIfEELi3ELi2ELi2EEEJSt7dividesIS8_ES8_EEEvT_T0_DpT1_)
        /*362c*/ 	.word	0x00000000


	//----- nvinfo : EIATTR_MIN_STACK_SIZE
	.align		4
.L_2341:
        /*3630*/ 	.byte	0x04, 0x12
        /*3632*/ 	.short	(.L_2343 - .L_2342)
	.align		4
.L_2342:
        /*3634*/ 	.word	index@(_ZN2at6native55_GLOBAL__N__de093ff9_22_ForeachBinaryOpList_cu_a911ec4325multi_tensor_apply_kernelINS1_18TensorListMetadataILi3EEENS1_24BinaryOpListAlphaFunctorIN3c107complexIdEELi3ELi2ELi2EEEJSt7dividesIS8_ES8_EEEvT_T0_DpT1_)
        /*3638*/ 	.word	0x00000000


	//----- nvinfo : EIATTR_MIN_STACK_SIZE
	.align		4
.L_2343:
        /*363c*/ 	.byte	0x04, 0x12
        /*363e*/ 	.short	(.L_2345 - .L_2344)
	.align		4
.L_2344:
        /*3640*/ 	.word	index@(_ZN2at6native55_GLOBAL__N__de093ff9_22_ForeachBinaryOpList_cu_a911ec4325multi_tensor_apply_kernelINS1_18TensorListMetadataILi3EEENS1_24BinaryOpListAlphaFunctorIfLi3ELi2ELi2EEEJSt7dividesIfEfEEEvT_T0_DpT1_)
        /*3644*/ 	.word	0x00000000


	//----- nvinfo : EIATTR_MIN_STACK_SIZE
	.align		4
.L_2345:
        /*3648*/ 	.byte	0x04, 0x12
        /*364a*/ 	.short	(.L_2347 - .L_2346)
	.align		4
.L_2346:
        /*364c*/ 	.word	index@(_ZN2at6native55_GLOBAL__N__de093ff9_22_ForeachBinaryOpList_cu_a911ec4325multi_tensor_apply_kernelINS1_18TensorListMetadataILi3EEENS1_24BinaryOpListAlphaFunctorIdLi3ELi2ELi2EEEJSt7dividesIdEdEEEvT_T0_DpT1_)
        /*3650*/ 	.word	0x00000000


	//----- nvinfo : EIATTR_MIN_STACK_SIZE
	.align		4
.L_2347:
        /*3654*/ 	.byte	0x04, 0x12
        /*3656*/ 	.short	(.L_2349 - .L_2348)
	.align		4
.L_2348:
        /*3658*/ 	.word	index@(_ZN2at6native55_GLOBAL__N__de093ff9_22_ForeachBinaryOpList_cu_a911ec4325multi_tensor_apply_kernelINS1_18TensorListMetadataILi3EEENS1_24BinaryOpListAlphaFunctorIsLi3ELi2ELi2EEEJSt7dividesIsEsEEEvT_T0_DpT1_)
        /*365c*/ 	.word	0x00000000


	//----- nvinfo : EIATTR_MIN_STACK_SIZE
	.align		4
.L_2349:
        /*3660*/ 	.byte	0x04, 0x12
        /*3662*/ 	.short	(.L_2351 - .L_2350)
	.align		4
.L_2350:
        /*3664*/ 	.word	index@(_ZN2at6native55_GLOBAL__N__de093ff9_22_ForeachBinaryOpList_cu_a911ec4325multi_tensor_apply_kernelINS1_18TensorListMetadataILi3EEENS1_24BinaryOpListAlphaFunctorIlLi3ELi2ELi2EEEJSt7dividesIlElEEEvT_T0_DpT1_)
        /*3668*/ 	.word	0x00000000


	//----- nvinfo : EIATTR_MIN_STACK_SIZE
	.align		4
.L_2351:
        /*366c*/ 	.byte	0x04, 0x12
        /*366e*/ 	.short	(.L_2353 - .L_2352)
	.align		4
.L_2352:
        /*3670*/ 	.word	index@(_ZN2at6native55_GLOBAL__N__de093ff9_22_ForeachBinaryOpList_cu_a911ec4325multi_tensor_apply_kernelINS1_18TensorListMetadataILi3EEENS1_24BinaryOpListAlphaFunctorIiLi3ELi2ELi2EEEJSt7dividesIiEiEEEvT_T0_DpT1_)
        /*3674*/ 	.word	0x00000000


	//----- nvinfo : EIATTR_MIN_STACK_SIZE
	.align		4
.L_2353:
        /*3678*/ 	.byte	0x04, 0x12
        /*367a*/ 	.short	(.L_2355 - .L_2354)
	.align		4
.L_2354:
        /*367c*/ 	.word	index@(_ZN2at6native55_GLOBAL__N__de093ff9_22_ForeachBinaryOpList_cu_a911ec4325multi_tensor_apply_kernelINS1_18TensorListMetadataILi3EEENS1_24BinaryOpListAlphaFunctorIaLi3ELi2ELi2EEEJSt7dividesIaEaEEEvT_T0_DpT1_)
        /*3680*/ 	.word	0x00000000


	//----- nvinfo : EIATTR_MIN_STACK_SIZE
	.align		4
.L_2355:
        /*3684*/ 	.byte	0x04, 0x12
        /*3686*/ 	.short	(.L_2357 - .L_2356)
	.align		4
.L_2356:
        /*3688*/ 	.word	index@(_ZN2at6native55_GLOBAL__N__de093ff9_22_ForeachBinaryOpList_cu_a911ec4325multi_tensor_apply_kernelINS1_18TensorListMetadataILi3EEENS1_24BinaryOpListAlphaFunctorIhLi3ELi2ELi2EEEJSt7dividesIhEhEEEvT_T0_DpT1_)
        /*368c*/ 	.word	0x00000000


	//----- nvinfo : EIATTR_MIN_STACK_SIZE
	.align		4
.L_2357:
        /*3690*/ 	.byte	0x04, 0x12
        /*3692*/ 	.short	(.L_2359 - .L_2358)
	.align		4
.L_2358:
        /*3694*/ 	.word	index@(_ZN2at6native55_GLOBAL__N__de093ff9_22_ForeachBinaryOpList_cu_a911ec4325multi_tensor_apply_kernelINS1_18TensorListMetadataILi2EEENS1_24BinaryOpListAlphaFunctorIN3c104HalfELi2ELi2ELi0EEEJSt7dividesIfEfEEEvT_T0_DpT1_)
        /*3698*/ 	.word	0x00000000


	//----- nvinfo : EIATTR_MIN_STACK_SIZE
	.align		4
.L_2359:
        /*369c*/ 	.byte	0x04, 0x12
        /*369e*/ 	.short	(.L_2361 - .L_2360)
	.align		4
.L_2360:
        /*36a0*/ 	.word	index@(_ZN2at6native55_GLOBAL__N__de093ff9_22_ForeachBinaryOpList_cu_a911ec4325multi_tensor_apply_kernelINS1_18TensorListMetadataILi2EEENS1_24BinaryOpListAlphaFunctorIN3c108BFloat16ELi2ELi2ELi0EEEJSt7dividesIfEfEEEvT_T0_DpT1_)
        /*36a4*/ 	.word	0x00000000


	//----- nvinfo : EIATTR_MIN_STACK_SIZE
	.align		4
.L_2361:
        /*36a8*/ 	.byte	0x04, 0x12
        /*36aa*/ 	.short	(.L_2363 - .L_2362)
	.align		4
.L_2362:
        /*36ac*/ 	.word	index@(_ZN2at6native55_GLOBAL__N__de093ff9_22_ForeachBinaryOpList_cu_a911ec4325multi_tensor_apply_kernelINS1_18TensorListMetadataILi2EEENS1_24BinaryOpListAlphaFunctorIbLi2ELi2ELi0EEEJSt7dividesIbEbEEEvT_T0_DpT1_)
        /*36b0*/ 	.word	0x00000000


	//----- nvinfo : EIATTR_MIN_STACK_SIZE
	.align		4
.L_2363:
        /*36b4*/ 	.byte	0x04, 0x12
        /*36b6*/ 	.short	(.L_2365 - .L_2364)
	.align		4
.L_2364:
        /*36b8*/ 	.word	index@(_ZN2at6native55_GLOBAL__N__de093ff9_22_ForeachBinaryOpList_cu_a911ec4325multi_tensor_apply_kernelINS1_18TensorListMetadataILi2EEENS1_24BinaryOpListAlphaFunctorIN3c107complexIfEELi2ELi2ELi0EEEJSt7dividesIS8_ES8_EEEvT_T0_DpT1_)
        /*36bc*/ 	.word	0x00000000


	//----- nvinfo : EIATTR_MIN_STACK_SIZE
	.align		4
.L_2365:
        /*36c0*/ 	.byte	0x04, 0x12
        /*36c2*/ 	.short	(.L_2367 - .L_2366)
	.align		4
.L_2366:
        /*36c4*/ 	.word	index@(_ZN2at6native55_GLOBAL__N__de093ff9_22_ForeachBinaryOpList_cu_a911ec4325multi_tensor_apply_kernelINS1_18TensorListMetadataILi2EEENS1_24BinaryOpListAlphaFunctorIN3c107complexIdEELi2ELi2ELi0EEEJSt7dividesIS8_ES8_EEEvT_T0_DpT1_)
        /*36c8*/ 	.word	0x00000000


	//----- nvinfo : EIATTR_MIN_STACK_SIZE
	.align		4
.L_2367:
        /*36cc*/ 	.byte	0x04, 0x12
        /*36ce*/ 	.short	(.L_2369 - .L_2368)
	.align		4
.L_2368:
        /*36d0*/ 	.word	index@(_ZN2at6native55_GLOBAL__N__de093ff9_22_ForeachBinaryOpList_cu_a911ec4325multi_tensor_apply_kernelINS1_18TensorListMetadataILi2EEENS1_24BinaryOpListAlphaFunctorIfLi2ELi2ELi0EEEJSt7dividesIfEfEEEvT_T0_DpT1_)
        /*36d4*/ 	.word	0x00000000


	//----- nvinfo : EIATTR_MIN_STACK_SIZE
	.align		4
.L_2369:
        /*36d8*/ 	.byte	0x04, 0x12
        /*36da*/ 	.short	(.L_2371 - .L_2370)
	.align		4
.L_2370:
        /*36dc*/ 	.word	index@(_ZN2at6native55_GLOBAL__N__de093ff9_22_ForeachBinaryOpList_cu_a911ec4325multi_tensor_apply_kernelINS1_18TensorListMetadataILi2EEENS1_24BinaryOpListAlphaFunctorIdLi2ELi2ELi0EEEJSt7dividesIdEdEEEvT_T0_DpT1_)
        /*36e0*/ 	.word	0x00000000


	//----- nvinfo : EIATTR_MIN_STACK_SIZE
	.align		4
.L_2371:
        /*36e4*/ 	.byte	0x04, 0x12
        /*36e6*/ 	.short	(.L_2373 - .L_2372)
	.align		4
.L_2372:
        /*36e8*/ 	.word	index@(_ZN2at6native55_GLOBAL__N__de093ff9_22_ForeachBinaryOpList_cu_a911ec4325multi_tensor_apply_kernelINS1_18TensorListMetadataILi2EEENS1_24BinaryOpListAlphaFunctorIsLi2ELi2ELi0EEEJSt7dividesIsEsEEEvT_T0_DpT1_)
        /*36ec*/ 	.word	0x00000000


	//----- nvinfo : EIATTR_MIN_STACK_SIZE
	.align		4
.L_2373:
        /*36f0*/ 	.byte	0x04, 0x12
        /*36f2*/ 	.short	(.L_2375 - .L_2374)
	.align		4
.L_2374:
        /*36f4*/ 	.word	index@(_ZN2at6native55_GLOBAL__N__de093ff9_22_ForeachBinaryOpList_cu_a911ec4325multi_tensor_apply_kernelINS1_18TensorListMetadataILi2EEENS1_24BinaryOpListAlphaFunctorIlLi2ELi2ELi0EEEJSt7dividesIlElEEEvT_T0_DpT1_)
        /*36f8*/ 	.word	0x00000000


	//----- nvinfo : EIATTR_MIN_STACK_SIZE
	.align		4
.L_2375:
        /*36fc*/ 	.byte	0x04, 0x12
        /*36fe*/ 	.short	(.L_2377 - .L_2376)
	.align		4
.L_2376:
        /*3700*/ 	.word	index@(_ZN2at6native55_GLOBAL__N__de093ff9_22_ForeachBinaryOpList_cu_a911ec4325multi_tensor_apply_kernelINS1_18TensorListMetadataILi2EEENS1_24BinaryOpListAlphaFunctorIiLi2ELi2ELi0EEEJSt7dividesIiEiEEEvT_T0_DpT1_)
        /*3704*/ 	.word	0x00000000


	//----- nvinfo : EIATTR_MIN_STACK_SIZE
	.align		4
.L_2377:
        /*3708*/ 	.byte	0x04, 0x12
        /*370a*/ 	.short	(.L_2379 - .L_2378)
	.align		4
.L_2378:
        /*370c*/ 	.word	index@(_ZN2at6native55_GLOBAL__N__de093ff9_22_ForeachBinaryOpList_cu_a911ec4325multi_tensor_apply_kernelINS1_18TensorListMetadataILi2EEENS1_24BinaryOpListAlphaFunctorIaLi2ELi2ELi0EEEJSt7dividesIaEaEEEvT_T0_DpT1_)
        /*3710*/ 	.word	0x00000000


	//----- nvinfo : EIATTR_MIN_STACK_SIZE
	.align		4
.L_2379:
        /*3714*/ 	.byte	0x04, 0x12
        /*3716*/ 	.short	(.L_2381 - .L_2380)
	.align		4
.L_2380:
        /*3718*/ 	.word	index@(_ZN2at6native55_GLOBAL__N__de093ff9_22_ForeachBinaryOpList_cu_a911ec4325multi_tensor_apply_kernelINS1_18TensorListMetadataILi2EEENS1_24BinaryOpListAlphaFunctorIhLi2ELi2ELi0EEEJSt7dividesIhEhEEEvT_T0_DpT1_)
        /*371c*/ 	.word	0x00000000


	//----- nvinfo : EIATTR_MIN_STACK_SIZE
	.align		4
.L_2381:
        /*3720*/ 	.byte	0x04, 0x12
        /*3722*/ 	.short	(.L_2383 - .L_2382)
	.align		4
.L_2382:
        /*3724*/ 	.word	index@(_ZN2at6native55_GLOBAL__N__de093ff9_22_ForeachBinaryOpList_cu_a911ec4325multi_tensor_apply_kernelINS1_18TensorListMetadataILi3EEENS1_24BinaryOpListAlphaFunctorIN3c104HalfELi3ELi2ELi2EEEJSt10multipliesIfEfEEEvT_T0_DpT1_)
        /*3728*/ 	.word	0x00000000


	//----- nvinfo : EIATTR_MIN_STACK_SIZE
	.align		4
.L_2383:
        /*372c*/ 	.byte	0x04, 0x12
        /*372e*/ 	.short	(.L_2385 - .L_2384)
	.align		4
.L_2384:
        /*3730*/ 	.word	index@(_ZN2at6native55_GLOBAL__N__de093ff9_22_ForeachBinaryOpList_cu_a911ec4325multi_tensor_apply_kernelINS1_18TensorListMetadataILi3EEENS1_24BinaryOpListAlphaFunctorIN3c108BFloat16ELi3ELi2ELi2EEEJSt10multipliesIfEfEEEvT_T0_DpT1_)
        /*3734*/ 	.word	0x00000000


	//----- nvinfo : EIATTR_MIN_STACK_SIZE
	.align		4
.L_2385:
        /*3738*/ 	.byte	0x04, 0x12
        /*373a*/ 	.short	(.L_2387 - .L_2386)
	.align		4
.L_2386:
        /*373c*/ 	.word	index@(_ZN2at6native55_GLOBAL__N__de093ff9_22_ForeachBinaryOpList_cu_a911ec4325multi_tensor_apply_kernelINS1_18TensorListMetadataILi3EEENS1_24BinaryOpListAlphaFunctorIbLi3ELi2ELi2EEEJSt10multipliesIbEbEEEvT_T0_DpT1_)
        /*3740*/ 	.word	0x00000000


	//----- nvinfo : EIATTR_MIN_STACK_SIZE
	.align		4
.L_2387:
        /*3744*/ 	.byte	0x04, 0x12
        /*3746*/ 	.short	(.L_2389 - .L_2388)
	.align		4
.L_2388:
        /*3748*/ 	.word	index@(_ZN2at6native55_GLOBAL__N__de093ff9_22_ForeachBinaryOpList_cu_a911ec4325multi_tensor_apply_kernelINS1_18TensorListMetadataILi3EEENS1_24BinaryOpListAlphaFunctorIN3c107complexIfEELi3ELi2ELi2EEEJSt10multipliesIS8_ES8_EEEvT_T0_DpT1_)
        /*374c*/ 	.word	0x00000000


	//----- nvinfo : EIATTR_MIN_STACK_SIZE
	.align		4
.L_2389:
        /*3750*/ 	.byte	0x04, 0x12
        /*3752*/ 	.short	(.L_2391 - .L_2390)
	.align		4
.L_2390:
        /*3754*/ 	.word	index@(_ZN2at6native55_GLOBAL__N__de093ff9_22_ForeachBinaryOpList_cu_a911ec4325multi_tensor_apply_kernelINS1_18TensorListMetadataILi3EEENS1_24BinaryOpListAlphaFunctorIN3c107complexIdEELi3ELi2ELi2EEEJSt10multipliesIS8_ES8_EEEvT_T0_DpT1_)
        /*3758*/ 	.word	0x00000000


	//----- nvinfo : EIATTR_MIN_STACK_SIZE
	.align		4
.L_2391:
        /*375c*/ 	.byte	0x04, 0x12
        /*375e*/ 	.short	(.L_2393 - .L_2392)
	.align		4
.L_2392:
        /*3760*/ 	.word	index@(_ZN2at6native55_GLOBAL__N__de093ff9_22_ForeachBinaryOpList_cu_a911ec4325multi_tensor_apply_kernelINS1_18TensorListMetadataILi3EEENS1_24BinaryOpListAlphaFunctorIfLi3ELi2ELi2EEEJSt10multipliesIfEfEEEvT_T0_DpT1_)
        /*3764*/ 	.word	0x00000000


	//----- nvinfo : EIATTR_MIN_STACK_SIZE
	.align		4
.L_2393:
        /*3768*/ 	.byte	0x04, 0x12
        /*376a*/ 	.short	(.L_2395 - .L_2394)
	.align		4
.L_2394:
        /*376c*/ 	.word	index@(_ZN2at6native55_GLOBAL__N__de093ff9_22_ForeachBinaryOpList_cu_a911ec4325multi_tensor_apply_kernelINS1_18TensorListMetadataILi3EEENS1_24BinaryOpListAlphaFunctorIdLi3ELi2ELi2EEEJSt10multipliesIdEdEEEvT_T0_DpT1_)
        /*3770*/ 	.word	0x00000000


	//----- nvinfo : EIATTR_MIN_STACK_SIZE
	.align		4
.L_2395:
        /*3774*/ 	.byte	0x04, 0x12
        /*3776*/ 	.short	(.L_2397 - .L_2396)
	.align		4
.L_2396:
        /*3778*/ 	.word	index@(_ZN2at6native55_GLOBAL__N__de093ff9_22_ForeachBinaryOpList_cu_a911ec4325multi_tensor_apply_kernelINS1_18TensorListMetadataILi3EEENS1_24BinaryOpListAlphaFunctorIsLi3ELi2ELi2EEEJSt10multipliesIsEsEEEvT_T0_DpT1_)
        /*377c*/ 	.word	0x00000000


	//----- nvinfo : EIATTR_MIN_STACK_SIZE
	.align		4
.L_2397:
        /*3780*/ 	.byte	0x04, 0x12
        /*3782*/ 	.short	(.L_2399 - .L_2398)
	.align		4
.L_2398:
        /*3784*/ 	.word	index@(_ZN2at6native55_GLOBAL__N__de093ff9_22_ForeachBinaryOpList_cu_a911ec4325multi_tensor_apply_kernelINS1_18TensorListMetadataILi3EEENS1_24BinaryOpListAlphaFunctorIlLi3ELi2ELi2EEEJSt10multipliesIlElEEEvT_T0_DpT1_)
        /*3788*/ 	.word	0x00000000


	//----- nvinfo : EIATTR_MIN_STACK_SIZE
	.align		4
.L_2399:
        /*378c*/ 	.byte	0x04, 0x12
        /*378e*/ 	.short	(.L_2401 - .L_2400)
	.align		4
.L_2400:
        /*3790*/ 	.word	index@(_ZN2at6native55_GLOBAL__N__de093ff9_22_ForeachBinaryOpList_cu_a911ec4325multi_tensor_apply_kernelINS1_18TensorListMetadataILi3EEENS1_24BinaryOpListAlphaFunctorIiLi3ELi2ELi2EEEJSt10multipliesIiEiEEEvT_T0_DpT1_)
        /*3794*/ 	.word	0x00000000


	//----- nvinfo : EIATTR_MIN_STACK_SIZE
	.align		4
.L_2401:
        /*3798*/ 	.byte	0x04, 0x12
        /*379a*/ 	.short	(.L_2403 - .L_2402)
	.align		4
.L_2402:
        /*379c*/ 	.word	index@(_ZN2at6native55_GLOBAL__N__de093ff9_22_ForeachBinaryOpList_cu_a911ec4325multi_tensor_apply_kernelINS1_18TensorListMetadataILi3EEENS1_24BinaryOpListAlphaFunctorIaLi3ELi2ELi2EEEJSt10multipliesIaEaEEEvT_T0_DpT1_)
        /*37a0*/ 	.word	0x00000000


	//----- nvinfo : EIATTR_MIN_STACK_SIZE
	.align		4
.L_2403:
        /*37a4*/ 	.byte	0x04, 0x12
        /*37a6*/ 	.short	(.L_2405 - .L_2404)
	.align		4
.L_2404:
        /*37a8*/ 	.word	index@(_ZN2at6native55_GLOBAL__N__de093ff9_22_ForeachBinaryOpList_cu_a911ec4325multi_tensor_apply_kernelINS1_18TensorListMetadataILi3EEENS1_24BinaryOpListAlphaFunctorIhLi3ELi2ELi2EEEJSt10multipliesIhEhEEEvT_T0_DpT1_)
        /*37ac*/ 	.word	0x00000000


	//----- nvinfo : EIATTR_MIN_STACK_SIZE
	.align		4
.L_2405:
        /*37b0*/ 	.byte	0x04, 0x12
        /*37b2*/ 	.short	(.L_2407 - .L_2406)
	.align		4
.L_2406:
        /*37b4*/ 	.word	index@(_ZN2at6native55_GLOBAL__N__de093ff9_22_ForeachBinaryOpList_cu_a911ec4325multi_tensor_apply_kernelINS1_18TensorListMetadataILi2EEENS1_24BinaryOpListAlphaFunctorIN3c104HalfELi2ELi2ELi0EEEJSt10multipliesIfEfEEEvT_T0_DpT1_)
        /*37b8*/ 	.word	0x00000000


	//----- nvinfo : EIATTR_MIN_STACK_SIZE
	.align		4
.L_2407:
        /*37bc*/ 	.byte	0x04, 0x12
        /*37be*/ 	.short	(.L_2409 - .L_2408)
	.align		4
.L_2408:
        /*37c0*/ 	.word	index@(_ZN2at6native55_GLOBAL__N__de093ff9_22_ForeachBinaryOpList_cu_a911ec4325multi_tensor_apply_kernelINS1_18TensorListMetadataILi2EEENS1_24BinaryOpListAlphaFunctorIN3c108BFloat16ELi2ELi2ELi0EEEJSt10multipliesIfEfEEEvT_T0_DpT1_)
        /*37c4*/ 	.word	0x00000000


	//----- nvinfo : EIATTR_MIN_STACK_SIZE
	.align		4
.L_2409:
        /*37c8*/ 	.byte	0x04, 0x12
        /*37ca*/ 	.short	(.L_2411 - .L_2410)
	.align		4
.L_2410:
        /*37cc*/ 	.word	index@(_ZN2at6native55_GLOBAL__N__de093ff9_22_ForeachBinaryOpList_cu_a911ec4325multi_tensor_apply_kernelINS1_18TensorListMetadataILi2EEENS1_24BinaryOpListAlphaFunctorIbLi2ELi2ELi0EEEJSt10multipliesIbEbEEEvT_T0_DpT1_)
        /*37d0*/ 	.word	0x00000000


	//----- nvinfo : EIATTR_MIN_STACK_SIZE
	.align		4
.L_2411:
        /*37d4*/ 	.byte	0x04, 0x12
        /*37d6*/ 	.short	(.L_2413 - .L_2412)
	.align		4
.L_2412:
        /*37d8*/ 	.word	index@(_ZN2at6native55_GLOBAL__N__de093ff9_22_ForeachBinaryOpList_cu_a911ec4325multi_tensor_apply_kernelINS1_18TensorListMetadataILi2EEENS1_24BinaryOpListAlphaFunctorIN3c107complexIfEELi2ELi2ELi0EEEJSt10multipliesIS8_ES8_EEEvT_T0_DpT1_)
        /*37dc*/ 	.word	0x00000000


	//----- nvinfo : EIATTR_MIN_STACK_SIZE
	.align		4
.L_2413:
        /*37e0*/ 	.byte	0x04, 0x12
        /*37e2*/ 	.short	(.L_2415 - .L_2414)
	.align		4
.L_2414:
        /*37e4*/ 	.word	index@(_ZN2at6native55_GLOBAL__N__de093ff9_22_ForeachBinaryOpList_cu_a911ec4325multi_tensor_apply_kernelINS1_18TensorListMetadataILi2EEENS1_24BinaryOpListAlphaFunctorIN3c107complexIdEELi2ELi2ELi0EEEJSt10multipliesIS8_ES8_EEEvT_T0_DpT1_)
        /*37e8*/ 	.word	0x00000000


	//----- nvinfo : EIATTR_MIN_STACK_SIZE
	.align		4
.L_2415:
        /*37ec*/ 	.byte	0x04, 0x12
        /*37ee*/ 	.short	(.L_2417 - .L_2416)
	.align		4
.L_2416:
        /*37f0*/ 	.word	index@(_ZN2at6native55_GLOBAL__N__de093ff9_22_ForeachBinaryOpList_cu_a911ec4325multi_tensor_apply_kernelINS1_18TensorListMetadataILi2EEENS1_24BinaryOpListAlphaFunctorIfLi2ELi2ELi0EEEJSt10multipliesIfEfEEEvT_T0_DpT1_)
        /*37f4*/ 	.word	0x00000000


	//----- nvinfo : EIATTR_MIN_STACK_SIZE
	.align		4
.L_2417:
        /*37f8*/ 	.byte	0x04, 0x12
        /*37fa*/ 	.short	(.L_2419 - .L_2418)
	.align		4
.L_2418:
        /*37fc*/ 	.word	index@(_ZN2at6native55_GLOBAL__N__de093ff9_22_ForeachBinaryOpList_cu_a911ec4325multi_tensor_apply_kernelINS1_18TensorListMetadataILi2EEENS1_24BinaryOpListAlphaFunctorIdLi2ELi2ELi0EEEJSt10multipliesIdEdEEEvT_T0_DpT1_)
        /*3800*/ 	.word	0x00000000


	//----- nvinfo : EIATTR_MIN_STACK_SIZE
	.align		4
.L_2419:
        /*3804*/ 	.byte	0x04, 0x12
        /*3806*/ 	.short	(.L_2421 - .L_2420)
	.align		4
.L_2420:
        /*3808*/ 	.word	index@(_ZN2at6native55_GLOBAL__N__de093ff9_22_ForeachBinaryOpList_cu_a911ec4325multi_tensor_apply_kernelINS1_18TensorListMetadataILi2EEENS1_24BinaryOpListAlphaFunctorIsLi2ELi2ELi0EEEJSt10multipliesIsEsEEEvT_T0_DpT1_)
        /*380c*/ 	.word	0x00000000


	//----- nvinfo : EIATTR_MIN_STACK_SIZE
	.align		4
.L_2421:
        /*3810*/ 	.byte	0x04, 0x12
        /*3812*/ 	.short	(.L_2423 - .L_2422)
	.align		4
.L_2422:
        /*3814*/ 	.word	index@(_ZN2at6native55_GLOBAL__N__de093ff9_22_ForeachBinaryOpList_cu_a911ec4325multi_tensor_apply_kernelINS1_18TensorListMetadataILi2EEENS1_24BinaryOpListAlphaFunctorIlLi2ELi2ELi0EEEJSt10multipliesIlElEEEvT_T0_DpT1_)
        /*3818*/ 	.word	0x00000000


	//----- nvinfo : EIATTR_MIN_STACK_SIZE
	.align		4
.L_2423:
        /*381c*/ 	.byte	0x04, 0x12
        /*381e*/ 	.short	(.L_2425 - .L_2424)
	.align		4
.L_2424:
        /*3820*/ 	.word	index@(_ZN2at6native55_GLOBAL__N__de093ff9_22_ForeachBinaryOpList_cu_a911ec4325multi_tensor_apply_kernelINS1_18TensorListMetadataILi2EEENS1_24BinaryOpListAlphaFunctorIiLi2ELi2ELi0EEEJSt10multipliesIiEiEEEvT_T0_DpT1_)
        /*3824*/ 	.word	0x00000000


	//----- nvinfo : EIATTR_MIN_STACK_SIZE
	.align		4
.L_2425:
        /*3828*/ 	.byte	0x04, 0x12
        /*382a*/ 	.short	(.L_2427 - .L_2426)
	.align		4
.L_2426:
        /*382c*/ 	.word	index@(_ZN2at6native55_GLOBAL__N__de093ff9_22_ForeachBinaryOpList_cu_a911ec4325multi_tensor_apply_kernelINS1_18TensorListMetadataILi2EEENS1_24BinaryOpListAlphaFunctorIaLi2ELi2ELi0EEEJSt10multipliesIaEaEEEvT_T0_DpT1_)
        /*3830*/ 	.word	0x00000000


	//----- nvinfo : EIATTR_MIN_STACK_SIZE
	.align		4
.L_2427:
        /*3834*/ 	.byte	0x04, 0x12
        /*3836*/ 	.short	(.L_2429 - .L_2428)
	.align		4
.L_2428:
        /*3838*/ 	.word	index@(_ZN2at6native55_GLOBAL__N__de093ff9_22_ForeachBinaryOpList_cu_a911ec4325multi_tensor_apply_kernelINS1_18TensorListMetadataILi2EEENS1_24BinaryOpListAlphaFunctorIhLi2ELi2ELi0EEEJSt10multipliesIhEhEEEvT_T0_DpT1_)
        /*383c*/ 	.word	0x00000000


	//----- nvinfo : EIATTR_MIN_STACK_SIZE
	.align		4
.L_2429:
        /*3840*/ 	.byte	0x04, 0x12
        /*3842*/ 	.short	(.L_2431 - .L_2430)
	.align		4
.L_2430:
        /*3844*/ 	.word	index@(_ZN2at6native55_GLOBAL__N__de093ff9_22_ForeachBinaryOpList_cu_a911ec4325multi_tensor_apply_kernelINS1_18TensorListMetadataILi3EEENS1_24BinaryOpListAlphaFunctorIN3c104HalfELi3ELi2ELi2EEEJSt5minusIfEfEEEvT_T0_DpT1_)
        /*3848*/ 	.word	0x00000000


	//----- nvinfo : EIATTR_MIN_STACK_SIZE
	.align		4
.L_2431:
        /*384c*/ 	.byte	0x04, 0x12
        /*384e*/ 	.short	(.L_2433 - .L_2432)
	.align		4
.L_2432:
        /*3850*/ 	.word	index@(_ZN2at6native55_GLOBAL__N__de093ff9_22_ForeachBinaryOpList_cu_a911ec4325multi_tensor_apply_kernelINS1_18TensorListMetadataILi3EEENS1_24BinaryOpListAlphaFunctorIN3c108BFloat16ELi3ELi2ELi2EEEJSt5minusIfEfEEEvT_T0_DpT1_)
        /*3854*/ 	.word	0x00000000


	//----- nvinfo : EIATTR_MIN_STACK_SIZE
	.align		4
.L_2433:
        /*3858*/ 	.byte	0x04, 0x12
        /*385a*/ 	.short	(.L_2435 - .L_2434)
	.align		4
.L_2434:
        /*385c*/ 	.word	index@(_ZN2at6native55_GLOBAL__N__de093ff9_22_ForeachBinaryOpList_cu_a911ec4325multi_tensor_apply_kernelINS1_18TensorListMetadataILi3EEENS1_24BinaryOpListAlphaFunctorIbLi3ELi2ELi2EEEJSt5minusIbEbEEEvT_T0_DpT1_)
        /*3860*/ 	.word	0x00000000


	//----- nvinfo : EIATTR_MIN_STACK_SIZE
	.align		4
.L_2435:
        /*3864*/ 	.byte	0x04, 0x12
        /*3866*/ 	.short	(.L_2437 - .L_2436)
	.align		4
.L_2436:
        /*3868*/ 	.word	index@(_ZN2at6native55_GLOBAL__N__de093ff9_22_ForeachBinaryOpList_cu_a911ec4325multi_tensor_apply_kernelINS1_18TensorListMetadataILi3EEENS1_24BinaryOpListAlphaFunctorIN3c107complexIfEELi3ELi2ELi2EEEJSt5minusIS8_ES8_EEEvT_T0_DpT1_)
        /*386c*/ 	.word	0x00000000


	//----- nvinfo : EIATTR_MIN_STACK_SIZE
	.align		4
.L_2437:
        /*3870*/ 	.byte	0x04, 0x12
        /*3872*/ 	.short	(.L_2439 - .L_2438)
	.align		4
.L_2438:
        /*3874*/ 	.word	index@(_ZN2at6native55_GLOBAL__N__de093ff9_22_ForeachBinaryOpList_cu_a911ec4325multi_tensor_apply_kernelINS1_18TensorListMetadataILi3EEENS1_24BinaryOpListAlphaFunctorIN3c107complexIdEELi3ELi2ELi2EEEJSt5minusIS8_ES8_EEEvT_T0_DpT1_)
        /*3878*/ 	.word	0x00000000


	//----- nvinfo : EIATTR_MIN_STACK_SIZE
	.align		4
.L_2439:
        /*387c*/ 	.byte	0x04, 0x12
        /*387e*/ 	.short	(.L_2441 - .L_2440)
	.align		4
.L_2440:
        /*3880*/ 	.word	index@(_ZN2at6native55_GLOBAL__N__de093ff9_22_ForeachBinaryOpList_cu_a911ec4325multi_tensor_apply_kernelINS1_18TensorListMetadataILi3EEENS1_24BinaryOpListAlphaFunctorIfLi3ELi2ELi2EEEJSt5minusIfEfEEEvT_T0_DpT1_)
        /*3884*/ 	.word	0x00000000


	//----- nvinfo : EIATTR_MIN_STACK_SIZE
	.align		4
.L_2441:
        /*3888*/ 	.byte	0x04, 0x12
        /*388a*/ 	.short	(.L_2443 - .L_2442)
	.align		4
.L_2442:
        /*388c*/ 	.word	index@(_ZN2at6native55_GLOBAL__N__de093ff9_22_ForeachBinaryOpList_cu_a911ec4325multi_tensor_apply_kernelINS1_18TensorListMetadataILi3EEENS1_24BinaryOpListAlphaFunctorIdLi3ELi2ELi2EEEJSt5minusIdEdEEEvT_T0_DpT1_)
        /*3890*/ 	.word	0x00000000


	//----- nvinfo : EIATTR_MIN_STACK_SIZE
	.align		4
.L_2443:
        /*3894*/ 	.byte	0x04, 0x12
        /*3896*/ 	.short	(.L_2445 - .L_2444)
	.align		4
.L_2444:
        /*3898*/ 	.word	index@(_ZN2at6native55_GLOBAL__N__de093ff9_22_ForeachBinaryOpList_cu_a911ec4325multi_tensor_apply_kernelINS1_18TensorListMetadataILi3EEENS1_24BinaryOpListAlphaFunctorIsLi3ELi2ELi2EEEJSt5minusIsEsEEEvT_T0_DpT1_)
        /*389c*/ 	.word	0x00000000


	//----- nvinfo : EIATTR_MIN_STACK_SIZE
	.align		4
.L_2445:
        /*38a0*/ 	.byte	0x04, 0x12
        /*38a2*/ 	.short	(.L_2447 - .L_2446)
	.align		4
.L_2446:
        /*38a4*/ 	.word	index@(_ZN2at6native55_GLOBAL__N__de093ff9_22_ForeachBinaryOpList_cu_a911ec4325multi_tensor_apply_kernelINS1_18TensorListMetadataILi3EEENS1_24BinaryOpListAlphaFunctorIlLi3ELi2ELi2EEEJSt5minusIlElEEEvT_T0_DpT1_)
        /*38a8*/ 	.word	0x00000000


	//----- nvinfo : EIATTR_MIN_STACK_SIZE
	.align		4
.L_2447:
        /*38ac*/ 	.byte	0x04, 0x12
        /*38ae*/ 	.short	(.L_2449 - .L_2448)
	.align		4
.L_2448:
        /*38b0*/ 	.word	index@(_ZN2at6native55_GLOBAL__N__de093ff9_22_ForeachBinaryOpList_cu_a911ec4325multi_tensor_apply_kernelINS1_18TensorListMetadataILi3EEENS1_24BinaryOpListAlphaFunctorIiLi3ELi2ELi2EEEJSt5minusIiEiEEEvT_T0_DpT1_)
        /*38b4*/ 	.word	0x00000000


	//----- nvinfo : EIATTR_MIN_STACK_SIZE
	.align		4
.L_2449:
        /*38b8*/ 	.byte	0x04, 0x12
        /*38ba*/ 	.short	(.L_2451 - .L_2450)
	.align		4
.L_2450:
        /*38bc*/ 	.word	index@(_ZN2at6native55_GLOBAL__N__de093ff9_22_ForeachBinaryOpList_cu_a911ec4325multi_tensor_apply_kernelINS1_18TensorListMetadataILi3EEENS1_24BinaryOpListAlphaFunctorIaLi3ELi2ELi2EEEJSt5minusIaEaEEEvT_T0_DpT1_)
        /*38c0*/ 	.word	0x00000000


	//----- nvinfo : EIATTR_MIN_STACK_SIZE
	.align		4
.L_2451:
        /*38c4*/ 	.byte	0x04, 0x12
        /*38c6*/ 	.short	(.L_2453 - .L_2452)
	.align		4
.L_2452:
        /*38c8*/ 	.word	index@(_ZN2at6native55_GLOBAL__N__de093ff9_22_ForeachBinaryOpList_cu_a911ec4325multi_tensor_apply_kernelINS1_18TensorListMetadataILi3EEENS1_24BinaryOpListAlphaFunctorIhLi3ELi2ELi2EEEJSt5minusIhEhEEEvT_T0_DpT1_)
        /*38cc*/ 	.word	0x00000000


	//----- nvinfo : EIATTR_MIN_STACK_SIZE
	.align		4
.L_2453:
        /*38d0*/ 	.byte	0x04, 0x12
        /*38d2*/ 	.short	(.L_2455 - .L_2454)
	.align		4
.L_2454:
        /*38d4*/ 	.word	index@(_ZN2at6native55_GLOBAL__N__de093ff9_22_ForeachBinaryOpList_cu_a911ec4325multi_tensor_apply_kernelINS1_18TensorListMetadataILi2EEENS1_24BinaryOpListAlphaFunctorIN3c104HalfELi2ELi2ELi0EEEJSt5minusIfEfEEEvT_T0_DpT1_)
        /*38d8*/ 	.word	0x00000000


	//----- nvinfo : EIATTR_MIN_STACK_SIZE
	.align		4
.L_2455:
        /*38dc*/ 	.byte	0x04, 0x12
        /*38de*/ 	.short	(.L_2457 - .L_2456)
	.align		4
.L_2456:
        /*38e0*/ 	.word	index@(_ZN2at6native55_GLOBAL__N__de093ff9_22_ForeachBinaryOpList_cu_a911ec4325multi_tensor_apply_kernelINS1_18TensorListMetadataILi2EEENS1_24BinaryOpListAlphaFunctorIN3c108BFloat16ELi2ELi2ELi0EEEJSt5minusIfEfEEEvT_T0_DpT1_)
        /*38e4*/ 	.word	0x00000000


	//----- nvinfo : EIATTR_MIN_STACK_SIZE
	.align		4
.L_2457:
        /*38e8*/ 	.byte	0x04, 0x12
        /*38ea*/ 	.short	(.L_2459 - .L_2458)
	.align		4
.L_2458:
        /*38ec*/ 	.word	index@(_ZN2at6native55_GLOBAL__N__de093ff9_22_ForeachBinaryOpList_cu_a911ec4325multi_tensor_apply_kernelINS1_18TensorListMetadataILi2EEENS1_24BinaryOpListAlphaFunctorIbLi2ELi2ELi0EEEJSt5minusIbEbEEEvT_T0_DpT1_)
        /*38f0*/ 	.word	0x00000000


	//----- nvinfo : EIATTR_MIN_STACK_SIZE
	.align		4
.L_2459:
        /*38f4*/ 	.byte	0x04, 0x12
        /*38f6*/ 	.short	(.L_2461 - .L_2460)
	.align		4
.L_2460:
        /*38f8*/ 	.word	index@(_ZN2at6native55_GLOBAL__N__de093ff9_22_ForeachBinaryOpList_cu_a911ec4325multi_tensor_apply_kernelINS1_18TensorListMetadataILi2EEENS1_24BinaryOpListAlphaFunctorIN3c107complexIfEELi2ELi2ELi0EEEJSt5minusIS8_ES8_EEEvT_T0_DpT1_)
        /*38fc*/ 	.word	0x00000000


	//----- nvinfo : EIATTR_MIN_STACK_SIZE
	.align		4
.L_2461:
        /*3900*/ 	.byte	0x04, 0x12
        /*3902*/ 	.short	(.L_2463 - .L_2462)
	.align		4
.L_2462:
        /*3904*/ 	.word	index@(_ZN2at6native55_GLOBAL__N__de093ff9_22_ForeachBinaryOpList_cu_a911ec4325multi_tensor_apply_kernelINS1_18TensorListMetadataILi2EEENS1_24BinaryOpListAlphaFunctorIN3c107complexIdEELi2ELi2ELi0EEEJSt5minusIS8_ES8_EEEvT_T0_DpT1_)
        /*3908*/ 	.word	0x00000000


	//----- nvinfo : EIATTR_MIN_STACK_SIZE
	.align		4
.L_2463:
        /*390c*/ 	.byte	0x04, 0x12
        /*390e*/ 	.short	(.L_2465 - .L_2464)
	.align		4
.L_2464:
        /*3910*/ 	.word	index@(_ZN2at6native55_GLOBAL__N__de093ff9_22_ForeachBinaryOpList_cu_a911ec4325multi_tensor_apply_kernelINS1_18TensorListMetadataILi2EEENS1_24BinaryOpListAlphaFunctorIfLi2ELi2ELi0EEEJSt5minusIfEfEEEvT_T0_DpT1_)
        /*3914*/ 	.word	0x00000000


	//----- nvinfo : EIATTR_MIN_STACK_SIZE
	.align		4
.L_2465:
        /*3918*/ 	.byte	0x04, 0x12
        /*391a*/ 	.short	(.L_2467 - .L_2466)
	.align		4
.L_2466:
        /*391c*/ 	.word	index@(_ZN2at6native55_GLOBAL__N__de093ff9_22_ForeachBinaryOpList_cu_a911ec4325multi_tensor_apply_kernelINS1_18TensorListMetadataILi2EEENS1_24BinaryOpListAlphaFunctorIdLi2ELi2ELi0EEEJSt5minusIdEdEEEvT_T0_DpT1_)
        /*3920*/ 	.word	0x00000000


	//----- nvinfo : EIATTR_MIN_STACK_SIZE
	.align		4
.L_2467:
        /*3924*/ 	.byte	0x04, 0x12
        /*3926*/ 	.short	(.L_2469 - .L_2468)
	.align		4
.L_2468:
        /*3928*/ 	.word	index@(_ZN2at6native55_GLOBAL__N__de093ff9_22_ForeachBinaryOpList_cu_a911ec4325multi_tensor_apply_kernelINS1_18TensorListMetadataILi2EEENS1_24BinaryOpListAlphaFunctorIsLi2ELi2ELi0EEEJSt5minusIsEsEEEvT_T0_DpT1_)
        /*392c*/ 	.word	0x00000000


	//----- nvinfo : EIATTR_MIN_STACK_SIZE
	.align		4
.L_2469:
        /*3930*/ 	.byte	0x04, 0x12
        /*3932*/ 	.short	(.L_2471 - .L_2470)
	.align		4
.L_2470:
        /*3934*/ 	.word	index@(_ZN2at6native55_GLOBAL__N__de093ff9_22_ForeachBinaryOpList_cu_a911ec4325multi_tensor_apply_kernelINS1_18TensorListMetadataILi2EEENS1_24BinaryOpListAlphaFunctorIlLi2ELi2ELi0EEEJSt5minusIlElEEEvT_T0_DpT1_)
        /*3938*/ 	.word	0x00000000


	//----- nvinfo : EIATTR_MIN_STACK_SIZE
	.align		4
.L_2471:
        /*393c*/ 	.byte	0x04, 0x12
        /*393e*/ 	.short	(.L_2473 - .L_2472)
	.align		4
.L_2472:
        /*3940*/ 	.word	index@(_ZN2at6native55_GLOBAL__N__de093ff9_22_ForeachBinaryOpList_cu_a911ec4325multi_tensor_apply_kernelINS1_18TensorListMetadataILi2EEENS1_24BinaryOpListAlphaFunctorIiLi2ELi2ELi0EEEJSt5minusIiEiEEEvT_T0_DpT1_)
        /*3944*/ 	.word	0x00000000


	//----- nvinfo : EIATTR_MIN_STACK_SIZE
	.align		4
.L_2473:
        /*3948*/ 	.byte	0x04, 0x12
        /*394a*/ 	.short	(.L_2475 - .L_2474)
	.align		4
.L_2474:
        /*394c*/ 	.word	index@(_ZN2at6native55_GLOBAL__N__de093ff9_22_ForeachBinaryOpList_cu_a911ec4325multi_tensor_apply_kernelINS1_18TensorListMetadataILi2EEENS1_24BinaryOpListAlphaFunctorIaLi2ELi2ELi0EEEJSt5minusIaEaEEEvT_T0_DpT1_)
        /*3950*/ 	.word	0x00000000


	//----- nvinfo : EIATTR_MIN_STACK_SIZE
	.align		4
.L_2475:
        /*3954*/ 	.byte	0x04, 0x12
        /*3956*/ 	.short	(.L_2477 - .L_2476)
	.align		4
.L_2476:
        /*3958*/ 	.word	index@(_ZN2at6native55_GLOBAL__N__de093ff9_22_ForeachBinaryOpList_cu_a911ec4325multi_tensor_apply_kernelINS1_18TensorListMetadataILi2EEENS1_24BinaryOpListAlphaFunctorIhLi2ELi2ELi0EEEJSt5minusIhEhEEEvT_T0_DpT1_)
        /*395c*/ 	.word	0x00000000


	//----- nvinfo : EIATTR_MIN_STACK_SIZE
	.align		4
.L_2477:
        /*3960*/ 	.byte	0x04, 0x12
        /*3962*/ 	.short	(.L_2479 - .L_2478)
	.align		4
.L_2478:
        /*3964*/ 	.word	index@(_ZN2at6native55_GLOBAL__N__de093ff9_22_ForeachBinaryOpList_cu_a911ec4325multi_tensor_apply_kernelINS1_18TensorListMetadataILi3EEENS1_24BinaryOpListAlphaFunctorIN3c104HalfELi3ELi2ELi2EEEJSt4plusIfEfEEEvT_T0_DpT1_)
        /*3968*/ 	.word	0x00000000


	//----- nvinfo : EIATTR_MIN_STACK_SIZE
	.align		4
.L_2479:
        /*396c*/ 	.byte	0x04, 0x12
        /*396e*/ 	.short	(.L_2481 - .L_2480)
	.align		4
.L_2480:
        /*3970*/ 	.word	index@(_ZN2at6native55_GLOBAL__N__de093ff9_22_ForeachBinaryOpList_cu_a911ec4325multi_tensor_apply_kernelINS1_18TensorListMetadataILi3EEENS1_24BinaryOpListAlphaFunctorIN3c108BFloat16ELi3ELi2ELi2EEEJSt4plusIfEfEEEvT_T0_DpT1_)
        /*3974*/ 	.word	0x00000000


	//----- nvinfo : EIATTR_MIN_STACK_SIZE
	.align		4
.L_2481:
        /*3978*/ 	.byte	0x04, 0x12
        /*397a*/ 	.short	(.L_2483 - .L_2482)
	.align		4
.L_2482:
        /*397c*/ 	.word	index@(_ZN2at6native55_GLOBAL__N__de093ff9_22_ForeachBinaryOpList_cu_a911ec4325multi_tensor_apply_kernelINS1_18TensorListMetadataILi3EEENS1_24BinaryOpListAlphaFunctorIbLi3ELi2ELi2EEEJSt4plusIbEbEEEvT_T0_DpT1_)
        /*3980*/ 	.word	0x00000000


	//----- nvinfo : EIATTR_MIN_STACK_SIZE
	.align		4
.L_2483:
        /*3984*/ 	.byte	0x04, 0x12
        /*3986*/ 	.short	(.L_2485 - .L_2484)
	.align		4
.L_2484:
        /*3988*/ 	.word	index@(_ZN2at6native55_GLOBAL__N__de093ff9_22_ForeachBinaryOpList_cu_a911ec4325multi_tensor_apply_kernelINS1_18TensorListMetadataILi3EEENS1_24BinaryOpListAlphaFunctorIN3c107complexIfEELi3ELi2ELi2EEEJSt4plusIS8_ES8_EEEvT_T0_DpT1_)
        /*398c*/ 	.word	0x00000000


	//----- nvinfo : EIATTR_MIN_STACK_SIZE
	.align		4
.L_2485:
        /*3990*/ 	.byte	0x04, 0x12
        /*3992*/ 	.short	(.L_2487 - .L_2486)
	.align		4
.L_2486:
        /*3994*/ 	.word	index@(_ZN2at6native55_GLOBAL__N__de093ff9_22_ForeachBinaryOpList_cu_a911ec4325multi_tensor_apply_kernelINS1_18TensorListMetadataILi3EEENS1_24BinaryOpListAlphaFunctorIN3c107complexIdEELi3ELi2ELi2EEEJSt4plusIS8_ES8_EEEvT_T0_DpT1_)
        /*3998*/ 	.word	0x00000000


	//----- nvinfo : EIATTR_MIN_STACK_SIZE
	.align		4
.L_2487:
        /*399c*/ 	.byte	0x04, 0x12
        /*399e*/ 	.short	(.L_2489 - .L_2488)
	.align		4
.L_2488:
        /*39a0*/ 	.word	index@(_ZN2at6native55_GLOBAL__N__de093ff9_22_ForeachBinaryOpList_cu_a911ec4325multi_tensor_apply_kernelINS1_18TensorListMetadataILi3EEENS1_24BinaryOpListAlphaFunctorIfLi3ELi2ELi2EEEJSt4plusIfEfEEEvT_T0_DpT1_)
        /*39a4*/ 	.word	0x00000000


	//----- nvinfo : EIATTR_MIN_STACK_SIZE
	.align		4
.L_2489:
        /*39a8*/ 	.byte	0x04, 0x12
        /*39aa*/ 	.short	(.L_2491 - .L_2490)
	.align		4
.L_2490:
        /*39ac*/ 	.word	index@(_ZN2at6native55_GLOBAL__N__de093ff9_22_ForeachBinaryOpList_cu_a911ec4325multi_tensor_apply_kernelINS1_18TensorListMetadataILi3EEENS1_24BinaryOpListAlphaFunctorIdLi3ELi2ELi2EEEJSt4plusIdEdEEEvT_T0_DpT1_)
        /*39b0*/ 	.word	0x00000000


	//----- nvinfo : EIATTR_MIN_STACK_SIZE
	.align		4
.L_2491:
        /*39b4*/ 	.byte	0x04, 0x12
        /*39b6*/ 	.short	(.L_2493 - .L_2492)
	.align		4
.L_2492:
        /*39b8*/ 	.word	index@(_ZN2at6native55_GLOBAL__N__de093ff9_22_ForeachBinaryOpList_cu_a911ec4325multi_tensor_apply_kernelINS1_18TensorListMetadataILi3EEENS1_24BinaryOpListAlphaFunctorIsLi3ELi2ELi2EEEJSt4plusIsEsEEEvT_T0_DpT1_)
        /*39bc*/ 	.word	0x00000000


	//----- nvinfo : EIATTR_MIN_STACK_SIZE
	.align		4
.L_2493:
        /*39c0*/ 	.byte	0x04, 0x12
        /*39c2*/ 	.short	(.L_2495 - .L_2494)
	.align		4
.L_2494:
        /*39c4*/ 	.word	index@(_ZN2at6native55_GLOBAL__N__de093ff9_22_ForeachBinaryOpList_cu_a911ec4325multi_tensor_apply_kernelINS1_18TensorListMetadataILi3EEENS1_24BinaryOpListAlphaFunctorIlLi3ELi2ELi2EEEJSt4plusIlElEEEvT_T0_DpT1_)
        /*39c8*/ 	.word	0x00000000


	//----- nvinfo : EIATTR_MIN_STACK_SIZE
	.align		4
.L_2495:
        /*39cc*/ 	.byte	0x04, 0x12
        /*39ce*/ 	.short	(.L_2497 - .L_2496)
	.align		4
.L_2496:
        /*39d0*/ 	.word	index@(_ZN2at6native55_GLOBAL__N__de093ff9_22_ForeachBinaryOpList_cu_a911ec4325multi_tensor_apply_kernelINS1_18TensorListMetadataILi3EEENS1_24BinaryOpListAlphaFunctorIiLi3ELi2ELi2EEEJSt4plusIiEiEEEvT_T0_DpT1_)
        /*39d4*/ 	.word	0x00000000


	//----- nvinfo : EIATTR_MIN_STACK_SIZE
	.align		4
.L_2497:
        /*39d8*/ 	.byte	0x04, 0x12
        /*39da*/ 	.short	(.L_2499 - .L_2498)
	.align		4
.L_2498:
        /*39dc*/ 	.word	index@(_ZN2at6native55_GLOBAL__N__de093ff9_22_ForeachBinaryOpList_cu_a911ec4325multi_tensor_apply_kernelINS1_18TensorListMetadataILi3EEENS1_24BinaryOpListAlphaFunctorIaLi3ELi2ELi2EEEJSt4plusIaEaEEEvT_T0_DpT1_)
        /*39e0*/ 	.word	0x00000000


	//----- nvinfo : EIATTR_MIN_STACK_SIZE
	.align		4
.L_2499:
        /*39e4*/ 	.byte	0x04, 0x12
        /*39e6*/ 	.short	(.L_2501 - .L_2500)
	.align		4
.L_2500:
        /*39e8*/ 	.word	index@(_ZN2at6native55_GLOBAL__N__de093ff9_22_ForeachBinaryOpList_cu_a911ec4325multi_tensor_apply_kernelINS1_18TensorListMetadataILi3EEENS1_24BinaryOpListAlphaFunctorIhLi3ELi2ELi2EEEJSt4plusIhEhEEEvT_T0_DpT1_)
        /*39ec*/ 	.word	0x00000000


	//----- nvinfo : EIATTR_MIN_STACK_SIZE
	.align		4
.L_2501:
        /*39f0*/ 	.byte	0x04, 0x12
        /*39f2*/ 	.short	(.L_2503 - .L_2502)
	.align		4
.L_2502:
        /*39f4*/ 	.word	index@(_ZN2at6native55_GLOBAL__N__de093ff9_22_ForeachBinaryOpList_cu_a911ec4325multi_tensor_apply_kernelINS1_18TensorListMetadataILi2EEENS1_24BinaryOpListAlphaFunctorIN3c104HalfELi2ELi2ELi0EEEJSt4plusIfEfEEEvT_T0_DpT1_)
        /*39f8*/ 	.word	0x00000000


	//----- nvinfo : EIATTR_MIN_STACK_SIZE
	.align		4
.L_2503:
        /*39fc*/ 	.byte	0x04, 0x12
        /*39fe*/ 	.short	(.L_2505 - .L_2504)
	.align		4
.L_2504:
        /*3a00*/ 	.word	index@(_ZN2at6native55_GLOBAL__N__de093ff9_22_ForeachBinaryOpList_cu_a911ec4325multi_tensor_apply_kernelINS1_18TensorListMetadataILi2EEENS1_24BinaryOpListAlphaFunctorIN3c108BFloat16ELi2ELi2ELi0EEEJSt4plusIfEfEEEvT_T0_DpT1_)
        /*3a04*/ 	.word	0x00000000


	//----- nvinfo : EIATTR_MIN_STACK_SIZE
	.align		4
.L_2505:
        /*3a08*/ 	.byte	0x04, 0x12
        /*3a0a*/ 	.short	(.L_2507 - .L_2506)
	.align		4
.L_2506:
        /*3a0c*/ 	.word	index@(_ZN2at6native55_GLOBAL__N__de093ff9_22_ForeachBinaryOpList_cu_a911ec4325multi_tensor_apply_kernelINS1_18TensorListMetadataILi2EEENS1_24BinaryOpListAlphaFunctorIbLi2ELi2ELi0EEEJSt4plusIbEbEEEvT_T0_DpT1_)
        /*3a10*/ 	.word	0x00000000


	//----- nvinfo : EIATTR_MIN_STACK_SIZE
	.align		4
.L_2507:
        /*3a14*/ 	.byte	0x04, 0x12
        /*3a16*/ 	.short	(.L_2509 - .L_2508)
	.align		4
.L_2508:
        /*3a18*/ 	.word	index@(_ZN2at6native55_GLOBAL__N__de093ff9_22_ForeachBinaryOpList_cu_a911ec4325multi_tensor_apply_kernelINS1_18TensorListMetadataILi2EEENS1_24BinaryOpListAlphaFunctorIN3c107complexIfEELi2ELi2ELi0EEEJSt4plusIS8_ES8_EEEvT_T0_DpT1_)
        /*3a1c*/ 	.word	0x00000000


	//----- nvinfo : EIATTR_MIN_STACK_SIZE
	.align		4
.L_2509:
        /*3a20*/ 	.byte	0x04, 0x12
        /*3a22*/ 	.short	(.L_2511 - .L_2510)
	.align		4
.L_2510:
        /*3a24*/ 	.word	index@(_ZN2at6native55_GLOBAL__N__de093ff9_22_ForeachBinaryOpList_cu_a911ec4325multi_tensor_apply_kernelINS1_18TensorListMetadataILi2EEENS1_24BinaryOpListAlphaFunctorIN3c107complexIdEELi2ELi2ELi0EEEJSt4plusIS8_ES8_EEEvT_T0_DpT1_)
        /*3a28*/ 	.word	0x00000000


	//----- nvinfo : EIATTR_MIN_STACK_SIZE
	.align		4
.L_2511:
        /*3a2c*/ 	.byte	0x04, 0x12
        /*3a2e*/ 	.short	(.L_2513 - .L_2512)
	.align		4
.L_2512:
        /*3a30*/ 	.word	index@(_ZN2at6native55_GLOBAL__N__de093ff9_22_ForeachBinaryOpList_cu_a911ec4325multi_tensor_apply_kernelINS1_18TensorListMetadataILi2EEENS1_24BinaryOpListAlphaFunctorIfLi2ELi2ELi0EEEJSt4plusIfEfEEEvT_T0_DpT1_)
        /*3a34*/ 	.word	0x00000000


	//----- nvinfo : EIATTR_MIN_STACK_SIZE
	.align		4
.L_2513:
        /*3a38*/ 	.byte	0x04, 0x12
        /*3a3a*/ 	.short	(.L_2515 - .L_2514)
	.align		4
.L_2514:
        /*3a3c*/ 	.word	index@(_ZN2at6native55_GLOBAL__N__de093ff9_22_ForeachBinaryOpList_cu_a911ec4325multi_tensor_apply_kernelINS1_18TensorListMetadataILi2EEENS1_24BinaryOpListAlphaFunctorIdLi2ELi2ELi0EEEJSt4plusIdEdEEEvT_T0_DpT1_)
        /*3a40*/ 	.word	0x00000000


	//----- nvinfo : EIATTR_MIN_STACK_SIZE
	.align		4
.L_2515:
        /*3a44*/ 	.byte	0x04, 0x12
        /*3a46*/ 	.short	(.L_2517 - .L_2516)
	.align		4
.L_2516:
        /*3a48*/ 	.word	index@(_ZN2at6native55_GLOBAL__N__de093ff9_22_ForeachBinaryOpList_cu_a911ec4325multi_tensor_apply_kernelINS1_18TensorListMetadataILi2EEENS1_24BinaryOpListAlphaFunctorIsLi2ELi2ELi0EEEJSt4plusIsEsEEEvT_T0_DpT1_)
        /*3a4c*/ 	.word	0x00000000


	//----- nvinfo : EIATTR_MIN_STACK_SIZE
	.align		4
.L_2517:
        /*3a50*/ 	.byte	0x04, 0x12
        /*3a52*/ 	.short	(.L_2519 - .L_2518)
	.align		4
.L_2518:
        /*3a54*/ 	.word	index@(_ZN2at6native55_GLOBAL__N__de093ff9_22_ForeachBinaryOpList_cu_a911ec4325multi_tensor_apply_kernelINS1_18TensorListMetadataILi2EEENS1_24BinaryOpListAlphaFunctorIlLi2ELi2ELi0EEEJSt4plusIlElEEEvT_T0_DpT1_)
        /*3a58*/ 	.word	0x00000000


	//----- nvinfo : EIATTR_MIN_STACK_SIZE
	.align		4
.L_2519:
        /*3a5c*/ 	.byte	0x04, 0x12
        /*3a5e*/ 	.short	(.L_2521 - .L_2520)
	.align		4
.L_2520:
        /*3a60*/ 	.word	index@(_ZN2at6native55_GLOBAL__N__de093ff9_22_ForeachBinaryOpList_cu_a911ec4325multi_tensor_apply_kernelINS1_18TensorListMetadataILi2EEENS1_24BinaryOpListAlphaFunctorIiLi2ELi2ELi0EEEJSt4plusIiEiEEEvT_T0_DpT1_)
        /*3a64*/ 	.word	0x00000000


	//----- nvinfo : EIATTR_MIN_STACK_SIZE
	.align		4
.L_2521:
        /*3a68*/ 	.byte	0x04, 0x12
        /*3a6a*/ 	.short	(.L_2523 - .L_2522)
	.align		4
.L_2522:
        /*3a6c*/ 	.word	index@(_ZN2at6native55_GLOBAL__N__de093ff9_22_ForeachBinaryOpList_cu_a911ec4325multi_tensor_apply_kernelINS1_18TensorListMetadataILi2EEENS1_24BinaryOpListAlphaFunctorIaLi2ELi2ELi0EEEJSt4plusIaEaEEEvT_T0_DpT1_)
        /*3a70*/ 	.word	0x00000000


	//----- nvinfo : EIATTR_MIN_STACK_SIZE
	.align		4
.L_2523:
        /*3a74*/ 	.byte	0x04, 0x12
        /*3a76*/ 	.short	(.L_2525 - .L_2524)
	.align		4
.L_2524:
        /*3a78*/ 	.word	index@(_ZN2at6native55_GLOBAL__N__de093ff9_22_ForeachBinaryOpList_cu_a911ec4325multi_tensor_apply_kernelINS1_18TensorListMetadataILi2EEENS1_24BinaryOpListAlphaFunctorIhLi2ELi2ELi0EEEJSt4plusIhEhEEEvT_T0_DpT1_)
        /*3a7c*/ 	.word	0x00000000
.L_2525:


//--------------------- .nv.info._ZN2at6native55_GLOBAL__N__de093ff9_22_ForeachBinaryOpList_cu_a911ec4325multi_tensor_apply_kernelINS1_18TensorListMetadataILi2EEENS1_11CopyFunctorIN3c1015Float8_e5m2fnuzENS6_11Float8_e5m2ELi2ELi1ELi1EEEJNS0_4CopyIS7_S8_EEEEEvT_T0_DpT1_ --------------------------
	.section	.nv.info._ZN2at6native55_GLOBAL__N__de093ff9_22_ForeachBinaryOpList_cu_a911ec4325multi_tensor_apply_kernelINS1_18TensorListMetadataILi2EEENS1_11CopyFunctorIN3c1015Float8_e5m2fnuzENS6_11Float8_e5m2ELi2ELi1ELi1EEEJNS0_4CopyIS7_S8_EEEEEvT_T0_DpT1_,"",@"SHT_CUDA_INFO"
	.sectionflags	@""
	.align	4


	//----- nvinfo : EIATTR_CUDA_API_VERSION
	.align		4
        /*0000*/ 	.byte	0x04, 0x37
        /*0002*/ 	.short	(.L_2527 - .L_2526)
.L_2526:
        /*0004*/ 	.word	0x00000082


	//----- nvinfo : EIATTR_SW2861232_WAR
	.align		4
.L_2527:
        /*0008*/ 	.byte	0x01, 0x35
	.zero		2


	//----- nvinfo : EIATTR_PARAM_CBANK
	.align		4
        /*000c*/ 	.byte	0x04, 0x0a
        /*000e*/ 	.short	(.L_2529 - .L_2528)
	.align		4
.L_2528:
        /*0010*/ 	.word	index@(.nv.constant0._ZN2at6native55_GLOBAL__N__de093ff9_22_ForeachBinaryOpList_cu_a911ec4325multi_tensor_apply_kernelINS1_18TensorListMetadataILi2EEENS1_11CopyFunctorIN3c1015Float8_e5m2fnuzENS6_11Float8_e5m2ELi2ELi1ELi1EEEJNS0_4CopyIS7_S8_EEEEEvT_T0_DpT1_)
        /*0014*/ 	.short	0x0160
        /*0016*/ 	.short	0x0c4a


	//----- nvinfo : EIATTR_CBANK_PARAM_SIZE
	.align		4
.L_2529:
        /*0018*/ 	.byte	0x03, 0x19
        /*001a*/ 	.short	0x0c4a


	//----- nvinfo : EIATTR_KPARAM_INFO
	.align		4
        /*001c*/ 	.byte	0x04, 0x17
        /*001e*/ 	.short	(.L_2531 - .L_2530)
.L_2530:
        /*0020*/ 	.word	0x00000000
        /*0024*/ 	.short	0x0002
        /*0026*/ 	.short	0x0c49
        /*0028*/ 	.byte	0x00, 0xf0, 0x05, 0x00


	//----- nvinfo : EIATTR_KPARAM_INFO
	.align		4
.L_2531:
        /*002c*/ 	.byte	0x04, 0x17
        /*002e*/ 	.short	(.L_2533 - .L_2532)
.L_2532:
        /*0030*/ 	.word	0x00000000
        /*0034*/ 	.short	0x0001
        /*0036*/ 	.short	0x0c48
        /*0038*/ 	.byte	0x00, 0xf0, 0x05, 0x00


	//----- nvinfo : EIATTR_KPARAM_INFO
	.align		4
.L_2533:
        /*003c*/ 	.byte	0x04, 0x17
        /*003e*/ 	.short	(.L_2535 - .L_2534)
.L_2534:
        /*0040*/ 	.word	0x00000000
        /*0044*/ 	.short	0x0000
        /*0046*/ 	.short	0x0000
        /*0048*/ 	.byte	0x00, 0xf0, 0x21, 0x31


	//----- nvinfo : EIATTR_MAXREG_COUNT
	.align		4
.L_2535:
        /*004c*/ 	.byte	0x03, 0x1b
        /*004e*/ 	.short	0x0080


	//----- nvinfo : EIATTR_MERCURY_ISA_VERSION
	.align		4
        /*0050*/ 	.byte	0x03, 0x5f
        /*0052*/ 	.short	0x0000


	//----- nvinfo : EIATTR_EXIT_INSTR_OFFSETS
	.align		4
        /*0054*/ 	.byte	0x04, 0x1c
        /*0056*/ 	.short	(.L_2537 - .L_2536)


	//   ....[0]....
.L_2536:
        /*0058*/ 	.word	0x000001a0


	//   ....[1]....
        /*005c*/ 	.word	0x00000d20


	//   ....[2]....
        /*0060*/ 	.word	0x00000d80


	//   ....[3]....
        /*0064*/ 	.word	0x000016e0


	//----- nvinfo : EIATTR_MAX_THREADS
	.align		4
.L_2537:
        /*0068*/ 	.byte	0x04, 0x05
        /*006a*/ 	.short	(.L_2539 - .L_2538)
.L_2538:
        /*006c*/ 	.word	0x00000200
        /*0070*/ 	.word	0x00000001
        /*0074*/ 	.word	0x00000001


	//----- nvinfo : EIATTR_CRS_STACK_SIZE
	.align		4
.L_2539:
        /*0078*/ 	.byte	0x04, 0x1e
        /*007a*/ 	.short	(.L_2541 - .L_2540)
.L_2540:
        /*007c*/ 	.word	0x00000000
.L_2541:


//--------------------- .nv.info._ZN2at6native55_GLOBAL__N__de093ff9_22_ForeachBinaryOpList_cu_a911ec4325multi_tensor_apply_kernelINS1_18TensorListMetadataILi2EEENS1_11CopyFunctorIN3c1015Float8_e5m2fnuzENS6_15Float8_e4m3fnuzELi2ELi1ELi1EEEJNS0_4CopyIS7_S8_EEEEEvT_T0_DpT1_ --------------------------
	.section	.nv.info._ZN2at6native55_GLOBAL__N__de093ff9_22_ForeachBinaryOpList_cu_a911ec4325multi_tensor_apply_kernelINS1_18TensorListMetadataILi2EEENS1_11CopyFunctorIN3c1015Float8_e5m2fnuzENS6_15Float8_e4m3fnuzELi2ELi1ELi1EEEJNS0_4CopyIS7_S8_EEEEEvT_T0_DpT1_,"",@"SHT_CUDA_INFO"
	.sectionflags	@""
	.align	4


	//----- nvinfo : EIATTR_CUDA_API_VERSION
	.align		4
        /*0000*/ 	.byte	0x04, 0x37
        /*0002*/ 	.short	(.L_2543 - .L_2542)
.L_2542:
        /*0004*/ 	.word	0x00000082


	//----- nvinfo : EIATTR_SW2861232_WAR
	.align		4
.L_2543:
        /*0008*/ 	.byte	0x01, 0x35
	.zero		2


	//----- nvinfo : EIATTR_PARAM_CBANK
	.align		4
        /*000c*/ 	.byte	0x04, 0x0a
        /*000e*/ 	.short	(.L_2545 - .L_2544)
	.align		4
.L_2544:
        /*0010*/ 	.word	index@(.nv.constant0._ZN2at6native55_GLOBAL__N__de093ff9_22_ForeachBinaryOpList_cu_a911ec4325multi_tensor_apply_kernelINS1_18TensorListMetadataILi2EEENS1_11CopyFunctorIN3c1015Float8_e5m2fnuzENS6_15Float8_e4m3fnuzELi2ELi1ELi1EEEJNS0_4CopyIS7_S8_EEEEEvT_T0_DpT1_)
        /*0014*/ 	.short	0x0160
        /*0016*/ 	.short	0x0c4a


	//----- nvinfo : EIATTR_CBANK_PARAM_SIZE
	.align		4
.L_2545:
        /*0018*/ 	.byte	0x03, 0x19
        /*001a*/ 	.short	0x0c4a


	//----- nvinfo : EIATTR_KPARAM_INFO
	.align		4
        /*001c*/ 	.byte	0x04, 0x17
        /*001e*/ 	.short	(.L_2547 - .L_2546)
.L_2546:
        /*0020*/ 	.word	0x00000000
        /*0024*/ 	.short	0x0002
        /*0026*/ 	.short	0x0c49
        /*0028*/ 	.byte	0x00, 0xf0, 0x05, 0x00


	//----- nvinfo : EIATTR_KPARAM_INFO
	.align		4
.L_2547:
        /*002c*/ 	.byte	0x04, 0x17
        /*002e*/ 	.short	(.L_2549 - .L_2548)
.L_2548:
        /*0030*/ 	.word	0x00000000
        /*0034*/ 	.short	0x0001
        /*0036*/ 	.short	0x0c48
        /*0038*/ 	.byte	0x00, 0xf0, 0x05, 0x00


	//----- nvinfo : EIATTR_KPARAM_INFO
	.align		4
.L_2549:
        /*003c*/ 	.byte	0x04, 0x17
        /*003e*/ 	.short	(.L_2551 - .L_2550)
.L_2550:
        /*0040*/ 	.word	0x00000000
        /*0044*/ 	.short	0x0000
        /*0046*/ 	.short	0x0000
        /*0048*/ 	.byte	0x00, 0xf0, 0x21, 0x31


	//----- nvinfo : EIATTR_MAXREG_COUNT
	.align		4
.L_2551:
        /*004c*/ 	.byte	0x03, 0x1b
        /*004e*/ 	.short	0x0080


	//----- nvinfo : EIATTR_MERCURY_ISA_VERSION
	.align		4
        /*0050*/ 	.byte	0x03, 0x5f
        /*0052*/ 	.short	0x0000


	//----- nvinfo : EIATTR_EXIT_INSTR_OFFSETS
	.align		4
        /*0054*/ 	.byte	0x04, 0x1c
        /*0056*/ 	.short	(.L_2553 - .L_2552)


	//   ....[0]....
.L_2552:
        /*0058*/ 	.word	0x000001a0


	//   ....[1]....
        /*005c*/ 	.word	0x00001120


	//   ....[2]....
        /*0060*/ 	.word	0x00001180


	//   ....[3]....
        /*0064*/ 	.word	0x00001f00


	//----- nvinfo : EIATTR_MAX_THREADS
	.align		4
.L_2553:
        /*0068*/ 	.byte	0x04, 0x05
        /*006a*/ 	.short	(.L_2555 - .L_2554)
.L_2554:
        /*006c*/ 	.word	0x00000200
        /*0070*/ 	.word	0x00000001
        /*0074*/ 	.word	0x00000001


	//----- nvinfo : EIATTR_CRS_STACK_SIZE
	.align		4
.L_2555:
        /*0078*/ 	.byte	0x04, 0x1e
        /*007a*/ 	.short	(.L_2557 - .L_2556)
.L_2556:
        /*007c*/ 	.word	0x00000000
.L_2557:


//--------------------- .nv.info._ZN2at6native55_GLOBAL__N__de093ff9_22_ForeachBinaryOpList_cu_a911ec4325multi_tensor_apply_kernelINS1_18TensorListMetadataILi2EEENS1_11CopyFunctorIN3c1015Float8_e5m2fnuzENS6_13Float8_e4m3fnELi2ELi1ELi1EEEJNS0_4CopyIS7_S8_EEEEEvT_T0_DpT1_ --------------------------
	.section	.nv.info._ZN2at6native55_GLOBAL__N__de093ff9_22_ForeachBinaryOpList_cu_a911ec4325multi_tensor_apply_kernelINS1_18TensorListMetadataILi2EEENS1_11CopyFunctorIN3c1015Float8_e5m2fnuzENS6_13Float8_e4m3fnELi2ELi1ELi1EEEJNS0_4CopyIS7_S8_EEEEEvT_T0_DpT1_,"",@"SHT_CUDA_INFO"
	.sectionflags	@""
	.align	4


	//----- nvinfo : EIATTR_CUDA_API_VERSION
	.align		4
        /*0000*/ 	.byte	0x04, 0x37
        /*0002*/ 	.short	(.L_2559 - .L_2558)
.L_2558:
        /*0004*/ 	.word	0x00000082


	//----- nvinfo : EIATTR_SW2861232_WAR
	.align		4
.L_2559:
        /*0008*/ 	.byte	0x01, 0x35
	.zero		2


	//----- nvinfo : EIATTR_PARAM_CBANK
	.align		4
        /*000c*/ 	.byte	0x04, 0x0a
        /*000e*/ 	.short	(.L_2561 - .L_2560)
	.align		4
.L_2560:
        /*0010*/ 	.word	index@(.nv.constant0._ZN2at6native55_GLOBAL__N__de093ff9_22_ForeachBinaryOpList_cu_a911ec4325multi_tensor_apply_kernelINS1_18TensorListMetadataILi2EEENS1_11CopyFunctorIN3c1015Float8_e5m2fnuzENS6_13Float8_e4m3fnELi2ELi1ELi1EEEJNS0_4CopyIS7_S8_EEEEEvT_T0_DpT1_)
        /*0014*/ 	.short	0x0160
        /*0016*/ 	.short	0x0c4a


	//----- nvinfo : EIATTR_CBANK_PARAM_SIZE
	.align		4
.L_2561:
        /*0018*/ 	.byte	0x03, 0x19
        /*001a*/ 	.short	0x0c4a


	//----- nvinfo : EIATTR_KPARAM_INFO
	.align		4
        /*001c*/ 	.byte	0x04, 0x17
        /*001e*/ 	.short	(.L_2563 - .L_2562)
.L_2562:
        /*0020*/ 	.word	0x00000000
        /*0024*/ 	.short	0x0002
        /*0026*/ 	.short	0x0c49
        /*0028*/ 	.byte	0x00, 0xf0, 0x05, 0x00


	//----- nvinfo : EIATTR_KPARAM_INFO
	.align		4
.L_2563:
        /*002c*/ 	.byte	0x04, 0x17
        /*002e*/ 	.short	(.L_2565 - .L_2564)
.L_2564:
        /*0030*/ 	.word	0x00000000
        /*0034*/ 	.short	0x0001
        /*0036*/ 	.short	0x0c48
        /*0038*/ 	.byte	0x00, 0xf0, 0x05, 0x00


	//----- nvinfo : EIATTR_KPARAM_INFO
	.align		4
.L_2565:
        /*003c*/ 	.byte	0x04, 0x17
        /*003e*/ 	.short	(.L_2567 - .L_2566)
.L_2566:
        /*0040*/ 	.word	0x00000000
        /*0044*/ 	.short	0x0000
        /*0046*/ 	.short	0x0000
        /*0048*/ 	.byte	0x00, 0xf0, 0x21, 0x31


	//----- nvinfo : EIATTR_MAXREG_COUNT
	.align		4
.L_2567:
        /*004c*/ 	.byte	0x03, 0x1b
        /*004e*/ 	.short	0x0080


	//----- nvinfo : EIATTR_MERCURY_ISA_VERSION
	.align		4
        /*0050*/ 	.byte	0x03, 0x5f
        /*0052*/ 	.short	0x0000


	//----- nvinfo : EIATTR_EXIT_INSTR_OFFSETS
	.align		4
        /*0054*/ 	.byte	0x04, 0x1c
        /*0056*/ 	.short	(.L_2569 - .L_2568)


	//   ....[0]....
.L_2568:
        /*0058*/ 	.word	0x000001a0


	//   ....[1]....
        /*005c*/ 	.word	0x00000ec0


	//   ....[2]....
        /*0060*/ 	.word	0x00000f20


	//   ....[3]....
        /*0064*/ 	.word	0x00001a10


	//----- nvinfo : EIATTR_MAX_THREADS
	.align		4
.L_2569:
        /*0068*/ 	.byte	0x04, 0x05
        /*006a*/ 	.short	(.L_2571 - .L_2570)
.L_2570:
        /*006c*/ 	.word	0x00000200
        /*0070*/ 	.word	0x00000001
        /*0074*/ 	.word	0x00000001


	//----- nvinfo : EIATTR_CRS_STACK_SIZE
	.align		4
.L_2571:
        /*0078*/ 	.byte	0x04, 0x1e
        /*007a*/ 	.short	(.L_2573 - .L_2572)
.L_2572:
        /*007c*/ 	.word	0x00000000
.L_2573:


//--------------------- .nv.info._ZN2at6native55_GLOBAL__N__de093ff9_22_ForeachBinaryOpList_cu_a911ec4325multi_tensor_apply_kernelINS1_18TensorListMetadataILi2EEENS1_11CopyFunctorIN3c1015Float8_e5m2fnuzEbLi2ELi1ELi1EEEJNS0_4CopyIS7_bEEEEEvT_T0_DpT1_ --------------------------
	.section	.nv.info._ZN2at6native55_GLOBAL__N__de093ff9_22_ForeachBinaryOpList_cu_a911ec4325multi_tensor_apply_kernelINS1_18TensorListMetadataILi2EEENS1_11CopyFunctorIN3c1015Float8_e5m2fnuzEbLi2ELi1ELi1EEEJNS0_4CopyIS7_bEEEEEvT_T0_DpT1_,"",@"SHT_CUDA_INFO"
	.sectionflags	@""
	.align	4


	//----- nvinfo : EIATTR_CUDA_API_VERSION
	.align		4
        /*0000*/ 	.byte	0x04, 0x37
        /*0002*/ 	.short	(.L_2575 - .L_2574)
.L_2574:
        /*0004*/ 	.word	0x00000082


	//----- nvinfo : EIATTR_SW2861232_WAR
	.align		4
.L_2575:
        /*0008*/ 	.byte	0x01, 0x35
	.zero		2


	//----- nvinfo : EIATTR_PARAM_CBANK
	.align		4
        /*000c*/ 	.byte	0x04, 0x0a
        /*000e*/ 	.short	(.L_2577 - .L_2576)
	.align		4
.L_2576:
        /*0010*/ 	.word	index@(.nv.constant0._ZN2at6native55_GLOBAL__N__de093ff9_22_ForeachBinaryOpList_cu_a911ec4325multi_tensor_apply_kernelINS1_18TensorListMetadataILi2EEENS1_11CopyFunctorIN3c1015Float8_e5m2fnuzEbLi2ELi1ELi1EEEJNS0_4CopyIS7_bEEEEEvT_T0_DpT1_)
        /*0014*/ 	.short	0x0160
        /*0016*/ 	.short	0x0c4a


	//----- nvinfo : EIATTR_CBANK_PARAM_SIZE
	.align		4
.L_2577:
        /*0018*/ 	.byte	0x03, 0x19
        /*001a*/ 	.short	0x0c4a


	//----- nvinfo : EIATTR_KPARAM_INFO
	.align		4
        /*001c*/ 	.byte	0x04, 0x17
        /*001e*/ 	.short	(.L_2579 - .L_2578)
.L_2578:
        /*0020*/ 	.word	0x00000000
        /*0024*/ 	.short	0x0002
        /*0026*/ 	.short	0x0c49
        /*0028*/ 	.byte	0x00, 0xf0, 0x05, 0x00


	//----- nvinfo : EIATTR_KPARAM_INFO
	.align		4
.L_2579:
        /*002c*/ 	.byte	0x04, 0x17
        /*002e*/ 	.short	(.L_2581 - .L_2580)
.L_2580:
        /*0030*/ 	.word	0x00000000
        /*0034*/ 	.short	0x0001
        /*0036*/ 	.short	0x0c48
        /*0038*/ 	.byte	0x00, 0xf0, 0x05, 0x00


	//----- nvinfo : EIATTR_KPARAM_INFO
	.align		4
.L_2581:
        /*003c*/ 	.byte	0x04, 0x17
        /*003e*/ 	.short	(.L_2583 - .L_2582)
.L_2582:
        /*0040*/ 	.word	0x00000000
        /*0044*/ 	.short	0x0000
        /*0046*/ 	.short	0x0000
        /*0048*/ 	.byte	0x00, 0xf0, 0x21, 0x31


	//----- nvinfo : EIATTR_MAXREG_COUNT
	.align		4
.L_2583:
        /*004c*/ 	.byte	0x03, 0x1b
        /*004e*/ 	.short	0x0080


	//----- nvinfo : EIATTR_MERCURY_ISA_VERSION
	.align		4
        /*0050*/ 	.byte	0x03, 0x5f
        /*0052*/ 	.short	0x0000


	//----- nvinfo : EIATTR_EXIT_INSTR_OFFSETS
	.align		4
        /*0054*/ 	.byte	0x04, 0x1c
        /*0056*/ 	.short	(.L_2585 - .L_2584)


	//   ....[0]....
.L_2584:
        /*0058*/ 	.word	0x000001a0


	//   ....[1]....
        /*005c*/ 	.word	0x00000af0


	//   ....[2]....
        /*0060*/ 	.word	0x00000b50


	//   ....[3]....
        /*0064*/ 	.word	0x00001250


	//----- nvinfo : EIATTR_MAX_THREADS
	.align		4
.L_2585:
        /*0068*/ 	.byte	0x04, 0x05
        /*006a*/ 	.short	(.L_2587 - .L_2586)
.L_2586:
        /*006c*/ 	.word	0x00000200
        /*0070*/ 	.word	0x00000001
        /*0074*/ 	.word	0x00000001


	//----- nvinfo : EIATTR_CRS_STACK_SIZE
	.align		4
.L_2587:
        /*0078*/ 	.byte	0x04, 0x1e
        /*007a*/ 	.short	(.L_2589 - .L_2588)
.L_2588:
        /*007c*/ 	.word	0x00000000
.L_2589:


//--------------------- .nv.info._ZN2at6native55_GLOBAL__N__de093ff9_22_ForeachBinaryOpList_cu_a911ec4325multi_tensor_apply_kernelINS1_18TensorListMetadataILi2EEENS1_11CopyFunctorIN3c1015Float8_e5m2fnuzENS6_8BFloat16ELi2ELi1ELi1EEEJNS0_4CopyIS7_S8_EEEEEvT_T0_DpT1_ --------------------------
	.section	.nv.info._ZN2at6native55_GLOBAL__N__de093ff9_22_ForeachBinaryOpList_cu_a911ec4325multi_tensor_apply_kernelINS1_18TensorListMetadataILi2EEENS1_11CopyFunctorIN3c1015Float8_e5m2fnuzENS6_8BFloat16ELi2ELi1ELi1EEEJNS0_4CopyIS7_S8_EEEEEvT_T0_DpT1_,"",@"SHT_CUDA_INFO"
	.sectionflags	@""
	.align	4


	//----- nvinfo : EIATTR_CUDA_API_VERSION
	.align		4
        /*0000*/ 	.byte	0x04, 0x37
        /*0002*/ 	.short	(.L_2591 - .L_2590)
.L_2590:
        /*0004*/ 	.word	0x00000082


	//----- nvinfo : EIATTR_SW2861232_WAR
	.align		4
.L_2591:
        /*0008*/ 	.byte	0x01, 0x35
	.zero		2


	//----- nvinfo : EIATTR_PARAM_CBANK
	.align		4
        /*000c*/ 	.byte	0x04, 0x0a
        /*000e*/ 	.short	(.L_2593 - .L_2592)
	.align		4
.L_2592:
        /*0010*/ 	.word	index@(.nv.constant0._ZN2at6native55_GLOBAL__N__de093ff9_22_ForeachBinaryOpList_cu_a911ec4325multi_tensor_apply_kernelINS1_18TensorListMetadataILi2EEENS1_11CopyFunctorIN3c1015Float8_e5m2fnuzENS6_8BFloat16ELi2ELi1ELi1EEEJNS0_4CopyIS7_S8_EEEEEvT_T0_DpT1_)
        /*0014*/ 	.short	0x0160
        /*0016*/ 	.short	0x0c4a


	//----- nvinfo : EIATTR_CBANK_PARAM_SIZE
	.align		4
.L_2593:
        /*0018*/ 	.byte	0x03, 0x19
        /*001a*/ 	.short	0x0c4a


	//----- nvinfo : EIATTR_KPARAM_INFO
	.align		4
        /*001c*/ 	.byte	0x04, 0x17
        /*001e*/ 	.short	(.L_2595 - .L_2594)
.L_2594:
        /*0020*/ 	.word	0x00000000
        /*0024*/ 	.short	0x0002
        /*0026*/ 	.short	0x0c49
        /*0028*/ 	.byte	0x00, 0xf0, 0x05, 0x00


	//----- nvinfo : EIATTR_KPARAM_INFO
	.align		4
.L_2595:
        /*002c*/ 	.byte	0x04, 0x17
        /*002e*/ 	.short	(.L_2597 - .L_2596)
.L_2596:
        /*0030*/ 	.word	0x00000000
        /*0034*/ 	.short	0x0001
        /*0036*/ 	.short	0x0c48
        /*0038*/ 	.byte	0x00, 0xf0, 0x05, 0x00


	//----- nvinfo : EIATTR_KPARAM_INFO
	.align		4
.L_2597:
        /*003c*/ 	.byte	0x04, 0x17
        /*003e*/ 	.short	(.L_2599 - .L_2598)
.L_2598:
        /*0040*/ 	.word	0x00000000
        /*0044*/ 	.short	0x0000
        /*0046*/ 	.short	0x0000
        /*0048*/ 	.byte	0x00, 0xf0, 0x21, 0x31


	//----- nvinfo : EIATTR_MAXREG_COUNT
	.align		4
.L_2599:
        /*004c*/ 	.byte	0x03, 0x1b
        /*004e*/ 	.short	0x0080


	//----- nvinfo : EIATTR_MERCURY_ISA_VERSION
	.align		4
        /*0050*/ 	.byte	0x03, 0x5f
        /*0052*/ 	.short	0x0000


	//----- nvinfo : EIATTR_EXIT_INSTR_OFFSETS
	.align		4
        /*0054*/ 	.byte	0x04, 0x1c
        /*0056*/ 	.short	(.L_2601 - .L_2600)


	//   ....[0]....
.L_2600:
        /*0058*/ 	.word	0x000001b0


	//   ....[1]....
        /*005c*/ 	.word	0x00000b00


	//   ....[2]....
        /*0060*/ 	.word	0x00000b60


	//   ....[3]....
        /*0064*/ 	.word	0x00001210


	//----- nvinfo : EIATTR_MAX_THREADS
	.align		4
.L_2601:
        /*0068*/ 	.byte	0x04, 0x05
        /*006a*/ 	.short	(.L_2603 - .L_2602)
.L_2602:
        /*006c*/ 	.word	0x00000200
        /*0070*/ 	.word	0x00000001
        /*0074*/ 	.word	0x00000001


	//----- nvinfo : EIATTR_CRS_STACK_SIZE
	.align		4
.L_2603:
        /*0078*/ 	.byte	0x04, 0x1e
        /*007a*/ 	.short	(.L_2605 - .L_2604)
.L_2604:
        /*007c*/ 	.word	0x00000000
.L_2605:


//--------------------- .nv.info._ZN2at6native55_GLOBAL__N__de093ff9_22_ForeachBinaryOpList_cu_a911ec4325multi_tensor_apply_kernelINS1_18TensorListMetadataILi2EEENS1_11CopyFunctorIN3c1015Float8_e5m2fnuzENS6_4HalfELi2ELi1ELi1EEEJNS0_4CopyIS7_S8_EEEEEvT_T0_DpT1_ --------------------------
	.section	.nv.info._ZN2at6native55_GLOBAL__N__de093ff9_22_ForeachBinaryOpList_cu_a911ec4325multi_tensor_apply_kernelINS1_18TensorListMetadataILi2EEENS1_11CopyFunctorIN3c1015Float8_e5m2fnuzENS6_4HalfELi2ELi1ELi1EEEJNS0_4CopyIS7_S8_EEEEEvT_T0_DpT1_,"",@"SHT_CUDA_INFO"
	.sectionflags	@""
	.align	4


	//----- nvinfo : EIATTR_CUDA_API_VERSION
	.align		4
        /*0000*/ 	.byte	0x04, 0x37
        /*0002*/ 	.short	(.L_2607 - .L_2606)
.L_2606:
        /*0004*/ 	.word	0x00000082


	//----- nvinfo : EIATTR_SW2861232_WAR
	.align		4
.L_2607:
        /*0008*/ 	.byte	0x01, 0x35
	.zero		2


	//----- nvinfo : EIATTR_PARAM_CBANK
	.align		4
        /*000c*/ 	.byte	0x04, 0x0a
        /*000e*/ 	.short	(.L_2609 - .L_2608)
	.align		4
.L_2608:
        /*0010*/ 	.word	index@(.nv.constant0._ZN2at6native55_GLOBAL__N__de093ff9_22_ForeachBinaryOpList_cu_a911ec4325multi_tensor_apply_kernelINS1_18TensorListMetadataILi2EEENS1_11CopyFunctorIN3c1015Float8_e5m2fnuzENS6_4HalfELi2ELi1ELi1EEEJNS0_4CopyIS7_S8_EEEEEvT_T0_DpT1_)
        /*0014*/ 	.short	0x0160
        /*0016*/ 	.short	0x0c4a


	//----- nvinfo : EIATTR_CBANK_PARAM_SIZE
	.align		4
.L_2609:
        /*0018*/ 	.byte	0x03, 0x19
        /*001a*/ 	.short	0x0c4a


	//----- nvinfo : EIATTR_KPARAM_INFO
	.align		4
        /*001c*/ 	.byte	0x04, 0x17
        /*001e*/ 	.short	(.L_2611 - .L_2610)
.L_2610:
        /*0020*/ 	.word	0x00000000
        /*0024*/ 	.short	0x0002
        /*0026*/ 	.short	0x0c49
        /*0028*/ 	.byte	0x00, 0xf0, 0x05, 0x00


	//----- nvinfo : EIATTR_KPARAM_INFO
	.align		4
.L_2611:
        /*002c*/ 	.byte	0x04, 0x17
        /*002e*/ 	.short	(.L_2613 - .L_2612)
.L_2612:
        /*0030*/ 	.word	0x00000000
        /*0034*/ 	.short	0x0001
        /*0036*/ 	.short	0x0c48
        /*0038*/ 	.byte	0x00, 0xf0, 0x05, 0x00


	//----- nvinfo : EIATTR_KPARAM_INFO
	.align		4
.L_2613:
        /*003c*/ 	.byte	0x04, 0x17
        /*003e*/ 	.short	(.L_2615 - .L_2614)
.L_2614:
        /*0040*/ 	.word	0x00000000
        /*0044*/ 	.short	0x0000
        /*0046*/ 	.short	0x0000
        /*0048*/ 	.byte	0x00, 0xf0, 0x21, 0x31


	//----- nvinfo : EIATTR_MAXREG_COUNT
	.align		4
.L_2615:
        /*004c*/ 	.byte	0x03, 0x1b
        /*004e*/ 	.short	0x0080


	//----- nvinfo : EIATTR_MERCURY_ISA_VERSION
	.align		4
        /*0050*/ 	.byte	0x03, 0x5f
        /*0052*/ 	.short	0x0000


	//----- nvinfo : EIATTR_EXIT_INSTR_OFFSETS
	.align		4
        /*0054*/ 	.byte	0x04, 0x1c
        /*0056*/ 	.short	(.L_2617 - .L_2616)


	//   ....[0]....
.L_2616:
        /*0058*/ 	.word	0x000001b0


	//   ....[1]....
        /*005c*/ 	.word	0x00000b00


	//   ....[2]....
        /*0060*/ 	.word	0x00000b60


	//   ....[3]....
        /*0064*/ 	.word	0x00001210


	//----- nvinfo : EIATTR_MAX_THREADS
	.align		4
.L_2617:
        /*0068*/ 	.byte	0x04, 0x05
        /*006a*/ 	.short	(.L_2619 - .L_2618)
.L_2618:
        /*006c*/ 	.word	0x00000200
        /*0070*/ 	.word	0x00000001
        /*0074*/ 	.word	0x00000001


	//----- nvinfo : EIATTR_CRS_STACK_SIZE
	.align		4
.L_2619:
        /*0078*/ 	.byte	0x04, 0x1e
        /*007a*/ 	.short	(.L_2621 - .L_2620)
.L_2620:
        /*007c*/ 	.word	0x00000000
.L_2621:


//--------------------- .nv.info._ZN2at6native55_GLOBAL__N__de093ff9_22_ForeachBinaryOpList_cu_a911ec4325multi_tensor_apply_kernelINS1_18TensorListMetadataILi2EEENS1_11CopyFunctorIN3c1015Float8_e5m2fnuzENS6_7complexIfEELi2ELi1ELi1EEEJNS0_4CopyIS7_S9_EEEEEvT_T0_DpT1_ --------------------------
	.section	.nv.info._ZN2at6native55_GLOBAL__N__de093ff9_22_ForeachBinaryOpList_cu_a911ec4325multi_tensor_apply_kernelINS1_18TensorListMetadataILi2EEENS1_11CopyFunctorIN3c1015Float8_e5m2fnuzENS6_7complexIfEELi2ELi1ELi1EEEJNS0_4CopyIS7_S9_EEEEEvT_T0_DpT1_,"",@"SHT_CUDA_INFO"
	.sectionflags	@""
	.align	4


	//----- nvinfo : EIATTR_CUDA_API_VERSION
	.align		4
        /*0000*/ 	.byte	0x04, 0x37
        /*0002*/ 	.short	(.L_2623 - .L_2622)
.L_2622:
        /*0004*/ 	.word	0x00000082


	//----- nvinfo : EIATTR_SW2861232_WAR
	.align		4
.L_2623:
        /*0008*/ 	.byte	0x01, 0x35
	.zero		2


	//----- nvinfo : EIATTR_PARAM_CBANK
	.align		4
        /*000c*/ 	.byte	0x04, 0x0a
        /*000e*/ 	.short	(.L_2625 - .L_2624)
	.align		4
.L_2624:
        /*0010*/ 	.word	index@(.nv.constant0._ZN2at6native55_GLOBAL__N__de093ff9_22_ForeachBinaryOpList_cu_a911ec4325multi_tensor_apply_kernelINS1_18TensorListMetadataILi2EEENS1_11CopyFunctorIN3c1015Float8_e5m2fnuzENS6_7complexIfEELi2ELi1ELi1EEEJNS0_4CopyIS7_S9_EEEEEvT_T0_DpT1_)
        /*0014*/ 	.short	0x0160
        /*0016*/ 	.short	0x0c4a


	//----- nvinfo : EIATTR_CBANK_PARAM_SIZE
	.align		4
.L_2625:
        /*0018*/ 	.byte	0x03, 0x19
        /*001a*/ 	.short	0x0c4a


	//----- nvinfo : EIATTR_KPARAM_INFO
	.align		4
        /*001c*/ 	.byte	0x04, 0x17
        /*001e*/ 	.short	(.L_2627 - .L_2626)
.L_2626:
        /*0020*/ 	.word	0x00000000
        /*0024*/ 	.short	0x0002
        /*0026*/ 	.short	0x0c49
        /*0028*/ 	.byte	0x00, 0xf0, 0x05, 0x00


	//----- nvinfo : EIATTR_KPARAM_INFO
	.align		4
.L_2627:
        /*002c*/ 	.byte	0x04, 0x17
        /*002e*/ 	.short	(.L_2629 - .L_2628)
.L_2628:
        /*0030*/ 	.word	0x00000000
        /*0034*/ 	.short	0x0001
        /*0036*/ 	.short	0x0c48
        /*0038*/ 	.byte	0x00, 0xf0, 0x05, 0x00


	//----- nvinfo : EIATTR_KPARAM_INFO
	.align		4
.L_2629:
        /*003c*/ 	.byte	0x04, 0x17
        /*003e*/ 	.short	(.L_2631 - .L_2630)
.L_2630:
        /*0040*/ 	.word	0x00000000
        /*0044*/ 	.short	0x0000
        /*0046*/ 	.short	0x0000
        /*0048*/ 	.byte	0x00, 0xf0, 0x21, 0x31


	//----- nvinfo : EIATTR_MAXREG_COUNT
	.align		4
.L_2631:
        /*004c*/ 	.byte	0x03, 0x1b
        /*004e*/ 	.short	0x0080


	//----- nvinfo : EIATTR_MERCURY_ISA_VERSION
	.align		4
        /*0050*/ 	.byte	0x03, 0x5f
        /*0052*/ 	.short	0x0000


	//----- nvinfo : EIATTR_EXIT_INSTR_OFFSETS
	.align		4
        /*0054*/ 	.byte	0x04, 0x1c
        /*0056*/ 	.short	(.L_2633 - .L_2632)


	//   ....[0]....
.L_2632:
        /*0058*/ 	.word	0x000001b0


	//   ....[1]....
        /*005c*/ 	.word	0x00000ad0


	//   ....[2]....
        /*0060*/ 	.word	0x00000b30


	//   ....[3]....
        /*0064*/ 	.word	0x000011d0


	//----- nvinfo : EIATTR_MAX_THREADS
	.align		4
.L_2633:
        /*0068*/ 	.byte	0x04, 0x05
        /*006a*/ 	.short	(.L_2635 - .L_2634)
.L_2634:
        /*006c*/ 	.word	0x00000200
        /*0070*/ 	.word	0x00000001
        /*0074*/ 	.word	0x00000001


	//----- nvinfo : EIATTR_CRS_STACK_SIZE
	.align		4
.L_2635:
        /*0078*/ 	.byte	0x04, 0x1e
        /*007a*/ 	.short	(.L_2637 - .L_2636)
.L_2636:
        /*007c*/ 	.word	0x00000000
.L_2637:


//--------------------- .nv.info._ZN2at6native55_GLOBAL__N__de093ff9_22_ForeachBinaryOpList_cu_a911ec4325multi_tensor_apply_kernelINS1_18TensorListMetadataILi2EEENS1_11CopyFunctorIN3c1015Float8_e5m2fnuzENS6_7complexIdEELi2ELi1ELi1EEEJNS0_4CopyIS7_S9_EEEEEvT_T0_DpT1_ --------------------------
	.section	.nv.info._ZN2at6native55_GLOBAL__N__de093ff9_22_ForeachBinaryOpList_cu_a911ec4325multi_tensor_apply_kernelINS1_18TensorListMetadataILi2EEENS1_11CopyFunctorIN3c1015Float8_e5m2fnuzENS6_7complexIdEELi2ELi1ELi1EEEJNS0_4CopyIS7_S9_EEEEEvT_T0_DpT1_,"",@"SHT_CUDA_INFO"
	.sectionflags	@""
	.align	4


	//----- nvinfo : EIATTR_CUDA_API_VERSION
	.align		4
        /*0000*/ 	.byte	0x04, 0x37
        /*0002*/ 	.short	(.L_2639 - .L_2638)
.L_2638:
        /*0004*/ 	.word	0x00000082


	//----- nvinfo : EIATTR_SW2861232_WAR
	.align		4
.L_2639:
        /*0008*/ 	.byte	0x01, 0x35
	.zero		2


	//----- nvinfo : EIATTR_PARAM_CBANK
	.align		4
        /*000c*/ 	.byte	0x04, 0x0a
        /*000e*/ 	.short	(.L_2641 - .L_2640)
	.align		4
.L_2640:
        /*0010*/ 	.word	index@(.nv.constant0._ZN2at6native55_GLOBAL__N__de093ff9_22_ForeachBinaryOpList_cu_a911ec4325multi_tensor_apply_kernelINS1_18TensorListMetadataILi2EEENS1_11CopyFunctorIN3c1015Float8_e5m2fnuzENS6_7complexIdEELi2ELi1ELi1EEEJNS0_4CopyIS7_S9_EEEEEvT_T0_DpT1_)
        /*0014*/ 	.short	0x0160
        /*0016*/ 	.short	0x0c4a


	//----- nvinfo : EIATTR_CBANK_PARAM_SIZE
	.align		4
.L_2641:
        /*0018*/ 	.byte	0x03, 0x19
        /*001a*/ 	.short	0x0c4a


	//----- nvinfo : EIATTR_KPARAM_INFO
	.align		4
        /*001c*/ 	.byte	0x04, 0x17
        /*001e*/ 	.short	(.L_2643 - .L_2642)
.L_2642:
        /*0020*/ 	.word	0x00000000
        /*0024*/ 	.short	0x0002
        /*0026*/ 	.short	0x0c49
        /*0028*/ 	.byte	0x00, 0xf0, 0x05, 0x00


	//----- nvinfo : EIATTR_KPARAM_INFO
	.align		4
.L_2643:
        /*002c*/ 	.byte	0x04, 0x17
        /*002e*/ 	.short	(.L_2645 - .L_2644)
.L_2644:
        /*0030*/ 	.word	0x00000000
        /*0034*/ 	.short	0x0001
        /*0036*/ 	.short	0x0c48
        /*0038*/ 	.byte	0x00, 0xf0, 0x05, 0x00


	//----- nvinfo : EIATTR_KPARAM_INFO
	.align		4
.L_2645:
        /*003c*/ 	.byte	0x04, 0x17
        /*003e*/ 	.short	(.L_2647 - .L_2646)
.L_2646:
        /*0040*/ 	.word	0x00000000
        /*0044*/ 	.short	0x0000
        /*0046*/ 	.short	0x0000
        /*0048*/ 	.byte	0x00, 0xf0, 0x21, 0x31


	//----- nvinfo : EIATTR_MAXREG_COUNT
	.align		4
.L_2647:
        /*004c*/ 	.byte	0x03, 0x1b
        /*004e*/ 	.short	0x0080


	//----- nvinfo : EIATTR_MERCURY_ISA_VERSION
	.align		4
        /*0050*/ 	.byte	0x03, 0x5f
        /*0052*/ 	.short	0x0000


	//----- nvinfo : EIATTR_EXIT_INSTR_OFFSETS
	.align		4
        /*0054*/ 	.byte	0x04, 0x1c
        /*0056*/ 	.short	(.L_2649 - .L_2648)


	//   ....[0]....
.L_2648:
        /*0058*/ 	.word	0x000001b0


	//   ....[1]....
        /*005c*/ 	.word	0x00000be0


	//   ....[2]....
        /*0060*/ 	.word	0x00000c40


	//   ....[3]....
        /*0064*/ 	.word	0x00001390


	//----- nvinfo : EIATTR_MAX_THREADS
	.align		4
.L_2649:
        /*0068*/ 	.byte	0x04, 0x05
        /*006a*/ 	.short	(.L_2651 - .L_2650)
.L_2650:
        /*006c*/ 	.word	0x00000200
        /*0070*/ 	.word	0x00000001
        /*0074*/ 	.word	0x00000001


	//----- nvinfo : EIATTR_CRS_STACK_SIZE
	.align		4
.L_2651:
        /*0078*/ 	.byte	0x04, 0x1e
        /*007a*/ 	.short	(.L_2653 - .L_2652)
.L_2652:
        /*007c*/ 	.word	0x00000000
.L_2653:


//--------------------- .nv.info._ZN2at6native55_GLOBAL__N__de093ff9_22_ForeachBinaryOpList_cu_a911ec4325multi_tensor_apply_kernelINS1_18TensorListMetadataILi2EEENS1_11CopyFunctorIN3c1015Float8_e5m2fnuzEfLi2ELi1ELi1EEEJNS0_4CopyIS7_fEEEEEvT_T0_DpT1_ --------------------------
	.section	.nv.info._ZN2at6native55_GLOBAL__N__de093ff9_22_ForeachBinaryOpList_cu_a911ec4325multi_tensor_apply_kernelINS1_18TensorListMetadataILi2EEENS1_11CopyFunctorIN3c1015Float8_e5m2fnuzEfLi2ELi1ELi1EEEJNS0_4CopyIS7_fEEEEEvT_T0_DpT1_,"",@"SHT_CUDA_INFO"
	.sectionflags	@""
	.align	4


	//----- nvinfo : EIATTR_CUDA_API_VERSION
	.align		4
        /*0000*/ 	.byte	0x04, 0x37
        /*0002*/ 	.short	(.L_2655 - .L_2654)
.L_2654:
        /*0004*/ 	.word	0x00000082


	//----- nvinfo : EIATTR_SW2861232_WAR
	.align		4
.L_2655:
        /*0008*/ 	.byte	0x01, 0x35
	.zero		2


	//----- nvinfo : EIATTR_PARAM_CBANK
	.align		4
        /*000c*/ 	.byte	0x04, 0x0a
        /*000e*/ 	.short	(.L_2657 - .L_2656)
	.align		4
.L_2656:
        /*0010*/ 	.word	index@(.nv.constant0._ZN2at6native55_GLOBAL__N__de093ff9_22_ForeachBinaryOpList_cu_a911ec4325multi_tensor_apply_kernelINS1_18TensorListMetadataILi2EEENS1_11CopyFunctorIN3c1015Float8_e5m2fnuzEfLi2ELi1ELi1EEEJNS0_4CopyIS7_fEEEEEvT_T0_DpT1_)
        /*0014*/ 	.short	0x0160
        /*0016*/ 	.short	0x0c4a


	//----- nvinfo : EIATTR_CBANK_PARAM_SIZE
	.align		4
.L_2657:
        /*0018*/ 	.byte	0x03, 0x19
        /*001a*/ 	.short	0x0c4a


	//----- nvinfo : EIATTR_KPARAM_INFO
	.align		4
        /*001c*/ 	.byte	0x04, 0x17
        /*001e*/ 	.short	(.L_2659 - .L_2658)
.L_2658:
        /*0020*/ 	.word	0x00000000
        /*0024*/ 	.short	0x0002
        /*0026*/ 	.short	0x0c49
        /*0028*/ 	.byte	0x00, 0xf0, 0x05, 0x00


	//----- nvinfo : EIATTR_KPARAM_INFO
	.align		4
.L_2659:
        /*002c*/ 	.byte	0x04, 0x17
        /*002e*/ 	.short	(.L_2661 - .L_2660)
.L_2660:
        /*0030*/ 	.word	0x00000000
        /*0034*/ 	.short	0x0001
        /*0036*/ 	.short	0x0c48
        /*0038*/ 	.byte	0x00, 0xf0, 0x05, 0x00


	//----- nvinfo : EIATTR_KPARAM_INFO
	.align		4
.L_2661:
        /*003c*/ 	.byte	0x04, 0x17
        /*003e*/ 	.short	(.L_2663 - .L_2662)
.L_2662:
        /*0040*/ 	.word	0x00000000
        /*0044*/ 	.short	0x0000
        /*0046*/ 	.short	0x0000
        /*0048*/ 	.byte	0x00, 0xf0, 0x21, 0x31


	//----- nvinfo : EIATTR_MAXREG_COUNT
	.align		4
.L_2663:
        /*004c*/ 	.byte	0x03, 0x1b
        /*004e*/ 	.short	0x0080


	//----- nvinfo : EIATTR_MERCURY_ISA_VERSION
	.align		4
        /*0050*/ 	.byte	0x03, 0x5f
        /*0052*/ 	.short	0x0000


	//----- nvinfo : EIATTR_EXIT_INSTR_OFFSETS
	.align		4
        /*0054*/ 	.byte	0x04, 0x1c
        /*0056*/ 	.short	(.L_2665 - .L_2664)


	//   ....[0]....
.L_2664:
        /*0058*/ 	.word	0x000001b0


	//   ....[1]....
        /*005c*/ 	.word	0x00000ab0


	//   ....[2]....
        /*0060*/ 	.word	0x00000b10


	//   ....[3]....
        /*0064*/ 	.word	0x00001170


	//----- nvinfo : EIATTR_MAX_THREADS
	.align		4
.L_2665:
        /*0068*/ 	.byte	0x04, 0x05
        /*006a*/ 	.short	(.L_2667 - .L_2666)
.L_2666:
        /*006c*/ 	.word	0x00000200
        /*0070*/ 	.word	0x00000001
        /*0074*/ 	.word	0x00000001


	//----- nvinfo : EIATTR_CRS_STACK_SIZE
	.align		4
.L_2667:
        /*0078*/ 	.byte	0x04, 0x1e
        /*007a*/ 	.short	(.L_2669 - .L_2668)
.L_2668:
        /*007c*/ 	.word	0x00000000
.L_2669:


//--------------------- .nv.info._ZN2at6native55_GLOBAL__N__de093ff9_22_ForeachBinaryOpList_cu_a911ec4325multi_tensor_apply_kernelINS1_18TensorListMetadataILi2EEENS1_11CopyFunctorIN3c1015Float8_e5m2fnuzEdLi2ELi1ELi1EEEJNS0_4CopyIS7_dEEEEEvT_T0_DpT1_ --------------------------
	.section	.nv.info._ZN2at6native55_GLOBAL__N__de093ff9_22_ForeachBinaryOpList_cu_a911ec4325multi_tensor_apply_kernelINS1_18TensorListMetadataILi2EEENS1_11CopyFunctorIN3c1015Float8_e5m2fnuzEdLi2ELi1ELi1EEEJNS0_4CopyIS7_dEEEEEvT_T0_DpT1_,"",@"SHT_CUDA_INFO"
	.sectionflags	@""
	.align	4


	//----- nvinfo : EIATTR_CUDA_API_VERSION
	.align		4
        /*0000*/ 	.byte	0x04, 0x37
        /*0002*/ 	.short	(.L_2671 - .L_2670)
.L_2670:
        /*0004*/ 	.word	0x00000082


	//----- nvinfo : EIATTR_SW2861232_WAR
	.align		4
.L_2671:
        /*0008*/ 	.byte	0x01, 0x35
	.zero		2


	//----- nvinfo : EIATTR_PARAM_CBANK
	.align		4
        /*000c*/ 	.byte	0x04, 0x0a
        /*000e*/ 	.short	(.L_2673 - .L_2672)
	.align		4
.L_2672:
        /*0010*/ 	.word	index@(.nv.constant0._ZN2at6native55_GLOBAL__N__de093ff9_22_ForeachBinaryOpList_cu_a911ec4325multi_tensor_apply_kernelINS1_18TensorListMetadataILi2EEENS1_11CopyFunctorIN3c1015Float8_e5m2fnuzEdLi2ELi1ELi1EEEJNS0_4CopyIS7_dEEEEEvT_T0_DpT1_)
        /*0014*/ 	.short	0x0160
        /*0016*/ 	.short	0x0c4a


	//----- nvinfo : EIATTR_CBANK_PARAM_SIZE
	.align		4
.L_2673:
        /*0018*/ 	.byte	0x03, 0x19
        /*001a*/ 	.short	0x0c4a


	//----- nvinfo : EIATTR_KPARAM_INFO
	.align		4
        /*001c*/ 	.byte	0x04, 0x17
        /*001e*/ 	.short	(.L_2675 - .L_2674)
.L_2674:
        /*0020*/ 	.word	0x00000000
        /*0024*/ 	.short	0x0002
        /*0026*/ 	.short	0x0c49
        /*0028*/ 	.byte	0x00, 0xf0, 0x05, 0x00


	//----- nvinfo : EIATTR_KPARAM_INFO
	.align		4
.L_2675:
        /*002c*/ 	.byte	0x04, 0x17
        /*002e*/ 	.short	(.L_2677 - .L_2676)
.L_2676:
        /*0030*/ 	.word	0x00000000
        /*0034*/ 	.short	0x0001
        /*0036*/ 	.short	0x0c48
        /*0038*/ 	.byte	0x00, 0xf0, 0x05, 0x00


	//----- nvinfo : EIATTR_KPARAM_INFO
	.align		4
.L_2677:
        /*003c*/ 	.byte	0x04, 0x17
        /*003e*/ 	.short	(.L_2679 - .L_2678)
.L_2678:
        /*0040*/ 	.word	0x00000000
        /*0044*/ 	.short	0x0000
        /*0046*/ 	.short	0x0000
        /*0048*/ 	.byte	0x00, 0xf0, 0x21, 0x31


	//----- nvinfo : EIATTR_MAXREG_COUNT
	.align		4
.L_2679:
        /*004c*/ 	.byte	0x03, 0x1b
        /*004e*/ 	.short	0x0080


	//----- nvinfo : EIATTR_MERCURY_ISA_VERSION
	.align		4
        /*0050*/ 	.byte	0x03, 0x5f
        /*0052*/ 	.short	0x0000


	//----- nvinfo : EIATTR_EXIT_INSTR_OFFSETS
	.align		4
        /*0054*/ 	.byte	0x04, 0x1c
        /*0056*/ 	.short	(.L_2681 - .L_2680)


	//   ....[0]....
.L_2680:
        /*0058*/ 	.word	0x000001b0


	//   ....[1]....
        /*005c*/ 	.word	0x00000ba0


	//   ....[2]....
        /*0060*/ 	.word	0x00000c00


	//   ....[3]....
        /*0064*/ 	.word	0x00001350


	//----- nvinfo : EIATTR_MAX_THREADS
	.align		4
.L_2681:
        /*0068*/ 	.byte	0x04, 0x05
        /*006a*/ 	.short	(.L_2683 - .L_2682)
.L_2682:
        /*006c*/ 	.word	0x00000200
        /*0070*/ 	.word	0x00000001
        /*0074*/ 	.word	0x00000001


	//----- nvinfo : EIATTR_CRS_STACK_SIZE
	.align		4
.L_2683:
        /*0078*/ 	.byte	0x04, 0x1e
        /*007a*/ 	.short	(.L_2685 - .L_2684)
.L_2684:
        /*007c*/ 	.word	0x00000000
.L_2685:


//--------------------- .nv.info._ZN2at6native55_GLOBAL__N__de093ff9_22_ForeachBinaryOpList_cu_a911ec4325multi_tensor_apply_kernelINS1_18TensorListMetadataILi2EEENS1_11CopyFunctorIN3c1015Float8_e5m2fnuzEiLi2ELi1ELi1EEEJNS0_4CopyIS7_iEEEEEvT_T0_DpT1_ --------------------------
	.section	.nv.info._ZN2at6native55_GLOBAL__N__de093ff9_22_ForeachBinaryOpList_cu_a911ec4325multi_tensor_apply_kernelINS1_18TensorListMetadataILi2EEENS1_11CopyFunctorIN3c1015Float8_e5m2fnuzEiLi2ELi1ELi1EEEJNS0_4CopyIS7_iEEEEEvT_T0_DpT1_,"",@"SHT_CUDA_INFO"
	.sectionflags	@""
	.align	4


	//----- nvinfo : EIATTR_CUDA_API_VERSION
	.align		4
        /*0000*/ 	.byte	0x04, 0x37
        /*0002*/ 	.short	(.L_2687 - .L_2686)
.L_2686:
        /*0004*/ 	.word	0x00000082


	//----- nvinfo : EIATTR_SW2861232_WAR
	.align		4
.L_2687:
        /*0008*/ 	.byte	0x01, 0x35
	.zero		2


	//----- nvinfo : EIATTR_PARAM_CBANK
	.align		4
        /*000c*/ 	.byte	0x04, 0x0a
        /*000e*/ 	.short	(.L_2689 - .L_2688)
	.align		4
.L_2688:
        /*0010*/ 	.word	index@(.nv.constant0._ZN2at6native55_GLOBAL__N__de093ff9_22_ForeachBinaryOpList_cu_a911ec4325multi_tensor_apply_kernelINS1_18TensorListMetadataILi2EEENS1_11CopyFunctorIN3c1015Float8_e5m2fnuzEiLi2ELi1ELi1EEEJNS0_4CopyIS7_iEEEEEvT_T0_DpT1_)
        /*0014*/ 	.short	0x0160
        /*0016*/ 	.short	0x0c4a


	//----- nvinfo : EIATTR_CBANK_PARAM_SIZE
	.align		4
.L_2689:
        /*0018*/ 	.byte	0x03, 0x19
        /*001a*/ 	.short	0x0c4a


	//----- nvinfo : EIATTR_KPARAM_INFO
	.align		4
        /*001c*/ 	.byte	0x04, 0x17
        /*001e*/ 	.short	(.L_2691 - .L_2690)
.L_2690:
        /*0020*/ 	.word	0x00000000
        /*0024*/ 	.short	0x0002
        /*0026*/ 	.short	0x0c49
        /*0028*/ 	.byte	0x00, 0xf0, 0x05, 0x00


	//----- nvinfo : EIATTR_KPARAM_INFO
	.align		4
.L_2691:
        /*002c*/ 	.byte	0x04, 0x17
        /*002e*/ 	.short	(.L_2693 - .L_2692)
.L_2692:
        /*0030*/ 	.word	0x00000000
        /*0034*/ 	.short	0x0001
        /*0036*/ 	.short	0x0c48
        /*0038*/ 	.byte	0x00, 0xf0, 0x05, 0x00


	//----- nvinfo : EIATTR_KPARAM_INFO
	.align		4
.L_2693:
        /*003c*/ 	.byte	0x04, 0x17
        /*003e*/ 	.short	(.L_2695 - .L_2694)
.L_2694:
        /*0040*/ 	.word	0x00000000
        /*0044*/ 	.short	0x0000
        /*0046*/ 	.short	0x0000
        /*0048*/ 	.byte	0x00, 0xf0, 0x21, 0x31


	//----- nvinfo : EIATTR_MAXREG_COUNT
	.align		4
.L_2695:
        /*004c*/ 	.byte	0x03, 0x1b
        /*004e*/ 	.short	0x0080


	//----- nvinfo : EIATTR_MERCURY_ISA_VERSION
	.align		4
        /*0050*/ 	.byte	0x03, 0x5f
        /*0052*/ 	.short	0x0000


	//----- nvinfo : EIATTR_EXIT_INSTR_OFFSETS
	.align		4
        /*0054*/ 	.byte	0x04, 0x1c
        /*0056*/ 	.short	(.L_2697 - .L_2696)


	//   ....[0]....
.L_2696:
        /*0058*/ 	.word	0x000001b0


	//   ....[1]....
        /*005c*/ 	.word	0x00000af0


	//   ....[2]....
        /*0060*/ 	.word	0x00000b50


	//   ....[3]....
        /*0064*/ 	.word	0x000011f0


	//----- nvinfo : EIATTR_MAX_THREADS
	.align		4
.L_2697:
        /*0068*/ 	.byte	0x04, 0x05
        /*006a*/ 	.short	(.L_2699 - .L_2698)
.L_2698:
        /*006c*/ 	.word	0x00000200
        /*0070*/ 	.word	0x00000001
        /*0074*/ 	.word	0x00000001


	//----- nvinfo : EIATTR_CRS_STACK_SIZE
	.align		4
.L_2699:
        /*0078*/ 	.byte	0x04, 0x1e
        /*007a*/ 	.short	(.L_2701 - .L_2700)
.L_2700:
        /*007c*/ 	.word	0x00000000
.L_2701:


//--------------------- .nv.info._ZN2at6native55_GLOBAL__N__de093ff9_22_ForeachBinaryOpList_cu_a911ec4325multi_tensor_apply_kernelINS1_18TensorListMetadataILi2EEENS1_11CopyFunctorIN3c1015Float8_e5m2fnuzEsLi2ELi1ELi1EEEJNS0_4CopyIS7_sEEEEEvT_T0_DpT1_ --------------------------
	.section	.nv.info._ZN2at6native55_GLOBAL__N__de093ff9_22_ForeachBinaryOpList_cu_a911ec4325multi_tensor_apply_kernelINS1_18TensorListMetadataILi2EEENS1_11CopyFunctorIN3c1015Float8_e5m2fnuzEsLi2ELi1ELi1EEEJNS0_4CopyIS7_sEEEEEvT_T0_DpT1_,"",@"SHT_CUDA_INFO"
	.sectionflags	@""
	.align	4


	//----- nvinfo : EIATTR_CUDA_API_VERSION
	.align		4
        /*0000*/ 	.byte	0x04, 0x37
        /*0002*/ 	.short	(.L_2703 - .L_2702)
.L_2702:
        /*0004*/ 	.word	0x00000082


	//----- nvinfo : EIATTR_SW2861232_WAR
	.align		4
.L_2703:
        /*0008*/ 	.byte	0x01, 0x35
	.zero		2


	//----- nvinfo : EIATTR_PARAM_CBANK
	.align		4
        /*000c*/ 	.byte	0x04, 0x0a
        /*000e*/ 	.short	(.L_2705 - .L_2704)
	.align		4
.L_2704:
        /*0010*/ 	.word	index@(.nv.constant0._ZN2at6native55_GLOBAL__N__de093ff9_22_ForeachBinaryOpList_cu_a911ec4325multi_tensor_apply_kernelINS1_18TensorListMetadataILi2EEENS1_11CopyFunctorIN3c1015Float8_e5m2fnuzEsLi2ELi1ELi1EEEJNS0_4CopyIS7_sEEEEEvT_T0_DpT1_)
        /*0014*/ 	.short	0x0160
        /*0016*/ 	.short	0x0c4a


	//----- nvinfo : EIATTR_CBANK_PARAM_SIZE
	.align		4
.L_2705:
        /*0018*/ 	.byte	0x03, 0x19
        /*001a*/ 	.short	0x0c4a


	//----- nvinfo : EIATTR_KPARAM_INFO
	.align		4
        /*001c*/ 	.byte	0x04, 0x17
        /*001e*/ 	.short	(.L_2707 - .L_2706)
.L_2706:
        /*0020*/ 	.word	0x00000000
        /*0024*/ 	.short	0x0002
        /*0026*/ 	.short	0x0c49
        /*0028*/ 	.byte	0x00, 0xf0, 0x05, 0x00


	//----- nvinfo : EIATTR_KPARAM_INFO
	.align		4
.L_2707:
        /*002c*/ 	.byte	0x04, 0x17
        /*002e*/ 	.short	(.L_2709 - .L_2708)
.L_2708:
        /*0030*/ 	.word	0x00000000
        /*0034*/ 	.short	0x0001
        /*0036*/ 	.short	0x0c48
        /*0038*/ 	.byte	0x00, 0xf0, 0x05, 0x00


	//----- nvinfo : EIATTR_KPARAM_INFO
	.align		4
.L_2709:
        /*003c*/ 	.byte	0x04, 0x17
        /*003e*/ 	.short	(.L_2711 - .L_2710)
.L_2710:
        /*0040*/ 	.word	0x00000000
        /*0044*/ 	.short	0x0000
        /*0046*/ 	.short	0x0000
        /*0048*/ 	.byte	0x00, 0xf0, 0x21, 0x31


	//----- nvinfo : EIATTR_MAXREG_COUNT
	.align		4
.L_2711:
        /*004c*/ 	.byte	0x03, 0x1b
        /*004e*/ 	.short	0x0080


	//----- nvinfo : EIATTR_MERCURY_ISA_VERSION
	.align		4
        /*0050*/ 	.byte	0x03, 0x5f
        /*0052*/ 	.short	0x0000


	//----- nvinfo : EIATTR_EXIT_INSTR_OFFSETS
	.align		4
        /*0054*/ 	.byte	0x04, 0x1c
        /*0056*/ 	.short	(.L_2713 - .L_2712)


	//   ....[0]....
.L_2712:
        /*0058*/ 	.word	0x000001b0


	//   ....[1]....
        /*005c*/ 	.word	0x00000b50


	//   ....[2]....
        /*0060*/ 	.word	0x00000bb0


	//   ....[3]....
        /*0064*/ 	.word	0x00001260


	//----- nvinfo : EIATTR_MAX_THREADS
	.align		4
.L_2713:
        /*0068*/ 	.byte	0x04, 0x05
        /*006a*/ 	.short	(.L_2715 - .L_2714)
.L_2714:
        /*006c*/ 	.word	0x00000200
        /*0070*/ 	.word	0x00000001
        /*0074*/ 	.word	0x00000001


	//----- nvinfo : EIATTR_CRS_STACK_SIZE
	.align		4
.L_2715:
        /*0078*/ 	.byte	0x04, 0x1e
        /*007a*/ 	.short	(.L_2717 - .L_2716)
.L_2716:
        /*007c*/ 	.word	0x00000000
.L_2717:


//--------------------- .nv.info._ZN2at6native55_GLOBAL__N__de093ff9_22_ForeachBinaryOpList_cu_a911ec4325multi_tensor_apply_kernelINS1_18TensorListMetadataILi2EEENS1_11CopyFunctorIN3c1015Float8_e5m2fnuzElLi2ELi1ELi1EEEJNS0_4CopyIS7_lEEEEEvT_T0_DpT1_ --------------------------
	.section	.nv.info._ZN2at6native55_GLOBAL__N__de093ff9_22_ForeachBinaryOpList_cu_a911ec4325multi_tensor_apply_kernelINS1_18TensorListMetadataILi2EEENS1_11CopyFunctorIN3c1015Float8_e5m2fnuzElLi2ELi1ELi1EEEJNS0_4CopyIS7_lEEEEEvT_T0_DpT1_,"",@"SHT_CUDA_INFO"
	.sectionflags	@""
	.align	4


	//----- nvinfo : EIATTR_CUDA_API_VERSION
	.align		4
        /*0000*/ 	.byte	0x04, 0x37
        /*0002*/ 	.short	(.L_2719 - .L_2718)
.L_2718:
        /*0004*/ 	.word	0x00000082


	//----- nvinfo : EIATTR_SW2861232_WAR
	.align		4
.L_2719:
        /*0008*/ 	.byte	0x01, 0x35
	.zero		2


	//----- nvinfo : EIATTR_PARAM_CBANK
	.align		4
        /*000c*/ 	.byte	0x04, 0x0a
        /*000e*/ 	.short	(.L_2721 - .L_2720)
	.align		4
.L_2720:
        /*0010*/ 	.word	index@(.nv.constant0._ZN2at6native55_GLOBAL__N__de093ff9_22_ForeachBinaryOpList_cu_a911ec4325multi_tensor_apply_kernelINS1_18TensorListMetadataILi2EEENS1_11CopyFunctorIN3c1015Float8_e5m2fnuzElLi2ELi1ELi1EEEJNS0_4CopyIS7_lEEEEEvT_T0_DpT1_)
        /*0014*/ 	.short	0x0160
        /*0016*/ 	.short	0x0c4a


	//----- nvinfo : EIATTR_CBANK_PARAM_SIZE
	.align		4
.L_2721:
        /*0018*/ 	.byte	0x03, 0x19
        /*001a*/ 	.short	0x0c4a


	//----- nvinfo : EIATTR_KPARAM_INFO
	.align		4
        /*001c*/ 	.byte	0x04, 0x17
        /*001e*/ 	.short	(.L_2723 - .L_2722)
.L_2722:
        /*0020*/ 	.word	0x00000000
        /*0024*/ 	.short	0x0002
        /*0026*/ 	.short	0x0c49
        /*0028*/ 	.byte	0x00, 0xf0, 0x05, 0x00


	//----- nvinfo : EIATTR_KPARAM_INFO
	.align		4
.L_2723:
        /*002c*/ 	.byte	0x04, 0x17
        /*002e*/ 	.short	(.L_2725 - .L_2724)
.L_2724:
        /*0030*/ 	.word	0x00000000
        /*0034*/ 	.short	0x0001
        /*0036*/ 	.short	0x0c48
        /*0038*/ 	.byte	0x00, 0xf0, 0x05, 0x00


	//----- nvinfo : EIATTR_KPARAM_INFO
	.align		4
.L_2725:
        /*003c*/ 	.byte	0x04, 0x17
        /*003e*/ 	.short	(.L_2727 - .L_2726)
.L_2726:
        /*0040*/ 	.word	0x00000000
        /*0044*/ 	.short	0x0000
        /*0046*/ 	.short	0x0000
        /*0048*/ 	.byte	0x00, 0xf0, 0x21, 0x31


	//----- nvinfo : EIATTR_MAXREG_COUNT
	.align		4
.L_2727:
        /*004c*/ 	.byte	0x03, 0x1b
        /*004e*/ 	.short	0x0080


	//----- nvinfo : EIATTR_MERCURY_ISA_VERSION
	.align		4
        /*0050*/ 	.byte	0x03, 0x5f
        /*0052*/ 	.short	0x0000


	//----- nvinfo : EIATTR_EXIT_INSTR_OFFSETS
	.align		4
        /*0054*/ 	.byte	0x04, 0x1c
        /*0056*/ 	.short	(.L_2729 - .L_2728)


	//   ....[0]....
.L_2728:
        /*0058*/ 	.word	0x000001b0


	//   ....[1]....
        /*005c*/ 	.word	0x00000b00


	//   ....[2]....
        /*0060*/ 	.word	0x00000b60


	//   ....[3]....
        /*0064*/ 	.word	0x00001220


	//----- nvinfo : EIATTR_MAX_THREADS
	.align		4
.L_2729:
        /*0068*/ 	.byte	0x04, 0x05
        /*006a*/ 	.short	(.L_2731 - .L_2730)
.L_2730:
        /*006c*/ 	.word	0x00000200
        /*0070*/ 	.word	0x00000001
        /*0074*/ 	.word	0x00000001


	//----- nvinfo : EIATTR_CRS_STACK_SIZE
	.align		4
.L_2731:
        /*0078*/ 	.byte	0x04, 0x1e
        /*007a*/ 	.short	(.L_2733 - .L_2732)
.L_2732:
        /*007c*/ 	.word	0x00000000
.L_2733:


//--------------------- .nv.info._ZN2at6native55_GLOBAL__N__de093ff9_22_ForeachBinaryOpList_cu_a911ec4325multi_tensor_apply_kernelINS1_18TensorListMetadataILi2EEENS1_11CopyFunctorIN3c1015Float8_e5m2fnuzEaLi2ELi1ELi1EEEJNS0_4CopyIS7_aEEEEEvT_T0_DpT1_ --------------------------
	.section	.nv.info._ZN2at6native55_GLOBAL__N__de093ff9_22_ForeachBinaryOpList_cu_a911ec4325multi_tensor_apply_kernelINS1_18TensorListMetadataILi2EEENS1_11CopyFunctorIN3c1015Float8_e5m2fnuzEaLi2ELi1ELi1EEEJNS0_4CopyIS7_aEEEEEvT_T0_DpT1_,"",@"SHT_CUDA_INFO"
	.sectionflags	@""
	.align	4


	//----- nvinfo : EIATTR_CUDA_API_VERSION
	.align		4
        /*0000*/ 	.byte	0x04, 0x37
        /*0002*/ 	.short	(.L_2735 - .L_2734)
.L_2734:
        /*0004*/ 	.word	0x00000082


	//----- nvinfo : EIATTR_SW2861232_WAR
	.align		4
.L_2735:
        /*0008*/ 	.byte	0x01, 0x35
	.zero		2


	//----- nvinfo : EIATTR_PARAM_CBANK
	.align		4
        /*000c*/ 	.byte	0x04, 0x0a
        /*000e*/ 	.short	(.L_2737 - .L_2736)
	.align		4
.L_2736:
        /*0010*/ 	.word	index@(.nv.constant0._ZN2at6native55_GLOBAL__N__de093ff9_22_ForeachBinaryOpList_cu_a911ec4325multi_tensor_apply_kernelINS1_18TensorListMetadataILi2EEENS1_11CopyFunctorIN3c1015Float8_e5m2fnuzEaLi2ELi1ELi1EEEJNS0_4CopyIS7_aEEEEEvT_T0_DpT1_)
        /*0014*/ 	.short	0x0160
        /*0016*/ 	.short	0x0c4a


	//----- nvinfo : EIATTR_CBANK_PARAM_SIZE
	.align		4
.L_2737:
        /*0018*/ 	.byte	0x03, 0x19
        /*001a*/ 	.short	0x0c4a


	//----- nvinfo : EIATTR_KPARAM_INFO
	.align		4
        /*001c*/ 	.byte	0x04, 0x17
        /*001e*/ 	.short	(.L_2739 - .L_2738)
.L_2738:
        /*0020*/ 	.word	0x00000000
        /*0024*/ 	.short	0x0002
        /*0026*/ 	.short	0x0c49
        /*0028*/ 	.byte	0x00, 0xf0, 0x05, 0x00


	//----- nvinfo : EIATTR_KPARAM_INFO
	.align		4
.L_2739:
        /*002c*/ 	.byte	0x04, 0x17
        /*002e*/ 	.short	(.L_2741 - .L_2740)
.L_2740:
        /*0030*/ 	.word	0x00000000
        /*0034*/ 	.short	0x0001
        /*0036*/ 	.short	0x0c48
        /*0038*/ 	.byte	0x00, 0xf0, 0x05, 0x00


	//----- nvinfo : EIATTR_KPARAM_INFO
	.align		4
.L_2741:
        /*003c*/ 	.byte	0x04, 0x17
        /*003e*/ 	.short	(.L_2743 - .L_2742)
.L_2742:
        /*0040*/ 	.word	0x00000000
        /*0044*/ 	.short	0x0000
        /*0046*/ 	.short	0x0000
        /*0048*/ 	.byte	0x00, 0xf0, 0x21, 0x31


	//----- nvinfo : EIATTR_MAXREG_COUNT
	.align		4
.L_2743:
        /*004c*/ 	.byte	0x03, 0x1b
        /*004e*/ 	.short	0x0080


	//----- nvinfo : EIATTR_MERCURY_ISA_VERSION
	.align		4
        /*0050*/ 	.byte	0x03, 0x5f
        /*0052*/ 	.short	0x0000


	//----- nvinfo : EIATTR_EXIT_INSTR_OFFSETS
	.align		4
        /*0054*/ 	.byte	0x04, 0x1c
        /*0056*/ 	.short	(.L_2745 - .L_2744)


	//   ....[0]....
.L_2744:
        /*0058*/ 	.word	0x000001a0


	//   ....[1]....
        /*005c*/ 	.word	0x00000af0


	//   ....[2]....
        /*0060*/ 	.word	0x00000b50


	//   ....[3]....
        /*0064*/ 	.word	0x00001250


	//----- nvinfo : EIATTR_MAX_THREADS
	.align		4
.L_2745:
        /*0068*/ 	.byte	0x04, 0x05
        /*006a*/ 	.short	(.L_2747 - .L_2746)
.L_2746:
        /*006c*/ 	.word	0x00000200
        /*0070*/ 	.word	0x00000001
        /*0074*/ 	.word	0x00000001


	//----- nvinfo : EIATTR_CRS_STACK_SIZE
	.align		4
.L_2747:
        /*0078*/ 	.byte	0x04, 0x1e
        /*007a*/ 	.short	(.L_2749 - .L_2748)
.L_2748:
        /*007c*/ 	.word	0x00000000
.L_2749:


//--------------------- .nv.info._ZN2at6native55_GLOBAL__N__de093ff9_22_ForeachBinaryOpList_cu_a911ec4325multi_tensor_apply_kernelINS1_18TensorListMetadataILi2EEENS1_11CopyFunctorIN3c1015Float8_e5m2fnuzEhLi2ELi1ELi1EEEJNS0_4CopyIS7_hEEEEEvT_T0_DpT1_ --------------------------
	.section	.nv.info._ZN2at6native55_GLOBAL__N__de093ff9_22_ForeachBinaryOpList_cu_a911ec4325multi_tensor_apply_kernelINS1_18TensorListMetadataILi2EEENS1_11CopyFunctorIN3c1015Float8_e5m2fnuzEhLi2ELi1ELi1EEEJNS0_4CopyIS7_hEEEEEvT_T0_DpT1_,"",@"SHT_CUDA_INFO"
	.sectionflags	@""
	.align	4


	//----- nvinfo : EIATTR_CUDA_API_VERSION
	.align		4
        /*0000*/ 	.byte	0x04, 0x37
        /*0002*/ 	.short	(.L_2751 - .L_2750)
.L_2750:
        /*0004*/ 	.word	0x00000082


	//----- nvinfo : EIATTR_SW2861232_WAR
	.align		4
.L_2751:
        /*0008*/ 	.byte	0x01, 0x35
	.zero		2


	//----- nvinfo : EIATTR_PARAM_CBANK
	.align		4
        /*000c*/ 	.byte	0x04, 0x0a
        /*000e*/ 	.short	(.L_2753 - .L_2752)
	.align		4
.L_2752:
        /*0010*/ 	.word	index@(.nv.constant0._ZN2at6native55_GLOBAL__N__de093ff9_22_ForeachBinaryOpList_cu_a911ec4325multi_tensor_apply_kernelINS1_18TensorListMetadataILi2EEENS1_11CopyFunctorIN3c1015Float8_e5m2fnuzEhLi2ELi1ELi1EEEJNS0_4CopyIS7_hEEEEEvT_T0_DpT1_)
        /*0014*/ 	.short	0x0160
        /*0016*/ 	.short	0x0c4a


	//----- nvinfo : EIATTR_CBANK_PARAM_SIZE
	.align		4
.L_2753:
        /*0018*/ 	.byte	0x03, 0x19
        /*001a*/ 	.short	0x0c4a


	//----- nvinfo : EIATTR_KPARAM_INFO
	.align		4
        /*001c*/ 	.byte	0x04, 0x17
        /*001e*/ 	.short	(.L_2755 - .L_2754)
.L_2754:
        /*0020*/ 	.word	0x00000000
        /*0024*/ 	.short	0x0002
        /*0026*/ 	.short	0x0c49
        /*0028*/ 	.byte	0x00, 0xf0, 0x05, 0x00


	//----- nvinfo : EIATTR_KPARAM_INFO
	.align		4
.L_2755:
        /*002c*/ 	.byte	0x04, 0x17
        /*002e*/ 	.short	(.L_2757 - .L_2756)
.L_2756:
        /*0030*/ 	.word	0x00000000
        /*0034*/ 	.short	0x0001
        /*0036*/ 	.short	0x0c48
        /*0038*/ 	.byte	0x00, 0xf0, 0x05, 0x00


	//----- nvinfo : EIATTR_KPARAM_INFO
	.align		4
.L_2757:
        /*003c*/ 	.byte	0x04, 0x17
        /*003e*/ 	.short	(.L_2759 - .L_2758)
.L_2758:
        /*0040*/ 	.word	0x00000000
        /*0044*/ 	.short	0x0000
        /*0046*/ 	.short	0x0000
        /*0048*/ 	.byte	0x00, 0xf0, 0x21, 0x31


	//----- nvinfo : EIATTR_MAXREG_COUNT
	.align		4
.L_2759:
        /*004c*/ 	.byte	0x03, 0x1b
        /*004e*/ 	.short	0x0080


	//----- nvinfo : EIATTR_MERCURY_ISA_VERSION
	.align		4
        /*0050*/ 	.byte	0x03, 0x5f
        /*0052*/ 	.short	0x0000


	//----- nvinfo : EIATTR_EXIT_INSTR_OFFSETS
	.align		4
        /*0054*/ 	.byte	0x04, 0x1c
        /*0056*/ 	.short	(.L_2761 - .L_2760)


	//   ....[0]....
.L_2760:
        /*0058*/ 	.word	0x000001a0


	//   ....[1]....
        /*005c*/ 	.word	0x00000af0


	//   ....[2]....
        /*0060*/ 	.word	0x00000b50


	//   ....[3]....
        /*0064*/ 	.word	0x00001250


	//----- nvinfo : EIATTR_MAX_THREADS
	.align		4
.L_2761:
        /*0068*/ 	.byte	0x04, 0x05
        /*006a*/ 	.short	(.L_2763 - .L_2762)
.L_2762:
        /*006c*/ 	.word	0x00000200
        /*0070*/ 	.word	0x00000001
        /*0074*/ 	.word	0x00000001


	//----- nvinfo : EIATTR_CRS_STACK_SIZE
	.align		4
.L_2763:
        /*0078*/ 	.byte	0x04, 0x1e
        /*007a*/ 	.short	(.L_2765 - .L_2764)
.L_2764:
        /*007c*/ 	.word	0x00000000
.L_2765:


//--------------------- .nv.info._ZN2at6native55_GLOBAL__N__de093ff9_22_ForeachBinaryOpList_cu_a911ec4325multi_tensor_apply_kernelINS1_18TensorListMetadataILi2EEENS1_14UnaryOpFunctorIN3c1015Float8_e5m2fnuzELi2ELi1ELi1EEEJNS0_4CopyIS7_S7_EEEEEvT_T0_DpT1_ --------------------------
	.section	.nv.info._ZN2at6native55_GLOBAL__N__de093ff9_22_ForeachBinaryOpList_cu_a911ec4325multi_tensor_apply_kernelINS1_18TensorListMetadataILi2EEENS1_14UnaryOpFunctorIN3c1015Float8_e5m2fnuzELi2ELi1ELi1EEEJNS0_4CopyIS7_S7_EEEEEvT_T0_DpT1_,"",@"SHT_CUDA_INFO"
	.sectionflags	@""
	.align	4


	//----- nvinfo : EIATTR_CUDA_API_VERSION
	.align		4
        /*0000*/ 	.byte	0x04, 0x37
        /*0002*/ 	.short	(.L_2767 - .L_2766)
.L_2766:
        /*0004*/ 	.word	0x00000082


	//----- nvinfo : EIATTR_SW2861232_WAR
	.align		4
.L_2767:
        /*0008*/ 	.byte	0x01, 0x35
	.zero		2


	//----- nvinfo : EIATTR_PARAM_CBANK
	.align		4
        /*000c*/ 	.byte	0x04, 0x0a
        /*000e*/ 	.short	(.L_2769 - .L_2768)
	.align		4
.L_2768:
        /*0010*/ 	.word	index@(.nv.constant0._ZN2at6native55_GLOBAL__N__de093ff9_22_ForeachBinaryOpList_cu_a911ec4325multi_tensor_apply_kernelINS1_18TensorListMetadataILi2EEENS1_14UnaryOpFunctorIN3c1015Float8_e5m2fnuzELi2ELi1ELi1EEEJNS0_4CopyIS7_S7_EEEEEvT_T0_DpT1_)
        /*0014*/ 	.short	0x0160
        /*0016*/ 	.short	0x0c4a


	//----- nvinfo : EIATTR_CBANK_PARAM_SIZE
	.align		4
.L_2769:
        /*0018*/ 	.byte	0x03, 0x19
        /*001a*/ 	.short	0x0c4a


	//----- nvinfo : EIATTR_KPARAM_INFO
	.align		4
        /*001c*/ 	.byte	0x04, 0x17
        /*001e*/ 	.short	(.L_2771 - .L_2770)
.L_2770:
        /*0020*/ 	.word	0x00000000
        /*0024*/ 	.short	0x0002
        /*0026*/ 	.short	0x0c49
        /*0028*/ 	.byte	0x00, 0xf0, 0x05, 0x00


	//----- nvinfo : EIATTR_KPARAM_INFO
	.align		4
.L_2771:
        /*002c*/ 	.byte	0x04, 0x17
        /*002e*/ 	.short	(.L_2773 - .L_2772)
.L_2772:
        /*0030*/ 	.word	0x00000000
        /*0034*/ 	.short	0x0001
        /*0036*/ 	.short	0x0c48
        /*0038*/ 	.byte	0x00, 0xf0, 0x05, 0x00


	//----- nvinfo : EIATTR_KPARAM_INFO
	.align		4
.L_2773:
        /*003c*/ 	.byte	0x04, 0x17
        /*003e*/ 	.short	(.L_2775 - .L_2774)
.L_2774:
        /*0040*/ 	.word	0x00000000
        /*0044*/ 	.short	0x0000
        /*0046*/ 	.short	0x0000
        /*0048*/ 	.byte	0x00, 0xf0, 0x21, 0x31


	//----- nvinfo : EIATTR_MAXREG_COUNT
	.align		4
.L_2775:
        /*004c*/ 	.byte	0x03, 0x1b
        /*004e*/ 	.short	0x0080


	//----- nvinfo : EIATTR_MERCURY_ISA_VERSION
	.align		4
        /*0050*/ 	.byte	0x03, 0x5f
        /*0052*/ 	.short	0x0000


	//----- nvinfo : EIATTR_EXIT_INSTR_OFFSETS
	.align		4
        /*0054*/ 	.byte	0x04, 0x1c
        /*0056*/ 	.short	(.L_2777 - .L_2776)


	//   ....[0]....
.L_2776:
        /*0058*/ 	.word	0x00000170


	//   ....[1]....
        /*005c*/ 	.word	0x000011b0


	//   ....[2]....
        /*0060*/ 	.word	0x00001210


	//   ....[3]....
        /*0064*/ 	.word	0x00001fa0


	//----- nvinfo : EIATTR_MAX_THREADS
	.align		4
.L_2777:
        /*0068*/ 	.byte	0x04, 0x05
        /*006a*/ 	.short	(.L_2779 - .L_2778)
.L_2778:
        /*006c*/ 	.word	0x00000200
        /*0070*/ 	.word	0x00000001
        /*0074*/ 	.word	0x00000001


	//----- nvinfo : EIATTR_CRS_STACK_SIZE
	.align		4
.L_2779:
        /*0078*/ 	.byte	0x04, 0x1e
        /*007a*/ 	.short	(.L_2781 - .L_2780)
.L_2780:
        /*007c*/ 	.word	0x00000000
.L_2781:


//--------------------- .nv.info._ZN2at6native55_GLOBAL__N__de093ff9_22_ForeachBinaryOpList_cu_a911ec4325multi_tensor_apply_kernelINS1_18TensorListMetadataILi2EEENS1_11CopyFunctorIN3c1011Float8_e5m2ENS6_15Float8_e5m2fnuzELi2ELi1ELi1EEEJNS0_4CopyIS7_S8_EEEEEvT_T0_DpT1_ --------------------------
	.section	.nv.info._ZN2at6native55_GLOBAL__N__de093ff9_22_ForeachBinaryOpList_cu_a911ec4325multi_tensor_apply_kernelINS1_18TensorListMetadataILi2EEENS1_11CopyFunctorIN3c1011Float8_e5m2ENS6_15Float8_e5m2fnuzELi2ELi1ELi1EEEJNS0_4CopyIS7_S8_EEEEEvT_T0_DpT1_,"",@"SHT_CUDA_INFO"
	.sectionflags	@""
	.align	4


	//----- nvinfo : EIATTR_CUDA_API_VERSION
	.align		4
        /*0000*/ 	.byte	0x04, 0x37
        /*0002*/ 	.short	(.L_2783 - .L_2782)
.L_2782:
        /*0004*/ 	.word	0x00000082


	//----- nvinfo : EIATTR_SW2861232_WAR
	.align		4
.L_2783:
        /*0008*/ 	.byte	0x01, 0x35
	.zero		2


	//----- nvinfo : EIATTR_PARAM_CBANK
	.align		4
        /*000c*/ 	.byte	0x04, 0x0a
        /*000e*/ 	.short	(.L_2785 - .L_2784)
	.align		4
.L_2784:
        /*0010*/ 	.word	index@(.nv.constant0._ZN2at6native55_GLOBAL__N__de093ff9_22_ForeachBinaryOpList_cu_a911ec4325multi_tensor_apply_kernelINS1_18TensorListMetadataILi2EEENS1_11CopyFunctorIN3c1011Float8_e5m2ENS6_15Float8_e5m2fnuzELi2ELi1ELi1EEEJNS0_4CopyIS7_S8_EEEEEvT_T0_DpT1_)
        /*0014*/ 	.short	0x0160
        /*0016*/ 	.short	0x0c4a


	//----- nvinfo : EIATTR_CBANK_PARAM_SIZE
	.align		4
.L_2785:
        /*0018*/ 	.byte	0x03, 0x19
        /*001a*/ 	.short	0x0c4a


	//----- nvinfo : EIATTR_KPARAM_INFO
	.align		4
        /*001c*/ 	.byte	0x04, 0x17
        /*001e*/ 	.short	(.L_2787 - .L_2786)
.L_2786:
        /*0020*/ 	.word	0x00000000
        /*0024*/ 	.short	0x0002
        /*0026*/ 	.short	0x0c49
        /*0028*/ 	.byte	0x00, 0xf0, 0x05, 0x00


	//----- nvinfo : EIATTR_KPARAM_INFO
	.align		4
.L_2787:
        /*002c*/ 	.byte	0x04, 0x17
        /*002e*/ 	.short	(.L_2789 - .L_2788)
.L_2788:
        /*0030*/ 	.word	0x00000000
        /*0034*/ 	.short	0x0001
        /*0036*/ 	.short	0x0c48
        /*0038*/ 	.byte	0x00, 0xf0, 0x05, 0x00


	//----- nvinfo : EIATTR_KPARAM_INFO
	.align		4
.L_2789:
        /*003c*/ 	.byte	0x04, 0x17
        /*003e*/ 	.short	(.L_2791 - .L_2790)
.L_2790:
        /*0040*/ 	.word	0x00000000
        /*0044*/ 	.short	0x0000
        /*0046*/ 	.short	0x0000
        /*0048*/ 	.byte	0x00, 0xf0, 0x21, 0x31


	//----- nvinfo : EIATTR_MAXREG_COUNT
	.align		4
.L_2791:
        /*004c*/ 	.byte	0x03, 0x1b
        /*004e*/ 	.short	0x0080


	//----- nvinfo : EIATTR_MERCURY_ISA_VERSION
	.align		4
        /*0050*/ 	.byte	0x03, 0x5f
        /*0052*/ 	.short	0x0000


	//----- nvinfo : EIATTR_EXIT_INSTR_OFFSETS
	.align		4
        /*0054*/ 	.byte	0x04, 0x1c
        /*0056*/ 	.short	(.L_2793 - .L_2792)


	//   ....[0]....
.L_2792:
        /*0058*/ 	.word	0x000001a0


	//   ....[1]....
        /*005c*/ 	.word	0x000010a0


	//   ....[2]....
        /*0060*/ 	.word	0x00001100


	//   ....[3]....
        /*0064*/ 	.word	0x00001e20


	//----- nvinfo : EIATTR_MAX_THREADS
	.align		4
.L_2793:
        /*0068*/ 	.byte	0x04, 0x05
        /*006a*/ 	.short	(.L_2795 - .L_2794)
.L_2794:
        /*006c*/ 	.word	0x00000200
        /*0070*/ 	.word	0x00000001
        /*0074*/ 	.word	0x00000001


	//----- nvinfo : EIATTR_CRS_STACK_SIZE
	.align		4
.L_2795:
        /*0078*/ 	.byte	0x04, 0x1e
        /*007a*/ 	.short	(.L_2797 - .L_2796)
.L_2796:
        /*007c*/ 	.word	0x00000000
.L_2797:


//--------------------- .nv.info._ZN2at6native55_GLOBAL__N__de093ff9_22_ForeachBinaryOpList_cu_a911ec4325multi_tensor_apply_kernelINS1_18TensorListMetadataILi2EEENS1_11CopyFunctorIN3c1011Float8_e5m2ENS6_15Float8_e4m3fnuzELi2ELi1ELi1EEEJNS0_4CopyIS7_S8_EEEEEvT_T0_DpT1_ --------------------------
	.section	.nv.info._ZN2at6native55_GLOBAL__N__de093ff9_22_ForeachBinaryOpList_cu_a911ec4325multi_tensor_apply_kernelINS1_18TensorListMetadataILi2EEENS1_11CopyFunctorIN3c1011Float8_e5m2ENS6_15Float8_e4m3fnuzELi2ELi1ELi1EEEJNS0_4CopyIS7_S8_EEEEEvT_T0_DpT1_,"",@"SHT_CUDA_INFO"
	.sectionflags	@""
	.align	4


	//----- nvinfo : EIATTR_CUDA_API_VERSION
	.align		4
        /*0000*/ 	.byte	0x04, 0x37
        /*0002*/ 	.short	(.L_2799 - .L_2798)
.L_2798:
        /*0004*/ 	.word	0x00000082


	//----- nvinfo : EIATTR_SW2861232_WAR
	.align		4
.L_2799:
        /*0008*/ 	.byte	0x01, 0x35
	.zero		2


	//----- nvinfo : EIATTR_PARAM_CBANK
	.align		4
        /*000c*/ 	.byte	0x04, 0x0a
        /*000e*/ 	.short	(.L_2801 - .L_2800)
	.align		4
.L_2800:
        /*0010*/ 	.word	index@(.nv.constant0._ZN2at6native55_GLOBAL__N__de093ff9_22_ForeachBinaryOpList_cu_a911ec4325multi_tensor_apply_kernelINS1_18TensorListMetadataILi2EEENS1_11CopyFunctorIN3c1011Float8_e5m2ENS6_15Float8_e4m3fnuzELi2ELi1ELi1EEEJNS0_4CopyIS7_S8_EEEEEvT_T0_DpT1_)
        /*0014*/ 	.short	0x0160
        /*0016*/ 	.short	0x0c4a


	//----- nvinfo : EIATTR_CBANK_PARAM_SIZE
	.align		4
.L_2801:
        /*0018*/ 	.byte	0x03, 0x19
        /*001a*/ 	.short	0x0c4a


	//----- nvinfo : EIATTR_KPARAM_INFO
	.align		4
        /*001c*/ 	.byte	0x04, 0x17
        /*001e*/ 	.short	(.L_2803 - .L_2802)
.L_2802:
        /*0020*/ 	.word	0x00000000
        /*0024*/ 	.short	0x0002
        /*0026*/ 	.short	0x0c49
        /*0028*/ 	.byte	0x00, 0xf0, 0x05, 0x00


	//----- nvinfo : EIATTR_KPARAM_INFO
	.align		4
.L_2803:
        /*002c*/ 	.byte	0x04, 0x17
        /*002e*/ 	.short	(.L_2805 - .L_2804)
.L_2804:
        /*0030*/ 	.word	0x00000000
        /*0034*/ 	.short	0x0001
        /*0036*/ 	.short	0x0c48
        /*0038*/ 	.byte	0x00, 0xf0, 0x05, 0x00


	//----- nvinfo : EIATTR_KPARAM_INFO
	.align		4
.L_2805:
        /*003c*/ 	.byte	0x04, 0x17
        /*003e*/ 	.short	(.L_2807 - .L_2806)
.L_2806:
        /*0040*/ 	.word	0x00000000
        /*0044*/ 	.short	0x0000
        /*0046*/ 	.short	0x0000
        /*0048*/ 	.byte	0x00, 0xf0, 0x21, 0x31


	//----- nvinfo : EIATTR_MAXREG_COUNT
	.align		4
.L_2807:
        /*004c*/ 	.byte	0x03, 0x1b
        /*004e*/ 	.short	0x0080


	//----- nvinfo : EIATTR_MERCURY_ISA_VERSION
	.align		4
        /*0050*/ 	.byte	0x03, 0x5f
        /*0052*/ 	.short	0x0000


	//----- nvinfo : EIATTR_EXIT_INSTR_OFFSETS
	.align		4
        /*0054*/ 	.byte	0x04, 0x1c
        /*0056*/ 	.short	(.L_2809 - .L_2808)


	//   ....[0]....
.L_2808:
        /*0058*/ 	.word	0x000001a0


	//   ....[1]....
        /*005c*/ 	.word	0x000010a0


	//   ....[2]....
        /*0060*/ 	.word	0x00001100


	//   ....[3]....
        /*0064*/ 	.word	0x00001e20


	//----- nvinfo : EIATTR_MAX_THREADS
	.align		4
.L_2809:
        /*0068*/ 	.byte	0x04, 0x05
        /*006a*/ 	.short	(.L_2811 - .L_2810)
.L_2810:
        /*006c*/ 	.word	0x00000200
        /*0070*/ 	.word	0x00000001
        /*0074*/ 	.word	0x00000001


	//----- nvinfo : EIATTR_CRS_STACK_SIZE
	.align		4
.L_2811:
        /*0078*/ 	.byte	0x04, 0x1e
        /*007a*/ 	.short	(.L_2813 - .L_2812)
.L_2812:
        /*007c*/ 	.word	0x00000000
.L_2813:


//--------------------- .nv.info._ZN2at6native55_GLOBAL__N__de093ff9_22_ForeachBinaryOpList_cu_a911ec4325multi_tensor_apply_kernelINS1_18TensorListMetadataILi2EEENS1_11CopyFunctorIN3c1011Float8_e5m2ENS6_13Float8_e4m3fnELi2ELi1ELi1EEEJNS0_4CopyIS7_S8_EEEEEvT_T0_DpT1_ --------------------------
	.section	.nv.info._ZN2at6native55_GLOBAL__N__de093ff9_22_ForeachBinaryOpList_cu_a911ec4325multi_tensor_apply_kernelINS1_18TensorListMetadataILi2EEENS1_11CopyFunctorIN3c1011Float8_e5m2ENS6_13Float8_e4m3fnELi2ELi1ELi1EEEJNS0_4CopyIS7_S8_EEEEEvT_T0_DpT1_,"",@"SHT_CUDA_INFO"
	.sectionflags	@""
	.align	4


	//----- nvinfo : EIATTR_CUDA_API_VERSION
	.align		4
        /*0000*/ 	.byte	0x04, 0x37
        /*0002*/ 	.short	(.L_2815 - .L_2814)
.L_2814:
        /*0004*/ 	.word	0x00000082


	//----- nvinfo : EIATTR_SW2861232_WAR
	.align		4
.L_2815:
        /*0008*/ 	.byte	0x01, 0x35
	.zero		2


	//----- nvinfo : EIATTR_PARAM_CBANK
	.align		4
        /*000c*/ 	.byte	0x04, 0x0a
        /*000e*/ 	.short	(.L_2817 - .L_2816)
	.align		4
.L_2816:
        /*0010*/ 	.word	index@(.nv.constant0._ZN2at6native55_GLOBAL__N__de093ff9_22_ForeachBinaryOpList_cu_a911ec4325multi_tensor_apply_kernelINS1_18TensorListMetadataILi2EEENS1_11CopyFunctorIN3c1011Float8_e5m2ENS6_13Float8_e4m3fnELi2ELi1ELi1EEEJNS0_4CopyIS7_S8_EEEEEvT_T0_DpT1_)
        /*0014*/ 	.short	0x0160
        /*0016*/ 	.short	0x0c4a


	//----- nvinfo : EIATTR_CBANK_PARAM_SIZE
	.align		4
.L_2817:
        /*0018*/ 	.byte	0x03, 0x19
        /*001a*/ 	.short	0x0c4a


	//----- nvinfo : EIATTR_KPARAM_INFO
	.align		4
        /*001c*/ 	.byte	0x04, 0x17
        /*001e*/ 	.short	(.L_2819 - .L_2818)
.L_2818:
        /*0020*/ 	.word	0x00000000
        /*0024*/ 	.short	0x0002
        /*0026*/ 	.short	0x0c49
        /*0028*/ 	.byte	0x00, 0xf0, 0x05, 0x00


	//----- nvinfo : EIATTR_KPARAM_INFO
	.align		4
.L_2819:
        /*002c*/ 	.byte	0x04, 0x17
        /*002e*/ 	.short	(.L_2821 - .L_2820)
.L_2820:
        /*0030*/ 	.word	0x00000000
        /*0034*/ 	.short	0x0001
        /*0036*/ 	.short	0x0c48
        /*0038*/ 	.byte	0x00, 0xf0, 0x05, 0x00


	//----- nvinfo : EIATTR_KPARAM_INFO
	.align		4
.L_2821:
        /*003c*/ 	.byte	0x04, 0x17
        /*003e*/ 	.short	(.L_2823 - .L_2822)
.L_2822:
        /*0040*/ 	.word	0x00000000
        /*0044*/ 	.short	0x0000
        /*0046*/ 	.short	0x0000
        /*0048*/ 	.byte	0x00, 0xf0, 0x21, 0x31


	//----- nvinfo : EIATTR_MAXREG_COUNT
	.align		4
.L_2823:
        /*004c*/ 	.byte	0x03, 0x1b
        /*004e*/ 	.short	0x0080


	//----- nvinfo : EIATTR_MERCURY_ISA_VERSION
	.align		4
        /*0050*/ 	.byte	0x03, 0x5f
        /*0052*/ 	.short	0x0000


	//----- nvinfo : EIATTR_EXIT_INSTR_OFFSETS
	.align		4
        /*0054*/ 	.byte	0x04, 0x1c
        /*0056*/ 	.short	(.L_2825 - .L_2824)


	//   ....[0]....
.L_2824:
        /*0058*/ 	.word	0x000001a0


	//   ....[1]....
        /*005c*/ 	.word	0x00000e70


	//   ....[2]....
        /*0060*/ 	.word	0x00000ed0


	//   ....[3]....
        /*0064*/ 	.word	0x00001980


	//----- nvinfo : EIATTR_MAX_THREADS
	.align		4
.L_2825:
        /*0068*/ 	.byte	0x04, 0x05
        /*006a*/ 	.short	(.L_2827 - .L_2826)
.L_2826:
        /*006c*/ 	.word	0x00000200
        /*0070*/ 	.word	0x00000001
        /*0074*/ 	.word	0x00000001


	//----- nvinfo : EIATTR_CRS_STACK_SIZE
	.align		4
.L_2827:
        /*0078*/ 	.byte	0x04, 0x1e
        /*007a*/ 	.short	(.L_2829 - .L_2828)
.L_2828:
        /*007c*/ 	.word	0x00000000
.L_2829:


//--------------------- .nv.info._ZN2at6native55_GLOBAL__N__de093ff9_22_ForeachBinaryOpList_cu_a911ec4325multi_tensor_apply_kernelINS1_18TensorListMetadataILi2EEENS1_11CopyFunctorIN3c1011Float8_e5m2EbLi2ELi1ELi1EEEJNS0_4CopyIS7_bEEEEEvT_T0_DpT1_ --------------------------
	.section	.nv.info._ZN2at6native55_GLOBAL__N__de093ff9_22_ForeachBinaryOpList_cu_a911ec4325multi_tensor_apply_kernelINS1_18TensorListMetadataILi2EEENS1_11CopyFunctorIN3c1011Float8_e5m2EbLi2ELi1ELi1EEEJNS0_4CopyIS7_bEEEEEvT_T0_DpT1_,"",@"SHT_CUDA_INFO"
	.sectionflags	@""
	.align	4


	//----- nvinfo : EIATTR_CUDA_API_VERSION
	.align		4
        /*0000*/ 	.byte	0x04, 0x37
        /*0002*/ 	.short	(.L_2831 - .L_2830)
.L_2830:
        /*0004*/ 	.word	0x00000082


	//----- nvinfo : EIATTR_SW2861232_WAR
	.align		4
.L_2831:
        /*0008*/ 	.byte	0x01, 0x35
	.zero		2


	//----- nvinfo : EIATTR_PARAM_CBANK
	.align		4
        /*000c*/ 	.byte	0x04, 0x0a
        /*000e*/ 	.short	(.L_2833 - .L_2832)
	.align		4
.L_2832:
        /*0010*/ 	.word	index@(.nv.constant0._ZN2at6native55_GLOBAL__N__de093ff9_22_ForeachBinaryOpList_cu_a911ec4325multi_tensor_apply_kernelINS1_18TensorListMetadataILi2EEENS1_11CopyFunctorIN3c1011Float8_e5m2EbLi2ELi1ELi1EEEJNS0_4CopyIS7_bEEEEEvT_T0_DpT1_)
        /*0014*/ 	.short	0x0160
        /*0016*/ 	.short	0x0c4a


	//----- nvinfo : EIATTR_CBANK_PARAM_SIZE
	.align		4
.L_2833:
        /*0018*/ 	.byte	0x03, 0x19
        /*001a*/ 	.short	0x0c4a


	//----- nvinfo : EIATTR_KPARAM_INFO
	.align		4
        /*001c*/ 	.byte	0x04, 0x17
        /*001e*/ 	.short	(.L_2835 - .L_2834)
.L_2834:
        /*0020*/ 	.word	0x00000000
        /*0024*/ 	.short	0x0002
        /*0026*/ 	.short	0x0c49
        /*0028*/ 	.byte	0x00, 0xf0, 0x05, 0x00


	//----- nvinfo : EIATTR_KPARAM_INFO
	.align		4
.L_2835:
        /*002c*/ 	.byte	0x04, 0x17
        /*002e*/ 	.short	(.L_2837 - .L_2836)
.L_2836:
        /*0030*/ 	.word	0x00000000
        /*0034*/ 	.short	0x0001
        /*0036*/ 	.short	0x0c48
        /*0038*/ 	.byte	0x00, 0xf0, 0x05, 0x00


	//----- nvinfo : EIATTR_KPARAM_INFO
	.align		4
.L_2837:
        /*003c*/ 	.byte	0x04, 0x17
        /*003e*/ 	.short	(.L_2839 - .L_2838)
.L_2838:
        /*0040*/ 	.word	0x00000000
        /*0044*/ 	.short	0x0000
        /*0046*/ 	.short	0x0000
        /*0048*/ 	.byte	0x00, 0xf0, 0x21, 0x31


	//----- nvinfo : EIATTR_MAXREG_COUNT
	.align		4
.L_2839:
        /*004c*/ 	.byte	0x03, 0x1b
        /*004e*/ 	.short	0x0080


	//----- nvinfo : EIATTR_MERCURY_ISA_VERSION
	.align		4
        /*0050*/ 	.byte	0x03, 0x5f
        /*0052*/ 	.short	0x0000


	//----- nvinfo : EIATTR_EXIT_INSTR_OFFSETS
	.align		4
        /*0054*/ 	.byte	0x04, 0x1c
        /*0056*/ 	.short	(.L_2841 - .L_2840)


	//   ....[0]....
.L_2840:
        /*0058*/ 	.word	0x000001a0


	//   ....[1]....
        /*005c*/ 	.word	0x00000ab0


	//   ....[2]....
        /*0060*/ 	.word	0x00000b10


	//   ....[3]....
        /*0064*/ 	.word	0x000011a0


	//----- nvinfo : EIATTR_MAX_THREADS
	.align		4
.L_2841:
        /*0068*/ 	.byte	0x04, 0x05
        /*006a*/ 	.short	(.L_2843 - .L_2842)
.L_2842:
        /*006c*/ 	.word	0x00000200
        /*0070*/ 	.word	0x00000001
        /*0074*/ 	.word	0x00000001


	//----- nvinfo : EIATTR_CRS_STACK_SIZE
	.align		4
.L_2843:
        /*0078*/ 	.byte	0x04, 0x1e
        /*007a*/ 	.short	(.L_2845 - .L_2844)
.L_2844:
        /*007c*/ 	.word	0x00000000
.L_2845:


//--------------------- .nv.info._ZN2at6native55_GLOBAL__N__de093ff9_22_ForeachBinaryOpList_cu_a911ec4325multi_tensor_apply_kernelINS1_18TensorListMetadataILi2EEENS1_11CopyFunctorIN3c1011Float8_e5m2ENS6_8BFloat16ELi2ELi1ELi1EEEJNS0_4CopyIS7_S8_EEEEEvT_T0_DpT1_ --------------------------
	.section	.nv.info._ZN2at6native55_GLOBAL__N__de093ff9_22_ForeachBinaryOpList_cu_a911ec4325multi_tensor_apply_kernelINS1_18TensorListMetadataILi2EEENS1_11CopyFunctorIN3c1011Float8_e5m2ENS6_8BFloat16ELi2ELi1ELi1EEEJNS0_4CopyIS7_S8_EEEEEvT_T0_DpT1_,"",@"SHT_CUDA_INFO"
	.sectionflags	@""
	.align	4


	//----- nvinfo : EIATTR_CUDA_API_VERSION
	.align		4
        /*0000*/ 	.byte	0x04, 0x37
        /*0002*/ 	.short	(.L_2847 - .L_2846)
.L_2846:
        /*0004*/ 	.word	0x00000082


	//----- nvinfo : EIATTR_SW2861232_WAR
	.align		4
.L_2847:
        /*0008*/ 	.byte	0x01, 0x35
	.zero		2


	//----- nvinfo : EIATTR_PARAM_CBANK
	.align		4
        /*000c*/ 	.byte	0x04, 0x0a
        /*000e*/ 	.short	(.L_2849 - .L_2848)
	.align		4
.L_2848:
        /*0010*/ 	.word	index@(.nv.constant0._ZN2at6native55_GLOBAL__N__de093ff9_22_ForeachBinaryOpList_cu_a911ec4325multi_tensor_apply_kernelINS1_18TensorListMetadataILi2EEENS1_11CopyFunctorIN3c1011Float8_e5m2ENS6_8BFloat16ELi2ELi1ELi1EEEJNS0_4CopyIS7_S8_EEEEEvT_T0_DpT1_)
        /*0014*/ 	.short	0x0160
        /*0016*/ 	.short	0x0c4a


	//----- nvinfo : EIATTR_CBANK_PARAM_SIZE
	.align		4
.L_2849:
        /*0018*/ 	.byte	0x03, 0x19
        /*001a*/ 	.short	0x0c4a


	//----- nvinfo : EIATTR_KPARAM_INFO
	.align		4
        /*001c*/ 	.byte	0x04, 0x17
        /*001e*/ 	.short	(.L_2851 - .L_2850)
.L_2850:
        /*0020*/ 	.word	0x00000000
        /*0024*/ 	.short	0x0002
        /*0026*/ 	.short	0x0c49
        /*0028*/ 	.byte	0x00, 0xf0, 0x05, 0x00


	//----- nvinfo : EIATTR_KPARAM_INFO
	.align		4
.L_2851:
        /*002c*/ 	.byte	0x04, 0x17
        /*002e*/ 	.short	(.L_2853 - .L_2852)
.L_2852:
        /*0030*/ 	.word	0x00000000
        /*0034*/ 	.short	0x0001
        /*0036*/ 	.short	0x0c48
        /*0038*/ 	.byte	0x00, 0xf0, 0x05, 0x00


	//----- nvinfo : EIATTR_KPARAM_INFO
	.align		4
.L_2853:
        /*003c*/ 	.byte	0x04, 0x17
        /*003e*/ 	.short	(.L_2855 - .L_2854)
.L_2854:
        /*0040*/ 	.word	0x00000000
        /*0044*/ 	.short	0x0000
        /*0046*/ 	.short	0x0000
        /*0048*/ 	.byte	0x00, 0xf0, 0x21, 0x31


	//----- nvinfo : EIATTR_MAXREG_COUNT
	.align		4
.L_2855:
        /*004c*/ 	.byte	0x03, 0x1b
        /*004e*/ 	.short	0x0080


	//----- nvinfo : EIATTR_MERCURY_ISA_VERSION
	.align		4
        /*0050*/ 	.byte	0x03, 0x5f
        /*0052*/ 	.short	0x0000


	//----- nvinfo : EIATTR_EXIT_INSTR_OFFSETS
	.align		4
        /*0054*/ 	.byte	0x04, 0x1c
        /*0056*/ 	.short	(.L_2857 - .L_2856)


	//   ....[0]....
.L_2856:
        /*0058*/ 	.word	0x000001b0


	//   ....[1]....
        /*005c*/ 	.word	0x00000a70


	//   ....[2]....
        /*0060*/ 	.word	0x00000ad0


	//   ....[3]....
        /*0064*/ 	.word	0x00001110


	//----- nvinfo : EIATTR_MAX_THREADS
	.align		4
.L_2857:
        /*0068*/ 	.byte	0x04, 0x05
        /*006a*/ 	.short	(.L_2859 - .L_2858)
.L_2858:
        /*006c*/ 	.word	0x00000200
        /*0070*/ 	.word	0x00000001
        /*0074*/ 	.word	0x00000001


	//----- nvinfo : EIATTR_CRS_STACK_SIZE
	.align		4
.L_2859:
        /*0078*/ 	.byte	0x04, 0x1e
        /*007a*/ 	.short	(.L_2861 - .L_2860)
.L_2860:
        /*007c*/ 	.word	0x00000000
.L_2861:


//--------------------- .nv.info._ZN2at6native55_GLOBAL__N__de093ff9_22_ForeachBinaryOpList_cu_a911ec4325multi_tensor_apply_kernelINS1_18TensorListMetadataILi2EEENS1_11CopyFunctorIN3c1011Float8_e5m2ENS6_4HalfELi2ELi1ELi1EEEJNS0_4CopyIS7_S8_EEEEEvT_T0_DpT1_ --------------------------
	.section	.nv.info._ZN2at6native55_GLOBAL__N__de093ff9_22_ForeachBinaryOpList_cu_a911ec4325multi_tensor_apply_kernelINS1_18TensorListMetadataILi2EEENS1_11CopyFunctorIN3c1011Float8_e5m2ENS6_4HalfELi2ELi1ELi1EEEJNS0_4CopyIS7_S8_EEEEEvT_T0_DpT1_,"",@"SHT_CUDA_INFO"
	.sectionflags	@""
	.align	4


	//----- nvinfo : EIATTR_CUDA_API_VERSION
	.align		4
        /*0000*/ 	.byte	0x04, 0x37
        /*0002*/ 	.short	(.L_2863 - .L_2862)
.L_2862:
        /*0004*/ 	.word	0x00000082


	//----- nvinfo : EIATTR_SW2861232_WAR
	.align		4
.L_2863:
        /*0008*/ 	.byte	0x01, 0x35
	.zero		2


	//----- nvinfo : EIATTR_PARAM_CBANK
	.align		4
        /*000c*/ 	.byte	0x04, 0x0a
        /*000e*/ 	.short	(.L_2865 - .L_2864)
	.align		4
.L_2864:
        /*0010*/ 	.word	index@(.nv.constant0._ZN2at6native55_GLOBAL__N__de093ff9_22_ForeachBinaryOpList_cu_a911ec4325multi_tensor_apply_kernelINS1_18TensorListMetadataILi2EEENS1_11CopyFunctorIN3c1011Float8_e5m2ENS6_4HalfELi2ELi1ELi1EEEJNS0_4CopyIS7_S8_EEEEEvT_T0_DpT1_)
        /*0014*/ 	.short	0x0160
        /*0016*/ 	.short	0x0c4a


	//----- nvinfo : EIATTR_CBANK_PARAM_SIZE
	.align		4
.L_2865:
        /*0018*/ 	.byte	0x03, 0x19
        /*001a*/ 	.short	0x0c4a


	//----- nvinfo : EIATTR_KPARAM_INFO
	.align		4
        /*001c*/ 	.byte	0x04, 0x17
        /*001e*/ 	.short	(.L_2867 - .L_2866)
.L_2866:
        /*0020*/ 	.word	0x00000000
        /*0024*/ 	.short	0x0002
        /*0026*/ 	.short	0x0c49
        /*0028*/ 	.byte	0x00, 0xf0, 0x05, 0x00


	//----- nvinfo : EIATTR_KPARAM_INFO
	.align		4
.L_2867:
        /*002c*/ 	.byte	0x04, 0x17
        /*002e*/ 	.short	(.L_2869 - .L_2868)
.L_2868:
        /*0030*/ 	.word	0x00000000
        /*0034*/ 	.short	0x0001
        /*0036*/ 	.short	0x0c48
        /*0038*/ 	.byte	0x00, 0xf0, 0x05, 0x00


	//----- nvinfo : EIATTR_KPARAM_INFO
	.align		4
.L_2869:
        /*003c*/ 	.byte	0x04, 0x17
        /*003e*/ 	.short	(.L_2871 - .L_2870)
.L_2870:
        /*0040*/ 	.word	0x00000000
        /*0044*/ 	.short	0x0000
        /*0046*/ 	.short	0x0000
        /*0048*/ 	.byte	0x00, 0xf0, 0x21, 0x31


	//----- nvinfo : EIATTR_MAXREG_COUNT
	.align		4
.L_2871:
        /*004c*/ 	.byte	0x03, 0x1b
        /*004e*/ 	.short	0x0080


	//----- nvinfo : EIATTR_MERCURY_ISA_VERSION
	.align		4
        /*0050*/ 	.byte	0x03, 0x5f
        /*0052*/ 	.short	0x0000


	//----- nvinfo : EIATTR_EXIT_INSTR_OFFSETS
	.align		4
        /*0054*/ 	.byte	0x04, 0x1c
        /*0056*/ 	.short	(.L_2873 - .L_2872)


	//   ....[0]....
.L_2872:
        /*0058*/ 	.word	0x000001b0


	//   ....[1]....
        /*005c*/ 	.word	0x00000a70


	//   ....[2]....
        /*0060*/ 	.word	0x00000ad0


	//   ....[3]....
        /*0064*/ 	.word	0x00001110


	//----- nvinfo : EIATTR_MAX_THREADS
	.align		4
.L_2873:
        /*0068*/ 	.byte	0x04, 0x05
        /*006a*/ 	.short	(.L_2875 - .L_2874)
.L_2874:
        /*006c*/ 	.word	0x00000200
        /*0070*/ 	.word	0x00000001
        /*0074*/ 	.word	0x00000001


	//----- nvinfo : EIATTR_CRS_STACK_SIZE
	.align		4
.L_2875:
        /*0078*/ 	.byte	0x04, 0x1e
        /*007a*/ 	.short	(.L_2877 - .L_2876)
.L_2876:
        /*007c*/ 	.word	0x00000000
.L_2877:


//--------------------- .nv.info._ZN2at6native55_GLOBAL__N__de093ff9_22_ForeachBinaryOpList_cu_a911ec4325multi_tensor_apply_kernelINS1_18TensorListMetadataILi2EEENS1_11CopyFunctorIN3c1011Float8_e5m2ENS6_7complexIfEELi2ELi1ELi1EEEJNS0_4CopyIS7_S9_EEEEEvT_T0_DpT1_ --------------------------
	.section	.nv.info._ZN2at6native55_GLOBAL__N__de093ff9_22_ForeachBinaryOpList_cu_a911ec4325multi_tensor_apply_kernelINS1_18TensorListMetadataILi2EEENS1_11CopyFunctorIN3c1011Float8_e5m2ENS6_7complexIfEELi2ELi1ELi1EEEJNS0_4CopyIS7_S9_EEEEEvT_T0_DpT1_,"",@"SHT_CUDA_INFO"
	.sectionflags	@""
	.align	4


	//----- nvinfo : EIATTR_CUDA_API_VERSION
	.align		4
        /*0000*/ 	.byte	0x04, 0x37
        /*0002*/ 	.short	(.L_2879 - .L_2878)
.L_2878:
        /*0004*/ 	.word	0x00000082


	//----- nvinfo : EIATTR_SW2861232_WAR
	.align		4
.L_2879:
        /*0008*/ 	.byte	0x01, 0x35
	.zero		2


	//----- nvinfo : EIATTR_PARAM_CBANK
	.align		4
        /*000c*/ 	.byte	0x04, 0x0a
        /*000e*/ 	.short	(.L_2881 - .L_2880)
	.align		4
.L_2880:
        /*0010*/ 	.word	index@(.nv.constant0._ZN2at6native55_GLOBAL__N__de093ff9_22_ForeachBinaryOpList_cu_a911ec4325multi_tensor_apply_kernelINS1_18TensorListMetadataILi2EEENS1_11CopyFunctorIN3c1011Float8_e5m2ENS6_7complexIfEELi2ELi1ELi1EEEJNS0_4CopyIS7_S9_EEEEEvT_T0_DpT1_)
        /*0014*/ 	.short	0x0160
        /*0016*/ 	.short	0x0c4a


	//----- nvinfo : EIATTR_CBANK_PARAM_SIZE
	.align		4
.L_2881:
        /*0018*/ 	.byte	0x03, 0x19
        /*001a*/ 	.short	0x0c4a


	//----- nvinfo : EIATTR_KPARAM_INFO
	.align		4
        /*001c*/ 	.byte	0x04, 0x17
        /*001e*/ 	.short	(.L_2883 - .L_2882)
.L_2882:
        /*0020*/ 	.word	0x00000000
        /*0024*/ 	.short	0x0002
        /*0026*/ 	.short	0x0c49
        /*0028*/ 	.byte	0x00, 0xf0, 0x05, 0x00


	//----- nvinfo : EIATTR_KPARAM_INFO
	.align		4
.L_2883:
        /*002c*/ 	.byte	0x04, 0x17
        /*002e*/ 	.short	(.L_2885 - .L_2884)
.L_2884:
        /*0030*/ 	.word	0x00000000
        /*0034*/ 	.short	0x0001
        /*0036*/ 	.short	0x0c48
        /*0038*/ 	.byte	0x00, 0xf0, 0x05, 0x00


	//----- nvinfo : EIATTR_KPARAM_INFO
	.align		4
.L_2885:
        /*003c*/ 	.byte	0x04, 0x17
        /*003e*/ 	.short	(.L_2887 - .L_2886)
.L_2886:
        /*0040*/ 	.word	0x00000000
        /*0044*/ 	.short	0x0000
        /*0046*/ 	.short	0x0000
        /*0048*/ 	.byte	0x00, 0xf0, 0x21, 0x31


	//----- nvinfo : EIATTR_MAXREG_COUNT
	.align		4
.L_2887:
        /*004c*/ 	.byte	0x03, 0x1b
        /*004e*/ 	.short	0x0080


	//----- nvinfo : EIATTR_MERCURY_ISA_VERSION
	.align		4
        /*0050*/ 	.byte	0x03, 0x5f
        /*0052*/ 	.short	0x0000


	//----- nvinfo : EIATTR_EXIT_INSTR_OFFSETS
	.align		4
        /*0054*/ 	.byte	0x04, 0x1c
        /*0056*/ 	.short	(.L_2889 - .L_2888)


	//   ....[0]....
.L_2888:
        /*0058*/ 	.word	0x000001b0


	//   ....[1]....
        /*005c*/ 	.word	0x00000aa0


	//   ....[2]....
        /*0060*/ 	.word	0x00000b00


	//   ....[3]....
        /*0064*/ 	.word	0x00001130


	//----- nvinfo : EIATTR_MAX_THREADS
	.align		4
.L_2889:
        /*0068*/ 	.byte	0x04, 0x05
        /*006a*/ 	.short	(.L_2891 - .L_2890)
.L_2890:
        /*006c*/ 	.word	0x00000200
        /*0070*/ 	.word	0x00000001
        /*0074*/ 	.word	0x00000001


	//----- nvinfo : EIATTR_CRS_STACK_SIZE
	.align		4
.L_2891:
        /*0078*/ 	.byte	0x04, 0x1e
        /*007a*/ 	.short	(.L_2893 - .L_2892)
.L_2892:
        /*007c*/ 	.word	0x00000000
.L_2893:


//--------------------- .nv.info._ZN2at6native55_GLOBAL__N__de093ff9_22_ForeachBinaryOpList_cu_a911ec4325multi_tensor_apply_kernelINS1_18TensorListMetadataILi2EEENS1_11CopyFunctorIN3c1011Float8_e5m2ENS6_7complexIdEELi2ELi1ELi1EEEJNS0_4CopyIS7_S9_EEEEEvT_T0_DpT1_ --------------------------
	.section	.nv.info._ZN2at6native55_GLOBAL__N__de093ff9_22_ForeachBinaryOpList_cu_a911ec4325multi_tensor_apply_kernelINS1_18TensorListMetadataILi2EEENS1_11CopyFunctorIN3c1011Float8_e5m2ENS6_7complexIdEELi2ELi1ELi1EEEJNS0_4CopyIS7_S9_EEEEEvT_T0_DpT1_,"",@"SHT_CUDA_INFO"
	.sectionflags	@""
	.align	4


	//----- nvinfo : EIATTR_CUDA_API_VERSION
	.align		4
        /*0000*/ 	.byte	0x04, 0x37
        /*0002*/ 	.short	(.L_2895 - .L_2894)
.L_2894:
        /*0004*/ 	.word	0x00000082


	//----- nvinfo : EIATTR_SW2861232_WAR
	.align		4
.L_2895:
        /*0008*/ 	.byte	0x01, 0x35
	.zero		2


	//----- nvinfo : EIATTR_PARAM_CBANK
	.align		4
        /*000c*/ 	.byte	0x04, 0x0a
        /*000e*/ 	.short	(.L_2897 - .L_2896)
	.align		4
.L_2896:
        /*0010*/ 	.word	index@(.nv.constant0._ZN2at6native55_GLOBAL__N__de093ff9_22_ForeachBinaryOpList_cu_a911ec4325multi_tensor_apply_kernelINS1_18TensorListMetadataILi2EEENS1_11CopyFunctorIN3c1011Float8_e5m2ENS6_7complexIdEELi2ELi1ELi1EEEJNS0_4CopyIS7_S9_EEEEEvT_T0_DpT1_)
        /*0014*/ 	.short	0x0160
        /*0016*/ 	.short	0x0c4a


	//----- nvinfo : EIATTR_CBANK_PARAM_SIZE
	.align		4
.L_2897:
        /*0018*/ 	.byte	0x03, 0x19
        /*001a*/ 	.short	0x0c4a


	//----- nvinfo : EIATTR_KPARAM_INFO
	.align		4
        /*001c*/ 	.byte	0x04, 0x17
        /*001e*/ 	.short	(.L_2899 - .L_2898)
.L_2898:
        /*0020*/ 	.word	0x00000000
        /*0024*/ 	.short	0x0002
        /*0026*/ 	.short	0x0c49
        /*0028*/ 	.byte	0x00, 0xf0, 0x05, 0x00


	//----- nvinfo : EIATTR_KPARAM_INFO
	.align		4
.L_2899:
        /*002c*/ 	.byte	0x04, 0x17
        /*002e*/ 	.short	(.L_2901 - .L_2900)
.L_2900:
        /*0030*/ 	.word	0x00000000
        /*0034*/ 	.short	0x0001
        /*0036*/ 	.short	0x0c48
        /*0038*/ 	.byte	0x00, 0xf0, 0x05, 0x00


	//----- nvinfo : EIATTR_KPARAM_INFO
	.align		4
.L_2901:
        /*003c*/ 	.byte	0x04, 0x17
        /*003e*/ 	.short	(.L_2903 - .L_2902)
.L_2902:
        /*0040*/ 	.word	0x00000000
        /*0044*/ 	.short	0x0000
        /*0046*/ 	.short	0x0000
        /*0048*/ 	.byte	0x00, 0xf0, 0x21, 0x31


	//----- nvinfo : EIATTR_MAXREG_COUNT
	.align		4
.L_2903:
        /*004c*/ 	.byte	0x03, 0x1b
        /*004e*/ 	.short	0x0080


	//----- nvinfo : EIATTR_MERCURY_ISA_VERSION
	.align		4
        /*0050*/ 	.byte	0x03, 0x5f
        /*0052*/ 	.short	0x0000


	//----- nvinfo : EIATTR_EXIT_INSTR_OFFSETS
	.align		4
        /*0054*/ 	.byte	0x04, 0x1c
        /*0056*/ 	.short	(.L_2905 - .L_2904)


	//   ....[0]....
.L_2904:
        /*0058*/ 	.word	0x000001b0


	//   ....[1]....
        /*005c*/ 	.word	0x00000b30


	//   ....[2]....
        /*0060*/ 	.word	0x00000b90


	//   ....[3]....
        /*0064*/ 	.word	0x00001280


	//----- nvinfo : EIATTR_MAX_THREADS
	.align		4
.L_2905:
        /*0068*/ 	.byte	0x04, 0x05
        /*006a*/ 	.short	(.L_2907 - .L_2906)
.L_2906:
        /*006c*/ 	.word	0x00000200
        /*0070*/ 	.word	0x00000001
        /*0074*/ 	.word	0x00000001


	//----- nvinfo : EIATTR_CRS_STACK_SIZE
	.align		4
.L_2907:
        /*0078*/ 	.byte	0x04, 0x1e
        /*007a*/ 	.short	(.L_2909 - .L_2908)
.L_2908:
        /*007c*/ 	.word	0x00000000
.L_2909:


//--------------------- .nv.info._ZN2at6native55_GLOBAL__N__de093ff9_22_ForeachBinaryOpList_cu_a911ec4325multi_tensor_apply_kernelINS1_18TensorListMetadataILi2EEENS1_11CopyFunctorIN3c1011Float8_e5m2EfLi2ELi1ELi1EEEJNS0_4CopyIS7_fEEEEEvT_T0_DpT1_ --------------------------
	.section	.nv.info._ZN2at6native55_GLOBAL__N__de093ff9_22_ForeachBinaryOpList_cu_a911ec4325multi_tensor_apply_kernelINS1_18TensorListMetadataILi2EEENS1_11CopyFunctorIN3c1011Float8_e5m2EfLi2ELi1ELi1EEEJNS0_4CopyIS7_fEEEEEvT_T0_DpT1_,"",@"SHT_CUDA_INFO"
	.sectionflags	@""
	.align	4


	//----- nvinfo : EIATTR_CUDA_API_VERSION
	.align		4
        /*0000*/ 	.byte	0x04, 0x37
        /*0002*/ 	.short	(.L_2911 - .L_2910)
.L_2910:
        /*0004*/ 	.word	0x00000082


	//----- nvinfo : EIATTR_SW2861232_WAR
	.align		4
.L_2911:
        /*0008*/ 	.byte	0x01, 0x35
	.zero		2


	//----- nvinfo : EIATTR_PARAM_CBANK
	.align		4
        /*000c*/ 	.byte	0x04, 0x0a
        /*000e*/ 	.short	(.L_2913 - .L_2912)
	.align		4
.L_2912:
        /*0010*/ 	.word	index@(.nv.constant0._ZN2at6native55_GLOBAL__N__de093ff9_22_ForeachBinaryOpList_cu_a911ec4325multi_tensor_apply_kernelINS1_18TensorListMetadataILi2EEENS1_11CopyFunctorIN3c1011Float8_e5m2EfLi2ELi1ELi1EEEJNS0_4CopyIS7_fEEEEEvT_T0_DpT1_)
        /*0014*/ 	.short	0x0160
        /*0016*/ 	.short	0x0c4a


	//----- nvinfo : EIATTR_CBANK_PARAM_SIZE
	.align		4
.L_2913:
        /*0018*/ 	.byte	0x03, 0x19
        /*001a*/ 	.short	0x0c4a


	//----- nvinfo : EIATTR_KPARAM_INFO
	.align		4
        /*001c*/ 	.byte	0x04, 0x17
        /*001e*/ 	.short	(.L_2915 - .L_2914)
.L_2914:
        /*0020*/ 	.word	0x00000000
        /*0024*/ 	.short	0x0002
        /*0026*/ 	.short	0x0c49
        /*0028*/ 	.byte	0x00, 0xf0, 0x05, 0x00


	//----- nvinfo : EIATTR_KPARAM_INFO
	.align		4
.L_2915:
        /*002c*/ 	.byte	0x04, 0x17
        /*002e*/ 	.short	(.L_2917 - .L_2916)
.L_2916:
        /*0030*/ 	.word	0x00000000
        /*0034*/ 	.short	0x0001
        /*0036*/ 	.short	0x0c48
        /*0038*/ 	.byte	0x00, 0xf0, 0x05, 0x00


	//----- nvinfo : EIATTR_KPARAM_INFO
	.align		4
.L_2917:
        /*003c*/ 	.byte	0x04, 0x17
        /*003e*/ 	.short	(.L_2919 - .L_2918)
.L_2918:
        /*0040*/ 	.word	0x00000000
        /*0044*/ 	.short	0x0000
        /*0046*/ 	.short	0x0000
        /*0048*/ 	.byte	0x00, 0xf0, 0x21, 0x31


	//----- nvinfo : EIATTR_MAXREG_COUNT
	.align		4
.L_2919:
        /*004c*/ 	.byte	0x03, 0x1b
        /*004e*/ 	.short	0x0080


	//----- nvinfo : EIATTR_MERCURY_ISA_VERSION
	.align		4
        /*0050*/ 	.byte	0x03, 0x5f
        /*0052*/ 	.short	0x0000


	//----- nvinfo : EIATTR_EXIT_INSTR_OFFSETS
	.align		4
        /*0054*/ 	.byte	0x04, 0x1c
        /*0056*/ 	.short	(.L_2921 - .L_2920)


	//   ....[0]....
.L_2920:
        /*0058*/ 	.word	0x000001b0


	//   ....[1]....
        /*005c*/ 	.word	0x00000a30


	//   ....[2]....
        /*0060*/ 	.word	0x00000a90


	//   ....[3]....
        /*0064*/ 	.word	0x00001090


	//----- nvinfo : EIATTR_MAX_THREADS
	.align		4
.L_2921:
        /*0068*/ 	.byte	0x04, 0x05
        /*006a*/ 	.short	(.L_2923 - .L_2922)
.L_2922:
        /*006c*/ 	.word	0x00000200
        /*0070*/ 	.word	0x00000001
        /*0074*/ 	.word	0x00000001


	//----- nvinfo : EIATTR_CRS_STACK_SIZE
	.align		4
.L_2923:
        /*0078*/ 	.byte	0x04, 0x1e
        /*007a*/ 	.short	(.L_2925 - .L_2924)
.L_2924:
        /*007c*/ 	.word	0x00000000
.L_2925:


//--------------------- .nv.info._ZN2at6native55_GLOBAL__N__de093ff9_22_ForeachBinaryOpList_cu_a911ec4325multi_tensor_apply_kernelINS1_18TensorListMetadataILi2EEENS1_11CopyFunctorIN3c1011Float8_e5m2EdLi2ELi1ELi1EEEJNS0_4CopyIS7_dEEEEEvT_T0_DpT1_ --------------------------
	.section	.nv.info._ZN2at6native55_GLOBAL__N__de093ff9_22_ForeachBinaryOpList_cu_a911ec4325multi_tensor_apply_kernelINS1_18TensorListMetadataILi2EEENS1_11CopyFunctorIN3c1011Float8_e5m2EdLi2ELi1ELi1EEEJNS0_4CopyIS7_dEEEEEvT_T0_DpT1_,"",@"SHT_CUDA_INFO"
	.sectionflags	@""
	.align	4


	//----- nvinfo : EIATTR_CUDA_API_VERSION
	.align		4
        /*0000*/ 	.byte	0x04, 0x37
        /*0002*/ 	.short	(.L_2927 - .L_2926)
.L_2926:
        /*0004*/ 	.word	0x00000082


	//----- nvinfo : EIATTR_SW2861232_WAR
	.align		4
.L_2927:
        /*0008*/ 	.byte	0x01, 0x35
	.zero		2


	//----- nvinfo : EIATTR_PARAM_CBANK
	.align		4
        /*000c*/ 	.byte	0x04, 0x0a
        /*000e*/ 	.short	(.L_2929 - .L_2928)
	.align		4
.L_2928:
        /*0010*/ 	.word	index@(.nv.constant0._ZN2at6native55_GLOBAL__N__de093ff9_22_ForeachBinaryOpList_cu_a911ec4325multi_tensor_apply_kernelINS1_18TensorListMetadataILi2EEENS1_11CopyFunctorIN3c1011Float8_e5m2EdLi2ELi1ELi1EEEJNS0_4CopyIS7_dEEEEEvT_T0_DpT1_)
        /*0014*/ 	.short	0x0160
        /*0016*/ 	.short	0x0c4a


	//----- nvinfo : EIATTR_CBANK_PARAM_SIZE
	.align		4
.L_2929:
        /*0018*/ 	.byte	0x03, 0x19
        /*001a*/ 	.short	0x0c4a


	//----- nvinfo : EIATTR_KPARAM_INFO
	.align		4
        /*001c*/ 	.byte	0x04, 0x17
        /*001e*/ 	.short	(.L_2931 - .L_2930)
.L_2930:
        /*0020*/ 	.word	0x00000000
        /*0024*/ 	.short	0x0002
        /*0026*/ 	.short	0x0c49
        /*0028*/ 	.byte	0x00, 0xf0, 0x05, 0x00


	//----- nvinfo : EIATTR_KPARAM_INFO
	.align		4
.L_2931:
        /*002c*/ 	.byte	0x04, 0x17
        /*002e*/ 	.short	(.L_2933 - .L_2932)
.L_2932:
        /*0030*/ 	.word	0x00000000
        /*0034*/ 	.short	0x0001
        /*0036*/ 	.short	0x0c48
        /*0038*/ 	.byte	0x00, 0xf0, 0x05, 0x00


	//----- nvinfo : EIATTR_KPARAM_INFO
	.align		4
.L_2933:
        /*003c*/ 	.byte	0x04, 0x17
        /*003e*/ 	.short	(.L_2935 - .L_2934)
.L_2934:
        /*0040*/ 	.word	0x00000000
        /*0044*/ 	.short	0x0000
        /*0046*/ 	.short	0x0000
        /*0048*/ 	.byte	0x00, 0xf0, 0x21, 0x31


	//----- nvinfo : EIATTR_MAXREG_COUNT
	.align		4
.L_2935:
        /*004c*/ 	.byte	0x03, 0x1b
        /*004e*/ 	.short	0x0080


	//----- nvinfo : EIATTR_MERCURY_ISA_VERSION
	.align		4
        /*0050*/ 	.byte	0x03, 0x5f
        /*0052*/ 	.short	0x0000


	//----- nvinfo : EIATTR_EXIT_INSTR_OFFSETS
	.align		4
        /*0054*/ 	.byte	0x04, 0x1c
        /*0056*/ 	.short	(.L_2937 - .L_2936)


	//   ....[0]....
.L_2936:
        /*0058*/ 	.word	0x000001b0


	//   ....[1]....
        /*005c*/ 	.word	0x00000af0


	//   ....[2]....
        /*0060*/ 	.word	0x00000b50


	//   ....[3]....
        /*0064*/ 	.word	0x00001220


	//----- nvinfo : EIATTR_MAX_THREADS
	.align		4
.L_2937:
        /*0068*/ 	.byte	0x04, 0x05
        /*006a*/ 	.short	(.L_2939 - .L_2938)
.L_2938:
        /*006c*/ 	.word	0x00000200
        /*0070*/ 	.word	0x00000001
        /*0074*/ 	.word	0x00000001


	//----- nvinfo : EIATTR_CRS_STACK_SIZE
	.align		4
.L_2939:
        /*0078*/ 	.byte	0x04, 0x1e
        /*007a*/ 	.short	(.L_2941 - .L_2940)
.L_2940:
        /*007c*/ 	.word	0x00000000
.L_2941:


//--------------------- .nv.info._ZN2at6native55_GLOBAL__N__de093ff9_22_ForeachBinaryOpList_cu_a911ec4325multi_tensor_apply_kernelINS1_18TensorListMetadataILi2EEENS1_11CopyFunctorIN3c1011Float8_e5m2EiLi2ELi1ELi1EEEJNS0_4CopyIS7_iEEEEEvT_T0_DpT1_ --------------------------
	.section	.nv.info._ZN2at6native55_GLOBAL__N__de093ff9_22_ForeachBinaryOpList_cu_a911ec4325multi_tensor_apply_kernelINS1_18TensorListMetadataILi2EEENS1_11CopyFunctorIN3c1011Float8_e5m2EiLi2ELi1ELi1EEEJNS0_4CopyIS7_iEEEEEvT_T0_DpT1_,"",@"SHT_CUDA_INFO"
	.sectionflags	@""
	.align	4


	//----- nvinfo : EIATTR_CUDA_API_VERSION
	.align		4
        /*0000*/ 	.byte	0x04, 0x37
        /*0002*/ 	.short	(.L_2943 - .L_2942)
.L_2942:
        /*0004*/ 	.word	0x00000082


	//----- nvinfo : EIATTR_SW2861232_WAR
	.align		4
.L_2943:
        /*0008*/ 	.byte	0x01, 0x35
	.zero		2


	//----- nvinfo : EIATTR_PARAM_CBANK
	.align		4
        /*000c*/ 	.byte	0x04, 0x0a
        /*000e*/ 	.short	(.L_2945 - .L_2944)
	.align		4
.L_2944:
        /*0010*/ 	.word	index@(.nv.constant0._ZN2at6native55_GLOBAL__N__de093ff9_22_ForeachBinaryOpList_cu_a911ec4325multi_tensor_apply_kernelINS1_18TensorListMetadataILi2EEENS1_11CopyFunctorIN3c1011Float8_e5m2EiLi2ELi1ELi1EEEJNS0_4CopyIS7_iEEEEEvT_T0_DpT1_)
        /*0014*/ 	.short	0x0160
        /*0016*/ 	.short	0x0c4a


	//----- nvinfo : EIATTR_CBANK_PARAM_SIZE
	.align		4
.L_2945:
        /*0018*/ 	.byte	0x03, 0x19
        /*001a*/ 	.short	0x0c4a


	//----- nvinfo : EIATTR_KPARAM_INFO
	.align		4
        /*001c*/ 	.byte	0x04, 0x17
        /*001e*/ 	.short	(.L_2947 - .L_2946)
.L_2946:
        /*0020*/ 	.word	0x00000000
        /*0024*/ 	.short	0x0002
        /*0026*/ 	.short	0x0c49
        /*0028*/ 	.byte	0x00, 0xf0, 0x05, 0x00


	//----- nvinfo : EIATTR_KPARAM_INFO
	.align		4
.L_2947:
        /*002c*/ 	.byte	0x04, 0x17
        /*002e*/ 	.short	(.L_2949 - .L_2948)
.L_2948:
        /*0030*/ 	.word	0x00000000
        /*0034*/ 	.short	0x0001
        /*0036*/ 	.short	0x0c48
        /*0038*/ 	.byte	0x00, 0xf0, 0x05, 0x00


	//----- nvinfo : EIATTR_KPARAM_INFO
	.align		4
.L_2949:
        /*003c*/ 	.byte	0x04, 0x17
        /*003e*/ 	.short	(.L_2951 - .L_2950)
.L_2950:
        /*0040*/ 	.word	0x00000000
        /*0044*/ 	.short	0x0000
        /*0046*/ 	.short	0x0000
        /*0048*/ 	.byte	0x00, 0xf0, 0x21, 0x31


	//----- nvinfo : EIATTR_MAXREG_COUNT
	.align		4
.L_2951:
        /*004c*/ 	.byte	0x03, 0x1b
        /*004e*/ 	.short	0x0080


	//----- nvinfo : EIATTR_MERCURY_ISA_VERSION
	.align		4
        /*0050*/ 	.byte	0x03, 0x5f
        /*0052*/ 	.short	0x0000


	//----- nvinfo : EIATTR_EXIT_INSTR_OFFSETS
	.align		4
        /*0054*/ 	.byte	0x04, 0x1c
        /*0056*/ 	.short	(.L_2953 - .L_2952)


	//   ....[0]....
.L_2952:
        /*0058*/ 	.word	0x000001b0


	//   ....[1]....
        /*005c*/ 	.word	0x00000a60


	//   ....[2]....
        /*0060*/ 	.word	0x00000ac0


	//   ....[3]....
        /*0064*/ 	.word	0x00001100


	//----- nvinfo : EIATTR_MAX_THREADS
	.align		4
.L_2953:
        /*0068*/ 	.byte	0x04, 0x05
        /*006a*/ 	.short	(.L_2955 - .L_2954)
.L_2954:
        /*006c*/ 	.word	0x00000200
        /*0070*/ 	.word	0x00000001
        /*0074*/ 	.word	0x00000001


	//----- nvinfo : EIATTR_CRS_STACK_SIZE
	.align		4
.L_2955:
        /*0078*/ 	.byte	0x04, 0x1e
        /*007a*/ 	.short	(.L_2957 - .L_2956)
.L_2956:
        /*007c*/ 	.word	0x00000000
.L_2957:


//--------------------- .nv.info._ZN2at6native55_GLOBAL__N__de093ff9_22_ForeachBinaryOpList_cu_a911ec4325multi_tensor_apply_kernelINS1_18TensorListMetadataILi2EEENS1_11CopyFunctorIN3c1011Float8_e5m2EsLi2ELi1ELi1EEEJNS0_4CopyIS7_sEEEEEvT_T0_DpT1_ --------------------------
	.section	.nv.info._ZN2at6native55_GLOBAL__N__de093ff9_22_ForeachBinaryOpList_cu_a911ec4325multi_tensor_apply_kernelINS1_18TensorListMetadataILi2EEENS1_11CopyFunctorIN3c1011Float8_e5m2EsLi2ELi1ELi1EEEJNS0_4CopyIS7_sEEEEEvT_T0_DpT1_,"",@"SHT_CUDA_INFO"
	.sectionflags	@""
	.align	4


	//----- nvinfo : EIATTR_CUDA_API_VERSION
	.align		4
        /*0000*/ 	.byte	0x04, 0x37
        /*0002*/ 	.short	(.L_2959 - .L_2958)
.L_2958:
        /*0004*/ 	.word	0x00000082


	//----- nvinfo : EIATTR_SW2861232_WAR
	.align		4
.L_2959:
        /*0008*/ 	.byte	0x01, 0x35
	.zero		2


	//----- nvinfo : EIATTR_PARAM_CBANK
	.align		4
        /*000c*/ 	.byte	0x04, 0x0a
        /*000e*/ 	.short	(.L_2961 - .L_2960)
	.align		4
.L_2960:
        /*0010*/ 	.word	index@(.nv.constant0._ZN2at6native55_GLOBAL__N__de093ff9_22_ForeachBinaryOpList_cu_a911ec4325multi_tensor_apply_kernelINS1_18TensorListMetadataILi2EEENS1_11CopyFunctorIN3c1011Float8_e5m2EsLi2ELi1ELi1EEEJNS0_4CopyIS7_sEEEEEvT_T0_DpT1_)
        /*0014*/ 	.short	0x0160
        /*0016*/ 	.short	0x0c4a


	//----- nvinfo : EIATTR_CBANK_PARAM_SIZE
	.align		4
.L_2961:
        /*0018*/ 	.byte	0x03, 0x19
        /*001a*/ 	.short	0x0c4a


	//----- nvinfo : EIATTR_KPARAM_INFO
	.align		4
        /*001c*/ 	.byte	0x04, 0x17
        /*001e*/ 	.short	(.L_2963 - .L_2962)
.L_2962:
        /*0020*/ 	.word	0x00000000
        /*0024*/ 	.short	0x0002
        /*0026*/ 	.short	0x0c49
        /*0028*/ 	.byte	0x00, 0xf0, 0x05, 0x00


	//----- nvinfo : EIATTR_KPARAM_INFO
	.align		4
.L_2963:
        /*002c*/ 	.byte	0x04, 0x17
        /*002e*/ 	.short	(.L_2965 - .L_2964)
.L_2964:
        /*0030*/ 	.word	0x00000000
        /*0034*/ 	.short	0x0001
        /*0036*/ 	.short	0x0c48
        /*0038*/ 	.byte	0x00, 0xf0, 0x05, 0x00


	//----- nvinfo : EIATTR_KPARAM_INFO
	.align		4
.L_2965:
        /*003c*/ 	.byte	0x04, 0x17
        /*003e*/ 	.short	(.L_2967 - .L_2966)
.L_2966:
        /*0040*/ 	.word	0x00000000
        /*0044*/ 	.short	0x0000
        /*0046*/ 	.short	0x0000
        /*0048*/ 	.byte	0x00, 0xf0, 0x21, 0x31


	//----- nvinfo : EIATTR_MAXREG_COUNT
	.align		4
.L_2967:
        /*004c*/ 	.byte	0x03, 0x1b
        /*004e*/ 	.short	0x0080


	//----- nvinfo : EIATTR_MERCURY_ISA_VERSION
	.align		4
        /*0050*/ 	.byte	0x03, 0x5f
        /*0052*/ 	.short	0x0000


	//----- nvinfo : EIATTR_EXIT_INSTR_OFFSETS
	.align		4
        /*0054*/ 	.byte	0x04, 0x1c
        /*0056*/ 	.short	(.L_2969 - .L_2968)


	//   ....[0]....
.L_2968:
        /*0058*/ 	.word	0x000001b0


	//   ....[1]....
        /*005c*/ 	.word	0x00000a70


	//   ....[2]....
        /*0060*/ 	.word	0x00000ad0


	//   ....[3]....
        /*0064*/ 	.word	0x00001110


	//----- nvinfo : EIATTR_MAX_THREADS
	.align		4
.L_2969:
        /*0068*/ 	.byte	0x04, 0x05
        /*006a*/ 	.short	(.L_2971 - .L_2970)
.L_2970:
        /*006c*/ 	.word	0x00000200
        /*0070*/ 	.word	0x00000001
        /*0074*/ 	.word	0x00000001


	//----- nvinfo : EIATTR_CRS_STACK_SIZE
	.align		4
.L_2971:
        /*0078*/ 	.byte	0x04, 0x1e
        /*007a*/ 	.short	(.L_2973 - .L_2972)
.L_2972:
        /*007c*/ 	.word	0x00000000
.L_2973:


//--------------------- .nv.info._ZN2at6native55_GLOBAL__N__de093ff9_22_ForeachBinaryOpList_cu_a911ec4325multi_tensor_apply_kernelINS1_18TensorListMetadataILi2EEENS1_11CopyFunctorIN3c1011Float8_e5m2ElLi2ELi1ELi1EEEJNS0_4CopyIS7_lEEEEEvT_T0_DpT1_ --------------------------
	.section	.nv.info._ZN2at6native55_GLOBAL__N__de093ff9_22_ForeachBinaryOpList_cu_a911ec4325multi_tensor_apply_kernelINS1_18TensorListMetadataILi2EEENS1_11CopyFunctorIN3c1011Float8_e5m2ElLi2ELi1ELi1EEEJNS0_4CopyIS7_lEEEEEvT_T0_DpT1_,"",@"SHT_CUDA_INFO"
	.sectionflags	@""
	.align	4


	//----- nvinfo : EIATTR_CUDA_API_VERSION
	.align		4
        /*0000*/ 	.byte	0x04, 0x37
        /*0002*/ 	.short	(.L_2975 - .L_2974)
.L_2974:
        /*0004*/ 	.word	0x00000082


	//----- nvinfo : EIATTR_SW2861232_WAR
	.align		4
.L_2975:
        /*0008*/ 	.byte	0x01, 0x35
	.zero		2


	//----- nvinfo : EIATTR_PARAM_CBANK
	.align		4
        /*000c*/ 	.byte	0x04, 0x0a
        /*000e*/ 	.short	(.L_2977 - .L_2976)
	.align		4
.L_2976:
        /*0010*/ 	.word	index@(.nv.constant0._ZN2at6native55_GLOBAL__N__de093ff9_22_ForeachBinaryOpList_cu_a911ec4325multi_tensor_apply_kernelINS1_18TensorListMetadataILi2EEENS1_11CopyFunctorIN3c1011Float8_e5m2ElLi2ELi1ELi1EEEJNS0_4CopyIS7_lEEEEEvT_T0_DpT1_)
        /*0014*/ 	.short	0x0160
        /*0016*/ 	.short	0x0c4a


	//----- nvinfo : EIATTR_CBANK_PARAM_SIZE
	.align		4
.L_2977:
        /*0018*/ 	.byte	0x03, 0x19
        /*001a*/ 	.short	0x0c4a


	//----- nvinfo : EIATTR_KPARAM_INFO
	.align		4
        /*001c*/ 	.byte	0x04, 0x17
        /*001e*/ 	.short	(.L_2979 - .L_2978)
.L_2978:
        /*0020*/ 	.word	0x00000000
        /*0024*/ 	.short	0x0002
        /*0026*/ 	.short	0x0c49
        /*0028*/ 	.byte	0x00, 0xf0, 0x05, 0x00


	//----- nvinfo : EIATTR_KPARAM_INFO
	.align		4
.L_2979:
        /*002c*/ 	.byte	0x04, 0x17
        /*002e*/ 	.short	(.L_2981 - .L_2980)
.L_2980:
        /*0030*/ 	.word	0x00000000
        /*0034*/ 	.short	0x0001
        /*0036*/ 	.short	0x0c48
        /*0038*/ 	.byte	0x00, 0xf0, 0x05, 0x00


	//----- nvinfo : EIATTR_KPARAM_INFO
	.align		4
.L_2981:
        /*003c*/ 	.byte	0x04, 0x17
        /*003e*/ 	.short	(.L_2983 - .L_2982)
.L_2982:
        /*0040*/ 	.word	0x00000000
        /*0044*/ 	.short	0x0000
        /*0046*/ 	.short	0x0000
        /*0048*/ 	.byte	0x00, 0xf0, 0x21, 0x31


	//----- nvinfo : EIATTR_MAXREG_COUNT
	.align		4
.L_2983:
        /*004c*/ 	.byte	0x03, 0x1b
        /*004e*/ 	.short	0x0080


	//----- nvinfo : EIATTR_MERCURY_ISA_VERSION
	.align		4
        /*0050*/ 	.byte	0x03, 0x5f
        /*0052*/ 	.short	0x0000


	//----- nvinfo : EIATTR_EXIT_INSTR_OFFSETS
	.align		4
        /*0054*/ 	.byte	0x04, 0x1c
        /*0056*/ 	.short	(.L_2985 - .L_2984)


	//   ....[0]....
.L_2984:
        /*0058*/ 	.word	0x000001b0


	//   ....[1]....
        /*005c*/ 	.word	0x00000a70


	//   ....[2]....
        /*0060*/ 	.word	0x00000ad0


	//   ....[3]....
        /*0064*/ 	.word	0x00001120


	//----- nvinfo : EIATTR_MAX_THREADS
	.align		4
.L_2985:
        /*0068*/ 	.byte	0x04, 0x05
        /*006a*/ 	.short	(.L_2987 - .L_2986)
.L_2986:
        /*006c*/ 	.word	0x00000200
        /*0070*/ 	.word	0x00000001
        /*0074*/ 	.word	0x00000001


	//----- nvinfo : EIATTR_CRS_STACK_SIZE
	.align		4
.L_2987:
        /*0078*/ 	.byte	0x04, 0x1e
        /*007a*/ 	.short	(.L_2989 - .L_2988)
.L_2988:
        /*007c*/ 	.word	0x00000000
.L_2989:


//--------------------- .nv.info._ZN2at6native55_GLOBAL__N__de093ff9_22_ForeachBinaryOpList_cu_a911ec4325multi_tensor_apply_kernelINS1_18TensorListMetadataILi2EEENS1_11CopyFunctorIN3c1011Float8_e5m2EaLi2ELi1ELi1EEEJNS0_4CopyIS7_aEEEEEvT_T0_DpT1_ --------------------------
	.section	.nv.info._ZN2at6native55_GLOBAL__N__de093ff9_22_ForeachBinaryOpList_cu_a911ec4325multi_tensor_apply_kernelINS1_18TensorListMetadataILi2EEENS1_11CopyFunctorIN3c1011Float8_e5m2EaLi2ELi1ELi1EEEJNS0_4CopyIS7_aEEEEEvT_T0_DpT1_,"",@"SHT_CUDA_INFO"
	.sectionflags	@""
	.align	4


	//----- nvinfo : EIATTR_CUDA_API_VERSION
	.align		4
        /*0000*/ 	.byte	0x04, 0x37
        /*0002*/ 	.short	(.L_2991 - .L_2990)
.L_2990:
        /*0004*/ 	.word	0x00000082


	//----- nvinfo : EIATTR_SW2861232_WAR
	.align		4
.L_2991:
        /*0008*/ 	.byte	0x01, 0x35
	.zero		2


	//----- nvinfo : EIATTR_PARAM_CBANK
	.align		4
        /*000c*/ 	.byte	0x04, 0x0a
        /*000e*/ 	.short	(.L_2993 - .L_2992)
	.align		4
.L_2992:
        /*0010*/ 	.word	index@(.nv.constant0._ZN2at6native55_GLOBAL__N__de093ff9_22_ForeachBinaryOpList_cu_a911ec4325multi_tensor_apply_kernelINS1_18TensorListMetadataILi2EEENS1_11CopyFunctorIN3c1011Float8_e5m2EaLi2ELi1ELi1EEEJNS0_4CopyIS7_aEEEEEvT_T0_DpT1_)
        /*0014*/ 	.short	0x0160
        /*0016*/ 	.short	0x0c4a


	//----- nvinfo : EIATTR_CBANK_PARAM_SIZE
	.align		4
.L_2993:
        /*0018*/ 	.byte	0x03, 0x19
        /*001a*/ 	.short	0x0c4a


	//----- nvinfo : EIATTR_KPARAM_INFO
	.align		4
        /*001c*/ 	.byte	0x04, 0x17
        /*001e*/ 	.short	(.L_2995 - .L_2994)
.L_2994:
        /*0020*/ 	.word	0x00000000
        /*0024*/ 	.short	0x0002
        /*0026*/ 	.short	0x0c49
        /*0028*/ 	.byte	0x00, 0xf0, 0x05, 0x00


	//----- nvinfo : EIATTR_KPARAM_INFO
	.align		4
.L_2995:
        /*002c*/ 	.byte	0x04, 0x17
        /*002e*/ 	.short	(.L_2997 - .L_2996)
.L_2996:
        /*0030*/ 	.word	0x00000000
        /*0034*/ 	.short	0x0001
        /*0036*/ 	.short	0x0c48
        /*0038*/ 	.byte	0x00, 0xf0, 0x05, 0x00


	//----- nvinfo : EIATTR_KPARAM_INFO
	.align		4
.L_2997:
        /*003c*/ 	.byte	0x04, 0x17
        /*003e*/ 	.short	(.L_2999 - .L_2998)
.L_2998:
        /*0040*/ 	.word	0x00000000
        /*0044*/ 	.short	0x0000
        /*0046*/ 	.short	0x0000
        /*0048*/ 	.byte	0x00, 0xf0, 0x21, 0x31


	//----- nvinfo : EIATTR_MAXREG_COUNT
	.align		4
.L_2999:
        /*004c*/ 	.byte	0x03, 0x1b
        /*004e*/ 	.short	0x0080


	//----- nvinfo : EIATTR_MERCURY_ISA_VERSION
	.align		4
        /*0050*/ 	.byte	0x03, 0x5f
        /*0052*/ 	.short	0x0000


	//----- nvinfo : EIATTR_EXIT_INSTR_OFFSETS
	.align		4
        /*0054*/ 	.byte	0x04, 0x1c
        /*0056*/ 	.short	(.L_3001 - .L_3000)


	//   ....[0]....
.L_3000:
        /*0058*/ 	.word	0x000001a0


	//   ....[1]....
        /*005c*/ 	.word	0x00000ab0


	//   ....[2]....
        /*0060*/ 	.word	0x00000b10


	//   ....[3]....
        /*0064*/ 	.word	0x000011a0


	//----- nvinfo : EIATTR_MAX_THREADS
	.align		4
.L_3001:
        /*0068*/ 	.byte	0x04, 0x05
        /*006a*/ 	.short	(.L_3003 - .L_3002)
.L_3002:
        /*006c*/ 	.word	0x00000200
        /*0070*/ 	.word	0x00000001
        /*0074*/ 	.word	0x00000001


	//----- nvinfo : EIATTR_CRS_STACK_SIZE
	.align		4
.L_3003:
        /*0078*/ 	.byte	0x04, 0x1e
        /*007a*/ 	.short	(.L_3005 - .L_3004)
.L_3004:
        /*007c*/ 	.word	0x00000000
.L_3005:


//--------------------- .nv.info._ZN2at6native55_GLOBAL__N__de093ff9_22_ForeachBinaryOpList_cu_a911ec4325multi_tensor_apply_kernelINS1_18TensorListMetadataILi2EEENS1_11CopyFunctorIN3c1011Float8_e5m2EhLi2ELi1ELi1EEEJNS0_4CopyIS7_hEEEEEvT_T0_DpT1_ --------------------------
	.section	.nv.info._ZN2at6native55_GLOBAL__N__de093ff9_22_ForeachBinaryOpList_cu_a911ec4325multi_tensor_apply_kernelINS1_18TensorListMetadataILi2EEENS1_11CopyFunctorIN3c1011Float8_e5m2EhLi2ELi1ELi1EEEJNS0_4CopyIS7_hEEEEEvT_T0_DpT1_,"",@"SHT_CUDA_INFO"
	.sectionflags	@""
	.align	4


	//----- nvinfo : EIATTR_CUDA_API_VERSION
	.align		4
        /*0000*/ 	.byte	0x04, 0x37
        /*0002*/ 	.short	(.L_3007 - .L_3006)
.L_3006:
        /*0004*/ 	.word	0x00000082


	//----- nvinfo : EIATTR_SW2861232_WAR
	.align		4
.L_3007:
        /*0008*/ 	.byte	0x01, 0x35
	.zero		2


	//----- nvinfo : EIATTR_PARAM_CBANK
	.align		4
        /*000c*/ 	.byte	0x04, 0x0a
        /*000e*/ 	.short	(.L_3009 - .L_3008)
	.align		4
.L_3008:
        /*0010*/ 	.word	index@(.nv.constant0._ZN2at6native55_GLOBAL__N__de093ff9_22_ForeachBinaryOpList_cu_a911ec4325multi_tensor_apply_kernelINS1_18TensorListMetadataILi2EEENS1_11CopyFunctorIN3c1011Float8_e5m2EhLi2ELi1ELi1EEEJNS0_4CopyIS7_hEEEEEvT_T0_DpT1_)
        /*0014*/ 	.short	0x0160
        /*0016*/ 	.short	0x0c4a


	//----- nvinfo : EIATTR_CBANK_PARAM_SIZE
	.align		4
.L_3009:
        /*0018*/ 	.byte	0x03, 0x19
        /*001a*/ 	.short	0x0c4a


	//----- nvinfo : EIATTR_KPARAM_INFO
	.align		4
        /*001c*/ 	.byte	0x04, 0x17
        /*001e*/ 	.short	(.L_3011 - .L_3010)
.L_3010:
        /*0020*/ 	.word	0x00000000
        /*0024*/ 	.short	0x0002
        /*0026*/ 	.short	0x0c49
        /*0028*/ 	.byte	0x00, 0xf0, 0x05, 0x00


	//----- nvinfo : EIATTR_KPARAM_INFO
	.align		4
.L_3011:
        /*002c*/ 	.byte	0x04, 0x17
        /*002e*/ 	.short	(.L_3013 - .L_3012)
.L_3012:
        /*0030*/ 	.word	0x00000000
        /*0034*/ 	.short	0x0001
        /*0036*/ 	.short	0x0c48
        /*0038*/ 	.byte	0x00, 0xf0, 0x05, 0x00


	//----- nvinfo : EIATTR_KPARAM_INFO
	.align		4
.L_3013:
        /*003c*/ 	.byte	0x04, 0x17
        /*003e*/ 	.short	(.L_3015 - .L_3014)
.L_3014:
        /*0040*/ 	.word	0x00000000
        /*0044*/ 	.short	0x0000
        /*0046*/ 	.short	0x0000
        /*0048*/ 	.byte	0x00, 0xf0, 0x21, 0x31


	//----- nvinfo : EIATTR_MAXREG_COUNT
	.align		4
.L_3015:
        /*004c*/ 	.byte	0x03, 0x1b
        /*004e*/ 	.short	0x0080


	//----- nvinfo : EIATTR_MERCURY_ISA_VERSION
	.align		4
        /*0050*/ 	.byte	0x03, 0x5f
        /*0052*/ 	.short	0x0000


	//----- nvinfo : EIATTR_EXIT_INSTR_OFFSETS
	.align		4
        /*0054*/ 	.byte	0x04, 0x1c
        /*0056*/ 	.short	(.L_3017 - .L_3016)


	//   ....[0]....
.L_3016:
        /*0058*/ 	.word	0x000001a0


	//   ....[1]....
        /*005c*/ 	.word	0x00000ab0


	//   ....[2]....
        /*0060*/ 	.word	0x00000b10


	//   ....[3]....
        /*0064*/ 	.word	0x000011a0


	//----- nvinfo : EIATTR_MAX_THREADS
	.align		4
.L_3017:
        /*0068*/ 	.byte	0x04, 0x05
        /*006a*/ 	.short	(.L_3019 - .L_3018)
.L_3018:
        /*006c*/ 	.word	0x00000200
        /*0070*/ 	.word	0x00000001
        /*0074*/ 	.word	0x00000001


	//----- nvinfo : EIATTR_CRS_STACK_SIZE
	.align		4
.L_3019:
        /*0078*/ 	.byte	0x04, 0x1e
        /*007a*/ 	.short	(.L_3021 - .L_3020)
.L_3020:
        /*007c*/ 	.word	0x00000000
.L_3021:


//--------------------- .nv.info._ZN2at6native55_GLOBAL__N__de093ff9_22_ForeachBinaryOpList_cu_a911ec4325multi_tensor_apply_kernelINS1_18TensorListMetadataILi2EEENS1_14UnaryOpFunctorIN3c1011Float8_e5m2ELi2ELi1ELi1EEEJNS0_4CopyIS7_S7_EEEEEvT_T0_DpT1_ --------------------------
	.section	.nv.info._ZN2at6native55_GLOBAL__N__de093ff9_22_ForeachBinaryOpList_cu_a911ec4325multi_tensor_apply_kernelINS1_18TensorListMetadataILi2EEENS1_14UnaryOpFunctorIN3c1011Float8_e5m2ELi2ELi1ELi1EEEJNS0_4CopyIS7_S7_EEEEEvT_T0_DpT1_,"",@"SHT_CUDA_INFO"
	.sectionflags	@""
	.align	4


	//----- nvinfo : EIATTR_CUDA_API_VERSION
	.align		4
        /*0000*/ 	.byte	0x04, 0x37
        /*0002*/ 	.short	(.L_3023 - .L_3022)
.L_3022:
        /*0004*/ 	.word	0x00000082


	//----- nvinfo : EIATTR_SW2861232_WAR
	.align		4
.L_3023:
        /*0008*/ 	.byte	0x01, 0x35
	.zero		2


	//----- nvinfo : EIATTR_PARAM_CBANK
	.align		4
        /*000c*/ 	.byte	0x04, 0x0a
        /*000e*/ 	.short	(.L_3025 - .L_3024)
	.align		4
.L_3024:
        /*0010*/ 	.word	index@(.nv.constant0._ZN2at6native55_GLOBAL__N__de093ff9_22_ForeachBinaryOpList_cu_a911ec4325multi_tensor_apply_kernelINS1_18TensorListMetadataILi2EEENS1_14UnaryOpFunctorIN3c1011Float8_e5m2ELi2ELi1ELi1EEEJNS0_4CopyIS7_S7_EEEEEvT_T0_DpT1_)
        /*0014*/ 	.short	0x0160
        /*0016*/ 	.short	0x0c4a


	//----- nvinfo : EIATTR_CBANK_PARAM_SIZE
	.align		4
.L_3025:
        /*0018*/ 	.byte	0x03, 0x19
        /*001a*/ 	.short	0x0c4a


	//----- nvinfo : EIATTR_KPARAM_INFO
	.align		4
        /*001c*/ 	.byte	0x04, 0x17
        /*001e*/ 	.short	(.L_3027 - .L_3026)
.L_3026:
        /*0020*/ 	.word	0x00000000
        /*0024*/ 	.short	0x0002
        /*0026*/ 	.short	0x0c49
        /*0028*/ 	.byte	0x00, 0xf0, 0x05, 0x00


	//----- nvinfo : EIATTR_KPARAM_INFO
	.align		4
.L_3027:
        /*002c*/ 	.byte	0x04, 0x17
        /*002e*/ 	.short	(.L_3029 - .L_3028)
.L_3028:
        /*0030*/ 	.word	0x00000000
        /*0034*/ 	.short	0x0001
        /*0036*/ 	.short	0x0c48
        /*0038*/ 	.byte	0x00, 0xf0, 0x05, 0x00


	//----- nvinfo : EIATTR_KPARAM_INFO
	.align		4
.L_3029:
        /*003c*/ 	.byte	0x04, 0x17
        /*003e*/ 	.short	(.L_3031 - .L_3030)
.L_3030:
        /*0040*/ 	.word	0x00000000
        /*0044*/ 	.short	0x0000
        /*0046*/ 	.short	0x0000
        /*0048*/ 	.byte	0x00, 0xf0, 0x21, 0x31


	//----- nvinfo : EIATTR_MAXREG_COUNT
	.align		4
.L_3031:
        /*004c*/ 	.byte	0x03, 0x1b
        /*004e*/ 	.short	0x0080


	//----- nvinfo : EIATTR_MERCURY_ISA_VERSION
	.align		4
        /*0050*/ 	.byte	0x03, 0x5f
        /*0052*/ 	.short	0x0000


	//----- nvinfo : EIATTR_EXIT_INSTR_OFFSETS
	.align		4
        /*0054*/ 	.byte	0x04, 0x1c
        /*0056*/ 	.short	(.L_3033 - .L_3032)


	//   ....[0]....
.L_3032:
        /*0058*/ 	.word	0x00000170


	//   ....[1]....
        /*005c*/ 	.word	0x00000d70


	//   ....[2]....
        /*0060*/ 	.word	0x00000dd0


	//   ....[3]....
        /*0064*/ 	.word	0x00001700


	//----- nvinfo : EIATTR_MAX_THREADS
	.align		4
.L_3033:
        /*0068*/ 	.byte	0x04, 0x05
        /*006a*/ 	.short	(.L_3035 - .L_3034)
.L_3034:
        /*006c*/ 	.word	0x00000200
        /*0070*/ 	.word	0x00000001
        /*0074*/ 	.word	0x00000001


	//----- nvinfo : EIATTR_CRS_STACK_SIZE
	.align		4
.L_3035:
        /*0078*/ 	.byte	0x04, 0x1e
        /*007a*/ 	.short	(.L_3037 - .L_3036)
.L_3036:
        /*007c*/ 	.word	0x00000000
.L_3037:


//--------------------- .nv.info._ZN2at6native55_GLOBAL__N__de093ff9_22_ForeachBinaryOpList_cu_a911ec4325multi_tensor_apply_kernelINS1_18TensorListMetadataILi2EEENS1_11CopyFunctorIN3c1015Float8_e4m3fnuzENS6_15Float8_e5m2fnuzELi2ELi1ELi1EEEJNS0_4CopyIS7_S8_EEEEEvT_T0_DpT1_ --------------------------
	.section	.nv.info._ZN2at6native55_GLOBAL__N__de093ff9_22_ForeachBinaryOpList_cu_a911ec4325multi_tensor_apply_kernelINS1_18TensorListMetadataILi2EEENS1_11CopyFunctorIN3c1015Float8_e4m3fnuzENS6_15Float8_e5m2fnuzELi2ELi1ELi1EEEJNS0_4CopyIS7_S8_EEEEEvT_T0_DpT1_,"",@"SHT_CUDA_INFO"
	.sectionflags	@""
	.align	4


	//----- nvinfo : EIATTR_CUDA_API_VERSION
	.align		4
        /*0000*/ 	.byte	0x04, 0x37
        /*0002*/ 	.short	(.L_3039 - .L_3038)
.L_3038:
        /*0004*/ 	.word	0x00000082


	//----- nvinfo : EIATTR_SW2861232_WAR
	.align		4
.L_3039:
        /*0008*/ 	.byte	0x01, 0x35
	.zero		2


	//----- nvinfo : EIATTR_PARAM_CBANK
	.align		4
        /*000c*/ 	.byte	0x04, 0x0a
        /*000e*/ 	.short	(.L_3041 - .L_3040)
	.align		4
.L_3040:
        /*0010*/ 	.word	index@(.nv.constant0._ZN2at6native55_GLOBAL__N__de093ff9_22_ForeachBinaryOpList_cu_a911ec4325multi_tensor_apply_kernelINS1_18TensorListMetadataILi2EEENS1_11CopyFunctorIN3c1015Float8_e4m3fnuzENS6_15Float8_e5m2fnuzELi2ELi1ELi1EEEJNS0_4CopyIS7_S8_EEEEEvT_T0_DpT1_)
        /*0014*/ 	.short	0x0160
        /*0016*/ 	.short	0x0c4a


	//----- nvinfo : EIATTR_CBANK_PARAM_SIZE
	.align		4
.L_3041:
        /*0018*/ 	.byte	0x03, 0x19
        /*001a*/ 	.short	0x0c4a


	//----- nvinfo : EIATTR_KPARAM_INFO
	.align		4
        /*001c*/ 	.byte	0x04, 0x17
        /*001e*/ 	.short	(.L_3043 - .L_3042)
.L_3042:
        /*0020*/ 	.word	0x00000000
        /*0024*/ 	.short	0x0002
        /*0026*/ 	.short	0x0c49
        /*0028*/ 	.byte	0x00, 0xf0, 0x05, 0x00


	//----- nvinfo : EIATTR_KPARAM_INFO
	.align		4
.L_3043:
        /*002c*/ 	.byte	0x04, 0x17
        /*002e*/ 	.short	(.L_3045 - .L_3044)
.L_3044:
        /*0030*/ 	.word	0x00000000
        /*0034*/ 	.short	0x0001
        /*0036*/ 	.short	0x0c48
        /*0038*/ 	.byte	0x00, 0xf0, 0x05, 0x00


	//----- nvinfo : EIATTR_KPARAM_INFO
	.align		4
.L_3045:
        /*003c*/ 	.byte	0x04, 0x17
        /*003e*/ 	.short	(.L_3047 - .L_3046)
.L_3046:
        /*0040*/ 	.word	0x00000000
        /*0044*/ 	.short	0x0000
        /*0046*/ 	.short	0x0000
        /*0048*/ 	.byte	0x00, 0xf0, 0x21, 0x31


	//----- nvinfo : EIATTR_MAXREG_COUNT
	.align		4
.L_3047:
        /*004c*/ 	.byte	0x03, 0x1b
        /*004e*/ 	.short	0x0080


	//----- nvinfo : EIATTR_MERCURY_ISA_VERSION
	.align		4
        /*0050*/ 	.byte	0x03, 0x5f
        /*0052*/ 	.short	0x0000


	//----- nvinfo : EIATTR_EXIT_INSTR_OFFSETS
	.align		4
        /*0054*/ 	.byte	0x04, 0x1c
        /*0056*/ 	.short	(.L_3049 - .L_3048)


	//   ....[0]....
.L_3048:
        /*0058*/ 	.word	0x000001a0


	//   ....[1]....
        /*005c*/ 	.word	0x00001120


	//   ....[2]....
        /*0060*/ 	.word	0x00001180


	//   ....[3]....
        /*0064*/ 	.word	0x00001f00


	//----- nvinfo : EIATTR_MAX_THREADS
	.align		4
.L_3049:
        /*0068*/ 	.byte	0x04, 0x05
        /*006a*/ 	.short	(.L_3051 - .L_3050)
.L_3050:
        /*006c*/ 	.word	0x00000200
        /*0070*/ 	.word	0x00000001
        /*0074*/ 	.word	0x00000001


	//----- nvinfo : EIATTR_CRS_STACK_SIZE
	.align		4
.L_3051:
        /*0078*/ 	.byte	0x04, 0x1e
        /*007a*/ 	.short	(.L_3053 - .L_3052)
.L_3052:
        /*007c*/ 	.word	0x00000000
.L_3053:


//--------------------- .nv.info._ZN2at6native55_GLOBAL__N__de093ff9_22_ForeachBinaryOpList_cu_a911ec4325multi_tensor_apply_kernelINS1_18TensorListMetadataILi2EEENS1_11CopyFunctorIN3c1015Float8_e4m3fnuzENS6_11Float8_e5m2ELi2ELi1ELi1EEEJNS0_4CopyIS7_S8_EEEEEvT_T0_DpT1_ --------------------------
	.section	.nv.info._ZN2at6native55_GLOBAL__N__de093ff9_22_ForeachBinaryOpList_cu_a911ec4325multi_tensor_apply_kernelINS1_18TensorListMetadataILi2EEENS1_11CopyFunctorIN3c1015Float8_e4m3fnuzENS6_11Float8_e5m2ELi2ELi1ELi1EEEJNS0_4CopyIS7_S8_EEEEEvT_T0_DpT1_,"",@"SHT_CUDA_INFO"
	.sectionflags	@""
	.align	4


	//----- nvinfo : EIATTR_CUDA_API_VERSION
	.align		4
        /*0000*/ 	.byte	0x04, 0x37
        /*0002*/ 	.short	(.L_3055 - .L_3054)
.L_3054:
        /*0004*/ 	.word	0x00000082


	//----- nvinfo : EIATTR_SW2861232_WAR
	.align		4
.L_3055:
        /*0008*/ 	.byte	0x01, 0x35
	.zero		2


	//----- nvinfo : EIATTR_PARAM_CBANK
	.align		4
        /*000c*/ 	.byte	0x04, 0x0a
        /*000e*/ 	.short	(.L_3057 - .L_3056)
	.align		4
.L_3056:
        /*0010*/ 	.word	index@(.nv.constant0._ZN2at6native55_GLOBAL__N__de093ff9_22_ForeachBinaryOpList_cu_a911ec4325multi_tensor_apply_kernelINS1_18TensorListMetadataILi2EEENS1_11CopyFunctorIN3c1015Float8_e4m3fnuzENS6_11Float8_e5m2ELi2ELi1ELi1EEEJNS0_4CopyIS7_S8_EEEEEvT_T0_DpT1_)
        /*0014*/ 	.short	0x0160
        /*0016*/ 	.short	0x0c4a


	//----- nvinfo : EIATTR_CBANK_PARAM_SIZE
	.align		4
.L_3057:
        /*0018*/ 	.byte	0x03, 0x19
        /*001a*/ 	.short	0x0c4a


	//----- nvinfo : EIATTR_KPARAM_INFO
	.align		4
        /*001c*/ 	.byte	0x04, 0x17
        /*001e*/ 	.short	(.L_3059 - .L_3058)
.L_3058:
        /*0020*/ 	.word	0x00000000
        /*0024*/ 	.short	0x0002
        /*0026*/ 	.short	0x0c49
        /*0028*/ 	.byte	0x00, 0xf0, 0x05, 0x00


	//----- nvinfo : EIATTR_KPARAM_INFO
	.align		4
.L_3059:
        /*002c*/ 	.byte	0x04, 0x17
        /*002e*/ 	.short	(.L_3061 - .L_3060)
.L_3060:
        /*0030*/ 	.word	0x00000000
        /*0034*/ 	.short	0x0001
        /*0036*/ 	.short	0x0c48
        /*0038*/ 	.byte	0x00, 0xf0, 0x05, 0x00


	//----- nvinfo : EIATTR_KPARAM_INFO
	.align		4
.L_3061:
        /*003c*/ 	.byte	0x04, 0x17
        /*003e*/ 	.short	(.L_3063 - .L_3062)
.L_3062:
        /*0040*/ 	.word	0x00000000
        /*0044*/ 	.short	0x0000
        /*0046*/ 	.short	0x0000
        /*0048*/ 	.byte	0x00, 0xf0, 0x21, 0x31


	//----- nvinfo : EIATTR_MAXREG_COUNT
	.align		4
.L_3063:
        /*004c*/ 	.byte	0x03, 0x1b
        /*004e*/ 	.short	0x0080


	//----- nvinfo : EIATTR_MERCURY_ISA_VERSION
	.align		4
        /*0050*/ 	.byte	0x03, 0x5f
        /*0052*/ 	.short	0x0000


	//----- nvinfo : EIATTR_EXIT_INSTR_OFFSETS
	.align		4
        /*0054*/ 	.byte	0x04, 0x1c
        /*0056*/ 	.short	(.L_3065 - .L_3064)


	//   ....[0]....
.L_3064:
        /*0058*/ 	.word	0x000001a0


	//   ....[1]....
        /*005c*/ 	.word	0x00000d20


	//   ....[2]....
        /*0060*/ 	.word	0x00000d80


	//   ....[3]....
        /*0064*/ 	.word	0x000016e0


	//----- nvinfo : EIATTR_MAX_THREADS
	.align		4
.L_3065:
        /*0068*/ 	.byte	0x04, 0x05
        /*006a*/ 	.short	(.L_3067 - .L_3066)
.L_3066:
        /*006c*/ 	.word	0x00000200
        /*0070*/ 	.word	0x00000001
        /*0074*/ 	.word	0x00000001


	//----- nvinfo : EIATTR_CRS_STACK_SIZE
	.align		4
.L_3067:
        /*0078*/ 	.byte	0x04, 0x1e
        /*007a*/ 	.short	(.L_3069 - .L_3068)
.L_3068:
        /*007c*/ 	.word	0x00000000
.L_3069:


//--------------------- .nv.info._ZN2at6native55_GLOBAL__N__de093ff9_22_ForeachBinaryOpList_cu_a911ec4325multi_tensor_apply_kernelINS1_18TensorListMetadataILi2EEENS1_11CopyFunctorIN3c1015Float8_e4m3fnuzENS6_13Float8_e4m3fnELi2ELi1ELi1EEEJNS0_4CopyIS7_S8_EEEEEvT_T0_DpT1_ --------------------------
	.section	.nv.info._ZN2at6native55_GLOBAL__N__de093ff9_22_ForeachBinaryOpList_cu_a911ec4325multi_tensor_apply_kernelINS1_18TensorListMetadataILi2EEENS1_11CopyFunctorIN3c1015Float8_e4m3fnuzENS6_13Float8_e4m3fnELi2ELi1ELi1EEEJNS0_4CopyIS7_S8_EEEEEvT_T0_DpT1_,"",@"SHT_CUDA_INFO"
	.sectionflags	@""
	.align	4


	//----- nvinfo : EIATTR_CUDA_API_VERSION
	.align		4
        /*0000*/ 	.byte	0x04, 0x37
        /*0002*/ 	.short	(.L_3071 - .L_3070)
.L_3070:
        /*0004*/ 	.word	0x00000082


	//----- nvinfo : EIATTR_SW2861232_WAR
	.align		4
.L_3071:
        /*0008*/ 	.byte	0x01, 0x35
	.zero		2


	//----- nvinfo : EIATTR_PARAM_CBANK
	.align		4
        /*000c*/ 	.byte	0x04, 0x0a
        /*000e*/ 	.short	(.L_3073 - .L_3072)
	.align		4
.L_3072:
        /*0010*/ 	.word	index@(.nv.constant0._ZN2at6native55_GLOBAL__N__de093ff9_22_ForeachBinaryOpList_cu_a911ec4325multi_tensor_apply_kernelINS1_18TensorListMetadataILi2EEENS1_11CopyFunctorIN3c1015Float8_e4m3fnuzENS6_13Float8_e4m3fnELi2ELi1ELi1EEEJNS0_4CopyIS7_S8_EEEEEvT_T0_DpT1_)
        /*0014*/ 	.short	0x0160
        /*0016*/ 	.short	0x0c4a


	//----- nvinfo : EIATTR_CBANK_PARAM_SIZE
	.align		4
.L_3073:
        /*0018*/ 	.byte	0x03, 0x19
        /*001a*/ 	.short	0x0c4a


	//----- nvinfo : EIATTR_KPARAM_INFO
	.align		4
        /*001c*/ 	.byte	0x04, 0x17
        /*001e*/ 	.short	(.L_3075 - .L_3074)
.L_3074:
        /*0020*/ 	.word	0x00000000
        /*0024*/ 	.short	0x0002
        /*0026*/ 	.short	0x0c49
        /*0028*/ 	.byte	0x00, 0xf0, 0x05, 0x00


	//----- nvinfo : EIATTR_KPARAM_INFO
	.align		4
.L_3075:
        /*002c*/ 	.byte	0x04, 0x17
        /*002e*/ 	.short	(.L_3077 - .L_3076)
.L_3076:
        /*0030*/ 	.word	0x00000000
        /*0034*/ 	.short	0x0001
        /*0036*/ 	.short	0x0c48
        /*0038*/ 	.byte	0x00, 0xf0, 0x05, 0x00


	//----- nvinfo : EIATTR_KPARAM_INFO
	.align		4
.L_3077:
        /*003c*/ 	.byte	0x04, 0x17
        /*003e*/ 	.short	(.L_3079 - .L_3078)
.L_3078:
        /*0040*/ 	.word	0x00000000
        /*0044*/ 	.short	0x0000
        /*0046*/ 	.short	0x0000
        /*0048*/ 	.byte	0x00, 0xf0, 0x21, 0x31


	//----- nvinfo : EIATTR_MAXREG_COUNT
	.align		4
.L_3079:
        /*004c*/ 	.byte	0x03, 0x1b
        /*004e*/ 	.short	0x0080


	//----- nvinfo : EIATTR_MERCURY_ISA_VERSION
	.align		4
        /*0050*/ 	.byte	0x03, 0x5f
        /*0052*/ 	.short	0x0000


	//----- nvinfo : EIATTR_EXIT_INSTR_OFFSETS
	.align		4
        /*0054*/ 	.byte	0x04, 0x1c
        /*0056*/ 	.short	(.L_3081 - .L_3080)


	//   ....[0]....
.L_3080:
        /*0058*/ 	.word	0x000001a0


	//   ....[1]....
        /*005c*/ 	.word	0x00000ec0


	//   ....[2]....
        /*0060*/ 	.word	0x00000f20


	//   ....[3]....
        /*0064*/ 	.word	0x00001a10


	//----- nvinfo : EIATTR_MAX_THREADS
	.align		4
.L_3081:
        /*0068*/ 	.byte	0x04, 0x05
        /*006a*/ 	.short	(.L_3083 - .L_3082)
.L_3082:
        /*006c*/ 	.word	0x00000200
        /*0070*/ 	.word	0x00000001
        /*0074*/ 	.word	0x00000001


	//----- nvinfo : EIATTR_CRS_STACK_SIZE
	.align		4
.L_3083:
        /*0078*/ 	.byte	0x04, 0x1e
        /*007a*/ 	.short	(.L_3085 - .L_3084)
.L_3084:
        /*007c*/ 	.word	0x00000000
.L_3085:


//--------------------- .nv.info._ZN2at6native55_GLOBAL__N__de093ff9_22_ForeachBinaryOpList_cu_a911ec4325multi_tensor_apply_kernelINS1_18TensorListMetadataILi2EEENS1_11CopyFunctorIN3c1015Float8_e4m3fnuzEbLi2ELi1ELi1EEEJNS0_4CopyIS7_bEEEEEvT_T0_DpT1_ --------------------------
	.section	.nv.info._ZN2at6native55_GLOBAL__N__de093ff9_22_ForeachBinaryOpList_cu_a911ec4325multi_tensor_apply_kernelINS1_18TensorListMetadataILi2EEENS1_11CopyFunctorIN3c1015Float8_e4m3fnuzEbLi2ELi1ELi1EEEJNS0_4CopyIS7_bEEEEEvT_T0_DpT1_,"",@"SHT_CUDA_INFO"
	.sectionflags	@""
	.align	4


	//----- nvinfo : EIATTR_CUDA_API_VERSION
	.align		4
        /*0000*/ 	.byte	0x04, 0x37
        /*0002*/ 	.short	(.L_3087 - .L_3086)
.L_3086:
        /*0004*/ 	.word	0x00000082


	//----- nvinfo : EIATTR_SW2861232_WAR
	.align		4
.L_3087:
        /*0008*/ 	.byte	0x01, 0x35
	.zero		2


	//----- nvinfo : EIATTR_PARAM_CBANK
	.align		4
        /*000c*/ 	.byte	0x04, 0x0a
        /*000e*/ 	.short	(.L_3089 - .L_3088)
	.align		4
.L_3088:
        /*0010*/ 	.word	index@(.nv.constant0._ZN2at6native55_GLOBAL__N__de093ff9_22_ForeachBinaryOpList_cu_a911ec4325multi_tensor_apply_kernelINS1_18TensorListMetadataILi2EEENS1_11CopyFunctorIN3c1015Float8_e4m3fnuzEbLi2ELi1ELi1EEEJNS0_4CopyIS7_bEEEEEvT_T0_DpT1_)
        /*0014*/ 	.short	0x0160
        /*0016*/ 	.short	0x0c4a


	//----- nvinfo : EIATTR_CBANK_PARAM_SIZE
	.align		4
.L_3089:
        /*0018*/ 	.byte	0x03, 0x19
        /*001a*/ 	.short	0x0c4a


	//----- nvinfo : EIATTR_KPARAM_INFO
	.align		4
        /*001c*/ 	.byte	0x04, 0x17
        /*001e*/ 	.short	(.L_3091 - .L_3090)
.L_3090:
        /*0020*/ 	.word	0x00000000
        /*0024*/ 	.short	0x0002
        /*0026*/ 	.short	0x0c49
        /*0028*/ 	.byte	0x00, 0xf0, 0x05, 0x00


	//----- nvinfo : EIATTR_KPARAM_INFO
	.align		4
.L_3091:
        /*002c*/ 	.byte	0x04, 0x17
        /*002e*/ 	.short	(.L_3093 - .L_3092)
.L_3092:
        /*0030*/ 	.word	0x00000000
        /*0034*/ 	.short	0x0001
        /*0036*/ 	.short	0x0c48
        /*0038*/ 	.byte	0x00, 0xf0, 0x05, 0x00


	//----- nvinfo : EIATTR_KPARAM_INFO
	.align		4
.L_3093:
        /*003c*/ 	.byte	0x04, 0x17
        /*003e*/ 	.short	(.L_3095 - .L_3094)
.L_3094:
        /*0040*/ 	.word	0x00000000
        /*0044*/ 	.short	0x0000
        /*0046*/ 	.short	0x0000
        /*0048*/ 	.byte	0x00, 0xf0, 0x21, 0x31


	//----- nvinfo : EIATTR_MAXREG_COUNT
	.align		4
.L_3095:
        /*004c*/ 	.byte	0x03, 0x1b
        /*004e*/ 	.short	0x0080


	//----- nvinfo : EIATTR_MERCURY_ISA_VERSION
	.align		4
        /*0050*/ 	.byte	0x03, 0x5f
        /*0052*/ 	.short	0x0000


	//----- nvinfo : EIATTR_EXIT_INSTR_OFFSETS
	.align		4
        /*0054*/ 	.byte	0x04, 0x1c
        /*0056*/ 	.short	(.L_3097 - .L_3096)


	//   ....[0]....
.L_3096:
        /*0058*/ 	.word	0x000001a0


	//   ....[1]....
        /*005c*/ 	.word	0x00000af0


	//   ....[2]....
        /*0060*/ 	.word	0x00000b50


	//   ....[3]....
        /*0064*/ 	.word	0x00001250


	//----- nvinfo : EIATTR_MAX_THREADS
	.align		4
.L_3097:
        /*0068*/ 	.byte	0x04, 0x05
        /*006a*/ 	.short	(.L_3099 - .L_3098)
.L_3098:
        /*006c*/ 	.word	0x00000200
        /*0070*/ 	.word	0x00000001
        /*0074*/ 	.word	0x00000001


	//----- nvinfo : EIATTR_CRS_STACK_SIZE
	.align		4
.L_3099:
        /*0078*/ 	.byte	0x04, 0x1e
        /*007a*/ 	.short	(.L_3101 - .L_3100)
.L_3100:
        /*007c*/ 	.word	0x00000000
.L_3101:


//--------------------- .nv.info._ZN2at6native55_GLOBAL__N__de093ff9_22_ForeachBinaryOpList_cu_a911ec4325multi_tensor_apply_kernelINS1_18TensorListMetadataILi2EEENS1_11CopyFunctorIN3c1015Float8_e4m3fnuzENS6_8BFloat16ELi2ELi1ELi1EEEJNS0_4CopyIS7_S8_EEEEEvT_T0_DpT1_ --------------------------
	.section	.nv.info._ZN2at6native55_GLOBAL__N__de093ff9_22_ForeachBinaryOpList_cu_a911ec4325multi_tensor_apply_kernelINS1_18TensorListMetadataILi2EEENS1_11CopyFunctorIN3c1015Float8_e4m3fnuzENS6_8BFloat16ELi2ELi1ELi1EEEJNS0_4CopyIS7_S8_EEEEEvT_T0_DpT1_,"",@"SHT_CUDA_INFO"
	.sectionflags	@""
	.align	4


	//----- nvinfo : EIATTR_CUDA_API_VERSION
	.align		4
        /*0000*/ 	.byte	0x04, 0x37
        /*0002*/ 	.short	(.L_3103 - .L_3102)
.L_3102:
        /*0004*/ 	.word	0x00000082


	//----- nvinfo : EIATTR_SW2861232_WAR
	.align		4
.L_3103:
        /*0008*/ 	.byte	0x01, 0x35
	.zero		2


	//----- nvinfo : EIATTR_PARAM_CBANK
	.align		4
        /*000c*/ 	.byte	0x04, 0x0a
        /*000e*/ 	.short	(.L_3105 - .L_3104)
	.align		4
.L_3104:
        /*0010*/ 	.word	index@(.nv.constant0._ZN2at6native55_GLOBAL__N__de093ff9_22_ForeachBinaryOpList_cu_a911ec4325multi_tensor_apply_kernelINS1_18TensorListMetadataILi2EEENS1_11CopyFunctorIN3c1015Float8_e4m3fnuzENS6_8BFloat16ELi2ELi1ELi1EEEJNS0_4CopyIS7_S8_EEEEEvT_T0_DpT1_)
        /*0014*/ 	.short	0x0160
        /*0016*/ 	.short	0x0c4a


	//----- nvinfo : EIATTR_CBANK_PARAM_SIZE
	.align		4
.L_3105:
        /*0018*/ 	.byte	0x03, 0x19
        /*001a*/ 	.short	0x0c4a


	//----- nvinfo : EIATTR_KPARAM_INFO
	.align		4
        /*001c*/ 	.byte	0x04, 0x17
        /*001e*/ 	.short	(.L_3107 - .L_3106)
.L_3106:
        /*0020*/ 	.word	0x00000000
        /*0024*/ 	.short	0x0002
        /*0026*/ 	.short	0x0c49
        /*0028*/ 	.byte	0x00, 0xf0, 0x05, 0x00


	//----- nvinfo : EIATTR_KPARAM_INFO
	.align		4
.L_3107:
        /*002c*/ 	.byte	0x04, 0x17
        /*002e*/ 	.short	(.L_3109 - .L_3108)
.L_3108:
        /*0030*/ 	.word	0x00000000
        /*0034*/ 	.short	0x0001
        /*0036*/ 	.short	0x0c48
        /*0038*/ 	.byte	0x00, 0xf0, 0x05, 0x00


	//----- nvinfo : EIATTR_KPARAM_INFO
	.align		4
.L_3109:
        /*003c*/ 	.byte	0x04, 0x17
        /*003e*/ 	.short	(.L_3111 - .L_3110)
.L_3110:
        /*0040*/ 	.word	0x00000000
        /*0044*/ 	.short	0x0000
        /*0046*/ 	.short	0x0000
        /*0048*/ 	.byte	0x00, 0xf0, 0x21, 0x31


	//----- nvinfo : EIATTR_MAXREG_COUNT
	.align		4
.L_3111:
        /*004c*/ 	.byte	0x03, 0x1b
        /*004e*/ 	.short	0x0080


	//----- nvinfo : EIATTR_MERCURY_ISA_VERSION
	.align		4
        /*0050*/ 	.byte	0x03, 0x5f
        /*0052*/ 	.short	0x0000


	//----- nvinfo : EIATTR_EXIT_INSTR_OFFSETS
	.align		4
        /*0054*/ 	.byte	0x04, 0x1c
        /*0056*/ 	.short	(.L_3113 - .L_3112)


	//   ....[0]....
.L_3112:
        /*0058*/ 	.word	0x000001b0


	//   ....[1]....
        /*005c*/ 	.word	0x00000b00


	//   ....[2]....
        /*0060*/ 	.word	0x00000b60


	//   ....[3]....
        /*0064*/ 	.word	0x00001210


	//----- nvinfo : EIATTR_MAX_THREADS
	.align		4
.L_3113:
        /*0068*/ 	.byte	0x04, 0x05
        /*006a*/ 	.short	(.L_3115 - .L_3114)
.L_3114:
        /*006c*/ 	.word	0x00000200
        /*0070*/ 	.word	0x00000001
        /*0074*/ 	.word	0x00000001


	//----- nvinfo : EIATTR_CRS_STACK_SIZE
	.align		4
.L_3115:
        /*0078*/ 	.byte	0x04, 0x1e
        /*007a*/ 	.short	(.L_3117 - .L_3116)
.L_3116:
        /*007c*/ 	.word	0x00000000
.L_3117:


//--------------------- .nv.info._ZN2at6native55_GLOBAL__N__de093ff9_22_ForeachBinaryOpList_cu_a911ec4325multi_tensor_apply_kernelINS1_18TensorListMetadataILi2EEENS1_11CopyFunctorIN3c1015Float8_e4m3fnuzENS6_4HalfELi2ELi1ELi1EEEJNS0_4CopyIS7_S8_EEEEEvT_T0_DpT1_ --------------------------
	.section	.nv.info._ZN2at6native55_GLOBAL__N__de093ff9_22_ForeachBinaryOpList_cu_a911ec4325multi_tensor_apply_kernelINS1_18TensorListMetadataILi2EEENS1_11CopyFunctorIN3c1015Float8_e4m3fnuzENS6_4HalfELi2ELi1ELi1EEEJNS0_4CopyIS7_S8_EEEEEvT_T0_DpT1_,"",@"SHT_CUDA_INFO"
	.sectionflags	@""
	.align	4


	//----- nvinfo : EIATTR_CUDA_API_VERSION
	.align		4
        /*0000*/ 	.byte	0x04, 0x37
        /*0002*/ 	.short	(.L_3119 - .L_3118)
.L_3118:
        /*0004*/ 	.word	0x00000082


	//----- nvinfo : EIATTR_SW2861232_WAR
	.align		4
.L_3119:
        /*0008*/ 	.byte	0x01, 0x35
	.zero		2


	//----- nvinfo : EIATTR_PARAM_CBANK
	.align		4
        /*000c*/ 	.byte	0x04, 0x0a
        /*000e*/ 	.short	(.L_3121 - .L_3120)
	.align		4
.L_3120:
        /*0010*/ 	.word	index@(.nv.constant0._ZN2at6native55_GLOBAL__N__de093ff9_22_ForeachBinaryOpList_cu_a911ec4325multi_tensor_apply_kernelINS1_18TensorListMetadataILi2EEENS1_11CopyFunctorIN3c1015Float8_e4m3fnuzENS6_4HalfELi2ELi1ELi1EEEJNS0_4CopyIS7_S8_EEEEEvT_T0_DpT1_)
        /*0014*/ 	.short	0x0160
        /*0016*/ 	.short	0x0c4a


	//----- nvinfo : EIATTR_CBANK_PARAM_SIZE
	.align		4
.L_3121:
        /*0018*/ 	.byte	0x03, 0x19
        /*001a*/ 	.short	0x0c4a


	//----- nvinfo : EIATTR_KPARAM_INFO
	.align		4
        /*001c*/ 	.byte	0x04, 0x17
        /*001e*/ 	.short	(.L_3123 - .L_3122)
.L_3122:
        /*0020*/ 	.word	0x00000000
        /*0024*/ 	.short	0x0002
        /*0026*/ 	.short	0x0c49
        /*0028*/ 	.byte	0x00, 0xf0, 0x05, 0x00


	//----- nvinfo : EIATTR_KPARAM_INFO
	.align		4
.L_3123:
        /*002c*/ 	.byte	0x04, 0x17
        /*002e*/ 	.short	(.L_3125 - .L_3124)
.L_3124:
        /*0030*/ 	.word	0x00000000
        /*0034*/ 	.short	0x0001
        /*0036*/ 	.short	0x0c48
        /*0038*/ 	.byte	0x00, 0xf0, 0x05, 0x00


	//----- nvinfo : EIATTR_KPARAM_INFO
	.align		4
.L_3125:
        /*003c*/ 	.byte	0x04, 0x17
        /*003e*/ 	.short	(.L_3127 - .L_3126)
.L_3126:
        /*0040*/ 	.word	0x00000000
        /*0044*/ 	.short	0x0000
        /*0046*/ 	.short	0x0000
        /*0048*/ 	.byte	0x00, 0xf0, 0x21, 0x31


	//----- nvinfo : EIATTR_MAXREG_COUNT
	.align		4
.L_3127:
        /*004c*/ 	.byte	0x03, 0x1b
        /*004e*/ 	.short	0x0080


	//----- nvinfo : EIATTR_MERCURY_ISA_VERSION
	.align		4
        /*0050*/ 	.byte	0x03, 0x5f
        /*0052*/ 	.short	0x0000


	//----- nvinfo : EIATTR_EXIT_INSTR_OFFSETS
	.align		4
        /*0054*/ 	.byte	0x04, 0x1c
        /*0056*/ 	.short	(.L_3129 - .L_3128)


	//   ....[0]....
.L_3128:
        /*0058*/ 	.word	0x000001b0


	//   ....[1]....
        /*005c*/ 	.word	0x00000b00


	//   ....[2]....
        /*0060*/ 	.word	0x00000b60


	//   ....[3]....
        /*0064*/ 	.word	0x00001210


	//----- nvinfo : EIATTR_MAX_THREADS
	.align		4
.L_3129:
        /*0068*/ 	.byte	0x04, 0x05
        /*006a*/ 	.short	(.L_3131 - .L_3130)
.L_3130:
        /*006c*/ 	.word	0x00000200
        /*0070*/ 	.word	0x00000001
        /*0074*/ 	.word	0x00000001


	//----- nvinfo : EIATTR_CRS_STACK_SIZE
	.align		4
.L_3131:
        /*0078*/ 	.byte	0x04, 0x1e
        /*007a*/ 	.short	(.L_3133 - .L_3132)
.L_3132:
        /*007c*/ 	.word	0x00000000
.L_3133:


//--------------------- .nv.info._ZN2at6native55_GLOBAL__N__de093ff9_22_ForeachBinaryOpList_cu_a911ec4325multi_tensor_apply_kernelINS1_18TensorListMetadataILi2EEENS1_11CopyFunctorIN3c1015Float8_e4m3fnuzENS6_7complexIfEELi2ELi1ELi1EEEJNS0_4CopyIS7_S9_EEEEEvT_T0_DpT1_ --------------------------
	.section	.nv.info._ZN2at6native55_GLOBAL__N__de093ff9_22_ForeachBinaryOpList_cu_a911ec4325multi_tensor_apply_kernelINS1_18TensorListMetadataILi2EEENS1_11CopyFunctorIN3c1015Float8_e4m3fnuzENS6_7complexIfEELi2ELi1ELi1EEEJNS0_4CopyIS7_S9_EEEEEvT_T0_DpT1_,"",@"SHT_CUDA_INFO"
	.sectionflags	@""
	.align	4


	//----- nvinfo : EIATTR_CUDA_API_VERSION
	.align		4
        /*0000*/ 	.byte	0x04, 0x37
        /*0002*/ 	.short	(.L_3135 - .L_3134)
.L_3134:
        /*0004*/ 	.word	0x00000082


	//----- nvinfo : EIATTR_SW2861232_WAR
	.align		4
.L_3135:
        /*0008*/ 	.byte	0x01, 0x35
	.zero		2


	//----- nvinfo : EIATTR_PARAM_CBANK
	.align		4
        /*000c*/ 	.byte	0x04, 0x0a
        /*000e*/ 	.short	(.L_3137 - .L_3136)
	.align		4
.L_3136:
        /*0010*/ 	.word	index@(.nv.constant0._ZN2at6native55_GLOBAL__N__de093ff9_22_ForeachBinaryOpList_cu_a911ec4325multi_tensor_apply_kernelINS1_18TensorListMetadataILi2EEENS1_11CopyFunctorIN3c1015Float8_e4m3fnuzENS6_7complexIfEELi2ELi1ELi1EEEJNS0_4CopyIS7_S9_EEEEEvT_T0_DpT1_)
        /*0014*/ 	.short	0x0160
        /*0016*/ 	.short	0x0c4a


	//----- nvinfo : EIATTR_CBANK_PARAM_SIZE
	.align		4
.L_3137:
        /*0018*/ 	.byte	0x03, 0x19
        /*001a*/ 	.short	0x0c4a


	//----- nvinfo : EIATTR_KPARAM_INFO
	.align		4
        /*001c*/ 	.byte	0x04, 0x17
        /*001e*/ 	.short	(.L_3139 - .L_3138)
.L_3138:
        /*0020*/ 	.word	0x00000000
        /*0024*/ 	.short	0x0002
        /*0026*/ 	.short	0x0c49
        /*0028*/ 	.byte	0x00, 0xf0, 0x05, 0x00


	//----- nvinfo : EIATTR_KPARAM_INFO
	.align		4
.L_3139:
        /*002c*/ 	.byte	0x04, 0x17
        /*002e*/ 	.short	(.L_3141 - .L_3140)
.L_3140:
        /*0030*/ 	.word	0x00000000
        /*0034*/ 	.short	0x0001
        /*0036*/ 	.short	0x0c48
        /*0038*/ 	.byte	0x00, 0xf0, 0x05, 0x00


	//----- nvinfo : EIATTR_KPARAM_INFO
	.align		4
.L_3141:
        /*003c*/ 	.byte	0x04, 0x17
        /*003e*/ 	.short	(.L_3143 - .L_3142)
.L_3142:
        /*0040*/ 	.word	0x00000000
        /*0044*/ 	.short	0x0000
        /*0046*/ 	.short	0x0000
        /*0048*/ 	.byte	0x00, 0xf0, 0x21, 0x31


	//----- nvinfo : EIATTR_MAXREG_COUNT
	.align		4
.L_3143:
        /*004c*/ 	.byte	0x03, 0x1b
        /*004e*/ 	.short	0x0080


	//----- nvinfo : EIATTR_MERCURY_ISA_VERSION
	.align		4
        /*0050*/ 	.byte	0x03, 0x5f
        /*0052*/ 	.short	0x0000


	//----- nvinfo : EIATTR_EXIT_INSTR_OFFSETS
	.align		4
        /*0054*/ 	.byte	0x04, 0x1c
        /*0056*/ 	.short	(.L_3145 - .L_3144)


	//   ....[0]....
.L_3144:
        /*0058*/ 	.word	0x000001b0


	//   ....[1]....
        /*005c*/ 	.word	0x00000ad0


	//   ....[2]....
        /*0060*/ 	.word	0x00000b30


	//   ....[3]....
        /*0064*/ 	.word	0x000011d0


	//----- nvinfo : EIATTR_MAX_THREADS
	.align		4
.L_3145:
        /*0068*/ 	.byte	0x04, 0x05
        /*006a*/ 	.short	(.L_3147 - .L_3146)
.L_3146:
        /*006c*/ 	.word	0x00000200
        /*0070*/ 	.word	0x00000001
        /*0074*/ 	.word	0x00000001


	//----- nvinfo : EIATTR_CRS_STACK_SIZE
	.align		4
.L_3147:
        /*0078*/ 	.byte	0x04, 0x1e
        /*007a*/ 	.short	(.L_3149 - .L_3148)
.L_3148:
        /*007c*/ 	.word	0x00000000
.L_3149:


//--------------------- .nv.info._ZN2at6native55_GLOBAL__N__de093ff9_22_ForeachBinaryOpList_cu_a911ec4325multi_tensor_apply_kernelINS1_18TensorListMetadataILi2EEENS1_11CopyFunctorIN3c1015Float8_e4m3fnuzENS6_7complexIdEELi2ELi1ELi1EEEJNS0_4CopyIS7_S9_EEEEEvT_T0_DpT1_ --------------------------
	.section	.nv.info._ZN2at6native55_GLOBAL__N__de093ff9_22_ForeachBinaryOpList_cu_a911ec4325multi_tensor_apply_kernelINS1_18TensorListMetadataILi2EEENS1_11CopyFunctorIN3c1015Float8_e4m3fnuzENS6_7complexIdEELi2ELi1ELi1EEEJNS0_4CopyIS7_S9_EEEEEvT_T0_DpT1_,"",@"SHT_CUDA_INFO"
	.sectionflags	@""
	.align	4


	//----- nvinfo : EIATTR_CUDA_API_VERSION
	.align		4
        /*0000*/ 	.byte	0x04, 0x37
        /*0002*/ 	.short	(.L_3151 - .L_3150)
.L_3150:
        /*0004*/ 	.word	0x00000082


	//----- nvinfo : EIATTR_SW2861232_WAR
	.align		4
.L_3151:
        /*0008*/ 	.byte	0x01, 0x35
	.zero		2


	//----- nvinfo : EIATTR_PARAM_CBANK
	.align		4
        /*000c*/ 	.byte	0x04, 0x0a
        /*000e*/ 	.short	(.L_3153 - .L_3152)
	.align		4
.L_3152:
        /*0010*/ 	.word	index@(.nv.constant0._ZN2at6native55_GLOBAL__N__de093ff9_22_ForeachBinaryOpList_cu_a911ec4325multi_tensor_apply_kernelINS1_18TensorListMetadataILi2EEENS1_11CopyFunctorIN3c1015Float8_e4m3fnuzENS6_7complexIdEELi2ELi1ELi1EEEJNS0_4CopyIS7_S9_EEEEEvT_T0_DpT1_)
        /*0014*/ 	.short	0x0160
        /*0016*/ 	.short	0x0c4a


	//----- nvinfo : EIATTR_CBANK_PARAM_SIZE
	.align		4
.L_3153:
        /*0018*/ 	.byte	0x03, 0x19
        /*001a*/ 	.short	0x0c4a


	//----- nvinfo : EIATTR_KPARAM_INFO
	.align		4
        /*001c*/ 	.byte	0x04, 0x17
        /*001e*/ 	.short	(.L_3155 - .L_3154)
.L_3154:
        /*0020*/ 	.word	0x00000000
        /*0024*/ 	.short	0x0002
        /*0026*/ 	.short	0x0c49
        /*0028*/ 	.byte	0x00, 0xf0, 0x05, 0x00


	//----- nvinfo : EIATTR_KPARAM_INFO
	.align		4
.L_3155:
        /*002c*/ 	.byte	0x04, 0x17
        /*002e*/ 	.short	(.L_3157 - .L_3156)
.L_3156:
        /*0030*/ 	.word	0x00000000
        /*0034*/ 	.short	0x0001
        /*0036*/ 	.short	0x0c48
        /*0038*/ 	.byte	0x00, 0xf0, 0x05, 0x00


	//----- nvinfo : EIATTR_KPARAM_INFO
	.align		4
.L_3157:
        /*003c*/ 	.byte	0x04, 0x17
        /*003e*/ 	.short	(.L_3159 - .L_3158)
.L_3158:
        /*0040*/ 	.word	0x00000000
        /*0044*/ 	.short	0x0000
        /*0046*/ 	.short	0x0000
        /*0048*/ 	.byte	0x00, 0xf0, 0x21, 0x31


	//----- nvinfo : EIATTR_MAXREG_COUNT
	.align		4
.L_3159:
        /*004c*/ 	.byte	0x03, 0x1b
        /*004e*/ 	.short	0x0080


	//----- nvinfo : EIATTR_MERCURY_ISA_VERSION
	.align		4
        /*0050*/ 	.byte	0x03, 0x5f
        /*0052*/ 	.short	0x0000


	//----- nvinfo : EIATTR_EXIT_INSTR_OFFSETS
	.align		4
        /*0054*/ 	.byte	0x04, 0x1c
        /*0056*/ 	.short	(.L_3161 - .L_3160)


	//   ....[0]....
.L_3160:
        /*0058*/ 	.word	0x000001b0


	//   ....[1]....
        /*005c*/ 	.word	0x00000be0


	//   ....[2]....
        /*0060*/ 	.word	0x00000c40


	//   ....[3]....
        /*0064*/ 	.word	0x00001390


	//----- nvinfo : EIATTR_MAX_THREADS
	.align		4
.L_3161:
        /*0068*/ 	.byte	0x04, 0x05
        /*006a*/ 	.short	(.L_3163 - .L_3162)
.L_3162:
        /*006c*/ 	.word	0x00000200
        /*0070*/ 	.word	0x00000001
        /*0074*/ 	.word	0x00000001


	//----- nvinfo : EIATTR_CRS_STACK_SIZE
	.align		4
.L_3163:
        /*0078*/ 	.byte	0x04, 0x1e
        /*007a*/ 	.short	(.L_3165 - .L_3164)
.L_3164:
        /*007c*/ 	.word	0x00000000
.L_3165:


//--------------------- .nv.info._ZN2at6native55_GLOBAL__N__de093ff9_22_ForeachBinaryOpList_cu_a911ec4325multi_tensor_apply_kernelINS1_18TensorListMetadataILi2EEENS1_11CopyFunctorIN3c1015Float8_e4m3fnuzEfLi2ELi1ELi1EEEJNS0_4CopyIS7_fEEEEEvT_T0_DpT1_ --------------------------
	.section	.nv.info._ZN2at6native55_GLOBAL__N__de093ff9_22_ForeachBinaryOpList_cu_a911ec4325multi_tensor_apply_kernelINS1_18TensorListMetadataILi2EEENS1_11CopyFunctorIN3c1015Float8_e4m3fnuzEfLi2ELi1ELi1EEEJNS0_4CopyIS7_fEEEEEvT_T0_DpT1_,"",@"SHT_CUDA_INFO"
	.sectionflags	@""
	.align	4


	//----- nvinfo : EIATTR_CUDA_API_VERSION
	.align		4
        /*0000*/ 	.byte	0x04, 0x37
        /*0002*/ 	.short	(.L_3167 - .L_3166)
.L_3166:
        /*0004*/ 	.word	0x00000082


	//----- nvinfo : EIATTR_SW2861232_WAR
	.align		4
.L_3167:
        /*0008*/ 	.byte	0x01, 0x35
	.zero		2


	//----- nvinfo : EIATTR_PARAM_CBANK
	.align		4
        /*000c*/ 	.byte	0x04, 0x0a
        /*000e*/ 	.short	(.L_3169 - .L_3168)
	.align		4
.L_3168:
        /*0010*/ 	.word	index@(.nv.constant0._ZN2at6native55_GLOBAL__N__de093ff9_22_ForeachBinaryOpList_cu_a911ec4325multi_tensor_apply_kernelINS1_18TensorListMetadataILi2EEENS1_11CopyFunctorIN3c1015Float8_e4m3fnuzEfLi2ELi1ELi1EEEJNS0_4CopyIS7_fEEEEEvT_T0_DpT1_)
        /*0014*/ 	.short	0x0160
        /*0016*/ 	.short	0x0c4a


	//----- nvinfo : EIATTR_CBANK_PARAM_SIZE
	.align		4
.L_3169:
        /*0018*/ 	.byte	0x03, 0x19
        /*001a*/ 	.short	0x0c4a


	//----- nvinfo : EIATTR_KPARAM_INFO
	.align		4
        /*001c*/ 	.byte	0x04, 0x17
        /*001e*/ 	.short	(.L_3171 - .L_3170)
.L_3170:
        /*0020*/ 	.word	0x00000000
        /*0024*/ 	.short	0x0002
        /*0026*/ 	.short	0x0c49
        /*0028*/ 	.byte	0x00, 0xf0, 0x05, 0x00


	//----- nvinfo : EIATTR_KPARAM_INFO
	.align		4
.L_3171:
        /*002c*/ 	.byte	0x04, 0x17
        /*002e*/ 	.short	(.L_3173 - .L_3172)
.L_3172:
        /*0030*/ 	.word	0x00000000
        /*0034*/ 	.short	0x0001
        /*0036*/ 	.short	0x0c48
        /*0038*/ 	.byte	0x00, 0xf0, 0x05, 0x00


	//----- nvinfo : EIATTR_KPARAM_INFO
	.align		4
.L_3173:
        /*003c*/ 	.byte	0x04, 0x17
        /*003e*/ 	.short	(.L_3175 - .L_3174)
.L_3174:
        /*0040*/ 	.word	0x00000000
        /*0044*/ 	.short	0x0000
        /*0046*/ 	.short	0x0000
        /*0048*/ 	.byte	0x00, 0xf0, 0x21, 0x31


	//----- nvinfo : EIATTR_MAXREG_COUNT
	.align		4
.L_3175:
        /*004c*/ 	.byte	0x03, 0x1b
        /*004e*/ 	.short	0x0080


	//----- nvinfo : EIATTR_MERCURY_ISA_VERSION
	.align		4
        /*0050*/ 	.byte	0x03, 0x5f
        /*0052*/ 	.short	0x0000


	//----- nvinfo : EIATTR_EXIT_INSTR_OFFSETS
	.align		4
        /*0054*/ 	.byte	0x04, 0x1c
        /*0056*/ 	.short	(.L_3177 - .L_3176)


	//   ....[0]....
.L_3176:
        /*0058*/ 	.word	0x000001b0


	//   ....[1]....
        /*005c*/ 	.word	0x00000ab0


	//   ....[2]....
        /*0060*/ 	.word	0x00000b10


	//   ....[3]....
        /*0064*/ 	.word	0x00001170


	//----- nvinfo : EIATTR_MAX_THREADS
	.align		4
.L_3177:
        /*0068*/ 	.byte	0x04, 0x05
        /*006a*/ 	.short	(.L_3179 - .L_3178)
.L_3178:
        /*006c*/ 	.word	0x00000200
        /*0070*/ 	.word	0x00000001
        /*0074*/ 	.word	0x00000001


	//----- nvinfo : EIATTR_CRS_STACK_SIZE
	.align		4
.L_3179:
        /*0078*/ 	.byte	0x04, 0x1e
        /*007a*/ 	.short	(.L_3181 - .L_3180)
.L_3180:
        /*007c*/ 	.word	0x00000000
.L_3181:


//--------------------- .nv.info._ZN2at6native55_GLOBAL__N__de093ff9_22_ForeachBinaryOpList_cu_a911ec4325multi_tensor_apply_kernelINS1_18TensorListMetadataILi2EEENS1_11CopyFunctorIN3c1015Float8_e4m3fnuzEdLi2ELi1ELi1EEEJNS0_4CopyIS7_dEEEEEvT_T0_DpT1_ --------------------------
	.section	.nv.info._ZN2at6native55_GLOBAL__N__de093ff9_22_ForeachBinaryOpList_cu_a911ec4325multi_tensor_apply_kernelINS1_18TensorListMetadataILi2EEENS1_11CopyFunctorIN3c1015Float8_e4m3fnuzEdLi2ELi1ELi1EEEJNS0_4CopyIS7_dEEEEEvT_T0_DpT1_,"",@"SHT_CUDA_INFO"
	.sectionflags	@""
	.align	4


	//----- nvinfo : EIATTR_CUDA_API_VERSION
	.align		4
        /*0000*/ 	.byte	0x04, 0x37
        /*0002*/ 	.short	(.L_3183 - .L_3182)
.L_3182:
        /*0004*/ 	.word	0x00000082


	//----- nvinfo : EIATTR_SW2861232_WAR
	.align		4
.L_3183:
        /*0008*/ 	.byte	0x01, 0x35
	.zero		2


	//----- nvinfo : EIATTR_PARAM_CBANK
	.align		4
        /*000c*/ 	.byte	0x04, 0x0a
        /*000e*/ 	.short	(.L_3185 - .L_3184)
	.align		4
.L_3184:
        /*0010*/ 	.word	index@(.nv.constant0._ZN2at6native55_GLOBAL__N__de093ff9_22_ForeachBinaryOpList_cu_a911ec4325multi_tensor_apply_kernelINS1_18TensorListMetadataILi2EEENS1_11CopyFunctorIN3c1015Float8_e4m3fnuzEdLi2ELi1ELi1EEEJNS0_4CopyIS7_dEEEEEvT_T0_DpT1_)
        /*0014*/ 	.short	0x0160
        /*0016*/ 	.short	0x0c4a


	//----- nvinfo : EIATTR_CBANK_PARAM_SIZE
	.align		4
.L_3185:
        /*0018*/ 	.byte	0x03, 0x19
        /*001a*/ 	.short	0x0c4a


	//----- nvinfo : EIATTR_KPARAM_INFO
	.align		4
        /*001c*/ 	.byte	0x04, 0x17
        /*001e*/ 	.short	(.L_3187 - .L_3186)
.L_3186:
        /*0020*/ 	.word	0x00000000
        /*0024*/ 	.short	0x0002
        /*0026*/ 	.short	0x0c49
        /*0028*/ 	.byte	0x00, 0xf0, 0x05, 0x00


	//----- nvinfo : EIATTR_KPARAM_INFO
	.align		4
.L_3187:
        /*002c*/ 	.byte	0x04, 0x17
        /*002e*/ 	.short	(.L_3189 - .L_3188)
.L_3188:
        /*0030*/ 	.word	0x00000000
        /*0034*/ 	.short	0x0001
        /*0036*/ 	.short	0x0c48
        /*0038*/ 	.byte	0x00, 0xf0, 0x05, 0x00


	//----- nvinfo : EIATTR_KPARAM_INFO
	.align		4
.L_3189:
        /*003c*/ 	.byte	0x04, 0x17
        /*003e*/ 	.short	(.L_3191 - .L_3190)
.L_3190:
        /*0040*/ 	.word	0x00000000
        /*0044*/ 	.short	0x0000
        /*0046*/ 	.short	0x0000
        /*0048*/ 	.byte	0x00, 0xf0, 0x21, 0x31


	//----- nvinfo : EIATTR_MAXREG_COUNT
	.align		4
.L_3191:
        /*004c*/ 	.byte	0x03, 0x1b
        /*004e*/ 	.short	0x0080


	//----- nvinfo : EIATTR_MERCURY_ISA_VERSION
	.align		4
        /*0050*/ 	.byte	0x03, 0x5f
        /*0052*/ 	.short	0x0000


	//----- nvinfo : EIATTR_EXIT_INSTR_OFFSETS
	.align		4
        /*0054*/ 	.byte	0x04, 0x1c
        /*0056*/ 	.short	(.L_3193 - .L_3192)


	//   ....[0]....
.L_3192:
        /*0058*/ 	.word	0x000001b0


	//   ....[1]....
        /*005c*/ 	.word	0x00000ba0


	//   ....[2]....
        /*0060*/ 	.word	0x00000c00


	//   ....[3]....
        /*0064*/ 	.word	0x00001350


	//----- nvinfo : EIATTR_MAX_THREADS
	.align		4
.L_3193:
        /*0068*/ 	.byte	0x04, 0x05
        /*006a*/ 	.short	(.L_3195 - .L_3194)
.L_3194:
        /*006c*/ 	.word	0x00000200
        /*0070*/ 	.word	0x00000001
        /*0074*/ 	.word	0x00000001


	//----- nvinfo : EIATTR_CRS_STACK_SIZE
	.align		4
.L_3195:
        /*0078*/ 	.byte	0x04, 0x1e
        /*007a*/ 	.short	(.L_3197 - .L_3196)
.L_3196:
        /*007c*/ 	.word	0x00000000
.L_3197:


//--------------------- .nv.info._ZN2at6native55_GLOBAL__N__de093ff9_22_ForeachBinaryOpList_cu_a911ec4325multi_tensor_apply_kernelINS1_18TensorListMetadataILi2EEENS1_11CopyFunctorIN3c1015Float8_e4m3fnuzEiLi2ELi1ELi1EEEJNS0_4CopyIS7_iEEEEEvT_T0_DpT1_ --------------------------
	.section	.nv.info._ZN2at6native55_GLOBAL__N__de093ff9_22_ForeachBinaryOpList_cu_a911ec4325multi_tensor_apply_kernelINS1_18TensorListMetadataILi2EEENS1_11CopyFunctorIN3c1015Float8_e4m3fnuzEiLi2ELi1ELi1EEEJNS0_4CopyIS7_iEEEEEvT_T0_DpT1_,"",@"SHT_CUDA_INFO"
	.sectionflags	@""
	.align	4


	//----- nvinfo : EIATTR_CUDA_API_VERSION
	.align		4
        /*0000*/ 	.byte	0x04, 0x37
        /*0002*/ 	.short	(.L_3199 - .L_3198)
.L_3198:
        /*0004*/ 	.word	0x00000082


	//----- nvinfo : EIATTR_SW2861232_WAR
	.align		4
.L_3199:
        /*0008*/ 	.byte	0x01, 0x35
	.zero		2


	//----- nvinfo : EIATTR_PARAM_CBANK
	.align		4
        /*000c*/ 	.byte	0x04, 0x0a
        /*000e*/ 	.short	(.L_3201 - .L_3200)
	.align		4
.L_3200:
        /*0010*/ 	.word	index@(.nv.constant0._ZN2at6native55_GLOBAL__N__de093ff9_22_ForeachBinaryOpList_cu_a911ec4325multi_tensor_apply_kernelINS1_18TensorListMetadataILi2EEENS1_11CopyFunctorIN3c1015Float8_e4m3fnuzEiLi2ELi1ELi1EEEJNS0_4CopyIS7_iEEEEEvT_T0_DpT1_)
        /*0014*/ 	.short	0x0160
        /*0016*/ 	.short	0x0c4a


	//----- nvinfo : EIATTR_CBANK_PARAM_SIZE
	.align		4
.L_3201:
        /*0018*/ 	.byte	0x03, 0x19
        /*001a*/ 	.short	0x0c4a


	//----- nvinfo : EIATTR_KPARAM_INFO
	.align		4
        /*001c*/ 	.byte	0x04, 0x17
        /*001e*/ 	.short	(.L_3203 - .L_3202)
.L_3202:
        /*0020*/ 	.word	0x00000000
        /*0024*/ 	.short	0x0002
        /*0026*/ 	.short	0x0c49
        /*0028*/ 	.byte	0x00, 0xf0, 0x05, 0x00


	//----- nvinfo : EIATTR_KPARAM_INFO
	.align		4
.L_3203:
        /*002c*/ 	.byte	0x04, 0x17
        /*002e*/ 	.short	(.L_3205 - .L_3204)
.L_3204:
        /*0030*/ 	.word	0x00000000
        /*0034*/ 	.short	0x0001
        /*0036*/ 	.short	0x0c48
        /*0038*/ 	.byte	0x00, 0xf0, 0x05, 0x00


	//----- nvinfo : EIATTR_KPARAM_INFO
	.align		4
.L_3205:
        /*003c*/ 	.byte	0x04, 0x17
        /*003e*/ 	.short	(.L_3207 - .L_3206)
.L_3206:
        /*0040*/ 	.word	0x00000000
        /*0044*/ 	.short	0x0000
        /*0046*/ 	.short	0x0000
        /*0048*/ 	.byte	0x00, 0xf0, 0x21, 0x31


	//----- nvinfo : EIATTR_MAXREG_COUNT
	.align		4
.L_3207:
        /*004c*/ 	.byte	0x03, 0x1b
        /*004e*/ 	.short	0x0080


	//----- nvinfo : EIATTR_MERCURY_ISA_VERSION
	.align		4
        /*0050*/ 	.byte	0x03, 0x5f
        /*0052*/ 	.short	0x0000


	//----- nvinfo : EIATTR_EXIT_INSTR_OFFSETS
	.align		4
        /*0054*/ 	.byte	0x04, 0x1c
        /*0056*/ 	.short	(.L_3209 - .L_3208)


	//   ....[0]....
.L_3208:
        /*0058*/ 	.word	0x000001b0


	//   ....[1]....
        /*005c*/ 	.word	0x00000af0


	//   ....[2]....
        /*0060*/ 	.word	0x00000b50


	//   ....[3]....
        /*0064*/ 	.word	0x000011f0


	//----- nvinfo : EIATTR_MAX_THREADS
	.align		4
.L_3209:
        /*0068*/ 	.byte	0x04, 0x05
        /*006a*/ 	.short	(.L_3211 - .L_3210)
.L_3210:
        /*006c*/ 	.word	0x00000200
        /*0070*/ 	.word	0x00000001
        /*0074*/ 	.word	0x00000001


	//----- nvinfo : EIATTR_CRS_STACK_SIZE
	.align		4
.L_3211:
        /*0078*/ 	.byte	0x04, 0x1e
        /*007a*/ 	.short	(.L_3213 - .L_3212)
.L_3212:
        /*007c*/ 	.word	0x00000000
.L_3213:


//--------------------- .nv.info._ZN2at6native55_GLOBAL__N__de093ff9_22_ForeachBinaryOpList_cu_a911ec4325multi_tensor_apply_kernelINS1_18TensorListMetadataILi2EEENS1_11CopyFunctorIN3c1015Float8_e4m3fnuzEsLi2ELi1ELi1EEEJNS0_4CopyIS7_sEEEEEvT_T0_DpT1_ --------------------------
	.section	.nv.info._ZN2at6native55_GLOBAL__N__de093ff9_22_ForeachBinaryOpList_cu_a911ec4325multi_tensor_apply_kernelINS1_18TensorListMetadataILi2EEENS1_11CopyFunctorIN3c1015Float8_e4m3fnuzEsLi2ELi1ELi1EEEJNS0_4CopyIS7_sEEEEEvT_T0_DpT1_,"",@"SHT_CUDA_INFO"
	.sectionflags	@""
	.align	4


	//----- nvinfo : EIATTR_CUDA_API_VERSION
	.align		4
        /*0000*/ 	.byte	0x04, 0x37
        /*0002*/ 	.short	(.L_3215 - .L_3214)
.L_3214:
        /*0004*/ 	.word	0x00000082


	//----- nvinfo : EIATTR_SW2861232_WAR
	.align		4
.L_3215:
        /*0008*/ 	.byte	0x01, 0x35
	.zero		2


	//----- nvinfo : EIATTR_PARAM_CBANK
	.align		4
        /*000c*/ 	.byte	0x04, 0x0a
        /*000e*/ 	.short	(.L_3217 - .L_3216)
	.align		4
.L_3216:
        /*0010*/ 	.word	index@(.nv.constant0._ZN2at6native55_GLOBAL__N__de093ff9_22_ForeachBinaryOpList_cu_a911ec4325multi_tensor_apply_kernelINS1_18TensorListMetadataILi2EEENS1_11CopyFunctorIN3c1015Float8_e4m3fnuzEsLi2ELi1ELi1EEEJNS0_4CopyIS7_sEEEEEvT_T0_DpT1_)
        /*0014*/ 	.short	0x0160
        /*0016*/ 	.short	0x0c4a


	//----- nvinfo : EIATTR_CBANK_PARAM_SIZE
	.align		4
.L_3217:
        /*0018*/ 	.byte	0x03, 0x19
        /*001a*/ 	.short	0x0c4a


	//----- nvinfo : EIATTR_KPARAM_INFO
	.align		4
        /*001c*/ 	.byte	0x04, 0x17
        /*001e*/ 	.short	(.L_3219 - .L_3218)
.L_3218:
        /*0020*/ 	.word	0x00000000
        /*0024*/ 	.short	0x0002
        /*0026*/ 	.short	0x0c49
        /*0028*/ 	.byte	0x00, 0xf0, 0x05, 0x00


	//----- nvinfo : EIATTR_KPARAM_INFO
	.align		4
.L_3219:
        /*002c*/ 	.byte	0x04, 0x17
        /*002e*/ 	.short	(.L_3221 - .L_3220)
.L_3220:
        /*0030*/ 	.word	0x00000000
        /*0034*/ 	.short	0x0001
        /*0036*/ 	.short	0x0c48
        /*0038*/ 	.byte	0x00, 0xf0, 0x05, 0x00


	//----- nvinfo : EIATTR_KPARAM_INFO
	.align		4
.L_3221:
        /*003c*/ 	.byte	0x04, 0x17
        /*003e*/ 	.short	(.L_3223 - .L_3222)
.L_3222:
        /*0040*/ 	.word	0x00000000
        /*0044*/ 	.short	0x0000
        /*0046*/ 	.short	0x0000
        /*0048*/ 	.byte	0x00, 0xf0, 0x21, 0x31


	//----- nvinfo : EIATTR_MAXREG_COUNT
	.align		4
.L_3223:
        /*004c*/ 	.byte	0x03, 0x1b
        /*004e*/ 	.short	0x0080


	//----- nvinfo : EIATTR_MERCURY_ISA_VERSION
	.align		4
        /*0050*/ 	.byte	0x03, 0x5f
        /*0052*/ 	.short	0x0000


	//----- nvinfo : EIATTR_EXIT_INSTR_OFFSETS
	.align		4
        /*0054*/ 	.byte	0x04, 0x1c
        /*0056*/ 	.short	(.L_3225 - .L_3224)


	//   ....[0]....
.L_3224:
        /*0058*/ 	.word	0x000001b0


	//   ....[1]....
        /*005c*/ 	.word	0x00000b50


	//   ....[2]....
        /*0060*/ 	.word	0x00000bb0


	//   ....[3]....
        /*0064*/ 	.word	0x00001260


	//----- nvinfo : EIATTR_MAX_THREADS
	.align		4
.L_3225:
        /*0068*/ 	.byte	0x04, 0x05
        /*006a*/ 	.short	(.L_3227 - .L_3226)
.L_3226:
        /*006c*/ 	.word	0x00000200
        /*0070*/ 	.word	0x00000001
        /*0074*/ 	.word	0x00000001


	//----- nvinfo : EIATTR_CRS_STACK_SIZE
	.align		4
.L_3227:
        /*0078*/ 	.byte	0x04, 0x1e
        /*007a*/ 	.short	(.L_3229 - .L_3228)
.L_3228:
        /*007c*/ 	.word	0x00000000
.L_3229:


//--------------------- .nv.info._ZN2at6native55_GLOBAL__N__de093ff9_22_ForeachBinaryOpList_cu_a911ec4325multi_tensor_apply_kernelINS1_18TensorListMetadataILi2EEENS1_11CopyFunctorIN3c1015Float8_e4m3fnuzElLi2ELi1ELi1EEEJNS0_4CopyIS7_lEEEEEvT_T0_DpT1_ --------------------------
	.section	.nv.info._ZN2at6native55_GLOBAL__N__de093ff9_22_ForeachBinaryOpList_cu_a911ec4325multi_tensor_apply_kernelINS1_18TensorListMetadataILi2EEENS1_11CopyFunctorIN3c1015Float8_e4m3fnuzElLi2ELi1ELi1EEEJNS0_4CopyIS7_lEEEEEvT_T0_DpT1_,"",@"SHT_CUDA_INFO"
	.sectionflags	@""
	.align	4


	//----- nvinfo : EIATTR_CUDA_API_VERSION
	.align		4
        /*0000*/ 	.byte	0x04, 0x37
        /*0002*/ 	.short	(.L_3231 - .L_3230)
.L_3230:
        /*0004*/ 	.word	0x00000082


	//----- nvinfo : EIATTR_SW2861232_WAR
	.align		4
.L_3231:
        /*0008*/ 	.byte	0x01, 0x35
	.zero		2


	//----- nvinfo : EIATTR_PARAM_CBANK
	.align		4
        /*000c*/ 	.byte	0x04, 0x0a
        /*000e*/ 	.short	(.L_3233 - .L_3232)
	.align		4
.L_3232:
        /*0010*/ 	.word	index@(.nv.constant0._ZN2at6native55_GLOBAL__N__de093ff9_22_ForeachBinaryOpList_cu_a911ec4325multi_tensor_apply_kernelINS1_18TensorListMetadataILi2EEENS1_11CopyFunctorIN3c1015Float8_e4m3fnuzElLi2ELi1ELi1EEEJNS0_4CopyIS7_lEEEEEvT_T0_DpT1_)
        /*0014*/ 	.short	0x0160
        /*0016*/ 	.short	0x0c4a


	//----- nvinfo : EIATTR_CBANK_PARAM_SIZE
	.align		4
.L_3233:
        /*0018*/ 	.byte	0x03, 0x19
        /*001a*/ 	.short	0x0c4a


	//----- nvinfo : EIATTR_KPARAM_INFO
	.align		4
        /*001c*/ 	.byte	0x04, 0x17
        /*001e*/ 	.short	(.L_3235 - .L_3234)
.L_3234:
        /*0020*/ 	.word	0x00000000
        /*0024*/ 	.short	0x0002
        /*0026*/ 	.short	0x0c49
        /*0028*/ 	.byte	0x00, 0xf0, 0x05, 0x00


	//----- nvinfo : EIATTR_KPARAM_INFO
	.align		4
.L_3235:
        /*002c*/ 	.byte	0x04, 0x17
        /*002e*/ 	.short	(.L_3237 - .L_3236)
.L_3236:
        /*0030*/ 	.word	0x00000000
        /*0034*/ 	.short	0x0001
        /*0036*/ 	.short	0x0c48
        /*0038*/ 	.byte	0x00, 0xf0, 0x05, 0x00


	//----- nvinfo : EIATTR_KPARAM_INFO
	.align		4
.L_3237:
        /*003c*/ 	.byte	0x04, 0x17
        /*003e*/ 	.short	(.L_3239 - .L_3238)
.L_3238:
        /*0040*/ 	.word	0x00000000
        /*0044*/ 	.short	0x0000
        /*0046*/ 	.short	0x0000
        /*0048*/ 	.byte	0x00, 0xf0, 0x21, 0x31


	//----- nvinfo : EIATTR_MAXREG_COUNT
	.align		4
.L_3239:
        /*004c*/ 	.byte	0x03, 0x1b
        /*004e*/ 	.short	0x0080


	//----- nvinfo : EIATTR_MERCURY_ISA_VERSION
	.align		4
        /*0050*/ 	.byte	0x03, 0x5f
        /*0052*/ 	.short	0x0000


	//----- nvinfo : EIATTR_EXIT_INSTR_OFFSETS
	.align		4
        /*0054*/ 	.byte	0x04, 0x1c
        /*0056*/ 	.short	(.L_3241 - .L_3240)


	//   ....[0]....
.L_3240:
        /*0058*/ 	.word	0x000001b0


	//   ....[1]....
        /*005c*/ 	.word	0x00000b00


	//   ....[2]....
        /*0060*/ 	.word	0x00000b60


	//   ....[3]....
        /*0064*/ 	.word	0x00001220


	//----- nvinfo : EIATTR_MAX_THREADS
	.align		4
.L_3241:
        /*0068*/ 	.byte	0x04, 0x05
        /*006a*/ 	.short	(.L_3243 - .L_3242)
.L_3242:
        /*006c*/ 	.word	0x00000200
        /*0070*/ 	.word	0x00000001
        /*0074*/ 	.word	0x00000001


	//----- nvinfo : EIATTR_CRS_STACK_SIZE
	.align		4
.L_3243:
        /*0078*/ 	.byte	0x04, 0x1e
        /*007a*/ 	.short	(.L_3245 - .L_3244)
.L_3244:
        /*007c*/ 	.word	0x00000000
.L_3245:


//--------------------- .nv.info._ZN2at6native55_GLOBAL__N__de093ff9_22_ForeachBinaryOpList_cu_a911ec4325multi_tensor_apply_kernelINS1_18TensorListMetadataILi2EEENS1_11CopyFunctorIN3c1015Float8_e4m3fnuzEaLi2ELi1ELi1EEEJNS0_4CopyIS7_aEEEEEvT_T0_DpT1_ --------------------------
	.section	.nv.info._ZN2at6native55_GLOBAL__N__de093ff9_22_ForeachBinaryOpList_cu_a911ec4325multi_tensor_apply_kernelINS1_18TensorListMetadataILi2EEENS1_11CopyFunctorIN3c1015Float8_e4m3fnuzEaLi2ELi1ELi1EEEJNS0_4CopyIS7_aEEEEEvT_T0_DpT1_,"",@"SHT_CUDA_INFO"
	.sectionflags	@""
	.align	4


	//----- nvinfo : EIATTR_CUDA_API_VERSION
	.align		4
        /*0000*/ 	.byte	0x04, 0x37
        /*0002*/ 	.short	(.L_3247 - .L_3246)
.L_3246:
        /*0004*/ 	.word	0x00000082


	//----- nvinfo : EIATTR_SW2861232_WAR
	.align		4
.L_3247:
        /*0008*/ 	.byte	0x01, 0x35
	.zero		2


	//----- nvinfo : EIATTR_PARAM_CBANK
	.align		4
        /*000c*/ 	.byte	0x04, 0x0a
        /*000e*/ 	.short	(.L_3249 - .L_3248)
	.align		4
.L_3248:
        /*0010*/ 	.word	index@(.nv.constant0._ZN2at6native55_GLOBAL__N__de093ff9_22_ForeachBinaryOpList_cu_a911ec4325multi_tensor_apply_kernelINS1_18TensorListMetadataILi2EEENS1_11CopyFunctorIN3c1015Float8_e4m3fnuzEaLi2ELi1ELi1EEEJNS0_4CopyIS7_aEEEEEvT_T0_DpT1_)
        /*0014*/ 	.short	0x0160
        /*0016*/ 	.short	0x0c4a


	//----- nvinfo : EIATTR_CBANK_PARAM_SIZE
	.align		4
.L_3249:
        /*0018*/ 	.byte	0x03, 0x19
        /*001a*/ 	.short	0x0c4a


	//----- nvinfo : EIATTR_KPARAM_INFO
	.align		4
        /*001c*/ 	.byte	0x04, 0x17
        /*001e*/ 	.short	(.L_3251 - .L_3250)
.L_3250:
        /*0020*/ 	.word	0x00000000
        /*0024*/ 	.short	0x0002
        /*0026*/ 	.short	0x0c49
        /*0028*/ 	.byte	0x00, 0xf0, 0x05, 0x00


	//----- nvinfo : EIATTR_KPARAM_INFO
	.align		4
.L_3251:
        /*002c*/ 	.byte	0x04, 0x17
        /*002e*/ 	.short	(.L_3253 - .L_3252)
.L_3252:
        /*0030*/ 	.word	0x00000000
        /*0034*/ 	.short	0x0001
        /*0036*/ 	.short	0x0c48
        /*0038*/ 	.byte	0x00, 0xf0, 0x05, 0x00


	//----- nvinfo : EIATTR_KPARAM_INFO
	.align		4
.L_3253:
        /*003c*/ 	.byte	0x04, 0x17
        /*003e*/ 	.short	(.L_3255 - .L_3254)
.L_3254:
        /*0040*/ 	.word	0x00000000
        /*0044*/ 	.short	0x0000
        /*0046*/ 	.short	0x0000
        /*0048*/ 	.byte	0x00, 0xf0, 0x21, 0x31


	//----- nvinfo : EIATTR_MAXREG_COUNT
	.align		4
.L_3255:
        /*004c*/ 	.byte	0x03, 0x1b
        /*004e*/ 	.short	0x0080


	//----- nvinfo : EIATTR_MERCURY_ISA_VERSION
	.align		4
        /*0050*/ 	.byte	0x03, 0x5f
        /*0052*/ 	.short	0x0000


	//----- nvinfo : EIATTR_EXIT_INSTR_OFFSETS
	.align		4
        /*0054*/ 	.byte	0x04, 0x1c
        /*0056*/ 	.short	(.L_3257 - .L_3256)


	//   ....[0]....
.L_3256:
        /*0058*/ 	.word	0x000001a0


	//   ....[1]....
        /*005c*/ 	.word	0x00000af0


	//   ....[2]....
        /*0060*/ 	.word	0x00000b50


	//   ....[3]....
        /*0064*/ 	.word	0x00001250


	//----- nvinfo : EIATTR_MAX_THREADS
	.align		4
.L_3257:
        /*0068*/ 	.byte	0x04, 0x05
        /*006a*/ 	.short	(.L_3259 - .L_3258)
.L_3258:
        /*006c*/ 	.word	0x00000200
        /*0070*/ 	.word	0x00000001
        /*0074*/ 	.word	0x00000001


	//----- nvinfo : EIATTR_CRS_STACK_SIZE
	.align		4
.L_3259:
        /*0078*/ 	.byte	0x04, 0x1e
        /*007a*/ 	.short	(.L_3261 - .L_3260)
.L_3260:
        /*007c*/ 	.word	0x00000000
.L_3261:


//--------------------- .nv.info._ZN2at6native55_GLOBAL__N__de093ff9_22_ForeachBinaryOpList_cu_a911ec4325multi_tensor_apply_kernelINS1_18TensorListMetadataILi2EEENS1_11CopyFunctorIN3c1015Float8_e4m3fnuzEhLi2ELi1ELi1EEEJNS0_4CopyIS7_hEEEEEvT_T0_DpT1_ --------------------------
	.section	.nv.info._ZN2at6native55_GLOBAL__N__de093ff9_22_ForeachBinaryOpList_cu_a911ec4325multi_tensor_apply_kernelINS1_18TensorListMetadataILi2EEENS1_11CopyFunctorIN3c1015Float8_e4m3fnuzEhLi2ELi1ELi1EEEJNS0_4CopyIS7_hEEEEEvT_T0_DpT1_,"",@"SHT_CUDA_INFO"
	.sectionflags	@""
	.align	4


	//----- nvinfo : EIATTR_CUDA_API_VERSION
	.align		4
        /*0000*/ 	.byte	0x04, 0x37
        /*0002*/ 	.short	(.L_3263 - .L_3262)
.L_3262:
        /*0004*/ 	.word	0x00000082


	//----- nvinfo : EIATTR_SW2861232_WAR
	.align		4
.L_3263:
        /*0008*/ 	.byte	0x01, 0x35
	.zero		2


	//----- nvinfo : EIATTR_PARAM_CBANK
	.align		4
        /*000c*/ 	.byte	0x04, 0x0a
        /*000e*/ 	.short	(.L_3265 - .L_3264)
	.align		4
.L_3264:
        /*0010*/ 	.word	index@(.nv.constant0._ZN2at6native55_GLOBAL__N__de093ff9_22_ForeachBinaryOpList_cu_a911ec4325multi_tensor_apply_kernelINS1_18TensorListMetadataILi2EEENS1_11CopyFunctorIN3c1015Float8_e4m3fnuzEhLi2ELi1ELi1EEEJNS0_4CopyIS7_hEEEEEvT_T0_DpT1_)
        /*0014*/ 	.short	0x0160
        /*0016*/ 	.short	0x0c4a


	//----- nvinfo : EIATTR_CBANK_PARAM_SIZE
	.align		4
.L_3265:
        /*0018*/ 	.byte	0x03, 0x19
        /*001a*/ 	.short	0x0c4a


	//----- nvinfo : EIATTR_KPARAM_INFO
	.align		4
        /*001c*/ 	.byte	0x04, 0x17
        /*001e*/ 	.short	(.L_3267 - .L_3266)
.L_3266:
        /*0020*/ 	.word	0x00000000
        /*0024*/ 	.short	0x0002
        /*0026*/ 	.short	0x0c49
        /*0028*/ 	.byte	0x00, 0xf0, 0x05, 0x00


	//----- nvinfo : EIATTR_KPARAM_INFO
	.align		4
.L_3267:
        /*002c*/ 	.byte	0x04, 0x17
        /*002e*/ 	.short	(.L_3269 - .L_3268)
.L_3268:
        /*0030*/ 	.word	0x00000000
        /*0034*/ 	.short	0x0001
        /*0036*/ 	.short	0x0c48
        /*0038*/ 	.byte	0x00, 0xf0, 0x05, 0x00


	//----- nvinfo : EIATTR_KPARAM_INFO
	.align		4
.L_3269:
        /*003c*/ 	.byte	0x04, 0x17
        /*003e*/ 	.short	(.L_3271 - .L_3270)
.L_3270:
        /*0040*/ 	.word	0x00000000
        /*0044*/ 	.short	0x0000
        /*0046*/ 	.short	0x0000
        /*0048*/ 	.byte	0x00, 0xf0, 0x21, 0x31


	//----- nvinfo : EIATTR_MAXREG_COUNT
	.align		4
.L_3271:
        /*004c*/ 	.byte	0x03, 0x1b
        /*004e*/ 	.short	0x0080


	//----- nvinfo : EIATTR_MERCURY_ISA_VERSION
	.align		4
        /*0050*/ 	.byte	0x03, 0x5f
        /*0052*/ 	.short	0x0000


	//----- nvinfo : EIATTR_EXIT_INSTR_OFFSETS
	.align		4
        /*0054*/ 	.byte	0x04, 0x1c
        /*0056*/ 	.short	(.L_3273 - .L_3272)


	//   ....[0]....
.L_3272:
        /*0058*/ 	.word	0x000001a0


	//   ....[1]....
        /*005c*/ 	.word	0x00000af0


	//   ....[2]....
        /*0060*/ 	.word	0x00000b50


	//   ....[3]....
        /*0064*/ 	.word	0x00001250


	//----- nvinfo : EIATTR_MAX_THREADS
	.align		4
.L_3273:
        /*0068*/ 	.byte	0x04, 0x05
        /*006a*/ 	.short	(.L_3275 - .L_3274)
.L_3274:
        /*006c*/ 	.word	0x00000200
        /*0070*/ 	.word	0x00000001
        /*0074*/ 	.word	0x00000001


	//----- nvinfo : EIATTR_CRS_STACK_SIZE
	.align		4
.L_3275:
        /*0078*/ 	.byte	0x04, 0x1e
        /*007a*/ 	.short	(.L_3277 - .L_3276)
.L_3276:
        /*007c*/ 	.word	0x00000000
.L_3277:


//--------------------- .nv.info._ZN2at6native55_GLOBAL__N__de093ff9_22_ForeachBinaryOpList_cu_a911ec4325multi_tensor_apply_kernelINS1_18TensorListMetadataILi2EEENS1_14UnaryOpFunctorIN3c1015Float8_e4m3fnuzELi2ELi1ELi1EEEJNS0_4CopyIS7_S7_EEEEEvT_T0_DpT1_ --------------------------
	.section	.nv.info._ZN2at6native55_GLOBAL__N__de093ff9_22_ForeachBinaryOpList_cu_a911ec4325multi_tensor_apply_kernelINS1_18TensorListMetadataILi2EEENS1_14UnaryOpFunctorIN3c1015Float8_e4m3fnuzELi2ELi1ELi1EEEJNS0_4CopyIS7_S7_EEEEEvT_T0_DpT1_,"",@"SHT_CUDA_INFO"
	.sectionflags	@""
	.align	4


	//----- nvinfo : EIATTR_CUDA_API_VERSION
	.align		4
        /*0000*/ 	.byte	0x04, 0x37
        /*0002*/ 	.short	(.L_3279 - .L_3278)
.L_3278:
        /*0004*/ 	.word	0x00000082


	//----- nvinfo : EIATTR_SW2861232_WAR
	.align		4
.L_3279:
        /*0008*/ 	.byte	0x01, 0x35
	.zero		2


	//----- nvinfo : EIATTR_PARAM_CBANK
	.align		4
        /*000c*/ 	.byte	0x04, 0x0a
        /*000e*/ 	.short	(.L_3281 - .L_3280)
	.align		4
.L_3280:
        /*0010*/ 	.word	index@(.nv.constant0._ZN2at6native55_GLOBAL__N__de093ff9_22_ForeachBinaryOpList_cu_a911ec4325multi_tensor_apply_kernelINS1_18TensorListMetadataILi2EEENS1_14UnaryOpFunctorIN3c1015Float8_e4m3fnuzELi2ELi1ELi1EEEJNS0_4CopyIS7_S7_EEEEEvT_T0_DpT1_)
        /*0014*/ 	.short	0x0160
        /*0016*/ 	.short	0x0c4a


	//----- nvinfo : EIATTR_CBANK_PARAM_SIZE
	.align		4
.L_3281:
        /*0018*/ 	.byte	0x03, 0x19
        /*001a*/ 	.short	0x0c4a


	//----- nvinfo : EIATTR_KPARAM_INFO
	.align		4
        /*001c*/ 	.byte	0x04, 0x17
        /*001e*/ 	.short	(.L_3283 - .L_3282)
.L_3282:
        /*0020*/ 	.word	0x00000000
        /*0024*/ 	.short	0x0002
        /*0026*/ 	.short	0x0c49
        /*0028*/ 	.byte	0x00, 0xf0, 0x05, 0x00


	//----- nvinfo : EIATTR_KPARAM_INFO
	.align		4
.L_3283:
        /*002c*/ 	.byte	0x04, 0x17
        /*002e*/ 	.short	(.L_3285 - .L_3284)
.L_3284:
        /*0030*/ 	.word	0x00000000
        /*0034*/ 	.short	0x0001
        /*0036*/ 	.short	0x0c48
        /*0038*/ 	.byte	0x00, 0xf0, 0x05, 0x00


	//----- nvinfo : EIATTR_KPARAM_INFO
	.align		4
.L_3285:
        /*003c*/ 	.byte	0x04, 0x17
        /*003e*/ 	.short	(.L_3287 - .L_3286)
.L_3286:
        /*0040*/ 	.word	0x00000000
        /*0044*/ 	.short	0x0000
        /*0046*/ 	.short	0x0000
        /*0048*/ 	.byte	0x00, 0xf0, 0x21, 0x31


	//----- nvinfo : EIATTR_MAXREG_COUNT
	.align		4
.L_3287:
        /*004c*/ 	.byte	0x03, 0x1b
        /*004e*/ 	.short	0x0080


	//----- nvinfo : EIATTR_MERCURY_ISA_VERSION
	.align		4
        /*0050*/ 	.byte	0x03, 0x5f
        /*0052*/ 	.short	0x0000


	//----- nvinfo : EIATTR_EXIT_INSTR_OFFSETS
	.align		4
        /*0054*/ 	.byte	0x04, 0x1c
        /*0056*/ 	.short	(.L_3289 - .L_3288)


	//   ....[0]....
.L_3288:
        /*0058*/ 	.word	0x00000170


	//   ....[1]....
        /*005c*/ 	.word	0x000011b0


	//   ....[2]....
        /*0060*/ 	.word	0x00001210


	//   ....[3]....
        /*0064*/ 	.word	0x00001fa0


	//----- nvinfo : EIATTR_MAX_THREADS
	.align		4
.L_3289:
        /*0068*/ 	.byte	0x04, 0x05
        /*006a*/ 	.short	(.L_3291 - .L_3290)
.L_3290:
        /*006c*/ 	.word	0x00000200
        /*0070*/ 	.word	0x00000001
        /*0074*/ 	.word	0x00000001


	//----- nvinfo : EIATTR_CRS_STACK_SIZE
	.align		4
.L_3291:
        /*0078*/ 	.byte	0x04, 0x1e
        /*007a*/ 	.short	(.L_3293 - .L_3292)
.L_3292:
        /*007c*/ 	.word	0x00000000
.L_3293:


//--------------------- .nv.info._ZN2at6native55_GLOBAL__N__de093ff9_22_ForeachBinaryOpList_cu_a911ec4325multi_tensor_apply_kernelINS1_18TensorListMetadataILi2EEENS1_11CopyFunctorIN3c1013Float8_e4m3fnENS6_15Float8_e5m2fnuzELi2ELi1ELi1EEEJNS0_4CopyIS7_S8_EEEEEvT_T0_DpT1_ --------------------------
	.section	.nv.info._ZN2at6native55_GLOBAL__N__de093ff9_22_ForeachBinaryOpList_cu_a911ec4325multi_tensor_apply_kernelINS1_18TensorListMetadataILi2EEENS1_11CopyFunctorIN3c1013Float8_e4m3fnENS6_15Float8_e5m2fnuzELi2ELi1ELi1EEEJNS0_4CopyIS7_S8_EEEEEvT_T0_DpT1_,"",@"SHT_CUDA_INFO"
	.sectionflags	@""
	.align	4


	//----- nvinfo : EIATTR_CUDA_API_VERSION
	.align		4
        /*0000*/ 	.byte	0x04, 0x37
        /*0002*/ 	.short	(.L_3295 - .L_3294)
.L_3294:
        /*0004*/ 	.word	0x00000082


	//----- nvinfo : EIATTR_SW2861232_WAR
	.align		4
.L_3295:
        /*0008*/ 	.byte	0x01, 0x35
	.zero		2


	//----- nvinfo : EIATTR_PARAM_CBANK
	.align		4
        /*000c*/ 	.byte	0x04, 0x0a
        /*000e*/ 	.short	(.L_3297 - .L_3296)
	.align		4
.L_3296:
        /*0010*/ 	.word	index@(.nv.constant0._ZN2at6native55_GLOBAL__N__de093ff9_22_ForeachBinaryOpList_cu_a911ec4325multi_tensor_apply_kernelINS1_18TensorListMetadataILi2EEENS1_11CopyFunctorIN3c1013Float8_e4m3fnENS6_15Float8_e5m2fnuzELi2ELi1ELi1EEEJNS0_4CopyIS7_S8_EEEEEvT_T0_DpT1_)
        /*0014*/ 	.short	0x0160
        /*0016*/ 	.short	0x0c4a


	//----- nvinfo : EIATTR_CBANK_PARAM_SIZE
	.align		4
.L_3297:
        /*0018*/ 	.byte	0x03, 0x19
        /*001a*/ 	.short	0x0c4a


	//----- nvinfo : EIATTR_KPARAM_INFO
	.align		4
        /*001c*/ 	.byte	0x04, 0x17
        /*001e*/ 	.short	(.L_3299 - .L_3298)
.L_3298:
        /*0020*/ 	.word	0x00000000
        /*0024*/ 	.short	0x0002
        /*0026*/ 	.short	0x0c49
        /*0028*/ 	.byte	0x00, 0xf0, 0x05, 0x00


	//----- nvinfo : EIATTR_KPARAM_INFO
	.align		4
.L_3299:
        /*002c*/ 	.byte	0x04, 0x17
        /*002e*/ 	.short	(.L_3301 - .L_3300)
.L_3300:
        /*0030*/ 	.word	0x00000000
        /*0034*/ 	.short	0x0001
        /*0036*/ 	.short	0x0c48
        /*0038*/ 	.byte	0x00, 0xf0, 0x05, 0x00


	//----- nvinfo : EIATTR_KPARAM_INFO
	.align		4
.L_3301:
        /*003c*/ 	.byte	0x04, 0x17
        /*003e*/ 	.short	(.L_3303 - .L_3302)
.L_3302:
        /*0040*/ 	.word	0x00000000
        /*0044*/ 	.short	0x0000
        /*0046*/ 	.short	0x0000
        /*0048*/ 	.byte	0x00, 0xf0, 0x21, 0x31


	//----- nvinfo : EIATTR_MAXREG_COUNT
	.align		4
.L_3303:
        /*004c*/ 	.byte	0x03, 0x1b
        /*004e*/ 	.short	0x0080


	//----- nvinfo : EIATTR_MERCURY_ISA_VERSION
	.align		4
        /*0050*/ 	.byte	0x03, 0x5f
        /*0052*/ 	.short	0x0000


	//----- nvinfo : EIATTR_EXIT_INSTR_OFFSETS
	.align		4
        /*0054*/ 	.byte	0x04, 0x1c
        /*0056*/ 	.short	(.L_3305 - .L_3304)


	//   ....[0]....
.L_3304:
        /*0058*/ 	.word	0x000001a0


	//   ....[1]....
        /*005c*/ 	.word	0x00000fe0


	//   ....[2]....
        /*0060*/ 	.word	0x00001040


	//   ....[3]....
        /*0064*/ 	.word	0x00001ca0


	//----- nvinfo : EIATTR_MAX_THREADS
	.align		4
.L_3305:
        /*0068*/ 	.byte	0x04, 0x05
        /*006a*/ 	.short	(.L_3307 - .L_3306)
.L_3306:
        /*006c*/ 	.word	0x00000200
        /*0070*/ 	.word	0x00000001
        /*0074*/ 	.word	0x00000001


	//----- nvinfo : EIATTR_CRS_STACK_SIZE
	.align		4
.L_3307:
        /*0078*/ 	.byte	0x04, 0x1e
        /*007a*/ 	.short	(.L_3309 - .L_3308)
.L_3308:
        /*007c*/ 	.word	0x00000000
.L_3309:


//--------------------- .nv.info._ZN2at6native55_GLOBAL__N__de093ff9_22_ForeachBinaryOpList_cu_a911ec4325multi_tensor_apply_kernelINS1_18TensorListMetadataILi2EEENS1_11CopyFunctorIN3c1013Float8_e4m3fnENS6_11Float8_e5m2ELi2ELi1ELi1EEEJNS0_4CopyIS7_S8_EEEEEvT_T0_DpT1_ --------------------------
	.section	.nv.info._ZN2at6native55_GLOBAL__N__de093ff9_22_ForeachBinaryOpList_cu_a911ec4325multi_tensor_apply_kernelINS1_18TensorListMetadataILi2EEENS1_11CopyFunctorIN3c1013Float8_e4m3fnENS6_11Float8_e5m2ELi2ELi1ELi1EEEJNS0_4CopyIS7_S8_EEEEEvT_T0_DpT1_,"",@"SHT_CUDA_INFO"
	.sectionflags	@""
	.align	4


	//----- nvinfo : EIATTR_CUDA_API_VERSION
	.align		4
        /*0000*/ 	.byte	0x04, 0x37
        /*0002*/ 	.short	(.L_3311 - .L_3310)
.L_3310:
        /*0004*/ 	.word	0x00000082


	//----- nvinfo : EIATTR_SW2861232_WAR
	.align		4
.L_3311:
        /*0008*/ 	.byte	0x01, 0x35
	.zero		2


	//----- nvinfo : EIATTR_PARAM_CBANK
	.align		4
        /*000c*/ 	.byte	0x04, 0x0a
        /*000e*/ 	.short	(.L_3313 - .L_3312)
	.align		4
.L_3312:
        /*0010*/ 	.word	index@(.nv.constant0._ZN2at6native55_GLOBAL__N__de093ff9_22_ForeachBinaryOpList_cu_a911ec4325multi_tensor_apply_kernelINS1_18TensorListMetadataILi2EEENS1_11CopyFunctorIN3c1013Float8_e4m3fnENS6_11Float8_e5m2ELi2ELi1ELi1EEEJNS0_4CopyIS7_S8_EEEEEvT_T0_DpT1_)
        /*0014*/ 	.short	0x0160
        /*0016*/ 	.short	0x0c4a


	//----- nvinfo : EIATTR_CBANK_PARAM_SIZE
	.align		4
.L_3313:
        /*0018*/ 	.byte	0x03, 0x19
        /*001a*/ 	.short	0x0c4a


	//----- nvinfo : EIATTR_KPARAM_INFO
	.align		4
        /*001c*/ 	.byte	0x04, 0x17
        /*001e*/ 	.short	(.L_3315 - .L_3314)
.L_3314:
        /*0020*/ 	.word	0x00000000
        /*0024*/ 	.short	0x0002
        /*0026*/ 	.short	0x0c49
        /*0028*/ 	.byte	0x00, 0xf0, 0x05, 0x00


	//----- nvinfo : EIATTR_KPARAM_INFO
	.align		4
.L_3315:
        /*002c*/ 	.byte	0x04, 0x17
        /*002e*/ 	.short	(.L_3317 - .L_3316)
.L_3316:
        /*0030*/ 	.word	0x00000000
        /*0034*/ 	.short	0x0001
        /*0036*/ 	.short	0x0c48
        /*0038*/ 	.byte	0x00, 0xf0, 0x05, 0x00


	//----- nvinfo : EIATTR_KPARAM_INFO
	.align		4
.L_3317:
        /*003c*/ 	.byte	0x04, 0x17
        /*003e*/ 	.short	(.L_3319 - .L_3318)
.L_3318:
        /*0040*/ 	.word	0x00000000
        /*0044*/ 	.short	0x0000
        /*0046*/ 	.short	0x0000
        /*0048*/ 	.byte	0x00, 0xf0, 0x21, 0x31


	//----- nvinfo : EIATTR_MAXREG_COUNT
	.align		4
.L_3319:
        /*004c*/ 	.byte	0x03, 0x1b
        /*004e*/ 	.short	0x0080


	//----- nvinfo : EIATTR_MERCURY_ISA_VERSION
	.align		4
        /*0050*/ 	.byte	0x03, 0x5f
        /*0052*/ 	.short	0x0000


	//----- nvinfo : EIATTR_EXIT_INSTR_OFFSETS
	.align		4
        /*0054*/ 	.byte	0x04, 0x1c
        /*0056*/ 	.short	(.L_3321 - .L_3320)


	//   ....[0]....
.L_3320:
        /*0058*/ 	.word	0x000001a0


	//   ....[1]....
        /*005c*/ 	.word	0x00000c20


	//   ....[2]....
        /*0060*/ 	.word	0x00000c80


	//   ....[3]....
        /*0064*/ 	.word	0x000014f0


	//----- nvinfo : EIATTR_MAX_THREADS
	.align		4
.L_3321:
        /*0068*/ 	.byte	0x04, 0x05
        /*006a*/ 	.short	(.L_3323 - .L_3322)
.L_3322:
        /*006c*/ 	.word	0x00000200
        /*0070*/ 	.word	0x00000001
        /*0074*/ 	.word	0x00000001


	//----- nvinfo : EIATTR_CRS_STACK_SIZE
	.align		4
.L_3323:
        /*0078*/ 	.byte	0x04, 0x1e
        /*007a*/ 	.short	(.L_3325 - .L_3324)
.L_3324:
        /*007c*/ 	.word	0x00000000
.L_3325:


//--------------------- .nv.info._ZN2at6native55_GLOBAL__N__de093ff9_22_ForeachBinaryOpList_cu_a911ec4325multi_tensor_apply_kernelINS1_18TensorListMetadataILi2EEENS1_11CopyFunctorIN3c1013Float8_e4m3fnENS6_15Float8_e4m3fnuzELi2ELi1ELi1EEEJNS0_4CopyIS7_S8_EEEEEvT_T0_DpT1_ --------------------------
	.section	.nv.info._ZN2at6native55_GLOBAL__N__de093ff9_22_ForeachBinaryOpList_cu_a911ec4325multi_tensor_apply_kernelINS1_18TensorListMetadataILi2EEENS1_11CopyFunctorIN3c1013Float8_e4m3fnENS6_15Float8_e4m3fnuzELi2ELi1ELi1EEEJNS0_4CopyIS7_S8_EEEEEvT_T0_DpT1_,"",@"SHT_CUDA_INFO"
	.sectionflags	@""
	.align	4


	//----- nvinfo : EIATTR_CUDA_API_VERSION
	.align		4
        /*0000*/ 	.byte	0x04, 0x37
        /*0002*/ 	.short	(.L_3327 - .L_3326)
.L_3326:
        /*0004*/ 	.word	0x00000082


	//----- nvinfo : EIATTR_SW2861232_WAR
	.align		4
.L_3327:
        /*0008*/ 	.byte	0x01, 0x35
	.zero		2


	//----- nvinfo : EIATTR_PARAM_CBANK
	.align		4
        /*000c*/ 	.byte	0x04, 0x0a
        /*000e*/ 	.short	(.L_3329 - .L_3328)
	.align		4
.L_3328:
        /*0010*/ 	.word	index@(.nv.constant0._ZN2at6native55_GLOBAL__N__de093ff9_22_ForeachBinaryOpList_cu_a911ec4325multi_tensor_apply_kernelINS1_18TensorListMetadataILi2EEENS1_11CopyFunctorIN3c1013Float8_e4m3fnENS6_15Float8_e4m3fnuzELi2ELi1ELi1EEEJNS0_4CopyIS7_S8_EEEEEvT_T0_DpT1_)
        /*0014*/ 	.short	0x0160
        /*0016*/ 	.short	0x0c4a


	//----- nvinfo : EIATTR_CBANK_PARAM_SIZE
	.align		4
.L_3329:
        /*0018*/ 	.byte	0x03, 0x19
        /*001a*/ 	.short	0x0c4a


	//----- nvinfo : EIATTR_KPARAM_INFO
	.align		4
        /*001c*/ 	.byte	0x04, 0x17
        /*001e*/ 	.short	(.L_3331 - .L_3330)
.L_3330:
        /*0020*/ 	.word	0x00000000
        /*0024*/ 	.short	0x0002
        /*0026*/ 	.short	0x0c49
        /*0028*/ 	.byte	0x00, 0xf0, 0x05, 0x00


	//----- nvinfo : EIATTR_KPARAM_INFO
	.align		4
.L_3331:
        /*002c*/ 	.byte	0x04, 0x17
        /*002e*/ 	.short	(.L_3333 - .L_3332)
.L_3332:
        /*0030*/ 	.word	0x00000000
        /*0034*/ 	.short	0x0001
        /*0036*/ 	.short	0x0c48
        /*0038*/ 	.byte	0x00, 0xf0, 0x05, 0x00


	//----- nvinfo : EIATTR_KPARAM_INFO
	.align		4
.L_3333:
        /*003c*/ 	.byte	0x04, 0x17
        /*003e*/ 	.short	(.L_3335 - .L_3334)
.L_3334:
        /*0040*/ 	.word	0x00000000
        /*0044*/ 	.short	0x0000
        /*0046*/ 	.short	0x0000
        /*0048*/ 	.byte	0x00, 0xf0, 0x21, 0x31


	//----- nvinfo : EIATTR_MAXREG_COUNT
	.align		4
.L_3335:
        /*004c*/ 	.byte	0x03, 0x1b
        /*004e*/ 	.short	0x0080


	//----- nvinfo : EIATTR_MERCURY_ISA_VERSION
	.align		4
        /*0050*/ 	.byte	0x03, 0x5f
        /*0052*/ 	.short	0x0000


	//----- nvinfo : EIATTR_EXIT_INSTR_OFFSETS
	.align		4
        /*0054*/ 	.byte	0x04, 0x1c
        /*0056*/ 	.short	(.L_3337 - .L_3336)


	//   ....[0]....
.L_3336:
        /*0058*/ 	.word	0x000001a0


	//   ....[1]....
        /*005c*/ 	.word	0x00000fe0


	//   ....[2]....
        /*0060*/ 	.word	0x00001040


	//   ....[3]....
        /*0064*/ 	.word	0x00001ca0


	//----- nvinfo : EIATTR_MAX_THREADS
	.align		4
.L_3337:
        /*0068*/ 	.byte	0x04, 0x05
        /*006a*/ 	.short	(.L_3339 - .L_3338)
.L_3338:
        /*006c*/ 	.word	0x00000200
        /*0070*/ 	.word	0x00000001
        /*0074*/ 	.word	0x00000001


	//----- nvinfo : EIATTR_CRS_STACK_SIZE
	.align		4
.L_3339:
        /*0078*/ 	.byte	0x04, 0x1e
        /*007a*/ 	.short	(.L_3341 - .L_3340)
.L_3340:
        /*007c*/ 	.word	0x00000000
.L_3341:


//--------------------- .nv.info._ZN2at6native55_GLOBAL__N__de093ff9_22_ForeachBinaryOpList_cu_a911ec4325multi_tensor_apply_kernelINS1_18TensorListMetadataILi2EEENS1_11CopyFunctorIN3c1013Float8_e4m3fnEbLi2ELi1ELi1EEEJNS0_4CopyIS7_bEEEEEvT_T0_DpT1_ --------------------------
	.section	.nv.info._ZN2at6native55_GLOBAL__N__de093ff9_22_ForeachBinaryOpList_cu_a911ec4325multi_tensor_apply_kernelINS1_18TensorListMetadataILi2EEENS1_11CopyFunctorIN3c1013Float8_e4m3fnEbLi2ELi1ELi1EEEJNS0_4CopyIS7_bEEEEEvT_T0_DpT1_,"",@"SHT_CUDA_INFO"
	.sectionflags	@""
	.align	4


	//----- nvinfo : EIATTR_CUDA_API_VERSION
	.align		4
        /*0000*/ 	.byte	0x04, 0x37
        /*0002*/ 	.short	(.L_3343 - .L_3342)
.L_3342:
        /*0004*/ 	.word	0x00000082


	//----- nvinfo : EIATTR_SW2861232_WAR
	.align		4
.L_3343:
        /*0008*/ 	.byte	0x01, 0x35
	.zero		2


	//----- nvinfo : EIATTR_PARAM_CBANK
	.align		4
        /*000c*/ 	.byte	0x04, 0x0a
        /*000e*/ 	.short	(.L_3345 - .L_3344)
	.align		4
.L_3344:
        /*0010*/ 	.word	index@(.nv.constant0._ZN2at6native55_GLOBAL__N__de093ff9_22_ForeachBinaryOpList_cu_a911ec4325multi_tensor_apply_kernelINS1_18TensorListMetadataILi2EEENS1_11CopyFunctorIN3c1013Float8_e4m3fnEbLi2ELi1ELi1EEEJNS0_4CopyIS7_bEEEEEvT_T0_DpT1_)
        /*0014*/ 	.short	0x0160
        /*0016*/ 	.short	0x0c4a


	//----- nvinfo : EIATTR_CBANK_PARAM_SIZE
	.align		4
.L_3345:
        /*0018*/ 	.byte	0x03, 0x19
        /*001a*/ 	.short	0x0c4a


	//----- nvinfo : EIATTR_KPARAM_INFO
	.align		4
        /*001c*/ 	.byte	0x04, 0x17
        /*001e*/ 	.short	(.L_3347 - .L_3346)
.L_3346:
        /*0020*/ 	.word	0x00000000
        /*0024*/ 	.short	0x0002
        /*0026*/ 	.short	0x0c49
        /*0028*/ 	.byte	0x00, 0xf0, 0x05, 0x00


	//----- nvinfo : EIATTR_KPARAM_INFO
	.align		4
.L_3347:
        /*002c*/ 	.byte	0x04, 0x17
        /*002e*/ 	.short	(.L_3349 - .L_3348)
.L_3348:
        /*0030*/ 	.word	0x00000000
        /*0034*/ 	.short	0x0001
        /*0036*/ 	.short	0x0c48
        /*0038*/ 	.byte	0x00, 0xf0, 0x05, 0x00


	//----- nvinfo : EIATTR_KPARAM_INFO
	.align		4
.L_3349:
        /*003c*/ 	.byte	0x04, 0x17
        /*003e*/ 	.short	(.L_3351 - .L_3350)
.L_3350:
        /*0040*/ 	.word	0x00000000
        /*0044*/ 	.short	0x0000
        /*0046*/ 	.short	0x0000
        /*0048*/ 	.byte	0x00, 0xf0, 0x21, 0x31


	//----- nvinfo : EIATTR_MAXREG_COUNT
	.align		4
.L_3351:
        /*004c*/ 	.byte	0x03, 0x1b
        /*004e*/ 	.short	0x0080


	//----- nvinfo : EIATTR_MERCURY_ISA_VERSION
	.align		4
        /*0050*/ 	.byte	0x03, 0x5f
        /*0052*/ 	.short	0x0000


	//----- nvinfo : EIATTR_EXIT_INSTR_OFFSETS
	.align		4
        /*0054*/ 	.byte	0x04, 0x1c
        /*0056*/ 	.short	(.L_3353 - .L_3352)


	//   ....[0]....
.L_3352:
        /*0058*/ 	.word	0x000001a0


	//   ....[1]....
        /*005c*/ 	.word	0x000009a0


	//   ....[2]....
        /*0060*/ 	.word	0x00000a00


	//   ....[3]....
        /*0064*/ 	.word	0x00000fd0


	//----- nvinfo : EIATTR_MAX_THREADS
	.align		4
.L_3353:
        /*0068*/ 	.byte	0x04, 0x05
        /*006a*/ 	.short	(.L_3355 - .L_3354)
.L_3354:
        /*006c*/ 	.word	0x00000200
        /*0070*/ 	.word	0x00000001
        /*0074*/ 	.word	0x00000001


	//----- nvinfo : EIATTR_CRS_STACK_SIZE
	.align		4
.L_3355:
        /*0078*/ 	.byte	0x04, 0x1e
        /*007a*/ 	.short	(.L_3357 - .L_3356)
.L_3356:
        /*007c*/ 	.word	0x00000000
.L_3357:


//--------------------- .nv.info._ZN2at6native55_GLOBAL__N__de093ff9_22_ForeachBinaryOpList_cu_a911ec4325multi_tensor_apply_kernelINS1_18TensorListMetadataILi2EEENS1_11CopyFunctorIN3c1013Float8_e4m3fnENS6_8BFloat16ELi2ELi1ELi1EEEJNS0_4CopyIS7_S8_EEEEEvT_T0_DpT1_ --------------------------
	.section	.nv.info._ZN2at6native55_GLOBAL__N__de093ff9_22_ForeachBinaryOpList_cu_a911ec4325multi_tensor_apply_kernelINS1_18TensorListMetadataILi2EEENS1_11CopyFunctorIN3c1013Float8_e4m3fnENS6_8BFloat16ELi2ELi1ELi1EEEJNS0_4CopyIS7_S8_EEEEEvT_T0_DpT1_,"",@"SHT_CUDA_INFO"
	.sectionflags	@""
	.align	4


	//----- nvinfo : EIATTR_CUDA_API_VERSION
	.align		4
        /*0000*/ 	.byte	0x04, 0x37
        /*0002*/ 	.short	(.L_3359 - .L_3358)
.L_3358:
        /*0004*/ 	.word	0x00000082


	//----- nvinfo : EIATTR_SW2861232_WAR
	.align		4
.L_3359:
        /*0008*/ 	.byte	0x01, 0x35
	.zero		2


	//----- nvinfo : EIATTR_PARAM_CBANK
	.align		4
        /*000c*/ 	.byte	0x04, 0x0a
        /*000e*/ 	.short	(.L_3361 - .L_3360)
	.align		4
.L_3360:
        /*0010*/ 	.word	index@(.nv.constant0._ZN2at6native55_GLOBAL__N__de093ff9_22_ForeachBinaryOpList_cu_a911ec4325multi_tensor_apply_kernelINS1_18TensorListMetadataILi2EEENS1_11CopyFunctorIN3c1013Float8_e4m3fnENS6_8BFloat16ELi2ELi1ELi1EEEJNS0_4CopyIS7_S8_EEEEEvT_T0_DpT1_)
        /*0014*/ 	.short	0x0160
        /*0016*/ 	.short	0x0c4a


	//----- nvinfo : EIATTR_CBANK_PARAM_SIZE
	.align		4
.L_3361:
        /*0018*/ 	.byte	0x03, 0x19
        /*001a*/ 	.short	0x0c4a


	//----- nvinfo : EIATTR_KPARAM_INFO
	.align		4
        /*001c*/ 	.byte	0x04, 0x17
        /*001e*/ 	.short	(.L_3363 - .L_3362)
.L_3362:
        /*0020*/ 	.word	0x00000000
        /*0024*/ 	.short	0x0002
        /*0026*/ 	.short	0x0c49
        /*0028*/ 	.byte	0x00, 0xf0, 0x05, 0x00


	//----- nvinfo : EIATTR_KPARAM_INFO
	.align		4
.L_3363:
        /*002c*/ 	.byte	0x04, 0x17
        /*002e*/ 	.short	(.L_3365 - .L_3364)
.L_3364:
        /*0030*/ 	.word	0x00000000
        /*0034*/ 	.short	0x0001
        /*0036*/ 	.short	0x0c48
        /*0038*/ 	.byte	0x00, 0xf0, 0x05, 0x00


	//----- nvinfo : EIATTR_KPARAM_INFO
	.align		4
.L_3365:
        /*003c*/ 	.byte	0x04, 0x17
        /*003e*/ 	.short	(.L_3367 - .L_3366)
.L_3366:
        /*0040*/ 	.word	0x00000000
        /*0044*/ 	.short	0x0000
        /*0046*/ 	.short	0x0000
        /*0048*/ 	.byte	0x00, 0xf0, 0x21, 0x31


	//----- nvinfo : EIATTR_MAXREG_COUNT
	.align		4
.L_3367:
        /*004c*/ 	.byte	0x03, 0x1b
        /*004e*/ 	.short	0x0080


	//----- nvinfo : EIATTR_MERCURY_ISA_VERSION
	.align		4
        /*0050*/ 	.byte	0x03, 0x5f
        /*0052*/ 	.short	0x0000


	//----- nvinfo : EIATTR_EXIT_INSTR_OFFSETS
	.align		4
        /*0054*/ 	.byte	0x04, 0x1c
        /*0056*/ 	.short	(.L_3369 - .L_3368)


	//   ....[0]....
.L_3368:
        /*0058*/ 	.word	0x000001b0


	//   ....[1]....
        /*005c*/ 	.word	0x000009b0


	//   ....[2]....
        /*0060*/ 	.word	0x00000a10


	//   ....[3]....
        /*0064*/ 	.word	0x00000f90


	//----- nvinfo : EIATTR_MAX_THREADS
	.align		4
.L_3369:
        /*0068*/ 	.byte	0x04, 0x05
        /*006a*/ 	.short	(.L_3371 - .L_3370)
.L_3370:
        /*006c*/ 	.word	0x00000200
        /*0070*/ 	.word	0x00000001
        /*0074*/ 	.word	0x00000001


	//----- nvinfo : EIATTR_CRS_STACK_SIZE
	.align		4
.L_3371:
        /*0078*/ 	.byte	0x04, 0x1e
        /*007a*/ 	.short	(.L_3373 - .L_3372)
.L_3372:
        /*007c*/ 	.word	0x00000000
.L_3373:


//--------------------- .nv.info._ZN2at6native55_GLOBAL__N__de093ff9_22_ForeachBinaryOpList_cu_a911ec4325multi_tensor_apply_kernelINS1_18TensorListMetadataILi2EEENS1_11CopyFunctorIN3c1013Float8_e4m3fnENS6_4HalfELi2ELi1ELi1EEEJNS0_4CopyIS7_S8_EEEEEvT_T0_DpT1_ --------------------------
	.section	.nv.info._ZN2at6native55_GLOBAL__N__de093ff9_22_ForeachBinaryOpList_cu_a911ec4325multi_tensor_apply_kernelINS1_18TensorListMetadataILi2EEENS1_11CopyFunctorIN3c1013Float8_e4m3fnENS6_4HalfELi2ELi1ELi1EEEJNS0_4CopyIS7_S8_EEEEEvT_T0_DpT1_,"",@"SHT_CUDA_INFO"
	.sectionflags	@""
	.align	4


	//----- nvinfo : EIATTR_CUDA_API_VERSION
	.align		4
        /*0000*/ 	.byte	0x04, 0x37
        /*0002*/ 	.short	(.L_3375 - .L_3374)
.L_3374:
        /*0004*/ 	.word	0x00000082


	//----- nvinfo : EIATTR_SW2861232_WAR
	.align		4
.L_3375:
        /*0008*/ 	.byte	0x01, 0x35
	.zero		2


	//----- nvinfo : EIATTR_PARAM_CBANK
	.align		4
        /*000c*/ 	.byte	0x04, 0x0a
        /*000e*/ 	.short	(.L_3377 - .L_3376)
	.align		4
.L_3376:
        /*0010*/ 	.word	index@(.nv.constant0._ZN2at6native55_GLOBAL__N__de093ff9_22_ForeachBinaryOpList_cu_a911ec4325multi_tensor_apply_kernelINS1_18TensorListMetadataILi2EEENS1_11CopyFunctorIN3c1013Float8_e4m3fnENS6_4HalfELi2ELi1ELi1EEEJNS0_4CopyIS7_S8_EEEEEvT_T0_DpT1_)
        /*0014*/ 	.short	0x0160
        /*0016*/ 	.short	0x0c4a


	//----- nvinfo : EIATTR_CBANK_PARAM_SIZE
	.align		4
.L_3377:
        /*0018*/ 	.byte	0x03, 0x19
        /*001a*/ 	.short	0x0c4a


	//----- nvinfo : EIATTR_KPARAM_INFO
	.align		4
        /*001c*/ 	.byte	0x04, 0x17
        /*001e*/ 	.short	(.L_3379 - .L_3378)
.L_3378:
        /*0020*/ 	.word	0x00000000
        /*0024*/ 	.short	0x0002
        /*0026*/ 	.short	0x0c49
        /*0028*/ 	.byte	0x00, 0xf0, 0x05, 0x00


	//----- nvinfo : EIATTR_KPARAM_INFO
	.align		4
.L_3379:
        /*002c*/ 	.byte	0x04, 0x17
        /*002e*/ 	.short	(.L_3381 - .L_3380)
.L_3380:
        /*0030*/ 	.word	0x00000000
        /*0034*/ 	.short	0x0001
        /*0036*/ 	.short	0x0c48
        /*0038*/ 	.byte	0x00, 0xf0, 0x05, 0x00


	//----- nvinfo : EIATTR_KPARAM_INFO
	.align		4
.L_3381:
        /*003c*/ 	.byte	0x04, 0x17
        /*003e*/ 	.short	(.L_3383 - .L_3382)
.L_3382:
        /*0040*/ 	.word	0x00000000
        /*0044*/ 	.short	0x0000
        /*0046*/ 	.short	0x0000
        /*0048*/ 	.byte	0x00, 0xf0, 0x21, 0x31


	//----- nvinfo : EIATTR_MAXREG_COUNT
	.align		4
.L_3383:
        /*004c*/ 	.byte	0x03, 0x1b
        /*004e*/ 	.short	0x0080


	//----- nvinfo : EIATTR_MERCURY_ISA_VERSION
	.align		4
        /*0050*/ 	.byte	0x03, 0x5f
        /*0052*/ 	.short	0x0000


	//----- nvinfo : EIATTR_EXIT_INSTR_OFFSETS
	.align		4
        /*0054*/ 	.byte	0x04, 0x1c
        /*0056*/ 	.short	(.L_3385 - .L_3384)


	//   ....[0]....
.L_3384:
        /*0058*/ 	.word	0x000001b0


	//   ....[1]....
        /*005c*/ 	.word	0x000009b0


	//   ....[2]....
        /*0060*/ 	.word	0x00000a10


	//   ....[3]....
        /*0064*/ 	.word	0x00000f90


	//----- nvinfo : EIATTR_MAX_THREADS
	.align		4
.L_3385:
        /*0068*/ 	.byte	0x04, 0x05
        /*006a*/ 	.short	(.L_3387 - .L_3386)
.L_3386:
        /*006c*/ 	.word	0x00000200
        /*0070*/ 	.word	0x00000001
        /*0074*/ 	.word	0x00000001


	//----- nvinfo : EIATTR_CRS_STACK_SIZE
	.align		4
.L_3387:
        /*0078*/ 	.byte	0x04, 0x1e
        /*007a*/ 	.short	(.L_3389 - .L_3388)
.L_3388:
        /*007c*/ 	.word	0x00000000
.L_3389:


//--------------------- .nv.info._ZN2at6native55_GLOBAL__N__de093ff9_22_ForeachBinaryOpList_cu_a911ec4325multi_tensor_apply_kernelINS1_18TensorListMetadataILi2EEENS1_11CopyFunctorIN3c1013Float8_e4m3fnENS6_7complexIfEELi2ELi1ELi1EEEJNS0_4CopyIS7_S9_EEEEEvT_T0_DpT1_ --------------------------
	.section	.nv.info._ZN2at6native55_GLOBAL__N__de093ff9_22_ForeachBinaryOpList_cu_a911ec4325multi_tensor_apply_kernelINS1_18TensorListMetadataILi2EEENS1_11CopyFunctorIN3c1013Float8_e4m3fnENS6_7complexIfEELi2ELi1ELi1EEEJNS0_4CopyIS7_S9_EEEEEvT_T0_DpT1_,"",@"SHT_CUDA_INFO"
	.sectionflags	@""
	.align	4


	//----- nvinfo : EIATTR_CUDA_API_VERSION
	.align		4
        /*0000*/ 	.byte	0x04, 0x37
        /*0002*/ 	.short	(.L_3391 - .L_3390)
.L_3390:
        /*0004*/ 	.word	0x00000082


	//----- nvinfo : EIATTR_SW2861232_WAR
	.align		4
.L_3391:
        /*0008*/ 	.byte	0x01, 0x35
	.zero		2


	//----- nvinfo : EIATTR_PARAM_CBANK
	.align		4
        /*000c*/ 	.byte	0x04, 0x0a
        /*000e*/ 	.short	(.L_3393 - .L_3392)
	.align		4
.L_3392:
        /*0010*/ 	.word	index@(.nv.constant0._ZN2at6native55_GLOBAL__N__de093ff9_22_ForeachBinaryOpList_cu_a911ec4325multi_tensor_apply_kernelINS1_18TensorListMetadataILi2EEENS1_11CopyFunctorIN3c1013Float8_e4m3fnENS6_7complexIfEELi2ELi1ELi1EEEJNS0_4CopyIS7_S9_EEEEEvT_T0_DpT1_)
        /*0014*/ 	.short	0x0160
        /*0016*/ 	.short	0x0c4a


	//----- nvinfo : EIATTR_CBANK_PARAM_SIZE
	.align		4
.L_3393:
        /*0018*/ 	.byte	0x03, 0x19
        /*001a*/ 	.short	0x0c4a


	//----- nvinfo : EIATTR_KPARAM_INFO
	.align		4
        /*001c*/ 	.byte	0x04, 0x17
        /*001e*/ 	.short	(.L_3395 - .L_3394)
.L_3394:
        /*0020*/ 	.word	0x00000000
        /*0024*/ 	.short	0x0002
        /*0026*/ 	.short	0x0c49
        /*0028*/ 	.byte	0x00, 0xf0, 0x05, 0x00


	//----- nvinfo : EIATTR_KPARAM_INFO
	.align		4
.L_3395:
        /*002c*/ 	.byte	0x04, 0x17
        /*002e*/ 	.short	(.L_3397 - .L_3396)
.L_3396:
        /*0030*/ 	.word	0x00000000
        /*0034*/ 	.short	0x0001
        /*0036*/ 	.short	0x0c48
        /*0038*/ 	.byte	0x00, 0xf0, 0x05, 0x00


	//----- nvinfo : EIATTR_KPARAM_INFO
	.align		4
.L_3397:
        /*003c*/ 	.byte	0x04, 0x17
        /*003e*/ 	.short	(.L_3399 - .L_3398)
.L_3398:
        /*0040*/ 	.word	0x00000000
        /*0044*/ 	.short	0x0000
        /*0046*/ 	.short	0x0000
        /*0048*/ 	.byte	0x00, 0xf0, 0x21, 0x31


	//----- nvinfo : EIATTR_MAXREG_COUNT
	.align		4
.L_3399:
        /*004c*/ 	.byte	0x03, 0x1b
        /*004e*/ 	.short	0x0080


	//----- nvinfo : EIATTR_MERCURY_ISA_VERSION
	.align		4
        /*0050*/ 	.byte	0x03, 0x5f
        /*0052*/ 	.short	0x0000


	//----- nvinfo : EIATTR_EXIT_INSTR_OFFSETS
	.align		4
        /*0054*/ 	.byte	0x04, 0x1c
        /*0056*/ 	.short	(.L_3401 - .L_3400)


	//   ....[0]....
.L_3400:
        /*0058*/ 	.word	0x000001b0


	//   ....[1]....
        /*005c*/ 	.word	0x000009e0


	//   ....[2]....
        /*0060*/ 	.word	0x00000a40


	//   ....[3]....
        /*0064*/ 	.word	0x00000fb0


	//----- nvinfo : EIATTR_MAX_THREADS
	.align		4
.L_3401:
        /*0068*/ 	.byte	0x04, 0x05
        /*006a*/ 	.short	(.L_3403 - .L_3402)
.L_3402:
        /*006c*/ 	.word	0x00000200
        /*0070*/ 	.word	0x00000001
        /*0074*/ 	.word	0x00000001


	//----- nvinfo : EIATTR_CRS_STACK_SIZE
	.align		4
.L_3403:
        /*0078*/ 	.byte	0x04, 0x1e
        /*007a*/ 	.short	(.L_3405 - .L_3404)
.L_3404:
        /*007c*/ 	.word	0x00000000
.L_3405:


//--------------------- .nv.info._ZN2at6native55_GLOBAL__N__de093ff9_22_ForeachBinaryOpList_cu_a911ec4325multi_tensor_apply_kernelINS1_18TensorListMetadataILi2EEENS1_11CopyFunctorIN3c1013Float8_e4m3fnENS6_7complexIdEELi2ELi1ELi1EEEJNS0_4CopyIS7_S9_EEEEEvT_T0_DpT1_ --------------------------
	.section	.nv.info._ZN2at6native55_GLOBAL__N__de093ff9_22_ForeachBinaryOpList_cu_a911ec4325multi_tensor_apply_kernelINS1_18TensorListMetadataILi2EEENS1_11CopyFunctorIN3c1013Float8_e4m3fnENS6_7complexIdEELi2ELi1ELi1EEEJNS0_4CopyIS7_S9_EEEEEvT_T0_DpT1_,"",@"SHT_CUDA_INFO"
	.sectionflags	@""
	.align	4


	//----- nvinfo : EIATTR_CUDA_API_VERSION
	.align		4
        /*0000*/ 	.byte	0x04, 0x37
        /*0002*/ 	.short	(.L_3407 - .L_3406)
.L_3406:
        /*0004*/ 	.word	0x00000082


	//----- nvinfo : EIATTR_SW2861232_WAR
	.align		4
.L_3407:
        /*0008*/ 	.byte	0x01, 0x35
	.zero		2


	//----- nvinfo : EIATTR_PARAM_CBANK
	.align		4
        /*000c*/ 	.byte	0x04, 0x0a
        /*000e*/ 	.short	(.L_3409 - .L_3408)
	.align		4
.L_3408:
        /*0010*/ 	.word	index@(.nv.constant0._ZN2at6native55_GLOBAL__N__de093ff9_22_ForeachBinaryOpList_cu_a911ec4325multi_tensor_apply_kernelINS1_18TensorListMetadataILi2EEENS1_11CopyFunctorIN3c1013Float8_e4m3fnENS6_7complexIdEELi2ELi1ELi1EEEJNS0_4CopyIS7_S9_EEEEEvT_T0_DpT1_)
        /*0014*/ 	.short	0x0160
        /*0016*/ 	.short	0x0c4a


	//----- nvinfo : EIATTR_CBANK_PARAM_SIZE
	.align		4
.L_3409:
        /*0018*/ 	.byte	0x03, 0x19
        /*001a*/ 	.short	0x0c4a


	//----- nvinfo : EIATTR_KPARAM_INFO
	.align		4
        /*001c*/ 	.byte	0x04, 0x17
        /*001e*/ 	.short	(.L_3411 - .L_3410)
.L_3410:
        /*0020*/ 	.word	0x00000000
        /*0024*/ 	.short	0x0002
        /*0026*/ 	.short	0x0c49
        /*0028*/ 	.byte	0x00, 0xf0, 0x05, 0x00


	//----- nvinfo : EIATTR_KPARAM_INFO
	.align		4
.L_3411:
        /*002c*/ 	.byte	0x04, 0x17
        /*002e*/ 	.short	(.L_3413 - .L_3412)
.L_3412:
        /*0030*/ 	.word	0x00000000
        /*0034*/ 	.short	0x0001
        /*0036*/ 	.short	0x0c48
        /*0038*/ 	.byte	0x00, 0xf0, 0x05, 0x00


	//----- nvinfo : EIATTR_KPARAM_INFO
	.align		4
.L_3413:
        /*003c*/ 	.byte	0x04, 0x17
        /*003e*/ 	.short	(.L_3415 - .L_3414)
.L_3414:
        /*0040*/ 	.word	0x00000000
        /*0044*/ 	.short	0x0000
        /*0046*/ 	.short	0x0000
        /*0048*/ 	.byte	0x00, 0xf0, 0x21, 0x31


	//----- nvinfo : EIATTR_MAXREG_COUNT
	.align		4
.L_3415:
        /*004c*/ 	.byte	0x03, 0x1b
        /*004e*/ 	.short	0x0080


	//----- nvinfo : EIATTR_MERCURY_ISA_VERSION
	.align		4
        /*0050*/ 	.byte	0x03, 0x5f
        /*0052*/ 	.short	0x0000


	//----- nvinfo : EIATTR_EXIT_INSTR_OFFSETS
	.align		4
        /*0054*/ 	.byte	0x04, 0x1c
        /*0056*/ 	.short	(.L_3417 - .L_3416)


	//   ....[0]....
.L_3416:
        /*0058*/ 	.word	0x000001b0


	//   ....[1]....
        /*005c*/ 	.word	0x00000a70


	//   ....[2]....
        /*0060*/ 	.word	0x00000ad0


	//   ....[3]....
        /*0064*/ 	.word	0x00001100


	//----- nvinfo : EIATTR_MAX_THREADS
	.align		4
.L_3417:
        /*0068*/ 	.byte	0x04, 0x05
        /*006a*/ 	.short	(.L_3419 - .L_3418)
.L_3418:
        /*006c*/ 	.word	0x00000200
        /*0070*/ 	.word	0x00000001
        /*0074*/ 	.word	0x00000001


	//----- nvinfo : EIATTR_CRS_STACK_SIZE
	.align		4
.L_3419:
        /*0078*/ 	.byte	0x04, 0x1e
        /*007a*/ 	.short	(.L_3421 - .L_3420)
.L_3420:
        /*007c*/ 	.word	0x00000000
.L_3421:


//--------------------- .nv.info._ZN2at6native55_GLOBAL__N__de093ff9_22_ForeachBinaryOpList_cu_a911ec4325multi_tensor_apply_kernelINS1_18TensorListMetadataILi2EEENS1_11CopyFunctorIN3c1013Float8_e4m3fnEfLi2ELi1ELi1EEEJNS0_4CopyIS7_fEEEEEvT_T0_DpT1_ --------------------------
	.section	.nv.info._ZN2at6native55_GLOBAL__N__de093ff9_22_ForeachBinaryOpList_cu_a911ec4325multi_tensor_apply_kernelINS1_18TensorListMetadataILi2EEENS1_11CopyFunctorIN3c1013Float8_e4m3fnEfLi2ELi1ELi1EEEJNS0_4CopyIS7_fEEEEEvT_T0_DpT1_,"",@"SHT_CUDA_INFO"
	.sectionflags	@""
	.align	4


	//----- nvinfo : EIATTR_CUDA_API_VERSION
	.align		4
        /*0000*/ 	.byte	0x04, 0x37
        /*0002*/ 	.short	(.L_3423 - .L_3422)
.L_3422:
        /*0004*/ 	.word	0x00000082


	//----- nvinfo : EIATTR_SW2861232_WAR
	.align		4
.L_3423:
        /*0008*/ 	.byte	0x01, 0x35
	.zero		2


	//----- nvinfo : EIATTR_PARAM_CBANK
	.align		4
        /*000c*/ 	.byte	0x04, 0x0a
        /*000e*/ 	.short	(.L_3425 - .L_3424)
	.align		4
.L_3424:
        /*0010*/ 	.word	index@(.nv.constant0._ZN2at6native55_GLOBAL__N__de093ff9_22_ForeachBinaryOpList_cu_a911ec4325multi_tensor_apply_kernelINS1_18TensorListMetadataILi2EEENS1_11CopyFunctorIN3c1013Float8_e4m3fnEfLi2ELi1ELi1EEEJNS0_4CopyIS7_fEEEEEvT_T0_DpT1_)
        /*0014*/ 	.short	0x0160
        /*0016*/ 	.short	0x0c4a


	//----- nvinfo : EIATTR_CBANK_PARAM_SIZE
	.align		4
.L_3425:
        /*0018*/ 	.byte	0x03, 0x19
        /*001a*/ 	.short	0x0c4a


	//----- nvinfo : EIATTR_KPARAM_INFO
	.align		4
        /*001c*/ 	.byte	0x04, 0x17
        /*001e*/ 	.short	(.L_3427 - .L_3426)
.L_3426:
        /*0020*/ 	.word	0x00000000
        /*0024*/ 	.short	0x0002
        /*0026*/ 	.short	0x0c49
        /*0028*/ 	.byte	0x00, 0xf0, 0x05, 0x00


	//----- nvinfo : EIATTR_KPARAM_INFO
	.align		4
.L_3427:
        /*002c*/ 	.byte	0x04, 0x17
        /*002e*/ 	.short	(.L_3429 - .L_3428)
.L_3428:
        /*0030*/ 	.word	0x00000000
        /*0034*/ 	.short	0x0001
        /*0036*/ 	.short	0x0c48
        /*0038*/ 	.byte	0x00, 0xf0, 0x05, 0x00


	//----- nvinfo : EIATTR_KPARAM_INFO
	.align		4
.L_3429:
        /*003c*/ 	.byte	0x04, 0x17
        /*003e*/ 	.short	(.L_3431 - .L_3430)
.L_3430:
        /*0040*/ 	.word	0x00000000
        /*0044*/ 	.short	0x0000
        /*0046*/ 	.short	0x0000
        /*0048*/ 	.byte	0x00, 0xf0, 0x21, 0x31


	//----- nvinfo : EIATTR_MAXREG_COUNT
	.align		4
.L_3431:
        /*004c*/ 	.byte	0x03, 0x1b
        /*004e*/ 	.short	0x0080


	//----- nvinfo : EIATTR_MERCURY_ISA_VERSION
	.align		4
        /*0050*/ 	.byte	0x03, 0x5f
        /*0052*/ 	.short	0x0000


	//----- nvinfo : EIATTR_EXIT_INSTR_OFFSETS
	.align		4
        /*0054*/ 	.byte	0x04, 0x1c
        /*0056*/ 	.short	(.L_3433 - .L_3432)


	//   ....[0]....
.L_3432:
        /*0058*/ 	.word	0x000001b0


	//   ....[1]....
        /*005c*/ 	.word	0x00000970


	//   ....[2]....
        /*0060*/ 	.word	0x000009d0


	//   ....[3]....
        /*0064*/ 	.word	0x00000f10


	//----- nvinfo : EIATTR_MAX_THREADS
	.align		4
.L_3433:
        /*0068*/ 	.byte	0x04, 0x05
        /*006a*/ 	.short	(.L_3435 - .L_3434)
.L_3434:
        /*006c*/ 	.word	0x00000200
        /*0070*/ 	.word	0x00000001
        /*0074*/ 	.word	0x00000001


	//----- nvinfo : EIATTR_CRS_STACK_SIZE
	.align		4
.L_3435:
        /*0078*/ 	.byte	0x04, 0x1e
        /*007a*/ 	.short	(.L_3437 - .L_3436)
.L_3436:
        /*007c*/ 	.word	0x00000000
.L_3437:


//--------------------- .nv.info._ZN2at6native55_GLOBAL__N__de093ff9_22_ForeachBinaryOpList_cu_a911ec4325multi_tensor_apply_kernelINS1_18TensorListMetadataILi2EEENS1_11CopyFunctorIN3c1013Float8_e4m3fnEdLi2ELi1ELi1EEEJNS0_4CopyIS7_dEEEEEvT_T0_DpT1_ --------------------------
	.section	.nv.info._ZN2at6native55_GLOBAL__N__de093ff9_22_ForeachBinaryOpList_cu_a911ec4325multi_tensor_apply_kernelINS1_18TensorListMetadataILi2EEENS1_11CopyFunctorIN3c1013Float8_e4m3fnEdLi2ELi1ELi1EEEJNS0_4CopyIS7_dEEEEEvT_T0_DpT1_,"",@"SHT_CUDA_INFO"
	.sectionflags	@""
	.align	4


	//----- nvinfo : EIATTR_CUDA_API_VERSION
	.align		4
        /*0000*/ 	.byte	0x04, 0x37
        /*0002*/ 	.short	(.L_3439 - .L_3438)
.L_3438:
        /*0004*/ 	.word	0x00000082


	//----- nvinfo : EIATTR_SW2861232_WAR
	.align		4
.L_3439:
        /*0008*/ 	.byte	0x01, 0x35
	.zero		2


	//----- nvinfo : EIATTR_PARAM_CBANK
	.align		4
        /*000c*/ 	.byte	0x04, 0x0a
        /*000e*/ 	.short	(.L_3441 - .L_3440)
	.align		4
.L_3440:
        /*0010*/ 	.word	index@(.nv.constant0._ZN2at6native55_GLOBAL__N__de093ff9_22_ForeachBinaryOpList_cu_a911ec4325multi_tensor_apply_kernelINS1_18TensorListMetadataILi2EEENS1_11CopyFunctorIN3c1013Float8_e4m3fnEdLi2ELi1ELi1EEEJNS0_4CopyIS7_dEEEEEvT_T0_DpT1_)
        /*0014*/ 	.short	0x0160
        /*0016*/ 	.short	0x0c4a


	//----- nvinfo : EIATTR_CBANK_PARAM_SIZE
	.align		4
.L_3441:
        /*0018*/ 	.byte	0x03, 0x19
        /*001a*/ 	.short	0x0c4a


	//----- nvinfo : EIATTR_KPARAM_INFO
	.align		4
        /*001c*/ 	.byte	0x04, 0x17
        /*001e*/ 	.short	(.L_3443 - .L_3442)
.L_3442:
        /*0020*/ 	.word	0x00000000
        /*0024*/ 	.short	0x0002
        /*0026*/ 	.short	0x0c49
        /*0028*/ 	.byte	0x00, 0xf0, 0x05, 0x00


	//----- nvinfo : EIATTR_KPARAM_INFO
	.align		4
.L_3443:
        /*002c*/ 	.byte	0x04, 0x17
        /*002e*/ 	.short	(.L_3445 - .L_3444)
.L_3444:
        /*0030*/ 	.word	0x00000000
        /*0034*/ 	.short	0x0001
        /*0036*/ 	.short	0x0c48
        /*0038*/ 	.byte	0x00, 0xf0, 0x05, 0x00


	//----- nvinfo : EIATTR_KPARAM_INFO
	.align		4
.L_3445:
        /*003c*/ 	.byte	0x04, 0x17
        /*003e*/ 	.short	(.L_3447 - .L_3446)
.L_3446:
        /*0040*/ 	.word	0x00000000
        /*0044*/ 	.short	0x0000
        /*0046*/ 	.short	0x0000
        /*0048*/ 	.byte	0x00, 0xf0, 0x21, 0x31


	//----- nvinfo : EIATTR_MAXREG_COUNT
	.align		4
.L_3447:
        /*004c*/ 	.byte	0x03, 0x1b
        /*004e*/ 	.short	0x0080


	//----- nvinfo : EIATTR_MERCURY_ISA_VERSION
	.align		4
        /*0050*/ 	.byte	0x03, 0x5f
        /*0052*/ 	.short	0x0000


	//----- nvinfo : EIATTR_EXIT_INSTR_OFFSETS
	.align		4
        /*0054*/ 	.byte	0x04, 0x1c
        /*0056*/ 	.short	(.L_3449 - .L_3448)


	//   ....[0]....
.L_3448:
        /*0058*/ 	.word	0x000001b0


	//   ....[1]....
        /*005c*/ 	.word	0x00000a30


	//   ....[2]....
        /*0060*/ 	.word	0x00000a90


	//   ....[3]....
        /*0064*/ 	.word	0x000010a0


	//----- nvinfo : EIATTR_MAX_THREADS
	.align		4
.L_3449:
        /*0068*/ 	.byte	0x04, 0x05
        /*006a*/ 	.short	(.L_3451 - .L_3450)
.L_3450:
        /*006c*/ 	.word	0x00000200
        /*0070*/ 	.word	0x00000001
        /*0074*/ 	.word	0x00000001


	//----- nvinfo : EIATTR_CRS_STACK_SIZE
	.align		4
.L_3451:
        /*0078*/ 	.byte	0x04, 0x1e
        /*007a*/ 	.short	(.L_3453 - .L_3452)
.L_3452:
        /*007c*/ 	.word	0x00000000
.L_3453:


//--------------------- .nv.info._ZN2at6native55_GLOBAL__N__de093ff9_22_ForeachBinaryOpList_cu_a911ec4325multi_tensor_apply_kernelINS1_18TensorListMetadataILi2EEENS1_11CopyFunctorIN3c1013Float8_e4m3fnEiLi2ELi1ELi1EEEJNS0_4CopyIS7_iEEEEEvT_T0_DpT1_ --------------------------
	.section	.nv.info._ZN2at6native55_GLOBAL__N__de093ff9_22_ForeachBinaryOpList_cu_a911ec4325multi_tensor_apply_kernelINS1_18TensorListMetadataILi2EEENS1_11CopyFunctorIN3c1013Float8_e4m3fnEiLi2ELi1ELi1EEEJNS0_4CopyIS7_iEEEEEvT_T0_DpT1_,"",@"SHT_CUDA_INFO"
	.sectionflags	@""
	.align	4


	//----- nvinfo : EIATTR_CUDA_API_VERSION
	.align		4
        /*0000*/ 	.byte	0x04, 0x37
        /*0002*/ 	.short	(.L_3455 - .L_3454)
.L_3454:
        /*0004*/ 	.word	0x00000082


	//----- nvinfo : EIATTR_SW2861232_WAR
	.align		4
.L_3455:
        /*0008*/ 	.byte	0x01, 0x35
	.zero		2


	//----- nvinfo : EIATTR_PARAM_CBANK
	.align		4
        /*000c*/ 	.byte	0x04, 0x0a
        /*000e*/ 	.short	(.L_3457 - .L_3456)
	.align		4
.L_3456:
        /*0010*/ 	.word	index@(.nv.constant0._ZN2at6native55_GLOBAL__N__de093ff9_22_ForeachBinaryOpList_cu_a911ec4325multi_tensor_apply_kernelINS1_18TensorListMetadataILi2EEENS1_11CopyFunctorIN3c1013Float8_e4m3fnEiLi2ELi1ELi1EEEJNS0_4CopyIS7_iEEEEEvT_T0_DpT1_)
        /*0014*/ 	.short	0x0160
        /*0016*/ 	.short	0x0c4a


	//----- nvinfo : EIATTR_CBANK_PARAM_SIZE
	.align		4
.L_3457:
        /*0018*/ 	.byte	0x03, 0x19
        /*001a*/ 	.short	0x0c4a


	//----- nvinfo : EIATTR_KPARAM_INFO
	.align		4
        /*001c*/ 	.byte	0x04, 0x17
        /*001e*/ 	.short	(.L_3459 - .L_3458)
.L_3458:
        /*0020*/ 	.word	0x00000000
        /*0024*/ 	.short	0x0002
        /*0026*/ 	.short	0x0c49
        /*0028*/ 	.byte	0x00, 0xf0, 0x05, 0x00


	//----- nvinfo : EIATTR_KPARAM_INFO
	.align		4
.L_3459:
        /*002c*/ 	.byte	0x04, 0x17
        /*002e*/ 	.short	(.L_3461 - .L_3460)
.L_3460:
        /*0030*/ 	.word	0x00000000
        /*0034*/ 	.short	0x0001
        /*0036*/ 	.short	0x0c48
        /*0038*/ 	.byte	0x00, 0xf0, 0x05, 0x00


	//----- nvinfo : EIATTR_KPARAM_INFO
	.align		4
.L_3461:
        /*003c*/ 	.byte	0x04, 0x17
        /*003e*/ 	.short	(.L_3463 - .L_3462)
.L_3462:
        /*0040*/ 	.word	0x00000000
        /*0044*/ 	.short	0x0000
        /*0046*/ 	.short	0x0000
        /*0048*/ 	.byte	0x00, 0xf0, 0x21, 0x31


	//----- nvinfo : EIATTR_MAXREG_COUNT
	.align		4
.L_3463:
        /*004c*/ 	.byte	0x03, 0x1b
        /*004e*/ 	.short	0x0080


	//----- nvinfo : EIATTR_MERCURY_ISA_VERSION
	.align		4
        /*0050*/ 	.byte	0x03, 0x5f
        /*0052*/ 	.short	0x0000


	//----- nvinfo : EIATTR_EXIT_INSTR_OFFSETS
	.align		4
        /*0054*/ 	.byte	0x04, 0x1c
        /*0056*/ 	.short	(.L_3465 - .L_3464)


	//   ....[0]....
.L_3464:
        /*0058*/ 	.word	0x000001b0


	//   ....[1]....
        /*005c*/ 	.word	0x000009e0


	//   ....[2]....
        /*0060*/ 	.word	0x00000a40


	//   ....[3]....
        /*0064*/ 	.word	0x00000fc0


	//----- nvinfo : EIATTR_MAX_THREADS
	.align		4
.L_3465:
        /*0068*/ 	.byte	0x04, 0x05
        /*006a*/ 	.short	(.L_3467 - .L_3466)
.L_3466:
        /*006c*/ 	.word	0x00000200
        /*0070*/ 	.word	0x00000001
        /*0074*/ 	.word	0x00000001


	//----- nvinfo : EIATTR_CRS_STACK_SIZE
	.align		4
.L_3467:
        /*0078*/ 	.byte	0x04, 0x1e
        /*007a*/ 	.short	(.L_3469 - .L_3468)
.L_3468:
        /*007c*/ 	.word	0x00000000
.L_3469:


//--------------------- .nv.info._ZN2at6native55_GLOBAL__N__de093ff9_22_ForeachBinaryOpList_cu_a911ec4325multi_tensor_apply_kernelINS1_18TensorListMetadataILi2EEENS1_11CopyFunctorIN3c1013Float8_e4m3fnEsLi2ELi1ELi1EEEJNS0_4CopyIS7_sEEEEEvT_T0_DpT1_ --------------------------
	.section	.nv.info._ZN2at6native55_GLOBAL__N__de093ff9_22_ForeachBinaryOpList_cu_a911ec4325multi_tensor_apply_kernelINS1_18TensorListMetadataILi2EEENS1_11CopyFunctorIN3c1013Float8_e4m3fnEsLi2ELi1ELi1EEEJNS0_4CopyIS7_sEEEEEvT_T0_DpT1_,"",@"SHT_CUDA_INFO"
	.sectionflags	@""
	.align	4


	//----- nvinfo : EIATTR_CUDA_API_VERSION
	.align		4
        /*0000*/ 	.byte	0x04, 0x37
        /*0002*/ 	.short	(.L_3471 - .L_3470)
.L_3470:
        /*0004*/ 	.word	0x00000082


	//----- nvinfo : EIATTR_SW2861232_WAR
	.align		4
.L_3471:
        /*0008*/ 	.byte	0x01, 0x35
	.zero		2


	//----- nvinfo : EIATTR_PARAM_CBANK
	.align		4
        /*000c*/ 	.byte	0x04, 0x0a
        /*000e*/ 	.short	(.L_3473 - .L_3472)
	.align		4
.L_3472:
        /*0010*/ 	.word	index@(.nv.constant0._ZN2at6native55_GLOBAL__N__de093ff9_22_ForeachBinaryOpList_cu_a911ec4325multi_tensor_apply_kernelINS1_18TensorListMetadataILi2EEENS1_11CopyFunctorIN3c1013Float8_e4m3fnEsLi2ELi1ELi1EEEJNS0_4CopyIS7_sEEEEEvT_T0_DpT1_)
        /*0014*/ 	.short	0x0160
        /*0016*/ 	.short	0x0c4a


	//----- nvinfo : EIATTR_CBANK_PARAM_SIZE
	.align		4
.L_3473:
        /*0018*/ 	.byte	0x03, 0x19
        /*001a*/ 	.short	0x0c4a


	//----- nvinfo : EIATTR_KPARAM_INFO
	.align		4
        /*001c*/ 	.byte	0x04, 0x17
        /*001e*/ 	.short	(.L_3475 - .L_3474)
.L_3474:
        /*0020*/ 	.word	0x00000000
        /*0024*/ 	.short	0x0002
        /*0026*/ 	.short	0x0c49
        /*0028*/ 	.byte	0x00, 0xf0, 0x05, 0x00


	//----- nvinfo : EIATTR_KPARAM_INFO
	.align		4
.L_3475:
        /*002c*/ 	.byte	0x04, 0x17
        /*002e*/ 	.short	(.L_3477 - .L_3476)
.L_3476:
        /*0030*/ 	.word	0x00000000
        /*0034*/ 	.short	0x0001
        /*0036*/ 	.short	0x0c48
        /*0038*/ 	.byte	0x00, 0xf0, 0x05, 0x00


	//----- nvinfo : EIATTR_KPARAM_INFO
	.align		4
.L_3477:
        /*003c*/ 	.byte	0x04, 0x17
        /*003e*/ 	.short	(.L_3479 - .L_3478)
.L_3478:
        /*0040*/ 	.word	0x00000000
        /*0044*/ 	.short	0x0000
        /*0046*/ 	.short	0x0000
        /*0048*/ 	.byte	0x00, 0xf0, 0x21, 0x31


	//----- nvinfo : EIATTR_MAXREG_COUNT
	.align		4
.L_3479:
        /*004c*/ 	.byte	0x03, 0x1b
        /*004e*/ 	.short	0x0080


	//----- nvinfo : EIATTR_MERCURY_ISA_VERSION
	.align		4
        /*0050*/ 	.byte	0x03, 0x5f
        /*0052*/ 	.short	0x0000


	//----- nvinfo : EIATTR_EXIT_INSTR_OFFSETS
	.align		4
        /*0054*/ 	.byte	0x04, 0x1c
        /*0056*/ 	.short	(.L_3481 - .L_3480)


	//   ....[0]....
.L_3480:
        /*0058*/ 	.word	0x000001b0


	//   ....[1]....
        /*005c*/ 	.word	0x000009b0


	//   ....[2]....
        /*0060*/ 	.word	0x00000a10


	//   ....[3]....
        /*0064*/ 	.word	0x00000f90


	//----- nvinfo : EIATTR_MAX_THREADS
	.align		4
.L_3481:
        /*0068*/ 	.byte	0x04, 0x05
        /*006a*/ 	.short	(.L_3483 - .L_3482)
.L_3482:
        /*006c*/ 	.word	0x00000200
        /*0070*/ 	.word	0x00000001
        /*0074*/ 	.word	0x00000001


	//----- nvinfo : EIATTR_CRS_STACK_SIZE
	.align		4
.L_3483:
        /*0078*/ 	.byte	0x04, 0x1e
        /*007a*/ 	.short	(.L_3485 - .L_3484)
.L_3484:
        /*007c*/ 	.word	0x00000000
.L_3485:


//--------------------- .nv.info._ZN2at6native55_GLOBAL__N__de093ff9_22_ForeachBinaryOpList_cu_a911ec4325multi_tensor_apply_kernelINS1_18TensorListMetadataILi2EEENS1_11CopyFunctorIN3c1013Float8_e4m3fnElLi2ELi1ELi1EEEJNS0_4CopyIS7_lEEEEEvT_T0_DpT1_ --------------------------
	.section	.nv.info._ZN2at6native55_GLOBAL__N__de093ff9_22_ForeachBinaryOpList_cu_a911ec4325multi_tensor_apply_kernelINS1_18TensorListMetadataILi2EEENS1_11CopyFunctorIN3c1013Float8_e4m3fnElLi2ELi1ELi1EEEJNS0_4CopyIS7_lEEEEEvT_T0_DpT1_,"",@"SHT_CUDA_INFO"
	.sectionflags	@""
	.align	4


	//----- nvinfo : EIATTR_CUDA_API_VERSION
	.align		4
        /*0000*/ 	.byte	0x04, 0x37
        /*0002*/ 	.short	(.L_3487 - .L_3486)
.L_3486:
        /*0004*/ 	.word	0x00000082


	//----- nvinfo : EIATTR_SW2861232_WAR
	.align		4
.L_3487:
        /*0008*/ 	.byte	0x01, 0x35
	.zero		2


	//----- nvinfo : EIATTR_PARAM_CBANK
	.align		4
        /*000c*/ 	.byte	0x04, 0x0a
        /*000e*/ 	.short	(.L_3489 - .L_3488)
	.align		4
.L_3488:
        /*0010*/ 	.word	index@(.nv.constant0._ZN2at6native55_GLOBAL__N__de093ff9_22_ForeachBinaryOpList_cu_a911ec4325multi_tensor_apply_kernelINS1_18TensorListMetadataILi2EEENS1_11CopyFunctorIN3c1013Float8_e4m3fnElLi2ELi1ELi1EEEJNS0_4CopyIS7_lEEEEEvT_T0_DpT1_)
        /*0014*/ 	.short	0x0160
        /*0016*/ 	.short	0x0c4a


	//----- nvinfo : EIATTR_CBANK_PARAM_SIZE
	.align		4
.L_3489:
        /*0018*/ 	.byte	0x03, 0x19
        /*001a*/ 	.short	0x0c4a


	//----- nvinfo : EIATTR_KPARAM_INFO
	.align		4
        /*001c*/ 	.byte	0x04, 0x17
        /*001e*/ 	.short	(.L_3491 - .L_3490)
.L_3490:
        /*0020*/ 	.word	0x00000000
        /*0024*/ 	.short	0x0002
        /*0026*/ 	.short	0x0c49
        /*0028*/ 	.byte	0x00, 0xf0, 0x05, 0x00


	//----- nvinfo : EIATTR_KPARAM_INFO
	.align		4
.L_3491:
        /*002c*/ 	.byte	0x04, 0x17
        /*002e*/ 	.short	(.L_3493 - .L_3492)
.L_3492:
        /*0030*/ 	.word	0x00000000
        /*0034*/ 	.short	0x0001
        /*0036*/ 	.short	0x0c48
        /*0038*/ 	.byte	0x00, 0xf0, 0x05, 0x00


	//----- nvinfo : EIATTR_KPARAM_INFO
	.align		4
.L_3493:
        /*003c*/ 	.byte	0x04, 0x17
        /*003e*/ 	.short	(.L_3495 - .L_3494)
.L_3494:
        /*0040*/ 	.word	0x00000000
        /*0044*/ 	.short	0x0000
        /*0046*/ 	.short	0x0000
        /*0048*/ 	.byte	0x00, 0xf0, 0x21, 0x31


	//----- nvinfo : EIATTR_MAXREG_COUNT
	.align		4
.L_3495:
        /*004c*/ 	.byte	0x03, 0x1b
        /*004e*/ 	.short	0x0080


	//----- nvinfo : EIATTR_MERCURY_ISA_VERSION
	.align		4
        /*0050*/ 	.byte	0x03, 0x5f
        /*0052*/ 	.short	0x0000


	//----- nvinfo : EIATTR_EXIT_INSTR_OFFSETS
	.align		4
        /*0054*/ 	.byte	0x04, 0x1c
        /*0056*/ 	.short	(.L_3497 - .L_3496)


	//   ....[0]....
.L_3496:
        /*0058*/ 	.word	0x000001b0


	//   ....[1]....
        /*005c*/ 	.word	0x000009b0


	//   ....[2]....
        /*0060*/ 	.word	0x00000a10


	//   ....[3]....
        /*0064*/ 	.word	0x00000fa0


	//----- nvinfo : EIATTR_MAX_THREADS
	.align		4
.L_3497:
        /*0068*/ 	.byte	0x04, 0x05
        /*006a*/ 	.short	(.L_3499 - .L_3498)
.L_3498:
        /*006c*/ 	.word	0x00000200
        /*0070*/ 	.word	0x00000001
        /*0074*/ 	.word	0x00000001


	//----- nvinfo : EIATTR_CRS_STACK_SIZE
	.align		4
.L_3499:
        /*0078*/ 	.byte	0x04, 0x1e
        /*007a*/ 	.short	(.L_3501 - .L_3500)
.L_3500:
        /*007c*/ 	.word	0x00000000
.L_3501:


//--------------------- .nv.info._ZN2at6native55_GLOBAL__N__de093ff9_22_ForeachBinaryOpList_cu_a911ec4325multi_tensor_apply_kernelINS1_18TensorListMetadataILi2EEENS1_11CopyFunctorIN3c1013Float8_e4m3fnEaLi2ELi1ELi1EEEJNS0_4CopyIS7_aEEEEEvT_T0_DpT1_ --------------------------
	.section	.nv.info._ZN2at6native55_GLOBAL__N__de093ff9_22_ForeachBinaryOpList_cu_a911ec4325multi_tensor_apply_kernelINS1_18TensorListMetadataILi2EEENS1_11CopyFunctorIN3c1013Float8_e4m3fnEaLi2ELi1ELi1EEEJNS0_4CopyIS7_aEEEEEvT_T0_DpT1_,"",@"SHT_CUDA_INFO"
	.sectionflags	@""
	.align	4


	//----- nvinfo : EIATTR_CUDA_API_VERSION
	.align		4
        /*0000*/ 	.byte	0x04, 0x37
        /*0002*/ 	.short	(.L_3503 - .L_3502)
.L_3502:
        /*0004*/ 	.word	0x00000082


	//----- nvinfo : EIATTR_SW2861232_WAR
	.align		4
.L_3503:
        /*0008*/ 	.byte	0x01, 0x35
	.zero		2


	//----- nvinfo : EIATTR_PARAM_CBANK
	.align		4
        /*000c*/ 	.byte	0x04, 0x0a
        /*000e*/ 	.short	(.L_3505 - .L_3504)
	.align		4
.L_3504:
        /*0010*/ 	.word	index@(.nv.constant0._ZN2at6native55_GLOBAL__N__de093ff9_22_ForeachBinaryOpList_cu_a911ec4325multi_tensor_apply_kernelINS1_18TensorListMetadataILi2EEENS1_11CopyFunctorIN3c1013Float8_e4m3fnEaLi2ELi1ELi1EEEJNS0_4CopyIS7_aEEEEEvT_T0_DpT1_)
        /*0014*/ 	.short	0x0160
        /*0016*/ 	.short	0x0c4a


	//----- nvinfo : EIATTR_CBANK_PARAM_SIZE
	.align		4
.L_3505:
        /*0018*/ 	.byte	0x03, 0x19
        /*001a*/ 	.short	0x0c4a


	//----- nvinfo : EIATTR_KPARAM_INFO
	.align		4
        /*001c*/ 	.byte	0x04, 0x17
        /*001e*/ 	.short	(.L_3507 - .L_3506)
.L_3506:
        /*0020*/ 	.word	0x00000000
        /*0024*/ 	.short	0x0002
        /*0026*/ 	.short	0x0c49
        /*0028*/ 	.byte	0x00, 0xf0, 0x05, 0x00


	//----- nvinfo : EIATTR_KPARAM_INFO
	.align		4
.L_3507:
        /*002c*/ 	.byte	0x04, 0x17
        /*002e*/ 	.short	(.L_3509 - .L_3508)
.L_3508:
        /*0030*/ 	.word	0x00000000
        /*0034*/ 	.short	0x0001
        /*0036*/ 	.short	0x0c48
        /*0038*/ 	.byte	0x00, 0xf0, 0x05, 0x00


	//----- nvinfo : EIATTR_KPARAM_INFO
	.align		4
.L_3509:
        /*003c*/ 	.byte	0x04, 0x17
        /*003e*/ 	.short	(.L_3511 - .L_3510)
.L_3510:
        /*0040*/ 	.word	0x00000000
        /*0044*/ 	.short	0x0000
        /*0046*/ 	.short	0x0000
        /*0048*/ 	.byte	0x00, 0xf0, 0x21, 0x31


	//----- nvinfo : EIATTR_MAXREG_COUNT
	.align		4
.L_3511:
        /*004c*/ 	.byte	0x03, 0x1b
        /*004e*/ 	.short	0x0080


	//----- nvinfo : EIATTR_MERCURY_ISA_VERSION
	.align		4
        /*0050*/ 	.byte	0x03, 0x5f
        /*0052*/ 	.short	0x0000


	//----- nvinfo : EIATTR_EXIT_INSTR_OFFSETS
	.align		4
        /*0054*/ 	.byte	0x04, 0x1c
        /*0056*/ 	.short	(.L_3513 - .L_3512)


	//   ....[0]....
.L_3512:
        /*0058*/ 	.word	0x000001a0


	//   ....[1]....
        /*005c*/ 	.word	0x000009a0


	//   ....[2]....
        /*0060*/ 	.word	0x00000a00


	//   ....[3]....
        /*0064*/ 	.word	0x00000fd0


	//----- nvinfo : EIATTR_MAX_THREADS
	.align		4
.L_3513:
        /*0068*/ 	.byte	0x04, 0x05
        /*006a*/ 	.short	(.L_3515 - .L_3514)
.L_3514:
        /*006c*/ 	.word	0x00000200
        /*0070*/ 	.word	0x00000001
        /*0074*/ 	.word	0x00000001


	//----- nvinfo : EIATTR_CRS_STACK_SIZE
	.align		4
.L_3515:
        /*0078*/ 	.byte	0x04, 0x1e
        /*007a*/ 	.short	(.L_3517 - .L_3516)
.L_3516:
        /*007c*/ 	.word	0x00000000
.L_3517:


//--------------------- .nv.info._ZN2at6native55_GLOBAL__N__de093ff9_22_ForeachBinaryOpList_cu_a911ec4325multi_tensor_apply_kernelINS1_18TensorListMetadataILi2EEENS1_11CopyFunctorIN3c1013Float8_e4m3fnEhLi2ELi1ELi1EEEJNS0_4CopyIS7_hEEEEEvT_T0_DpT1_ --------------------------
	.section	.nv.info._ZN2at6native55_GLOBAL__N__de093ff9_22_ForeachBinaryOpList_cu_a911ec4325multi_tensor_apply_kernelINS1_18TensorListMetadataILi2EEENS1_11CopyFunctorIN3c1013Float8_e4m3fnEhLi2ELi1ELi1EEEJNS0_4CopyIS7_hEEEEEvT_T0_DpT1_,"",@"SHT_CUDA_INFO"
	.sectionflags	@""
	.align	4


	//----- nvinfo : EIATTR_CUDA_API_VERSION
	.align		4
        /*0000*/ 	.byte	0x04, 0x37
        /*0002*/ 	.short	(.L_3519 - .L_3518)
.L_3518:
        /*0004*/ 	.word	0x00000082


	//----- nvinfo : EIATTR_SW2861232_WAR
	.align		4
.L_3519:
        /*0008*/ 	.byte	0x01, 0x35
	.zero		2


	//----- nvinfo : EIATTR_PARAM_CBANK
	.align		4
        /*000c*/ 	.byte	0x04, 0x0a
        /*000e*/ 	.short	(.L_3521 - .L_3520)
	.align		4
.L_3520:
        /*0010*/ 	.word	index@(.nv.constant0._ZN2at6native55_GLOBAL__N__de093ff9_22_ForeachBinaryOpList_cu_a911ec4325multi_tensor_apply_kernelINS1_18TensorListMetadataILi2EEENS1_11CopyFunctorIN3c1013Float8_e4m3fnEhLi2ELi1ELi1EEEJNS0_4CopyIS7_hEEEEEvT_T0_DpT1_)
        /*0014*/ 	.short	0x0160
        /*0016*/ 	.short	0x0c4a


	//----- nvinfo : EIATTR_CBANK_PARAM_SIZE
	.align		4
.L_3521:
        /*0018*/ 	.byte	0x03, 0x19
        /*001a*/ 	.short	0x0c4a


	//----- nvinfo : EIATTR_KPARAM_INFO
	.align		4
        /*001c*/ 	.byte	0x04, 0x17
        /*001e*/ 	.short	(.L_3523 - .L_3522)
.L_3522:
        /*0020*/ 	.word	0x00000000
        /*0024*/ 	.short	0x0002
        /*0026*/ 	.short	0x0c49
        /*0028*/ 	.byte	0x00, 0xf0, 0x05, 0x00


	//----- nvinfo : EIATTR_KPARAM_INFO
	.align		4
.L_3523:
        /*002c*/ 	.byte	0x04, 0x17
        /*002e*/ 	.short	(.L_3525 - .L_3524)
.L_3524:
        /*0030*/ 	.word	0x00000000
        /*0034*/ 	.short	0x0001
        /*0036*/ 	.short	0x0c48
        /*0038*/ 	.byte	0x00, 0xf0, 0x05, 0x00


	//----- nvinfo : EIATTR_KPARAM_INFO
	.align		4
.L_3525:
        /*003c*/ 	.byte	0x04, 0x17
        /*003e*/ 	.short	(.L_3527 - .L_3526)
.L_3526:
        /*0040*/ 	.word	0x00000000
        /*0044*/ 	.short	0x0000
        /*0046*/ 	.short	0x0000
        /*0048*/ 	.byte	0x00, 0xf0, 0x21, 0x31


	//----- nvinfo : EIATTR_MAXREG_COUNT
	.align		4
.L_3527:
        /*004c*/ 	.byte	0x03, 0x1b
        /*004e*/ 	.short	0x0080


	//----- nvinfo : EIATTR_MERCURY_ISA_VERSION
	.align		4
        /*0050*/ 	.byte	0x03, 0x5f
        /*0052*/ 	.short	0x0000


	//----- nvinfo : EIATTR_EXIT_INSTR_OFFSETS
	.align		4
        /*0054*/ 	.byte	0x04, 0x1c
        /*0056*/ 	.short	(.L_3529 - .L_3528)


	//   ....[0]....
.L_3528:
        /*0058*/ 	.word	0x000001a0


	//   ....[1]....
        /*005c*/ 	.word	0x000009a0


	//   ....[2]....
        /*0060*/ 	.word	0x00000a00


	//   ....[3]....
        /*0064*/ 	.word	0x00000fd0


	//----- nvinfo : EIATTR_MAX_THREADS
	.align		4
.L_3529:
        /*0068*/ 	.byte	0x04, 0x05
        /*006a*/ 	.short	(.L_3531 - .L_3530)
.L_3530:
        /*006c*/ 	.word	0x00000200
        /*0070*/ 	.word	0x00000001
        /*0074*/ 	.word	0x00000001


	//----- nvinfo : EIATTR_CRS_STACK_SIZE
	.align		4
.L_3531:
        /*0078*/ 	.byte	0x04, 0x1e
        /*007a*/ 	.short	(.L_3533 - .L_3532)
.L_3532:
        /*007c*/ 	.word	0x00000000
.L_3533:


//--------------------- .nv.info._ZN2at6native55_GLOBAL__N__de093ff9_22_ForeachBinaryOpList_cu_a911ec4325multi_tensor_apply_kernelINS1_18TensorListMetadataILi2EEENS1_14UnaryOpFunctorIN3c1013Float8_e4m3fnELi2ELi1ELi1EEEJNS0_4CopyIS7_S7_EEEEEvT_T0_DpT1_ --------------------------
	.section	.nv.info._ZN2at6native55_GLOBAL__N__de093ff9_22_ForeachBinaryOpList_cu_a911ec4325multi_tensor_apply_kernelINS1_18TensorListMetadataILi2EEENS1_14UnaryOpFunctorIN3c1013Float8_e4m3fnELi2ELi1ELi1EEEJNS0_4CopyIS7_S7_EEEEEvT_T0_DpT1_,"",@"SHT_CUDA_INFO"
	.sectionflags	@""
	.align	4


	//----- nvinfo : EIATTR_CUDA_API_VERSION
	.align		4
        /*0000*/ 	.byte	0x04, 0x37
        /*0002*/ 	.short	(.L_3535 - .L_3534)
.L_3534:
        /*0004*/ 	.word	0x00000082


	//----- nvinfo : EIATTR_SW2861232_WAR
	.align		4
.L_3535:
        /*0008*/ 	.byte	0x01, 0x35
	.zero		2


	//----- nvinfo : EIATTR_PARAM_CBANK
	.align		4
        /*000c*/ 	.byte	0x04, 0x0a
        /*000e*/ 	.short	(.L_3537 - .L_3536)
	.align		4
.L_3536:
        /*0010*/ 	.word	index@(.nv.constant0._ZN2at6native55_GLOBAL__N__de093ff9_22_ForeachBinaryOpList_cu_a911ec4325multi_tensor_apply_kernelINS1_18TensorListMetadataILi2EEENS1_14UnaryOpFunctorIN3c1013Float8_e4m3fnELi2ELi1ELi1EEEJNS0_4CopyIS7_S7_EEEEEvT_T0_DpT1_)
        /*0014*/ 	.short	0x0160
        /*0016*/ 	.short	0x0c4a


	//----- nvinfo : EIATTR_CBANK_PARAM_SIZE
	.align		4
.L_3537:
        /*0018*/ 	.byte	0x03, 0x19
        /*001a*/ 	.short	0x0c4a


	//----- nvinfo : EIATTR_KPARAM_INFO
	.align		4
        /*001c*/ 	.byte	0x04, 0x17
        /*001e*/ 	.short	(.L_3539 - .L_3538)
.L_3538:
        /*0020*/ 	.word	0x00000000
        /*0024*/ 	.short	0x0002
        /*0026*/ 	.short	0x0c49
        /*0028*/ 	.byte	0x00, 0xf0, 0x05, 0x00


	//----- nvinfo : EIATTR_KPARAM_INFO
	.align		4
.L_3539:
        /*002c*/ 	.byte	0x04, 0x17
        /*002e*/ 	.short	(.L_3541 - .L_3540)
.L_3540:
        /*0030*/ 	.word	0x00000000
        /*0034*/ 	.short	0x0001
        /*0036*/ 	.short	0x0c48
        /*0038*/ 	.byte	0x00, 0xf0, 0x05, 0x00


	//----- nvinfo : EIATTR_KPARAM_INFO
	.align		4
.L_3541:
        /*003c*/ 	.byte	0x04, 0x17
        /*003e*/ 	.short	(.L_3543 - .L_3542)
.L_3542:
        /*0040*/ 	.word	0x00000000
        /*0044*/ 	.short	0x0000
        /*0046*/ 	.short	0x0000
        /*0048*/ 	.byte	0x00, 0xf0, 0x21, 0x31


	//----- nvinfo : EIATTR_MAXREG_COUNT
	.align		4
.L_3543:
        /*004c*/ 	.byte	0x03, 0x1b
        /*004e*/ 	.short	0x0080


	//----- nvinfo : EIATTR_MERCURY_ISA_VERSION
	.align		4
        /*0050*/ 	.byte	0x03, 0x5f
        /*0052*/ 	.short	0x0000


	//----- nvinfo : EIATTR_EXIT_INSTR_OFFSETS
	.align		4
        /*0054*/ 	.byte	0x04, 0x1c
        /*0056*/ 	.short	(.L_3545 - .L_3544)


	//   ....[0]....
.L_3544:
        /*0058*/ 	.word	0x000001a0


	//   ....[1]....
        /*005c*/ 	.word	0x00000e30


	//   ....[2]....
        /*0060*/ 	.word	0x00000e90


	//   ....[3]....
        /*0064*/ 	.word	0x00001880


	//----- nvinfo : EIATTR_MAX_THREADS
	.align		4
.L_3545:
        /*0068*/ 	.byte	0x04, 0x05
        /*006a*/ 	.short	(.L_3547 - .L_3546)
.L_3546:
        /*006c*/ 	.word	0x00000200
        /*0070*/ 	.word	0x00000001
        /*0074*/ 	.word	0x00000001


	//----- nvinfo : EIATTR_CRS_STACK_SIZE
	.align		4
.L_3547:
        /*0078*/ 	.byte	0x04, 0x1e
        /*007a*/ 	.short	(.L_3549 - .L_3548)
.L_3548:
        /*007c*/ 	.word	0x00000000
.L_3549:


//--------------------- .nv.info._ZN2at6native55_GLOBAL__N__de093ff9_22_ForeachBinaryOpList_cu_a911ec4325multi_tensor_apply_kernelINS1_18TensorListMetadataILi2EEENS1_11CopyFunctorIbN3c1015Float8_e5m2fnuzELi2ELi1ELi1EEEJNS0_4CopyIbS7_EEEEEvT_T0_DpT1_ --------------------------
	.section	.nv.info._ZN2at6native55_GLOBAL__N__de093ff9_22_ForeachBinaryOpList_cu_a911ec4325multi_tensor_apply_kernelINS1_18TensorListMetadataILi2EEENS1_11CopyFunctorIbN3c1015Float8_e5m2fnuzELi2ELi1ELi1EEEJNS0_4CopyIbS7_EEEEEvT_T0_DpT1_,"",@"SHT_CUDA_INFO"
	.sectionflags	@""
	.align	4


	//----- nvinfo : EIATTR_CUDA_API_VERSION
	.align		4
        /*0000*/ 	.byte	0x04, 0x37
        /*0002*/ 	.short	(.L_3551 - .L_3550)
.L_3550:
        /*0004*/ 	.word	0x00000082


	//----- nvinfo : EIATTR_SW2861232_WAR
	.align		4
.L_3551:
        /*0008*/ 	.byte	0x01, 0x35
	.zero		2


	//----- nvinfo : EIATTR_PARAM_CBANK
	.align		4
        /*000c*/ 	.byte	0x04, 0x0a
        /*000e*/ 	.short	(.L_3553 - .L_3552)
	.align		4
.L_3552:
        /*0010*/ 	.word	index@(.nv.constant0._ZN2at6native55_GLOBAL__N__de093ff9_22_ForeachBinaryOpList_cu_a911ec4325multi_tensor_apply_kernelINS1_18TensorListMetadataILi2EEENS1_11CopyFunctorIbN3c1015Float8_e5m2fnuzELi2ELi1ELi1EEEJNS0_4CopyIbS7_EEEEEvT_T0_DpT1_)
        /*0014*/ 	.short	0x0160
        /*0016*/ 	.short	0x0c4a


	//----- nvinfo : EIATTR_CBANK_PARAM_SIZE
	.align		4
.L_3553:
        /*0018*/ 	.byte	0x03, 0x19
        /*001a*/ 	.short	0x0c4a


	//----- nvinfo : EIATTR_KPARAM_INFO
	.align		4
        /*001c*/ 	.byte	0x04, 0x17
        /*001e*/ 	.short	(.L_3555 - .L_3554)
.L_3554:
        /*0020*/ 	.word	0x00000000
        /*0024*/ 	.short	0x0002
        /*0026*/ 	.short	0x0c49
        /*0028*/ 	.byte	0x00, 0xf0, 0x05, 0x00


	//----- nvinfo : EIATTR_KPARAM_INFO
	.align		4
.L_3555:
        /*002c*/ 	.byte	0x04, 0x17
        /*002e*/ 	.short	(.L_3557 - .L_3556)
.L_3556:
        /*0030*/ 	.word	0x00000000
        /*0034*/ 	.short	0x0001
        /*0036*/ 	.short	0x0c48
        /*0038*/ 	.byte	0x00, 0xf0, 0x05, 0x00


	//----- nvinfo : EIATTR_KPARAM_INFO
	.align		4
.L_3557:
        /*003c*/ 	.byte	0x04, 0x17
        /*003e*/ 	.short	(.L_3559 - .L_3558)
.L_3558:
        /*0040*/ 	.word	0x00000000
        /*0044*/ 	.short	0x0000
        /*0046*/ 	.short	0x0000
        /*0048*/ 	.byte	0x00, 0xf0, 0x21, 0x31


	//----- nvinfo : EIATTR_MAXREG_COUNT
	.align		4
.L_3559:
        /*004c*/ 	.byte	0x03, 0x1b
        /*004e*/ 	.short	0x0080


	//----- nvinfo : EIATTR_MERCURY_ISA_VERSION
	.align		4
        /*0050*/ 	.byte	0x03, 0x5f
        /*0052*/ 	.short	0x0000


	//----- nvinfo : EIATTR_EXIT_INSTR_OFFSETS
	.align		4
        /*0054*/ 	.byte	0x04, 0x1c
        /*0056*/ 	.short	(.L_3561 - .L_3560)


	//   ....[0]....
.L_3560:
        /*0058*/ 	.word	0x000001a0


	//   ....[1]....
        /*005c*/ 	.word	0x00000c70


	//   ....[2]....
        /*0060*/ 	.word	0x00000cd0


	//   ....[3]....
        /*0064*/ 	.word	0x00001590


	//----- nvinfo : EIATTR_MAX_THREADS
	.align		4
.L_3561:
        /*0068*/ 	.byte	0x04, 0x05
        /*006a*/ 	.short	(.L_3563 - .L_3562)
.L_3562:
        /*006c*/ 	.word	0x00000200
        /*0070*/ 	.word	0x00000001
        /*0074*/ 	.word	0x00000001


	//----- nvinfo : EIATTR_CRS_STACK_SIZE
	.align		4
.L_3563:
        /*0078*/ 	.byte	0x04, 0x1e
        /*007a*/ 	.short	(.L_3565 - .L_3564)
.L_3564:
        /*007c*/ 	.word	0x00000000
.L_3565:


//--------------------- .nv.info._ZN2at6native55_GLOBAL__N__de093ff9_22_ForeachBinaryOpList_cu_a911ec4325multi_tensor_apply_kernelINS1_18TensorListMetadataILi2EEENS1_11CopyFunctorIbN3c1011Float8_e5m2ELi2ELi1ELi1EEEJNS0_4CopyIbS7_EEEEEvT_T0_DpT1_ --------------------------
	.section	.nv.info._ZN2at6native55_GLOBAL__N__de093ff9_22_ForeachBinaryOpList_cu_a911ec4325multi_tensor_apply_kernelINS1_18TensorListMetadataILi2EEENS1_11CopyFunctorIbN3c1011Float8_e5m2ELi2ELi1ELi1EEEJNS0_4CopyIbS7_EEEEEvT_T0_DpT1_,"",@"SHT_CUDA_INFO"
	.sectionflags	@""
	.align	4


	//----- nvinfo : EIATTR_CUDA_API_VERSION
	.align		4
        /*0000*/ 	.byte	0x04, 0x37
        /*0002*/ 	.short	(.L_3567 - .L_3566)
.L_3566:
        /*0004*/ 	.word	0x00000082


	//----- nvinfo : EIATTR_SW2861232_WAR
	.align		4
.L_3567:
        /*0008*/ 	.byte	0x01, 0x35
	.zero		2


	//----- nvinfo : EIATTR_PARAM_CBANK
	.align		4
        /*000c*/ 	.byte	0x04, 0x0a
        /*000e*/ 	.short	(.L_3569 - .L_3568)
	.align		4
.L_3568:
        /*0010*/ 	.word	index@(.nv.constant0._ZN2at6native55_GLOBAL__N__de093ff9_22_ForeachBinaryOpList_cu_a911ec4325multi_tensor_apply_kernelINS1_18TensorListMetadataILi2EEENS1_11CopyFunctorIbN3c1011Float8_e5m2ELi2ELi1ELi1EEEJNS0_4CopyIbS7_EEEEEvT_T0_DpT1_)
        /*0014*/ 	.short	0x0160
        /*0016*/ 	.short	0x0c4a


	//----- nvinfo : EIATTR_CBANK_PARAM_SIZE
	.align		4
.L_3569:
        /*0018*/ 	.byte	0x03, 0x19
        /*001a*/ 	.short	0x0c4a


	//----- nvinfo : EIATTR_KPARAM_INFO
	.align		4
        /*001c*/ 	.byte	0x04, 0x17
        /*001e*/ 	.short	(.L_3571 - .L_3570)
.L_3570:
        /*0020*/ 	.word	0x00000000
        /*0024*/ 	.short	0x0002
        /*0026*/ 	.short	0x0c49
        /*0028*/ 	.byte	0x00, 0xf0, 0x05, 0x00


	//----- nvinfo : EIATTR_KPARAM_INFO
	.align		4
.L_3571:
        /*002c*/ 	.byte	0x04, 0x17
        /*002e*/ 	.short	(.L_3573 - .L_3572)
.L_3572:
        /*0030*/ 	.word	0x00000000
        /*0034*/ 	.short	0x0001
        /*0036*/ 	.short	0x0c48
        /*0038*/ 	.byte	0x00, 0xf0, 0x05, 0x00


	//----- nvinfo : EIATTR_KPARAM_INFO
	.align		4
.L_3573:
        /*003c*/ 	.byte	0x04, 0x17
        /*003e*/ 	.short	(.L_3575 - .L_3574)
.L_3574:
        /*0040*/ 	.word	0x00000000
        /*0044*/ 	.short	0x0000
        /*0046*/ 	.short	0x0000
        /*0048*/ 	.byte	0x00, 0xf0, 0x21, 0x31


	//----- nvinfo : EIATTR_MAXREG_COUNT
	.align		4
.L_3575:
        /*004c*/ 	.byte	0x03, 0x1b
        /*004e*/ 	.short	0x0080


	//----- nvinfo : EIATTR_MERCURY_ISA_VERSION
	.align		4
        /*0050*/ 	.byte	0x03, 0x5f
        /*0052*/ 	.short	0x0000


	//----- nvinfo : EIATTR_EXIT_INSTR_OFFSETS
	.align		4
        /*0054*/ 	.byte	0x04, 0x1c
        /*0056*/ 	.short	(.L_3577 - .L_3576)


	//   ....[0]....
.L_3576:
        /*0058*/ 	.word	0x000001a0


	//   ....[1]....
        /*005c*/ 	.word	0x000008b0


	//   ....[2]....
        /*0060*/ 	.word	0x00000910


	//   ....[3]....
        /*0064*/ 	.word	0x00000e00


	//----- nvinfo : EIATTR_MAX_THREADS
	.align		4
.L_3577:
        /*0068*/ 	.byte	0x04, 0x05
        /*006a*/ 	.short	(.L_3579 - .L_3578)
.L_3578:
        /*006c*/ 	.word	0x00000200
        /*0070*/ 	.word	0x00000001
        /*0074*/ 	.word	0x00000001


	//----- nvinfo : EIATTR_CRS_STACK_SIZE
	.align		4
.L_3579:
        /*0078*/ 	.byte	0x04, 0x1e
        /*007a*/ 	.short	(.L_3581 - .L_3580)
.L_3580:
        /*007c*/ 	.word	0x00000000
.L_3581:


//--------------------- .nv.info._ZN2at6native55_GLOBAL__N__de093ff9_22_ForeachBinaryOpList_cu_a911ec4325multi_tensor_apply_kernelINS1_18TensorListMetadataILi2EEENS1_11CopyFunctorIbN3c1015Float8_e4m3fnuzELi2ELi1ELi1EEEJNS0_4CopyIbS7_EEEEEvT_T0_DpT1_ --------------------------
	.section	.nv.info._ZN2at6native55_GLOBAL__N__de093ff9_22_ForeachBinaryOpList_cu_a911ec4325multi_tensor_apply_kernelINS1_18TensorListMetadataILi2EEENS1_11CopyFunctorIbN3c1015Float8_e4m3fnuzELi2ELi1ELi1EEEJNS0_4CopyIbS7_EEEEEvT_T0_DpT1_,"",@"SHT_CUDA_INFO"
	.sectionflags	@""
	.align	4


	//----- nvinfo : EIATTR_CUDA_API_VERSION
	.align		4
        /*0000*/ 	.byte	0x04, 0x37
        /*0002*/ 	.short	(.L_3583 - .L_3582)
.L_3582:
        /*0004*/ 	.word	0x00000082


	//----- nvinfo : EIATTR_SW2861232_WAR
	.align		4
.L_3583:
        /*0008*/ 	.byte	0x01, 0x35
	.zero		2


	//----- nvinfo : EIATTR_PARAM_CBANK
	.align		4
        /*000c*/ 	.byte	0x04, 0x0a
        /*000e*/ 	.short	(.L_3585 - .L_3584)
	.align		4
.L_3584:
        /*0010*/ 	.word	index@(.nv.constant0._ZN2at6native55_GLOBAL__N__de093ff9_22_ForeachBinaryOpList_cu_a911ec4325multi_tensor_apply_kernelINS1_18TensorListMetadataILi2EEENS1_11CopyFunctorIbN3c1015Float8_e4m3fnuzELi2ELi1ELi1EEEJNS0_4CopyIbS7_EEEEEvT_T0_DpT1_)
        /*0014*/ 	.short	0x0160
        /*0016*/ 	.short	0x0c4a


	//----- nvinfo : EIATTR_CBANK_PARAM_SIZE
	.align		4
.L_3585:
        /*0018*/ 	.byte	0x03, 0x19
        /*001a*/ 	.short	0x0c4a


	//----- nvinfo : EIATTR_KPARAM_INFO
	.align		4
        /*001c*/ 	.byte	0x04, 0x17
        /*001e*/ 	.short	(.L_3587 - .L_3586)
.L_3586:
        /*0020*/ 	.word	0x00000000
        /*0024*/ 	.short	0x0002
        /*0026*/ 	.short	0x0c49
        /*0028*/ 	.byte	0x00, 0xf0, 0x05, 0x00


	//----- nvinfo : EIATTR_KPARAM_INFO
	.align		4
.L_3587:
        /*002c*/ 	.byte	0x04, 0x17
        /*002e*/ 	.short	(.L_3589 - .L_3588)
.L_3588:
        /*0030*/ 	.word	0x00000000
        /*0034*/ 	.short	0x0001
        /*0036*/ 	.short	0x0c48
        /*0038*/ 	.byte	0x00, 0xf0, 0x05, 0x00


	//----- nvinfo : EIATTR_KPARAM_INFO
	.align		4
.L_3589:
        /*003c*/ 	.byte	0x04, 0x17
        /*003e*/ 	.short	(.L_3591 - .L_3590)
.L_3590:
        /*0040*/ 	.word	0x00000000
        /*0044*/ 	.short	0x0000
        /*0046*/ 	.short	0x0000
        /*0048*/ 	.byte	0x00, 0xf0, 0x21, 0x31


	//----- nvinfo : EIATTR_MAXREG_COUNT
	.align		4
.L_3591:
        /*004c*/ 	.byte	0x03, 0x1b
        /*004e*/ 	.short	0x0080


	//----- nvinfo : EIATTR_MERCURY_ISA_VERSION
	.align		4
        /*0050*/ 	.byte	0x03, 0x5f
        /*0052*/ 	.short	0x0000


	//----- nvinfo : EIATTR_EXIT_INSTR_OFFSETS
	.align		4
        /*0054*/ 	.byte	0x04, 0x1c
        /*0056*/ 	.short	(.L_3593 - .L_3592)


	//   ....[0]....
.L_3592:
        /*0058*/ 	.word	0x000001a0


	//   ....[1]....
        /*005c*/ 	.word	0x00000c70


	//   ....[2]....
        /*0060*/ 	.word	0x00000cd0


	//   ....[3]....
        /*0064*/ 	.word	0x00001590


	//----- nvinfo : EIATTR_MAX_THREADS
	.align		4
.L_3593:
        /*0068*/ 	.byte	0x04, 0x05
        /*006a*/ 	.short	(.L_3595 - .L_3594)
.L_3594:
        /*006c*/ 	.word	0x00000200
        /*0070*/ 	.word	0x00000001
        /*0074*/ 	.word	0x00000001


	//----- nvinfo : EIATTR_CRS_STACK_SIZE
	.align		4
.L_3595:
        /*0078*/ 	.byte	0x04, 0x1e
        /*007a*/ 	.short	(.L_3597 - .L_3596)
.L_3596:
        /*007c*/ 	.word	0x00000000
.L_3597:


//--------------------- .nv.info._ZN2at6native55_GLOBAL__N__de093ff9_22_ForeachBinaryOpList_cu_a911ec4325multi_tensor_apply_kernelINS1_18TensorListMetadataILi2EEENS1_11CopyFunctorIbN3c1013Float8_e4m3fnELi2ELi1ELi1EEEJNS0_4CopyIbS7_EEEEEvT_T0_DpT1_ --------------------------
	.section	.nv.info._ZN2at6native55_GLOBAL__N__de093ff9_22_ForeachBinaryOpList_cu_a911ec4325multi_tensor_apply_kernelINS1_18TensorListMetadataILi2EEENS1_11CopyFunctorIbN3c1013Float8_e4m3fnELi2ELi1ELi1EEEJNS0_4CopyIbS7_EEEEEvT_T0_DpT1_,"",@"SHT_CUDA_INFO"
	.sectionflags	@""
	.align	4


	//----- nvinfo : EIATTR_CUDA_API_VERSION
	.align		4
        /*0000*/ 	.byte	0x04, 0x37
        /*0002*/ 	.short	(.L_3599 - .L_3598)
.L_3598:
        /*0004*/ 	.word	0x00000082


	//----- nvinfo : EIATTR_SW2861232_WAR
	.align		4
.L_3599:
        /*0008*/ 	.byte	0x01, 0x35
	.zero		2


	//----- nvinfo : EIATTR_PARAM_CBANK
	.align		4
        /*000c*/ 	.byte	0x04, 0x0a
        /*000e*/ 	.short	(.L_3601 - .L_3600)
	.align		4
.L_3600:
        /*0010*/ 	.word	index@(.nv.constant0._ZN2at6native55_GLOBAL__N__de093ff9_22_ForeachBinaryOpList_cu_a911ec4325multi_tensor_apply_kernelINS1_18TensorListMetadataILi2EEENS1_11CopyFunctorIbN3c1013Float8_e4m3fnELi2ELi1ELi1EEEJNS0_4CopyIbS7_EEEEEvT_T0_DpT1_)
        /*0014*/ 	.short	0x0160
        /*0016*/ 	.short	0x0c4a


	//----- nvinfo : EIATTR_CBANK_PARAM_SIZE
	.align		4
.L_3601:
        /*0018*/ 	.byte	0x03, 0x19
        /*001a*/ 	.short	0x0c4a


	//----- nvinfo : EIATTR_KPARAM_INFO
	.align		4
        /*001c*/ 	.byte	0x04, 0x17
        /*001e*/ 	.short	(.L_3603 - .L_3602)
.L_3602:
        /*0020*/ 	.word	0x00000000
        /*0024*/ 	.short	0x0002
        /*0026*/ 	.short	0x0c49
        /*0028*/ 	.byte	0x00, 0xf0, 0x05, 0x00


	//----- nvinfo : EIATTR_KPARAM_INFO
	.align		4
.L_3603:
        /*002c*/ 	.byte	0x04, 0x17
        /*002e*/ 	.short	(.L_3605 - .L_3604)
.L_3604:
        /*0030*/ 	.word	0x00000000
        /*0034*/ 	.short	0x0001
        /*0036*/ 	.short	0x0c48
        /*0038*/ 	.byte	0x00, 0xf0, 0x05, 0x00


	//----- nvinfo : EIATTR_KPARAM_INFO
	.align		4
.L_3605:
        /*003c*/ 	.byte	0x04, 0x17
        /*003e*/ 	.short	(.L_3607 - .L_3606)
.L_3606:
        /*0040*/ 	.word	0x00000000
        /*0044*/ 	.short	0x0000
        /*0046*/ 	.short	0x0000
        /*0048*/ 	.byte	0x00, 0xf0, 0x21, 0x31


	//----- nvinfo : EIATTR_MAXREG_COUNT
	.align		4
.L_3607:
        /*004c*/ 	.byte	0x03, 0x1b
        /*004e*/ 	.short	0x0080


	//----- nvinfo : EIATTR_MERCURY_ISA_VERSION
	.align		4
        /*0050*/ 	.byte	0x03, 0x5f
        /*0052*/ 	.short	0x0000


	//----- nvinfo : EIATTR_EXIT_INSTR_OFFSETS
	.align		4
        /*0054*/ 	.byte	0x04, 0x1c
        /*0056*/ 	.short	(.L_3609 - .L_3608)


	//   ....[0]....
.L_3608:
        /*0058*/ 	.word	0x000001a0


	//   ....[1]....
        /*005c*/ 	.word	0x00000b70


	//   ....[2]....
        /*0060*/ 	.word	0x00000bd0


	//   ....[3]....
        /*0064*/ 	.word	0x00001240


	//----- nvinfo : EIATTR_MAX_THREADS
	.align		4
.L_3609:
        /*0068*/ 	.byte	0x04, 0x05
        /*006a*/ 	.short	(.L_3611 - .L_3610)
.L_3610:
        /*006c*/ 	.word	0x00000200
        /*0070*/ 	.word	0x00000001
        /*0074*/ 	.word	0x00000001


	//----- nvinfo : EIATTR_CRS_STACK_SIZE
	.align		4
.L_3611:
        /*0078*/ 	.byte	0x04, 0x1e
        /*007a*/ 	.short	(.L_3613 - .L_3612)
.L_3612:
        /*007c*/ 	.word	0x00000000
.L_3613:


//--------------------- .nv.info._ZN2at6native55_GLOBAL__N__de093ff9_22_ForeachBinaryOpList_cu_a911ec4325multi_tensor_apply_kernelINS1_18TensorListMetadataILi2EEENS1_11CopyFunctorIbN3c108BFloat16ELi2ELi1ELi1EEEJNS0_4CopyIbS7_EEEEEvT_T0_DpT1_ --------------------------
	.section	.nv.info._ZN2at6native55_GLOBAL__N__de093ff9_22_ForeachBinaryOpList_cu_a911ec4325multi_tensor_apply_kernelINS1_18TensorListMetadataILi2EEENS1_11CopyFunctorIbN3c108BFloat16ELi2ELi1ELi1EEEJNS0_4CopyIbS7_EEEEEvT_T0_DpT1_,"",@"SHT_CUDA_INFO"
	.sectionflags	@""
	.align	4


	//----- nvinfo : EIATTR_CUDA_API_VERSION
	.align		4
        /*0000*/ 	.byte	0x04, 0x37
        /*0002*/ 	.short	(.L_3615 - .L_3614)
.L_3614:
        /*0004*/ 	.word	0x00000082


	//----- nvinfo : EIATTR_SW2861232_WAR
	.align		4
.L_3615:
        /*0008*/ 	.byte	0x01, 0x35
	.zero		2


	//----- nvinfo : EIATTR_PARAM_CBANK
	.align		4
        /*000c*/ 	.byte	0x04, 0x0a
        /*000e*/ 	.short	(.L_3617 - .L_3616)
	.align		4
.L_3616:
        /*0010*/ 	.word	index@(.nv.constant0._ZN2at6native55_GLOBAL__N__de093ff9_22_ForeachBinaryOpList_cu_a911ec4325multi_tensor_apply_kernelINS1_18TensorListMetadataILi2EEENS1_11CopyFunctorIbN3c108BFloat16ELi2ELi1ELi1EEEJNS0_4CopyIbS7_EEEEEvT_T0_DpT1_)
        /*0014*/ 	.short	0x0160
        /*0016*/ 	.short	0x0c4a


	//----- nvinfo : EIATTR_CBANK_PARAM_SIZE
	.align		4
.L_3617:
        /*0018*/ 	.byte	0x03, 0x19
        /*001a*/ 	.short	0x0c4a


	//----- nvinfo : EIATTR_KPARAM_INFO
	.align		4
        /*001c*/ 	.byte	0x04, 0x17
        /*001e*/ 	.short	(.L_3619 - .L_3618)
.L_3618:
        /*0020*/ 	.word	0x00000000
        /*0024*/ 	.short	0x0002
        /*0026*/ 	.short	0x0c49
        /*0028*/ 	.byte	0x00, 0xf0, 0x05, 0x00


	//----- nvinfo : EIATTR_KPARAM_INFO
	.align		4
.L_3619:
        /*002c*/ 	.byte	0x04, 0x17
        /*002e*/ 	.short	(.L_3621 - .L_3620)
.L_3620:
        /*0030*/ 	.word	0x00000000
        /*0034*/ 	.short	0x0001
        /*0036*/ 	.short	0x0c48
        /*0038*/ 	.byte	0x00, 0xf0, 0x05, 0x00


	//----- nvinfo : EIATTR_KPARAM_INFO
	.align		4
.L_3621:
        /*003c*/ 	.byte	0x04, 0x17
        /*003e*/ 	.short	(.L_3623 - .L_3622)
.L_3622:
        /*0040*/ 	.word	0x00000000
        /*0044*/ 	.short	0x0000
        /*0046*/ 	.short	0x0000
        /*0048*/ 	.byte	0x00, 0xf0, 0x21, 0x31


	//----- nvinfo : EIATTR_MAXREG_COUNT
	.align		4
.L_3623:
        /*004c*/ 	.byte	0x03, 0x1b
        /*004e*/ 	.short	0x0080


	//----- nvinfo : EIATTR_MERCURY_ISA_VERSION
	.align		4
        /*0050*/ 	.byte	0x03, 0x5f
        /*0052*/ 	.short	0x0000


	//----- nvinfo : EIATTR_EXIT_INSTR_OFFSETS
	.align		4
        /*0054*/ 	.byte	0x04, 0x1c
        /*0056*/ 	.short	(.L_3625 - .L_3624)


	//   ....[0]....
.L_3624:
        /*0058*/ 	.word	0x00000180


	//   ....[1]....
        /*005c*/ 	.word	0x00000630


	//   ....[2]....
        /*0060*/ 	.word	0x00000690


	//   ....[3]....
        /*0064*/ 	.word	0x00000890


	//----- nvinfo : EIATTR_MAX_THREADS
	.align		4
.L_3625:
        /*0068*/ 	.byte	0x04, 0x05
        /*006a*/ 	.short	(.L_3627 - .L_3626)
.L_3626:
        /*006c*/ 	.word	0x00000200
        /*0070*/ 	.word	0x00000001
        /*0074*/ 	.word	0x00000001


	//----- nvinfo : EIATTR_CRS_STACK_SIZE
	.align		4
.L_3627:
        /*0078*/ 	.byte	0x04, 0x1e
        /*007a*/ 	.short	(.L_3629 - .L_3628)
.L_3628:
        /*007c*/ 	.word	0x00000000
.L_3629:


//--------------------- .nv.info._ZN2at6native55_GLOBAL__N__de093ff9_22_ForeachBinaryOpList_cu_a911ec4325multi_tensor_apply_kernelINS1_18TensorListMetadataILi2EEENS1_11CopyFunctorIbN3c104HalfELi2ELi1ELi1EEEJNS0_4CopyIbS7_EEEEEvT_T0_DpT1_ --------------------------
	.section	.nv.info._ZN2at6native55_GLOBAL__N__de093ff9_22_ForeachBinaryOpList_cu_a911ec4325multi_tensor_apply_kernelINS1_18TensorListMetadataILi2EEENS1_11CopyFunctorIbN3c104HalfELi2ELi1ELi1EEEJNS0_4CopyIbS7_EEEEEvT_T0_DpT1_,"",@"SHT_CUDA_INFO"
	.sectionflags	@""
	.align	4


	//----- nvinfo : EIATTR_CUDA_API_VERSION
	.align		4
        /*0000*/ 	.byte	0x04, 0x37
        /*0002*/ 	.short	(.L_3631 - .L_3630)
.L_3630:
        /*0004*/ 	.word	0x00000082


	//----- nvinfo : EIATTR_SW2861232_WAR
	.align		4
.L_3631:
        /*0008*/ 	.byte	0x01, 0x35
	.zero		2


	//----- nvinfo : EIATTR_PARAM_CBANK
	.align		4
        /*000c*/ 	.byte	0x04, 0x0a
        /*000e*/ 	.short	(.L_3633 - .L_3632)
	.align		4
.L_3632:
        /*0010*/ 	.word	index@(.nv.constant0._ZN2at6native55_GLOBAL__N__de093ff9_22_ForeachBinaryOpList_cu_a911ec4325multi_tensor_apply_kernelINS1_18TensorListMetadataILi2EEENS1_11CopyFunctorIbN3c104HalfELi2ELi1ELi1EEEJNS0_4CopyIbS7_EEEEEvT_T0_DpT1_)
        /*0014*/ 	.short	0x0160
        /*0016*/ 	.short	0x0c4a


	//----- nvinfo : EIATTR_CBANK_PARAM_SIZE
	.align		4
.L_3633:
        /*0018*/ 	.byte	0x03, 0x19
        /*001a*/ 	.short	0x0c4a


	//----- nvinfo : EIATTR_KPARAM_INFO
	.align		4
        /*001c*/ 	.byte	0x04, 0x17
        /*001e*/ 	.short	(.L_3635 - .L_3634)
.L_3634:
        /*0020*/ 	.word	0x00000000
        /*0024*/ 	.short	0x0002
        /*0026*/ 	.short	0x0c49
        /*0028*/ 	.byte	0x00, 0xf0, 0x05, 0x00


	//----- nvinfo : EIATTR_KPARAM_INFO
	.align		4
.L_3635:
        /*002c*/ 	.byte	0x04, 0x17
        /*002e*/ 	.short	(.L_3637 - .L_3636)
.L_3636:
        /*0030*/ 	.word	0x00000000
        /*0034*/ 	.short	0x0001
        /*0036*/ 	.short	0x0c48
        /*0038*/ 	.byte	0x00, 0xf0, 0x05, 0x00


	//----- nvinfo : EIATTR_KPARAM_INFO
	.align		4
.L_3637:
        /*003c*/ 	.byte	0x04, 0x17
        /*003e*/ 	.short	(.L_3639 - .L_3638)
.L_3638:
        /*0040*/ 	.word	0x00000000
        /*0044*/ 	.short	0x0000
        /*0046*/ 	.short	0x0000
        /*0048*/ 	.byte	0x00, 0xf0, 0x21, 0x31


	//----- nvinfo : EIATTR_MAXREG_COUNT
	.align		4
.L_3639:
        /*004c*/ 	.byte	0x03, 0x1b
        /*004e*/ 	.short	0x0080


	//----- nvinfo : EIATTR_MERCURY_ISA_VERSION
	.align		4
        /*0050*/ 	.byte	0x03, 0x5f
        /*0052*/ 	.short	0x0000


	//----- nvinfo : EIATTR_EXIT_INSTR_OFFSETS
	.align		4
        /*0054*/ 	.byte	0x04, 0x1c
        /*0056*/ 	.short	(.L_3641 - .L_3640)


	//   ....[0]....
.L_3640:
        /*0058*/ 	.word	0x00000180


	//   ....[1]....
        /*005c*/ 	.word	0x00000630


	//   ....[2]....
        /*0060*/ 	.word	0x00000690


	//   ....[3]....
        /*0064*/ 	.word	0x00000890


	//----- nvinfo : EIATTR_MAX_THREADS
	.align		4
.L_3641:
        /*0068*/ 	.byte	0x04, 0x05
        /*006a*/ 	.short	(.L_3643 - .L_3642)
.L_3642:
        /*006c*/ 	.word	0x00000200
        /*0070*/ 	.word	0x00000001
        /*0074*/ 	.word	0x00000001


	//----- nvinfo : EIATTR_CRS_STACK_SIZE
	.align		4
.L_3643:
        /*0078*/ 	.byte	0x04, 0x1e
        /*007a*/ 	.short	(.L_3645 - .L_3644)
.L_3644:
        /*007c*/ 	.word	0x00000000
.L_3645:


//--------------------- .nv.info._ZN2at6native55_GLOBAL__N__de093ff9_22_ForeachBinaryOpList_cu_a911ec4325multi_tensor_apply_kernelINS1_18TensorListMetadataILi2EEENS1_11CopyFunctorIbN3c107complexIfEELi2ELi1ELi1EEEJNS0_4CopyIbS8_EEEEEvT_T0_DpT1_ --------------------------
	.section	.nv.info._ZN2at6native55_GLOBAL__N__de093ff9_22_ForeachBinaryOpList_cu_a911ec4325multi_tensor_apply_kernelINS1_18TensorListMetadataILi2EEENS1_11CopyFunctorIbN3c107complexIfEELi2ELi1ELi1EEEJNS0_4CopyIbS8_EEEEEvT_T0_DpT1_,"",@"SHT_CUDA_INFO"
	.sectionflags	@""
	.align	4


	//----- nvinfo : EIATTR_CUDA_API_VERSION
	.align		4
        /*0000*/ 	.byte	0x04, 0x37
        /*0002*/ 	.short	(.L_3647 - .L_3646)
.L_3646:
        /*0004*/ 	.word	0x00000082


	//----- nvinfo : EIATTR_SW2861232_WAR
	.align		4
.L_3647:
        /*0008*/ 	.byte	0x01, 0x35
	.zero		2


	//----- nvinfo : EIATTR_PARAM_CBANK
	.align		4
        /*000c*/ 	.byte	0x04, 0x0a
        /*000e*/ 	.short	(.L_3649 - .L_3648)
	.align		4
.L_3648:
        /*0010*/ 	.word	index@(.nv.constant0._ZN2at6native55_GLOBAL__N__de093ff9_22_ForeachBinaryOpList_cu_a911ec4325multi_tensor_apply_kernelINS1_18TensorListMetadataILi2EEENS1_11CopyFunctorIbN3c107complexIfEELi2ELi1ELi1EEEJNS0_4CopyIbS8_EEEEEvT_T0_DpT1_)
        /*0014*/ 	.short	0x0160
        /*0016*/ 	.short	0x0c4a


	//----- nvinfo : EIATTR_CBANK_PARAM_SIZE
	.align		4
.L_3649:
        /*0018*/ 	.byte	0x03, 0x19
        /*001a*/ 	.short	0x0c4a


	//----- nvinfo : EIATTR_KPARAM_INFO
	.align		4
        /*001c*/ 	.byte	0x04, 0x17
        /*001e*/ 	.short	(.L_3651 - .L_3650)
.L_3650:
        /*0020*/ 	.word	0x00000000
        /*0024*/ 	.short	0x0002
        /*0026*/ 	.short	0x0c49
        /*0028*/ 	.byte	0x00, 0xf0, 0x05, 0x00


	//----- nvinfo : EIATTR_KPARAM_INFO
	.align		4
.L_3651:
        /*002c*/ 	.byte	0x04, 0x17
        /*002e*/ 	.short	(.L_3653 - .L_3652)
.L_3652:
        /*0030*/ 	.word	0x00000000
        /*0034*/ 	.short	0x0001
        /*0036*/ 	.short	0x0c48
        /*0038*/ 	.byte	0x00, 0xf0, 0x05, 0x00


	//----- nvinfo : EIATTR_KPARAM_INFO
	.align		4
.L_3653:
        /*003c*/ 	.byte	0x04, 0x17
        /*003e*/ 	.short	(.L_3655 - .L_3654)
.L_3654:
        /*0040*/ 	.word	0x00000000
        /*0044*/ 	.short	0x0000
        /*0046*/ 	.short	0x0000
        /*0048*/ 	.byte	0x00, 0xf0, 0x21, 0x31


	//----- nvinfo : EIATTR_MAXREG_COUNT
	.align		4
.L_3655:
        /*004c*/ 	.byte	0x03, 0x1b
        /*004e*/ 	.short	0x0080


	//----- nvinfo : EIATTR_MERCURY_ISA_VERSION
	.align		4
        /*0050*/ 	.byte	0x03, 0x5f
        /*0052*/ 	.short	0x0000


	//----- nvinfo : EIATTR_EXIT_INSTR_OFFSETS
	.align		4
        /*0054*/ 	.byte	0x04, 0x1c
        /*0056*/ 	.short	(.L_3657 - .L_3656)


	//   ....[0]....
.L_3656:
        /*0058*/ 	.word	0x00000180


	//   ....[1]....
        /*005c*/ 	.word	0x00000620


	//   ....[2]....
        /*0060*/ 	.word	0x00000680


	//   ....[3]....
        /*0064*/ 	.word	0x00000870


	//----- nvinfo : EIATTR_MAX_THREADS
	.align		4
.L_3657:
        /*0068*/ 	.byte	0x04, 0x05
        /*006a*/ 	.short	(.L_3659 - .L_3658)
.L_3658:
        /*006c*/ 	.word	0x00000200
        /*0070*/ 	.word	0x00000001
        /*0074*/ 	.word	0x00000001


	//----- nvinfo : EIATTR_CRS_STACK_SIZE
	.align		4
.L_3659:
        /*0078*/ 	.byte	0x04, 0x1e
        /*007a*/ 	.short	(.L_3661 - .L_3660)
.L_3660:
        /*007c*/ 	.word	0x00000000
.L_3661:


//--------------------- .nv.info._ZN2at6native55_GLOBAL__N__de093ff9_22_ForeachBinaryOpList_cu_a911ec4325multi_tensor_apply_kernelINS1_18TensorListMetadataILi2EEENS1_11CopyFunctorIbN3c107complexIdEELi2ELi1ELi1EEEJNS0_4CopyIbS8_EEEEEvT_T0_DpT1_ --------------------------
	.section	.nv.info._ZN2at6native55_GLOBAL__N__de093ff9_22_ForeachBinaryOpList_cu_a911ec4325multi_tensor_apply_kernelINS1_18TensorListMetadataILi2EEENS1_11CopyFunctorIbN3c107complexIdEELi2ELi1ELi1EEEJNS0_4CopyIbS8_EEEEEvT_T0_DpT1_,"",@"SHT_CUDA_INFO"
	.sectionflags	@""
	.align	4


	//----- nvinfo : EIATTR_CUDA_API_VERSION
	.align		4
        /*0000*/ 	.byte	0x04, 0x37
        /*0002*/ 	.short	(.L_3663 - .L_3662)
.L_3662:
        /*0004*/ 	.word	0x00000082


	//----- nvinfo : EIATTR_SW2861232_WAR
	.align		4
.L_3663:
        /*0008*/ 	.byte	0x01, 0x35
	.zero		2


	//----- nvinfo : EIATTR_PARAM_CBANK
	.align		4
        /*000c*/ 	.byte	0x04, 0x0a
        /*000e*/ 	.short	(.L_3665 - .L_3664)
	.align		4
.L_3664:
        /*0010*/ 	.word	index@(.nv.constant0._ZN2at6native55_GLOBAL__N__de093ff9_22_ForeachBinaryOpList_cu_a911ec4325multi_tensor_apply_kernelINS1_18TensorListMetadataILi2EEENS1_11CopyFunctorIbN3c107complexIdEELi2ELi1ELi1EEEJNS0_4CopyIbS8_EEEEEvT_T0_DpT1_)
        /*0014*/ 	.short	0x0160
        /*0016*/ 	.short	0x0c4a


	//----- nvinfo : EIATTR_CBANK_PARAM_SIZE
	.align		4
.L_3665:
        /*0018*/ 	.byte	0x03, 0x19
        /*001a*/ 	.short	0x0c4a


	//----- nvinfo : EIATTR_KPARAM_INFO
	.align		4
        /*001c*/ 	.byte	0x04, 0x17
        /*001e*/ 	.short	(.L_3667 - .L_3666)
.L_3666:
        /*0020*/ 	.word	0x00000000
        /*0024*/ 	.short	0x0002
        /*0026*/ 	.short	0x0c49
        /*0028*/ 	.byte	0x00, 0xf0, 0x05, 0x00


	//----- nvinfo : EIATTR_KPARAM_INFO
	.align		4
.L_3667:
        /*002c*/ 	.byte	0x04, 0x17
        /*002e*/ 	.short	(.L_3669 - .L_3668)
.L_3668:
        /*0030*/ 	.word	0x00000000
        /*0034*/ 	.short	0x0001
        /*0036*/ 	.short	0x0c48
        /*0038*/ 	.byte	0x00, 0xf0, 0x05, 0x00


	//----- nvinfo : EIATTR_KPARAM_INFO
	.align		4
.L_3669:
        /*003c*/ 	.byte	0x04, 0x17
        /*003e*/ 	.short	(.L_3671 - .L_3670)
.L_3670:
        /*0040*/ 	.word	0x00000000
        /*0044*/ 	.short	0x0000
        /*0046*/ 	.short	0x0000
        /*0048*/ 	.byte	0x00, 0xf0, 0x21, 0x31


	//----- nvinfo : EIATTR_MAXREG_COUNT
	.align		4
.L_3671:
        /*004c*/ 	.byte	0x03, 0x1b
        /*004e*/ 	.short	0x0080


	//----- nvinfo : EIATTR_MERCURY_ISA_VERSION
	.align		4
        /*0050*/ 	.byte	0x03, 0x5f
        /*0052*/ 	.short	0x0000


	//----- nvinfo : EIATTR_EXIT_INSTR_OFFSETS
	.align		4
        /*0054*/ 	.byte	0x04, 0x1c
        /*0056*/ 	.short	(.L_3673 - .L_3672)


	//   ....[0]....
.L_3672:
        /*0058*/ 	.word	0x000001b0


	//   ....[1]....
        /*005c*/ 	.word	0x00000630


	//   ....[2]....
        /*0060*/ 	.word	0x00000690


	//   ....[3]....
        /*0064*/ 	.word	0x00000880


	//----- nvinfo : EIATTR_MAX_THREADS
	.align		4
.L_3673:
        /*0068*/ 	.byte	0x04, 0x05
        /*006a*/ 	.short	(.L_3675 - .L_3674)
.L_3674:
        /*006c*/ 	.word	0x00000200
        /*0070*/ 	.word	0x00000001
        /*0074*/ 	.word	0x00000001


	//----- nvinfo : EIATTR_CRS_STACK_SIZE
	.align		4
.L_3675:
        /*0078*/ 	.byte	0x04, 0x1e
        /*007a*/ 	.short	(.L_3677 - .L_3676)
.L_3676:
        /*007c*/ 	.word	0x00000000
.L_3677:


//--------------------- .nv.info._ZN2at6native55_GLOBAL__N__de093ff9_22_ForeachBinaryOpList_cu_a911ec4325multi_tensor_apply_kernelINS1_18TensorListMetadataILi2EEENS1_11CopyFunctorIbfLi2ELi1ELi1EEEJNS0_4CopyIbfEEEEEvT_T0_DpT1_ --------------------------
	.section	.nv.info._ZN2at6native55_GLOBAL__N__de093ff9_22_ForeachBinaryOpList_cu_a911ec4325multi_tensor_apply_kernelINS1_18TensorListMetadataILi2EEENS1_11CopyFunctorIbfLi2ELi1ELi1EEEJNS0_4CopyIbfEEEEEvT_T0_DpT1_,"",@"SHT_CUDA_INFO"
	.sectionflags	@""
	.align	4


	//----- nvinfo : EIATTR_CUDA_API_VERSION
	.align		4
        /*0000*/ 	.byte	0x04, 0x37
        /*0002*/ 	.short	(.L_3679 - .L_3678)
.L_3678:
        /*0004*/ 	.word	0x00000082


	//----- nvinfo : EIATTR_SW2861232_WAR
	.align		4
.L_3679:
        /*0008*/ 	.byte	0x01, 0x35
	.zero		2


	//----- nvinfo : EIATTR_PARAM_CBANK
	.align		4
        /*000c*/ 	.byte	0x04, 0x0a
        /*000e*/ 	.short	(.L_3681 - .L_3680)
	.align		4
.L_3680:
        /*0010*/ 	.word	index@(.nv.constant0._ZN2at6native55_GLOBAL__N__de093ff9_22_ForeachBinaryOpList_cu_a911ec4325multi_tensor_apply_kernelINS1_18TensorListMetadataILi2EEENS1_11CopyFunctorIbfLi2ELi1ELi1EEEJNS0_4CopyIbfEEEEEvT_T0_DpT1_)
        /*0014*/ 	.short	0x0160
        /*0016*/ 	.short	0x0c4a


	//----- nvinfo : EIATTR_CBANK_PARAM_SIZE
	.align		4
.L_3681:
        /*0018*/ 	.byte	0x03, 0x19
        /*001a*/ 	.short	0x0c4a


	//----- nvinfo : EIATTR_KPARAM_INFO
	.align		4
        /*001c*/ 	.byte	0x04, 0x17
        /*001e*/ 	.short	(.L_3683 - .L_3682)
.L_3682:
        /*0020*/ 	.word	0x00000000
        /*0024*/ 	.short	0x0002
        /*0026*/ 	.short	0x0c49
        /*0028*/ 	.byte	0x00, 0xf0, 0x05, 0x00


	//----- nvinfo : EIATTR_KPARAM_INFO
	.align		4
.L_3683:
        /*002c*/ 	.byte	0x04, 0x17
        /*002e*/ 	.short	(.L_3685 - .L_3684)
.L_3684:
        /*0030*/ 	.word	0x00000000
        /*0034*/ 	.short	0x0001
        /*0036*/ 	.short	0x0c48
        /*0038*/ 	.byte	0x00, 0xf0, 0x05, 0x00


	//----- nvinfo : EIATTR_KPARAM_INFO
	.align		4
.L_3685:
        /*003c*/ 	.byte	0x04, 0x17
        /*003e*/ 	.short	(.L_3687 - .L_3686)
.L_3686:
        /*0040*/ 	.word	0x00000000
        /*0044*/ 	.short	0x0000
        /*0046*/ 	.short	0x0000
        /*0048*/ 	.byte	0x00, 0xf0, 0x21, 0x31


	//----- nvinfo : EIATTR_MAXREG_COUNT
	.align		4
.L_3687:
        /*004c*/ 	.byte	0x03, 0x1b
        /*004e*/ 	.short	0x0080


	//----- nvinfo : EIATTR_MERCURY_ISA_VERSION
	.align		4
        /*0050*/ 	.byte	0x03, 0x5f
        /*0052*/ 	.short	0x0000


	//----- nvinfo : EIATTR_EXIT_INSTR_OFFSETS
	.align		4
        /*0054*/ 	.byte	0x04, 0x1c
        /*0056*/ 	.short	(.L_3689 - .L_3688)


	//   ....[0]....
.L_3688:
        /*0058*/ 	.word	0x00000180


	//   ....[1]....
        /*005c*/ 	.word	0x000005f0


	//   ....[2]....
        /*0060*/ 	.word	0x00000650


	//   ....[3]....
        /*0064*/ 	.word	0x00000810


	//----- nvinfo : EIATTR_MAX_THREADS
	.align		4
.L_3689:
        /*0068*/ 	.byte	0x04, 0x05
        /*006a*/ 	.short	(.L_3691 - .L_3690)
.L_3690:
        /*006c*/ 	.word	0x00000200
        /*0070*/ 	.word	0x00000001
        /*0074*/ 	.word	0x00000001


	//----- nvinfo : EIATTR_CRS_STACK_SIZE
	.align		4
.L_3691:
        /*0078*/ 	.byte	0x04, 0x1e
        /*007a*/ 	.short	(.L_3693 - .L_3692)
.L_3692:
        /*007c*/ 	.word	0x00000000
.L_3693:


//--------------------- .nv.info._ZN2at6native55_GLOBAL__N__de093ff9_22_ForeachBinaryOpList_cu_a911ec4325multi_tensor_apply_kernelINS1_18TensorListMetadataILi2EEENS1_11CopyFunctorIbdLi2ELi1ELi1EEEJNS0_4CopyIbdEEEEEvT_T0_DpT1_ --------------------------
	.section	.nv.info._ZN2at6native55_GLOBAL__N__de093ff9_22_ForeachBinaryOpList_cu_a911ec4325multi_tensor_apply_kernelINS1_18TensorListMetadataILi2EEENS1_11CopyFunctorIbdLi2ELi1ELi1EEEJNS0_4CopyIbdEEEEEvT_T0_DpT1_,"",@"SHT_CUDA_INFO"
	.sectionflags	@""
	.align	4


	//----- nvinfo : EIATTR_CUDA_API_VERSION
	.align		4
        /*0000*/ 	.byte	0x04, 0x37
        /*0002*/ 	.short	(.L_3695 - .L_3694)
.L_3694:
        /*0004*/ 	.word	0x00000082


	//----- nvinfo : EIATTR_SW2861232_WAR
	.align		4
.L_3695:
        /*0008*/ 	.byte	0x01, 0x35
	.zero		2


	//----- nvinfo : EIATTR_PARAM_CBANK
	.align		4
        /*000c*/ 	.byte	0x04, 0x0a
        /*000e*/ 	.short	(.L_3697 - .L_3696)
	.align		4
.L_3696:
        /*0010*/ 	.word	index@(.nv.constant0._ZN2at6native55_GLOBAL__N__de093ff9_22_ForeachBinaryOpList_cu_a911ec4325multi_tensor_apply_kernelINS1_18TensorListMetadataILi2EEENS1_11CopyFunctorIbdLi2ELi1ELi1EEEJNS0_4CopyIbdEEEEEvT_T0_DpT1_)
        /*0014*/ 	.short	0x0160
        /*0016*/ 	.short	0x0c4a


	//----- nvinfo : EIATTR_CBANK_PARAM_SIZE
	.align		4
.L_3697:
        /*0018*/ 	.byte	0x03, 0x19
        /*001a*/ 	.short	0x0c4a


	//----- nvinfo : EIATTR_KPARAM_INFO
	.align		4
        /*001c*/ 	.byte	0x04, 0x17
        /*001e*/ 	.short	(.L_3699 - .L_3698)
.L_3698:
        /*0020*/ 	.word	0x00000000
        /*0024*/ 	.short	0x0002
        /*0026*/ 	.short	0x0c49
        /*0028*/ 	.byte	0x00, 0xf0, 0x05, 0x00


	//----- nvinfo : EIATTR_KPARAM_INFO
	.align		4
.L_3699:
        /*002c*/ 	.byte	0x04, 0x17
        /*002e*/ 	.short	(.L_3701 - .L_3700)
.L_3700:
        /*0030*/ 	.word	0x00000000
        /*0034*/ 	.short	0x0001
        /*0036*/ 	.short	0x0c48
        /*0038*/ 	.byte	0x00, 0xf0, 0x05, 0x00


	//----- nvinfo : EIATTR_KPARAM_INFO
	.align		4
.L_3701:
        /*003c*/ 	.byte	0x04, 0x17
        /*003e*/ 	.short	(.L_3703 - .L_3702)
.L_3702:
        /*0040*/ 	.word	0x00000000
        /*0044*/ 	.short	0x0000
        /*0046*/ 	.short	0x0000
        /*0048*/ 	.byte	0x00, 0xf0, 0x21, 0x31


	//----- nvinfo : EIATTR_MAXREG_COUNT
	.align		4
.L_3703:
        /*004c*/ 	.byte	0x03, 0x1b
        /*004e*/ 	.short	0x0080


	//----- nvinfo : EIATTR_MERCURY_ISA_VERSION
	.align		4
        /*0050*/ 	.byte	0x03, 0x5f
        /*0052*/ 	.short	0x0000


	//----- nvinfo : EIATTR_EXIT_INSTR_OFFSETS
	.align		4
        /*0054*/ 	.byte	0x04, 0x1c
        /*0056*/ 	.short	(.L_3705 - .L_3704)


	//   ....[0]....
.L_3704:
        /*0058*/ 	.word	0x000001b0


	//   ....[1]....
        /*005c*/ 	.word	0x000005f0


	//   ....[2]....
        /*0060*/ 	.word	0x00000650


	//   ....[3]....
        /*0064*/ 	.word	0x00000820


	//----- nvinfo : EIATTR_MAX_THREADS
	.align		4
.L_3705:
        /*0068*/ 	.byte	0x04, 0x05
        /*006a*/ 	.short	(.L_3707 - .L_3706)
.L_3706:
        /*006c*/ 	.word	0x00000200
        /*0070*/ 	.word	0x00000001
        /*0074*/ 	.word	0x00000001


	//----- nvinfo : EIATTR_CRS_STACK_SIZE
	.align		4
.L_3707:
        /*0078*/ 	.byte	0x04, 0x1e
        /*007a*/ 	.short	(.L_3709 - .L_3708)
.L_3708:
        /*007c*/ 	.word	0x00000000
.L_3709:


//--------------------- .nv.info._ZN2at6native55_GLOBAL__N__de093ff9_22_ForeachBinaryOpList_cu_a911ec4325multi_tensor_apply_kernelINS1_18TensorListMetadataILi2EEENS1_11CopyFunctorIbiLi2ELi1ELi1EEEJNS0_4CopyIbiEEEEEvT_T0_DpT1_ --------------------------
	.section	.nv.info._ZN2at6native55_GLOBAL__N__de093ff9_22_ForeachBinaryOpList_cu_a911ec4325multi_tensor_apply_kernelINS1_18TensorListMetadataILi2EEENS1_11CopyFunctorIbiLi2ELi1ELi1EEEJNS0_4CopyIbiEEEEEvT_T0_DpT1_,"",@"SHT_CUDA_INFO"
	.sectionflags	@""
	.align	4


	//----- nvinfo : EIATTR_CUDA_API_VERSION
	.align		4
        /*0000*/ 	.byte	0x04, 0x37
        /*0002*/ 	.short	(.L_3711 - .L_3710)
.L_3710:
        /*0004*/ 	.word	0x00000082


	//----- nvinfo : EIATTR_SW2861232_WAR
	.align		4
.L_3711:
        /*0008*/ 	.byte	0x01, 0x35
	.zero		2


	//----- nvinfo : EIATTR_PARAM_CBANK
	.align		4
        /*000c*/ 	.byte	0x04, 0x0a
        /*000e*/ 	.short	(.L_3713 - .L_3712)
	.align		4
.L_3712:
        /*0010*/ 	.word	index@(.nv.constant0._ZN2at6native55_GLOBAL__N__de093ff9_22_ForeachBinaryOpList_cu_a911ec4325multi_tensor_apply_kernelINS1_18TensorListMetadataILi2EEENS1_11CopyFunctorIbiLi2ELi1ELi1EEEJNS0_4CopyIbiEEEEEvT_T0_DpT1_)
        /*0014*/ 	.short	0x0160
        /*0016*/ 	.short	0x0c4a


	//----- nvinfo : EIATTR_CBANK_PARAM_SIZE
	.align		4
.L_3713:
        /*0018*/ 	.byte	0x03, 0x19
        /*001a*/ 	.short	0x0c4a


	//----- nvinfo : EIATTR_KPARAM_INFO
	.align		4
        /*001c*/ 	.byte	0x04, 0x17
        /*001e*/ 	.short	(.L_3715 - .L_3714)
.L_3714:
        /*0020*/ 	.word	0x00000000
        /*0024*/ 	.short	0x0002
        /*0026*/ 	.short	0x0c49
        /*0028*/ 	.byte	0x00, 0xf0, 0x05, 0x00


	//----- nvinfo : EIATTR_KPARAM_INFO
	.align		4
.L_3715:
        /*002c*/ 	.byte	0x04, 0x17
        /*002e*/ 	.short	(.L_3717 - .L_3716)
.L_3716:
        /*0030*/ 	.word	0x00000000
        /*0034*/ 	.short	0x0001
        /*0036*/ 	.short	0x0c48
        /*0038*/ 	.byte	0x00, 0xf0, 0x05, 0x00


	//----- nvinfo : EIATTR_KPARAM_INFO
	.align		4
.L_3717:
        /*003c*/ 	.byte	0x04, 0x17
        /*003e*/ 	.short	(.L_3719 - .L_3718)
.L_3718:
        /*0040*/ 	.word	0x00000000
        /*0044*/ 	.short	0x0000
        /*0046*/ 	.short	0x0000
        /*0048*/ 	.byte	0x00, 0xf0, 0x21, 0x31


	//----- nvinfo : EIATTR_MAXREG_COUNT
	.align		4
.L_3719:
        /*004c*/ 	.byte	0x03, 0x1b
        /*004e*/ 	.short	0x0080


	//----- nvinfo : EIATTR_MERCURY_ISA_VERSION
	.align		4
        /*0050*/ 	.byte	0x03, 0x5f
        /*0052*/ 	.short	0x0000


	//----- nvinfo : EIATTR_EXIT_INSTR_OFFSETS
	.align		4
        /*0054*/ 	.byte	0x04, 0x1c
        /*0056*/ 	.short	(.L_3721 - .L_3720)


	//   ....[0]....
.L_3720:
        /*0058*/ 	.word	0x00000180


	//   ....[1]....
        /*005c*/ 	.word	0x000005e0


	//   ....[2]....
        /*0060*/ 	.word	0x00000640


	//   ....[3]....
        /*0064*/ 	.word	0x00000800


	//----- nvinfo : EIATTR_MAX_THREADS
	.align		4
.L_3721:
        /*0068*/ 	.byte	0x04, 0x05
        /*006a*/ 	.short	(.L_3723 - .L_3722)
.L_3722:
        /*006c*/ 	.word	0x00000200
        /*0070*/ 	.word	0x00000001
        /*0074*/ 	.word	0x00000001


	//----- nvinfo : EIATTR_CRS_STACK_SIZE
	.align		4
.L_3723:
        /*0078*/ 	.byte	0x04, 0x1e
        /*007a*/ 	.short	(.L_3725 - .L_3724)
.L_3724:
        /*007c*/ 	.word	0x00000000
.L_3725:


//--------------------- .nv.info._ZN2at6native55_GLOBAL__N__de093ff9_22_ForeachBinaryOpList_cu_a911ec4325multi_tensor_apply_kernelINS1_18TensorListMetadataILi2EEENS1_11CopyFunctorIbsLi2ELi1ELi1EEEJNS0_4CopyIbsEEEEEvT_T0_DpT1_ --------------------------
	.section	.nv.info._ZN2at6native55_GLOBAL__N__de093ff9_22_ForeachBinaryOpList_cu_a911ec4325multi_tensor_apply_kernelINS1_18TensorListMetadataILi2EEENS1_11CopyFunctorIbsLi2ELi1ELi1EEEJNS0_4CopyIbsEEEEEvT_T0_DpT1_,"",@"SHT_CUDA_INFO"
	.sectionflags	@""
	.align	4


	//----- nvinfo : EIATTR_CUDA_API_VERSION
	.align		4
        /*0000*/ 	.byte	0x04, 0x37
        /*0002*/ 	.short	(.L_3727 - .L_3726)
.L_3726:
        /*0004*/ 	.word	0x00000082


	//----- nvinfo : EIATTR_SW2861232_WAR
	.align		4
.L_3727:
        /*0008*/ 	.byte	0x01, 0x35
	.zero		2


	//----- nvinfo : EIATTR_PARAM_CBANK
	.align		4
        /*000c*/ 	.byte	0x04, 0x0a
        /*000e*/ 	.short	(.L_3729 - .L_3728)
	.align		4
.L_3728:
        /*0010*/ 	.word	index@(.nv.constant0._ZN2at6native55_GLOBAL__N__de093ff9_22_ForeachBinaryOpList_cu_a911ec4325multi_tensor_apply_kernelINS1_18TensorListMetadataILi2EEENS1_11CopyFunctorIbsLi2ELi1ELi1EEEJNS0_4CopyIbsEEEEEvT_T0_DpT1_)
        /*0014*/ 	.short	0x0160
        /*0016*/ 	.short	0x0c4a


	//----- nvinfo : EIATTR_CBANK_PARAM_SIZE
	.align		4
.L_3729:
        /*0018*/ 	.byte	0x03, 0x19
        /*001a*/ 	.short	0x0c4a


	//----- nvinfo : EIATTR_KPARAM_INFO
	.align		4
        /*001c*/ 	.byte	0x04, 0x17
        /*001e*/ 	.short	(.L_3731 - .L_3730)
.L_3730:
        /*0020*/ 	.word	0x00000000
        /*0024*/ 	.short	0x0002
        /*0026*/ 	.short	0x0c49
        /*0028*/ 	.byte	0x00, 0xf0, 0x05, 0x00


	//----- nvinfo : EIATTR_KPARAM_INFO
	.align		4
.L_3731:
        /*002c*/ 	.byte	0x04, 0x17
        /*002e*/ 	.short	(.L_3733 - .L_3732)
.L_3732:
        /*0030*/ 	.word	0x00000000
        /*0034*/ 	.short	0x0001
        /*0036*/ 	.short	0x0c48
        /*0038*/ 	.byte	0x00, 0xf0, 0x05, 0x00


	//----- nvinfo : EIATTR_KPARAM_INFO
	.align		4
.L_3733:
        /*003c*/ 	.byte	0x04, 0x17
        /*003e*/ 	.short	(.L_3735 - .L_3734)
.L_3734:
        /*0040*/ 	.word	0x00000000
        /*0044*/ 	.short	0x0000
        /*0046*/ 	.short	0x0000
        /*0048*/ 	.byte	0x00, 0xf0, 0x21, 0x31


	//----- nvinfo : EIATTR_MAXREG_COUNT
	.align		4
.L_3735:
        /*004c*/ 	.byte	0x03, 0x1b
        /*004e*/ 	.short	0x0080


	//----- nvinfo : EIATTR_MERCURY_ISA_VERSION
	.align		4
        /*0050*/ 	.byte	0x03, 0x5f
        /*0052*/ 	.short	0x0000


	//----- nvinfo : EIATTR_EXIT_INSTR_OFFSETS
	.align		4
        /*0054*/ 	.byte	0x04, 0x1c
        /*0056*/ 	.short	(.L_3737 - .L_3736)


	//   ....[0]....
.L_3736:
        /*0058*/ 	.word	0x00000180


	//   ....[1]....
        /*005c*/ 	.word	0x000005f0


	//   ....[2]....
        /*0060*/ 	.word	0x00000650


	//   ....[3]....
        /*0064*/ 	.word	0x00000850


	//----- nvinfo : EIATTR_MAX_THREADS
	.align		4
.L_3737:
        /*0068*/ 	.byte	0x04, 0x05
        /*006a*/ 	.short	(.L_3739 - .L_3738)
.L_3738:
        /*006c*/ 	.word	0x00000200
        /*0070*/ 	.word	0x00000001
        /*0074*/ 	.word	0x00000001


	//----- nvinfo : EIATTR_CRS_STACK_SIZE
	.align		4
.L_3739:
        /*0078*/ 	.byte	0x04, 0x1e
        /*007a*/ 	.short	(.L_3741 - .L_3740)
.L_3740:
        /*007c*/ 	.word	0x00000000
.L_3741:


//--------------------- .nv.info._ZN2at6native55_GLOBAL__N__de093ff9_22_ForeachBinaryOpList_cu_a911ec4325multi_tensor_apply_kernelINS1_18TensorListMetadataILi2EEENS1_11CopyFunctorIblLi2ELi1ELi1EEEJNS0_4CopyIblEEEEEvT_T0_DpT1_ --------------------------
	.section	.nv.info._ZN2at6native55_GLOBAL__N__de093ff9_22_ForeachBinaryOpList_cu_a911ec4325multi_tensor_apply_kernelINS1_18TensorListMetadataILi2EEENS1_11CopyFunctorIblLi2ELi1ELi1EEEJNS0_4CopyIblEEEEEvT_T0_DpT1_,"",@"SHT_CUDA_INFO"
	.sectionflags	@""
	.align	4


	//----- nvinfo : EIATTR_CUDA_API_VERSION
	.align		4
        /*0000*/ 	.byte	0x04, 0x37
        /*0002*/ 	.short	(.L_3743 - .L_3742)
.L_3742:
        /*0004*/ 	.word	0x00000082


	//----- nvinfo : EIATTR_SW2861232_WAR
	.align		4
.L_3743:
        /*0008*/ 	.byte	0x01, 0x35
	.zero		2


	//----- nvinfo : EIATTR_PARAM_CBANK
	.align		4
        /*000c*/ 	.byte	0x04, 0x0a
        /*000e*/ 	.short	(.L_3745 - .L_3744)
	.align		4
.L_3744:
        /*0010*/ 	.word	index@(.nv.constant0._ZN2at6native55_GLOBAL__N__de093ff9_22_ForeachBinaryOpList_cu_a911ec4325multi_tensor_apply_kernelINS1_18TensorListMetadataILi2EEENS1_11CopyFunctorIblLi2ELi1ELi1EEEJNS0_4CopyIblEEEEEvT_T0_DpT1_)
        /*0014*/ 	.short	0x0160
        /*0016*/ 	.short	0x0c4a


	//----- nvinfo : EIATTR_CBANK_PARAM_SIZE
	.align		4
.L_3745:
        /*0018*/ 	.byte	0x03, 0x19
        /*001a*/ 	.short	0x0c4a


	//----- nvinfo : EIATTR_KPARAM_INFO
	.align		4
        /*001c*/ 	.byte	0x04, 0x17
        /*001e*/ 	.short	(.L_3747 - .L_3746)
.L_3746:
        /*0020*/ 	.word	0x00000000
        /*0024*/ 	.short	0x0002
        /*0026*/ 	.short	0x0c49
        /*0028*/ 	.byte	0x00, 0xf0, 0x05, 0x00


	//----- nvinfo : EIATTR_KPARAM_INFO
	.align		4
.L_3747:
        /*002c*/ 	.byte	0x04, 0x17
        /*002e*/ 	.short	(.L_3749 - .L_3748)
.L_3748:
        /*0030*/ 	.word	0x00000000
        /*0034*/ 	.short	0x0001
        /*0036*/ 	.short	0x0c48
        /*0038*/ 	.byte	0x00, 0xf0, 0x05, 0x00


	//----- nvinfo : EIATTR_KPARAM_INFO
	.align		4
.L_3749:
        /*003c*/ 	.byte	0x04, 0x17
        /*003e*/ 	.short	(.L_3751 - .L_3750)
.L_3750:
        /*0040*/ 	.word	0x00000000
        /*0044*/ 	.short	0x0000
        /*0046*/ 	.short	0x0000
        /*0048*/ 	.byte	0x00, 0xf0, 0x21, 0x31


	//----- nvinfo : EIATTR_MAXREG_COUNT
	.align		4
.L_3751:
        /*004c*/ 	.byte	0x03, 0x1b
        /*004e*/ 	.short	0x0080


	//----- nvinfo : EIATTR_MERCURY_ISA_VERSION
	.align		4
        /*0050*/ 	.byte	0x03, 0x5f
        /*0052*/ 	.short	0x0000


	//----- nvinfo : EIATTR_EXIT_INSTR_OFFSETS
	.align		4
        /*0054*/ 	.byte	0x04, 0x1c
        /*0056*/ 	.short	(.L_3753 - .L_3752)


	//   ....[0]....
.L_3752:
        /*0058*/ 	.word	0x000001b0


	//   ....[1]....
        /*005c*/ 	.word	0x00000630


	//   ....[2]....
        /*0060*/ 	.word	0x00000690


	//   ....[3]....
        /*0064*/ 	.word	0x000008a0


	//----- nvinfo : EIATTR_MAX_THREADS
	.align		4
.L_3753:
        /*0068*/ 	.byte	0x04, 0x05
        /*006a*/ 	.short	(.L_3755 - .L_3754)
.L_3754:
        /*006c*/ 	.word	0x00000200
        /*0070*/ 	.word	0x00000001
        /*0074*/ 	.word	0x00000001


	//----- nvinfo : EIATTR_CRS_STACK_SIZE
	.align		4
.L_3755:
        /*0078*/ 	.byte	0x04, 0x1e
        /*007a*/ 	.short	(.L_3757 - .L_3756)
.L_3756:
        /*007c*/ 	.word	0x00000000
.L_3757:


//--------------------- .nv.info._ZN2at6native55_GLOBAL__N__de093ff9_22_ForeachBinaryOpList_cu_a911ec4325multi_tensor_apply_kernelINS1_18TensorListMetadataILi2EEENS1_11CopyFunctorIbaLi2ELi1ELi1EEEJNS0_4CopyIbaEEEEEvT_T0_DpT1_ --------------------------
	.section	.nv.info._ZN2at6native55_GLOBAL__N__de093ff9_22_ForeachBinaryOpList_cu_a911ec4325multi_tensor_apply_kernelINS1_18TensorListMetadataILi2EEENS1_11CopyFunctorIbaLi2ELi1ELi1EEEJNS0_4CopyIbaEEEEEvT_T0_DpT1_,"",@"SHT_CUDA_INFO"
	.sectionflags	@""
	.align	4


	//----- nvinfo : EIATTR_CUDA_API_VERSION
	.align		4
        /*0000*/ 	.byte	0x04, 0x37
        /*0002*/ 	.short	(.L_3759 - .L_3758)
.L_3758:
        /*0004*/ 	.word	0x00000082


	//----- nvinfo : EIATTR_SW2861232_WAR
	.align		4
.L_3759:
        /*0008*/ 	.byte	0x01, 0x35
	.zero		2


	//----- nvinfo : EIATTR_PARAM_CBANK
	.align		4
        /*000c*/ 	.byte	0x04, 0x0a
        /*000e*/ 	.short	(.L_3761 - .L_3760)
	.align		4
.L_3760:
        /*0010*/ 	.word	index@(.nv.constant0._ZN2at6native55_GLOBAL__N__de093ff9_22_ForeachBinaryOpList_cu_a911ec4325multi_tensor_apply_kernelINS1_18TensorListMetadataILi2EEENS1_11CopyFunctorIbaLi2ELi1ELi1EEEJNS0_4CopyIbaEEEEEvT_T0_DpT1_)
        /*0014*/ 	.short	0x0160
        /*0016*/ 	.short	0x0c4a


	//----- nvinfo : EIATTR_CBANK_PARAM_SIZE
	.align		4
.L_3761:
        /*0018*/ 	.byte	0x03, 0x19
        /*001a*/ 	.short	0x0c4a


	//----- nvinfo : EIATTR_KPARAM_INFO
	.align		4
        /*001c*/ 	.byte	0x04, 0x17
        /*001e*/ 	.short	(.L_3763 - .L_3762)
.L_3762:
        /*0020*/ 	.word	0x00000000
        /*0024*/ 	.short	0x0002
        /*0026*/ 	.short	0x0c49
        /*0028*/ 	.byte	0x00, 0xf0, 0x05, 0x00


	//----- nvinfo : EIATTR_KPARAM_INFO
	.align		4
.L_3763:
        /*002c*/ 	.byte	0x04, 0x17
        /*002e*/ 	.short	(.L_3765 - .L_3764)
.L_3764:
        /*0030*/ 	.word	0x00000000
        /*0034*/ 	.short	0x0001
        /*0036*/ 	.short	0x0c48
        /*0038*/ 	.byte	0x00, 0xf0, 0x05, 0x00


	//----- nvinfo : EIATTR_KPARAM_INFO
	.align		4
.L_3765:
        /*003c*/ 	.byte	0x04, 0x17
        /*003e*/ 	.short	(.L_3767 - .L_3766)
.L_3766:
        /*0040*/ 	.word	0x00000000
        /*0044*/ 	.short	0x0000
        /*0046*/ 	.short	0x0000
        /*0048*/ 	.byte	0x00, 0xf0, 0x21, 0x31


	//----- nvinfo : EIATTR_MAXREG_COUNT
	.align		4
.L_3767:
        /*004c*/ 	.byte	0x03, 0x1b
        /*004e*/ 	.short	0x0080


	//----- nvinfo : EIATTR_MERCURY_ISA_VERSION
	.align		4
        /*0050*/ 	.byte	0x03, 0x5f
        /*0052*/ 	.short	0x0000


	//----- nvinfo : EIATTR_EXIT_INSTR_OFFSETS
	.align		4
        /*0054*/ 	.byte	0x04, 0x1c
        /*0056*/ 	.short	(.L_3769 - .L_3768)


	//   ....[0]....
.L_3768:
        /*0058*/ 	.word	0x00000170


	//   ....[1]....
        /*005c*/ 	.word	0x000005e0


	//   ....[2]....
        /*0060*/ 	.word	0x00000640


	//   ....[3]....
        /*0064*/ 	.word	0x00000860


	//----- nvinfo : EIATTR_MAX_THREADS
	.align		4
.L_3769:
        /*0068*/ 	.byte	0x04, 0x05
        /*006a*/ 	.short	(.L_3771 - .L_3770)
.L_3770:
        /*006c*/ 	.word	0x00000200
        /*0070*/ 	.word	0x00000001
        /*0074*/ 	.word	0x00000001


	//----- nvinfo : EIATTR_CRS_STACK_SIZE
	.align		4
.L_3771:
        /*0078*/ 	.byte	0x04, 0x1e
        /*007a*/ 	.short	(.L_3773 - .L_3772)
.L_3772:
        /*007c*/ 	.word	0x00000000
.L_3773:


//--------------------- .nv.info._ZN2at6native55_GLOBAL__N__de093ff9_22_ForeachBinaryOpList_cu_a911ec4325multi_tensor_apply_kernelINS1_18TensorListMetadataILi2EEENS1_11CopyFunctorIbhLi2ELi1ELi1EEEJNS0_4CopyIbhEEEEEvT_T0_DpT1_ --------------------------
	.section	.nv.info._ZN2at6native55_GLOBAL__N__de093ff9_22_ForeachBinaryOpList_cu_a911ec4325multi_tensor_apply_kernelINS1_18TensorListMetadataILi2EEENS1_11CopyFunctorIbhLi2ELi1ELi1EEEJNS0_4CopyIbhEEEEEvT_T0_DpT1_,"",@"SHT_CUDA_INFO"
	.sectionflags	@""
	.align	4


	//----- nvinfo : EIATTR_CUDA_API_VERSION
	.align		4
        /*0000*/ 	.byte	0x04, 0x37
        /*0002*/ 	.short	(.L_3775 - .L_3774)
.L_3774:
        /*0004*/ 	.word	0x00000082


	//----- nvinfo : EIATTR_SW2861232_WAR
	.align		4
.L_3775:
        /*0008*/ 	.byte	0x01, 0x35
	.zero		2


	//----- nvinfo : EIATTR_PARAM_CBANK
	.align		4
        /*000c*/ 	.byte	0x04, 0x0a
        /*000e*/ 	.short	(.L_3777 - .L_3776)
	.align		4
.L_3776:
        /*0010*/ 	.word	index@(.nv.constant0._ZN2at6native55_GLOBAL__N__de093ff9_22_ForeachBinaryOpList_cu_a911ec4325multi_tensor_apply_kernelINS1_18TensorListMetadataILi2EEENS1_11CopyFunctorIbhLi2ELi1ELi1EEEJNS0_4CopyIbhEEEEEvT_T0_DpT1_)
        /*0014*/ 	.short	0x0160
        /*0016*/ 	.short	0x0c4a


	//----- nvinfo : EIATTR_CBANK_PARAM_SIZE
	.align		4
.L_3777:
        /*0018*/ 	.byte	0x03, 0x19
        /*001a*/ 	.short	0x0c4a


	//----- nvinfo : EIATTR_KPARAM_INFO
	.align		4
        /*001c*/ 	.byte	0x04, 0x17
        /*001e*/ 	.short	(.L_3779 - .L_3778)
.L_3778:
        /*0020*/ 	.word	0x00000000
        /*0024*/ 	.short	0x0002
        /*0026*/ 	.short	0x0c49
        /*0028*/ 	.byte	0x00, 0xf0, 0x05, 0x00


	//----- nvinfo : EIATTR_KPARAM_INFO
	.align		4
.L_3779:
        /*002c*/ 	.byte	0x04, 0x17
        /*002e*/ 	.short	(.L_3781 - .L_3780)
.L_3780:
        /*0030*/ 	.word	0x00000000
        /*0034*/ 	.short	0x0001
        /*0036*/ 	.short	0x0c48
        /*0038*/ 	.byte	0x00, 0xf0, 0x05, 0x00


	//----- nvinfo : EIATTR_KPARAM_INFO
	.align		4
.L_3781:
        /*003c*/ 	.byte	0x04, 0x17
        /*003e*/ 	.short	(.L_3783 - .L_3782)
.L_3782:
        /*0040*/ 	.word	0x00000000
        /*0044*/ 	.short	0x0000
        /*0046*/ 	.short	0x0000
        /*0048*/ 	.byte	0x00, 0xf0, 0x21, 0x31


	//----- nvinfo : EIATTR_MAXREG_COUNT
	.align		4
.L_3783:
        /*004c*/ 	.byte	0x03, 0x1b
        /*004e*/ 	.short	0x0080


	//----- nvinfo : EIATTR_MERCURY_ISA_VERSION
	.align		4
        /*0050*/ 	.byte	0x03, 0x5f
        /*0052*/ 	.short	0x0000


	//----- nvinfo : EIATTR_EXIT_INSTR_OFFSETS
	.align		4
        /*0054*/ 	.byte	0x04, 0x1c
        /*0056*/ 	.short	(.L_3785 - .L_3784)


	//   ....[0]....
.L_3784:
        /*0058*/ 	.word	0x00000170


	//   ....[1]....
        /*005c*/ 	.word	0x000005e0


	//   ....[2]....
        /*0060*/ 	.word	0x00000640


	//   ....[3]....
        /*0064*/ 	.word	0x00000860


	//----- nvinfo : EIATTR_MAX_THREADS
	.align		4
.L_3785:
        /*0068*/ 	.byte	0x04, 0x05
        /*006a*/ 	.short	(.L_3787 - .L_3786)
.L_3786:
        /*006c*/ 	.word	0x00000200
        /*0070*/ 	.word	0x00000001
        /*0074*/ 	.word	0x00000001


	//----- nvinfo : EIATTR_CRS_STACK_SIZE
	.align		4
.L_3787:
        /*0078*/ 	.byte	0x04, 0x1e
        /*007a*/ 	.short	(.L_3789 - .L_3788)
.L_3788:
        /*007c*/ 	.word	0x00000000
.L_3789:


//--------------------- .nv.info._ZN2at6native55_GLOBAL__N__de093ff9_22_ForeachBinaryOpList_cu_a911ec4325multi_tensor_apply_kernelINS1_18TensorListMetadataILi2EEENS1_14UnaryOpFunctorIbLi2ELi1ELi1EEEJNS0_4CopyIbbEEEEEvT_T0_DpT1_ --------------------------
	.section	.nv.info._ZN2at6native55_GLOBAL__N__de093ff9_22_ForeachBinaryOpList_cu_a911ec4325multi_tensor_apply_kernelINS1_18TensorListMetadataILi2EEENS1_14UnaryOpFunctorIbLi2ELi1ELi1EEEJNS0_4CopyIbbEEEEEvT_T0_DpT1_,"",@"SHT_CUDA_INFO"
	.sectionflags	@""
	.align	4


	//----- nvinfo : EIATTR_CUDA_API_VERSION
	.align		4
        /*0000*/ 	.byte	0x04, 0x37
        /*0002*/ 	.short	(.L_3791 - .L_3790)
.L_3790:
        /*0004*/ 	.word	0x00000082


	//----- nvinfo : EIATTR_SW2861232_WAR
	.align		4
.L_3791:
        /*0008*/ 	.byte	0x01, 0x35
	.zero		2


	//----- nvinfo : EIATTR_PARAM_CBANK
	.align		4
        /*000c*/ 	.byte	0x04, 0x0a
        /*000e*/ 	.short	(.L_3793 - .L_3792)
	.align		4
.L_3792:
        /*0010*/ 	.word	index@(.nv.constant0._ZN2at6native55_GLOBAL__N__de093ff9_22_ForeachBinaryOpList_cu_a911ec4325multi_tensor_apply_kernelINS1_18TensorListMetadataILi2EEENS1_14UnaryOpFunctorIbLi2ELi1ELi1EEEJNS0_4CopyIbbEEEEEvT_T0_DpT1_)
        /*0014*/ 	.short	0x0160
        /*0016*/ 	.short	0x0c4a


	//----- nvinfo : EIATTR_CBANK_PARAM_SIZE
	.align		4
.L_3793:
        /*0018*/ 	.byte	0x03, 0x19
        /*001a*/ 	.short	0x0c4a


	//----- nvinfo : EIATTR_KPARAM_INFO
	.align		4
        /*001c*/ 	.byte	0x04, 0x17
        /*001e*/ 	.short	(.L_3795 - .L_3794)
.L_3794:
        /*0020*/ 	.word	0x00000000
        /*0024*/ 	.short	0x0002
        /*0026*/ 	.short	0x0c49
        /*0028*/ 	.byte	0x00, 0xf0, 0x05, 0x00


	//----- nvinfo : EIATTR_KPARAM_INFO
	.align		4
.L_3795:
        /*002c*/ 	.byte	0x04, 0x17
        /*002e*/ 	.short	(.L_3797 - .L_3796)
.L_3796:
        /*0030*/ 	.word	0x00000000
        /*0034*/ 	.short	0x0001
        /*0036*/ 	.short	0x0c48
        /*0038*/ 	.byte	0x00, 0xf0, 0x05, 0x00


	//----- nvinfo : EIATTR_KPARAM_INFO
	.align		4
.L_3797:
        /*003c*/ 	.byte	0x04, 0x17
        /*003e*/ 	.short	(.L_3799 - .L_3798)
.L_3798:
        /*0040*/ 	.word	0x00000000
        /*0044*/ 	.short	0x0000
        /*0046*/ 	.short	0x0000
        /*0048*/ 	.byte	0x00, 0xf0, 0x21, 0x31


	//----- nvinfo : EIATTR_MAXREG_COUNT
	.align		4
.L_3799:
        /*004c*/ 	.byte	0x03, 0x1b
        /*004e*/ 	.short	0x0080


	//----- nvinfo : EIATTR_MERCURY_ISA_VERSION
	.align		4
        /*0050*/ 	.byte	0x03, 0x5f
        /*0052*/ 	.short	0x0000


	//----- nvinfo : EIATTR_EXIT_INSTR_OFFSETS
	.align		4
        /*0054*/ 	.byte	0x04, 0x1c
        /*0056*/ 	.short	(.L_3801 - .L_3800)


	//   ....[0]....
.L_3800:
        /*0058*/ 	.word	0x00000170


	//   ....[1]....
        /*005c*/ 	.word	0x00000620


	//   ....[2]....
        /*0060*/ 	.word	0x00000680


	//   ....[3]....
        /*0064*/ 	.word	0x000008a0


	//----- nvinfo : EIATTR_MAX_THREADS
	.align		4
.L_3801:
        /*0068*/ 	.byte	0x04, 0x05
        /*006a*/ 	.short	(.L_3803 - .L_3802)
.L_3802:
        /*006c*/ 	.word	0x00000200
        /*0070*/ 	.word	0x00000001
        /*0074*/ 	.word	0x00000001


	//----- nvinfo : EIATTR_CRS_STACK_SIZE
	.align		4
.L_3803:
        /*0078*/ 	.byte	0x04, 0x1e
        /*007a*/ 	.short	(.L_3805 - .L_3804)
.L_3804:
        /*007c*/ 	.word	0x00000000
.L_3805:


//--------------------- .nv.info._ZN2at6native55_GLOBAL__N__de093ff9_22_ForeachBinaryOpList_cu_a911ec4325multi_tensor_apply_kernelINS1_18TensorListMetadataILi2EEENS1_11CopyFunctorIN3c108BFloat16ENS6_15Float8_e5m2fnuzELi2ELi1ELi1EEEJNS0_4CopyIS7_S8_EEEEEvT_T0_DpT1_ --------------------------
	.section	.nv.info._ZN2at6native55_GLOBAL__N__de093ff9_22_ForeachBinaryOpList_cu_a911ec4325multi_tensor_apply_kernelINS1_18TensorListMetadataILi2EEENS1_11CopyFunctorIN3c108BFloat16ENS6_15Float8_e5m2fnuzELi2ELi1ELi1EEEJNS0_4CopyIS7_S8_EEEEEvT_T0_DpT1_,"",@"SHT_CUDA_INFO"
	.sectionflags	@""
	.align	4


	//----- nvinfo : EIATTR_CUDA_API_VERSION
	.align		4
        /*0000*/ 	.byte	0x04, 0x37
        /*0002*/ 	.short	(.L_3807 - .L_3806)
.L_3806:
        /*0004*/ 	.word	0x00000082


	//----- nvinfo : EIATTR_SW2861232_WAR
	.align		4
.L_3807:
        /*0008*/ 	.byte	0x01, 0x35
	.zero		2


	//----- nvinfo : EIATTR_PARAM_CBANK
	.align		4
        /*000c*/ 	.byte	0x04, 0x0a
        /*000e*/ 	.short	(.L_3809 - .L_3808)
	.align		4
.L_3808:
        /*0010*/ 	.word	index@(.nv.constant0._ZN2at6native55_GLOBAL__N__de093ff9_22_ForeachBinaryOpList_cu_a911ec4325multi_tensor_apply_kernelINS1_18TensorListMetadataILi2EEENS1_11CopyFunctorIN3c108BFloat16ENS6_15Float8_e5m2fnuzELi2ELi1ELi1EEEJNS0_4CopyIS7_S8_EEEEEvT_T0_DpT1_)
        /*0014*/ 	.short	0x0160
        /*0016*/ 	.short	0x0c4a


	//----- nvinfo : EIATTR_CBANK_PARAM_SIZE
	.align		4
.L_3809:
        /*0018*/ 	.byte	0x03, 0x19
        /*001a*/ 	.short	0x0c4a


	//----- nvinfo : EIATTR_KPARAM_INFO
	.align		4
        /*001c*/ 	.byte	0x04, 0x17
        /*001e*/ 	.short	(.L_3811 - .L_3810)
.L_3810:
        /*0020*/ 	.word	0x00000000
        /*0024*/ 	.short	0x0002
        /*0026*/ 	.short	0x0c49
        /*0028*/ 	.byte	0x00, 0xf0, 0x05, 0x00


	//----- nvinfo : EIATTR_KPARAM_INFO
	.align		4
.L_3811:
        /*002c*/ 	.byte	0x04, 0x17
        /*002e*/ 	.short	(.L_3813 - .L_3812)
.L_3812:
        /*0030*/ 	.word	0x00000000
        /*0034*/ 	.short	0x0001
        /*0036*/ 	.short	0x0c48
        /*0038*/ 	.byte	0x00, 0xf0, 0x05, 0x00


	//----- nvinfo : EIATTR_KPARAM_INFO
	.align		4
.L_3813:
        /*003c*/ 	.byte	0x04, 0x17
        /*003e*/ 	.short	(.L_3815 - .L_3814)
.L_3814:
        /*0040*/ 	.word	0x00000000
        /*0044*/ 	.short	0x0000
        /*0046*/ 	.short	0x0000
        /*0048*/ 	.byte	0x00, 0xf0, 0x21, 0x31


	//----- nvinfo : EIATTR_MAXREG_COUNT
	.align		4
.L_3815:
        /*004c*/ 	.byte	0x03, 0x1b
        /*004e*/ 	.short	0x0080


	//----- nvinfo : EIATTR_MERCURY_ISA_VERSION
	.align		4
        /*0050*/ 	.byte	0x03, 0x5f
        /*0052*/ 	.short	0x0000


	//----- nvinfo : EIATTR_EXIT_INSTR_OFFSETS
	.align		4
        /*0054*/ 	.byte	0x04, 0x1c
        /*0056*/ 	.short	(.L_3817 - .L_3816)


	//   ....[0]....
.L_3816:
        /*0058*/ 	.word	0x000001a0


	//   ....[1]....
        /*005c*/ 	.word	0x00000c40


	//   ....[2]....
        /*0060*/ 	.word	0x00000ca0


	//   ....[3]....
        /*0064*/ 	.word	0x000014d0


	//----- nvinfo : EIATTR_MAX_THREADS
	.align		4
.L_3817:
        /*0068*/ 	.byte	0x04, 0x05
        /*006a*/ 	.short	(.L_3819 - .L_3818)
.L_3818:
        /*006c*/ 	.word	0x00000200
        /*0070*/ 	.word	0x00000001
        /*0074*/ 	.word	0x00000001


	//----- nvinfo : EIATTR_CRS_STACK_SIZE
	.align		4
.L_3819:
        /*0078*/ 	.byte	0x04, 0x1e
        /*007a*/ 	.short	(.L_3821 - .L_3820)
.L_3820:
        /*007c*/ 	.word	0x00000000
.L_3821:


//--------------------- .nv.info._ZN2at6native55_GLOBAL__N__de093ff9_22_ForeachBinaryOpList_cu_a911ec4325multi_tensor_apply_kernelINS1_18TensorListMetadataILi2EEENS1_11CopyFunctorIN3c108BFloat16ENS6_11Float8_e5m2ELi2ELi1ELi1EEEJNS0_4CopyIS7_S8_EEEEEvT_T0_DpT1_ --------------------------
	.section	.nv.info._ZN2at6native55_GLOBAL__N__de093ff9_22_ForeachBinaryOpList_cu_a911ec4325multi_tensor_apply_kernelINS1_18TensorListMetadataILi2EEENS1_11CopyFunctorIN3c108BFloat16ENS6_11Float8_e5m2ELi2ELi1ELi1EEEJNS0_4CopyIS7_S8_EEEEEvT_T0_DpT1_,"",@"SHT_CUDA_INFO"
	.sectionflags	@""
	.align	4


	//----- nvinfo : EIATTR_CUDA_API_VERSION
	.align		4
        /*0000*/ 	.byte	0x04, 0x37
        /*0002*/ 	.short	(.L_3823 - .L_3822)
.L_3822:
        /*0004*/ 	.word	0x00000082


	//----- nvinfo : EIATTR_SW2861232_WAR
	.align		4
.L_3823:
        /*0008*/ 	.byte	0x01, 0x35
	.zero		2


	//----- nvinfo : EIATTR_PARAM_CBANK
	.align		4
        /*000c*/ 	.byte	0x04, 0x0a
        /*000e*/ 	.short	(.L_3825 - .L_3824)
	.align		4
.L_3824:
        /*0010*/ 	.word	index@(.nv.constant0._ZN2at6native55_GLOBAL__N__de093ff9_22_ForeachBinaryOpList_cu_a911ec4325multi_tensor_apply_kernelINS1_18TensorListMetadataILi2EEENS1_11CopyFunctorIN3c108BFloat16ENS6_11Float8_e5m2ELi2ELi1ELi1EEEJNS0_4CopyIS7_S8_EEEEEvT_T0_DpT1_)
        /*0014*/ 	.short	0x0160
        /*0016*/ 	.short	0x0c4a


	//----- nvinfo : EIATTR_CBANK_PARAM_SIZE
	.align		4
.L_3825:
        /*0018*/ 	.byte	0x03, 0x19
        /*001a*/ 	.short	0x0c4a


	//----- nvinfo : EIATTR_KPARAM_INFO
	.align		4
        /*001c*/ 	.byte	0x04, 0x17
        /*001e*/ 	.short	(.L_3827 - .L_3826)
.L_3826:
        /*0020*/ 	.word	0x00000000
        /*0024*/ 	.short	0x0002
        /*0026*/ 	.short	0x0c49
        /*0028*/ 	.byte	0x00, 0xf0, 0x05, 0x00


	//----- nvinfo : EIATTR_KPARAM_INFO
	.align		4
.L_3827:
        /*002c*/ 	.byte	0x04, 0x17
        /*002e*/ 	.short	(.L_3829 - .L_3828)
.L_3828:
        /*0030*/ 	.word	0x00000000
        /*0034*/ 	.short	0x0001
        /*0036*/ 	.short	0x0c48
        /*0038*/ 	.byte	0x00, 0xf0, 0x05, 0x00


	//----- nvinfo : EIATTR_KPARAM_INFO
	.align		4
.L_3829:
        /*003c*/ 	.byte	0x04, 0x17
        /*003e*/ 	.short	(.L_3831 - .L_3830)
.L_3830:
        /*0040*/ 	.word	0x00000000
        /*0044*/ 	.short	0x0000
        /*0046*/ 	.short	0x0000
        /*0048*/ 	.byte	0x00, 0xf0, 0x21, 0x31


	//----- nvinfo : EIATTR_MAXREG_COUNT
	.align		4
.L_3831:
        /*004c*/ 	.byte	0x03, 0x1b
        /*004e*/ 	.short	0x0080


	//----- nvinfo : EIATTR_MERCURY_ISA_VERSION
	.align		4
        /*0050*/ 	.byte	0x03, 0x5f
        /*0052*/ 	.short	0x0000


	//----- nvinfo : EIATTR_EXIT_INSTR_OFFSETS
	.align		4
        /*0054*/ 	.byte	0x04, 0x1c
        /*0056*/ 	.short	(.L_3833 - .L_3832)


	//   ....[0]....
.L_3832:
        /*0058*/ 	.word	0x000001a0


	//   ....[1]....
        /*005c*/ 	.word	0x00000880


	//   ....[2]....
        /*0060*/ 	.word	0x000008e0


	//   ....[3]....
        /*0064*/ 	.word	0x00000d20


	//----- nvinfo : EIATTR_MAX_THREADS
	.align		4
.L_3833:
        /*0068*/ 	.byte	0x04, 0x05
        /*006a*/ 	.short	(.L_3835 - .L_3834)
.L_3834:
        /*006c*/ 	.word	0x00000200
        /*0070*/ 	.word	0x00000001
        /*0074*/ 	.word	0x00000001


	//----- nvinfo : EIATTR_CRS_STACK_SIZE
	.align		4
.L_3835:
        /*0078*/ 	.byte	0x04, 0x1e
        /*007a*/ 	.short	(.L_3837 - .L_3836)
.L_3836:
        /*007c*/ 	.word	0x00000000
.L_3837:


//--------------------- .nv.info._ZN2at6native55_GLOBAL__N__de093ff9_22_ForeachBinaryOpList_cu_a911ec4325multi_tensor_apply_kernelINS1_18TensorListMetadataILi2EEENS1_11CopyFunctorIN3c108BFloat16ENS6_15Float8_e4m3fnuzELi2ELi1ELi1EEEJNS0_4CopyIS7_S8_EEEEEvT_T0_DpT1_ --------------------------
	.section	.nv.info._ZN2at6native55_GLOBAL__N__de093ff9_22_ForeachBinaryOpList_cu_a911ec4325multi_tensor_apply_kernelINS1_18TensorListMetadataILi2EEENS1_11CopyFunctorIN3c108BFloat16ENS6_15Float8_e4m3fnuzELi2ELi1ELi1EEEJNS0_4CopyIS7_S8_EEEEEvT_T0_DpT1_,"",@"SHT_CUDA_INFO"
	.sectionflags	@""
	.align	4


	//----- nvinfo : EIATTR_CUDA_API_VERSION
	.align		4
        /*0000*/ 	.byte	0x04, 0x37
        /*0002*/ 	.short	(.L_3839 - .L_3838)
.L_3838:
        /*0004*/ 	.word	0x00000082


	//----- nvinfo : EIATTR_SW2861232_WAR
	.align		4
.L_3839:
        /*0008*/ 	.byte	0x01, 0x35
	.zero		2


	//----- nvinfo : EIATTR_PARAM_CBANK
	.align		4
        /*000c*/ 	.byte	0x04, 0x0a
        /*000e*/ 	.short	(.L_3841 - .L_3840)
	.align		4
.L_3840:
        /*0010*/ 	.word	index@(.nv.constant0._ZN2at6native55_GLOBAL__N__de093ff9_22_ForeachBinaryOpList_cu_a911ec4325multi_tensor_apply_kernelINS1_18TensorListMetadataILi2EEENS1_11CopyFunctorIN3c108BFloat16ENS6_15Float8_e4m3fnuzELi2ELi1ELi1EEEJNS0_4CopyIS7_S8_EEEEEvT_T0_DpT1_)
        /*0014*/ 	.short	0x0160
        /*0016*/ 	.short	0x0c4a


	//----- nvinfo : EIATTR_CBANK_PARAM_SIZE
	.align		4
.L_3841:
        /*0018*/ 	.byte	0x03, 0x19
        /*001a*/ 	.short	0x0c4a


	//----- nvinfo : EIATTR_KPARAM_INFO
	.align		4
        /*001c*/ 	.byte	0x04, 0x17
        /*001e*/ 	.short	(.L_3843 - .L_3842)
.L_3842:
        /*0020*/ 	.word	0x00000000
        /*0024*/ 	.short	0x0002
        /*0026*/ 	.short	0x0c49
        /*0028*/ 	.byte	0x00, 0xf0, 0x05, 0x00


	//----- nvinfo : EIATTR_KPARAM_INFO
	.align		4
.L_3843:
        /*002c*/ 	.byte	0x04, 0x17
        /*002e*/ 	.short	(.L_3845 - .L_3844)
.L_3844:
        /*0030*/ 	.word	0x00000000
        /*0034*/ 	.short	0x0001
        /*0036*/ 	.short	0x0c48
        /*0038*/ 	.byte	0x00, 0xf0, 0x05, 0x00


	//----- nvinfo : EIATTR_KPARAM_INFO
	.align		4
.L_3845:
        /*003c*/ 	.byte	0x04, 0x17
        /*003e*/ 	.short	(.L_3847 - .L_3846)
.L_3846:
        /*0040*/ 	.word	0x00000000
        /*0044*/ 	.short	0x0000
        /*0046*/ 	.short	0x0000
        /*0048*/ 	.byte	0x00, 0xf0, 0x21, 0x31


	//----- nvinfo : EIATTR_MAXREG_COUNT
	.align		4
.L_3847:
        /*004c*/ 	.byte	0x03, 0x1b
        /*004e*/ 	.short	0x0080


	//----- nvinfo : EIATTR_MERCURY_ISA_VERSION
	.align		4
        /*0050*/ 	.byte	0x03, 0x5f
        /*0052*/ 	.short	0x0000


	//----- nvinfo : EIATTR_EXIT_INSTR_OFFSETS
	.align		4
        /*0054*/ 	.byte	0x04, 0x1c
        /*0056*/ 	.short	(.L_3849 - .L_3848)


	//   ....[0]....
.L_3848:
        /*0058*/ 	.word	0x000001a0


	//   ....[1]....
        /*005c*/ 	.word	0x00000c40


	//   ....[2]....
        /*0060*/ 	.word	0x00000ca0


	//   ....[3]....
        /*0064*/ 	.word	0x000014d0


	//----- nvinfo : EIATTR_MAX_THREADS
	.align		4
.L_3849:
        /*0068*/ 	.byte	0x04, 0x05
        /*006a*/ 	.short	(.L_3851 - .L_3850)
.L_3850:
        /*006c*/ 	.word	0x00000200
        /*0070*/ 	.word	0x00000001
        /*0074*/ 	.word	0x00000001


	//----- nvinfo : EIATTR_CRS_STACK_SIZE
	.align		4
.L_3851:
        /*0078*/ 	.byte	0x04, 0x1e
        /*007a*/ 	.short	(.L_3853 - .L_3852)
.L_3852:
        /*007c*/ 	.word	0x00000000
.L_3853:


//--------------------- .nv.info._ZN2at6native55_GLOBAL__N__de093ff9_22_ForeachBinaryOpList_cu_a911ec4325multi_tensor_apply_kernelINS1_18TensorListMetadataILi2EEENS1_11CopyFunctorIN3c108BFloat16ENS6_13Float8_e4m3fnELi2ELi1ELi1EEEJNS0_4CopyIS7_S8_EEEEEvT_T0_DpT1_ --------------------------
	.section	.nv.info._ZN2at6native55_GLOBAL__N__de093ff9_22_ForeachBinaryOpList_cu_a911ec4325multi_tensor_apply_kernelINS1_18TensorListMetadataILi2EEENS1_11CopyFunctorIN3c108BFloat16ENS6_13Float8_e4m3fnELi2ELi1ELi1EEEJNS0_4CopyIS7_S8_EEEEEvT_T0_DpT1_,"",@"SHT_CUDA_INFO"
	.sectionflags	@""
	.align	4


	//----- nvinfo : EIATTR_CUDA_API_VERSION
	.align		4
        /*0000*/ 	.byte	0x04, 0x37
        /*0002*/ 	.short	(.L_3855 - .L_3854)
.L_3854:
        /*0004*/ 	.word	0x00000082


	//----- nvinfo : EIATTR_SW2861232_WAR
	.align		4
.L_3855:
        /*0008*/ 	.byte	0x01, 0x35
	.zero		2


	//----- nvinfo : EIATTR_PARAM_CBANK
	.align		4
        /*000c*/ 	.byte	0x04, 0x0a
        /*000e*/ 	.short	(.L_3857 - .L_3856)
	.align		4
.L_3856:
        /*0010*/ 	.word	index@(.nv.constant0._ZN2at6native55_GLOBAL__N__de093ff9_22_ForeachBinaryOpList_cu_a911ec4325multi_tensor_apply_kernelINS1_18TensorListMetadataILi2EEENS1_11CopyFunctorIN3c108BFloat16ENS6_13Float8_e4m3fnELi2ELi1ELi1EEEJNS0_4CopyIS7_S8_EEEEEvT_T0_DpT1_)
        /*0014*/ 	.short	0x0160
        /*0016*/ 	.short	0x0c4a


	//----- nvinfo : EIATTR_CBANK_PARAM_SIZE
	.align		4
.L_3857:
        /*0018*/ 	.byte	0x03, 0x19
        /*001a*/ 	.short	0x0c4a


	//----- nvinfo : EIATTR_KPARAM_INFO
	.align		4
        /*001c*/ 	.byte	0x04, 0x17
        /*001e*/ 	.short	(.L_3859 - .L_3858)
.L_3858:
        /*0020*/ 	.word	0x00000000
        /*0024*/ 	.short	0x0002
        /*0026*/ 	.short	0x0c49
        /*0028*/ 	.byte	0x00, 0xf0, 0x05, 0x00


	//----- nvinfo : EIATTR_KPARAM_INFO
	.align		4
.L_3859:
        /*002c*/ 	.byte	0x04, 0x17
        /*002e*/ 	.short	(.L_3861 - .L_3860)
.L_3860:
        /*0030*/ 	.word	0x00000000
        /*0034*/ 	.short	0x0001
        /*0036*/ 	.short	0x0c48
        /*0038*/ 	.byte	0x00, 0xf0, 0x05, 0x00


	//----- nvinfo : EIATTR_KPARAM_INFO
	.align		4
.L_3861:
        /*003c*/ 	.byte	0x04, 0x17
        /*003e*/ 	.short	(.L_3863 - .L_3862)
.L_3862:
        /*0040*/ 	.word	0x00000000
        /*0044*/ 	.short	0x0000
        /*0046*/ 	.short	0x0000
        /*0048*/ 	.byte	0x00, 0xf0, 0x21, 0x31


	//----- nvinfo : EIATTR_MAXREG_COUNT
	.align		4
.L_3863:
        /*004c*/ 	.byte	0x03, 0x1b
        /*004e*/ 	.short	0x0080


	//----- nvinfo : EIATTR_MERCURY_ISA_VERSION
	.align		4
        /*0050*/ 	.byte	0x03, 0x5f
        /*0052*/ 	.short	0x0000


	//----- nvinfo : EIATTR_EXIT_INSTR_OFFSETS
	.align		4
        /*0054*/ 	.byte	0x04, 0x1c
        /*0056*/ 	.short	(.L_3865 - .L_3864)


	//   ....[0]....
.L_3864:
        /*0058*/ 	.word	0x000001a0


	//   ....[1]....
        /*005c*/ 	.word	0x000009f0


	//   ....[2]....
        /*0060*/ 	.word	0x00000a50


	//   ....[3]....
        /*0064*/ 	.word	0x00001010


	//----- nvinfo : EIATTR_MAX_THREADS
	.align		4
.L_3865:
        /*0068*/ 	.byte	0x04, 0x05
        /*006a*/ 	.short	(.L_3867 - .L_3866)
.L_3866:
        /*006c*/ 	.word	0x00000200
        /*0070*/ 	.word	0x00000001
        /*0074*/ 	.word	0x00000001


	//----- nvinfo : EIATTR_CRS_STACK_SIZE
	.align		4
.L_3867:
        /*0078*/ 	.byte	0x04, 0x1e
        /*007a*/ 	.short	(.L_3869 - .L_3868)
.L_3868:
        /*007c*/ 	.word	0x00000000
.L_3869:


//--------------------- .nv.info._ZN2at6native55_GLOBAL__N__de093ff9_22_ForeachBinaryOpList_cu_a911ec4325multi_tensor_apply_kernelINS1_18TensorListMetadataILi2EEENS1_11CopyFunctorIN3c108BFloat16EbLi2ELi1ELi1EEEJNS0_4CopyIS7_bEEEEEvT_T0_DpT1_ --------------------------
	.section	.nv.info._ZN2at6native55_GLOBAL__N__de093ff9_22_ForeachBinaryOpList_cu_a911ec4325multi_tensor_apply_kernelINS1_18TensorListMetadataILi2EEENS1_11CopyFunctorIN3c108BFloat16EbLi2ELi1ELi1EEEJNS0_4CopyIS7_bEEEEEvT_T0_DpT1_,"",@"SHT_CUDA_INFO"
	.sectionflags	@""
	.align	4


	//----- nvinfo : EIATTR_CUDA_API_VERSION
	.align		4
        /*0000*/ 	.byte	0x04, 0x37
        /*0002*/ 	.short	(.L_3871 - .L_3870)
.L_3870:
        /*0004*/ 	.word	0x00000082


	//----- nvinfo : EIATTR_SW2861232_WAR
	.align		4
.L_3871:
        /*0008*/ 	.byte	0x01, 0x35
	.zero		2


	//----- nvinfo : EIATTR_PARAM_CBANK
	.align		4
        /*000c*/ 	.byte	0x04, 0x0a
        /*000e*/ 	.short	(.L_3873 - .L_3872)
	.align		4
.L_3872:
        /*0010*/ 	.word	index@(.nv.constant0._ZN2at6native55_GLOBAL__N__de093ff9_22_ForeachBinaryOpList_cu_a911ec4325multi_tensor_apply_kernelINS1_18TensorListMetadataILi2EEENS1_11CopyFunctorIN3c108BFloat16EbLi2ELi1ELi1EEEJNS0_4CopyIS7_bEEEEEvT_T0_DpT1_)
        /*0014*/ 	.short	0x0160
        /*0016*/ 	.short	0x0c4a


	//----- nvinfo : EIATTR_CBANK_PARAM_SIZE
	.align		4
.L_3873:
        /*0018*/ 	.byte	0x03, 0x19
        /*001a*/ 	.short	0x0c4a


	//----- nvinfo : EIATTR_KPARAM_INFO
	.align		4
        /*001c*/ 	.byte	0x04, 0x17
        /*001e*/ 	.short	(.L_3875 - .L_3874)
.L_3874:
        /*0020*/ 	.word	0x00000000
        /*0024*/ 	.short	0x0002
        /*0026*/ 	.short	0x0c49
        /*0028*/ 	.byte	0x00, 0xf0, 0x05, 0x00


	//----- nvinfo : EIATTR_KPARAM_INFO
	.align		4
.L_3875:
        /*002c*/ 	.byte	0x04, 0x17
        /*002e*/ 	.short	(.L_3877 - .L_3876)
.L_3876:
        /*0030*/ 	.word	0x00000000
        /*0034*/ 	.short	0x0001
        /*0036*/ 	.short	0x0c48
        /*0038*/ 	.byte	0x00, 0xf0, 0x05, 0x00


	//----- nvinfo : EIATTR_KPARAM_INFO
	.align		4
.L_3877:
        /*003c*/ 	.byte	0x04, 0x17
        /*003e*/ 	.short	(.L_3879 - .L_3878)
.L_3878:
        /*0040*/ 	.word	0x00000000
        /*0044*/ 	.short	0x0000
        /*0046*/ 	.short	0x0000
        /*0048*/ 	.byte	0x00, 0xf0, 0x21, 0x31


	//----- nvinfo : EIATTR_MAXREG_COUNT
	.align		4
.L_3879:
        /*004c*/ 	.byte	0x03, 0x1b
        /*004e*/ 	.short	0x0080


	//----- nvinfo : EIATTR_MERCURY_ISA_VERSION
	.align		4
        /*0050*/ 	.byte	0x03, 0x5f
        /*0052*/ 	.short	0x0000


	//----- nvinfo : EIATTR_EXIT_INSTR_OFFSETS
	.align		4
        /*0054*/ 	.byte	0x04, 0x1c
        /*0056*/ 	.short	(.L_3881 - .L_3880)


	//   ....[0]....
.L_3880:
        /*0058*/ 	.word	0x000001a0


	//   ....[1]....
        /*005c*/ 	.word	0x000005e0


	//   ....[2]....
        /*0060*/ 	.word	0x00000640


	//   ....[3]....
        /*0064*/ 	.word	0x000007b0


	//----- nvinfo : EIATTR_MAX_THREADS
	.align		4
.L_3881:
        /*0068*/ 	.byte	0x04, 0x05
        /*006a*/ 	.short	(.L_3883 - .L_3882)
.L_3882:
        /*006c*/ 	.word	0x00000200
        /*0070*/ 	.word	0x00000001
        /*0074*/ 	.word	0x00000001


	//----- nvinfo : EIATTR_CRS_STACK_SIZE
	.align		4
.L_3883:
        /*0078*/ 	.byte	0x04, 0x1e
        /*007a*/ 	.short	(.L_3885 - .L_3884)
.L_3884:
        /*007c*/ 	.word	0x00000000
.L_3885:


//--------------------- .nv.info._ZN2at6native55_GLOBAL__N__de093ff9_22_ForeachBinaryOpList_cu_a911ec4325multi_tensor_apply_kernelINS1_18TensorListMetadataILi2EEENS1_11CopyFunctorIN3c108BFloat16ENS6_4HalfELi2ELi1ELi1EEEJNS0_4CopyIS7_S8_EEEEEvT_T0_DpT1_ --------------------------
	.section	.nv.info._ZN2at6native55_GLOBAL__N__de093ff9_22_ForeachBinaryOpList_cu_a911ec4325multi_tensor_apply_kernelINS1_18TensorListMetadataILi2EEENS1_11CopyFunctorIN3c108BFloat16ENS6_4HalfELi2ELi1ELi1EEEJNS0_4CopyIS7_S8_EEEEEvT_T0_DpT1_,"",@"SHT_CUDA_INFO"
	.sectionflags	@""
	.align	4


	//----- nvinfo : EIATTR_CUDA_API_VERSION
	.align		4
        /*0000*/ 	.byte	0x04, 0x37
        /*0002*/ 	.short	(.L_3887 - .L_3886)
.L_3886:
        /*0004*/ 	.word	0x00000082


	//----- nvinfo : EIATTR_SW2861232_WAR
	.align		4
.L_3887:
        /*0008*/ 	.byte	0x01, 0x35
	.zero		2


	//----- nvinfo : EIATTR_PARAM_CBANK
	.align		4
        /*000c*/ 	.byte	0x04, 0x0a
        /*000e*/ 	.short	(.L_3889 - .L_3888)
	.align		4
.L_3888:
        /*0010*/ 	.word	index@(.nv.constant0._ZN2at6native55_GLOBAL__N__de093ff9_22_ForeachBinaryOpList_cu_a911ec4325multi_tensor_apply_kernelINS1_18TensorListMetadataILi2EEENS1_11CopyFunctorIN3c108BFloat16ENS6_4HalfELi2ELi1ELi1EEEJNS0_4CopyIS7_S8_EEEEEvT_T0_DpT1_)
        /*0014*/ 	.short	0x0160
        /*0016*/ 	.short	0x0c4a


	//----- nvinfo : EIATTR_CBANK_PARAM_SIZE
	.align		4
.L_3889:
        /*0018*/ 	.byte	0x03, 0x19
        /*001a*/ 	.short	0x0c4a


	//----- nvinfo : EIATTR_KPARAM_INFO
	.align		4
        /*001c*/ 	.byte	0x04, 0x17
        /*001e*/ 	.short	(.L_3891 - .L_3890)
.L_3890:
        /*0020*/ 	.word	0x00000000
        /*0024*/ 	.short	0x0002
        /*0026*/ 	.short	0x0c49
        /*0028*/ 	.byte	0x00, 0xf0, 0x05, 0x00


	//----- nvinfo : EIATTR_KPARAM_INFO
	.align		4
.L_3891:
        /*002c*/ 	.byte	0x04, 0x17
        /*002e*/ 	.short	(.L_3893 - .L_3892)
.L_3892:
        /*0030*/ 	.word	0x00000000
        /*0034*/ 	.short	0x0001
        /*0036*/ 	.short	0x0c48
        /*0038*/ 	.byte	0x00, 0xf0, 0x05, 0x00


	//----- nvinfo : EIATTR_KPARAM_INFO
	.align		4
.L_3893:
        /*003c*/ 	.byte	0x04, 0x17
        /*003e*/ 	.short	(.L_3895 - .L_3894)
.L_3894:
        /*0040*/ 	.word	0x00000000
        /*0044*/ 	.short	0x0000
        /*0046*/ 	.short	0x0000
        /*0048*/ 	.byte	0x00, 0xf0, 0x21, 0x31


	//----- nvinfo : EIATTR_MAXREG_COUNT
	.align		4
.L_3895:
        /*004c*/ 	.byte	0x03, 0x1b
        /*004e*/ 	.short	0x0080


	//----- nvinfo : EIATTR_MERCURY_ISA_VERSION
	.align		4
        /*0050*/ 	.byte	0x03, 0x5f
        /*0052*/ 	.short	0x0000


	//----- nvinfo : EIATTR_EXIT_INSTR_OFFSETS
	.align		4
        /*0054*/ 	.byte	0x04, 0x1c
        /*0056*/ 	.short	(.L_3897 - .L_3896)


	//   ....[0]....
.L_3896:
        /*0058*/ 	.word	0x00000190


	//   ....[1]....
        /*005c*/ 	.word	0x000005e0


	//   ....[2]....
        /*0060*/ 	.word	0x00000640


	//   ....[3]....
        /*0064*/ 	.word	0x000007d0


	//----- nvinfo : EIATTR_MAX_THREADS
	.align		4
.L_3897:
        /*0068*/ 	.byte	0x04, 0x05
        /*006a*/ 	.short	(.L_3899 - .L_3898)
.L_3898:
        /*006c*/ 	.word	0x00000200
        /*0070*/ 	.word	0x00000001
        /*0074*/ 	.word	0x00000001


	//----- nvinfo : EIATTR_CRS_STACK_SIZE
	.align		4
.L_3899:
        /*0078*/ 	.byte	0x04, 0x1e
        /*007a*/ 	.short	(.L_3901 - .L_3900)
.L_3900:
        /*007c*/ 	.word	0x00000000
.L_3901:


//--------------------- .nv.info._ZN2at6native55_GLOBAL__N__de093ff9_22_ForeachBinaryOpList_cu_a911ec4325multi_tensor_apply_kernelINS1_18TensorListMetadataILi2EEENS1_11CopyFunctorIN3c108BFloat16ENS6_7complexIfEELi2ELi1ELi1EEEJNS0_4CopyIS7_S9_EEEEEvT_T0_DpT1_ --------------------------
	.section	.nv.info._ZN2at6native55_GLOBAL__N__de093ff9_22_ForeachBinaryOpList_cu_a911ec4325multi_tensor_apply_kernelINS1_18TensorListMetadataILi2EEENS1_11CopyFunctorIN3c108BFloat16ENS6_7complexIfEELi2ELi1ELi1EEEJNS0_4CopyIS7_S9_EEEEEvT_T0_DpT1_,"",@"SHT_CUDA_INFO"
	.sectionflags	@""
	.align	4


	//----- nvinfo : EIATTR_CUDA_API_VERSION
	.align		4
        /*0000*/ 	.byte	0x04, 0x37
        /*0002*/ 	.short	(.L_3903 - .L_3902)
.L_3902:
        /*0004*/ 	.word	0x00000082


	//----- nvinfo : EIATTR_SW2861232_WAR
	.align		4
.L_3903:
        /*0008*/ 	.byte	0x01, 0x35
	.zero		2


	//----- nvinfo : EIATTR_PARAM_CBANK
	.align		4
        /*000c*/ 	.byte	0x04, 0x0a
        /*000e*/ 	.short	(.L_3905 - .L_3904)
	.align		4
.L_3904:
        /*0010*/ 	.word	index@(.nv.constant0._ZN2at6native55_GLOBAL__N__de093ff9_22_ForeachBinaryOpList_cu_a911ec4325multi_tensor_apply_kernelINS1_18TensorListMetadataILi2EEENS1_11CopyFunctorIN3c108BFloat16ENS6_7complexIfEELi2ELi1ELi1EEEJNS0_4CopyIS7_S9_EEEEEvT_T0_DpT1_)
        /*0014*/ 	.short	0x0160
        /*0016*/ 	.short	0x0c4a


	//----- nvinfo : EIATTR_CBANK_PARAM_SIZE
	.align		4
.L_3905:
        /*0018*/ 	.byte	0x03, 0x19
        /*001a*/ 	.short	0x0c4a


	//----- nvinfo : EIATTR_KPARAM_INFO
	.align		4
        /*001c*/ 	.byte	0x04, 0x17
        /*001e*/ 	.short	(.L_3907 - .L_3906)
.L_3906:
        /*0020*/ 	.word	0x00000000
        /*0024*/ 	.short	0x0002
        /*0026*/ 	.short	0x0c49
        /*0028*/ 	.byte	0x00, 0xf0, 0x05, 0x00


	//----- nvinfo : EIATTR_KPARAM_INFO
	.align		4
.L_3907:
        /*002c*/ 	.byte	0x04, 0x17
        /*002e*/ 	.short	(.L_3909 - .L_3908)
.L_3908:
        /*0030*/ 	.word	0x00000000
        /*0034*/ 	.short	0x0001
        /*0036*/ 	.short	0x0c48
        /*0038*/ 	.byte	0x00, 0xf0, 0x05, 0x00


	//----- nvinfo : EIATTR_KPARAM_INFO
	.align		4
.L_3909:
        /*003c*/ 	.byte	0x04, 0x17
        /*003e*/ 	.short	(.L_3911 - .L_3910)
.L_3910:
        /*0040*/ 	.word	0x00000000
        /*0044*/ 	.short	0x0000
        /*0046*/ 	.short	0x0000
        /*0048*/ 	.byte	0x00, 0xf0, 0x21, 0x31


	//----- nvinfo : EIATTR_MAXREG_COUNT
	.align		4
.L_3911:
        /*004c*/ 	.byte	0x03, 0x1b
        /*004e*/ 	.short	0x0080


	//----- nvinfo : EIATTR_MERCURY_ISA_VERSION
	.align		4
        /*0050*/ 	.byte	0x03, 0x5f
        /*0052*/ 	.short	0x0000


	//----- nvinfo : EIATTR_EXIT_INSTR_OFFSETS
	.align		4
        /*0054*/ 	.byte	0x04, 0x1c
        /*0056*/ 	.short	(.L_3913 - .L_3912)


	//   ....[0]....
.L_3912:
        /*0058*/ 	.word	0x000001a0


	//   ....[1]....
        /*005c*/ 	.word	0x00000600


	//   ....[2]....
        /*0060*/ 	.word	0x00000660


	//   ....[3]....
        /*0064*/ 	.word	0x000007c0


	//----- nvinfo : EIATTR_MAX_THREADS
	.align		4
.L_3913:
        /*0068*/ 	.byte	0x04, 0x05
        /*006a*/ 	.short	(.L_3915 - .L_3914)
.L_3914:
        /*006c*/ 	.word	0x00000200
        /*0070*/ 	.word	0x00000001
        /*0074*/ 	.word	0x00000001


	//----- nvinfo : EIATTR_CRS_STACK_SIZE
	.align		4
.L_3915:
        /*0078*/ 	.byte	0x04, 0x1e
        /*007a*/ 	.short	(.L_3917 - .L_3916)
.L_3916:
        /*007c*/ 	.word	0x00000000
.L_3917:


//--------------------- .nv.info._ZN2at6native55_GLOBAL__N__de093ff9_22_ForeachBinaryOpList_cu_a911ec4325multi_tensor_apply_kernelINS1_18TensorListMetadataILi2EEENS1_11CopyFunctorIN3c108BFloat16ENS6_7complexIdEELi2ELi1ELi1EEEJNS0_4CopyIS7_S9_EEEEEvT_T0_DpT1_ --------------------------
	.section	.nv.info._ZN2at6native55_GLOBAL__N__de093ff9_22_ForeachBinaryOpList_cu_a911ec4325multi_tensor_apply_kernelINS1_18TensorListMetadataILi2EEENS1_11CopyFunctorIN3c108BFloat16ENS6_7complexIdEELi2ELi1ELi1EEEJNS0_4CopyIS7_S9_EEEEEvT_T0_DpT1_,"",@"SHT_CUDA_INFO"
	.sectionflags	@""
	.align	4


	//----- nvinfo : EIATTR_CUDA_API_VERSION
	.align		4
        /*0000*/ 	.byte	0x04, 0x37
        /*0002*/ 	.short	(.L_3919 - .L_3918)
.L_3918:
        /*0004*/ 	.word	0x00000082


	//----- nvinfo : EIATTR_SW2861232_WAR
	.align		4
.L_3919:
        /*0008*/ 	.byte	0x01, 0x35
	.zero		2


	//----- nvinfo : EIATTR_PARAM_CBANK
	.align		4
        /*000c*/ 	.byte	0x04, 0x0a
        /*000e*/ 	.short	(.L_3921 - .L_3920)
	.align		4
.L_3920:
        /*0010*/ 	.word	index@(.nv.constant0._ZN2at6native55_GLOBAL__N__de093ff9_22_ForeachBinaryOpList_cu_a911ec4325multi_tensor_apply_kernelINS1_18TensorListMetadataILi2EEENS1_11CopyFunctorIN3c108BFloat16ENS6_7complexIdEELi2ELi1ELi1EEEJNS0_4CopyIS7_S9_EEEEEvT_T0_DpT1_)
        /*0014*/ 	.short	0x0160
        /*0016*/ 	.short	0x0c4a


	//----- nvinfo : EIATTR_CBANK_PARAM_SIZE
	.align		4
.L_3921:
        /*0018*/ 	.byte	0x03, 0x19
        /*001a*/ 	.short	0x0c4a


	//----- nvinfo : EIATTR_KPARAM_INFO
	.align		4
        /*001c*/ 	.byte	0x04, 0x17
        /*001e*/ 	.short	(.L_3923 - .L_3922)
.L_3922:
        /*0020*/ 	.word	0x00000000
        /*0024*/ 	.short	0x0002
        /*0026*/ 	.short	0x0c49
        /*0028*/ 	.byte	0x00, 0xf0, 0x05, 0x00


	//----- nvinfo : EIATTR_KPARAM_INFO
	.align		4
.L_3923:
        /*002c*/ 	.byte	0x04, 0x17
        /*002e*/ 	.short	(.L_3925 - .L_3924)
.L_3924:
        /*0030*/ 	.word	0x00000000
        /*0034*/ 	.short	0x0001
        /*0036*/ 	.short	0x0c48
        /*0038*/ 	.byte	0x00, 0xf0, 0x05, 0x00


	//----- nvinfo : EIATTR_KPARAM_INFO
	.align		4
.L_3925:
        /*003c*/ 	.byte	0x04, 0x17
        /*003e*/ 	.short	(.L_3927 - .L_3926)
.L_3926:
        /*0040*/ 	.word	0x00000000
        /*0044*/ 	.short	0x0000
        /*0046*/ 	.short	0x0000
        /*0048*/ 	.byte	0x00, 0xf0, 0x21, 0x31


	//----- nvinfo : EIATTR_MAXREG_COUNT
	.align		4
.L_3927:
        /*004c*/ 	.byte	0x03, 0x1b
        /*004e*/ 	.short	0x0080


	//----- nvinfo : EIATTR_MERCURY_ISA_VERSION
	.align		4
        /*0050*/ 	.byte	0x03, 0x5f
        /*0052*/ 	.short	0x0000


	//----- nvinfo : EIATTR_EXIT_INSTR_OFFSETS
	.align		4
        /*0054*/ 	.byte	0x04, 0x1c
        /*0056*/ 	.short	(.L_3929 - .L_3928)


	//   ....[0]....
.L_3928:
        /*0058*/ 	.word	0x000001a0


	//   ....[1]....
        /*005c*/ 	.word	0x000006a0


	//   ....[2]....
        /*0060*/ 	.word	0x00000700


	//   ....[3]....
        /*0064*/ 	.word	0x00000920


	//----- nvinfo : EIATTR_MAX_THREADS
	.align		4
.L_3929:
        /*0068*/ 	.byte	0x04, 0x05
        /*006a*/ 	.short	(.L_3931 - .L_3930)
.L_3930:
        /*006c*/ 	.word	0x00000200
        /*0070*/ 	.word	0x00000001
        /*0074*/ 	.word	0x00000001


	//----- nvinfo : EIATTR_CRS_STACK_SIZE
	.align		4
.L_3931:
        /*0078*/ 	.byte	0x04, 0x1e
        /*007a*/ 	.short	(.L_3933 - .L_3932)
.L_3932:
        /*007c*/ 	.word	0x00000000
.L_3933:


//--------------------- .nv.info._ZN2at6native55_GLOBAL__N__de093ff9_22_ForeachBinaryOpList_cu_a911ec4325multi_tensor_apply_kernelINS1_18TensorListMetadataILi2EEENS1_11CopyFunctorIN3c108BFloat16EfLi2ELi1ELi1EEEJNS0_4CopyIS7_fEEEEEvT_T0_DpT1_ --------------------------
	.section	.nv.info._ZN2at6native55_GLOBAL__N__de093ff9_22_ForeachBinaryOpList_cu_a911ec4325multi_tensor_apply_kernelINS1_18TensorListMetadataILi2EEENS1_11CopyFunctorIN3c108BFloat16EfLi2ELi1ELi1EEEJNS0_4CopyIS7_fEEEEEvT_T0_DpT1_,"",@"SHT_CUDA_INFO"
	.sectionflags	@""
	.align	4


	//----- nvinfo : EIATTR_CUDA_API_VERSION
	.align		4
        /*0000*/ 	.byte	0x04, 0x37
        /*0002*/ 	.short	(.L_3935 - .L_3934)
.L_3934:
        /*0004*/ 	.word	0x00000082


	//----- nvinfo : EIATTR_SW2861232_WAR
	.align		4
.L_3935:
        /*0008*/ 	.byte	0x01, 0x35
	.zero		2


	//----- nvinfo : EIATTR_PARAM_CBANK
	.align		4
        /*000c*/ 	.byte	0x04, 0x0a
        /*000e*/ 	.short	(.L_3937 - .L_3936)
	.align		4
.L_3936:
        /*0010*/ 	.word	index@(.nv.constant0._ZN2at6native55_GLOBAL__N__de093ff9_22_ForeachBinaryOpList_cu_a911ec4325multi_tensor_apply_kernelINS1_18TensorListMetadataILi2EEENS1_11CopyFunctorIN3c108BFloat16EfLi2ELi1ELi1EEEJNS0_4CopyIS7_fEEEEEvT_T0_DpT1_)
        /*0014*/ 	.short	0x0160
        /*0016*/ 	.short	0x0c4a


	//----- nvinfo : EIATTR_CBANK_PARAM_SIZE
	.align		4
.L_3937:
        /*0018*/ 	.byte	0x03, 0x19
        /*001a*/ 	.short	0x0c4a


	//----- nvinfo : EIATTR_KPARAM_INFO
	.align		4
        /*001c*/ 	.byte	0x04, 0x17
        /*001e*/ 	.short	(.L_3939 - .L_3938)
.L_3938:
        /*0020*/ 	.word	0x00000000
        /*0024*/ 	.short	0x0002
        /*0026*/ 	.short	0x0c49
        /*0028*/ 	.byte	0x00, 0xf0, 0x05, 0x00


	//----- nvinfo : EIATTR_KPARAM_INFO
	.align		4
.L_3939:
        /*002c*/ 	.byte	0x04, 0x17
        /*002e*/ 	.short	(.L_3941 - .L_3940)
.L_3940:
        /*0030*/ 	.word	0x00000000
        /*0034*/ 	.short	0x0001
        /*0036*/ 	.short	0x0c48
        /*0038*/ 	.byte	0x00, 0xf0, 0x05, 0x00


	//----- nvinfo : EIATTR_KPARAM_INFO
	.align		4
.L_3941:
        /*003c*/ 	.byte	0x04, 0x17
        /*003e*/ 	.short	(.L_3943 - .L_3942)
.L_3942:
        /*0040*/ 	.word	0x00000000
        /*0044*/ 	.short	0x0000
        /*0046*/ 	.short	0x0000
        /*0048*/ 	.byte	0x00, 0xf0, 0x21, 0x31


	//----- nvinfo : EIATTR_MAXREG_COUNT
	.align		4
.L_3943:
        /*004c*/ 	.byte	0x03, 0x1b
        /*004e*/ 	.short	0x0080


	//----- nvinfo : EIATTR_MERCURY_ISA_VERSION
	.align		4
        /*0050*/ 	.byte	0x03, 0x5f
        /*0052*/ 	.short	0x0000


	//----- nvinfo : EIATTR_EXIT_INSTR_OFFSETS
	.align		4
        /*0054*/ 	.byte	0x04, 0x1c
        /*0056*/ 	.short	(.L_3945 - .L_3944)


	//   ....[0]....
.L_3944:
        /*0058*/ 	.word	0x000001a0


	//   ....[1]....
        /*005c*/ 	.word	0x000005a0


	//   ....[2]....
        /*0060*/ 	.word	0x00000600


	//   ....[3]....
        /*0064*/ 	.word	0x00000730


	//----- nvinfo : EIATTR_MAX_THREADS
	.align		4
.L_3945:
        /*0068*/ 	.byte	0x04, 0x05
        /*006a*/ 	.short	(.L_3947 - .L_3946)
.L_3946:
        /*006c*/ 	.word	0x00000200
        /*0070*/ 	.word	0x00000001
        /*0074*/ 	.word	0x00000001


	//----- nvinfo : EIATTR_CRS_STACK_SIZE
	.align		4
.L_3947:
        /*0078*/ 	.byte	0x04, 0x1e
        /*007a*/ 	.short	(.L_3949 - .L_3948)
.L_3948:
        /*007c*/ 	.word	0x00000000
.L_3949:


//--------------------- .nv.info._ZN2at6native55_GLOBAL__N__de093ff9_22_ForeachBinaryOpList_cu_a911ec4325multi_tensor_apply_kernelINS1_18TensorListMetadataILi2EEENS1_11CopyFunctorIN3c108BFloat16EdLi2ELi1ELi1EEEJNS0_4CopyIS7_dEEEEEvT_T0_DpT1_ --------------------------
	.section	.nv.info._ZN2at6native55_GLOBAL__N__de093ff9_22_ForeachBinaryOpList_cu_a911ec4325multi_tensor_apply_kernelINS1_18TensorListMetadataILi2EEENS1_11CopyFunctorIN3c108BFloat16EdLi2ELi1ELi1EEEJNS0_4CopyIS7_dEEEEEvT_T0_DpT1_,"",@"SHT_CUDA_INFO"
	.sectionflags	@""
	.align	4


	//----- nvinfo : EIATTR_CUDA_API_VERSION
	.align		4
        /*0000*/ 	.byte	0x04, 0x37
        /*0002*/ 	.short	(.L_3951 - .L_3950)
.L_3950:
        /*0004*/ 	.word	0x00000082


	//----- nvinfo : EIATTR_SW2861232_WAR
	.align		4
.L_3951:
        /*0008*/ 	.byte	0x01, 0x35
	.zero		2


	//----- nvinfo : EIATTR_PARAM_CBANK
	.align		4
        /*000c*/ 	.byte	0x04, 0x0a
        /*000e*/ 	.short	(.L_3953 - .L_3952)
	.align		4
.L_3952:
        /*0010*/ 	.word	index@(.nv.constant0._ZN2at6native55_GLOBAL__N__de093ff9_22_ForeachBinaryOpList_cu_a911ec4325multi_tensor_apply_kernelINS1_18TensorListMetadataILi2EEENS1_11CopyFunctorIN3c108BFloat16EdLi2ELi1ELi1EEEJNS0_4CopyIS7_dEEEEEvT_T0_DpT1_)
        /*0014*/ 	.short	0x0160
        /*0016*/ 	.short	0x0c4a


	//----- nvinfo : EIATTR_CBANK_PARAM_SIZE
	.align		4
.L_3953:
        /*0018*/ 	.byte	0x03, 0x19
        /*001a*/ 	.short	0x0c4a


	//----- nvinfo : EIATTR_KPARAM_INFO
	.align		4
        /*001c*/ 	.byte	0x04, 0x17
        /*001e*/ 	.short	(.L_3955 - .L_3954)
.L_3954:
        /*0020*/ 	.word	0x00000000
        /*0024*/ 	.short	0x0002
        /*0026*/ 	.short	0x0c49
        /*0028*/ 	.byte	0x00, 0xf0, 0x05, 0x00


	//----- nvinfo : EIATTR_KPARAM_INFO
	.align		4
.L_3955:
        /*002c*/ 	.byte	0x04, 0x17
        /*002e*/ 	.short	(.L_3957 - .L_3956)
.L_3956:
        /*0030*/ 	.word	0x00000000
        /*0034*/ 	.short	0x0001
        /*0036*/ 	.short	0x0c48
        /*0038*/ 	.byte	0x00, 0xf0, 0x05, 0x00


	//----- nvinfo : EIATTR_KPARAM_INFO
	.align		4
.L_3957:
        /*003c*/ 	.byte	0x04, 0x17
        /*003e*/ 	.short	(.L_3959 - .L_3958)
.L_3958:
        /*0040*/ 	.word	0x00000000
        /*0044*/ 	.short	0x0000
        /*0046*/ 	.short	0x0000
        /*0048*/ 	.byte	0x00, 0xf0, 0x21, 0x31


	//----- nvinfo : EIATTR_MAXREG_COUNT
	.align		4
.L_3959:
        /*004c*/ 	.byte	0x03, 0x1b
        /*004e*/ 	.short	0x0080


	//----- nvinfo : EIATTR_MERCURY_ISA_VERSION
	.align		4
        /*0050*/ 	.byte	0x03, 0x5f
        /*0052*/ 	.short	0x0000


	//----- nvinfo : EIATTR_EXIT_INSTR_OFFSETS
	.align		4
        /*0054*/ 	.byte	0x04, 0x1c
        /*0056*/ 	.short	(.L_3961 - .L_3960)


	//   ....[0]....
.L_3960:
        /*0058*/ 	.word	0x000001a0


	//   ....[1]....
        /*005c*/ 	.word	0x00000660


	//   ....[2]....
        /*0060*/ 	.word	0x000006c0


	//   ....[3]....
        /*0064*/ 	.word	0x000008c0


	//----- nvinfo : EIATTR_MAX_THREADS
	.align		4
.L_3961:
        /*0068*/ 	.byte	0x04, 0x05
        /*006a*/ 	.short	(.L_3963 - .L_3962)
.L_3962:
        /*006c*/ 	.word	0x00000200
        /*0070*/ 	.word	0x00000001
        /*0074*/ 	.word	0x00000001


	//----- nvinfo : EIATTR_CRS_STACK_SIZE
	.align		4
.L_3963:
        /*0078*/ 	.byte	0x04, 0x1e
        /*007a*/ 	.short	(.L_3965 - .L_3964)
.L_3964:
        /*007c*/ 	.word	0x00000000
.L_3965:


//--------------------- .nv.info._ZN2at6native55_GLOBAL__N__de093ff9_22_ForeachBinaryOpList_cu_a911ec4325multi_tensor_apply_kernelINS1_18TensorListMetadataILi2EEENS1_11CopyFunctorIN3c108BFloat16EiLi2ELi1ELi1EEEJNS0_4CopyIS7_iEEEEEvT_T0_DpT1_ --------------------------
	.section	.nv.info._ZN2at6native55_GLOBAL__N__de093ff9_22_ForeachBinaryOpList_cu_a911ec4325multi_tensor_apply_kernelINS1_18TensorListMetadataILi2EEENS1_11CopyFunctorIN3c108BFloat16EiLi2ELi1ELi1EEEJNS0_4CopyIS7_iEEEEEvT_T0_DpT1_,"",@"SHT_CUDA_INFO"
	.sectionflags	@""
	.align	4


	//----- nvinfo : EIATTR_CUDA_API_VERSION
	.align		4
        /*0000*/ 	.byte	0x04, 0x37
        /*0002*/ 	.short	(.L_3967 - .L_3966)
.L_3966:
        /*0004*/ 	.word	0x00000082


	//----- nvinfo : EIATTR_SW2861232_WAR
	.align		4
.L_3967:
        /*0008*/ 	.byte	0x01, 0x35
	.zero		2


	//----- nvinfo : EIATTR_PARAM_CBANK
	.align		4
        /*000c*/ 	.byte	0x04, 0x0a
        /*000e*/ 	.short	(.L_3969 - .L_3968)
	.align		4
.L_3968:
        /*0010*/ 	.word	index@(.nv.constant0._ZN2at6native55_GLOBAL__N__de093ff9_22_ForeachBinaryOpList_cu_a911ec4325multi_tensor_apply_kernelINS1_18TensorListMetadataILi2EEENS1_11CopyFunctorIN3c108BFloat16EiLi2ELi1ELi1EEEJNS0_4CopyIS7_iEEEEEvT_T0_DpT1_)
        /*0014*/ 	.short	0x0160
        /*0016*/ 	.short	0x0c4a


	//----- nvinfo : EIATTR_CBANK_PARAM_SIZE
	.align		4
.L_3969:
        /*0018*/ 	.byte	0x03, 0x19
        /*001a*/ 	.short	0x0c4a


	//----- nvinfo : EIATTR_KPARAM_INFO
	.align		4
        /*001c*/ 	.byte	0x04, 0x17
        /*001e*/ 	.short	(.L_3971 - .L_3970)
.L_3970:
        /*0020*/ 	.word	0x00000000
        /*0024*/ 	.short	0x0002
        /*0026*/ 	.short	0x0c49
        /*0028*/ 	.byte	0x00, 0xf0, 0x05, 0x00


	//----- nvinfo : EIATTR_KPARAM_INFO
	.align		4
.L_3971:
        /*002c*/ 	.byte	0x04, 0x17
        /*002e*/ 	.short	(.L_3973 - .L_3972)
.L_3972:
        /*0030*/ 	.word	0x00000000
        /*0034*/ 	.short	0x0001
        /*0036*/ 	.short	0x0c48
        /*0038*/ 	.byte	0x00, 0xf0, 0x05, 0x00


	//----- nvinfo : EIATTR_KPARAM_INFO
	.align		4
.L_3973:
        /*003c*/ 	.byte	0x04, 0x17
        /*003e*/ 	.short	(.L_3975 - .L_3974)
.L_3974:
        /*0040*/ 	.word	0x00000000
        /*0044*/ 	.short	0x0000
        /*0046*/ 	.short	0x0000
        /*0048*/ 	.byte	0x00, 0xf0, 0x21, 0x31


	//----- nvinfo : EIATTR_MAXREG_COUNT
	.align		4
.L_3975:
        /*004c*/ 	.byte	0x03, 0x1b
        /*004e*/ 	.short	0x0080


	//----- nvinfo : EIATTR_MERCURY_ISA_VERSION
	.align		4
        /*0050*/ 	.byte	0x03, 0x5f
        /*0052*/ 	.short	0x0000


	//----- nvinfo : EIATTR_EXIT_INSTR_OFFSETS
	.align		4
        /*0054*/ 	.byte	0x04, 0x1c
        /*0056*/ 	.short	(.L_3977 - .L_3976)


	//   ....[0]....
.L_3976:
        /*0058*/ 	.word	0x000001a0


	//   ....[1]....
        /*005c*/ 	.word	0x000005d0


	//   ....[2]....
        /*0060*/ 	.word	0x00000630


	//   ....[3]....
        /*0064*/ 	.word	0x000007a0


	//----- nvinfo : EIATTR_MAX_THREADS
	.align		4
.L_3977:
        /*0068*/ 	.byte	0x04, 0x05
        /*006a*/ 	.short	(.L_3979 - .L_3978)
.L_3978:
        /*006c*/ 	.word	0x00000200
        /*0070*/ 	.word	0x00000001
        /*0074*/ 	.word	0x00000001


	//----- nvinfo : EIATTR_CRS_STACK_SIZE
	.align		4
.L_3979:
        /*0078*/ 	.byte	0x04, 0x1e
        /*007a*/ 	.short	(.L_3981 - .L_3980)
.L_3980:
        /*007c*/ 	.word	0x00000000
.L_3981:


//--------------------- .nv.info._ZN2at6native55_GLOBAL__N__de093ff9_22_ForeachBinaryOpList_cu_a911ec4325multi_tensor_apply_kernelINS1_18TensorListMetadataILi2EEENS1_11CopyFunctorIN3c108BFloat16EsLi2ELi1ELi1EEEJNS0_4CopyIS7_sEEEEEvT_T0_DpT1_ --------------------------
	.section	.nv.info._ZN2at6native55_GLOBAL__N__de093ff9_22_ForeachBinaryOpList_cu_a911ec4325multi_tensor_apply_kernelINS1_18TensorListMetadataILi2EEENS1_11CopyFunctorIN3c108BFloat16EsLi2ELi1ELi1EEEJNS0_4CopyIS7_sEEEEEvT_T0_DpT1_,"",@"SHT_CUDA_INFO"
	.sectionflags	@""
	.align	4


	//----- nvinfo : EIATTR_CUDA_API_VERSION
	.align		4
        /*0000*/ 	.byte	0x04, 0x37
        /*0002*/ 	.short	(.L_3983 - .L_3982)
.L_3982:
        /*0004*/ 	.word	0x00000082


	//----- nvinfo : EIATTR_SW2861232_WAR
	.align		4
.L_3983:
        /*0008*/ 	.byte	0x01, 0x35
	.zero		2


	//----- nvinfo : EIATTR_PARAM_CBANK
	.align		4
        /*000c*/ 	.byte	0x04, 0x0a
        /*000e*/ 	.short	(.L_3985 - .L_3984)
	.align		4
.L_3984:
        /*0010*/ 	.word	index@(.nv.constant0._ZN2at6native55_GLOBAL__N__de093ff9_22_ForeachBinaryOpList_cu_a911ec4325multi_tensor_apply_kernelINS1_18TensorListMetadataILi2EEENS1_11CopyFunctorIN3c108BFloat16EsLi2ELi1ELi1EEEJNS0_4CopyIS7_sEEEEEvT_T0_DpT1_)
        /*0014*/ 	.short	0x0160
        /*0016*/ 	.short	0x0c4a


	//----- nvinfo : EIATTR_CBANK_PARAM_SIZE
	.align		4
.L_3985:
        /*0018*/ 	.byte	0x03, 0x19
        /*001a*/ 	.short	0x0c4a


	//----- nvinfo : EIATTR_KPARAM_INFO
	.align		4
        /*001c*/ 	.byte	0x04, 0x17
        /*001e*/ 	.short	(.L_3987 - .L_3986)
.L_3986:
        /*0020*/ 	.word	0x00000000
        /*0024*/ 	.short	0x0002
        /*0026*/ 	.short	0x0c49
        /*0028*/ 	.byte	0x00, 0xf0, 0x05, 0x00


	//----- nvinfo : EIATTR_KPARAM_INFO
	.align		4
.L_3987:
        /*002c*/ 	.byte	0x04, 0x17
        /*002e*/ 	.short	(.L_3989 - .L_3988)
.L_3988:
        /*0030*/ 	.word	0x00000000
        /*0034*/ 	.short	0x0001
        /*0036*/ 	.short	0x0c48
        /*0038*/ 	.byte	0x00, 0xf0, 0x05, 0x00


	//----- nvinfo : EIATTR_KPARAM_INFO
	.align		4
.L_3989:
        /*003c*/ 	.byte	0x04, 0x17
        /*003e*/ 	.short	(.L_3991 - .L_3990)
.L_3990:
        /*0040*/ 	.word	0x00000000
        /*0044*/ 	.short	0x0000
        /*0046*/ 	.short	0x0000
        /*0048*/ 	.byte	0x00, 0xf0, 0x21, 0x31


	//----- nvinfo : EIATTR_MAXREG_COUNT
	.align		4
.L_3991:
        /*004c*/ 	.byte	0x03, 0x1b
        /*004e*/ 	.short	0x0080


	//----- nvinfo : EIATTR_MERCURY_ISA_VERSION
	.align		4
        /*0050*/ 	.byte	0x03, 0x5f
        /*0052*/ 	.short	0x0000


	//----- nvinfo : EIATTR_EXIT_INSTR_OFFSETS
	.align		4
        /*0054*/ 	.byte	0x04, 0x1c
        /*0056*/ 	.short	(.L_3993 - .L_3992)


	//   ....[0]....
.L_3992:
        /*0058*/ 	.word	0x00000190


	//   ....[1]....
        /*005c*/ 	.word	0x000005d0


	//   ....[2]....
        /*0060*/ 	.word	0x00000630


	//   ....[3]....
        /*0064*/ 	.word	0x000007c0


	//----- nvinfo : EIATTR_MAX_THREADS
	.align		4
.L_3993:
        /*0068*/ 	.byte	0x04, 0x05
        /*006a*/ 	.short	(.L_3995 - .L_3994)
.L_3994:
        /*006c*/ 	.word	0x00000200
        /*0070*/ 	.word	0x00000001
        /*0074*/ 	.word	0x00000001


	//----- nvinfo : EIATTR_CRS_STACK_SIZE
	.align		4
.L_3995:
        /*0078*/ 	.byte	0x04, 0x1e
        /*007a*/ 	.short	(.L_3997 - .L_3996)
.L_3996:
        /*007c*/ 	.word	0x00000000
.L_3997:


//--------------------- .nv.info._ZN2at6native55_GLOBAL__N__de093ff9_22_ForeachBinaryOpList_cu_a911ec4325multi_tensor_apply_kernelINS1_18TensorListMetadataILi2EEENS1_11CopyFunctorIN3c108BFloat16ElLi2ELi1ELi1EEEJNS0_4CopyIS7_lEEEEEvT_T0_DpT1_ --------------------------
	.section	.nv.info._ZN2at6native55_GLOBAL__N__de093ff9_22_ForeachBinaryOpList_cu_a911ec4325multi_tensor_apply_kernelINS1_18TensorListMetadataILi2EEENS1_11CopyFunctorIN3c108BFloat16ElLi2ELi1ELi1EEEJNS0_4CopyIS7_lEEEEEvT_T0_DpT1_,"",@"SHT_CUDA_INFO"
	.sectionflags	@""
	.align	4


	//----- nvinfo : EIATTR_CUDA_API_VERSION
	.align		4
        /*0000*/ 	.byte	0x04, 0x37
        /*0002*/ 	.short	(.L_3999 - .L_3998)
.L_3998:
        /*0004*/ 	.word	0x00000082


	//----- nvinfo : EIATTR_SW2861232_WAR
	.align		4
.L_3999:
        /*0008*/ 	.byte	0x01, 0x35
	.zero		2


	//----- nvinfo : EIATTR_PARAM_CBANK
	.align		4
        /*000c*/ 	.byte	0x04, 0x0a
        /*000e*/ 	.short	(.L_4001 - .L_4000)
	.align		4
.L_4000:
        /*0010*/ 	.word	index@(.nv.constant0._ZN2at6native55_GLOBAL__N__de093ff9_22_ForeachBinaryOpList_cu_a911ec4325multi_tensor_apply_kernelINS1_18TensorListMetadataILi2EEENS1_11CopyFunctorIN3c108BFloat16ElLi2ELi1ELi1EEEJNS0_4CopyIS7_lEEEEEvT_T0_DpT1_)
        /*0014*/ 	.short	0x0160
        /*0016*/ 	.short	0x0c4a


	//----- nvinfo : EIATTR_CBANK_PARAM_SIZE
	.align		4
.L_4001:
        /*0018*/ 	.byte	0x03, 0x19
        /*001a*/ 	.short	0x0c4a


	//----- nvinfo : EIATTR_KPARAM_INFO
	.align		4
        /*001c*/ 	.byte	0x04, 0x17
        /*001e*/ 	.short	(.L_4003 - .L_4002)
.L_4002:
        /*0020*/ 	.word	0x00000000
        /*0024*/ 	.short	0x0002
        /*0026*/ 	.short	0x0c49
        /*0028*/ 	.byte	0x00, 0xf0, 0x05, 0x00


	//----- nvinfo : EIATTR_KPARAM_INFO
	.align		4
.L_4003:
        /*002c*/ 	.byte	0x04, 0x17
        /*002e*/ 	.short	(.L_4005 - .L_4004)
.L_4004:
        /*0030*/ 	.word	0x00000000
        /*0034*/ 	.short	0x0001
        /*0036*/ 	.short	0x0c48
        /*0038*/ 	.byte	0x00, 0xf0, 0x05, 0x00


	//----- nvinfo : EIATTR_KPARAM_INFO
	.align		4
.L_4005:
        /*003c*/ 	.byte	0x04, 0x17
        /*003e*/ 	.short	(.L_4007 - .L_4006)
.L_4006:
        /*0040*/ 	.word	0x00000000
        /*0044*/ 	.short	0x0000
        /*0046*/ 	.short	0x0000
        /*0048*/ 	.byte	0x00, 0xf0, 0x21, 0x31


	//----- nvinfo : EIATTR_MAXREG_COUNT
	.align		4
.L_4007:
        /*004c*/ 	.byte	0x03, 0x1b
        /*004e*/ 	.short	0x0080


	//----- nvinfo : EIATTR_MERCURY_ISA_VERSION
	.align		4
        /*0050*/ 	.byte	0x03, 0x5f
        /*0052*/ 	.short	0x0000


	//----- nvinfo : EIATTR_EXIT_INSTR_OFFSETS
	.align		4
        /*0054*/ 	.byte	0x04, 0x1c
        /*0056*/ 	.short	(.L_4009 - .L_4008)


	//   ....[0]....
.L_4008:
        /*0058*/ 	.word	0x000001a0


	//   ....[1]....
        /*005c*/ 	.word	0x000005e0


	//   ....[2]....
        /*0060*/ 	.word	0x00000640


	//   ....[3]....
        /*0064*/ 	.word	0x000007c0


	//----- nvinfo : EIATTR_MAX_THREADS
	.align		4
.L_4009:
        /*0068*/ 	.byte	0x04, 0x05
        /*006a*/ 	.short	(.L_4011 - .L_4010)
.L_4010:
        /*006c*/ 	.word	0x00000200
        /*0070*/ 	.word	0x00000001
        /*0074*/ 	.word	0x00000001


	//----- nvinfo : EIATTR_CRS_STACK_SIZE
	.align		4
.L_4011:
        /*0078*/ 	.byte	0x04, 0x1e
        /*007a*/ 	.short	(.L_4013 - .L_4012)
.L_4012:
        /*007c*/ 	.word	0x00000000
.L_4013:


//--------------------- .nv.info._ZN2at6native55_GLOBAL__N__de093ff9_22_ForeachBinaryOpList_cu_a911ec4325multi_tensor_apply_kernelINS1_18TensorListMetadataILi2EEENS1_11CopyFunctorIN3c108BFloat16EaLi2ELi1ELi1EEEJNS0_4CopyIS7_aEEEEEvT_T0_DpT1_ --------------------------
	.section	.nv.info._ZN2at6native55_GLOBAL__N__de093ff9_22_ForeachBinaryOpList_cu_a911ec4325multi_tensor_apply_kernelINS1_18TensorListMetadataILi2EEENS1_11CopyFunctorIN3c108BFloat16EaLi2ELi1ELi1EEEJNS0_4CopyIS7_aEEEEEvT_T0_DpT1_,"",@"SHT_CUDA_INFO"
	.sectionflags	@""
	.align	4


	//----- nvinfo : EIATTR_CUDA_API_VERSION
	.align		4
        /*0000*/ 	.byte	0x04, 0x37
        /*0002*/ 	.short	(.L_4015 - .L_4014)
.L_4014:
        /*0004*/ 	.word	0x00000082


	//----- nvinfo : EIATTR_SW2861232_WAR
	.align		4
.L_4015:
        /*0008*/ 	.byte	0x01, 0x35
	.zero		2


	//----- nvinfo : EIATTR_PARAM_CBANK
	.align		4
        /*000c*/ 	.byte	0x04, 0x0a
        /*000e*/ 	.short	(.L_4017 - .L_4016)
	.align		4
.L_4016:
        /*0010*/ 	.word	index@(.nv.constant0._ZN2at6native55_GLOBAL__N__de093ff9_22_ForeachBinaryOpList_cu_a911ec4325multi_tensor_apply_kernelINS1_18TensorListMetadataILi2EEENS1_11CopyFunctorIN3c108BFloat16EaLi2ELi1ELi1EEEJNS0_4CopyIS7_aEEEEEvT_T0_DpT1_)
        /*0014*/ 	.short	0x0160
        /*0016*/ 	.short	0x0c4a


	//----- nvinfo : EIATTR_CBANK_PARAM_SIZE
	.align		4
.L_4017:
        /*0018*/ 	.byte	0x03, 0x19
        /*001a*/ 	.short	0x0c4a


	//----- nvinfo : EIATTR_KPARAM_INFO
	.align		4
        /*001c*/ 	.byte	0x04, 0x17
        /*001e*/ 	.short	(.L_4019 - .L_4018)
.L_4018:
        /*0020*/ 	.word	0x00000000
        /*0024*/ 	.short	0x0002
        /*0026*/ 	.short	0x0c49
        /*0028*/ 	.byte	0x00, 0xf0, 0x05, 0x00


	//----- nvinfo : EIATTR_KPARAM_INFO
	.align		4
.L_4019:
        /*002c*/ 	.byte	0x04, 0x17
        /*002e*/ 	.short	(.L_4021 - .L_4020)
.L_4020:
        /*0030*/ 	.word	0x00000000
        /*0034*/ 	.short	0x0001
        /*0036*/ 	.short	0x0c48
        /*0038*/ 	.byte	0x00, 0xf0, 0x05, 0x00


	//----- nvinfo : EIATTR_KPARAM_INFO
	.align		4
.L_4021:
        /*003c*/ 	.byte	0x04, 0x17
        /*003e*/ 	.short	(.L_4023 - .L_4022)
.L_4022:
        /*0040*/ 	.word	0x00000000
        /*0044*/ 	.short	0x0000
        /*0046*/ 	.short	0x0000
        /*0048*/ 	.byte	0x00, 0xf0, 0x21, 0x31


	//----- nvinfo : EIATTR_MAXREG_COUNT
	.align		4
.L_4023:
        /*004c*/ 	.byte	0x03, 0x1b
        /*004e*/ 	.short	0x0080


	//----- nvinfo : EIATTR_MERCURY_ISA_VERSION
	.align		4
        /*0050*/ 	.byte	0x03, 0x5f
        /*0052*/ 	.short	0x0000


	//----- nvinfo : EIATTR_EXIT_INSTR_OFFSETS
	.align		4
        /*0054*/ 	.byte	0x04, 0x1c
        /*0056*/ 	.short	(.L_4025 - .L_4024)


	//   ....[0]....
.L_4024:
        /*0058*/ 	.word	0x000001a0


	//   ....[1]....
        /*005c*/ 	.word	0x000005e0


	//   ....[2]....
        /*0060*/ 	.word	0x00000640


	//   ....[3]....
        /*0064*/ 	.word	0x000007b0


	//----- nvinfo : EIATTR_MAX_THREADS
	.align		4
.L_4025:
        /*0068*/ 	.byte	0x04, 0x05
        /*006a*/ 	.short	(.L_4027 - .L_4026)
.L_4026:
        /*006c*/ 	.word	0x00000200
        /*0070*/ 	.word	0x00000001
        /*0074*/ 	.word	0x00000001


	//----- nvinfo : EIATTR_CRS_STACK_SIZE
	.align		4
.L_4027:
        /*0078*/ 	.byte	0x04, 0x1e
        /*007a*/ 	.short	(.L_4029 - .L_4028)
.L_4028:
        /*007c*/ 	.word	0x00000000
.L_4029:


//--------------------- .nv.info._ZN2at6native55_GLOBAL__N__de093ff9_22_ForeachBinaryOpList_cu_a911ec4325multi_tensor_apply_kernelINS1_18TensorListMetadataILi2EEENS1_11CopyFunctorIN3c108BFloat16EhLi2ELi1ELi1EEEJNS0_4CopyIS7_hEEEEEvT_T0_DpT1_ --------------------------
	.section	.nv.info._ZN2at6native55_GLOBAL__N__de093ff9_22_ForeachBinaryOpList_cu_a911ec4325multi_tensor_apply_kernelINS1_18TensorListMetadataILi2EEENS1_11CopyFunctorIN3c108BFloat16EhLi2ELi1ELi1EEEJNS0_4CopyIS7_hEEEEEvT_T0_DpT1_,"",@"SHT_CUDA_INFO"
	.sectionflags	@""
	.align	4


	//----- nvinfo : EIATTR_CUDA_API_VERSION
	.align		4
        /*0000*/ 	.byte	0x04, 0x37
        /*0002*/ 	.short	(.L_4031 - .L_4030)
.L_4030:
        /*0004*/ 	.word	0x00000082


	//----- nvinfo : EIATTR_SW2861232_WAR
	.align		4
.L_4031:
        /*0008*/ 	.byte	0x01, 0x35
	.zero		2


	//----- nvinfo : EIATTR_PARAM_CBANK
	.align		4
        /*000c*/ 	.byte	0x04, 0x0a
        /*000e*/ 	.short	(.L_4033 - .L_4032)
	.align		4
.L_4032:
        /*0010*/ 	.word	index@(.nv.constant0._ZN2at6native55_GLOBAL__N__de093ff9_22_ForeachBinaryOpList_cu_a911ec4325multi_tensor_apply_kernelINS1_18TensorListMetadataILi2EEENS1_11CopyFunctorIN3c108BFloat16EhLi2ELi1ELi1EEEJNS0_4CopyIS7_hEEEEEvT_T0_DpT1_)
        /*0014*/ 	.short	0x0160
        /*0016*/ 	.short	0x0c4a


	//----- nvinfo : EIATTR_CBANK_PARAM_SIZE
	.align		4
.L_4033:
        /*0018*/ 	.byte	0x03, 0x19
        /*001a*/ 	.short	0x0c4a


	//----- nvinfo : EIATTR_KPARAM_INFO
	.align		4
        /*001c*/ 	.byte	0x04, 0x17
        /*001e*/ 	.short	(.L_4035 - .L_4034)
.L_4034:
        /*0020*/ 	.word	0x00000000
        /*0024*/ 	.short	0x0002
        /*0026*/ 	.short	0x0c49
        /*0028*/ 	.byte	0x00, 0xf0, 0x05, 0x00


	//----- nvinfo : EIATTR_KPARAM_INFO
	.align		4
.L_4035:
        /*002c*/ 	.byte	0x04, 0x17
        /*002e*/ 	.short	(.L_4037 - .L_4036)
.L_4036:
        /*0030*/ 	.word	0x00000000
        /*0034*/ 	.short	0x0001
        /*0036*/ 	.short	0x0c48
        /*0038*/ 	.byte	0x00, 0xf0, 0x05, 0x00


	//----- nvinfo : EIATTR_KPARAM_INFO
	.align		4
.L_4037:
        /*003c*/ 	.byte	0x04, 0x17
        /*003e*/ 	.short	(.L_4039 - .L_4038)
.L_4038:
        /*0040*/ 	.word	0x00000000
        /*0044*/ 	.short	0x0000
        /*0046*/ 	.short	0x0000
        /*0048*/ 	.byte	0x00, 0xf0, 0x21, 0x31


	//----- nvinfo : EIATTR_MAXREG_COUNT
	.align		4
.L_4039:
        /*004c*/ 	.byte	0x03, 0x1b
        /*004e*/ 	.short	0x0080


	//----- nvinfo : EIATTR_MERCURY_ISA_VERSION
	.align		4
        /*0050*/ 	.byte	0x03, 0x5f
        /*0052*/ 	.short	0x0000


	//----- nvinfo : EIATTR_EXIT_INSTR_OFFSETS
	.align		4
        /*0054*/ 	.byte	0x04, 0x1c
        /*0056*/ 	.short	(.L_4041 - .L_4040)


	//   ....[0]....
.L_4040:
        /*0058*/ 	.word	0x000001a0


	//   ....[1]....
        /*005c*/ 	.word	0x000005e0


	//   ....[2]....
        /*0060*/ 	.word	0x00000640


	//   ....[3]....
        /*0064*/ 	.word	0x000007b0


	//----- nvinfo : EIATTR_MAX_THREADS
	.align		4
.L_4041:
        /*0068*/ 	.byte	0x04, 0x05
        /*006a*/ 	.short	(.L_4043 - .L_4042)
.L_4042:
        /*006c*/ 	.word	0x00000200
        /*0070*/ 	.word	0x00000001
        /*0074*/ 	.word	0x00000001


	//----- nvinfo : EIATTR_CRS_STACK_SIZE
	.align		4
.L_4043:
        /*0078*/ 	.byte	0x04, 0x1e
        /*007a*/ 	.short	(.L_4045 - .L_4044)
.L_4044:
        /*007c*/ 	.word	0x00000000
.L_4045:


//--------------------- .nv.info._ZN2at6native55_GLOBAL__N__de093ff9_22_ForeachBinaryOpList_cu_a911ec4325multi_tensor_apply_kernelINS1_18TensorListMetadataILi2EEENS1_14UnaryOpFunctorIN3c108BFloat16ELi2ELi1ELi1EEEJNS0_4CopyIS7_S7_EEEEEvT_T0_DpT1_ --------------------------
	.section	.nv.info._ZN2at6native55_GLOBAL__N__de093ff9_22_ForeachBinaryOpList_cu_a911ec4325multi_tensor_apply_kernelINS1_18TensorListMetadataILi2EEENS1_14UnaryOpFunctorIN3c108BFloat16ELi2ELi1ELi1EEEJNS0_4CopyIS7_S7_EEEEEvT_T0_DpT1_,"",@"SHT_CUDA_INFO"
	.sectionflags	@""
	.align	4


	//----- nvinfo : EIATTR_CUDA_API_VERSION
	.align		4
        /*0000*/ 	.byte	0x04, 0x37
        /*0002*/ 	.short	(.L_4047 - .L_4046)
.L_4046:
        /*0004*/ 	.word	0x00000082


	//----- nvinfo : EIATTR_SW2861232_WAR
	.align		4
.L_4047:
        /*0008*/ 	.byte	0x01, 0x35
	.zero		2


	//----- nvinfo : EIATTR_PARAM_CBANK
	.align		4
        /*000c*/ 	.byte	0x04, 0x0a
        /*000e*/ 	.short	(.L_4049 - .L_4048)
	.align		4
.L_4048:
        /*0010*/ 	.word	index@(.nv.constant0._ZN2at6native55_GLOBAL__N__de093ff9_22_ForeachBinaryOpList_cu_a911ec4325multi_tensor_apply_kernelINS1_18TensorListMetadataILi2EEENS1_14UnaryOpFunctorIN3c108BFloat16ELi2ELi1ELi1EEEJNS0_4CopyIS7_S7_EEEEEvT_T0_DpT1_)
        /*0014*/ 	.short	0x0160
        /*0016*/ 	.short	0x0c4a


	//----- nvinfo : EIATTR_CBANK_PARAM_SIZE
	.align		4
.L_4049:
        /*0018*/ 	.byte	0x03, 0x19
        /*001a*/ 	.short	0x0c4a


	//----- nvinfo : EIATTR_KPARAM_INFO
	.align		4
        /*001c*/ 	.byte	0x04, 0x17
        /*001e*/ 	.short	(.L_4051 - .L_4050)
.L_4050:
        /*0020*/ 	.word	0x00000000
        /*0024*/ 	.short	0x0002
        /*0026*/ 	.short	0x0c49
        /*0028*/ 	.byte	0x00, 0xf0, 0x05, 0x00


	//----- nvinfo : EIATTR_KPARAM_INFO
	.align		4
.L_4051:
        /*002c*/ 	.byte	0x04, 0x17
        /*002e*/ 	.short	(.L_4053 - .L_4052)
.L_4052:
        /*0030*/ 	.word	0x00000000
        /*0034*/ 	.short	0x0001
        /*0036*/ 	.short	0x0c48
        /*0038*/ 	.byte	0x00, 0xf0, 0x05, 0x00


	//----- nvinfo : EIATTR_KPARAM_INFO
	.align		4
.L_4053:
        /*003c*/ 	.byte	0x04, 0x17
        /*003e*/ 	.short	(.L_4055 - .L_4054)
.L_4054:
        /*0040*/ 	.word	0x00000000
        /*0044*/ 	.short	0x0000
        /*0046*/ 	.short	0x0000
        /*0048*/ 	.byte	0x00, 0xf0, 0x21, 0x31


	//----- nvinfo : EIATTR_MAXREG_COUNT
	.align		4
.L_4055:
        /*004c*/ 	.byte	0x03, 0x1b
        /*004e*/ 	.short	0x0080


	//----- nvinfo : EIATTR_MERCURY_ISA_VERSION
	.align		4
        /*0050*/ 	.byte	0x03, 0x5f
        /*0052*/ 	.short	0x0000


	//----- nvinfo : EIATTR_EXIT_INSTR_OFFSETS
	.align		4
        /*0054*/ 	.byte	0x04, 0x1c
        /*0056*/ 	.short	(.L_4057 - .L_4056)


	//   ....[0]....
.L_4056:
        /*0058*/ 	.word	0x00000160


	//   ....[1]....
        /*005c*/ 	.word	0x000005e0


	//   ....[2]....
        /*0060*/ 	.word	0x00000640


	//   ....[3]....
        /*0064*/ 	.word	0x000007d0


	//----- nvinfo : EIATTR_MAX_THREADS
	.align		4
.L_4057:
        /*0068*/ 	.byte	0x04, 0x05
        /*006a*/ 	.short	(.L_4059 - .L_4058)
.L_4058:
        /*006c*/ 	.word	0x00000200
        /*0070*/ 	.word	0x00000001
        /*0074*/ 	.word	0x00000001


	//----- nvinfo : EIATTR_CRS_STACK_SIZE
	.align		4
.L_4059:
        /*0078*/ 	.byte	0x04, 0x1e
        /*007a*/ 	.short	(.L_4061 - .L_4060)
.L_4060:
        /*007c*/ 	.word	0x00000000
.L_4061:


//--------------------- .nv.info._ZN2at6native55_GLOBAL__N__de093ff9_22_ForeachBinaryOpList_cu_a911ec4325multi_tensor_apply_kernelINS1_18TensorListMetadataILi2EEENS1_11CopyFunctorIN3c104HalfENS6_15Float8_e5m2fnuzELi2ELi1ELi1EEEJNS0_4CopyIS7_S8_EEEEEvT_T0_DpT1_ --------------------------
	.section	.nv.info._ZN2at6native55_GLOBAL__N__de093ff9_22_ForeachBinaryOpList_cu_a911ec4325multi_tensor_apply_kernelINS1_18TensorListMetadataILi2EEENS1_11CopyFunctorIN3c104HalfENS6_15Float8_e5m2fnuzELi2ELi1ELi1EEEJNS0_4CopyIS7_S8_EEEEEvT_T0_DpT1_,"",@"SHT_CUDA_INFO"
	.sectionflags	@""
	.align	4


	//----- nvinfo : EIATTR_CUDA_API_VERSION
	.align		4
        /*0000*/ 	.byte	0x04, 0x37
        /*0002*/ 	.short	(.L_4063 - .L_4062)
.L_4062:
        /*0004*/ 	.word	0x00000082


	//----- nvinfo : EIATTR_SW2861232_WAR
	.align		4
.L_4063:
        /*0008*/ 	.byte	0x01, 0x35
	.zero		2


	//----- nvinfo : EIATTR_PARAM_CBANK
	.align		4
        /*000c*/ 	.byte	0x04, 0x0a
        /*000e*/ 	.short	(.L_4065 - .L_4064)
	.align		4
.L_4064:
        /*0010*/ 	.word	index@(.nv.constant0._ZN2at6native55_GLOBAL__N__de093ff9_22_ForeachBinaryOpList_cu_a911ec4325multi_tensor_apply_kernelINS1_18TensorListMetadataILi2EEENS1_11CopyFunctorIN3c104HalfENS6_15Float8_e5m2fnuzELi2ELi1ELi1EEEJNS0_4CopyIS7_S8_EEEEEvT_T0_DpT1_)
        /*0014*/ 	.short	0x0160
        /*0016*/ 	.short	0x0c4a


	//----- nvinfo : EIATTR_CBANK_PARAM_SIZE
	.align		4
.L_4065:
        /*0018*/ 	.byte	0x03, 0x19
        /*001a*/ 	.short	0x0c4a


	//----- nvinfo : EIATTR_KPARAM_INFO
	.align		4
        /*001c*/ 	.byte	0x04, 0x17
        /*001e*/ 	.short	(.L_4067 - .L_4066)
.L_4066:
        /*0020*/ 	.word	0x00000000
        /*0024*/ 	.short	0x0002
        /*0026*/ 	.short	0x0c49
        /*0028*/ 	.byte	0x00, 0xf0, 0x05, 0x00


	//----- nvinfo : EIATTR_KPARAM_INFO
	.align		4
.L_4067:
        /*002c*/ 	.byte	0x04, 0x17
        /*002e*/ 	.short	(.L_4069 - .L_4068)
.L_4068:
        /*0030*/ 	.word	0x00000000
        /*0034*/ 	.short	0x0001
        /*0036*/ 	.short	0x0c48
        /*0038*/ 	.byte	0x00, 0xf0, 0x05, 0x00


	//----- nvinfo : EIATTR_KPARAM_INFO
	.align		4
.L_4069:
        /*003c*/ 	.byte	0x04, 0x17
        /*003e*/ 	.short	(.L_4071 - .L_4070)
.L_4070:
        /*0040*/ 	.word	0x00000000
        /*0044*/ 	.short	0x0000
        /*0046*/ 	.short	0x0000
        /*0048*/ 	.byte	0x00, 0xf0, 0x21, 0x31


	//----- nvinfo : EIATTR_MAXREG_COUNT
	.align		4
.L_4071:
        /*004c*/ 	.byte	0x03, 0x1b
        /*004e*/ 	.short	0x0080


	//----- nvinfo : EIATTR_MERCURY_ISA_VERSION
	.align		4
        /*0050*/ 	.byte	0x03, 0x5f
        /*0052*/ 	.short	0x0000


	//----- nvinfo : EIATTR_EXIT_INSTR_OFFSETS
	.align		4
        /*0054*/ 	.byte	0x04, 0x1c
        /*0056*/ 	.short	(.L_4073 - .L_4072)


	//   ....[0]....
.L_4072:
        /*0058*/ 	.word	0x000001a0


	//   ....[1]....
        /*005c*/ 	.word	0x00000c40


	//   ....[2]....
        /*0060*/ 	.word	0x00000ca0


	//   ....[3]....
        /*0064*/ 	.word	0x000014d0


	//----- nvinfo : EIATTR_MAX_THREADS
	.align		4
.L_4073:
        /*0068*/ 	.byte	0x04, 0x05
        /*006a*/ 	.short	(.L_4075 - .L_4074)
.L_4074:
        /*006c*/ 	.word	0x00000200
        /*0070*/ 	.word	0x00000001
        /*0074*/ 	.word	0x00000001


	//----- nvinfo : EIATTR_CRS_STACK_SIZE
	.align		4
.L_4075:
        /*0078*/ 	.byte	0x04, 0x1e
        /*007a*/ 	.short	(.L_4077 - .L_4076)
.L_4076:
        /*007c*/ 	.word	0x00000000
.L_4077:


//--------------------- .nv.info._ZN2at6native55_GLOBAL__N__de093ff9_22_ForeachBinaryOpList_cu_a911ec4325multi_tensor_apply_kernelINS1_18TensorListMetadataILi2EEENS1_11CopyFunctorIN3c104HalfENS6_11Float8_e5m2ELi2ELi1ELi1EEEJNS0_4CopyIS7_S8_EEEEEvT_T0_DpT1_ --------------------------
	.section	.nv.info._ZN2at6native55_GLOBAL__N__de093ff9_22_ForeachBinaryOpList_cu_a911ec4325multi_tensor_apply_kernelINS1_18TensorListMetadataILi2EEENS1_11CopyFunctorIN3c104HalfENS6_11Float8_e5m2ELi2ELi1ELi1EEEJNS0_4CopyIS7_S8_EEEEEvT_T0_DpT1_,"",@"SHT_CUDA_INFO"
	.sectionflags	@""
	.align	4


	//----- nvinfo : EIATTR_CUDA_API_VERSION
	.align		4
        /*0000*/ 	.byte	0x04, 0x37
        /*0002*/ 	.short	(.L_4079 - .L_4078)
.L_4078:
        /*0004*/ 	.word	0x00000082


	//----- nvinfo : EIATTR_SW2861232_WAR
	.align		4
.L_4079:
        /*0008*/ 	.byte	0x01, 0x35
	.zero		2


	//----- nvinfo : EIATTR_PARAM_CBANK
	.align		4
        /*000c*/ 	.byte	0x04, 0x0a
        /*000e*/ 	.short	(.L_4081 - .L_4080)
	.align		4
.L_4080:
        /*0010*/ 	.word	index@(.nv.constant0._ZN2at6native55_GLOBAL__N__de093ff9_22_ForeachBinaryOpList_cu_a911ec4325multi_tensor_apply_kernelINS1_18TensorListMetadataILi2EEENS1_11CopyFunctorIN3c104HalfENS6_11Float8_e5m2ELi2ELi1ELi1EEEJNS0_4CopyIS7_S8_EEEEEvT_T0_DpT1_)
        /*0014*/ 	.short	0x0160
        /*0016*/ 	.short	0x0c4a


	//----- nvinfo : EIATTR_CBANK_PARAM_SIZE
	.align		4
.L_4081:
        /*0018*/ 	.byte	0x03, 0x19
        /*001a*/ 	.short	0x0c4a


	//----- nvinfo : EIATTR_KPARAM_INFO
	.align		4
        /*001c*/ 	.byte	0x04, 0x17
        /*001e*/ 	.short	(.L_4083 - .L_4082)
.L_4082:
        /*0020*/ 	.word	0x00000000
        /*0024*/ 	.short	0x0002
        /*0026*/ 	.short	0x0c49
        /*0028*/ 	.byte	0x00, 0xf0, 0x05, 0x00


	//----- nvinfo : EIATTR_KPARAM_INFO
	.align		4
.L_4083:
        /*002c*/ 	.byte	0x04, 0x17
        /*002e*/ 	.short	(.L_4085 - .L_4084)
.L_4084:
        /*0030*/ 	.word	0x00000000
        /*0034*/ 	.short	0x0001
        /*0036*/ 	.short	0x0c48
        /*0038*/ 	.byte	0x00, 0xf0, 0x05, 0x00


	//----- nvinfo : EIATTR_KPARAM_INFO
	.align		4
.L_4085:
        /*003c*/ 	.byte	0x04, 0x17
        /*003e*/ 	.short	(.L_4087 - .L_4086)
.L_4086:
        /*0040*/ 	.word	0x00000000
        /*0044*/ 	.short	0x0000
        /*0046*/ 	.short	0x0000
        /*0048*/ 	.byte	0x00, 0xf0, 0x21, 0x31


	//----- nvinfo : EIATTR_MAXREG_COUNT
	.align		4
.L_4087:
        /*004c*/ 	.byte	0x03, 0x1b
        /*004e*/ 	.short	0x0080


	//----- nvinfo : EIATTR_MERCURY_ISA_VERSION
	.align		4
        /*0050*/ 	.byte	0x03, 0x5f
        /*0052*/ 	.short	0x0000


	//----- nvinfo : EIATTR_EXIT_INSTR_OFFSETS
	.align		4
        /*0054*/ 	.byte	0x04, 0x1c
        /*0056*/ 	.short	(.L_4089 - .L_4088)


	//   ....[0]....
.L_4088:
        /*0058*/ 	.word	0x000001a0


	//   ....[1]....
        /*005c*/ 	.word	0x00000880


	//   ....[2]....
        /*0060*/ 	.word	0x000008e0


	//   ....[3]....
        /*0064*/ 	.word	0x00000d20


	//----- nvinfo : EIATTR_MAX_THREADS
	.align		4
.L_4089:
        /*0068*/ 	.byte	0x04, 0x05
        /*006a*/ 	.short	(.L_4091 - .L_4090)
.L_4090:
        /*006c*/ 	.word	0x00000200
        /*0070*/ 	.word	0x00000001
        /*0074*/ 	.word	0x00000001


	//----- nvinfo : EIATTR_CRS_STACK_SIZE
	.align		4
.L_4091:
        /*0078*/ 	.byte	0x04, 0x1e
        /*007a*/ 	.short	(.L_4093 - .L_4092)
.L_4092:
        /*007c*/ 	.word	0x00000000
.L_4093:


//--------------------- .nv.info._ZN2at6native55_GLOBAL__N__de093ff9_22_ForeachBinaryOpList_cu_a911ec4325multi_tensor_apply_kernelINS1_18TensorListMetadataILi2EEENS1_11CopyFunctorIN3c104HalfENS6_15Float8_e4m3fnuzELi2ELi1ELi1EEEJNS0_4CopyIS7_S8_EEEEEvT_T0_DpT1_ --------------------------
	.section	.nv.info._ZN2at6native55_GLOBAL__N__de093ff9_22_ForeachBinaryOpList_cu_a911ec4325multi_tensor_apply_kernelINS1_18TensorListMetadataILi2EEENS1_11CopyFunctorIN3c104HalfENS6_15Float8_e4m3fnuzELi2ELi1ELi1EEEJNS0_4CopyIS7_S8_EEEEEvT_T0_DpT1_,"",@"SHT_CUDA_INFO"
	.sectionflags	@""
	.align	4


	//----- nvinfo : EIATTR_CUDA_API_VERSION
	.align		4
        /*0000*/ 	.byte	0x04, 0x37
        /*0002*/ 	.short	(.L_4095 - .L_4094)
.L_4094:
        /*0004*/ 	.word	0x00000082


	//----- nvinfo : EIATTR_SW2861232_WAR
	.align		4
.L_4095:
        /*0008*/ 	.byte	0x01, 0x35
	.zero		2


	//----- nvinfo : EIATTR_PARAM_CBANK
	.align		4
        /*000c*/ 	.byte	0x04, 0x0a
        /*000e*/ 	.short	(.L_4097 - .L_4096)
	.align		4
.L_4096:
        /*0010*/ 	.word	index@(.nv.constant0._ZN2at6native55_GLOBAL__N__de093ff9_22_ForeachBinaryOpList_cu_a911ec4325multi_tensor_apply_kernelINS1_18TensorListMetadataILi2EEENS1_11CopyFunctorIN3c104HalfENS6_15Float8_e4m3fnuzELi2ELi1ELi1EEEJNS0_4CopyIS7_S8_EEEEEvT_T0_DpT1_)
        /*0014*/ 	.short	0x0160
        /*0016*/ 	.short	0x0c4a


	//----- nvinfo : EIATTR_CBANK_PARAM_SIZE
	.align		4
.L_4097:
        /*0018*/ 	.byte	0x03, 0x19
        /*001a*/ 	.short	0x0c4a


	//----- nvinfo : EIATTR_KPARAM_INFO
	.align		4
        /*001c*/ 	.byte	0x04, 0x17
        /*001e*/ 	.short	(.L_4099 - .L_4098)
.L_4098:
        /*0020*/ 	.word	0x00000000
        /*0024*/ 	.short	0x0002
        /*0026*/ 	.short	0x0c49
        /*0028*/ 	.byte	0x00, 0xf0, 0x05, 0x00


	//----- nvinfo : EIATTR_KPARAM_INFO
	.align		4
.L_4099:
        /*002c*/ 	.byte	0x04, 0x17
        /*002e*/ 	.short	(.L_4101 - .L_4100)
.L_4100:
        /*0030*/ 	.word	0x00000000
        /*0034*/ 	.short	0x0001
        /*0036*/ 	.short	0x0c48
        /*0038*/ 	.byte	0x00, 0xf0, 0x05, 0x00


	//----- nvinfo : EIATTR_KPARAM_INFO
	.align		4
.L_4101:
        /*003c*/ 	.byte	0x04, 0x17
        /*003e*/ 	.short	(.L_4103 - .L_4102)
.L_4102:
        /*0040*/ 	.word	0x00000000
        /*0044*/ 	.short	0x0000
        /*0046*/ 	.short	0x0000
        /*0048*/ 	.byte	0x00, 0xf0, 0x21, 0x31


	//----- nvinfo : EIATTR_MAXREG_COUNT
	.align		4
.L_4103:
        /*004c*/ 	.byte	0x03, 0x1b
        /*004e*/ 	.short	0x0080


	//----- nvinfo : EIATTR_MERCURY_ISA_VERSION
	.align		4
        /*0050*/ 	.byte	0x03, 0x5f
        /*0052*/ 	.short	0x0000


	//----- nvinfo : EIATTR_EXIT_INSTR_OFFSETS
	.align		4
        /*0054*/ 	.byte	0x04, 0x1c
        /*0056*/ 	.short	(.L_4105 - .L_4104)


	//   ....[0]....
.L_4104:
        /*0058*/ 	.word	0x000001a0


	//   ....[1]....
        /*005c*/ 	.word	0x00000c40


	//   ....[2]....
        /*0060*/ 	.word	0x00000ca0


	//   ....[3]....
        /*0064*/ 	.word	0x000014d0


	//----- nvinfo : EIATTR_MAX_THREADS
	.align		4
.L_4105:
        /*0068*/ 	.byte	0x04, 0x05
        /*006a*/ 	.short	(.L_4107 - .L_4106)
.L_4106:
        /*006c*/ 	.word	0x00000200
        /*0070*/ 	.word	0x00000001
        /*0074*/ 	.word	0x00000001


	//----- nvinfo : EIATTR_CRS_STACK_SIZE
	.align		4
.L_4107:
        /*0078*/ 	.byte	0x04, 0x1e
        /*007a*/ 	.short	(.L_4109 - .L_4108)
.L_4108:
        /*007c*/ 	.word	0x00000000
.L_4109:


//--------------------- .nv.info._ZN2at6native55_GLOBAL__N__de093ff9_22_ForeachBinaryOpList_cu_a911ec4325multi_tensor_apply_kernelINS1_18TensorListMetadataILi2EEENS1_11CopyFunctorIN3c104HalfENS6_13Float8_e4m3fnELi2ELi1ELi1EEEJNS0_4CopyIS7_S8_EEEEEvT_T0_DpT1_ --------------------------
	.section	.nv.info._ZN2at6native55_GLOBAL__N__de093ff9_22_ForeachBinaryOpList_cu_a911ec4325multi_tensor_apply_kernelINS1_18TensorListMetadataILi2EEENS1_11CopyFunctorIN3c104HalfENS6_13Float8_e4m3fnELi2ELi1ELi1EEEJNS0_4CopyIS7_S8_EEEEEvT_T0_DpT1_,"",@"SHT_CUDA_INFO"
	.sectionflags	@""
	.align	4


	//----- nvinfo : EIATTR_CUDA_API_VERSION
	.align		4
        /*0000*/ 	.byte	0x04, 0x37
        /*0002*/ 	.short	(.L_4111 - .L_4110)
.L_4110:
        /*0004*/ 	.word	0x00000082


	//----- nvinfo : EIATTR_SW2861232_WAR
	.align		4
.L_4111:
        /*0008*/ 	.byte	0x01, 0x35
	.zero		2


	//----- nvinfo : EIATTR_PARAM_CBANK
	.align		4
        /*000c*/ 	.byte	0x04, 0x0a
        /*000e*/ 	.short	(.L_4113 - .L_4112)
	.align		4
.L_4112:
        /*0010*/ 	.word	index@(.nv.constant0._ZN2at6native55_GLOBAL__N__de093ff9_22_ForeachBinaryOpList_cu_a911ec4325multi_tensor_apply_kernelINS1_18TensorListMetadataILi2EEENS1_11CopyFunctorIN3c104HalfENS6_13Float8_e4m3fnELi2ELi1ELi1EEEJNS0_4CopyIS7_S8_EEEEEvT_T0_DpT1_)
        /*0014*/ 	.short	0x0160
        /*0016*/ 	.short	0x0c4a


	//----- nvinfo : EIATTR_CBANK_PARAM_SIZE
	.align		4
.L_4113:
        /*0018*/ 	.byte	0x03, 0x19
        /*001a*/ 	.short	0x0c4a


	//----- nvinfo : EIATTR_KPARAM_INFO
	.align		4
        /*001c*/ 	.byte	0x04, 0x17
        /*001e*/ 	.short	(.L_4115 - .L_4114)
.L_4114:
        /*0020*/ 	.word	0x00000000
        /*0024*/ 	.short	0x0002
        /*0026*/ 	.short	0x0c49
        /*0028*/ 	.byte	0x00, 0xf0, 0x05, 0x00


	//----- nvinfo : EIATTR_KPARAM_INFO
	.align		4
.L_4115:
        /*002c*/ 	.byte	0x04, 0x17
        /*002e*/ 	.short	(.L_4117 - .L_4116)
.L_4116:
        /*0030*/ 	.word	0x00000000
        /*0034*/ 	.short	0x0001
        /*0036*/ 	.short	0x0c48
        /*0038*/ 	.byte	0x00, 0xf0, 0x05, 0x00


	//----- nvinfo : EIATTR_KPARAM_INFO
	.align		4
.L_4117:
        /*003c*/ 	.byte	0x04, 0x17
        /*003e*/ 	.short	(.L_4119 - .L_4118)
.L_4118:
        /*0040*/ 	.word	0x00000000
        /*0044*/ 	.short	0x0000
        /*0046*/ 	.short	0x0000
        /*0048*/ 	.byte	0x00, 0xf0, 0x21, 0x31


	//----- nvinfo : EIATTR_MAXREG_COUNT
	.align		4
.L_4119:
        /*004c*/ 	.byte	0x03, 0x1b
        /*004e*/ 	.short	0x0080


	//----- nvinfo : EIATTR_MERCURY_ISA_VERSION
	.align		4
        /*0050*/ 	.byte	0x03, 0x5f
        /*0052*/ 	.short	0x0000


	//----- nvinfo : EIATTR_EXIT_INSTR_OFFSETS
	.align		4
        /*0054*/ 	.byte	0x04, 0x1c
        /*0056*/ 	.short	(.L_4121 - .L_4120)


	//   ....[0]....
.L_4120:
        /*0058*/ 	.word	0x000001a0


	//   ....[1]....
        /*005c*/ 	.word	0x000009f0


	//   ....[2]....
        /*0060*/ 	.word	0x00000a50


	//   ....[3]....
        /*0064*/ 	.word	0x00001010


	//----- nvinfo : EIATTR_MAX_THREADS
	.align		4
.L_4121:
        /*0068*/ 	.byte	0x04, 0x05
        /*006a*/ 	.short	(.L_4123 - .L_4122)
.L_4122:
        /*006c*/ 	.word	0x00000200
        /*0070*/ 	.word	0x00000001
        /*0074*/ 	.word	0x00000001


	//----- nvinfo : EIATTR_CRS_STACK_SIZE
	.align		4
.L_4123:
        /*0078*/ 	.byte	0x04, 0x1e
        /*007a*/ 	.short	(.L_4125 - .L_4124)
.L_4124:
        /*007c*/ 	.word	0x00000000
.L_4125:


//--------------------- .nv.info._ZN2at6native55_GLOBAL__N__de093ff9_22_ForeachBinaryOpList_cu_a911ec4325multi_tensor_apply_kernelINS1_18TensorListMetadataILi2EEENS1_11CopyFunctorIN3c104HalfEbLi2ELi1ELi1EEEJNS0_4CopyIS7_bEEEEEvT_T0_DpT1_ --------------------------
	.section	.nv.info._ZN2at6native55_GLOBAL__N__de093ff9_22_ForeachBinaryOpList_cu_a911ec4325multi_tensor_apply_kernelINS1_18TensorListMetadataILi2EEENS1_11CopyFunctorIN3c104HalfEbLi2ELi1ELi1EEEJNS0_4CopyIS7_bEEEEEvT_T0_DpT1_,"",@"SHT_CUDA_INFO"
	.sectionflags	@""
	.align	4


	//----- nvinfo : EIATTR_CUDA_API_VERSION
	.align		4
        /*0000*/ 	.byte	0x04, 0x37
        /*0002*/ 	.short	(.L_4127 - .L_4126)
.L_4126:
        /*0004*/ 	.word	0x00000082


	//----- nvinfo : EIATTR_SW2861232_WAR
	.align		4
.L_4127:
        /*0008*/ 	.byte	0x01, 0x35
	.zero		2


	//----- nvinfo : EIATTR_PARAM_CBANK
	.align		4
        /*000c*/ 	.byte	0x04, 0x0a
        /*000e*/ 	.short	(.L_4129 - .L_4128)
	.align		4
.L_4128:
        /*0010*/ 	.word	index@(.nv.constant0._ZN2at6native55_GLOBAL__N__de093ff9_22_ForeachBinaryOpList_cu_a911ec4325multi_tensor_apply_kernelINS1_18TensorListMetadataILi2EEENS1_11CopyFunctorIN3c104HalfEbLi2ELi1ELi1EEEJNS0_4CopyIS7_bEEEEEvT_T0_DpT1_)
        /*0014*/ 	.short	0x0160
        /*0016*/ 	.short	0x0c4a


	//----- nvinfo : EIATTR_CBANK_PARAM_SIZE
	.align		4
.L_4129:
        /*0018*/ 	.byte	0x03, 0x19
        /*001a*/ 	.short	0x0c4a


	//----- nvinfo : EIATTR_KPARAM_INFO
	.align		4
        /*001c*/ 	.byte	0x04, 0x17
        /*001e*/ 	.short	(.L_4131 - .L_4130)
.L_4130:
        /*0020*/ 	.word	0x00000000
        /*0024*/ 	.short	0x0002
        /*0026*/ 	.short	0x0c49
        /*0028*/ 	.byte	0x00, 0xf0, 0x05, 0x00


	//----- nvinfo : EIATTR_KPARAM_INFO
	.align		4
.L_4131:
        /*002c*/ 	.byte	0x04, 0x17
        /*002e*/ 	.short	(.L_4133 - .L_4132)
.L_4132:
        /*0030*/ 	.word	0x00000000
        /*0034*/ 	.short	0x0001
        /*0036*/ 	.short	0x0c48
        /*0038*/ 	.byte	0x00, 0xf0, 0x05, 0x00


	//----- nvinfo : EIATTR_KPARAM_INFO
	.align		4
.L_4133:
        /*003c*/ 	.byte	0x04, 0x17
        /*003e*/ 	.short	(.L_4135 - .L_4134)
.L_4134:
        /*0040*/ 	.word	0x00000000
        /*0044*/ 	.short	0x0000
        /*0046*/ 	.short	0x0000
        /*0048*/ 	.byte	0x00, 0xf0, 0x21, 0x31


	//----- nvinfo : EIATTR_MAXREG_COUNT
	.align		4
.L_4135:
        /*004c*/ 	.byte	0x03, 0x1b
        /*004e*/ 	.short	0x0080


	//----- nvinfo : EIATTR_MERCURY_ISA_VERSION
	.align		4
        /*0050*/ 	.byte	0x03, 0x5f
        /*0052*/ 	.short	0x0000


	//----- nvinfo : EIATTR_EXIT_INSTR_OFFSETS
	.align		4
        /*0054*/ 	.byte	0x04, 0x1c
        /*0056*/ 	.short	(.L_4137 - .L_4136)


	//   ....[0]....
.L_4136:
        /*0058*/ 	.word	0x000001a0


	//   ....[1]....
        /*005c*/ 	.word	0x000005e0


	//   ....[2]....
        /*0060*/ 	.word	0x00000640


	//   ....[3]....
        /*0064*/ 	.word	0x000007b0


	//----- nvinfo : EIATTR_MAX_THREADS
	.align		4
.L_4137:
        /*0068*/ 	.byte	0x04, 0x05
        /*006a*/ 	.short	(.L_4139 - .L_4138)
.L_4138:
        /*006c*/ 	.word	0x00000200
        /*0070*/ 	.word	0x00000001
        /*0074*/ 	.word	0x00000001


	//----- nvinfo : EIATTR_CRS_STACK_SIZE
	.align		4
.L_4139:
        /*0078*/ 	.byte	0x04, 0x1e
        /*007a*/ 	.short	(.L_4141 - .L_4140)
.L_4140:
        /*007c*/ 	.word	0x00000000
.L_4141:


//--------------------- .nv.info._ZN2at6native55_GLOBAL__N__de093ff9_22_ForeachBinaryOpList_cu_a911ec4325multi_tensor_apply_kernelINS1_18TensorListMetadataILi2EEENS1_11CopyFunctorIN3c104HalfENS6_8BFloat16ELi2ELi1ELi1EEEJNS0_4CopyIS7_S8_EEEEEvT_T0_DpT1_ --------------------------
	.section	.nv.info._ZN2at6native55_GLOBAL__N__de093ff9_22_ForeachBinaryOpList_cu_a911ec4325multi_tensor_apply_kernelINS1_18TensorListMetadataILi2EEENS1_11CopyFunctorIN3c104HalfENS6_8BFloat16ELi2ELi1ELi1EEEJNS0_4CopyIS7_S8_EEEEEvT_T0_DpT1_,"",@"SHT_CUDA_INFO"
	.sectionflags	@""
	.align	4


	//----- nvinfo : EIATTR_CUDA_API_VERSION
	.align		4
        /*0000*/ 	.byte	0x04, 0x37
        /*0002*/ 	.short	(.L_4143 - .L_4142)
.L_4142:
        /*0004*/ 	.word	0x00000082


	//----- nvinfo : EIATTR_SW2861232_WAR
	.align		4
.L_4143:
        /*0008*/ 	.byte	0x01, 0x35
	.zero		2


	//----- nvinfo : EIATTR_PARAM_CBANK
	.align		4
        /*000c*/ 	.byte	0x04, 0x0a
        /*000e*/ 	.short	(.L_4145 - .L_4144)
	.align		4
.L_4144:
        /*0010*/ 	.word	index@(.nv.constant0._ZN2at6native55_GLOBAL__N__de093ff9_22_ForeachBinaryOpList_cu_a911ec4325multi_tensor_apply_kernelINS1_18TensorListMetadataILi2EEENS1_11CopyFunctorIN3c104HalfENS6_8BFloat16ELi2ELi1ELi1EEEJNS0_4CopyIS7_S8_EEEEEvT_T0_DpT1_)
        /*0014*/ 	.short	0x0160
        /*0016*/ 	.short	0x0c4a


	//----- nvinfo : EIATTR_CBANK_PARAM_SIZE
	.align		4
.L_4145:
        /*0018*/ 	.byte	0x03, 0x19
        /*001a*/ 	.short	0x0c4a


	//----- nvinfo : EIATTR_KPARAM_INFO
	.align		4
        /*001c*/ 	.byte	0x04, 0x17
        /*001e*/ 	.short	(.L_4147 - .L_4146)
.L_4146:
        /*0020*/ 	.word	0x00000000
        /*0024*/ 	.short	0x0002
        /*0026*/ 	.short	0x0c49
        /*0028*/ 	.byte	0x00, 0xf0, 0x05, 0x00


	//----- nvinfo : EIATTR_KPARAM_INFO
	.align		4
.L_4147:
        /*002c*/ 	.byte	0x04, 0x17
        /*002e*/ 	.short	(.L_4149 - .L_4148)
.L_4148:
        /*0030*/ 	.word	0x00000000
        /*0034*/ 	.short	0x0001
        /*0036*/ 	.short	0x0c48
        /*0038*/ 	.byte	0x00, 0xf0, 0x05, 0x00


	//----- nvinfo : EIATTR_KPARAM_INFO
	.align		4
.L_4149:
        /*003c*/ 	.byte	0x04, 0x17
        /*003e*/ 	.short	(.L_4151 - .L_4150)
.L_4150:
        /*0040*/ 	.word	0x00000000
        /*0044*/ 	.short	0x0000
        /*0046*/ 	.short	0x0000
        /*0048*/ 	.byte	0x00, 0xf0, 0x21, 0x31


	//----- nvinfo : EIATTR_MAXREG_COUNT
	.align		4
.L_4151:
        /*004c*/ 	.byte	0x03, 0x1b
        /*004e*/ 	.short	0x0080


	//----- nvinfo : EIATTR_MERCURY_ISA_VERSION
	.align		4
        /*0050*/ 	.byte	0x03, 0x5f
        /*0052*/ 	.short	0x0000


	//----- nvinfo : EIATTR_EXIT_INSTR_OFFSETS
	.align		4
        /*0054*/ 	.byte	0x04, 0x1c
        /*0056*/ 	.short	(.L_4153 - .L_4152)


	//   ....[0]....
.L_4152:
        /*0058*/ 	.word	0x00000190


	//   ....[1]....
        /*005c*/ 	.word	0x000005e0


	//   ....[2]....
        /*0060*/ 	.word	0x00000640


	//   ....[3]....
        /*0064*/ 	.word	0x000007d0


	//----- nvinfo : EIATTR_MAX_THREADS
	.align		4
.L_4153:
        /*0068*/ 	.byte	0x04, 0x05
        /*006a*/ 	.short	(.L_4155 - .L_4154)
.L_4154:
        /*006c*/ 	.word	0x00000200
        /*0070*/ 	.word	0x00000001
        /*0074*/ 	.word	0x00000001


	//----- nvinfo : EIATTR_CRS_STACK_SIZE
	.align		4
.L_4155:
        /*0078*/ 	.byte	0x04, 0x1e
        /*007a*/ 	.short	(.L_4157 - .L_4156)
.L_4156:
        /*007c*/ 	.word	0x00000000
.L_4157:


//--------------------- .nv.info._ZN2at6native55_GLOBAL__N__de093ff9_22_ForeachBinaryOpList_cu_a911ec4325multi_tensor_apply_kernelINS1_18TensorListMetadataILi2EEENS1_11CopyFunctorIN3c104HalfENS6_7complexIfEELi2ELi1ELi1EEEJNS0_4CopyIS7_S9_EEEEEvT_T0_DpT1_ --------------------------
	.section	.nv.info._ZN2at6native55_GLOBAL__N__de093ff9_22_ForeachBinaryOpList_cu_a911ec4325multi_tensor_apply_kernelINS1_18TensorListMetadataILi2EEENS1_11CopyFunctorIN3c104HalfENS6_7complexIfEELi2ELi1ELi1EEEJNS0_4CopyIS7_S9_EEEEEvT_T0_DpT1_,"",@"SHT_CUDA_INFO"
	.sectionflags	@""
	.align	4


	//----- nvinfo : EIATTR_CUDA_API_VERSION
	.align		4
        /*0000*/ 	.byte	0x04, 0x37
        /*0002*/ 	.short	(.L_4159 - .L_4158)
.L_4158:
        /*0004*/ 	.word	0x00000082


	//----- nvinfo : EIATTR_SW2861232_WAR
	.align		4
.L_4159:
        /*0008*/ 	.byte	0x01, 0x35
	.zero		2


	//----- nvinfo : EIATTR_PARAM_CBANK
	.align		4
        /*000c*/ 	.byte	0x04, 0x0a
        /*000e*/ 	.short	(.L_4161 - .L_4160)
	.align		4
.L_4160:
        /*0010*/ 	.word	index@(.nv.constant0._ZN2at6native55_GLOBAL__N__de093ff9_22_ForeachBinaryOpList_cu_a911ec4325multi_tensor_apply_kernelINS1_18TensorListMetadataILi2EEENS1_11CopyFunctorIN3c104HalfENS6_7complexIfEELi2ELi1ELi1EEEJNS0_4CopyIS7_S9_EEEEEvT_T0_DpT1_)
        /*0014*/ 	.short	0x0160
        /*0016*/ 	.short	0x0c4a


	//----- nvinfo : EIATTR_CBANK_PARAM_SIZE
	.align		4
.L_4161:
        /*0018*/ 	.byte	0x03, 0x19
        /*001a*/ 	.short	0x0c4a


	//----- nvinfo : EIATTR_KPARAM_INFO
	.align		4
        /*001c*/ 	.byte	0x04, 0x17
        /*001e*/ 	.short	(.L_4163 - .L_4162)
.L_4162:
        /*0020*/ 	.word	0x00000000
        /*0024*/ 	.short	0x0002
        /*0026*/ 	.short	0x0c49
        /*0028*/ 	.byte	0x00, 0xf0, 0x05, 0x00


	//----- nvinfo : EIATTR_KPARAM_INFO
	.align		4
.L_4163:
        /*002c*/ 	.byte	0x04, 0x17
        /*002e*/ 	.short	(.L_4165 - .L_4164)
.L_4164:
        /*0030*/ 	.word	0x00000000
        /*0034*/ 	.short	0x0001
        /*0036*/ 	.short	0x0c48
        /*0038*/ 	.byte	0x00, 0xf0, 0x05, 0x00


	//----- nvinfo : EIATTR_KPARAM_INFO
	.align		4
.L_4165:
        /*003c*/ 	.byte	0x04, 0x17
        /*003e*/ 	.short	(.L_4167 - .L_4166)
.L_4166:
        /*0040*/ 	.word	0x00000000
        /*0044*/ 	.short	0x0000
        /*0046*/ 	.short	0x0000
        /*0048*/ 	.byte	0x00, 0xf0, 0x21, 0x31


	//----- nvinfo : EIATTR_MAXREG_COUNT
	.align		4
.L_4167:
        /*004c*/ 	.byte	0x03, 0x1b
        /*004e*/ 	.short	0x0080


	//----- nvinfo : EIATTR_MERCURY_ISA_VERSION
	.align		4
        /*0050*/ 	.byte	0x03, 0x5f
        /*0052*/ 	.short	0x0000


	//----- nvinfo : EIATTR_EXIT_INSTR_OFFSETS
	.align		4
        /*0054*/ 	.byte	0x04, 0x1c
        /*0056*/ 	.short	(.L_4169 - .L_4168)


	//   ....[0]....
.L_4168:
        /*0058*/ 	.word	0x000001a0


	//   ....[1]....
        /*005c*/ 	.word	0x00000600


	//   ....[2]....
        /*0060*/ 	.word	0x00000660


	//   ....[3]....
        /*0064*/ 	.word	0x000007c0


	//----- nvinfo : EIATTR_MAX_THREADS
	.align		4
.L_4169:
        /*0068*/ 	.byte	0x04, 0x05
        /*006a*/ 	.short	(.L_4171 - .L_4170)
.L_4170:
        /*006c*/ 	.word	0x00000200
        /*0070*/ 	.word	0x00000001
        /*0074*/ 	.word	0x00000001


	//----- nvinfo : EIATTR_CRS_STACK_SIZE
	.align		4
.L_4171:
        /*0078*/ 	.byte	0x04, 0x1e
        /*007a*/ 	.short	(.L_4173 - .L_4172)
.L_4172:
        /*007c*/ 	.word	0x00000000
.L_4173:


//--------------------- .nv.info._ZN2at6native55_GLOBAL__N__de093ff9_22_ForeachBinaryOpList_cu_a911ec4325multi_tensor_apply_kernelINS1_18TensorListMetadataILi2EEENS1_11CopyFunctorIN3c104HalfENS6_7complexIdEELi2ELi1ELi1EEEJNS0_4CopyIS7_S9_EEEEEvT_T0_DpT1_ --------------------------
	.section	.nv.info._ZN2at6native55_GLOBAL__N__de093ff9_22_ForeachBinaryOpList_cu_a911ec4325multi_tensor_apply_kernelINS1_18TensorListMetadataILi2EEENS1_11CopyFunctorIN3c104HalfENS6_7complexIdEELi2ELi1ELi1EEEJNS0_4CopyIS7_S9_EEEEEvT_T0_DpT1_,"",@"SHT_CUDA_INFO"
	.sectionflags	@""
	.align	4


	//----- nvinfo : EIATTR_CUDA_API_VERSION
	.align		4
        /*0000*/ 	.byte	0x04, 0x37
        /*0002*/ 	.short	(.L_4175 - .L_4174)
.L_4174:
        /*0004*/ 	.word	0x00000082


	//----- nvinfo : EIATTR_SW2861232_WAR
	.align		4
.L_4175:
        /*0008*/ 	.byte	0x01, 0x35
	.zero		2


	//----- nvinfo : EIATTR_PARAM_CBANK
	.align		4
        /*000c*/ 	.byte	0x04, 0x0a
        /*000e*/ 	.short	(.L_4177 - .L_4176)
	.align		4
.L_4176:
        /*0010*/ 	.word	index@(.nv.constant0._ZN2at6native55_GLOBAL__N__de093ff9_22_ForeachBinaryOpList_cu_a911ec4325multi_tensor_apply_kernelINS1_18TensorListMetadataILi2EEENS1_11CopyFunctorIN3c104HalfENS6_7complexIdEELi2ELi1ELi1EEEJNS0_4CopyIS7_S9_EEEEEvT_T0_DpT1_)
        /*0014*/ 	.short	0x0160
        /*0016*/ 	.short	0x0c4a


	//----- nvinfo : EIATTR_CBANK_PARAM_SIZE
	.align		4
.L_4177:
        /*0018*/ 	.byte	0x03, 0x19
        /*001a*/ 	.short	0x0c4a


	//----- nvinfo : EIATTR_KPARAM_INFO
	.align		4
        /*001c*/ 	.byte	0x04, 0x17
        /*001e*/ 	.short	(.L_4179 - .L_4178)
.L_4178:
        /*0020*/ 	.word	0x00000000
        /*0024*/ 	.short	0x0002
        /*0026*/ 	.short	0x0c49
        /*0028*/ 	.byte	0x00, 0xf0, 0x05, 0x00


	//----- nvinfo : EIATTR_KPARAM_INFO
	.align		4
.L_4179:
        /*002c*/ 	.byte	0x04, 0x17
        /*002e*/ 	.short	(.L_4181 - .L_4180)
.L_4180:
        /*0030*/ 	.word	0x00000000
        /*0034*/ 	.short	0x0001
        /*0036*/ 	.short	0x0c48
        /*0038*/ 	.byte	0x00, 0xf0, 0x05, 0x00


	//----- nvinfo : EIATTR_KPARAM_INFO
	.align		4
.L_4181:
        /*003c*/ 	.byte	0x04, 0x17
        /*003e*/ 	.short	(.L_4183 - .L_4182)
.L_4182:
        /*0040*/ 	.word	0x00000000
        /*0044*/ 	.short	0x0000
        /*0046*/ 	.short	0x0000
        /*0048*/ 	.byte	0x00, 0xf0, 0x21, 0x31


	//----- nvinfo : EIATTR_MAXREG_COUNT
	.align		4
.L_4183:
        /*004c*/ 	.byte	0x03, 0x1b
        /*004e*/ 	.short	0x0080


	//----- nvinfo : EIATTR_MERCURY_ISA_VERSION
	.align		4
        /*0050*/ 	.byte	0x03, 0x5f
        /*0052*/ 	.short	0x0000


	//----- nvinfo : EIATTR_EXIT_INSTR_OFFSETS
	.align		4
        /*0054*/ 	.byte	0x04, 0x1c
        /*0056*/ 	.short	(.L_4185 - .L_4184)


	//   ....[0]....
.L_4184:
        /*0058*/ 	.word	0x000001a0


	//   ....[1]....
        /*005c*/ 	.word	0x000006a0


	//   ....[2]....
        /*0060*/ 	.word	0x00000700


	//   ....[3]....
        /*0064*/ 	.word	0x00000920


	//----- nvinfo : EIATTR_MAX_THREADS
	.align		4
.L_4185:
        /*0068*/ 	.byte	0x04, 0x05
        /*006a*/ 	.short	(.L_4187 - .L_4186)
.L_4186:
        /*006c*/ 	.word	0x00000200
        /*0070*/ 	.word	0x00000001
        /*0074*/ 	.word	0x00000001


	//----- nvinfo : EIATTR_CRS_STACK_SIZE
	.align		4
.L_4187:
        /*0078*/ 	.byte	0x04, 0x1e
        /*007a*/ 	.short	(.L_4189 - .L_4188)
.L_4188:
        /*007c*/ 	.word	0x00000000
.L_4189:


//--------------------- .nv.info._ZN2at6native55_GLOBAL__N__de093ff9_22_ForeachBinaryOpList_cu_a911ec4325multi_tensor_apply_kernelINS1_18TensorListMetadataILi2EEENS1_11CopyFunctorIN3c104HalfEfLi2ELi1ELi1EEEJNS0_4CopyIS7_fEEEEEvT_T0_DpT1_ --------------------------
	.section	.nv.info._ZN2at6native55_GLOBAL__N__de093ff9_22_ForeachBinaryOpList_cu_a911ec4325multi_tensor_apply_kernelINS1_18TensorListMetadataILi2EEENS1_11CopyFunctorIN3c104HalfEfLi2ELi1ELi1EEEJNS0_4CopyIS7_fEEEEEvT_T0_DpT1_,"",@"SHT_CUDA_INFO"
	.sectionflags	@""
	.align	4


	//----- nvinfo : EIATTR_CUDA_API_VERSION
	.align		4
        /*0000*/ 	.byte	0x04, 0x37
        /*0002*/ 	.short	(.L_4191 - .L_4190)
.L_4190:
        /*0004*/ 	.word	0x00000082


	//----- nvinfo : EIATTR_SW2861232_WAR
	.align		4
.L_4191:
        /*0008*/ 	.byte	0x01, 0x35
	.zero		2


	//----- nvinfo : EIATTR_PARAM_CBANK
	.align		4
        /*000c*/ 	.byte	0x04, 0x0a
        /*000e*/ 	.short	(.L_4193 - .L_4192)
	.align		4
.L_4192:
        /*0010*/ 	.word	index@(.nv.constant0._ZN2at6native55_GLOBAL__N__de093ff9_22_ForeachBinaryOpList_cu_a911ec4325multi_tensor_apply_kernelINS1_18TensorListMetadataILi2EEENS1_11CopyFunctorIN3c104HalfEfLi2ELi1ELi1EEEJNS0_4CopyIS7_fEEEEEvT_T0_DpT1_)
        /*0014*/ 	.short	0x0160
        /*0016*/ 	.short	0x0c4a


	//----- nvinfo : EIATTR_CBANK_PARAM_SIZE
	.align		4
.L_4193:
        /*0018*/ 	.byte	0x03, 0x19
        /*001a*/ 	.short	0x0c4a


	//----- nvinfo : EIATTR_KPARAM_INFO
	.align		4
        /*001c*/ 	.byte	0x04, 0x17
        /*001e*/ 	.short	(.L_4195 - .L_4194)
.L_4194:
        /*0020*/ 	.word	0x00000000
        /*0024*/ 	.short	0x0002
        /*0026*/ 	.short	0x0c49
        /*0028*/ 	.byte	0x00, 0xf0, 0x05, 0x00


	//----- nvinfo : EIATTR_KPARAM_INFO
	.align		4
.L_4195:
        /*002c*/ 	.byte	0x04, 0x17
        /*002e*/ 	.short	(.L_4197 - .L_4196)
.L_4196:
        /*0030*/ 	.word	0x00000000
        /*0034*/ 	.short	0x0001
        /*0036*/ 	.short	0x0c48
        /*0038*/ 	.byte	0x00, 0xf0, 0x05, 0x00


	//----- nvinfo : EIATTR_KPARAM_INFO
	.align		4
.L_4197:
        /*003c*/ 	.byte	0x04, 0x17
        /*003e*/ 	.short	(.L_4199 - .L_4198)
.L_4198:
        /*0040*/ 	.word	0x00000000
        /*0044*/ 	.short	0x0000
        /*0046*/ 	.short	0x0000
        /*0048*/ 	.byte	0x00, 0xf0, 0x21, 0x31


	//----- nvinfo : EIATTR_MAXREG_COUNT
	.align		4
.L_4199:
        /*004c*/ 	.byte	0x03, 0x1b
        /*004e*/ 	.short	0x0080


	//----- nvinfo : EIATTR_MERCURY_ISA_VERSION
	.align		4
        /*0050*/ 	.byte	0x03, 0x5f
        /*0052*/ 	.short	0x0000


	//----- nvinfo : EIATTR_EXIT_INSTR_OFFSETS
	.align		4
        /*0054*/ 	.byte	0x04, 0x1c
        /*0056*/ 	.short	(.L_4201 - .L_4200)


	//   ....[0]....
.L_4200:
        /*0058*/ 	.word	0x000001a0


	//   ....[1]....
        /*005c*/ 	.word	0x000005a0


	//   ....[2]....
        /*0060*/ 	.word	0x00000600


	//   ....[3]....
        /*0064*/ 	.word	0x00000730


	//----- nvinfo : EIATTR_MAX_THREADS
	.align		4
.L_4201:
        /*0068*/ 	.byte	0x04, 0x05
        /*006a*/ 	.short	(.L_4203 - .L_4202)
.L_4202:
        /*006c*/ 	.word	0x00000200
        /*0070*/ 	.word	0x00000001
        /*0074*/ 	.word	0x00000001


	//----- nvinfo : EIATTR_CRS_STACK_SIZE
	.align		4
.L_4203:
        /*0078*/ 	.byte	0x04, 0x1e
        /*007a*/ 	.short	(.L_4205 - .L_4204)
.L_4204:
        /*007c*/ 	.word	0x00000000
.L_4205:


//--------------------- .nv.info._ZN2at6native55_GLOBAL__N__de093ff9_22_ForeachBinaryOpList_cu_a911ec4325multi_tensor_apply_kernelINS1_18TensorListMetadataILi2EEENS1_11CopyFunctorIN3c104HalfEdLi2ELi1ELi1EEEJNS0_4CopyIS7_dEEEEEvT_T0_DpT1_ --------------------------
	.section	.nv.info._ZN2at6native55_GLOBAL__N__de093ff9_22_ForeachBinaryOpList_cu_a911ec4325multi_tensor_apply_kernelINS1_18TensorListMetadataILi2EEENS1_11CopyFunctorIN3c104HalfEdLi2ELi1ELi1EEEJNS0_4CopyIS7_dEEEEEvT_T0_DpT1_,"",@"SHT_CUDA_INFO"
	.sectionflags	@""
	.align	4


	//----- nvinfo : EIATTR_CUDA_API_VERSION
	.align		4
        /*0000*/ 	.byte	0x04, 0x37
        /*0002*/ 	.short	(.L_4207 - .L_4206)
.L_4206:
        /*0004*/ 	.word	0x00000082


	//----- nvinfo : EIATTR_SW2861232_WAR
	.align		4
.L_4207:
        /*0008*/ 	.byte	0x01, 0x35
	.zero		2


	//----- nvinfo : EIATTR_PARAM_CBANK
	.align		4
        /*000c*/ 	.byte	0x04, 0x0a
        /*000e*/ 	.short	(.L_4209 - .L_4208)
	.align		4
.L_4208:
        /*0010*/ 	.word	index@(.nv.constant0._ZN2at6native55_GLOBAL__N__de093ff9_22_ForeachBinaryOpList_cu_a911ec4325multi_tensor_apply_kernelINS1_18TensorListMetadataILi2EEENS1_11CopyFunctorIN3c104HalfEdLi2ELi1ELi1EEEJNS0_4CopyIS7_dEEEEEvT_T0_DpT1_)
        /*0014*/ 	.short	0x0160
        /*0016*/ 	.short	0x0c4a


	//----- nvinfo : EIATTR_CBANK_PARAM_SIZE
	.align		4
.L_4209:
        /*0018*/ 	.byte	0x03, 0x19
        /*001a*/ 	.short	0x0c4a


	//----- nvinfo : EIATTR_KPARAM_INFO
	.align		4
        /*001c*/ 	.byte	0x04, 0x17
        /*001e*/ 	.short	(.L_4211 - .L_4210)
.L_4210:
        /*0020*/ 	.word	0x00000000
        /*0024*/ 	.short	0x0002
        /*0026*/ 	.short	0x0c49
        /*0028*/ 	.byte	0x00, 0xf0, 0x05, 0x00


	//----- nvinfo : EIATTR_KPARAM_INFO
	.align		4
.L_4211:
        /*002c*/ 	.byte	0x04, 0x17
        /*002e*/ 	.short	(.L_4213 - .L_4212)
.L_4212:
        /*0030*/ 	.word	0x00000000
        /*0034*/ 	.short	0x0001
        /*0036*/ 	.short	0x0c48
        /*0038*/ 	.byte	0x00, 0xf0, 0x05, 0x00


	//----- nvinfo : EIATTR_KPARAM_INFO
	.align		4
.L_4213:
        /*003c*/ 	.byte	0x04, 0x17
        /*003e*/ 	.short	(.L_4215 - .L_4214)
.L_4214:
        /*0040*/ 	.word	0x00000000
        /*0044*/ 	.short	0x0000
        /*0046*/ 	.short	0x0000
        /*0048*/ 	.byte	0x00, 0xf0, 0x21, 0x31


	//----- nvinfo : EIATTR_MAXREG_COUNT
	.align		4
.L_4215:
        /*004c*/ 	.byte	0x03, 0x1b
        /*004e*/ 	.short	0x0080


	//----- nvinfo : EIATTR_MERCURY_ISA_VERSION
	.align		4
        /*0050*/ 	.byte	0x03, 0x5f
        /*0052*/ 	.short	0x0000


	//----- nvinfo : EIATTR_EXIT_INSTR_OFFSETS
	.align		4
        /*0054*/ 	.byte	0x04, 0x1c
        /*0056*/ 	.short	(.L_4217 - .L_4216)


	//   ....[0]....
.L_4216:
        /*0058*/ 	.word	0x000001a0


	//   ....[1]....
        /*005c*/ 	.word	0x00000660


	//   ....[2]....
        /*0060*/ 	.word	0x000006c0


	//   ....[3]....
        /*0064*/ 	.word	0x000008c0


	//----- nvinfo : EIATTR_MAX_THREADS
	.align		4
.L_4217:
        /*0068*/ 	.byte	0x04, 0x05
        /*006a*/ 	.short	(.L_4219 - .L_4218)
.L_4218:
        /*006c*/ 	.word	0x00000200
        /*0070*/ 	.word	0x00000001
        /*0074*/ 	.word	0x00000001


	//----- nvinfo : EIATTR_CRS_STACK_SIZE
	.align		4
.L_4219:
        /*0078*/ 	.byte	0x04, 0x1e
        /*007a*/ 	.short	(.L_4221 - .L_4220)
.L_4220:
        /*007c*/ 	.word	0x00000000
.L_4221:


//--------------------- .nv.info._ZN2at6native55_GLOBAL__N__de093ff9_22_ForeachBinaryOpList_cu_a911ec4325multi_tensor_apply_kernelINS1_18TensorListMetadataILi2EEENS1_11CopyFunctorIN3c104HalfEiLi2ELi1ELi1EEEJNS0_4CopyIS7_iEEEEEvT_T0_DpT1_ --------------------------
	.section	.nv.info._ZN2at6native55_GLOBAL__N__de093ff9_22_ForeachBinaryOpList_cu_a911ec4325multi_tensor_apply_kernelINS1_18TensorListMetadataILi2EEENS1_11CopyFunctorIN3c104HalfEiLi2ELi1ELi1EEEJNS0_4CopyIS7_iEEEEEvT_T0_DpT1_,"",@"SHT_CUDA_INFO"
	.sectionflags	@""
	.align	4


	//----- nvinfo : EIATTR_CUDA_API_VERSION
	.align		4
        /*0000*/ 	.byte	0x04, 0x37
        /*0002*/ 	.short	(.L_4223 - .L_4222)
.L_4222:
        /*0004*/ 	.word	0x00000082


	//----- nvinfo : EIATTR_SW2861232_WAR
	.align		4
.L_4223:
        /*0008*/ 	.byte	0x01, 0x35
	.zero		2


	//----- nvinfo : EIATTR_PARAM_CBANK
	.align		4
        /*000c*/ 	.byte	0x04, 0x0a
        /*000e*/ 	.short	(.L_4225 - .L_4224)
	.align		4
.L_4224:
        /*0010*/ 	.word	index@(.nv.constant0._ZN2at6native55_GLOBAL__N__de093ff9_22_ForeachBinaryOpList_cu_a911ec4325multi_tensor_apply_kernelINS1_18TensorListMetadataILi2EEENS1_11CopyFunctorIN3c104HalfEiLi2ELi1ELi1EEEJNS0_4CopyIS7_iEEEEEvT_T0_DpT1_)
        /*0014*/ 	.short	0x0160
        /*0016*/ 	.short	0x0c4a


	//----- nvinfo : EIATTR_CBANK_PARAM_SIZE
	.align		4
.L_4225:
        /*0018*/ 	.byte	0x03, 0x19
        /*001a*/ 	.short	0x0c4a


	//----- nvinfo : EIATTR_KPARAM_INFO
	.align		4
        /*001c*/ 	.byte	0x04, 0x17
        /*001e*/ 	.short	(.L_4227 - .L_4226)
.L_4226:
        /*0020*/ 	.word	0x00000000
        /*0024*/ 	.short	0x0002
        /*0026*/ 	.short	0x0c49
        /*0028*/ 	.byte	0x00, 0xf0, 0x05, 0x00


	//----- nvinfo : EIATTR_KPARAM_INFO
	.align		4
.L_4227:
        /*002c*/ 	.byte	0x04, 0x17
        /*002e*/ 	.short	(.L_4229 - .L_4228)
.L_4228:
        /*0030*/ 	.word	0x00000000
        /*0034*/ 	.short	0x0001
        /*0036*/ 	.short	0x0c48
        /*0038*/ 	.byte	0x00, 0xf0, 0x05, 0x00


	//----- nvinfo : EIATTR_KPARAM_INFO
	.align		4
.L_4229:
        /*003c*/ 	.byte	0x04, 0x17
        /*003e*/ 	.short	(.L_4231 - .L_4230)
.L_4230:
        /*0040*/ 	.word	0x00000000
        /*0044*/ 	.short	0x0000
        /*0046*/ 	.short	0x0000
        /*0048*/ 	.byte	0x00, 0xf0, 0x21, 0x31


	//----- nvinfo : EIATTR_MAXREG_COUNT
	.align		4
.L_4231:
        /*004c*/ 	.byte	0x03, 0x1b
        /*004e*/ 	.short	0x0080


	//----- nvinfo : EIATTR_MERCURY_ISA_VERSION
	.align		4
        /*0050*/ 	.byte	0x03, 0x5f
        /*0052*/ 	.short	0x0000


	//----- nvinfo : EIATTR_EXIT_INSTR_OFFSETS
	.align		4
        /*0054*/ 	.byte	0x04, 0x1c
        /*0056*/ 	.short	(.L_4233 - .L_4232)


	//   ....[0]....
.L_4232:
        /*0058*/ 	.word	0x000001a0


	//   ....[1]....
        /*005c*/ 	.word	0x000005d0


	//   ....[2]....
        /*0060*/ 	.word	0x00000630


	//   ....[3]....
        /*0064*/ 	.word	0x000007a0


	//----- nvinfo : EIATTR_MAX_THREADS
	.align		4
.L_4233:
        /*0068*/ 	.byte	0x04, 0x05
        /*006a*/ 	.short	(.L_4235 - .L_4234)
.L_4234:
        /*006c*/ 	.word	0x00000200
        /*0070*/ 	.word	0x00000001
        /*0074*/ 	.word	0x00000001


	//----- nvinfo : EIATTR_CRS_STACK_SIZE
	.align		4
.L_4235:
        /*0078*/ 	.byte	0x04, 0x1e
        /*007a*/ 	.short	(.L_4237 - .L_4236)
.L_4236:
        /*007c*/ 	.word	0x00000000
.L_4237:


//--------------------- .nv.info._ZN2at6native55_GLOBAL__N__de093ff9_22_ForeachBinaryOpList_cu_a911ec4325multi_tensor_apply_kernelINS1_18TensorListMetadataILi2EEENS1_11CopyFunctorIN3c104HalfEsLi2ELi1ELi1EEEJNS0_4CopyIS7_sEEEEEvT_T0_DpT1_ --------------------------
	.section	.nv.info._ZN2at6native55_GLOBAL__N__de093ff9_22_ForeachBinaryOpList_cu_a911ec4325multi_tensor_apply_kernelINS1_18TensorListMetadataILi2EEENS1_11CopyFunctorIN3c104HalfEsLi2ELi1ELi1EEEJNS0_4CopyIS7_sEEEEEvT_T0_DpT1_,"",@"SHT_CUDA_INFO"
	.sectionflags	@""
	.align	4


	//----- nvinfo : EIATTR_CUDA_API_VERSION
	.align		4
        /*0000*/ 	.byte	0x04, 0x37
        /*0002*/ 	.short	(.L_4239 - .L_4238)
.L_4238:
        /*0004*/ 	.word	0x00000082


	//----- nvinfo : EIATTR_SW2861232_WAR
	.align		4
.L_4239:
        /*0008*/ 	.byte	0x01, 0x35
	.zero		2


	//----- nvinfo : EIATTR_PARAM_CBANK
	.align		4
        /*000c*/ 	.byte	0x04, 0x0a
        /*000e*/ 	.short	(.L_4241 - .L_4240)
	.align		4
.L_4240:
        /*0010*/ 	.word	index@(.nv.constant0._ZN2at6native55_GLOBAL__N__de093ff9_22_ForeachBinaryOpList_cu_a911ec4325multi_tensor_apply_kernelINS1_18TensorListMetadataILi2EEENS1_11CopyFunctorIN3c104HalfEsLi2ELi1ELi1EEEJNS0_4CopyIS7_sEEEEEvT_T0_DpT1_)
        /*0014*/ 	.short	0x0160
        /*0016*/ 	.short	0x0c4a


	//----- nvinfo : EIATTR_CBANK_PARAM_SIZE
	.align		4
.L_4241:
        /*0018*/ 	.byte	0x03, 0x19
        /*001a*/ 	.short	0x0c4a


	//----- nvinfo : EIATTR_KPARAM_INFO
	.align		4
        /*001c*/ 	.byte	0x04, 0x17
        /*001e*/ 	.short	(.L_4243 - .L_4242)
.L_4242:
        /*0020*/ 	.word	0x00000000
        /*0024*/ 	.short	0x0002
        /*0026*/ 	.short	0x0c49
        /*0028*/ 	.byte	0x00, 0xf0, 0x05, 0x00


	//----- nvinfo : EIATTR_KPARAM_INFO
	.align		4
.L_4243:
        /*002c*/ 	.byte	0x04, 0x17
        /*002e*/ 	.short	(.L_4245 - .L_4244)
.L_4244:
        /*0030*/ 	.word	0x00000000
        /*0034*/ 	.short	0x0001
        /*0036*/ 	.short	0x0c48
        /*0038*/ 	.byte	0x00, 0xf0, 0x05, 0x00


	//----- nvinfo : EIATTR_KPARAM_INFO
	.align		4
.L_4245:
        /*003c*/ 	.byte	0x04, 0x17
        /*003e*/ 	.short	(.L_4247 - .L_4246)
.L_4246:
        /*0040*/ 	.word	0x00000000
        /*0044*/ 	.short	0x0000
        /*0046*/ 	.short	0x0000
        /*0048*/ 	.byte	0x00, 0xf0, 0x21, 0x31


	//----- nvinfo : EIATTR_MAXREG_COUNT
	.align		4
.L_4247:
        /*004c*/ 	.byte	0x03, 0x1b
        /*004e*/ 	.short	0x0080


	//----- nvinfo : EIATTR_MERCURY_ISA_VERSION
	.align		4
        /*0050*/ 	.byte	0x03, 0x5f
        /*0052*/ 	.short	0x0000


	//----- nvinfo : EIATTR_EXIT_INSTR_OFFSETS
	.align		4
        /*0054*/ 	.byte	0x04, 0x1c
        /*0056*/ 	.short	(.L_4249 - .L_4248)


	//   ....[0]....
.L_4248:
        /*0058*/ 	.word	0x00000190


	//   ....[1]....
        /*005c*/ 	.word	0x000005d0


	//   ....[2]....
        /*0060*/ 	.word	0x00000630


	//   ....[3]....
        /*0064*/ 	.word	0x000007c0


	//----- nvinfo : EIATTR_MAX_THREADS
	.align		4
.L_4249:
        /*0068*/ 	.byte	0x04, 0x05
        /*006a*/ 	.short	(.L_4251 - .L_4250)
.L_4250:
        /*006c*/ 	.word	0x00000200
        /*0070*/ 	.word	0x00000001
        /*0074*/ 	.word	0x00000001


	//----- nvinfo : EIATTR_CRS_STACK_SIZE
	.align		4
.L_4251:
        /*0078*/ 	.byte	0x04, 0x1e
        /*007a*/ 	.short	(.L_4253 - .L_4252)
.L_4252:
        /*007c*/ 	.word	0x00000000
.L_4253:


//--------------------- .nv.info._ZN2at6native55_GLOBAL__N__de093ff9_22_ForeachBinaryOpList_cu_a911ec4325multi_tensor_apply_kernelINS1_18TensorListMetadataILi2EEENS1_11CopyFunctorIN3c104HalfElLi2ELi1ELi1EEEJNS0_4CopyIS7_lEEEEEvT_T0_DpT1_ --------------------------
	.section	.nv.info._ZN2at6native55_GLOBAL__N__de093ff9_22_ForeachBinaryOpList_cu_a911ec4325multi_tensor_apply_kernelINS1_18TensorListMetadataILi2EEENS1_11CopyFunctorIN3c104HalfElLi2ELi1ELi1EEEJNS0_4CopyIS7_lEEEEEvT_T0_DpT1_,"",@"SHT_CUDA_INFO"
	.sectionflags	@""
	.align	4


	//----- nvinfo : EIATTR_CUDA_API_VERSION
	.align		4
        /*0000*/ 	.byte	0x04, 0x37
        /*0002*/ 	.short	(.L_4255 - .L_4254)
.L_4254:
        /*0004*/ 	.word	0x00000082


	//----- nvinfo : EIATTR_SW2861232_WAR
	.align		4
.L_4255:
        /*0008*/ 	.byte	0x01, 0x35
	.zero		2


	//----- nvinfo : EIATTR_PARAM_CBANK
	.align		4
        /*000c*/ 	.byte	0x04, 0x0a
        /*000e*/ 	.short	(.L_4257 - .L_4256)
	.align		4
.L_4256:
        /*0010*/ 	.word	index@(.nv.constant0._ZN2at6native55_GLOBAL__N__de093ff9_22_ForeachBinaryOpList_cu_a911ec4325multi_tensor_apply_kernelINS1_18TensorListMetadataILi2EEENS1_11CopyFunctorIN3c104HalfElLi2ELi1ELi1EEEJNS0_4CopyIS7_lEEEEEvT_T0_DpT1_)
        /*0014*/ 	.short	0x0160
        /*0016*/ 	.short	0x0c4a


	//----- nvinfo : EIATTR_CBANK_PARAM_SIZE
	.align		4
.L_4257:
        /*0018*/ 	.byte	0x03, 0x19
        /*001a*/ 	.short	0x0c4a


	//----- nvinfo : EIATTR_KPARAM_INFO
	.align		4
        /*001c*/ 	.byte	0x04, 0x17
        /*001e*/ 	.short	(.L_4259 - .L_4258)
.L_4258:
        /*0020*/ 	.word	0x00000000
        /*0024*/ 	.short	0x0002
        /*0026*/ 	.short	0x0c49
        /*0028*/ 	.byte	0x00, 0xf0, 0x05, 0x00


	//----- nvinfo : EIATTR_KPARAM_INFO
	.align		4
.L_4259:
        /*002c*/ 	.byte	0x04, 0x17
        /*002e*/ 	.short	(.L_4261 - .L_4260)
.L_4260:
        /*0030*/ 	.word	0x00000000
        /*0034*/ 	.short	0x0001
        /*0036*/ 	.short	0x0c48
        /*0038*/ 	.byte	0x00, 0xf0, 0x05, 0x00


	//----- nvinfo : EIATTR_KPARAM_INFO
	.align		4
.L_4261:
        /*003c*/ 	.byte	0x04, 0x17
        /*003e*/ 	.short	(.L_4263 - .L_4262)
.L_4262:
        /*0040*/ 	.word	0x00000000
        /*0044*/ 	.short	0x0000
        /*0046*/ 	.short	0x0000
        /*0048*/ 	.byte	0x00, 0xf0, 0x21, 0x31


	//----- nvinfo : EIATTR_MAXREG_COUNT
	.align		4
.L_4263:
        /*004c*/ 	.byte	0x03, 0x1b
        /*004e*/ 	.short	0x0080


	//----- nvinfo : EIATTR_MERCURY_ISA_VERSION
	.align		4
        /*0050*/ 	.byte	0x03, 0x5f
        /*0052*/ 	.short	0x0000


	//----- nvinfo : EIATTR_EXIT_INSTR_OFFSETS
	.align		4
        /*0054*/ 	.byte	0x04, 0x1c
        /*0056*/ 	.short	(.L_4265 - .L_4264)


	//   ....[0]....
.L_4264:
        /*0058*/ 	.word	0x000001a0


	//   ....[1]....
        /*005c*/ 	.word	0x000005e0


	//   ....[2]....
        /*0060*/ 	.word	0x00000640


	//   ....[3]....
        /*0064*/ 	.word	0x000007c0


	//----- nvinfo : EIATTR_MAX_THREADS
	.align		4
.L_4265:
        /*0068*/ 	.byte	0x04, 0x05
        /*006a*/ 	.short	(.L_4267 - .L_4266)
.L_4266:
        /*006c*/ 	.word	0x00000200
        /*0070*/ 	.word	0x00000001
        /*0074*/ 	.word	0x00000001


	//----- nvinfo : EIATTR_CRS_STACK_SIZE
	.align		4
.L_4267:
        /*0078*/ 	.byte	0x04, 0x1e
        /*007a*/ 	.short	(.L_4269 - .L_4268)
.L_4268:
        /*007c*/ 	.word	0x00000000
.L_4269:


//--------------------- .nv.info._ZN2at6native55_GLOBAL__N__de093ff9_22_ForeachBinaryOpList_cu_a911ec4325multi_tensor_apply_kernelINS1_18TensorListMetadataILi2EEENS1_11CopyFunctorIN3c104HalfEaLi2ELi1ELi1EEEJNS0_4CopyIS7_aEEEEEvT_T0_DpT1_ --------------------------
	.section	.nv.info._ZN2at6native55_GLOBAL__N__de093ff9_22_ForeachBinaryOpList_cu_a911ec4325multi_tensor_apply_kernelINS1_18TensorListMetadataILi2EEENS1_11CopyFunctorIN3c104HalfEaLi2ELi1ELi1EEEJNS0_4CopyIS7_aEEEEEvT_T0_DpT1_,"",@"SHT_CUDA_INFO"
	.sectionflags	@""
	.align	4


	//----- nvinfo : EIATTR_CUDA_API_VERSION
	.align		4
        /*0000*/ 	.byte	0x04, 0x37
        /*0002*/ 	.short	(.L_4271 - .L_4270)
.L_4270:
        /*0004*/ 	.word	0x00000082


	//----- nvinfo : EIATTR_SW2861232_WAR
	.align		4
.L_4271:
        /*0008*/ 	.byte	0x01, 0x35
	.zero		2


	//----- nvinfo : EIATTR_PARAM_CBANK
	.align		4
        /*000c*/ 	.byte	0x04, 0x0a
        /*000e*/ 	.short	(.L_4273 - .L_4272)
	.align		4
.L_4272:
        /*0010*/ 	.word	index@(.nv.constant0._ZN2at6native55_GLOBAL__N__de093ff9_22_ForeachBinaryOpList_cu_a911ec4325multi_tensor_apply_kernelINS1_18TensorListMetadataILi2EEENS1_11CopyFunctorIN3c104HalfEaLi2ELi1ELi1EEEJNS0_4CopyIS7_aEEEEEvT_T0_DpT1_)
        /*0014*/ 	.short	0x0160
        /*0016*/ 	.short	0x0c4a


	//----- nvinfo : EIATTR_CBANK_PARAM_SIZE
	.align		4
.L_4273:
        /*0018*/ 	.byte	0x03, 0x19
        /*001a*/ 	.short	0x0c4a


	//----- nvinfo : EIATTR_KPARAM_INFO
	.align		4
        /*001c*/ 	.byte	0x04, 0x17
        /*001e*/ 	.short	(.L_4275 - .L_4274)
.L_4274:
        /*0020*/ 	.word	0x00000000
        /*0024*/ 	.short	0x0002
        /*0026*/ 	.short	0x0c49
        /*0028*/ 	.byte	0x00, 0xf0, 0x05, 0x00


	//----- nvinfo : EIATTR_KPARAM_INFO
	.align		4
.L_4275:
        /*002c*/ 	.byte	0x04, 0x17
        /*002e*/ 	.short	(.L_4277 - .L_4276)
.L_4276:
        /*0030*/ 	.word	0x00000000
        /*0034*/ 	.short	0x0001
        /*0036*/ 	.short	0x0c48
        /*0038*/ 	.byte	0x00, 0xf0, 0x05, 0x00


	//----- nvinfo : EIATTR_KPARAM_INFO
	.align		4
.L_4277:
        /*003c*/ 	.byte	0x04, 0x17
        /*003e*/ 	.short	(.L_4279 - .L_4278)
.L_4278:
        /*0040*/ 	.word	0x00000000
        /*0044*/ 	.short	0x0000
        /*0046*/ 	.short	0x0000
        /*0048*/ 	.byte	0x00, 0xf0, 0x21, 0x31


	//----- nvinfo : EIATTR_MAXREG_COUNT
	.align		4
.L_4279:
        /*004c*/ 	.byte	0x03, 0x1b
        /*004e*/ 	.short	0x0080


	//----- nvinfo : EIATTR_MERCURY_ISA_VERSION
	.align		4
        /*0050*/ 	.byte	0x03, 0x5f
        /*0052*/ 	.short	0x0000


	//----- nvinfo : EIATTR_EXIT_INSTR_OFFSETS
	.align		4
        /*0054*/ 	.byte	0x04, 0x1c
        /*0056*/ 	.short	(.L_4281 - .L_4280)


	//   ....[0]....
.L_4280:
        /*0058*/ 	.word	0x000001a0


	//   ....[1]....
        /*005c*/ 	.word	0x000005e0


	//   ....[2]....
        /*0060*/ 	.word	0x00000640


	//   ....[3]....
        /*0064*/ 	.word	0x000007b0


	//----- nvinfo : EIATTR_MAX_THREADS
	.align		4
.L_4281:
        /*0068*/ 	.byte	0x04, 0x05
        /*006a*/ 	.short	(.L_4283 - .L_4282)
.L_4282:
        /*006c*/ 	.word	0x00000200
        /*0070*/ 	.word	0x00000001
        /*0074*/ 	.word	0x00000001


	//----- nvinfo : EIATTR_CRS_STACK_SIZE
	.align		4
.L_4283:
        /*0078*/ 	.byte	0x04, 0x1e
        /*007a*/ 	.short	(.L_4285 - .L_4284)
.L_4284:
        /*007c*/ 	.word	0x00000000
.L_4285:


//--------------------- .nv.info._ZN2at6native55_GLOBAL__N__de093ff9_22_ForeachBinaryOpList_cu_a911ec4325multi_tensor_apply_kernelINS1_18TensorListMetadataILi2EEENS1_11CopyFunctorIN3c104HalfEhLi2ELi1ELi1EEEJNS0_4CopyIS7_hEEEEEvT_T0_DpT1_ --------------------------
	.section	.nv.info._ZN2at6native55_GLOBAL__N__de093ff9_22_ForeachBinaryOpList_cu_a911ec4325multi_tensor_apply_kernelINS1_18TensorListMetadataILi2EEENS1_11CopyFunctorIN3c104HalfEhLi2ELi1ELi1EEEJNS0_4CopyIS7_hEEEEEvT_T0_DpT1_,"",@"SHT_CUDA_INFO"
	.sectionflags	@""
	.align	4


	//----- nvinfo : EIATTR_CUDA_API_VERSION
	.align		4
        /*0000*/ 	.byte	0x04, 0x37
        /*0002*/ 	.short	(.L_4287 - .L_4286)
.L_4286:
        /*0004*/ 	.word	0x00000082


	//----- nvinfo : EIATTR_SW2861232_WAR
	.align		4
.L_4287:
        /*0008*/ 	.byte	0x01, 0x35
	.zero		2


	//----- nvinfo : EIATTR_PARAM_CBANK
	.align		4
        /*000c*/ 	.byte	0x04, 0x0a
        /*000e*/ 	.short	(.L_4289 - .L_4288)
	.align		4
.L_4288:
        /*0010*/ 	.word	index@(.nv.constant0._ZN2at6native55_GLOBAL__N__de093ff9_22_ForeachBinaryOpList_cu_a911ec4325multi_tensor_apply_kernelINS1_18TensorListMetadataILi2EEENS1_11CopyFunctorIN3c104HalfEhLi2ELi1ELi1EEEJNS0_4CopyIS7_hEEEEEvT_T0_DpT1_)
        /*0014*/ 	.short	0x0160
        /*0016*/ 	.short	0x0c4a


	//----- nvinfo : EIATTR_CBANK_PARAM_SIZE
	.align		4
.L_4289:
        /*0018*/ 	.byte	0x03, 0x19
        /*001a*/ 	.short	0x0c4a


	//----- nvinfo : EIATTR_KPARAM_INFO
	.align		4
        /*001c*/ 	.byte	0x04, 0x17
        /*001e*/ 	.short	(.L_4291 - .L_4290)
.L_4290:
        /*0020*/ 	.word	0x00000000
        /*0024*/ 	.short	0x0002
        /*0026*/ 	.short	0x0c49
        /*0028*/ 	.byte	0x00, 0xf0, 0x05, 0x00


	//----- nvinfo : EIATTR_KPARAM_INFO
	.align		4
.L_4291:
        /*002c*/ 	.byte	0x04, 0x17
        /*002e*/ 	.short	(.L_4293 - .L_4292)
.L_4292:
        /*0030*/ 	.word	0x00000000
        /*0034*/ 	.short	0x0001
        /*0036*/ 	.short	0x0c48
        /*0038*/ 	.byte	0x00, 0xf0, 0x05, 0x00


	//----- nvinfo : EIATTR_KPARAM_INFO
	.align		4
.L_4293:
        /*003c*/ 	.byte	0x04, 0x17
        /*003e*/ 	.short	(.L_4295 - .L_4294)
.L_4294:
        /*0040*/ 	.word	0x00000000
        /*0044*/ 	.short	0x0000
        /*0046*/ 	.short	0x0000
        /*0048*/ 	.byte	0x00, 0xf0, 0x21, 0x31


	//----- nvinfo : EIATTR_MAXREG_COUNT
	.align		4
.L_4295:
        /*004c*/ 	.byte	0x03, 0x1b
        /*004e*/ 	.short	0x0080


	//----- nvinfo : EIATTR_MERCURY_ISA_VERSION
	.align		4
        /*0050*/ 	.byte	0x03, 0x5f
        /*0052*/ 	.short	0x0000


	//----- nvinfo : EIATTR_EXIT_INSTR_OFFSETS
	.align		4
        /*0054*/ 	.byte	0x04, 0x1c
        /*0056*/ 	.short	(.L_4297 - .L_4296)


	//   ....[0]....
.L_4296:
        /*0058*/ 	.word	0x000001a0


	//   ....[1]....
        /*005c*/ 	.word	0x000005e0


	//   ....[2]....
        /*0060*/ 	.word	0x00000640


	//   ....[3]....
        /*0064*/ 	.word	0x000007b0


	//----- nvinfo : EIATTR_MAX_THREADS
	.align		4
.L_4297:
        /*0068*/ 	.byte	0x04, 0x05
        /*006a*/ 	.short	(.L_4299 - .L_4298)
.L_4298:
        /*006c*/ 	.word	0x00000200
        /*0070*/ 	.word	0x00000001
        /*0074*/ 	.word	0x00000001


	//----- nvinfo : EIATTR_CRS_STACK_SIZE
	.align		4
.L_4299:
        /*0078*/ 	.byte	0x04, 0x1e
        /*007a*/ 	.short	(.L_4301 - .L_4300)
.L_4300:
        /*007c*/ 	.word	0x00000000
.L_4301:


//--------------------- .nv.info._ZN2at6native55_GLOBAL__N__de093ff9_22_ForeachBinaryOpList_cu_a911ec4325multi_tensor_apply_kernelINS1_18TensorListMetadataILi2EEENS1_14UnaryOpFunctorIN3c104HalfELi2ELi1ELi1EEEJNS0_4CopyIS7_S7_EEEEEvT_T0_DpT1_ --------------------------
	.section	.nv.info._ZN2at6native55_GLOBAL__N__de093ff9_22_ForeachBinaryOpList_cu_a911ec4325multi_tensor_apply_kernelINS1_18TensorListMetadataILi2EEENS1_14UnaryOpFunctorIN3c104HalfELi2ELi1ELi1EEEJNS0_4CopyIS7_S7_EEEEEvT_T0_DpT1_,"",@"SHT_CUDA_INFO"
	.sectionflags	@""
	.align	4


	//----- nvinfo : EIATTR_CUDA_API_VERSION
	.align		4
        /*0000*/ 	.byte	0x04, 0x37
        /*0002*/ 	.short	(.L_4303 - .L_4302)
.L_4302:
        /*0004*/ 	.word	0x00000082


	//----- nvinfo : EIATTR_SW2861232_WAR
	.align		4
.L_4303:
        /*0008*/ 	.byte	0x01, 0x35
	.zero		2


	//----- nvinfo : EIATTR_PARAM_CBANK
	.align		4
        /*000c*/ 	.byte	0x04, 0x0a
        /*000e*/ 	.short	(.L_4305 - .L_4304)
	.align		4
.L_4304:
        /*0010*/ 	.word	index@(.nv.constant0._ZN2at6native55_GLOBAL__N__de093ff9_22_ForeachBinaryOpList_cu_a911ec4325multi_tensor_apply_kernelINS1_18TensorListMetadataILi2EEENS1_14UnaryOpFunctorIN3c104HalfELi2ELi1ELi1EEEJNS0_4CopyIS7_S7_EEEEEvT_T0_DpT1_)
        /*0014*/ 	.short	0x0160
        /*0016*/ 	.short	0x0c4a


	//----- nvinfo : EIATTR_CBANK_PARAM_SIZE
	.align		4
.L_4305:
        /*0018*/ 	.byte	0x03, 0x19
        /*001a*/ 	.short	0x0c4a


	//----- nvinfo : EIATTR_KPARAM_INFO
	.align		4
        /*001c*/ 	.byte	0x04, 0x17
        /*001e*/ 	.short	(.L_4307 - .L_4306)
.L_4306:
        /*0020*/ 	.word	0x00000000
        /*0024*/ 	.short	0x0002
        /*0026*/ 	.short	0x0c49
        /*0028*/ 	.byte	0x00, 0xf0, 0x05, 0x00


	//----- nvinfo : EIATTR_KPARAM_INFO
	.align		4
.L_4307:
        /*002c*/ 	.byte	0x04, 0x17
        /*002e*/ 	.short	(.L_4309 - .L_4308)
.L_4308:
        /*0030*/ 	.word	0x00000000
        /*0034*/ 	.short	0x0001
        /*0036*/ 	.short	0x0c48
        /*0038*/ 	.byte	0x00, 0xf0, 0x05, 0x00


	//----- nvinfo : EIATTR_KPARAM_INFO
	.align		4
.L_4309:
        /*003c*/ 	.byte	0x04, 0x17
        /*003e*/ 	.short	(.L_4311 - .L_4310)
.L_4310:
        /*0040*/ 	.word	0x00000000
        /*0044*/ 	.short	0x0000
        /*0046*/ 	.short	0x0000
        /*0048*/ 	.byte	0x00, 0xf0, 0x21, 0x31


	//----- nvinfo : EIATTR_MAXREG_COUNT
	.align		4
.L_4311:
        /*004c*/ 	.byte	0x03, 0x1b
        /*004e*/ 	.short	0x0080


	//----- nvinfo : EIATTR_MERCURY_ISA_VERSION
	.align		4
        /*0050*/ 	.byte	0x03, 0x5f
        /*0052*/ 	.short	0x0000


	//----- nvinfo : EIATTR_EXIT_INSTR_OFFSETS
	.align		4
        /*0054*/ 	.byte	0x04, 0x1c
        /*0056*/ 	.short	(.L_4313 - .L_4312)


	//   ....[0]....
.L_4312:
        /*0058*/ 	.word	0x00000160


	//   ....[1]....
        /*005c*/ 	.word	0x00000610


	//   ....[2]....
        /*0060*/ 	.word	0x00000670


	//   ....[3]....
        /*0064*/ 	.word	0x00000800


	//----- nvinfo : EIATTR_MAX_THREADS
	.align		4
.L_4313:
        /*0068*/ 	.byte	0x04, 0x05
        /*006a*/ 	.short	(.L_4315 - .L_4314)
.L_4314:
        /*006c*/ 	.word	0x00000200
        /*0070*/ 	.word	0x00000001
        /*0074*/ 	.word	0x00000001


	//----- nvinfo : EIATTR_CRS_STACK_SIZE
	.align		4
.L_4315:
        /*0078*/ 	.byte	0x04, 0x1e
        /*007a*/ 	.short	(.L_4317 - .L_4316)
.L_4316:
        /*007c*/ 	.word	0x00000000
.L_4317:


//--------------------- .nv.info._ZN2at6native55_GLOBAL__N__de093ff9_22_ForeachBinaryOpList_cu_a911ec4325multi_tensor_apply_kernelINS1_18TensorListMetadataILi2EEENS1_11CopyFunctorIN3c107complexIfEENS6_15Float8_e5m2fnuzELi2ELi1ELi1EEEJNS0_4CopyIS8_S9_EEEEEvT_T0_DpT1_ --------------------------
	.section	.nv.info._ZN2at6native55_GLOBAL__N__de093ff9_22_ForeachBinaryOpList_cu_a911ec4325multi_tensor_apply_kernelINS1_18TensorListMetadataILi2EEENS1_11CopyFunctorIN3c107complexIfEENS6_15Float8_e5m2fnuzELi2ELi1ELi1EEEJNS0_4CopyIS8_S9_EEEEEvT_T0_DpT1_,"",@"SHT_CUDA_INFO"
	.sectionflags	@""
	.align	4


	//----- nvinfo : EIATTR_CUDA_API_VERSION
	.align		4
        /*0000*/ 	.byte	0x04, 0x37
        /*0002*/ 	.short	(.L_4319 - .L_4318)
.L_4318:
        /*0004*/ 	.word	0x00000082


	//----- nvinfo : EIATTR_SW2861232_WAR
	.align		4
.L_4319:
        /*0008*/ 	.byte	0x01, 0x35
	.zero		2


	//----- nvinfo : EIATTR_PARAM_CBANK
	.align		4
        /*000c*/ 	.byte	0x04, 0x0a
        /*000e*/ 	.short	(.L_4321 - .L_4320)
	.align		4
.L_4320:
        /*0010*/ 	.word	index@(.nv.constant0._ZN2at6native55_GLOBAL__N__de093ff9_22_ForeachBinaryOpList_cu_a911ec4325multi_tensor_apply_kernelINS1_18TensorListMetadataILi2EEENS1_11CopyFunctorIN3c107complexIfEENS6_15Float8_e5m2fnuzELi2ELi1ELi1EEEJNS0_4CopyIS8_S9_EEEEEvT_T0_DpT1_)
        /*0014*/ 	.short	0x0160
        /*0016*/ 	.short	0x0c4a


	//----- nvinfo : EIATTR_CBANK_PARAM_SIZE
	.align		4
.L_4321:
        /*0018*/ 	.byte	0x03, 0x19
        /*001a*/ 	.short	0x0c4a


	//----- nvinfo : EIATTR_KPARAM_INFO
	.align		4
        /*001c*/ 	.byte	0x04, 0x17
        /*001e*/ 	.short	(.L_4323 - .L_4322)
.L_4322:
        /*0020*/ 	.word	0x00000000
        /*0024*/ 	.short	0x0002
        /*0026*/ 	.short	0x0c49
        /*0028*/ 	.byte	0x00, 0xf0, 0x05, 0x00


	//----- nvinfo : EIATTR_KPARAM_INFO
	.align		4
.L_4323:
        /*002c*/ 	.byte	0x04, 0x17
        /*002e*/ 	.short	(.L_4325 - .L_4324)
.L_4324:
        /*0030*/ 	.word	0x00000000
        /*0034*/ 	.short	0x0001
        /*0036*/ 	.short	0x0c48
        /*0038*/ 	.byte	0x00, 0xf0, 0x05, 0x00


	//----- nvinfo : EIATTR_KPARAM_INFO
	.align		4
.L_4325:
        /*003c*/ 	.byte	0x04, 0x17
        /*003e*/ 	.short	(.L_4327 - .L_4326)
.L_4326:
        /*0040*/ 	.word	0x00000000
        /*0044*/ 	.short	0x0000
        /*0046*/ 	.short	0x0000
        /*0048*/ 	.byte	0x00, 0xf0, 0x21, 0x31


	//----- nvinfo : EIATTR_MAXREG_COUNT
	.align		4
.L_4327:
        /*004c*/ 	.byte	0x03, 0x1b
        /*004e*/ 	.short	0x0080


	//----- nvinfo : EIATTR_MERCURY_ISA_VERSION
	.align		4
        /*0050*/ 	.byte	0x03, 0x5f
        /*0052*/ 	.short	0x0000


	//----- nvinfo : EIATTR_EXIT_INSTR_OFFSETS
	.align		4
        /*0054*/ 	.byte	0x04, 0x1c
        /*0056*/ 	.short	(.L_4329 - .L_4328)


	//   ....[0]....
.L_4328:
        /*0058*/ 	.word	0x000001a0


	//   ....[1]....
        /*005c*/ 	.word	0x00000c30


	//   ....[2]....
        /*0060*/ 	.word	0x00000c90


	//   ....[3]....
        /*0064*/ 	.word	0x000014f0


	//----- nvinfo : EIATTR_MAX_THREADS
	.align		4
.L_4329:
        /*0068*/ 	.byte	0x04, 0x05
        /*006a*/ 	.short	(.L_4331 - .L_4330)
.L_4330:
        /*006c*/ 	.word	0x00000200
        /*0070*/ 	.word	0x00000001
        /*0074*/ 	.word	0x00000001


	//----- nvinfo : EIATTR_CRS_STACK_SIZE
	.align		4
.L_4331:
        /*0078*/ 	.byte	0x04, 0x1e
        /*007a*/ 	.short	(.L_4333 - .L_4332)
.L_4332:
        /*007c*/ 	.word	0x00000000
.L_4333:


//--------------------- .nv.info._ZN2at6native55_GLOBAL__N__de093ff9_22_ForeachBinaryOpList_cu_a911ec4325multi_tensor_apply_kernelINS1_18TensorListMetadataILi2EEENS1_11CopyFunctorIN3c107complexIfEENS6_11Float8_e5m2ELi2ELi1ELi1EEEJNS0_4CopyIS8_S9_EEEEEvT_T0_DpT1_ --------------------------
	.section	.nv.info._ZN2at6native55_GLOBAL__N__de093ff9_22_ForeachBinaryOpList_cu_a911ec4325multi_tensor_apply_kernelINS1_18TensorListMetadataILi2EEENS1_11CopyFunctorIN3c107complexIfEENS6_11Float8_e5m2ELi2ELi1ELi1EEEJNS0_4CopyIS8_S9_EEEEEvT_T0_DpT1_,"",@"SHT_CUDA_INFO"
	.sectionflags	@""
	.align	4


	//----- nvinfo : EIATTR_CUDA_API_VERSION
	.align		4
        /*0000*/ 	.byte	0x04, 0x37
        /*0002*/ 	.short	(.L_4335 - .L_4334)
.L_4334:
        /*0004*/ 	.word	0x00000082


	//----- nvinfo : EIATTR_SW2861232_WAR
	.align		4
.L_4335:
        /*0008*/ 	.byte	0x01, 0x35
	.zero		2


	//----- nvinfo : EIATTR_PARAM_CBANK
	.align		4
        /*000c*/ 	.byte	0x04, 0x0a
        /*000e*/ 	.short	(.L_4337 - .L_4336)
	.align		4
.L_4336:
        /*0010*/ 	.word	index@(.nv.constant0._ZN2at6native55_GLOBAL__N__de093ff9_22_ForeachBinaryOpList_cu_a911ec4325multi_tensor_apply_kernelINS1_18TensorListMetadataILi2EEENS1_11CopyFunctorIN3c107complexIfEENS6_11Float8_e5m2ELi2ELi1ELi1EEEJNS0_4CopyIS8_S9_EEEEEvT_T0_DpT1_)
        /*0014*/ 	.short	0x0160
        /*0016*/ 	.short	0x0c4a


	//----- nvinfo : EIATTR_CBANK_PARAM_SIZE
	.align		4
.L_4337:
        /*0018*/ 	.byte	0x03, 0x19
        /*001a*/ 	.short	0x0c4a


	//----- nvinfo : EIATTR_KPARAM_INFO
	.align		4
        /*001c*/ 	.byte	0x04, 0x17
        /*001e*/ 	.short	(.L_4339 - .L_4338)
.L_4338:
        /*0020*/ 	.word	0x00000000
        /*0024*/ 	.short	0x0002
        /*0026*/ 	.short	0x0c49
        /*0028*/ 	.byte	0x00, 0xf0, 0x05, 0x00


	//----- nvinfo : EIATTR_KPARAM_INFO
	.align		4
.L_4339:
        /*002c*/ 	.byte	0x04, 0x17
        /*002e*/ 	.short	(.L_4341 - .L_4340)
.L_4340:
        /*0030*/ 	.word	0x00000000
        /*0034*/ 	.short	0x0001
        /*0036*/ 	.short	0x0c48
        /*0038*/ 	.byte	0x00, 0xf0, 0x05, 0x00


	//----- nvinfo : EIATTR_KPARAM_INFO
	.align		4
.L_4341:
        /*003c*/ 	.byte	0x04, 0x17
        /*003e*/ 	.short	(.L_4343 - .L_4342)
.L_4342:
        /*0040*/ 	.word	0x00000000
        /*0044*/ 	.short	0x0000
        /*0046*/ 	.short	0x0000
        /*0048*/ 	.byte	0x00, 0xf0, 0x21, 0x31


	//----- nvinfo : EIATTR_MAXREG_COUNT
	.align		4
.L_4343:
        /*004c*/ 	.byte	0x03, 0x1b
        /*004e*/ 	.short	0x0080


	//----- nvinfo : EIATTR_MERCURY_ISA_VERSION
	.align		4
        /*0050*/ 	.byte	0x03, 0x5f
        /*0052*/ 	.short	0x0000


	//----- nvinfo : EIATTR_EXIT_INSTR_OFFSETS
	.align		4
        /*0054*/ 	.byte	0x04, 0x1c
        /*0056*/ 	.short	(.L_4345 - .L_4344)


	//   ....[0]....
.L_4344:
        /*0058*/ 	.word	0x000001a0


	//   ....[1]....
        /*005c*/ 	.word	0x000008a0


	//   ....[2]....
        /*0060*/ 	.word	0x00000900


	//   ....[3]....
        /*0064*/ 	.word	0x00000d70


	//----- nvinfo : EIATTR_MAX_THREADS
	.align		4
.L_4345:
        /*0068*/ 	.byte	0x04, 0x05
        /*006a*/ 	.short	(.L_4347 - .L_4346)
.L_4346:
        /*006c*/ 	.word	0x00000200
        /*0070*/ 	.word	0x00000001
        /*0074*/ 	.word	0x00000001


	//----- nvinfo : EIATTR_CRS_STACK_SIZE
	.align		4
.L_4347:
        /*0078*/ 	.byte	0x04, 0x1e
        /*007a*/ 	.short	(.L_4349 - .L_4348)
.L_4348:
        /*007c*/ 	.word	0x00000000
.L_4349:


//--------------------- .nv.info._ZN2at6native55_GLOBAL__N__de093ff9_22_ForeachBinaryOpList_cu_a911ec4325multi_tensor_apply_kernelINS1_18TensorListMetadataILi2EEENS1_11CopyFunctorIN3c107complexIfEENS6_15Float8_e4m3fnuzELi2ELi1ELi1EEEJNS0_4CopyIS8_S9_EEEEEvT_T0_DpT1_ --------------------------
	.section	.nv.info._ZN2at6native55_GLOBAL__N__de093ff9_22_ForeachBinaryOpList_cu_a911ec4325multi_tensor_apply_kernelINS1_18TensorListMetadataILi2EEENS1_11CopyFunctorIN3c107complexIfEENS6_15Float8_e4m3fnuzELi2ELi1ELi1EEEJNS0_4CopyIS8_S9_EEEEEvT_T0_DpT1_,"",@"SHT_CUDA_INFO"
	.sectionflags	@""
	.align	4


	//----- nvinfo : EIATTR_CUDA_API_VERSION
	.align		4
        /*0000*/ 	.byte	0x04, 0x37
        /*0002*/ 	.short	(.L_4351 - .L_4350)
.L_4350:
        /*0004*/ 	.word	0x00000082


	//----- nvinfo : EIATTR_SW2861232_WAR
	.align		4
.L_4351:
        /*0008*/ 	.byte	0x01, 0x35
	.zero		2


	//----- nvinfo : EIATTR_PARAM_CBANK
	.align		4
        /*000c*/ 	.byte	0x04, 0x0a
        /*000e*/ 	.short	(.L_4353 - .L_4352)
	.align		4
.L_4352:
        /*0010*/ 	.word	index@(.nv.constant0._ZN2at6native55_GLOBAL__N__de093ff9_22_ForeachBinaryOpList_cu_a911ec4325multi_tensor_apply_kernelINS1_18TensorListMetadataILi2EEENS1_11CopyFunctorIN3c107complexIfEENS6_15Float8_e4m3fnuzELi2ELi1ELi1EEEJNS0_4CopyIS8_S9_EEEEEvT_T0_DpT1_)
        /*0014*/ 	.short	0x0160
        /*0016*/ 	.short	0x0c4a


	//----- nvinfo : EIATTR_CBANK_PARAM_SIZE
	.align		4
.L_4353:
        /*0018*/ 	.byte	0x03, 0x19
        /*001a*/ 	.short	0x0c4a


	//----- nvinfo : EIATTR_KPARAM_INFO
	.align		4
        /*001c*/ 	.byte	0x04, 0x17
        /*001e*/ 	.short	(.L_4355 - .L_4354)
.L_4354:
        /*0020*/ 	.word	0x00000000
        /*0024*/ 	.short	0x0002
        /*0026*/ 	.short	0x0c49
        /*0028*/ 	.byte	0x00, 0xf0, 0x05, 0x00


	//----- nvinfo : EIATTR_KPARAM_INFO
	.align		4
.L_4355:
        /*002c*/ 	.byte	0x04, 0x17
        /*002e*/ 	.short	(.L_4357 - .L_4356)
.L_4356:
        /*0030*/ 	.word	0x00000000
        /*0034*/ 	.short	0x0001
        /*0036*/ 	.short	0x0c48
        /*0038*/ 	.byte	0x00, 0xf0, 0x05, 0x00


	//----- nvinfo : EIATTR_KPARAM_INFO
	.align		4
.L_4357:
        /*003c*/ 	.byte	0x04, 0x17
        /*003e*/ 	.short	(.L_4359 - .L_4358)
.L_4358:
        /*0040*/ 	.word	0x00000000
        /*0044*/ 	.short	0x0000
        /*0046*/ 	.short	0x0000
        /*0048*/ 	.byte	0x00, 0xf0, 0x21, 0x31


	//----- nvinfo : EIATTR_MAXREG_COUNT
	.align		4
.L_4359:
        /*004c*/ 	.byte	0x03, 0x1b
        /*004e*/ 	.short	0x0080


	//----- nvinfo : EIATTR_MERCURY_ISA_VERSION
	.align		4
        /*0050*/ 	.byte	0x03, 0x5f
        /*0052*/ 	.short	0x0000


	//----- nvinfo : EIATTR_EXIT_INSTR_OFFSETS
	.align		4
        /*0054*/ 	.byte	0x04, 0x1c
        /*0056*/ 	.short	(.L_4361 - .L_4360)


	//   ....[0]....
.L_4360:
        /*0058*/ 	.word	0x000001a0


	//   ....[1]....
        /*005c*/ 	.word	0x00000c30


	//   ....[2]....
        /*0060*/ 	.word	0x00000c90


	//   ....[3]....
        /*0064*/ 	.word	0x000014f0


	//----- nvinfo : EIATTR_MAX_THREADS
	.align		4
.L_4361:
        /*0068*/ 	.byte	0x04, 0x05
        /*006a*/ 	.short	(.L_4363 - .L_4362)
.L_4362:
        /*006c*/ 	.word	0x00000200
        /*0070*/ 	.word	0x00000001
        /*0074*/ 	.word	0x00000001


	//----- nvinfo : EIATTR_CRS_STACK_SIZE
	.align		4
.L_4363:
        /*0078*/ 	.byte	0x04, 0x1e
        /*007a*/ 	.short	(.L_4365 - .L_4364)
.L_4364:
        /*007c*/ 	.word	0x00000000
.L_4365:


//--------------------- .nv.info._ZN2at6native55_GLOBAL__N__de093ff9_22_ForeachBinaryOpList_cu_a911ec4325multi_tensor_apply_kernelINS1_18TensorListMetadataILi2EEENS1_11CopyFunctorIN3c107complexIfEENS6_13Float8_e4m3fnELi2ELi1ELi1EEEJNS0_4CopyIS8_S9_EEEEEvT_T0_DpT1_ --------------------------
	.section	.nv.info._ZN2at6native55_GLOBAL__N__de093ff9_22_ForeachBinaryOpList_cu_a911ec4325multi_tensor_apply_kernelINS1_18TensorListMetadataILi2EEENS1_11CopyFunctorIN3c107complexIfEENS6_13Float8_e4m3fnELi2ELi1ELi1EEEJNS0_4CopyIS8_S9_EEEEEvT_T0_DpT1_,"",@"SHT_CUDA_INFO"
	.sectionflags	@""
	.align	4


	//----- nvinfo : EIATTR_CUDA_API_VERSION
	.align		4
        /*0000*/ 	.byte	0x04, 0x37
        /*0002*/ 	.short	(.L_4367 - .L_4366)
.L_4366:
        /*0004*/ 	.word	0x00000082


	//----- nvinfo : EIATTR_SW2861232_WAR
	.align		4
.L_4367:
        /*0008*/ 	.byte	0x01, 0x35
	.zero		2


	//----- nvinfo : EIATTR_PARAM_CBANK
	.align		4
        /*000c*/ 	.byte	0x04, 0x0a
        /*000e*/ 	.short	(.L_4369 - .L_4368)
	.align		4
.L_4368:
        /*0010*/ 	.word	index@(.nv.constant0._ZN2at6native55_GLOBAL__N__de093ff9_22_ForeachBinaryOpList_cu_a911ec4325multi_tensor_apply_kernelINS1_18TensorListMetadataILi2EEENS1_11CopyFunctorIN3c107complexIfEENS6_13Float8_e4m3fnELi2ELi1ELi1EEEJNS0_4CopyIS8_S9_EEEEEvT_T0_DpT1_)
        /*0014*/ 	.short	0x0160
        /*0016*/ 	.short	0x0c4a


	//----- nvinfo : EIATTR_CBANK_PARAM_SIZE
	.align		4
.L_4369:
        /*0018*/ 	.byte	0x03, 0x19
        /*001a*/ 	.short	0x0c4a


	//----- nvinfo : EIATTR_KPARAM_INFO
	.align		4
        /*001c*/ 	.byte	0x04, 0x17
        /*001e*/ 	.short	(.L_4371 - .L_4370)
.L_4370:
        /*0020*/ 	.word	0x00000000
        /*0024*/ 	.short	0x0002
        /*0026*/ 	.short	0x0c49
        /*0028*/ 	.byte	0x00, 0xf0, 0x05, 0x00


	//----- nvinfo : EIATTR_KPARAM_INFO
	.align		4
.L_4371:
        /*002c*/ 	.byte	0x04, 0x17
        /*002e*/ 	.short	(.L_4373 - .L_4372)
.L_4372:
        /*0030*/ 	.word	0x00000000
        /*0034*/ 	.short	0x0001
        /*0036*/ 	.short	0x0c48
        /*0038*/ 	.byte	0x00, 0xf0, 0x05, 0x00


	//----- nvinfo : EIATTR_KPARAM_INFO
	.align		4
.L_4373:
        /*003c*/ 	.byte	0x04, 0x17
        /*003e*/ 	.short	(.L_4375 - .L_4374)
.L_4374:
        /*0040*/ 	.word	0x00000000
        /*0044*/ 	.short	0x0000
        /*0046*/ 	.short	0x0000
        /*0048*/ 	.byte	0x00, 0xf0, 0x21, 0x31


	//----- nvinfo : EIATTR_MAXREG_COUNT
	.align		4
.L_4375:
        /*004c*/ 	.byte	0x03, 0x1b
        /*004e*/ 	.short	0x0080


	//----- nvinfo : EIATTR_MERCURY_ISA_VERSION
	.align		4
        /*0050*/ 	.byte	0x03, 0x5f
        /*0052*/ 	.short	0x0000


	//----- nvinfo : EIATTR_EXIT_INSTR_OFFSETS
	.align		4
        /*0054*/ 	.byte	0x04, 0x1c
        /*0056*/ 	.short	(.L_4377 - .L_4376)


	//   ....[0]....
.L_4376:
        /*0058*/ 	.word	0x000001a0


	//   ....[1]....
        /*005c*/ 	.word	0x00000b10


	//   ....[2]....
        /*0060*/ 	.word	0x00000b70


	//   ....[3]....
        /*0064*/ 	.word	0x00001160


	//----- nvinfo : EIATTR_MAX_THREADS
	.align		4
.L_4377:
        /*0068*/ 	.byte	0x04, 0x05
        /*006a*/ 	.short	(.L_4379 - .L_4378)
.L_4378:
        /*006c*/ 	.word	0x00000200
        /*0070*/ 	.word	0x00000001
        /*0074*/ 	.word	0x00000001


	//----- nvinfo : EIATTR_CRS_STACK_SIZE
	.align		4
.L_4379:
        /*0078*/ 	.byte	0x04, 0x1e
        /*007a*/ 	.short	(.L_4381 - .L_4380)
.L_4380:
        /*007c*/ 	.word	0x00000000
.L_4381:


//--------------------- .nv.info._ZN2at6native55_GLOBAL__N__de093ff9_22_ForeachBinaryOpList_cu_a911ec4325multi_tensor_apply_kernelINS1_18TensorListMetadataILi2EEENS1_11CopyFunctorIN3c107complexIfEEbLi2ELi1ELi1EEEJNS0_4CopyIS8_bEEEEEvT_T0_DpT1_ --------------------------
	.section	.nv.info._ZN2at6native55_GLOBAL__N__de093ff9_22_ForeachBinaryOpList_cu_a911ec4325multi_tensor_apply_kernelINS1_18TensorListMetadataILi2EEENS1_11CopyFunctorIN3c107complexIfEEbLi2ELi1ELi1EEEJNS0_4CopyIS8_bEEEEEvT_T0_DpT1_,"",@"SHT_CUDA_INFO"
	.sectionflags	@""
	.align	4


	//----- nvinfo : EIATTR_CUDA_API_VERSION
	.align		4
        /*0000*/ 	.byte	0x04, 0x37
        /*0002*/ 	.short	(.L_4383 - .L_4382)
.L_4382:
        /*0004*/ 	.word	0x00000082


	//----- nvinfo : EIATTR_SW2861232_WAR
	.align		4
.L_4383:
        /*0008*/ 	.byte	0x01, 0x35
	.zero		2


	//----- nvinfo : EIATTR_PARAM_CBANK
	.align		4
        /*000c*/ 	.byte	0x04, 0x0a
        /*000e*/ 	.short	(.L_4385 - .L_4384)
	.align		4
.L_4384:
        /*0010*/ 	.word	index@(.nv.constant0._ZN2at6native55_GLOBAL__N__de093ff9_22_ForeachBinaryOpList_cu_a911ec4325multi_tensor_apply_kernelINS1_18TensorListMetadataILi2EEENS1_11CopyFunctorIN3c107complexIfEEbLi2ELi1ELi1EEEJNS0_4CopyIS8_bEEEEEvT_T0_DpT1_)
        /*0014*/ 	.short	0x0160
        /*0016*/ 	.short	0x0c4a


	//----- nvinfo : EIATTR_CBANK_PARAM_SIZE
	.align		4
.L_4385:
        /*0018*/ 	.byte	0x03, 0x19
        /*001a*/ 	.short	0x0c4a


	//----- nvinfo : EIATTR_KPARAM_INFO
	.align		4
        /*001c*/ 	.byte	0x04, 0x17
        /*001e*/ 	.short	(.L_4387 - .L_4386)
.L_4386:
        /*0020*/ 	.word	0x00000000
        /*0024*/ 	.short	0x0002
        /*0026*/ 	.short	0x0c49
        /*0028*/ 	.byte	0x00, 0xf0, 0x05, 0x00


	//----- nvinfo : EIATTR_KPARAM_INFO
	.align		4
.L_4387:
        /*002c*/ 	.byte	0x04, 0x17
        /*002e*/ 	.short	(.L_4389 - .L_4388)
.L_4388:
        /*0030*/ 	.word	0x00000000
        /*0034*/ 	.short	0x0001
        /*0036*/ 	.short	0x0c48
        /*0038*/ 	.byte	0x00, 0xf0, 0x05, 0x00


	//----- nvinfo : EIATTR_KPARAM_INFO
	.align		4
.L_4389:
        /*003c*/ 	.byte	0x04, 0x17
        /*003e*/ 	.short	(.L_4391 - .L_4390)
.L_4390:
        /*0040*/ 	.word	0x00000000
        /*0044*/ 	.short	0x0000
        /*0046*/ 	.short	0x0000
        /*0048*/ 	.byte	0x00, 0xf0, 0x21, 0x31


	//----- nvinfo : EIATTR_MAXREG_COUNT
	.align		4
.L_4391:
        /*004c*/ 	.byte	0x03, 0x1b
        /*004e*/ 	.short	0x0080


	//----- nvinfo : EIATTR_MERCURY_ISA_VERSION
	.align		4
        /*0050*/ 	.byte	0x03, 0x5f
        /*0052*/ 	.short	0x0000


	//----- nvinfo : EIATTR_EXIT_INSTR_OFFSETS
	.align		4
        /*0054*/ 	.byte	0x04, 0x1c
        /*0056*/ 	.short	(.L_4393 - .L_4392)


	//   ....[0]....
.L_4392:
        /*0058*/ 	.word	0x00000170


	//   ....[1]....
        /*005c*/ 	.word	0x000005b0


	//   ....[2]....
        /*0060*/ 	.word	0x00000610


	//   ....[3]....
        /*0064*/ 	.word	0x000007b0


	//----- nvinfo : EIATTR_MAX_THREADS
	.align		4
.L_4393:
        /*0068*/ 	.byte	0x04, 0x05
        /*006a*/ 	.short	(.L_4395 - .L_4394)
.L_4394:
        /*006c*/ 	.word	0x00000200
        /*0070*/ 	.word	0x00000001
        /*0074*/ 	.word	0x00000001


	//----- nvinfo : EIATTR_CRS_STACK_SIZE
	.align		4
.L_4395:
        /*0078*/ 	.byte	0x04, 0x1e
        /*007a*/ 	.short	(.L_4397 - .L_4396)
.L_4396:
        /*007c*/ 	.word	0x00000000
.L_4397:


//--------------------- .nv.info._ZN2at6native55_GLOBAL__N__de093ff9_22_ForeachBinaryOpList_cu_a911ec4325multi_tensor_apply_kernelINS1_18TensorListMetadataILi2EEENS1_11CopyFunctorIN3c107complexIfEENS6_8BFloat16ELi2ELi1ELi1EEEJNS0_4CopyIS8_S9_EEEEEvT_T0_DpT1_ --------------------------
	.section	.nv.info._ZN2at6native55_GLOBAL__N__de093ff9_22_ForeachBinaryOpList_cu_a911ec4325multi_tensor_apply_kernelINS1_18TensorListMetadataILi2EEENS1_11CopyFunctorIN3c107complexIfEENS6_8BFloat16ELi2ELi1ELi1EEEJNS0_4CopyIS8_S9_EEEEEvT_T0_DpT1_,"",@"SHT_CUDA_INFO"
	.sectionflags	@""
	.align	4


	//----- nvinfo : EIATTR_CUDA_API_VERSION
	.align		4
        /*0000*/ 	.byte	0x04, 0x37
        /*0002*/ 	.short	(.L_4399 - .L_4398)
.L_4398:
        /*0004*/ 	.word	0x00000082


	//----- nvinfo : EIATTR_SW2861232_WAR
	.align		4
.L_4399:
        /*0008*/ 	.byte	0x01, 0x35
	.zero		2


	//----- nvinfo : EIATTR_PARAM_CBANK
	.align		4
        /*000c*/ 	.byte	0x04, 0x0a
        /*000e*/ 	.short	(.L_4401 - .L_4400)
	.align		4
.L_4400:
        /*0010*/ 	.word	index@(.nv.constant0._ZN2at6native55_GLOBAL__N__de093ff9_22_ForeachBinaryOpList_cu_a911ec4325multi_tensor_apply_kernelINS1_18TensorListMetadataILi2EEENS1_11CopyFunctorIN3c107complexIfEENS6_8BFloat16ELi2ELi1ELi1EEEJNS0_4CopyIS8_S9_EEEEEvT_T0_DpT1_)
        /*0014*/ 	.short	0x0160
        /*0016*/ 	.short	0x0c4a


	//----- nvinfo : EIATTR_CBANK_PARAM_SIZE
	.align		4
.L_4401:
        /*0018*/ 	.byte	0x03, 0x19
        /*001a*/ 	.short	0x0c4a


	//----- nvinfo : EIATTR_KPARAM_INFO
	.align		4
        /*001c*/ 	.byte	0x04, 0x17
        /*001e*/ 	.short	(.L_4403 - .L_4402)
.L_4402:
        /*0020*/ 	.word	0x00000000
        /*0024*/ 	.short	0x0002
        /*0026*/ 	.short	0x0c49
        /*0028*/ 	.byte	0x00, 0xf0, 0x05, 0x00


	//----- nvinfo : EIATTR_KPARAM_INFO
	.align		4
.L_4403:
        /*002c*/ 	.byte	0x04, 0x17
        /*002e*/ 	.short	(.L_4405 - .L_4404)
.L_4404:
        /*0030*/ 	.word	0x00000000
        /*0034*/ 	.short	0x0001
        /*0036*/ 	.short	0x0c48
        /*0038*/ 	.byte	0x00, 0xf0, 0x05, 0x00


	//----- nvinfo : EIATTR_KPARAM_INFO
	.align		4
.L_4405:
        /*003c*/ 	.byte	0x04, 0x17
        /*003e*/ 	.short	(.L_4407 - .L_4406)
.L_4406:
        /*0040*/ 	.word	0x00000000
        /*0044*/ 	.short	0x0000
        /*0046*/ 	.short	0x0000
        /*0048*/ 	.byte	0x00, 0xf0, 0x21, 0x31


	//----- nvinfo : EIATTR_MAXREG_COUNT
	.align		4
.L_4407:
        /*004c*/ 	.byte	0x03, 0x1b
        /*004e*/ 	.short	0x0080


	//----- nvinfo : EIATTR_MERCURY_ISA_VERSION
	.align		4
        /*0050*/ 	.byte	0x03, 0x5f
        /*0052*/ 	.short	0x0000


	//----- nvinfo : EIATTR_EXIT_INSTR_OFFSETS
	.align		4
        /*0054*/ 	.byte	0x04, 0x1c
        /*0056*/ 	.short	(.L_4409 - .L_4408)


	//   ....[0]....
.L_4408:
        /*0058*/ 	.word	0x000001a0


	//   ....[1]....
        /*005c*/ 	.word	0x000005e0


	//   ....[2]....
        /*0060*/ 	.word	0x00000640


	//   ....[3]....
        /*0064*/ 	.word	0x000007e0


	//----- nvinfo : EIATTR_MAX_THREADS
	.align		4
.L_4409:
        /*0068*/ 	.byte	0x04, 0x05
        /*006a*/ 	.short	(.L_4411 - .L_4410)
.L_4410:
        /*006c*/ 	.word	0x00000200
        /*0070*/ 	.word	0x00000001
        /*0074*/ 	.word	0x00000001


	//----- nvinfo : EIATTR_CRS_STACK_SIZE
	.align		4
.L_4411:
        /*0078*/ 	.byte	0x04, 0x1e
        /*007a*/ 	.short	(.L_4413 - .L_4412)
.L_4412:
        /*007c*/ 	.word	0x00000000
.L_4413:


//--------------------- .nv.info._ZN2at6native55_GLOBAL__N__de093ff9_22_ForeachBinaryOpList_cu_a911ec4325multi_tensor_apply_kernelINS1_18TensorListMetadataILi2EEENS1_11CopyFunctorIN3c107complexIfEENS6_4HalfELi2ELi1ELi1EEEJNS0_4CopyIS8_S9_EEEEEvT_T0_DpT1_ --------------------------
	.section	.nv.info._ZN2at6native55_GLOBAL__N__de093ff9_22_ForeachBinaryOpList_cu_a911ec4325multi_tensor_apply_kernelINS1_18TensorListMetadataILi2EEENS1_11CopyFunctorIN3c107complexIfEENS6_4HalfELi2ELi1ELi1EEEJNS0_4CopyIS8_S9_EEEEEvT_T0_DpT1_,"",@"SHT_CUDA_INFO"
	.sectionflags	@""
	.align	4


	//----- nvinfo : EIATTR_CUDA_API_VERSION
	.align		4
        /*0000*/ 	.byte	0x04, 0x37
        /*0002*/ 	.short	(.L_4415 - .L_4414)
.L_4414:
        /*0004*/ 	.word	0x00000082


	//----- nvinfo : EIATTR_SW2861232_WAR
	.align		4
.L_4415:
        /*0008*/ 	.byte	0x01, 0x35
	.zero		2


	//----- nvinfo : EIATTR_PARAM_CBANK
	.align		4
        /*000c*/ 	.byte	0x04, 0x0a
        /*000e*/ 	.short	(.L_4417 - .L_4416)
	.align		4
.L_4416:
        /*0010*/ 	.word	index@(.nv.constant0._ZN2at6native55_GLOBAL__N__de093ff9_22_ForeachBinaryOpList_cu_a911ec4325multi_tensor_apply_kernelINS1_18TensorListMetadataILi2EEENS1_11CopyFunctorIN3c107complexIfEENS6_4HalfELi2ELi1ELi1EEEJNS0_4CopyIS8_S9_EEEEEvT_T0_DpT1_)
        /*0014*/ 	.short	0x0160
        /*0016*/ 	.short	0x0c4a


	//----- nvinfo : EIATTR_CBANK_PARAM_SIZE
	.align		4
.L_4417:
        /*0018*/ 	.byte	0x03, 0x19
        /*001a*/ 	.short	0x0c4a


	//----- nvinfo : EIATTR_KPARAM_INFO
	.align		4
        /*001c*/ 	.byte	0x04, 0x17
        /*001e*/ 	.short	(.L_4419 - .L_4418)
.L_4418:
        /*0020*/ 	.word	0x00000000
        /*0024*/ 	.short	0x0002
        /*0026*/ 	.short	0x0c49
        /*0028*/ 	.byte	0x00, 0xf0, 0x05, 0x00


	//----- nvinfo : EIATTR_KPARAM_INFO
	.align		4
.L_4419:
        /*002c*/ 	.byte	0x04, 0x17
        /*002e*/ 	.short	(.L_4421 - .L_4420)
.L_4420:
        /*0030*/ 	.word	0x00000000
        /*0034*/ 	.short	0x0001
        /*0036*/ 	.short	0x0c48
        /*0038*/ 	.byte	0x00, 0xf0, 0x05, 0x00


	//----- nvinfo : EIATTR_KPARAM_INFO
	.align		4
.L_4421:
        /*003c*/ 	.byte	0x04, 0x17
        /*003e*/ 	.short	(.L_4423 - .L_4422)
.L_4422:
        /*0040*/ 	.word	0x00000000
        /*0044*/ 	.short	0x0000
        /*0046*/ 	.short	0x0000
        /*0048*/ 	.byte	0x00, 0xf0, 0x21, 0x31


	//----- nvinfo : EIATTR_MAXREG_COUNT
	.align		4
.L_4423:
        /*004c*/ 	.byte	0x03, 0x1b
        /*004e*/ 	.short	0x0080


	//----- nvinfo : EIATTR_MERCURY_ISA_VERSION
	.align		4
        /*0050*/ 	.byte	0x03, 0x5f
        /*0052*/ 	.short	0x0000


	//----- nvinfo : EIATTR_EXIT_INSTR_OFFSETS
	.align		4
        /*0054*/ 	.byte	0x04, 0x1c
        /*0056*/ 	.short	(.L_4425 - .L_4424)


	//   ....[0]....
.L_4424:
        /*0058*/ 	.word	0x000001a0


	//   ....[1]....
        /*005c*/ 	.word	0x00000610


	//   ....[2]....
        /*0060*/ 	.word	0x00000670


	//   ....[3]....
        /*0064*/ 	.word	0x00000810


	//----- nvinfo : EIATTR_MAX_THREADS
	.align		4
.L_4425:
        /*0068*/ 	.byte	0x04, 0x05
        /*006a*/ 	.short	(.L_4427 - .L_4426)
.L_4426:
        /*006c*/ 	.word	0x00000200
        /*0070*/ 	.word	0x00000001
        /*0074*/ 	.word	0x00000001


	//----- nvinfo : EIATTR_CRS_STACK_SIZE
	.align		4
.L_4427:
        /*0078*/ 	.byte	0x04, 0x1e
        /*007a*/ 	.short	(.L_4429 - .L_4428)
.L_4428:
        /*007c*/ 	.word	0x00000000
.L_4429:


//--------------------- .nv.info._ZN2at6native55_GLOBAL__N__de093ff9_22_ForeachBinaryOpList_cu_a911ec4325multi_tensor_apply_kernelINS1_18TensorListMetadataILi2EEENS1_11CopyFunctorIN3c107complexIfEENS7_IdEELi2ELi1ELi1EEEJNS0_4CopyIS8_S9_EEEEEvT_T0_DpT1_ --------------------------
	.section	.nv.info._ZN2at6native55_GLOBAL__N__de093ff9_22_ForeachBinaryOpList_cu_a911ec4325multi_tensor_apply_kernelINS1_18TensorListMetadataILi2EEENS1_11CopyFunctorIN3c107complexIfEENS7_IdEELi2ELi1ELi1EEEJNS0_4CopyIS8_S9_EEEEEvT_T0_DpT1_,"",@"SHT_CUDA_INFO"
	.sectionflags	@""
	.align	4


	//----- nvinfo : EIATTR_CUDA_API_VERSION
	.align		4
        /*0000*/ 	.byte	0x04, 0x37
        /*0002*/ 	.short	(.L_4431 - .L_4430)
.L_4430:
        /*0004*/ 	.word	0x00000082


	//----- nvinfo : EIATTR_SW2861232_WAR
	.align		4
.L_4431:
        /*0008*/ 	.byte	0x01, 0x35
	.zero		2


	//----- nvinfo : EIATTR_PARAM_CBANK
	.align		4
        /*000c*/ 	.byte	0x04, 0x0a
        /*000e*/ 	.short	(.L_4433 - .L_4432)
	.align		4
.L_4432:
        /*0010*/ 	.word	index@(.nv.constant0._ZN2at6native55_GLOBAL__N__de093ff9_22_ForeachBinaryOpList_cu_a911ec4325multi_tensor_apply_kernelINS1_18TensorListMetadataILi2EEENS1_11CopyFunctorIN3c107complexIfEENS7_IdEELi2ELi1ELi1EEEJNS0_4CopyIS8_S9_EEEEEvT_T0_DpT1_)
        /*0014*/ 	.short	0x0160
        /*0016*/ 	.short	0x0c4a


	//----- nvinfo : EIATTR_CBANK_PARAM_SIZE
	.align		4
.L_4433:
        /*0018*/ 	.byte	0x03, 0x19
        /*001a*/ 	.short	0x0c4a


	//----- nvinfo : EIATTR_KPARAM_INFO
	.align		4
        /*001c*/ 	.byte	0x04, 0x17
        /*001e*/ 	.short	(.L_4435 - .L_4434)
.L_4434:
        /*0020*/ 	.word	0x00000000
        /*0024*/ 	.short	0x0002
        /*0026*/ 	.short	0x0c49
        /*0028*/ 	.byte	0x00, 0xf0, 0x05, 0x00


	//----- nvinfo : EIATTR_KPARAM_INFO
	.align		4
.L_4435:
        /*002c*/ 	.byte	0x04, 0x17
        /*002e*/ 	.short	(.L_4437 - .L_4436)
.L_4436:
        /*0030*/ 	.word	0x00000000
        /*0034*/ 	.short	0x0001
        /*0036*/ 	.short	0x0c48
        /*0038*/ 	.byte	0x00, 0xf0, 0x05, 0x00


	//----- nvinfo : EIATTR_KPARAM_INFO
	.align		4
.L_4437:
        /*003c*/ 	.byte	0x04, 0x17
        /*003e*/ 	.short	(.L_4439 - .L_4438)
.L_4438:
        /*0040*/ 	.word	0x00000000
        /*0044*/ 	.short	0x0000
        /*0046*/ 	.short	0x0000
        /*0048*/ 	.byte	0x00, 0xf0, 0x21, 0x31


	//----- nvinfo : EIATTR_MAXREG_COUNT
	.align		4
.L_4439:
        /*004c*/ 	.byte	0x03, 0x1b
        /*004e*/ 	.short	0x0080


	//----- nvinfo : EIATTR_MERCURY_ISA_VERSION
	.align		4
        /*0050*/ 	.byte	0x03, 0x5f
        /*0052*/ 	.short	0x0000


	//----- nvinfo : EIATTR_EXIT_INSTR_OFFSETS
	.align		4
        /*0054*/ 	.byte	0x04, 0x1c
        /*0056*/ 	.short	(.L_4441 - .L_4440)


	//   ....[0]....
.L_4440:
        /*0058*/ 	.word	0x000001a0


	//   ....[1]....
        /*005c*/ 	.word	0x00000860


	//   ....[2]....
        /*0060*/ 	.word	0x000008c0


	//   ....[3]....
        /*0064*/ 	.word	0x00000b90


	//----- nvinfo : EIATTR_MAX_THREADS
	.align		4
.L_4441:
        /*0068*/ 	.byte	0x04, 0x05
        /*006a*/ 	.short	(.L_4443 - .L_4442)
.L_4442:
        /*006c*/ 	.word	0x00000200
        /*0070*/ 	.word	0x00000001
        /*0074*/ 	.word	0x00000001


	//----- nvinfo : EIATTR_CRS_STACK_SIZE
	.align		4
.L_4443:
        /*0078*/ 	.byte	0x04, 0x1e
        /*007a*/ 	.short	(.L_4445 - .L_4444)
.L_4444:
        /*007c*/ 	.word	0x00000000
.L_4445:


//--------------------- .nv.info._ZN2at6native55_GLOBAL__N__de093ff9_22_ForeachBinaryOpList_cu_a911ec4325multi_tensor_apply_kernelINS1_18TensorListMetadataILi2EEENS1_11CopyFunctorIN3c107complexIfEEfLi2ELi1ELi1EEEJNS0_4CopyIS8_fEEEEEvT_T0_DpT1_ --------------------------
	.section	.nv.info._ZN2at6native55_GLOBAL__N__de093ff9_22_ForeachBinaryOpList_cu_a911ec4325multi_tensor_apply_kernelINS1_18TensorListMetadataILi2EEENS1_11CopyFunctorIN3c107complexIfEEfLi2ELi1ELi1EEEJNS0_4CopyIS8_fEEEEEvT_T0_DpT1_,"",@"SHT_CUDA_INFO"
	.sectionflags	@""
	.align	4


	//----- nvinfo : EIATTR_CUDA_API_VERSION
	.align		4
        /*0000*/ 	.byte	0x04, 0x37
        /*0002*/ 	.short	(.L_4447 - .L_4446)
.L_4446:
        /*0004*/ 	.word	0x00000082


	//----- nvinfo : EIATTR_SW2861232_WAR
	.align		4
.L_4447:
        /*0008*/ 	.byte	0x01, 0x35
	.zero		2


	//----- nvinfo : EIATTR_PARAM_CBANK
	.align		4
        /*000c*/ 	.byte	0x04, 0x0a
        /*000e*/ 	.short	(.L_4449 - .L_4448)
	.align		4
.L_4448:
        /*0010*/ 	.word	index@(.nv.constant0._ZN2at6native55_GLOBAL__N__de093ff9_22_ForeachBinaryOpList_cu_a911ec4325multi_tensor_apply_kernelINS1_18TensorListMetadataILi2EEENS1_11CopyFunctorIN3c107complexIfEEfLi2ELi1ELi1EEEJNS0_4CopyIS8_fEEEEEvT_T0_DpT1_)
        /*0014*/ 	.short	0x0160
        /*0016*/ 	.short	0x0c4a


	//----- nvinfo : EIATTR_CBANK_PARAM_SIZE
	.align		4
.L_4449:
        /*0018*/ 	.byte	0x03, 0x19
        /*001a*/ 	.short	0x0c4a


	//----- nvinfo : EIATTR_KPARAM_INFO
	.align		4
        /*001c*/ 	.byte	0x04, 0x17
        /*001e*/ 	.short	(.L_4451 - .L_4450)
.L_4450:
        /*0020*/ 	.word	0x00000000
        /*0024*/ 	.short	0x0002
        /*0026*/ 	.short	0x0c49
        /*0028*/ 	.byte	0x00, 0xf0, 0x05, 0x00


	//----- nvinfo : EIATTR_KPARAM_INFO
	.align		4
.L_4451:
        /*002c*/ 	.byte	0x04, 0x17
        /*002e*/ 	.short	(.L_4453 - .L_4452)
.L_4452:
        /*0030*/ 	.word	0x00000000
        /*0034*/ 	.short	0x0001
        /*0036*/ 	.short	0x0c48
        /*0038*/ 	.byte	0x00, 0xf0, 0x05, 0x00


	//----- nvinfo : EIATTR_KPARAM_INFO
	.align		4
.L_4453:
        /*003c*/ 	.byte	0x04, 0x17
        /*003e*/ 	.short	(.L_4455 - .L_4454)
.L_4454:
        /*0040*/ 	.word	0x00000000
        /*0044*/ 	.short	0x0000
        /*0046*/ 	.short	0x0000
        /*0048*/ 	.byte	0x00, 0xf0, 0x21, 0x31


	//----- nvinfo : EIATTR_MAXREG_COUNT
	.align		4
.L_4455:
        /*004c*/ 	.byte	0x03, 0x1b
        /*004e*/ 	.short	0x0080


	//----- nvinfo : EIATTR_MERCURY_ISA_VERSION
	.align		4
        /*0050*/ 	.byte	0x03, 0x5f
        /*0052*/ 	.short	0x0000


	//----- nvinfo : EIATTR_EXIT_INSTR_OFFSETS
	.align		4
        /*0054*/ 	.byte	0x04, 0x1c
        /*0056*/ 	.short	(.L_4457 - .L_4456)


	//   ....[0]....
.L_4456:
        /*0058*/ 	.word	0x00000170


	//   ....[1]....
        /*005c*/ 	.word	0x000005c0


	//   ....[2]....
        /*0060*/ 	.word	0x00000620


	//   ....[3]....
        /*0064*/ 	.word	0x000007c0


	//----- nvinfo : EIATTR_MAX_THREADS
	.align		4
.L_4457:
        /*0068*/ 	.byte	0x04, 0x05
        /*006a*/ 	.short	(.L_4459 - .L_4458)
.L_4458:
        /*006c*/ 	.word	0x00000200
        /*0070*/ 	.word	0x00000001
        /*0074*/ 	.word	0x00000001


	//----- nvinfo : EIATTR_CRS_STACK_SIZE
	.align		4
.L_4459:
        /*0078*/ 	.byte	0x04, 0x1e
        /*007a*/ 	.short	(.L_4461 - .L_4460)
.L_4460:
        /*007c*/ 	.word	0x00000000
.L_4461:


//--------------------- .nv.info._ZN2at6native55_GLOBAL__N__de093ff9_22_ForeachBinaryOpList_cu_a911ec4325multi_tensor_apply_kernelINS1_18TensorListMetadataILi2EEENS1_11CopyFunctorIN3c107complexIfEEdLi2ELi1ELi1EEEJNS0_4CopyIS8_dEEEEEvT_T0_DpT1_ --------------------------
	.section	.nv.info._ZN2at6native55_GLOBAL__N__de093ff9_22_ForeachBinaryOpList_cu_a911ec4325multi_tensor_apply_kernelINS1_18TensorListMetadataILi2EEENS1_11CopyFunctorIN3c107complexIfEEdLi2ELi1ELi1EEEJNS0_4CopyIS8_dEEEEEvT_T0_DpT1_,"",@"SHT_CUDA_INFO"
	.sectionflags	@""
	.align	4


	//----- nvinfo : EIATTR_CUDA_API_VERSION
	.align		4
        /*0000*/ 	.byte	0x04, 0x37
        /*0002*/ 	.short	(.L_4463 - .L_4462)
.L_4462:
        /*0004*/ 	.word	0x00000082


	//----- nvinfo : EIATTR_SW2861232_WAR
	.align		4
.L_4463:
        /*0008*/ 	.byte	0x01, 0x35
	.zero		2


	//----- nvinfo : EIATTR_PARAM_CBANK
	.align		4
        /*000c*/ 	.byte	0x04, 0x0a
        /*000e*/ 	.short	(.L_4465 - .L_4464)
	.align		4
.L_4464:
        /*0010*/ 	.word	index@(.nv.constant0._ZN2at6native55_GLOBAL__N__de093ff9_22_ForeachBinaryOpList_cu_a911ec4325multi_tensor_apply_kernelINS1_18TensorListMetadataILi2EEENS1_11CopyFunctorIN3c107complexIfEEdLi2ELi1ELi1EEEJNS0_4CopyIS8_dEEEEEvT_T0_DpT1_)
        /*0014*/ 	.short	0x0160
        /*0016*/ 	.short	0x0c4a


	//----- nvinfo : EIATTR_CBANK_PARAM_SIZE
	.align		4
.L_4465:
        /*0018*/ 	.byte	0x03, 0x19
        /*001a*/ 	.short	0x0c4a


	//----- nvinfo : EIATTR_KPARAM_INFO
	.align		4
        /*001c*/ 	.byte	0x04, 0x17
        /*001e*/ 	.short	(.L_4467 - .L_4466)
.L_4466:
        /*0020*/ 	.word	0x00000000
        /*0024*/ 	.short	0x0002
        /*0026*/ 	.short	0x0c49
        /*0028*/ 	.byte	0x00, 0xf0, 0x05, 0x00


	//----- nvinfo : EIATTR_KPARAM_INFO
	.align		4
.L_4467:
        /*002c*/ 	.byte	0x04, 0x17
        /*002e*/ 	.short	(.L_4469 - .L_4468)
.L_4468:
        /*0030*/ 	.word	0x00000000
        /*0034*/ 	.short	0x0001
        /*0036*/ 	.short	0x0c48
        /*0038*/ 	.byte	0x00, 0xf0, 0x05, 0x00


	//----- nvinfo : EIATTR_KPARAM_INFO
	.align		4
.L_4469:
        /*003c*/ 	.byte	0x04, 0x17
        /*003e*/ 	.short	(.L_4471 - .L_4470)
.L_4470:
        /*0040*/ 	.word	0x00000000
        /*0044*/ 	.short	0x0000
        /*0046*/ 	.short	0x0000
        /*0048*/ 	.byte	0x00, 0xf0, 0x21, 0x31


	//----- nvinfo : EIATTR_MAXREG_COUNT
	.align		4
.L_4471:
        /*004c*/ 	.byte	0x03, 0x1b
        /*004e*/ 	.short	0x0080


	//----- nvinfo : EIATTR_MERCURY_ISA_VERSION
	.align		4
        /*0050*/ 	.byte	0x03, 0x5f
        /*0052*/ 	.short	0x0000


	//----- nvinfo : EIATTR_EXIT_INSTR_OFFSETS
	.align		4
        /*0054*/ 	.byte	0x04, 0x1c
        /*0056*/ 	.short	(.L_4473 - .L_4472)


	//   ....[0]....
.L_4472:
        /*0058*/ 	.word	0x00000190


	//   ....[1]....
        /*005c*/ 	.word	0x000006d0


	//   ....[2]....
        /*0060*/ 	.word	0x00000730


	//   ....[3]....
        /*0064*/ 	.word	0x00000980


	//----- nvinfo : EIATTR_MAX_THREADS
	.align		4
.L_4473:
        /*0068*/ 	.byte	0x04, 0x05
        /*006a*/ 	.short	(.L_4475 - .L_4474)
.L_4474:
        /*006c*/ 	.word	0x00000200
        /*0070*/ 	.word	0x00000001
        /*0074*/ 	.word	0x00000001


	//----- nvinfo : EIATTR_CRS_STACK_SIZE
	.align		4
.L_4475:
        /*0078*/ 	.byte	0x04, 0x1e
        /*007a*/ 	.short	(.L_4477 - .L_4476)
.L_4476:
        /*007c*/ 	.word	0x00000000
.L_4477:


//--------------------- .nv.info._ZN2at6native55_GLOBAL__N__de093ff9_22_ForeachBinaryOpList_cu_a911ec4325multi_tensor_apply_kernelINS1_18TensorListMetadataILi2EEENS1_11CopyFunctorIN3c107complexIfEEiLi2ELi1ELi1EEEJNS0_4CopyIS8_iEEEEEvT_T0_DpT1_ --------------------------
	.section	.nv.info._ZN2at6native55_GLOBAL__N__de093ff9_22_ForeachBinaryOpList_cu_a911ec4325multi_tensor_apply_kernelINS1_18TensorListMetadataILi2EEENS1_11CopyFunctorIN3c107complexIfEEiLi2ELi1ELi1EEEJNS0_4CopyIS8_iEEEEEvT_T0_DpT1_,"",@"SHT_CUDA_INFO"
	.sectionflags	@""
	.align	4


	//----- nvinfo : EIATTR_CUDA_API_VERSION
	.align		4
        /*0000*/ 	.byte	0x04, 0x37
        /*0002*/ 	.short	(.L_4479 - .L_4478)
.L_4478:
        /*0004*/ 	.word	0x00000082


	//----- nvinfo : EIATTR_SW2861232_WAR
	.align		4
.L_4479:
        /*0008*/ 	.byte	0x01, 0x35
	.zero		2


	//----- nvinfo : EIATTR_PARAM_CBANK
	.align		4
        /*000c*/ 	.byte	0x04, 0x0a
        /*000e*/ 	.short	(.L_4481 - .L_4480)
	.align		4
.L_4480:
        /*0010*/ 	.word	index@(.nv.constant0._ZN2at6native55_GLOBAL__N__de093ff9_22_ForeachBinaryOpList_cu_a911ec4325multi_tensor_apply_kernelINS1_18TensorListMetadataILi2EEENS1_11CopyFunctorIN3c107complexIfEEiLi2ELi1ELi1EEEJNS0_4CopyIS8_iEEEEEvT_T0_DpT1_)
        /*0014*/ 	.short	0x0160
        /*0016*/ 	.short	0x0c4a


	//----- nvinfo : EIATTR_CBANK_PARAM_SIZE
	.align		4
.L_4481:
        /*0018*/ 	.byte	0x03, 0x19
        /*001a*/ 	.short	0x0c4a


	//----- nvinfo : EIATTR_KPARAM_INFO
	.align		4
        /*001c*/ 	.byte	0x04, 0x17
        /*001e*/ 	.short	(.L_4483 - .L_4482)
.L_4482:
        /*0020*/ 	.word	0x00000000
        /*0024*/ 	.short	0x0002
        /*0026*/ 	.short	0x0c49
        /*0028*/ 	.byte	0x00, 0xf0, 0x05, 0x00


	//----- nvinfo : EIATTR_KPARAM_INFO
	.align		4
.L_4483:
        /*002c*/ 	.byte	0x04, 0x17
        /*002e*/ 	.short	(.L_4485 - .L_4484)
.L_4484:
        /*0030*/ 	.word	0x00000000
        /*0034*/ 	.short	0x0001
        /*0036*/ 	.short	0x0c48
        /*0038*/ 	.byte	0x00, 0xf0, 0x05, 0x00


	//----- nvinfo : EIATTR_KPARAM_INFO
	.align		4
.L_4485:
        /*003c*/ 	.byte	0x04, 0x17
        /*003e*/ 	.short	(.L_4487 - .L_4486)
.L_4486:
        /*0040*/ 	.word	0x00000000
        /*0044*/ 	.short	0x0000
        /*0046*/ 	.short	0x0000
        /*0048*/ 	.byte	0x00, 0xf0, 0x21, 0x31


	//----- nvinfo : EIATTR_MAXREG_COUNT
	.align		4
.L_4487:
        /*004c*/ 	.byte	0x03, 0x1b
        /*004e*/ 	.short	0x0080


	//----- nvinfo : EIATTR_MERCURY_ISA_VERSION
	.align		4
        /*0050*/ 	.byte	0x03, 0x5f
        /*0052*/ 	.short	0x0000


	//----- nvinfo : EIATTR_EXIT_INSTR_OFFSETS
	.align		4
        /*0054*/ 	.byte	0x04, 0x1c
        /*0056*/ 	.short	(.L_4489 - .L_4488)


	//   ....[0]....
.L_4488:
        /*0058*/ 	.word	0x00000170


	//   ....[1]....
        /*005c*/ 	.word	0x000005e0


	//   ....[2]....
        /*0060*/ 	.word	0x00000640


	//   ....[3]....
        /*0064*/ 	.word	0x000007e0


	//----- nvinfo : EIATTR_MAX_THREADS
	.align		4
.L_4489:
        /*0068*/ 	.byte	0x04, 0x05
        /*006a*/ 	.short	(.L_4491 - .L_4490)
.L_4490:
        /*006c*/ 	.word	0x00000200
        /*0070*/ 	.word	0x00000001
        /*0074*/ 	.word	0x00000001


	//----- nvinfo : EIATTR_CRS_STACK_SIZE
	.align		4
.L_4491:
        /*0078*/ 	.byte	0x04, 0x1e
        /*007a*/ 	.short	(.L_4493 - .L_4492)
.L_4492:
        /*007c*/ 	.word	0x00000000
.L_4493:


//--------------------- .nv.info._ZN2at6native55_GLOBAL__N__de093ff9_22_ForeachBinaryOpList_cu_a911ec4325multi_tensor_apply_kernelINS1_18TensorListMetadataILi2EEENS1_11CopyFunctorIN3c107complexIfEEsLi2ELi1ELi1EEEJNS0_4CopyIS8_sEEEEEvT_T0_DpT1_ --------------------------
	.section	.nv.info._ZN2at6native55_GLOBAL__N__de093ff9_22_ForeachBinaryOpList_cu_a911ec4325multi_tensor_apply_kernelINS1_18TensorListMetadataILi2EEENS1_11CopyFunctorIN3c107complexIfEEsLi2ELi1ELi1EEEJNS0_4CopyIS8_sEEEEEvT_T0_DpT1_,"",@"SHT_CUDA_INFO"
	.sectionflags	@""
	.align	4


	//----- nvinfo : EIATTR_CUDA_API_VERSION
	.align		4
        /*0000*/ 	.byte	0x04, 0x37
        /*0002*/ 	.short	(.L_4495 - .L_4494)
.L_4494:
        /*0004*/ 	.word	0x00000082


	//----- nvinfo : EIATTR_SW2861232_WAR
	.align		4
.L_4495:
        /*0008*/ 	.byte	0x01, 0x35
	.zero		2


	//----- nvinfo : EIATTR_PARAM_CBANK
	.align		4
        /*000c*/ 	.byte	0x04, 0x0a
        /*000e*/ 	.short	(.L_4497 - .L_4496)
	.align		4
.L_4496:
        /*0010*/ 	.word	index@(.nv.constant0._ZN2at6native55_GLOBAL__N__de093ff9_22_ForeachBinaryOpList_cu_a911ec4325multi_tensor_apply_kernelINS1_18TensorListMetadataILi2EEENS1_11CopyFunctorIN3c107complexIfEEsLi2ELi1ELi1EEEJNS0_4CopyIS8_sEEEEEvT_T0_DpT1_)
        /*0014*/ 	.short	0x0160
        /*0016*/ 	.short	0x0c4a


	//----- nvinfo : EIATTR_CBANK_PARAM_SIZE
	.align		4
.L_4497:
        /*0018*/ 	.byte	0x03, 0x19
        /*001a*/ 	.short	0x0c4a


	//----- nvinfo : EIATTR_KPARAM_INFO
	.align		4
        /*001c*/ 	.byte	0x04, 0x17
        /*001e*/ 	.short	(.L_4499 - .L_4498)
.L_4498:
        /*0020*/ 	.word	0x00000000
        /*0024*/ 	.short	0x0002
        /*0026*/ 	.short	0x0c49
        /*0028*/ 	.byte	0x00, 0xf0, 0x05, 0x00


	//----- nvinfo : EIATTR_KPARAM_INFO
	.align		4
.L_4499:
        /*002c*/ 	.byte	0x04, 0x17
        /*002e*/ 	.short	(.L_4501 - .L_4500)
.L_4500:
        /*0030*/ 	.word	0x00000000
        /*0034*/ 	.short	0x0001
        /*0036*/ 	.short	0x0c48
        /*0038*/ 	.byte	0x00, 0xf0, 0x05, 0x00


	//----- nvinfo : EIATTR_KPARAM_INFO
	.align		4
.L_4501:
        /*003c*/ 	.byte	0x04, 0x17
        /*003e*/ 	.short	(.L_4503 - .L_4502)
.L_4502:
        /*0040*/ 	.word	0x00000000
        /*0044*/ 	.short	0x0000
        /*0046*/ 	.short	0x0000
        /*0048*/ 	.byte	0x00, 0xf0, 0x21, 0x31


	//----- nvinfo : EIATTR_MAXREG_COUNT
	.align		4
.L_4503:
        /*004c*/ 	.byte	0x03, 0x1b
        /*004e*/ 	.short	0x0080


	//----- nvinfo : EIATTR_MERCURY_ISA_VERSION
	.align		4
        /*0050*/ 	.byte	0x03, 0x5f
        /*0052*/ 	.short	0x0000


	//----- nvinfo : EIATTR_EXIT_INSTR_OFFSETS
	.align		4
        /*0054*/ 	.byte	0x04, 0x1c
        /*0056*/ 	.short	(.L_4505 - .L_4504)


	//   ....[0]....
.L_4504:
        /*0058*/ 	.word	0x00000170


	//   ....[1]....
        /*005c*/ 	.word	0x000005b0


	//   ....[2]....
        /*0060*/ 	.word	0x00000610


	//   ....[3]....
        /*0064*/ 	.word	0x000007b0


	//----- nvinfo : EIATTR_MAX_THREADS
	.align		4
.L_4505:
        /*0068*/ 	.byte	0x04, 0x05
        /*006a*/ 	.short	(.L_4507 - .L_4506)
.L_4506:
        /*006c*/ 	.word	0x00000200
        /*0070*/ 	.word	0x00000001
        /*0074*/ 	.word	0x00000001


	//----- nvinfo : EIATTR_CRS_STACK_SIZE
	.align		4
.L_4507:
        /*0078*/ 	.byte	0x04, 0x1e
        /*007a*/ 	.short	(.L_4509 - .L_4508)
.L_4508:
        /*007c*/ 	.word	0x00000000
.L_4509:


//--------------------- .nv.info._ZN2at6native55_GLOBAL__N__de093ff9_22_ForeachBinaryOpList_cu_a911ec4325multi_tensor_apply_kernelINS1_18TensorListMetadataILi2EEENS1_11CopyFunctorIN3c107complexIfEElLi2ELi1ELi1EEEJNS0_4CopyIS8_lEEEEEvT_T0_DpT1_ --------------------------
	.section	.nv.info._ZN2at6native55_GLOBAL__N__de093ff9_22_ForeachBinaryOpList_cu_a911ec4325multi_tensor_apply_kernelINS1_18TensorListMetadataILi2EEENS1_11CopyFunctorIN3c107complexIfEElLi2ELi1ELi1EEEJNS0_4CopyIS8_lEEEEEvT_T0_DpT1_,"",@"SHT_CUDA_INFO"
	.sectionflags	@""
	.align	4


	//----- nvinfo : EIATTR_CUDA_API_VERSION
	.align		4
        /*0000*/ 	.byte	0x04, 0x37
        /*0002*/ 	.short	(.L_4511 - .L_4510)
.L_4510:
        /*0004*/ 	.word	0x00000082


	//----- nvinfo : EIATTR_SW2861232_WAR
	.align		4
.L_4511:
        /*0008*/ 	.byte	0x01, 0x35
	.zero		2


	//----- nvinfo : EIATTR_PARAM_CBANK
	.align		4
        /*000c*/ 	.byte	0x04, 0x0a
        /*000e*/ 	.short	(.L_4513 - .L_4512)
	.align		4
.L_4512:
        /*0010*/ 	.word	index@(.nv.constant0._ZN2at6native55_GLOBAL__N__de093ff9_22_ForeachBinaryOpList_cu_a911ec4325multi_tensor_apply_kernelINS1_18TensorListMetadataILi2EEENS1_11CopyFunctorIN3c107complexIfEElLi2ELi1ELi1EEEJNS0_4CopyIS8_lEEEEEvT_T0_DpT1_)
        /*0014*/ 	.short	0x0160
        /*0016*/ 	.short	0x0c4a


	//----- nvinfo : EIATTR_CBANK_PARAM_SIZE
	.align		4
.L_4513:
        /*0018*/ 	.byte	0x03, 0x19
        /*001a*/ 	.short	0x0c4a


	//----- nvinfo : EIATTR_KPARAM_INFO
	.align		4
        /*001c*/ 	.byte	0x04, 0x17
        /*001e*/ 	.short	(.L_4515 - .L_4514)
.L_4514:
        /*0020*/ 	.word	0x00000000
        /*0024*/ 	.short	0x0002
        /*0026*/ 	.short	0x0c49
        /*0028*/ 	.byte	0x00, 0xf0, 0x05, 0x00


	//----- nvinfo : EIATTR_KPARAM_INFO
	.align		4
.L_4515:
        /*002c*/ 	.byte	0x04, 0x17
        /*002e*/ 	.short	(.L_4517 - .L_4516)
.L_4516:
        /*0030*/ 	.word	0x00000000
        /*0034*/ 	.short	0x0001
        /*0036*/ 	.short	0x0c48
        /*0038*/ 	.byte	0x00, 0xf0, 0x05, 0x00


	//----- nvinfo : EIATTR_KPARAM_INFO
	.align		4
.L_4517:
        /*003c*/ 	.byte	0x04, 0x17
        /*003e*/ 	.short	(.L_4519 - .L_4518)
.L_4518:
        /*0040*/ 	.word	0x00000000
        /*0044*/ 	.short	0x0000
        /*0046*/ 	.short	0x0000
        /*0048*/ 	.byte	0x00, 0xf0, 0x21, 0x31


	//----- nvinfo : EIATTR_MAXREG_COUNT
	.align		4
.L_4519:
        /*004c*/ 	.byte	0x03, 0x1b
        /*004e*/ 	.short	0x0080


	//----- nvinfo : EIATTR_MERCURY_ISA_VERSION
	.align		4
        /*0050*/ 	.byte	0x03, 0x5f
        /*0052*/ 	.short	0x0000


	//----- nvinfo : EIATTR_EXIT_INSTR_OFFSETS
	.align		4
        /*0054*/ 	.byte	0x04, 0x1c
        /*0056*/ 	.short	(.L_4521 - .L_4520)


	//   ....[0]....
.L_4520:
        /*0058*/ 	.word	0x00000190


	//   ....[1]....
        /*005c*/ 	.word	0x000005d0


	//   ....[2]....
        /*0060*/ 	.word	0x00000630


	//   ....[3]....
        /*0064*/ 	.word	0x00000800


	//----- nvinfo : EIATTR_MAX_THREADS
	.align		4
.L_4521:
        /*0068*/ 	.byte	0x04, 0x05
        /*006a*/ 	.short	(.L_4523 - .L_4522)
.L_4522:
        /*006c*/ 	.word	0x00000200
        /*0070*/ 	.word	0x00000001
        /*0074*/ 	.word	0x00000001


	//----- nvinfo : EIATTR_CRS_STACK_SIZE
	.align		4
.L_4523:
        /*0078*/ 	.byte	0x04, 0x1e
        /*007a*/ 	.short	(.L_4525 - .L_4524)
.L_4524:
        /*007c*/ 	.word	0x00000000
.L_4525:


//--------------------- .nv.info._ZN2at6native55_GLOBAL__N__de093ff9_22_ForeachBinaryOpList_cu_a911ec4325multi_tensor_apply_kernelINS1_18TensorListMetadataILi2EEENS1_11CopyFunctorIN3c107complexIfEEaLi2ELi1ELi1EEEJNS0_4CopyIS8_aEEEEEvT_T0_DpT1_ --------------------------
	.section	.nv.info._ZN2at6native55_GLOBAL__N__de093ff9_22_ForeachBinaryOpList_cu_a911ec4325multi_tensor_apply_kernelINS1_18TensorListMetadataILi2EEENS1_11CopyFunctorIN3c107complexIfEEaLi2ELi1ELi1EEEJNS0_4CopyIS8_aEEEEEvT_T0_DpT1_,"",@"SHT_CUDA_INFO"
	.sectionflags	@""
	.align	4


	//----- nvinfo : EIATTR_CUDA_API_VERSION
	.align		4
        /*0000*/ 	.byte	0x04, 0x37
        /*0002*/ 	.short	(.L_4527 - .L_4526)
.L_4526:
        /*0004*/ 	.word	0x00000082


	//----- nvinfo : EIATTR_SW2861232_WAR
	.align		4
.L_4527:
        /*0008*/ 	.byte	0x01, 0x35
	.zero		2


	//----- nvinfo : EIATTR_PARAM_CBANK
	.align		4
        /*000c*/ 	.byte	0x04, 0x0a
        /*000e*/ 	.short	(.L_4529 - .L_4528)
	.align		4
.L_4528:
        /*0010*/ 	.word	index@(.nv.constant0._ZN2at6native55_GLOBAL__N__de093ff9_22_ForeachBinaryOpList_cu_a911ec4325multi_tensor_apply_kernelINS1_18TensorListMetadataILi2EEENS1_11CopyFunctorIN3c107complexIfEEaLi2ELi1ELi1EEEJNS0_4CopyIS8_aEEEEEvT_T0_DpT1_)
        /*0014*/ 	.short	0x0160
        /*0016*/ 	.short	0x0c4a


	//----- nvinfo : EIATTR_CBANK_PARAM_SIZE
	.align		4
.L_4529:
        /*0018*/ 	.byte	0x03, 0x19
        /*001a*/ 	.short	0x0c4a


	//----- nvinfo : EIATTR_KPARAM_INFO
	.align		4
        /*001c*/ 	.byte	0x04, 0x17
        /*001e*/ 	.short	(.L_4531 - .L_4530)
.L_4530:
        /*0020*/ 	.word	0x00000000
        /*0024*/ 	.short	0x0002
        /*0026*/ 	.short	0x0c49
        /*0028*/ 	.byte	0x00, 0xf0, 0x05, 0x00


	//----- nvinfo : EIATTR_KPARAM_INFO
	.align		4
.L_4531:
        /*002c*/ 	.byte	0x04, 0x17
        /*002e*/ 	.short	(.L_4533 - .L_4532)
.L_4532:
        /*0030*/ 	.word	0x00000000
        /*0034*/ 	.short	0x0001
        /*0036*/ 	.short	0x0c48
        /*0038*/ 	.byte	0x00, 0xf0, 0x05, 0x00


	//----- nvinfo : EIATTR_KPARAM_INFO
	.align		4
.L_4533:
        /*003c*/ 	.byte	0x04, 0x17
        /*003e*/ 	.short	(.L_4535 - .L_4534)
.L_4534:
        /*0040*/ 	.word	0x00000000
        /*0044*/ 	.short	0x0000
        /*0046*/ 	.short	0x0000
        /*0048*/ 	.byte	0x00, 0xf0, 0x21, 0x31


	//----- nvinfo : EIATTR_MAXREG_COUNT
	.align		4
.L_4535:
        /*004c*/ 	.byte	0x03, 0x1b
        /*004e*/ 	.short	0x0080


	//----- nvinfo : EIATTR_MERCURY_ISA_VERSION
	.align		4
        /*0050*/ 	.byte	0x03, 0x5f
        /*0052*/ 	.short	0x0000


	//----- nvinfo : EIATTR_EXIT_INSTR_OFFSETS
	.align		4
        /*0054*/ 	.byte	0x04, 0x1c
        /*0056*/ 	.short	(.L_4537 - .L_4536)


	//   ....[0]....
.L_4536:
        /*0058*/ 	.word	0x00000170


	//   ....[1]....
        /*005c*/ 	.word	0x000005b0


	//   ....[2]....
        /*0060*/ 	.word	0x00000610


	//   ....[3]....
        /*0064*/ 	.word	0x000007b0


	//----- nvinfo : EIATTR_MAX_THREADS
	.align		4
.L_4537:
        /*0068*/ 	.byte	0x04, 0x05
        /*006a*/ 	.short	(.L_4539 - .L_4538)
.L_4538:
        /*006c*/ 	.word	0x00000200
        /*0070*/ 	.word	0x00000001
        /*0074*/ 	.word	0x00000001


	//----- nvinfo : EIATTR_CRS_STACK_SIZE
	.align		4
.L_4539:
        /*0078*/ 	.byte	0x04, 0x1e
        /*007a*/ 	.short	(.L_4541 - .L_4540)
.L_4540:
        /*007c*/ 	.word	0x00000000
.L_4541:


//--------------------- .nv.info._ZN2at6native55_GLOBAL__N__de093ff9_22_ForeachBinaryOpList_cu_a911ec4325multi_tensor_apply_kernelINS1_18TensorListMetadataILi2EEENS1_11CopyFunctorIN3c107complexIfEEhLi2ELi1ELi1EEEJNS0_4CopyIS8_hEEEEEvT_T0_DpT1_ --------------------------
	.section	.nv.info._ZN2at6native55_GLOBAL__N__de093ff9_22_ForeachBinaryOpList_cu_a911ec4325multi_tensor_apply_kernelINS1_18TensorListMetadataILi2EEENS1_11CopyFunctorIN3c107complexIfEEhLi2ELi1ELi1EEEJNS0_4CopyIS8_hEEEEEvT_T0_DpT1_,"",@"SHT_CUDA_INFO"
	.sectionflags	@""
	.align	4


	//----- nvinfo : EIATTR_CUDA_API_VERSION
	.align		4
        /*0000*/ 	.byte	0x04, 0x37
        /*0002*/ 	.short	(.L_4543 - .L_4542)
.L_4542:
        /*0004*/ 	.word	0x00000082


	//----- nvinfo : EIATTR_SW2861232_WAR
	.align		4
.L_4543:
        /*0008*/ 	.byte	0x01, 0x35
	.zero		2


	//----- nvinfo : EIATTR_PARAM_CBANK
	.align		4
        /*000c*/ 	.byte	0x04, 0x0a
        /*000e*/ 	.short	(.L_4545 - .L_4544)
	.align		4
.L_4544:
        /*0010*/ 	.word	index@(.nv.constant0._ZN2at6native55_GLOBAL__N__de093ff9_22_ForeachBinaryOpList_cu_a911ec4325multi_tensor_apply_kernelINS1_18TensorListMetadataILi2EEENS1_11CopyFunctorIN3c107complexIfEEhLi2ELi1ELi1EEEJNS0_4CopyIS8_hEEEEEvT_T0_DpT1_)
        /*0014*/ 	.short	0x0160
        /*0016*/ 	.short	0x0c4a


	//----- nvinfo : EIATTR_CBANK_PARAM_SIZE
	.align		4
.L_4545:
        /*0018*/ 	.byte	0x03, 0x19
        /*001a*/ 	.short	0x0c4a


	//----- nvinfo : EIATTR_KPARAM_INFO
	.align		4
        /*001c*/ 	.byte	0x04, 0x17
        /*001e*/ 	.short	(.L_4547 - .L_4546)
.L_4546:
        /*0020*/ 	.word	0x00000000
        /*0024*/ 	.short	0x0002
        /*0026*/ 	.short	0x0c49
        /*0028*/ 	.byte	0x00, 0xf0, 0x05, 0x00


	//----- nvinfo : EIATTR_KPARAM_INFO
	.align		4
.L_4547:
        /*002c*/ 	.byte	0x04, 0x17
        /*002e*/ 	.short	(.L_4549 - .L_4548)
.L_4548:
        /*0030*/ 	.word	0x00000000
        /*0034*/ 	.short	0x0001
        /*0036*/ 	.short	0x0c48
        /*0038*/ 	.byte	0x00, 0xf0, 0x05, 0x00


	//----- nvinfo : EIATTR_KPARAM_INFO
	.align		4
.L_4549:
        /*003c*/ 	.byte	0x04, 0x17
        /*003e*/ 	.short	(.L_4551 - .L_4550)
.L_4550:
        /*0040*/ 	.word	0x00000000
        /*0044*/ 	.short	0x0000
        /*0046*/ 	.short	0x0000
        /*0048*/ 	.byte	0x00, 0xf0, 0x21, 0x31


	//----- nvinfo : EIATTR_MAXREG_COUNT
	.align		4
.L_4551:
        /*004c*/ 	.byte	0x03, 0x1b
        /*004e*/ 	.short	0x0080


	//----- nvinfo : EIATTR_MERCURY_ISA_VERSION
	.align		4
        /*0050*/ 	.byte	0x03, 0x5f
        /*0052*/ 	.short	0x0000


	//----- nvinfo : EIATTR_EXIT_INSTR_OFFSETS
	.align		4
        /*0054*/ 	.byte	0x04, 0x1c
        /*0056*/ 	.short	(.L_4553 - .L_4552)


	//   ....[0]....
.L_4552:
        /*0058*/ 	.word	0x00000170


	//   ....[1]....
        /*005c*/ 	.word	0x000005b0


	//   ....[2]....
        /*0060*/ 	.word	0x00000610


	//   ....[3]....
        /*0064*/ 	.word	0x000007b0


	//----- nvinfo : EIATTR_MAX_THREADS
	.align		4
.L_4553:
        /*0068*/ 	.byte	0x04, 0x05
        /*006a*/ 	.short	(.L_4555 - .L_4554)
.L_4554:
        /*006c*/ 	.word	0x00000200
        /*0070*/ 	.word	0x00000001
        /*0074*/ 	.word	0x00000001


	//----- nvinfo : EIATTR_CRS_STACK_SIZE
	.align		4
.L_4555:
        /*0078*/ 	.byte	0x04, 0x1e
        /*007a*/ 	.short	(.L_4557 - .L_4556)
.L_4556:
        /*007c*/ 	.word	0x00000000
.L_4557:


//--------------------- .nv.info._ZN2at6native55_GLOBAL__N__de093ff9_22_ForeachBinaryOpList_cu_a911ec4325multi_tensor_apply_kernelINS1_18TensorListMetadataILi2EEENS1_14UnaryOpFunctorIN3c107complexIfEELi2ELi1ELi1EEEJNS0_4CopyIS8_S8_EEEEEvT_T0_DpT1_ --------------------------
	.section	.nv.info._ZN2at6native55_GLOBAL__N__de093ff9_22_ForeachBinaryOpList_cu_a911ec4325multi_tensor_apply_kernelINS1_18TensorListMetadataILi2EEENS1_14UnaryOpFunctorIN3c107complexIfEELi2ELi1ELi1EEEJNS0_4CopyIS8_S8_EEEEEvT_T0_DpT1_,"",@"SHT_CUDA_INFO"
	.sectionflags	@""
	.align	4


	//----- nvinfo : EIATTR_CUDA_API_VERSION
	.align		4
        /*0000*/ 	.byte	0x04, 0x37
        /*0002*/ 	.short	(.L_4559 - .L_4558)
.L_4558:
        /*0004*/ 	.word	0x00000082


	//----- nvinfo : EIATTR_SW2861232_WAR
	.align		4
.L_4559:
        /*0008*/ 	.byte	0x01, 0x35
	.zero		2


	//----- nvinfo : EIATTR_PARAM_CBANK
	.align		4
        /*000c*/ 	.byte	0x04, 0x0a
        /*000e*/ 	.short	(.L_4561 - .L_4560)
	.align		4
.L_4560:
        /*0010*/ 	.word	index@(.nv.constant0._ZN2at6native55_GLOBAL__N__de093ff9_22_ForeachBinaryOpList_cu_a911ec4325multi_tensor_apply_kernelINS1_18TensorListMetadataILi2EEENS1_14UnaryOpFunctorIN3c107complexIfEELi2ELi1ELi1EEEJNS0_4CopyIS8_S8_EEEEEvT_T0_DpT1_)
        /*0014*/ 	.short	0x0160
        /*0016*/ 	.short	0x0c4a


	//----- nvinfo : EIATTR_CBANK_PARAM_SIZE
	.align		4
.L_4561:
        /*0018*/ 	.byte	0x03, 0x19
        /*001a*/ 	.short	0x0c4a


	//----- nvinfo : EIATTR_KPARAM_INFO
	.align		4
        /*001c*/ 	.byte	0x04, 0x17
        /*001e*/ 	.short	(.L_4563 - .L_4562)
.L_4562:
        /*0020*/ 	.word	0x00000000
        /*0024*/ 	.short	0x0002
        /*0026*/ 	.short	0x0c49
        /*0028*/ 	.byte	0x00, 0xf0, 0x05, 0x00


	//----- nvinfo : EIATTR_KPARAM_INFO
	.align		4
.L_4563:
        /*002c*/ 	.byte	0x04, 0x17
        /*002e*/ 	.short	(.L_4565 - .L_4564)
.L_4564:
        /*0030*/ 	.word	0x00000000
        /*0034*/ 	.short	0x0001
        /*0036*/ 	.short	0x0c48
        /*0038*/ 	.byte	0x00, 0xf0, 0x05, 0x00


	//----- nvinfo : EIATTR_KPARAM_INFO
	.align		4
.L_4565:
        /*003c*/ 	.byte	0x04, 0x17
        /*003e*/ 	.short	(.L_4567 - .L_4566)
.L_4566:
        /*0040*/ 	.word	0x00000000
        /*0044*/ 	.short	0x0000
        /*0046*/ 	.short	0x0000
        /*0048*/ 	.byte	0x00, 0xf0, 0x21, 0x31


	//----- nvinfo : EIATTR_MAXREG_COUNT
	.align		4
.L_4567:
        /*004c*/ 	.byte	0x03, 0x1b
        /*004e*/ 	.short	0x0080


	//----- nvinfo : EIATTR_MERCURY_ISA_VERSION
	.align		4
        /*0050*/ 	.byte	0x03, 0x5f
        /*0052*/ 	.short	0x0000


	//----- nvinfo : EIATTR_EXIT_INSTR_OFFSETS
	.align		4
        /*0054*/ 	.byte	0x04, 0x1c
        /*0056*/ 	.short	(.L_4569 - .L_4568)


	//   ....[0]....
.L_4568:
        /*0058*/ 	.word	0x00000190


	//   ....[1]....
        /*005c*/ 	.word	0x00000590


	//   ....[2]....
        /*0060*/ 	.word	0x000005f0


	//   ....[3]....
        /*0064*/ 	.word	0x00000740


	//----- nvinfo : EIATTR_MAX_THREADS
	.align		4
.L_4569:
        /*0068*/ 	.byte	0x04, 0x05
        /*006a*/ 	.short	(.L_4571 - .L_4570)
.L_4570:
        /*006c*/ 	.word	0x00000200
        /*0070*/ 	.word	0x00000001
        /*0074*/ 	.word	0x00000001


	//----- nvinfo : EIATTR_CRS_STACK_SIZE
	.align		4
.L_4571:
        /*0078*/ 	.byte	0x04, 0x1e
        /*007a*/ 	.short	(.L_4573 - .L_4572)
.L_4572:
        /*007c*/ 	.word	0x00000000
.L_4573:


//--------------------- .nv.info._ZN2at6native55_GLOBAL__N__de093ff9_22_ForeachBinaryOpList_cu_a911ec4325multi_tensor_apply_kernelINS1_18TensorListMetadataILi2EEENS1_11CopyFunctorIN3c107complexIdEENS6_15Float8_e5m2fnuzELi2ELi1ELi1EEEJNS0_4CopyIS8_S9_EEEEEvT_T0_DpT1_ --------------------------
	.section	.nv.info._ZN2at6native55_GLOBAL__N__de093ff9_22_ForeachBinaryOpList_cu_a911ec4325multi_tensor_apply_kernelINS1_18TensorListMetadataILi2EEENS1_11CopyFunctorIN3c107complexIdEENS6_15Float8_e5m2fnuzELi2ELi1ELi1EEEJNS0_4CopyIS8_S9_EEEEEvT_T0_DpT1_,"",@"SHT_CUDA_INFO"
	.sectionflags	@""
	.align	4


	//----- nvinfo : EIATTR_CUDA_API_VERSION
	.align		4
        /*0000*/ 	.byte	0x04, 0x37
        /*0002*/ 	.short	(.L_4575 - .L_4574)
.L_4574:
        /*0004*/ 	.word	0x00000082


	//----- nvinfo : EIATTR_SW2861232_WAR
	.align		4
.L_4575:
        /*0008*/ 	.byte	0x01, 0x35
	.zero		2


	//----- nvinfo : EIATTR_PARAM_CBANK
	.align		4
        /*000c*/ 	.byte	0x04, 0x0a
        /*000e*/ 	.short	(.L_4577 - .L_4576)
	.align		4
.L_4576:
        /*0010*/ 	.word	index@(.nv.constant0._ZN2at6native55_GLOBAL__N__de093ff9_22_ForeachBinaryOpList_cu_a911ec4325multi_tensor_apply_kernelINS1_18TensorListMetadataILi2EEENS1_11CopyFunctorIN3c107complexIdEENS6_15Float8_e5m2fnuzELi2ELi1ELi1EEEJNS0_4CopyIS8_S9_EEEEEvT_T0_DpT1_)
        /*0014*/ 	.short	0x0160
        /*0016*/ 	.short	0x0c4a


	//----- nvinfo : EIATTR_CBANK_PARAM_SIZE
	.align		4
.L_4577:
        /*0018*/ 	.byte	0x03, 0x19
        /*001a*/ 	.short	0x0c4a


	//----- nvinfo : EIATTR_KPARAM_INFO
	.align		4
        /*001c*/ 	.byte	0x04, 0x17
        /*001e*/ 	.short	(.L_4579 - .L_4578)
.L_4578:
        /*0020*/ 	.word	0x00000000
        /*0024*/ 	.short	0x0002
        /*0026*/ 	.short	0x0c49
        /*0028*/ 	.byte	0x00, 0xf0, 0x05, 0x00


	//----- nvinfo : EIATTR_KPARAM_INFO
	.align		4
.L_4579:
        /*002c*/ 	.byte	0x04, 0x17
        /*002e*/ 	.short	(.L_4581 - .L_4580)
.L_4580:
        /*0030*/ 	.word	0x00000000
        /*0034*/ 	.short	0x0001
        /*0036*/ 	.short	0x0c48
        /*0038*/ 	.byte	0x00, 0xf0, 0x05, 0x00


	//----- nvinfo : EIATTR_KPARAM_INFO
	.align		4
.L_4581:
        /*003c*/ 	.byte	0x04, 0x17
        /*003e*/ 	.short	(.L_4583 - .L_4582)
.L_4582:
        /*0040*/ 	.word	0x00000000
        /*0044*/ 	.short	0x0000
        /*0046*/ 	.short	0x0000
        /*0048*/ 	.byte	0x00, 0xf0, 0x21, 0x31


	//----- nvinfo : EIATTR_MAXREG_COUNT
	.align		4
.L_4583:
        /*004c*/ 	.byte	0x03, 0x1b
        /*004e*/ 	.short	0x0080


	//----- nvinfo : EIATTR_MERCURY_ISA_VERSION
	.align		4
        /*0050*/ 	.byte	0x03, 0x5f
        /*0052*/ 	.short	0x0000


	//----- nvinfo : EIATTR_EXIT_INSTR_OFFSETS
	.align		4
        /*0054*/ 	.byte	0x04, 0x1c
        /*0056*/ 	.short	(.L_4585 - .L_4584)


	//   ....[0]....
.L_4584:
        /*0058*/ 	.word	0x000001a0


	//   ....[1]....
        /*005c*/ 	.word	0x00000cb0


	//   ....[2]....
        /*0060*/ 	.word	0x00000d10


	//   ....[3]....
        /*0064*/ 	.word	0x00001610


	//----- nvinfo : EIATTR_MAX_THREADS
	.align		4
.L_4585:
        /*0068*/ 	.byte	0x04, 0x05
        /*006a*/ 	.short	(.L_4587 - .L_4586)
.L_4586:
        /*006c*/ 	.word	0x00000200
        /*0070*/ 	.word	0x00000001
        /*0074*/ 	.word	0x00000001


	//----- nvinfo : EIATTR_CRS_STACK_SIZE
	.align		4
.L_4587:
        /*0078*/ 	.byte	0x04, 0x1e
        /*007a*/ 	.short	(.L_4589 - .L_4588)
.L_4588:
        /*007c*/ 	.word	0x00000000
.L_4589:


//--------------------- .nv.info._ZN2at6native55_GLOBAL__N__de093ff9_22_ForeachBinaryOpList_cu_a911ec4325multi_tensor_apply_kernelINS1_18TensorListMetadataILi2EEENS1_11CopyFunctorIN3c107complexIdEENS6_11Float8_e5m2ELi2ELi1ELi1EEEJNS0_4CopyIS8_S9_EEEEEvT_T0_DpT1_ --------------------------
	.section	.nv.info._ZN2at6native55_GLOBAL__N__de093ff9_22_ForeachBinaryOpList_cu_a911ec4325multi_tensor_apply_kernelINS1_18TensorListMetadataILi2EEENS1_11CopyFunctorIN3c107complexIdEENS6_11Float8_e5m2ELi2ELi1ELi1EEEJNS0_4CopyIS8_S9_EEEEEvT_T0_DpT1_,"",@"SHT_CUDA_INFO"
	.sectionflags	@""
	.align	4


	//----- nvinfo : EIATTR_CUDA_API_VERSION
	.align		4
        /*0000*/ 	.byte	0x04, 0x37
        /*0002*/ 	.short	(.L_4591 - .L_4590)
.L_4590:
        /*0004*/ 	.word	0x00000082


	//----- nvinfo : EIATTR_SW2861232_WAR
	.align		4
.L_4591:
        /*0008*/ 	.byte	0x01, 0x35
	.zero		2


	//----- nvinfo : EIATTR_PARAM_CBANK
	.align		4
        /*000c*/ 	.byte	0x04, 0x0a
        /*000e*/ 	.short	(.L_4593 - .L_4592)
	.align		4
.L_4592:
        /*0010*/ 	.word	index@(.nv.constant0._ZN2at6native55_GLOBAL__N__de093ff9_22_ForeachBinaryOpList_cu_a911ec4325multi_tensor_apply_kernelINS1_18TensorListMetadataILi2EEENS1_11CopyFunctorIN3c107complexIdEENS6_11Float8_e5m2ELi2ELi1ELi1EEEJNS0_4CopyIS8_S9_EEEEEvT_T0_DpT1_)
        /*0014*/ 	.short	0x0160
        /*0016*/ 	.short	0x0c4a


	//----- nvinfo : EIATTR_CBANK_PARAM_SIZE
	.align		4
.L_4593:
        /*0018*/ 	.byte	0x03, 0x19
        /*001a*/ 	.short	0x0c4a


	//----- nvinfo : EIATTR_KPARAM_INFO
	.align		4
        /*001c*/ 	.byte	0x04, 0x17
        /*001e*/ 	.short	(.L_4595 - .L_4594)
.L_4594:
        /*0020*/ 	.word	0x00000000
        /*0024*/ 	.short	0x0002
        /*0026*/ 	.short	0x0c49
        /*0028*/ 	.byte	0x00, 0xf0, 0x05, 0x00


	//----- nvinfo : EIATTR_KPARAM_INFO
	.align		4
.L_4595:
        /*002c*/ 	.byte	0x04, 0x17
        /*002e*/ 	.short	(.L_4597 - .L_4596)
.L_4596:
        /*0030*/ 	.word	0x00000000
        /*0034*/ 	.short	0x0001
        /*0036*/ 	.short	0x0c48
        /*0038*/ 	.byte	0x00, 0xf0, 0x05, 0x00


	//----- nvinfo : EIATTR_KPARAM_INFO
	.align		4
.L_4597:
        /*003c*/ 	.byte	0x04, 0x17
        /*003e*/ 	.short	(.L_4599 - .L_4598)
.L_4598:
        /*0040*/ 	.word	0x00000000
        /*0044*/ 	.short	0x0000
        /*0046*/ 	.short	0x0000
        /*0048*/ 	.byte	0x00, 0xf0, 0x21, 0x31


	//----- nvinfo : EIATTR_MAXREG_COUNT
	.align		4
.L_4599:
        /*004c*/ 	.byte	0x03, 0x1b
        /*004e*/ 	.short	0x0080


	//----- nvinfo : EIATTR_MERCURY_ISA_VERSION
	.align		4
        /*0050*/ 	.byte	0x03, 0x5f
        /*0052*/ 	.short	0x0000


	//----- nvinfo : EIATTR_EXIT_INSTR_OFFSETS
	.align		4
        /*0054*/ 	.byte	0x04, 0x1c
        /*0056*/ 	.short	(.L_4601 - .L_4600)


	//   ....[0]....
.L_4600:
        /*0058*/ 	.word	0x000001a0


	//   ....[1]....
        /*005c*/ 	.word	0x000008f0


	//   ....[2]....
        /*0060*/ 	.word	0x00000950


	//   ....[3]....
        /*0064*/ 	.word	0x00000e60


	//----- nvinfo : EIATTR_MAX_THREADS
	.align		4
.L_4601:
        /*0068*/ 	.byte	0x04, 0x05
        /*006a*/ 	.short	(.L_4603 - .L_4602)
.L_4602:
        /*006c*/ 	.word	0x00000200
        /*0070*/ 	.word	0x00000001
        /*0074*/ 	.word	0x00000001


	//----- nvinfo : EIATTR_CRS_STACK_SIZE
	.align		4
.L_4603:
        /*0078*/ 	.byte	0x04, 0x1e
        /*007a*/ 	.short	(.L_4605 - .L_4604)
.L_4604:
        /*007c*/ 	.word	0x00000000
.L_4605:


//--------------------- .nv.info._ZN2at6native55_GLOBAL__N__de093ff9_22_ForeachBinaryOpList_cu_a911ec4325multi_tensor_apply_kernelINS1_18TensorListMetadataILi2EEENS1_11CopyFunctorIN3c107complexIdEENS6_15Float8_e4m3fnuzELi2ELi1ELi1EEEJNS0_4CopyIS8_S9_EEEEEvT_T0_DpT1_ --------------------------
	.section	.nv.info._ZN2at6native55_GLOBAL__N__de093ff9_22_ForeachBinaryOpList_cu_a911ec4325multi_tensor_apply_kernelINS1_18TensorListMetadataILi2EEENS1_11CopyFunctorIN3c107complexIdEENS6_15Float8_e4m3fnuzELi2ELi1ELi1EEEJNS0_4CopyIS8_S9_EEEEEvT_T0_DpT1_,"",@"SHT_CUDA_INFO"
	.sectionflags	@""
	.align	4


	//----- nvinfo : EIATTR_CUDA_API_VERSION
	.align		4
        /*0000*/ 	.byte	0x04, 0x37
        /*0002*/ 	.short	(.L_4607 - .L_4606)
.L_4606:
        /*0004*/ 	.word	0x00000082


	//----- nvinfo : EIATTR_SW2861232_WAR
	.align		4
.L_4607:
        /*0008*/ 	.byte	0x01, 0x35
	.zero		2


	//----- nvinfo : EIATTR_PARAM_CBANK
	.align		4
        /*000c*/ 	.byte	0x04, 0x0a
        /*000e*/ 	.short	(.L_4609 - .L_4608)
	.align		4
.L_4608:
        /*0010*/ 	.word	index@(.nv.constant0._ZN2at6native55_GLOBAL__N__de093ff9_22_ForeachBinaryOpList_cu_a911ec4325multi_tensor_apply_kernelINS1_18TensorListMetadataILi2EEENS1_11CopyFunctorIN3c107complexIdEENS6_15Float8_e4m3fnuzELi2ELi1ELi1EEEJNS0_4CopyIS8_S9_EEEEEvT_T0_DpT1_)
        /*0014*/ 	.short	0x0160
        /*0016*/ 	.short	0x0c4a


	//----- nvinfo : EIATTR_CBANK_PARAM_SIZE
	.align		4
.L_4609:
        /*0018*/ 	.byte	0x03, 0x19
        /*001a*/ 	.short	0x0c4a


	//----- nvinfo : EIATTR_KPARAM_INFO
	.align		4
        /*001c*/ 	.byte	0x04, 0x17
        /*001e*/ 	.short	(.L_4611 - .L_4610)
.L_4610:
        /*0020*/ 	.word	0x00000000
        /*0024*/ 	.short	0x0002
        /*0026*/ 	.short	0x0c49
        /*0028*/ 	.byte	0x00, 0xf0, 0x05, 0x00


	//----- nvinfo : EIATTR_KPARAM_INFO
	.align		4
.L_4611:
        /*002c*/ 	.byte	0x04, 0x17
        /*002e*/ 	.short	(.L_4613 - .L_4612)
.L_4612:
        /*0030*/ 	.word	0x00000000
        /*0034*/ 	.short	0x0001
        /*0036*/ 	.short	0x0c48
        /*0038*/ 	.byte	0x00, 0xf0, 0x05, 0x00


	//----- nvinfo : EIATTR_KPARAM_INFO
	.align		4
.L_4613:
        /*003c*/ 	.byte	0x04, 0x17
        /*003e*/ 	.short	(.L_4615 - .L_4614)
.L_4614:
        /*0040*/ 	.word	0x00000000
        /*0044*/ 	.short	0x0000
        /*0046*/ 	.short	0x0000
        /*0048*/ 	.byte	0x00, 0xf0, 0x21, 0x31


	//----- nvinfo : EIATTR_MAXREG_COUNT
	.align		4
.L_4615:
        /*004c*/ 	.byte	0x03, 0x1b
        /*004e*/ 	.short	0x0080


	//----- nvinfo : EIATTR_MERCURY_ISA_VERSION
	.align		4
        /*0050*/ 	.byte	0x03, 0x5f
        /*0052*/ 	.short	0x0000


	//----- nvinfo : EIATTR_EXIT_INSTR_OFFSETS
	.align		4
        /*0054*/ 	.byte	0x04, 0x1c
        /*0056*/ 	.short	(.L_4617 - .L_4616)


	//   ....[0]....
.L_4616:
        /*0058*/ 	.word	0x000001a0


	//   ....[1]....
        /*005c*/ 	.word	0x00000cb0


	//   ....[2]....
        /*0060*/ 	.word	0x00000d10


	//   ....[3]....
        /*0064*/ 	.word	0x00001610


	//----- nvinfo : EIATTR_MAX_THREADS
	.align		4
.L_4617:
        /*0068*/ 	.byte	0x04, 0x05
        /*006a*/ 	.short	(.L_4619 - .L_4618)
.L_4618:
        /*006c*/ 	.word	0x00000200
        /*0070*/ 	.word	0x00000001
        /*0074*/ 	.word	0x00000001


	//----- nvinfo : EIATTR_CRS_STACK_SIZE
	.align		4
.L_4619:
        /*0078*/ 	.byte	0x04, 0x1e
        /*007a*/ 	.short	(.L_4621 - .L_4620)
.L_4620:
        /*007c*/ 	.word	0x00000000
.L_4621:


//--------------------- .nv.info._ZN2at6native55_GLOBAL__N__de093ff9_22_ForeachBinaryOpList_cu_a911ec4325multi_tensor_apply_kernelINS1_18TensorListMetadataILi2EEENS1_11CopyFunctorIN3c107complexIdEENS6_13Float8_e4m3fnELi2ELi1ELi1EEEJNS0_4CopyIS8_S9_EEEEEvT_T0_DpT1_ --------------------------
	.section	.nv.info._ZN2at6native55_GLOBAL__N__de093ff9_22_ForeachBinaryOpList_cu_a911ec4325multi_tensor_apply_kernelINS1_18TensorListMetadataILi2EEENS1_11CopyFunctorIN3c107complexIdEENS6_13Float8_e4m3fnELi2ELi1ELi1EEEJNS0_4CopyIS8_S9_EEEEEvT_T0_DpT1_,"",@"SHT_CUDA_INFO"
	.sectionflags	@""
	.align	4


	//----- nvinfo : EIATTR_CUDA_API_VERSION
	.align		4
        /*0000*/ 	.byte	0x04, 0x37
        /*0002*/ 	.short	(.L_4623 - .L_4622)
.L_4622:
        /*0004*/ 	.word	0x00000082


	//----- nvinfo : EIATTR_SW2861232_WAR
	.align		4
.L_4623:
        /*0008*/ 	.byte	0x01, 0x35
	.zero		2


	//----- nvinfo : EIATTR_PARAM_CBANK
	.align		4
        /*000c*/ 	.byte	0x04, 0x0a
        /*000e*/ 	.short	(.L_4625 - .L_4624)
	.align		4
.L_4624:
        /*0010*/ 	.word	index@(.nv.constant0._ZN2at6native55_GLOBAL__N__de093ff9_22_ForeachBinaryOpList_cu_a911ec4325multi_tensor_apply_kernelINS1_18TensorListMetadataILi2EEENS1_11CopyFunctorIN3c107complexIdEENS6_13Float8_e4m3fnELi2ELi1ELi1EEEJNS0_4CopyIS8_S9_EEEEEvT_T0_DpT1_)
        /*0014*/ 	.short	0x0160
        /*0016*/ 	.short	0x0c4a


	//----- nvinfo : EIATTR_CBANK_PARAM_SIZE
	.align		4
.L_4625:
        /*0018*/ 	.byte	0x03, 0x19
        /*001a*/ 	.short	0x0c4a


	//----- nvinfo : EIATTR_KPARAM_INFO
	.align		4
        /*001c*/ 	.byte	0x04, 0x17
        /*001e*/ 	.short	(.L_4627 - .L_4626)
.L_4626:
        /*0020*/ 	.word	0x00000000
        /*0024*/ 	.short	0x0002
        /*0026*/ 	.short	0x0c49
        /*0028*/ 	.byte	0x00, 0xf0, 0x05, 0x00


	//----- nvinfo : EIATTR_KPARAM_INFO
	.align		4
.L_4627:
        /*002c*/ 	.byte	0x04, 0x17
        /*002e*/ 	.short	(.L_4629 - .L_4628)
.L_4628:
        /*0030*/ 	.word	0x00000000
        /*0034*/ 	.short	0x0001
        /*0036*/ 	.short	0x0c48
        /*0038*/ 	.byte	0x00, 0xf0, 0x05, 0x00


	//----- nvinfo : EIATTR_KPARAM_INFO
	.align		4
.L_4629:
        /*003c*/ 	.byte	0x04, 0x17
        /*003e*/ 	.short	(.L_4631 - .L_4630)
.L_4630:
        /*0040*/ 	.word	0x00000000
        /*0044*/ 	.short	0x0000
        /*0046*/ 	.short	0x0000
        /*0048*/ 	.byte	0x00, 0xf0, 0x21, 0x31


	//----- nvinfo : EIATTR_MAXREG_COUNT
	.align		4
.L_4631:
        /*004c*/ 	.byte	0x03, 0x1b
        /*004e*/ 	.short	0x0080


	//----- nvinfo : EIATTR_MERCURY_ISA_VERSION
	.align		4
        /*0050*/ 	.byte	0x03, 0x5f
        /*0052*/ 	.short	0x0000


	//----- nvinfo : EIATTR_EXIT_INSTR_OFFSETS
	.align		4
        /*0054*/ 	.byte	0x04, 0x1c
        /*0056*/ 	.short	(.L_4633 - .L_4632)


	//   ....[0]....
.L_4632:
        /*0058*/ 	.word	0x000001a0


	//   ....[1]....
        /*005c*/ 	.word	0x00000b60


	//   ....[2]....
        /*0060*/ 	.word	0x00000bc0


	//   ....[3]....
        /*0064*/ 	.word	0x00001250


	//----- nvinfo : EIATTR_MAX_THREADS
	.align		4
.L_4633:
        /*0068*/ 	.byte	0x04, 0x05
        /*006a*/ 	.short	(.L_4635 - .L_4634)
.L_4634:
        /*006c*/ 	.word	0x00000200
        /*0070*/ 	.word	0x00000001
        /*0074*/ 	.word	0x00000001


	//----- nvinfo : EIATTR_CRS_STACK_SIZE
	.align		4
.L_4635:
        /*0078*/ 	.byte	0x04, 0x1e
        /*007a*/ 	.short	(.L_4637 - .L_4636)
.L_4636:
        /*007c*/ 	.word	0x00000000
.L_4637:


//--------------------- .nv.info._ZN2at6native55_GLOBAL__N__de093ff9_22_ForeachBinaryOpList_cu_a911ec4325multi_tensor_apply_kernelINS1_18TensorListMetadataILi2EEENS1_11CopyFunctorIN3c107complexIdEEbLi2ELi1ELi1EEEJNS0_4CopyIS8_bEEEEEvT_T0_DpT1_ --------------------------
	.section	.nv.info._ZN2at6native55_GLOBAL__N__de093ff9_22_ForeachBinaryOpList_cu_a911ec4325multi_tensor_apply_kernelINS1_18TensorListMetadataILi2EEENS1_11CopyFunctorIN3c107complexIdEEbLi2ELi1ELi1EEEJNS0_4CopyIS8_bEEEEEvT_T0_DpT1_,"",@"SHT_CUDA_INFO"
	.sectionflags	@""
	.align	4


	//----- nvinfo : EIATTR_CUDA_API_VERSION
	.align		4
        /*0000*/ 	.byte	0x04, 0x37
        /*0002*/ 	.short	(.L_4639 - .L_4638)
.L_4638:
        /*0004*/ 	.word	0x00000082


	//----- nvinfo : EIATTR_SW2861232_WAR
	.align		4
.L_4639:
        /*0008*/ 	.byte	0x01, 0x35
	.zero		2


	//----- nvinfo : EIATTR_PARAM_CBANK
	.align		4
        /*000c*/ 	.byte	0x04, 0x0a
        /*000e*/ 	.short	(.L_4641 - .L_4640)
	.align		4
.L_4640:
        /*0010*/ 	.word	index@(.nv.constant0._ZN2at6native55_GLOBAL__N__de093ff9_22_ForeachBinaryOpList_cu_a911ec4325multi_tensor_apply_kernelINS1_18TensorListMetadataILi2EEENS1_11CopyFunctorIN3c107complexIdEEbLi2ELi1ELi1EEEJNS0_4CopyIS8_bEEEEEvT_T0_DpT1_)
        /*0014*/ 	.short	0x0160
        /*0016*/ 	.short	0x0c4a


	//----- nvinfo : EIATTR_CBANK_PARAM_SIZE
	.align		4
.L_4641:
        /*0018*/ 	.byte	0x03, 0x19
        /*001a*/ 	.short	0x0c4a


	//----- nvinfo : EIATTR_KPARAM_INFO
	.align		4
        /*001c*/ 	.byte	0x04, 0x17
        /*001e*/ 	.short	(.L_4643 - .L_4642)
.L_4642:
        /*0020*/ 	.word	0x00000000
        /*0024*/ 	.short	0x0002
        /*0026*/ 	.short	0x0c49
        /*0028*/ 	.byte	0x00, 0xf0, 0x05, 0x00


	//----- nvinfo : EIATTR_KPARAM_INFO
	.align		4
.L_4643:
        /*002c*/ 	.byte	0x04, 0x17
        /*002e*/ 	.short	(.L_4645 - .L_4644)
.L_4644:
        /*0030*/ 	.word	0x00000000
        /*0034*/ 	.short	0x0001
        /*0036*/ 	.short	0x0c48
        /*0038*/ 	.byte	0x00, 0xf0, 0x05, 0x00


	//----- nvinfo : EIATTR_KPARAM_INFO
	.align		4
.L_4645:
        /*003c*/ 	.byte	0x04, 0x17
        /*003e*/ 	.short	(.L_4647 - .L_4646)
.L_4646:
        /*0040*/ 	.word	0x00000000
        /*0044*/ 	.short	0x0000
        /*0046*/ 	.short	0x0000
        /*0048*/ 	.byte	0x00, 0xf0, 0x21, 0x31


	//----- nvinfo : EIATTR_MAXREG_COUNT
	.align		4
.L_4647:
        /*004c*/ 	.byte	0x03, 0x1b
        /*004e*/ 	.short	0x0080


	//----- nvinfo : EIATTR_MERCURY_ISA_VERSION
	.align		4
        /*0050*/ 	.byte	0x03, 0x5f
        /*0052*/ 	.short	0x0000


	//----- nvinfo : EIATTR_EXIT_INSTR_OFFSETS
	.align		4
        /*0054*/ 	.byte	0x04, 0x1c
        /*0056*/ 	.short	(.L_4649 - .L_4648)


	//   ....[0]....
.L_4648:
        /*0058*/ 	.word	0x00000170


	//   ....[1]....
        /*005c*/ 	.word	0x00000630


	//   ....[2]....
        /*0060*/ 	.word	0x00000690


	//   ....[3]....
        /*0064*/ 	.word	0x000008d0


	//----- nvinfo : EIATTR_MAX_THREADS
	.align		4
.L_4649:
        /*0068*/ 	.byte	0x04, 0x05
        /*006a*/ 	.short	(.L_4651 - .L_4650)
.L_4650:
        /*006c*/ 	.word	0x00000200
        /*0070*/ 	.word	0x00000001
        /*0074*/ 	.word	0x00000001


	//----- nvinfo : EIATTR_CRS_STACK_SIZE
	.align		4
.L_4651:
        /*0078*/ 	.byte	0x04, 0x1e
        /*007a*/ 	.short	(.L_4653 - .L_4652)
.L_4652:
        /*007c*/ 	.word	0x00000000
.L_4653:


//--------------------- .nv.info._ZN2at6native55_GLOBAL__N__de093ff9_22_ForeachBinaryOpList_cu_a911ec4325multi_tensor_apply_kernelINS1_18TensorListMetadataILi2EEENS1_11CopyFunctorIN3c107complexIdEENS6_8BFloat16ELi2ELi1ELi1EEEJNS0_4CopyIS8_S9_EEEEEvT_T0_DpT1_ --------------------------
	.section	.nv.info._ZN2at6native55_GLOBAL__N__de093ff9_22_ForeachBinaryOpList_cu_a911ec4325multi_tensor_apply_kernelINS1_18TensorListMetadataILi2EEENS1_11CopyFunctorIN3c107complexIdEENS6_8BFloat16ELi2ELi1ELi1EEEJNS0_4CopyIS8_S9_EEEEEvT_T0_DpT1_,"",@"SHT_CUDA_INFO"
	.sectionflags	@""
	.align	4


	//----- nvinfo : EIATTR_CUDA_API_VERSION
	.align		4
        /*0000*/ 	.byte	0x04, 0x37
        /*0002*/ 	.short	(.L_4655 - .L_4654)
.L_4654:
        /*0004*/ 	.word	0x00000082


	//----- nvinfo : EIATTR_SW2861232_WAR
	.align		4
.L_4655:
        /*0008*/ 	.byte	0x01, 0x35
	.zero		2


	//----- nvinfo : EIATTR_PARAM_CBANK
	.align		4
        /*000c*/ 	.byte	0x04, 0x0a
        /*000e*/ 	.short	(.L_4657 - .L_4656)
	.align		4
.L_4656:
        /*0010*/ 	.word	index@(.nv.constant0._ZN2at6native55_GLOBAL__N__de093ff9_22_ForeachBinaryOpList_cu_a911ec4325multi_tensor_apply_kernelINS1_18TensorListMetadataILi2EEENS1_11CopyFunctorIN3c107complexIdEENS6_8BFloat16ELi2ELi1ELi1EEEJNS0_4CopyIS8_S9_EEEEEvT_T0_DpT1_)
        /*0014*/ 	.short	0x0160
        /*0016*/ 	.short	0x0c4a


	//----- nvinfo : EIATTR_CBANK_PARAM_SIZE
	.align		4
.L_4657:
        /*0018*/ 	.byte	0x03, 0x19
        /*001a*/ 	.short	0x0c4a


	//----- nvinfo : EIATTR_KPARAM_INFO
	.align		4
        /*001c*/ 	.byte	0x04, 0x17
        /*001e*/ 	.short	(.L_4659 - .L_4658)
.L_4658:
        /*0020*/ 	.word	0x00000000
        /*0024*/ 	.short	0x0002
        /*0026*/ 	.short	0x0c49
        /*0028*/ 	.byte	0x00, 0xf0, 0x05, 0x00


	//----- nvinfo : EIATTR_KPARAM_INFO
	.align		4
.L_4659:
        /*002c*/ 	.byte	0x04, 0x17
        /*002e*/ 	.short	(.L_4661 - .L_4660)
.L_4660:
        /*0030*/ 	.word	0x00000000
        /*0034*/ 	.short	0x0001
        /*0036*/ 	.short	0x0c48
        /*0038*/ 	.byte	0x00, 0xf0, 0x05, 0x00


	//----- nvinfo : EIATTR_KPARAM_INFO
	.align		4
.L_4661:
        /*003c*/ 	.byte	0x04, 0x17
        /*003e*/ 	.short	(.L_4663 - .L_4662)
.L_4662:
        /*0040*/ 	.word	0x00000000
        /*0044*/ 	.short	0x0000
        /*0046*/ 	.short	0x0000
        /*0048*/ 	.byte	0x00, 0xf0, 0x21, 0x31


	//----- nvinfo : EIATTR_MAXREG_COUNT
	.align		4
.L_4663:
        /*004c*/ 	.byte	0x03, 0x1b
        /*004e*/ 	.short	0x0080


	//----- nvinfo : EIATTR_MERCURY_ISA_VERSION
	.align		4
        /*0050*/ 	.byte	0x03, 0x5f
        /*0052*/ 	.short	0x0000


	//----- nvinfo : EIATTR_EXIT_INSTR_OFFSETS
	.align		4
        /*0054*/ 	.byte	0x04, 0x1c
        /*0056*/ 	.short	(.L_4665 - .L_4664)


	//   ....[0]....
.L_4664:
        /*0058*/ 	.word	0x000001a0


	//   ....[1]....
        /*005c*/ 	.word	0x00000660


	//   ....[2]....
        /*0060*/ 	.word	0x000006c0


	//   ....[3]....
        /*0064*/ 	.word	0x00000900


	//----- nvinfo : EIATTR_MAX_THREADS
	.align		4
.L_4665:
        /*0068*/ 	.byte	0x04, 0x05
        /*006a*/ 	.short	(.L_4667 - .L_4666)
.L_4666:
        /*006c*/ 	.word	0x00000200
        /*0070*/ 	.word	0x00000001
        /*0074*/ 	.word	0x00000001


	//----- nvinfo : EIATTR_CRS_STACK_SIZE
	.align		4
.L_4667:
        /*0078*/ 	.byte	0x04, 0x1e
        /*007a*/ 	.short	(.L_4669 - .L_4668)
.L_4668:
        /*007c*/ 	.word	0x00000000
.L_4669:


//--------------------- .nv.info._ZN2at6native55_GLOBAL__N__de093ff9_22_ForeachBinaryOpList_cu_a911ec4325multi_tensor_apply_kernelINS1_18TensorListMetadataILi2EEENS1_11CopyFunctorIN3c107complexIdEENS6_4HalfELi2ELi1ELi1EEEJNS0_4CopyIS8_S9_EEEEEvT_T0_DpT1_ --------------------------
	.section	.nv.info._ZN2at6native55_GLOBAL__N__de093ff9_22_ForeachBinaryOpList_cu_a911ec4325multi_tensor_apply_kernelINS1_18TensorListMetadataILi2EEENS1_11CopyFunctorIN3c107complexIdEENS6_4HalfELi2ELi1ELi1EEEJNS0_4CopyIS8_S9_EEEEEvT_T0_DpT1_,"",@"SHT_CUDA_INFO"
	.sectionflags	@""
	.align	4


	//----- nvinfo : EIATTR_CUDA_API_VERSION
	.align		4
        /*0000*/ 	.byte	0x04, 0x37
        /*0002*/ 	.short	(.L_4671 - .L_4670)
.L_4670:
        /*0004*/ 	.word	0x00000082


	//----- nvinfo : EIATTR_SW2861232_WAR
	.align		4
.L_4671:
        /*0008*/ 	.byte	0x01, 0x35
	.zero		2


	//----- nvinfo : EIATTR_PARAM_CBANK
	.align		4
        /*000c*/ 	.byte	0x04, 0x0a
        /*000e*/ 	.short	(.L_4673 - .L_4672)
	.align		4
.L_4672:
        /*0010*/ 	.word	index@(.nv.constant0._ZN2at6native55_GLOBAL__N__de093ff9_22_ForeachBinaryOpList_cu_a911ec4325multi_tensor_apply_kernelINS1_18TensorListMetadataILi2EEENS1_11CopyFunctorIN3c107complexIdEENS6_4HalfELi2ELi1ELi1EEEJNS0_4CopyIS8_S9_EEEEEvT_T0_DpT1_)
        /*0014*/ 	.short	0x0160
        /*0016*/ 	.short	0x0c4a


	//----- nvinfo : EIATTR_CBANK_PARAM_SIZE
	.align		4
.L_4673:
        /*0018*/ 	.byte	0x03, 0x19
        /*001a*/ 	.short	0x0c4a


	//----- nvinfo : EIATTR_KPARAM_INFO
	.align		4
        /*001c*/ 	.byte	0x04, 0x17
        /*001e*/ 	.short	(.L_4675 - .L_4674)
.L_4674:
        /*0020*/ 	.word	0x00000000
        /*0024*/ 	.short	0x0002
        /*0026*/ 	.short	0x0c49
        /*0028*/ 	.byte	0x00, 0xf0, 0x05, 0x00


	//----- nvinfo : EIATTR_KPARAM_INFO
	.align		4
.L_4675:
        /*002c*/ 	.byte	0x04, 0x17
        /*002e*/ 	.short	(.L_4677 - .L_4676)
.L_4676:
        /*0030*/ 	.word	0x00000000
        /*0034*/ 	.short	0x0001
        /*0036*/ 	.short	0x0c48
        /*0038*/ 	.byte	0x00, 0xf0, 0x05, 0x00


	//----- nvinfo : EIATTR_KPARAM_INFO
	.align		4
.L_4677:
        /*003c*/ 	.byte	0x04, 0x17
        /*003e*/ 	.short	(.L_4679 - .L_4678)
.L_4678:
        /*0040*/ 	.word	0x00000000
        /*0044*/ 	.short	0x0000
        /*0046*/ 	.short	0x0000
        /*0048*/ 	.byte	0x00, 0xf0, 0x21, 0x31


	//----- nvinfo : EIATTR_MAXREG_COUNT
	.align		4
.L_4679:
        /*004c*/ 	.byte	0x03, 0x1b
        /*004e*/ 	.short	0x0080


	//----- nvinfo : EIATTR_MERCURY_ISA_VERSION
	.align		4
        /*0050*/ 	.byte	0x03, 0x5f
        /*0052*/ 	.short	0x0000


	//----- nvinfo : EIATTR_EXIT_INSTR_OFFSETS
	.align		4
        /*0054*/ 	.byte	0x04, 0x1c
        /*0056*/ 	.short	(.L_4681 - .L_4680)


	//   ....[0]....
.L_4680:
        /*0058*/ 	.word	0x000001a0


	//   ....[1]....
        /*005c*/ 	.word	0x00000660


	//   ....[2]....
        /*0060*/ 	.word	0x000006c0


	//   ....[3]....
        /*0064*/ 	.word	0x00000900


	//----- nvinfo : EIATTR_MAX_THREADS
	.align		4
.L_4681:
        /*0068*/ 	.byte	0x04, 0x05
        /*006a*/ 	.short	(.L_4683 - .L_4682)
.L_4682:
        /*006c*/ 	.word	0x00000200
        /*0070*/ 	.word	0x00000001
        /*0074*/ 	.word	0x00000001


	//----- nvinfo : EIATTR_CRS_STACK_SIZE
	.align		4
.L_4683:
        /*0078*/ 	.byte	0x04, 0x1e
        /*007a*/ 	.short	(.L_4685 - .L_4684)
.L_4684:
        /*007c*/ 	.word	0x00000000
.L_4685:


//--------------------- .nv.info._ZN2at6native55_GLOBAL__N__de093ff9_22_ForeachBinaryOpList_cu_a911ec4325multi_tensor_apply_kernelINS1_18TensorListMetadataILi2EEENS1_11CopyFunctorIN3c107complexIdEENS7_IfEELi2ELi1ELi1EEEJNS0_4CopyIS8_S9_EEEEEvT_T0_DpT1_ --------------------------
	.section	.nv.info._ZN2at6native55_GLOBAL__N__de093ff9_22_ForeachBinaryOpList_cu_a911ec4325multi_tensor_apply_kernelINS1_18TensorListMetadataILi2EEENS1_11CopyFunctorIN3c107complexIdEENS7_IfEELi2ELi1ELi1EEEJNS0_4CopyIS8_S9_EEEEEvT_T0_DpT1_,"",@"SHT_CUDA_INFO"
	.sectionflags	@""
	.align	4


	//----- nvinfo : EIATTR_CUDA_API_VERSION
	.align		4
        /*0000*/ 	.byte	0x04, 0x37
        /*0002*/ 	.short	(.L_4687 - .L_4686)
.L_4686:
        /*0004*/ 	.word	0x00000082


	//----- nvinfo : EIATTR_SW2861232_WAR
	.align		4
.L_4687:
        /*0008*/ 	.byte	0x01, 0x35
	.zero		2


	//----- nvinfo : EIATTR_PARAM_CBANK
	.align		4
        /*000c*/ 	.byte	0x04, 0x0a
        /*000e*/ 	.short	(.L_4689 - .L_4688)
	.align		4
.L_4688:
        /*0010*/ 	.word	index@(.nv.constant0._ZN2at6native55_GLOBAL__N__de093ff9_22_ForeachBinaryOpList_cu_a911ec4325multi_tensor_apply_kernelINS1_18TensorListMetadataILi2EEENS1_11CopyFunctorIN3c107complexIdEENS7_IfEELi2ELi1ELi1EEEJNS0_4CopyIS8_S9_EEEEEvT_T0_DpT1_)
        /*0014*/ 	.short	0x0160
        /*0016*/ 	.short	0x0c4a


	//----- nvinfo : EIATTR_CBANK_PARAM_SIZE
	.align		4
.L_4689:
        /*0018*/ 	.byte	0x03, 0x19
        /*001a*/ 	.short	0x0c4a


	//----- nvinfo : EIATTR_KPARAM_INFO
	.align		4
        /*001c*/ 	.byte	0x04, 0x17
        /*001e*/ 	.short	(.L_4691 - .L_4690)
.L_4690:
        /*0020*/ 	.word	0x00000000
        /*0024*/ 	.short	0x0002
        /*0026*/ 	.short	0x0c49
        /*0028*/ 	.byte	0x00, 0xf0, 0x05, 0x00


	//----- nvinfo : EIATTR_KPARAM_INFO
	.align		4
.L_4691:
        /*002c*/ 	.byte	0x04, 0x17
        /*002e*/ 	.short	(.L_4693 - .L_4692)
.L_4692:
        /*0030*/ 	.word	0x00000000
        /*0034*/ 	.short	0x0001
        /*0036*/ 	.short	0x0c48
        /*0038*/ 	.byte	0x00, 0xf0, 0x05, 0x00


	//----- nvinfo : EIATTR_KPARAM_INFO
	.align		4
.L_4693:
        /*003c*/ 	.byte	0x04, 0x17
        /*003e*/ 	.short	(.L_4695 - .L_4694)
.L_4694:
        /*0040*/ 	.word	0x00000000
        /*0044*/ 	.short	0x0000
        /*0046*/ 	.short	0x0000
        /*0048*/ 	.byte	0x00, 0xf0, 0x21, 0x31


	//----- nvinfo : EIATTR_MAXREG_COUNT
	.align		4
.L_4695:
        /*004c*/ 	.byte	0x03, 0x1b
        /*004e*/ 	.short	0x0080


	//----- nvinfo : EIATTR_MERCURY_ISA_VERSION
	.align		4
        /*0050*/ 	.byte	0x03, 0x5f
        /*0052*/ 	.short	0x0000


	//----- nvinfo : EIATTR_EXIT_INSTR_OFFSETS
	.align		4
        /*0054*/ 	.byte	0x04, 0x1c
        /*0056*/ 	.short	(.L_4697 - .L_4696)


	//   ....[0]....
.L_4696:
        /*0058*/ 	.word	0x000001a0


	//   ....[1]....
        /*005c*/ 	.word	0x000006a0


	//   ....[2]....
        /*0060*/ 	.word	0x00000700


	//   ....[3]....
        /*0064*/ 	.word	0x00000950


	//----- nvinfo : EIATTR_MAX_THREADS
	.align		4
.L_4697:
        /*0068*/ 	.byte	0x04, 0x05
        /*006a*/ 	.short	(.L_4699 - .L_4698)
.L_4698:
        /*006c*/ 	.word	0x00000200
        /*0070*/ 	.word	0x00000001
        /*0074*/ 	.word	0x00000001


	//----- nvinfo : EIATTR_CRS_STACK_SIZE
	.align		4
.L_4699:
        /*0078*/ 	.byte	0x04, 0x1e
        /*007a*/ 	.short	(.L_4701 - .L_4700)
.L_4700:
        /*007c*/ 	.word	0x00000000
.L_4701:


//--------------------- .nv.info._ZN2at6native55_GLOBAL__N__de093ff9_22_ForeachBinaryOpList_cu_a911ec4325multi_tensor_apply_kernelINS1_18TensorListMetadataILi2EEENS1_11CopyFunctorIN3c107complexIdEEfLi2ELi1ELi1EEEJNS0_4CopyIS8_fEEEEEvT_T0_DpT1_ --------------------------
	.section	.nv.info._ZN2at6native55_GLOBAL__N__de093ff9_22_ForeachBinaryOpList_cu_a911ec4325multi_tensor_apply_kernelINS1_18TensorListMetadataILi2EEENS1_11CopyFunctorIN3c107complexIdEEfLi2ELi1ELi1EEEJNS0_4CopyIS8_fEEEEEvT_T0_DpT1_,"",@"SHT_CUDA_INFO"
	.sectionflags	@""
	.align	4


	//----- nvinfo : EIATTR_CUDA_API_VERSION
	.align		4
        /*0000*/ 	.byte	0x04, 0x37
        /*0002*/ 	.short	(.L_4703 - .L_4702)
.L_4702:
        /*0004*/ 	.word	0x00000082


	//----- nvinfo : EIATTR_SW2861232_WAR
	.align		4
.L_4703:
        /*0008*/ 	.byte	0x01, 0x35
	.zero		2


	//----- nvinfo : EIATTR_PARAM_CBANK
	.align		4
        /*000c*/ 	.byte	0x04, 0x0a
        /*000e*/ 	.short	(.L_4705 - .L_4704)
	.align		4
.L_4704:
        /*0010*/ 	.word	index@(.nv.constant0._ZN2at6native55_GLOBAL__N__de093ff9_22_ForeachBinaryOpList_cu_a911ec4325multi_tensor_apply_kernelINS1_18TensorListMetadataILi2EEENS1_11CopyFunctorIN3c107complexIdEEfLi2ELi1ELi1EEEJNS0_4CopyIS8_fEEEEEvT_T0_DpT1_)
        /*0014*/ 	.short	0x0160
        /*0016*/ 	.short	0x0c4a


	//----- nvinfo : EIATTR_CBANK_PARAM_SIZE
	.align		4
.L_4705:
        /*0018*/ 	.byte	0x03, 0x19
        /*001a*/ 	.short	0x0c4a


	//----- nvinfo : EIATTR_KPARAM_INFO
	.align		4
        /*001c*/ 	.byte	0x04, 0x17
        /*001e*/ 	.short	(.L_4707 - .L_4706)
.L_4706:
        /*0020*/ 	.word	0x00000000
        /*0024*/ 	.short	0x0002
        /*0026*/ 	.short	0x0c49
        /*0028*/ 	.byte	0x00, 0xf0, 0x05, 0x00


	//----- nvinfo : EIATTR_KPARAM_INFO
	.align		4
.L_4707:
        /*002c*/ 	.byte	0x04, 0x17
        /*002e*/ 	.short	(.L_4709 - .L_4708)
.L_4708:
        /*0030*/ 	.word	0x00000000
        /*0034*/ 	.short	0x0001
        /*0036*/ 	.short	0x0c48
        /*0038*/ 	.byte	0x00, 0xf0, 0x05, 0x00


	//----- nvinfo : EIATTR_KPARAM_INFO
	.align		4
.L_4709:
        /*003c*/ 	.byte	0x04, 0x17
        /*003e*/ 	.short	(.L_4711 - .L_4710)
.L_4710:
        /*0040*/ 	.word	0x00000000
        /*0044*/ 	.short	0x0000
        /*0046*/ 	.short	0x0000
        /*0048*/ 	.byte	0x00, 0xf0, 0x21, 0x31


	//----- nvinfo : EIATTR_MAXREG_COUNT
	.align		4
.L_4711:
        /*004c*/ 	.byte	0x03, 0x1b
        /*004e*/ 	.short	0x0080


	//----- nvinfo : EIATTR_MERCURY_ISA_VERSION
	.align		4
        /*0050*/ 	.byte	0x03, 0x5f
        /*0052*/ 	.short	0x0000


	//----- nvinfo : EIATTR_EXIT_INSTR_OFFSETS
	.align		4
        /*0054*/ 	.byte	0x04, 0x1c
        /*0056*/ 	.short	(.L_4713 - .L_4712)


	//   ....[0]....
.L_4712:
        /*0058*/ 	.word	0x00000170


	//   ....[1]....
        /*005c*/ 	.word	0x00000620


	//   ....[2]....
        /*0060*/ 	.word	0x00000680


	//   ....[3]....
        /*0064*/ 	.word	0x00000880


	//----- nvinfo : EIATTR_MAX_THREADS
	.align		4
.L_4713:
        /*0068*/ 	.byte	0x04, 0x05
        /*006a*/ 	.short	(.L_4715 - .L_4714)
.L_4714:
        /*006c*/ 	.word	0x00000200
        /*0070*/ 	.word	0x00000001
        /*0074*/ 	.word	0x00000001


	//----- nvinfo : EIATTR_CRS_STACK_SIZE
	.align		4
.L_4715:
        /*0078*/ 	.byte	0x04, 0x1e
        /*007a*/ 	.short	(.L_4717 - .L_4716)
.L_4716:
        /*007c*/ 	.word	0x00000000
.L_4717:


//--------------------- .nv.info._ZN2at6native55_GLOBAL__N__de093ff9_22_ForeachBinaryOpList_cu_a911ec4325multi_tensor_apply_kernelINS1_18TensorListMetadataILi2EEENS1_11CopyFunctorIN3c107complexIdEEdLi2ELi1ELi1EEEJNS0_4CopyIS8_dEEEEEvT_T0_DpT1_ --------------------------
	.section	.nv.info._ZN2at6native55_GLOBAL__N__de093ff9_22_ForeachBinaryOpList_cu_a911ec4325multi_tensor_apply_kernelINS1_18TensorListMetadataILi2EEENS1_11CopyFunctorIN3c107complexIdEEdLi2ELi1ELi1EEEJNS0_4CopyIS8_dEEEEEvT_T0_DpT1_,"",@"SHT_CUDA_INFO"
	.sectionflags	@""
	.align	4


	//----- nvinfo : EIATTR_CUDA_API_VERSION
	.align		4
        /*0000*/ 	.byte	0x04, 0x37
        /*0002*/ 	.short	(.L_4719 - .L_4718)
.L_4718:
        /*0004*/ 	.word	0x00000082


	//----- nvinfo : EIATTR_SW2861232_WAR
	.align		4
.L_4719:
        /*0008*/ 	.byte	0x01, 0x35
	.zero		2


	//----- nvinfo : EIATTR_PARAM_CBANK
	.align		4
        /*000c*/ 	.byte	0x04, 0x0a
        /*000e*/ 	.short	(.L_4721 - .L_4720)
	.align		4
.L_4720:
        /*0010*/ 	.word	index@(.nv.constant0._ZN2at6native55_GLOBAL__N__de093ff9_22_ForeachBinaryOpList_cu_a911ec4325multi_tensor_apply_kernelINS1_18TensorListMetadataILi2EEENS1_11CopyFunctorIN3c107complexIdEEdLi2ELi1ELi1EEEJNS0_4CopyIS8_dEEEEEvT_T0_DpT1_)
        /*0014*/ 	.short	0x0160
        /*0016*/ 	.short	0x0c4a


	//----- nvinfo : EIATTR_CBANK_PARAM_SIZE
	.align		4
.L_4721:
        /*0018*/ 	.byte	0x03, 0x19
        /*001a*/ 	.short	0x0c4a


	//----- nvinfo : EIATTR_KPARAM_INFO
	.align		4
        /*001c*/ 	.byte	0x04, 0x17
        /*001e*/ 	.short	(.L_4723 - .L_4722)
.L_4722:
        /*0020*/ 	.word	0x00000000
        /*0024*/ 	.short	0x0002
        /*0026*/ 	.short	0x0c49
        /*0028*/ 	.byte	0x00, 0xf0, 0x05, 0x00


	//----- nvinfo : EIATTR_KPARAM_INFO
	.align		4
.L_4723:
        /*002c*/ 	.byte	0x04, 0x17
        /*002e*/ 	.short	(.L_4725 - .L_4724)
.L_4724:
        /*0030*/ 	.word	0x00000000
        /*0034*/ 	.short	0x0001
        /*0036*/ 	.short	0x0c48
        /*0038*/ 	.byte	0x00, 0xf0, 0x05, 0x00


	//----- nvinfo : EIATTR_KPARAM_INFO
	.align		4
.L_4725:
        /*003c*/ 	.byte	0x04, 0x17
        /*003e*/ 	.short	(.L_4727 - .L_4726)
.L_4726:
        /*0040*/ 	.word	0x00000000
        /*0044*/ 	.short	0x0000
        /*0046*/ 	.short	0x0000
        /*0048*/ 	.byte	0x00, 0xf0, 0x21, 0x31


	//----- nvinfo : EIATTR_MAXREG_COUNT
	.align		4
.L_4727:
        /*004c*/ 	.byte	0x03, 0x1b
        /*004e*/ 	.short	0x0080


	//----- nvinfo : EIATTR_MERCURY_ISA_VERSION
	.align		4
        /*0050*/ 	.byte	0x03, 0x5f
        /*0052*/ 	.short	0x0000


	//----- nvinfo : EIATTR_EXIT_INSTR_OFFSETS
	.align		4
        /*0054*/ 	.byte	0x04, 0x1c
        /*0056*/ 	.short	(.L_4729 - .L_4728)


	//   ....[0]....
.L_4728:
        /*0058*/ 	.word	0x000001a0


	//   ....[1]....
        /*005c*/ 	.word	0x000005a0


	//   ....[2]....
        /*0060*/ 	.word	0x00000600


	//   ....[3]....
        /*0064*/ 	.word	0x00000810


	//----- nvinfo : EIATTR_MAX_THREADS
	.align		4
.L_4729:
        /*0068*/ 	.byte	0x04, 0x05
        /*006a*/ 	.short	(.L_4731 - .L_4730)
.L_4730:
        /*006c*/ 	.word	0x00000200
        /*0070*/ 	.word	0x00000001
        /*0074*/ 	.word	0x00000001


	//----- nvinfo : EIATTR_CRS_STACK_SIZE
	.align		4
.L_4731:
        /*0078*/ 	.byte	0x04, 0x1e
        /*007a*/ 	.short	(.L_4733 - .L_4732)
.L_4732:
        /*007c*/ 	.word	0x00000000
.L_4733:


//--------------------- .nv.info._ZN2at6native55_GLOBAL__N__de093ff9_22_ForeachBinaryOpList_cu_a911ec4325multi_tensor_apply_kernelINS1_18TensorListMetadataILi2EEENS1_11CopyFunctorIN3c107complexIdEEiLi2ELi1ELi1EEEJNS0_4CopyIS8_iEEEEEvT_T0_DpT1_ --------------------------
	.section	.nv.info._ZN2at6native55_GLOBAL__N__de093ff9_22_ForeachBinaryOpList_cu_a911ec4325multi_tensor_apply_kernelINS1_18TensorListMetadataILi2EEENS1_11CopyFunctorIN3c107complexIdEEiLi2ELi1ELi1EEEJNS0_4CopyIS8_iEEEEEvT_T0_DpT1_,"",@"SHT_CUDA_INFO"
	.sectionflags	@""
	.align	4


	//----- nvinfo : EIATTR_CUDA_API_VERSION
	.align		4
        /*0000*/ 	.byte	0x04, 0x37
        /*0002*/ 	.short	(.L_4735 - .L_4734)
.L_4734:
        /*0004*/ 	.word	0x00000082


	//----- nvinfo : EIATTR_SW2861232_WAR
	.align		4
.L_4735:
        /*0008*/ 	.byte	0x01, 0x35
	.zero		2


	//----- nvinfo : EIATTR_PARAM_CBANK
	.align		4
        /*000c*/ 	.byte	0x04, 0x0a
        /*000e*/ 	.short	(.L_4737 - .L_4736)
	.align		4
.L_4736:
        /*0010*/ 	.word	index@(.nv.constant0._ZN2at6native55_GLOBAL__N__de093ff9_22_ForeachBinaryOpList_cu_a911ec4325multi_tensor_apply_kernelINS1_18TensorListMetadataILi2EEENS1_11CopyFunctorIN3c107complexIdEEiLi2ELi1ELi1EEEJNS0_4CopyIS8_iEEEEEvT_T0_DpT1_)
        /*0014*/ 	.short	0x0160
        /*0016*/ 	.short	0x0c4a


	//----- nvinfo : EIATTR_CBANK_PARAM_SIZE
	.align		4
.L_4737:
        /*0018*/ 	.byte	0x03, 0x19
        /*001a*/ 	.short	0x0c4a


	//----- nvinfo : EIATTR_KPARAM_INFO
	.align		4
        /*001c*/ 	.byte	0x04, 0x17
        /*001e*/ 	.short	(.L_4739 - .L_4738)
.L_4738:
        /*0020*/ 	.word	0x00000000
        /*0024*/ 	.short	0x0002
        /*0026*/ 	.short	0x0c49
        /*0028*/ 	.byte	0x00, 0xf0, 0x05, 0x00


	//----- nvinfo : EIATTR_KPARAM_INFO
	.align		4
.L_4739:
        /*002c*/ 	.byte	0x04, 0x17
        /*002e*/ 	.short	(.L_4741 - .L_4740)
.L_4740:
        /*0030*/ 	.word	0x00000000
        /*0034*/ 	.short	0x0001
        /*0036*/ 	.short	0x0c48
        /*0038*/ 	.byte	0x00, 0xf0, 0x05, 0x00


	//----- nvinfo : EIATTR_KPARAM_INFO
	.align		4
.L_4741:
        /*003c*/ 	.byte	0x04, 0x17
        /*003e*/ 	.short	(.L_4743 - .L_4742)
.L_4742:
        /*0040*/ 	.word	0x00000000
        /*0044*/ 	.short	0x0000
        /*0046*/ 	.short	0x0000
        /*0048*/ 	.byte	0x00, 0xf0, 0x21, 0x31


	//----- nvinfo : EIATTR_MAXREG_COUNT
	.align		4
.L_4743:
        /*004c*/ 	.byte	0x03, 0x1b
        /*004e*/ 	.short	0x0080


	//----- nvinfo : EIATTR_MERCURY_ISA_VERSION
	.align		4
        /*0050*/ 	.byte	0x03, 0x5f
        /*0052*/ 	.short	0x0000


	//----- nvinfo : EIATTR_EXIT_INSTR_OFFSETS
	.align		4
        /*0054*/ 	.byte	0x04, 0x1c
        /*0056*/ 	.short	(.L_4745 - .L_4744)


	//   ....[0]....
.L_4744:
        /*0058*/ 	.word	0x00000170


	//   ....[1]....
        /*005c*/ 	.word	0x000005d0


	//   ....[2]....
        /*0060*/ 	.word	0x00000630


	//   ....[3]....
        /*0064*/ 	.word	0x000007f0


	//----- nvinfo : EIATTR_MAX_THREADS
	.align		4
.L_4745:
        /*0068*/ 	.byte	0x04, 0x05
        /*006a*/ 	.short	(.L_4747 - .L_4746)
.L_4746:
        /*006c*/ 	.word	0x00000200
        /*0070*/ 	.word	0x00000001
        /*0074*/ 	.word	0x00000001


	//----- nvinfo : EIATTR_CRS_STACK_SIZE
	.align		4
.L_4747:
        /*0078*/ 	.byte	0x04, 0x1e
        /*007a*/ 	.short	(.L_4749 - .L_4748)
.L_4748:
        /*007c*/ 	.word	0x00000000
.L_4749:


//--------------------- .nv.info._ZN2at6native55_GLOBAL__N__de093ff9_22_ForeachBinaryOpList_cu_a911ec4325multi_tensor_apply_kernelINS1_18TensorListMetadataILi2EEENS1_11CopyFunctorIN3c107complexIdEEsLi2ELi1ELi1EEEJNS0_4CopyIS8_sEEEEEvT_T0_DpT1_ --------------------------
	.section	.nv.info._ZN2at6native55_GLOBAL__N__de093ff9_22_ForeachBinaryOpList_cu_a911ec4325multi_tensor_apply_kernelINS1_18TensorListMetadataILi2EEENS1_11CopyFunctorIN3c107complexIdEEsLi2ELi1ELi1EEEJNS0_4CopyIS8_sEEEEEvT_T0_DpT1_,"",@"SHT_CUDA_INFO"
	.sectionflags	@""
	.align	4


	//----- nvinfo : EIATTR_CUDA_API_VERSION
	.align		4
        /*0000*/ 	.byte	0x04, 0x37
        /*0002*/ 	.short	(.L_4751 - .L_4750)
.L_4750:
        /*0004*/ 	.word	0x00000082


	//----- nvinfo : EIATTR_SW2861232_WAR
	.align		4
.L_4751:
        /*0008*/ 	.byte	0x01, 0x35
	.zero		2


	//----- nvinfo : EIATTR_PARAM_CBANK
	.align		4
        /*000c*/ 	.byte	0x04, 0x0a
        /*000e*/ 	.short	(.L_4753 - .L_4752)
	.align		4
.L_4752:
        /*0010*/ 	.word	index@(.nv.constant0._ZN2at6native55_GLOBAL__N__de093ff9_22_ForeachBinaryOpList_cu_a911ec4325multi_tensor_apply_kernelINS1_18TensorListMetadataILi2EEENS1_11CopyFunctorIN3c107complexIdEEsLi2ELi1ELi1EEEJNS0_4CopyIS8_sEEEEEvT_T0_DpT1_)
        /*0014*/ 	.short	0x0160
        /*0016*/ 	.short	0x0c4a


	//----- nvinfo : EIATTR_CBANK_PARAM_SIZE
	.align		4
.L_4753:
        /*0018*/ 	.byte	0x03, 0x19
        /*001a*/ 	.short	0x0c4a


	//----- nvinfo : EIATTR_KPARAM_INFO
	.align		4
        /*001c*/ 	.byte	0x04, 0x17
        /*001e*/ 	.short	(.L_4755 - .L_4754)
.L_4754:
        /*0020*/ 	.word	0x00000000
        /*0024*/ 	.short	0x0002
        /*0026*/ 	.short	0x0c49
        /*0028*/ 	.byte	0x00, 0xf0, 0x05, 0x00


	//----- nvinfo : EIATTR_KPARAM_INFO
	.align		4
.L_4755:
        /*002c*/ 	.byte	0x04, 0x17
        /*002e*/ 	.short	(.L_4757 - .L_4756)
.L_4756:
        /*0030*/ 	.word	0x00000000
        /*0034*/ 	.short	0x0001
        /*0036*/ 	.short	0x0c48
        /*0038*/ 	.byte	0x00, 0xf0, 0x05, 0x00


	//----- nvinfo : EIATTR_KPARAM_INFO
	.align		4
.L_4757:
        /*003c*/ 	.byte	0x04, 0x17
        /*003e*/ 	.short	(.L_4759 - .L_4758)
.L_4758:
        /*0040*/ 	.word	0x00000000
        /*0044*/ 	.short	0x0000
        /*0046*/ 	.short	0x0000
        /*0048*/ 	.byte	0x00, 0xf0, 0x21, 0x31


	//----- nvinfo : EIATTR_MAXREG_COUNT
	.align		4
.L_4759:
        /*004c*/ 	.byte	0x03, 0x1b
        /*004e*/ 	.short	0x0080


	//----- nvinfo : EIATTR_MERCURY_ISA_VERSION
	.align		4
        /*0050*/ 	.byte	0x03, 0x5f
        /*0052*/ 	.short	0x0000


	//----- nvinfo : EIATTR_EXIT_INSTR_OFFSETS
	.align		4
        /*0054*/ 	.byte	0x04, 0x1c
        /*0056*/ 	.short	(.L_4761 - .L_4760)


	//   ....[0]....
.L_4760:
        /*0058*/ 	.word	0x00000170


	//   ....[1]....
        /*005c*/ 	.word	0x000005e0


	//   ....[2]....
        /*0060*/ 	.word	0x00000640


	//   ....[3]....
        /*0064*/ 	.word	0x00000800


	//----- nvinfo : EIATTR_MAX_THREADS
	.align		4
.L_4761:
        /*0068*/ 	.byte	0x04, 0x05
        /*006a*/ 	.short	(.L_4763 - .L_4762)
.L_4762:
        /*006c*/ 	.word	0x00000200
        /*0070*/ 	.word	0x00000001
        /*0074*/ 	.word	0x00000001


	//----- nvinfo : EIATTR_CRS_STACK_SIZE
	.align		4
.L_4763:
        /*0078*/ 	.byte	0x04, 0x1e
        /*007a*/ 	.short	(.L_4765 - .L_4764)
.L_4764:
        /*007c*/ 	.word	0x00000000
.L_4765:


//--------------------- .nv.info._ZN2at6native55_GLOBAL__N__de093ff9_22_ForeachBinaryOpList_cu_a911ec4325multi_tensor_apply_kernelINS1_18TensorListMetadataILi2EEENS1_11CopyFunctorIN3c107complexIdEElLi2ELi1ELi1EEEJNS0_4CopyIS8_lEEEEEvT_T0_DpT1_ --------------------------
	.section	.nv.info._ZN2at6native55_GLOBAL__N__de093ff9_22_ForeachBinaryOpList_cu_a911ec4325multi_tensor_apply_kernelINS1_18TensorListMetadataILi2EEENS1_11CopyFunctorIN3c107complexIdEElLi2ELi1ELi1EEEJNS0_4CopyIS8_lEEEEEvT_T0_DpT1_,"",@"SHT_CUDA_INFO"
	.sectionflags	@""
	.align	4


	//----- nvinfo : EIATTR_CUDA_API_VERSION
	.align		4
        /*0000*/ 	.byte	0x04, 0x37
        /*0002*/ 	.short	(.L_4767 - .L_4766)
.L_4766:
        /*0004*/ 	.word	0x00000082


	//----- nvinfo : EIATTR_SW2861232_WAR
	.align		4
.L_4767:
        /*0008*/ 	.byte	0x01, 0x35
	.zero		2


	//----- nvinfo : EIATTR_PARAM_CBANK
	.align		4
        /*000c*/ 	.byte	0x04, 0x0a
        /*000e*/ 	.short	(.L_4769 - .L_4768)
	.align		4
.L_4768:
        /*0010*/ 	.word	index@(.nv.constant0._ZN2at6native55_GLOBAL__N__de093ff9_22_ForeachBinaryOpList_cu_a911ec4325multi_tensor_apply_kernelINS1_18TensorListMetadataILi2EEENS1_11CopyFunctorIN3c107complexIdEElLi2ELi1ELi1EEEJNS0_4CopyIS8_lEEEEEvT_T0_DpT1_)
        /*0014*/ 	.short	0x0160
        /*0016*/ 	.short	0x0c4a


	//----- nvinfo : EIATTR_CBANK_PARAM_SIZE
	.align		4
.L_4769:
        /*0018*/ 	.byte	0x03, 0x19
        /*001a*/ 	.short	0x0c4a


	//----- nvinfo : EIATTR_KPARAM_INFO
	.align		4
        /*001c*/ 	.byte	0x04, 0x17
        /*001e*/ 	.short	(.L_4771 - .L_4770)
.L_4770:
        /*0020*/ 	.word	0x00000000
        /*0024*/ 	.short	0x0002
        /*0026*/ 	.short	0x0c49
        /*0028*/ 	.byte	0x00, 0xf0, 0x05, 0x00


	//----- nvinfo : EIATTR_KPARAM_INFO
	.align		4
.L_4771:
        /*002c*/ 	.byte	0x04, 0x17
        /*002e*/ 	.short	(.L_4773 - .L_4772)
.L_4772:
        /*0030*/ 	.word	0x00000000
        /*0034*/ 	.short	0x0001
        /*0036*/ 	.short	0x0c48
        /*0038*/ 	.byte	0x00, 0xf0, 0x05, 0x00


	//----- nvinfo : EIATTR_KPARAM_INFO
	.align		4
.L_4773:
        /*003c*/ 	.byte	0x04, 0x17
        /*003e*/ 	.short	(.L_4775 - .L_4774)
.L_4774:
        /*0040*/ 	.word	0x00000000
        /*0044*/ 	.short	0x0000
        /*0046*/ 	.short	0x0000
        /*0048*/ 	.byte	0x00, 0xf0, 0x21, 0x31


	//----- nvinfo : EIATTR_MAXREG_COUNT
	.align		4
.L_4775:
        /*004c*/ 	.byte	0x03, 0x1b
        /*004e*/ 	.short	0x0080


	//----- nvinfo : EIATTR_MERCURY_ISA_VERSION
	.align		4
        /*0050*/ 	.byte	0x03, 0x5f
        /*0052*/ 	.short	0x0000


	//----- nvinfo : EIATTR_EXIT_INSTR_OFFSETS
	.align		4
        /*0054*/ 	.byte	0x04, 0x1c
        /*0056*/ 	.short	(.L_4777 - .L_4776)


	//   ....[0]....
.L_4776:
        /*0058*/ 	.word	0x000001a0


	//   ....[1]....
        /*005c*/ 	.word	0x00000610


	//   ....[2]....
        /*0060*/ 	.word	0x00000670


	//   ....[3]....
        /*0064*/ 	.word	0x00000840


	//----- nvinfo : EIATTR_MAX_THREADS
	.align		4
.L_4777:
        /*0068*/ 	.byte	0x04, 0x05
        /*006a*/ 	.short	(.L_4779 - .L_4778)
.L_4778:
        /*006c*/ 	.word	0x00000200
        /*0070*/ 	.word	0x00000001
        /*0074*/ 	.word	0x00000001


	//----- nvinfo : EIATTR_CRS_STACK_SIZE
	.align		4
.L_4779:
        /*0078*/ 	.byte	0x04, 0x1e
        /*007a*/ 	.short	(.L_4781 - .L_4780)
.L_4780:
        /*007c*/ 	.word	0x00000000
.L_4781:


//--------------------- .nv.info._ZN2at6native55_GLOBAL__N__de093ff9_22_ForeachBinaryOpList_cu_a911ec4325multi_tensor_apply_kernelINS1_18TensorListMetadataILi2EEENS1_11CopyFunctorIN3c107complexIdEEaLi2ELi1ELi1EEEJNS0_4CopyIS8_aEEEEEvT_T0_DpT1_ --------------------------
	.section	.nv.info._ZN2at6native55_GLOBAL__N__de093ff9_22_ForeachBinaryOpList_cu_a911ec4325multi_tensor_apply_kernelINS1_18TensorListMetadataILi2EEENS1_11CopyFunctorIN3c107complexIdEEaLi2ELi1ELi1EEEJNS0_4CopyIS8_aEEEEEvT_T0_DpT1_,"",@"SHT_CUDA_INFO"
	.sectionflags	@""
	.align	4


	//----- nvinfo : EIATTR_CUDA_API_VERSION
	.align		4
        /*0000*/ 	.byte	0x04, 0x37
        /*0002*/ 	.short	(.L_4783 - .L_4782)
.L_4782:
        /*0004*/ 	.word	0x00000082


	//----- nvinfo : EIATTR_SW2861232_WAR
	.align		4
.L_4783:
        /*0008*/ 	.byte	0x01, 0x35
	.zero		2


	//----- nvinfo : EIATTR_PARAM_CBANK
	.align		4
        /*000c*/ 	.byte	0x04, 0x0a
        /*000e*/ 	.short	(.L_4785 - .L_4784)
	.align		4
.L_4784:
        /*0010*/ 	.word	index@(.nv.constant0._ZN2at6native55_GLOBAL__N__de093ff9_22_ForeachBinaryOpList_cu_a911ec4325multi_tensor_apply_kernelINS1_18TensorListMetadataILi2EEENS1_11CopyFunctorIN3c107complexIdEEaLi2ELi1ELi1EEEJNS0_4CopyIS8_aEEEEEvT_T0_DpT1_)
        /*0014*/ 	.short	0x0160
        /*0016*/ 	.short	0x0c4a


	//----- nvinfo : EIATTR_CBANK_PARAM_SIZE
	.align		4
.L_4785:
        /*0018*/ 	.byte	0x03, 0x19
        /*001a*/ 	.short	0x0c4a


	//----- nvinfo : EIATTR_KPARAM_INFO
	.align		4
        /*001c*/ 	.byte	0x04, 0x17
        /*001e*/ 	.short	(.L_4787 - .L_4786)
.L_4786:
        /*0020*/ 	.word	0x00000000
        /*0024*/ 	.short	0x0002
        /*0026*/ 	.short	0x0c49
        /*0028*/ 	.byte	0x00, 0xf0, 0x05, 0x00


	//----- nvinfo : EIATTR_KPARAM_INFO
	.align		4
.L_4787:
        /*002c*/ 	.byte	0x04, 0x17
        /*002e*/ 	.short	(.L_4789 - .L_4788)
.L_4788:
        /*0030*/ 	.word	0x00000000
        /*0034*/ 	.short	0x0001
        /*0036*/ 	.short	0x0c48
        /*0038*/ 	.byte	0x00, 0xf0, 0x05, 0x00


	//----- nvinfo : EIATTR_KPARAM_INFO
	.align		4
.L_4789:
        /*003c*/ 	.byte	0x04, 0x17
        /*003e*/ 	.short	(.L_4791 - .L_4790)
.L_4790:
        /*0040*/ 	.word	0x00000000
        /*0044*/ 	.short	0x0000
        /*0046*/ 	.short	0x0000
        /*0048*/ 	.byte	0x00, 0xf0, 0x21, 0x31


	//----- nvinfo : EIATTR_MAXREG_COUNT
	.align		4
.L_4791:
        /*004c*/ 	.byte	0x03, 0x1b
        /*004e*/ 	.short	0x0080


	//----- nvinfo : EIATTR_MERCURY_ISA_VERSION
	.align		4
        /*0050*/ 	.byte	0x03, 0x5f
        /*0052*/ 	.short	0x0000


	//----- nvinfo : EIATTR_EXIT_INSTR_OFFSETS
	.align		4
        /*0054*/ 	.byte	0x04, 0x1c
        /*0056*/ 	.short	(.L_4793 - .L_4792)


	//   ....[0]....
.L_4792:
        /*0058*/ 	.word	0x00000170


	//   ....[1]....
        /*005c*/ 	.word	0x00000630


	//   ....[2]....
        /*0060*/ 	.word	0x00000690


	//   ....[3]....
        /*0064*/ 	.word	0x000008d0


	//----- nvinfo : EIATTR_MAX_THREADS
	.align		4
.L_4793:
        /*0068*/ 	.byte	0x04, 0x05
        /*006a*/ 	.short	(.L_4795 - .L_4794)
.L_4794:
        /*006c*/ 	.word	0x00000200
        /*0070*/ 	.word	0x00000001
        /*0074*/ 	.word	0x00000001


	//----- nvinfo : EIATTR_CRS_STACK_SIZE
	.align		4
.L_4795:
        /*0078*/ 	.byte	0x04, 0x1e
        /*007a*/ 	.short	(.L_4797 - .L_4796)
.L_4796:
        /*007c*/ 	.word	0x00000000
.L_4797:


//--------------------- .nv.info._ZN2at6native55_GLOBAL__N__de093ff9_22_ForeachBinaryOpList_cu_a911ec4325multi_tensor_apply_kernelINS1_18TensorListMetadataILi2EEENS1_11CopyFunctorIN3c107complexIdEEhLi2ELi1ELi1EEEJNS0_4CopyIS8_hEEEEEvT_T0_DpT1_ --------------------------
	.section	.nv.info._ZN2at6native55_GLOBAL__N__de093ff9_22_ForeachBinaryOpList_cu_a911ec4325multi_tensor_apply_kernelINS1_18TensorListMetadataILi2EEENS1_11CopyFunctorIN3c107complexIdEEhLi2ELi1ELi1EEEJNS0_4CopyIS8_hEEEEEvT_T0_DpT1_,"",@"SHT_CUDA_INFO"
	.sectionflags	@""
	.align	4


	//----- nvinfo : EIATTR_CUDA_API_VERSION
	.align		4
        /*0000*/ 	.byte	0x04, 0x37
        /*0002*/ 	.short	(.L_4799 - .L_4798)
.L_4798:
        /*0004*/ 	.word	0x00000082


	//----- nvinfo : EIATTR_SW2861232_WAR
	.align		4
.L_4799:
        /*0008*/ 	.byte	0x01, 0x35
	.zero		2


	//----- nvinfo : EIATTR_PARAM_CBANK
	.align		4
        /*000c*/ 	.byte	0x04, 0x0a
        /*000e*/ 	.short	(.L_4801 - .L_4800)
	.align		4
.L_4800:
        /*0010*/ 	.word	index@(.nv.constant0._ZN2at6native55_GLOBAL__N__de093ff9_22_ForeachBinaryOpList_cu_a911ec4325multi_tensor_apply_kernelINS1_18TensorListMetadataILi2EEENS1_11CopyFunctorIN3c107complexIdEEhLi2ELi1ELi1EEEJNS0_4CopyIS8_hEEEEEvT_T0_DpT1_)
        /*0014*/ 	.short	0x0160
        /*0016*/ 	.short	0x0c4a


	//----- nvinfo : EIATTR_CBANK_PARAM_SIZE
	.align		4
.L_4801:
        /*0018*/ 	.byte	0x03, 0x19
        /*001a*/ 	.short	0x0c4a


	//----- nvinfo : EIATTR_KPARAM_INFO
	.align		4
        /*001c*/ 	.byte	0x04, 0x17
        /*001e*/ 	.short	(.L_4803 - .L_4802)
.L_4802:
        /*0020*/ 	.word	0x00000000
        /*0024*/ 	.short	0x0002
        /*0026*/ 	.short	0x0c49
        /*0028*/ 	.byte	0x00, 0xf0, 0x05, 0x00


	//----- nvinfo : EIATTR_KPARAM_INFO
	.align		4
.L_4803:
        /*002c*/ 	.byte	0x04, 0x17
        /*002e*/ 	.short	(.L_4805 - .L_4804)
.L_4804:
        /*0030*/ 	.word	0x00000000
        /*0034*/ 	.short	0x0001
        /*0036*/ 	.short	0x0c48
        /*0038*/ 	.byte	0x00, 0xf0, 0x05, 0x00


	//----- nvinfo : EIATTR_KPARAM_INFO
	.align		4
.L_4805:
        /*003c*/ 	.byte	0x04, 0x17
        /*003e*/ 	.short	(.L_4807 - .L_4806)
.L_4806:
        /*0040*/ 	.word	0x00000000
        /*0044*/ 	.short	0x0000
        /*0046*/ 	.short	0x0000
        /*0048*/ 	.byte	0x00, 0xf0, 0x21, 0x31


	//----- nvinfo : EIATTR_MAXREG_COUNT
	.align		4
.L_4807:
        /*004c*/ 	.byte	0x03, 0x1b
        /*004e*/ 	.short	0x0080


	//----- nvinfo : EIATTR_MERCURY_ISA_VERSION
	.align		4
        /*0050*/ 	.byte	0x03, 0x5f
        /*0052*/ 	.short	0x0000


	//----- nvinfo : EIATTR_EXIT_INSTR_OFFSETS
	.align		4
        /*0054*/ 	.byte	0x04, 0x1c
        /*0056*/ 	.short	(.L_4809 - .L_4808)


	//   ....[0]....
.L_4808:
        /*0058*/ 	.word	0x00000170


	//   ....[1]....
        /*005c*/ 	.word	0x000005b0


	//   ....[2]....
        /*0060*/ 	.word	0x00000610


	//   ....[3]....
        /*0064*/ 	.word	0x000007d0


	//----- nvinfo : EIATTR_MAX_THREADS
	.align		4
.L_4809:
        /*0068*/ 	.byte	0x04, 0x05
        /*006a*/ 	.short	(.L_4811 - .L_4810)
.L_4810:
        /*006c*/ 	.word	0x00000200
        /*0070*/ 	.word	0x00000001
        /*0074*/ 	.word	0x00000001


	//----- nvinfo : EIATTR_CRS_STACK_SIZE
	.align		4
.L_4811:
        /*0078*/ 	.byte	0x04, 0x1e
        /*007a*/ 	.short	(.L_4813 - .L_4812)
.L_4812:
        /*007c*/ 	.word	0x00000000
.L_4813:


//--------------------- .nv.info._ZN2at6native55_GLOBAL__N__de093ff9_22_ForeachBinaryOpList_cu_a911ec4325multi_tensor_apply_kernelINS1_18TensorListMetadataILi2EEENS1_14UnaryOpFunctorIN3c107complexIdEELi2ELi1ELi1EEEJNS0_4CopyIS8_S8_EEEEEvT_T0_DpT1_ --------------------------
	.section	.nv.info._ZN2at6native55_GLOBAL__N__de093ff9_22_ForeachBinaryOpList_cu_a911ec4325multi_tensor_apply_kernelINS1_18TensorListMetadataILi2EEENS1_14UnaryOpFunctorIN3c107complexIdEELi2ELi1ELi1EEEJNS0_4CopyIS8_S8_EEEEEvT_T0_DpT1_,"",@"SHT_CUDA_INFO"
	.sectionflags	@""
	.align	4


	//----- nvinfo : EIATTR_CUDA_API_VERSION
	.align		4
        /*0000*/ 	.byte	0x04, 0x37
        /*0002*/ 	.short	(.L_4815 - .L_4814)
.L_4814:
        /*0004*/ 	.word	0x00000082


	//----- nvinfo : EIATTR_SW2861232_WAR
	.align		4
.L_4815:
        /*0008*/ 	.byte	0x01, 0x35
	.zero		2


	//----- nvinfo : EIATTR_PARAM_CBANK
	.align		4
        /*000c*/ 	.byte	0x04, 0x0a
        /*000e*/ 	.short	(.L_4817 - .L_4816)
	.align		4
.L_4816:
        /*0010*/ 	.word	index@(.nv.constant0._ZN2at6native55_GLOBAL__N__de093ff9_22_ForeachBinaryOpList_cu_a911ec4325multi_tensor_apply_kernelINS1_18TensorListMetadataILi2EEENS1_14UnaryOpFunctorIN3c107complexIdEELi2ELi1ELi1EEEJNS0_4CopyIS8_S8_EEEEEvT_T0_DpT1_)
        /*0014*/ 	.short	0x0160
        /*0016*/ 	.short	0x0c4a


	//----- nvinfo : EIATTR_CBANK_PARAM_SIZE
	.align		4
.L_4817:
        /*0018*/ 	.byte	0x03, 0x19
        /*001a*/ 	.short	0x0c4a


	//----- nvinfo : EIATTR_KPARAM_INFO
	.align		4
        /*001c*/ 	.byte	0x04, 0x17
        /*001e*/ 	.short	(.L_4819 - .L_4818)
.L_4818:
        /*0020*/ 	.word	0x00000000
        /*0024*/ 	.short	0x0002
        /*0026*/ 	.short	0x0c49
        /*0028*/ 	.byte	0x00, 0xf0, 0x05, 0x00


	//----- nvinfo : EIATTR_KPARAM_INFO
	.align		4
.L_4819:
        /*002c*/ 	.byte	0x04, 0x17
        /*002e*/ 	.short	(.L_4821 - .L_4820)
.L_4820:
        /*0030*/ 	.word	0x00000000
        /*0034*/ 	.short	0x0001
        /*0036*/ 	.short	0x0c48
        /*0038*/ 	.byte	0x00, 0xf0, 0x05, 0x00


	//----- nvinfo : EIATTR_KPARAM_INFO
	.align		4
.L_4821:
        /*003c*/ 	.byte	0x04, 0x17
        /*003e*/ 	.short	(.L_4823 - .L_4822)
.L_4822:
        /*0040*/ 	.word	0x00000000
        /*0044*/ 	.short	0x0000
        /*0046*/ 	.short	0x0000
        /*0048*/ 	.byte	0x00, 0xf0, 0x21, 0x31


	//----- nvinfo : EIATTR_MAXREG_COUNT
	.align		4
.L_4823:
        /*004c*/ 	.byte	0x03, 0x1b
        /*004e*/ 	.short	0x0080


	//----- nvinfo : EIATTR_MERCURY_ISA_VERSION
	.align		4
        /*0050*/ 	.byte	0x03, 0x5f
        /*0052*/ 	.short	0x0000


	//----- nvinfo : EIATTR_EXIT_INSTR_OFFSETS
	.align		4
        /*0054*/ 	.byte	0x04, 0x1c
        /*0056*/ 	.short	(.L_4825 - .L_4824)


	//   ....[0]....
.L_4824:
        /*0058*/ 	.word	0x00000190


	//   ....[1]....
        /*005c*/ 	.word	0x00000620


	//   ....[2]....
        /*0060*/ 	.word	0x00000680


	//   ....[3]....
        /*0064*/ 	.word	0x00000810


	//----- nvinfo : EIATTR_MAX_THREADS
	.align		4
.L_4825:
        /*0068*/ 	.byte	0x04, 0x05
        /*006a*/ 	.short	(.L_4827 - .L_4826)
.L_4826:
        /*006c*/ 	.word	0x00000200
        /*0070*/ 	.word	0x00000001
        /*0074*/ 	.word	0x00000001


	//----- nvinfo : EIATTR_CRS_STACK_SIZE
	.align		4
.L_4827:
        /*0078*/ 	.byte	0x04, 0x1e
        /*007a*/ 	.short	(.L_4829 - .L_4828)
.L_4828:
        /*007c*/ 	.word	0x00000000
.L_4829:


//--------------------- .nv.info._ZN2at6native55_GLOBAL__N__de093ff9_22_ForeachBinaryOpList_cu_a911ec4325multi_tensor_apply_kernelINS1_18TensorListMetadataILi2EEENS1_11CopyFunctorIfN3c1015Float8_e5m2fnuzELi2ELi1ELi1EEEJNS0_4CopyIfS7_EEEEEvT_T0_DpT1_ --------------------------
	.section	.nv.info._ZN2at6native55_GLOBAL__N__de093ff9_22_ForeachBinaryOpList_cu_a911ec4325multi_tensor_apply_kernelINS1_18TensorListMetadataILi2EEENS1_11CopyFunctorIfN3c1015Float8_e5m2fnuzELi2ELi1ELi1EEEJNS0_4CopyIfS7_EEEEEvT_T0_DpT1_,"",@"SHT_CUDA_INFO"
	.sectionflags	@""
	.align	4


	//----- nvinfo : EIATTR_CUDA_API_VERSION
	.align		4
        /*0000*/ 	.byte	0x04, 0x37
        /*0002*/ 	.short	(.L_4831 - .L_4830)
.L_4830:
        /*0004*/ 	.word	0x00000082


	//----- nvinfo : EIATTR_SW2861232_WAR
	.align		4
.L_4831:
        /*0008*/ 	.byte	0x01, 0x35
	.zero		2


	//----- nvinfo : EIATTR_PARAM_CBANK
	.align		4
        /*000c*/ 	.byte	0x04, 0x0a
        /*000e*/ 	.short	(.L_4833 - .L_4832)
	.align		4
.L_4832:
        /*0010*/ 	.word	index@(.nv.constant0._ZN2at6native55_GLOBAL__N__de093ff9_22_ForeachBinaryOpList_cu_a911ec4325multi_tensor_apply_kernelINS1_18TensorListMetadataILi2EEENS1_11CopyFunctorIfN3c1015Float8_e5m2fnuzELi2ELi1ELi1EEEJNS0_4CopyIfS7_EEEEEvT_T0_DpT1_)
        /*0014*/ 	.short	0x0160
        /*0016*/ 	.short	0x0c4a


	//----- nvinfo : EIATTR_CBANK_PARAM_SIZE
	.align		4
.L_4833:
        /*0018*/ 	.byte	0x03, 0x19
        /*001a*/ 	.short	0x0c4a


	//----- nvinfo : EIATTR_KPARAM_INFO
	.align		4
        /*001c*/ 	.byte	0x04, 0x17
        /*001e*/ 	.short	(.L_4835 - .L_4834)
.L_4834:
        /*0020*/ 	.word	0x00000000
        /*0024*/ 	.short	0x0002
        /*0026*/ 	.short	0x0c49
        /*0028*/ 	.byte	0x00, 0xf0, 0x05, 0x00


	//----- nvinfo : EIATTR_KPARAM_INFO
	.align		4
.L_4835:
        /*002c*/ 	.byte	0x04, 0x17
        /*002e*/ 	.short	(.L_4837 - .L_4836)
.L_4836:
        /*0030*/ 	.word	0x00000000
        /*0034*/ 	.short	0x0001
        /*0036*/ 	.short	0x0c48
        /*0038*/ 	.byte	0x00, 0xf0, 0x05, 0x00


	//----- nvinfo : EIATTR_KPARAM_INFO
	.align		4
.L_4837:
        /*003c*/ 	.byte	0x04, 0x17
        /*003e*/ 	.short	(.L_4839 - .L_4838)
.L_4838:
        /*0040*/ 	.word	0x00000000
        /*0044*/ 	.short	0x0000
        /*0046*/ 	.short	0x0000
        /*0048*/ 	.byte	0x00, 0xf0, 0x21, 0x31


	//----- nvinfo : EIATTR_MAXREG_COUNT
	.align		4
.L_4839:
        /*004c*/ 	.byte	0x03, 0x1b
        /*004e*/ 	.short	0x0080


	//----- nvinfo : EIATTR_MERCURY_ISA_VERSION
	.align		4
        /*0050*/ 	.byte	0x03, 0x5f
        /*0052*/ 	.short	0x0000


	//----- nvinfo : EIATTR_EXIT_INSTR_OFFSETS
	.align		4
        /*0054*/ 	.byte	0x04, 0x1c
        /*0056*/ 	.short	(.L_4841 - .L_4840)


	//   ....[0]....
.L_4840:
        /*0058*/ 	.word	0x000001a0


	//   ....[1]....
        /*005c*/ 	.word	0x00000be0


	//   ....[2]....
        /*0060*/ 	.word	0x00000c40


	//   ....[3]....
        /*0064*/ 	.word	0x00001430


	//----- nvinfo : EIATTR_MAX_THREADS
	.align		4
.L_4841:
        /*0068*/ 	.byte	0x04, 0x05
        /*006a*/ 	.short	(.L_4843 - .L_4842)
.L_4842:
        /*006c*/ 	.word	0x00000200
        /*0070*/ 	.word	0x00000001
        /*0074*/ 	.word	0x00000001


	//----- nvinfo : EIATTR_CRS_STACK_SIZE
	.align		4
.L_4843:
        /*0078*/ 	.byte	0x04, 0x1e
        /*007a*/ 	.short	(.L_4845 - .L_4844)
.L_4844:
        /*007c*/ 	.word	0x00000000
.L_4845:


//--------------------- .nv.info._ZN2at6native55_GLOBAL__N__de093ff9_22_ForeachBinaryOpList_cu_a911ec4325multi_tensor_apply_kernelINS1_18TensorListMetadataILi2EEENS1_11CopyFunctorIfN3c1011Float8_e5m2ELi2ELi1ELi1EEEJNS0_4CopyIfS7_EEEEEvT_T0_DpT1_ --------------------------
	.section	.nv.info._ZN2at6native55_GLOBAL__N__de093ff9_22_ForeachBinaryOpList_cu_a911ec4325multi_tensor_apply_kernelINS1_18TensorListMetadataILi2EEENS1_11CopyFunctorIfN3c1011Float8_e5m2ELi2ELi1ELi1EEEJNS0_4CopyIfS7_EEEEEvT_T0_DpT1_,"",@"SHT_CUDA_INFO"
	.sectionflags	@""
	.align	4


	//----- nvinfo : EIATTR_CUDA_API_VERSION
	.align		4
        /*0000*/ 	.byte	0x04, 0x37
        /*0002*/ 	.short	(.L_4847 - .L_4846)
.L_4846:
        /*0004*/ 	.word	0x00000082


	//----- nvinfo : EIATTR_SW2861232_WAR
	.align		4
.L_4847:
        /*0008*/ 	.byte	0x01, 0x35
	.zero		2


	//----- nvinfo : EIATTR_PARAM_CBANK
	.align		4
        /*000c*/ 	.byte	0x04, 0x0a
        /*000e*/ 	.short	(.L_4849 - .L_4848)
	.align		4
.L_4848:
        /*0010*/ 	.word	index@(.nv.constant0._ZN2at6native55_GLOBAL__N__de093ff9_22_ForeachBinaryOpList_cu_a911ec4325multi_tensor_apply_kernelINS1_18TensorListMetadataILi2EEENS1_11CopyFunctorIfN3c1011Float8_e5m2ELi2ELi1ELi1EEEJNS0_4CopyIfS7_EEEEEvT_T0_DpT1_)
        /*0014*/ 	.short	0x0160
        /*0016*/ 	.short	0x0c4a


	//----- nvinfo : EIATTR_CBANK_PARAM_SIZE
	.align		4
.L_4849:
        /*0018*/ 	.byte	0x03, 0x19
        /*001a*/ 	.short	0x0c4a


	//----- nvinfo : EIATTR_KPARAM_INFO
	.align		4
        /*001c*/ 	.byte	0x04, 0x17
        /*001e*/ 	.short	(.L_4851 - .L_4850)
.L_4850:
        /*0020*/ 	.word	0x00000000
        /*0024*/ 	.short	0x0002
        /*0026*/ 	.short	0x0c49
        /*0028*/ 	.byte	0x00, 0xf0, 0x05, 0x00


	//----- nvinfo : EIATTR_KPARAM_INFO
	.align		4
.L_4851:
        /*002c*/ 	.byte	0x04, 0x17
        /*002e*/ 	.short	(.L_4853 - .L_4852)
.L_4852:
        /*0030*/ 	.word	0x00000000
        /*0034*/ 	.short	0x0001
        /*0036*/ 	.short	0x0c48
        /*0038*/ 	.byte	0x00, 0xf0, 0x05, 0x00


	//----- nvinfo : EIATTR_KPARAM_INFO
	.align		4
.L_4853:
        /*003c*/ 	.byte	0x04, 0x17
        /*003e*/ 	.short	(.L_4855 - .L_4854)
.L_4854:
        /*0040*/ 	.word	0x00000000
        /*0044*/ 	.short	0x0000
        /*0046*/ 	.short	0x0000
        /*0048*/ 	.byte	0x00, 0xf0, 0x21, 0x31


	//----- nvinfo : EIATTR_MAXREG_COUNT
	.align		4
.L_4855:
        /*004c*/ 	.byte	0x03, 0x1b
        /*004e*/ 	.short	0x0080


	//----- nvinfo : EIATTR_MERCURY_ISA_VERSION
	.align		4
        /*0050*/ 	.byte	0x03, 0x5f
        /*0052*/ 	.short	0x0000


	//----- nvinfo : EIATTR_EXIT_INSTR_OFFSETS
	.align		4
        /*0054*/ 	.byte	0x04, 0x1c
        /*0056*/ 	.short	(.L_4857 - .L_4856)


	//   ....[0]....
.L_4856:
        /*0058*/ 	.word	0x000001a0


	//   ....[1]....
        /*005c*/ 	.word	0x00000860


	//   ....[2]....
        /*0060*/ 	.word	0x000008c0


	//   ....[3]....
        /*0064*/ 	.word	0x00000ce0


	//----- nvinfo : EIATTR_MAX_THREADS
	.align		4
.L_4857:
        /*0068*/ 	.byte	0x04, 0x05
        /*006a*/ 	.short	(.L_4859 - .L_4858)
.L_4858:
        /*006c*/ 	.word	0x00000200
        /*0070*/ 	.word	0x00000001
        /*0074*/ 	.word	0x00000001


	//----- nvinfo : EIATTR_CRS_STACK_SIZE
	.align		4
.L_4859:
        /*0078*/ 	.byte	0x04, 0x1e
        /*007a*/ 	.short	(.L_4861 - .L_4860)
.L_4860:
        /*007c*/ 	.word	0x00000000
.L_4861:


//--------------------- .nv.info._ZN2at6native55_GLOBAL__N__de093ff9_22_ForeachBinaryOpList_cu_a911ec4325multi_tensor_apply_kernelINS1_18TensorListMetadataILi2EEENS1_11CopyFunctorIfN3c1015Float8_e4m3fnuzELi2ELi1ELi1EEEJNS0_4CopyIfS7_EEEEEvT_T0_DpT1_ --------------------------
	.section	.nv.info._ZN2at6native55_GLOBAL__N__de093ff9_22_ForeachBinaryOpList_cu_a911ec4325multi_tensor_apply_kernelINS1_18TensorListMetadataILi2EEENS1_11CopyFunctorIfN3c1015Float8_e4m3fnuzELi2ELi1ELi1EEEJNS0_4CopyIfS7_EEEEEvT_T0_DpT1_,"",@"SHT_CUDA_INFO"
	.sectionflags	@""
	.align	4


	//----- nvinfo : EIATTR_CUDA_API_VERSION
	.align		4
        /*0000*/ 	.byte	0x04, 0x37
        /*0002*/ 	.short	(.L_4863 - .L_4862)
.L_4862:
        /*0004*/ 	.word	0x00000082


	//----- nvinfo : EIATTR_SW2861232_WAR
	.align		4
.L_4863:
        /*0008*/ 	.byte	0x01, 0x35
	.zero		2


	//----- nvinfo : EIATTR_PARAM_CBANK
	.align		4
        /*000c*/ 	.byte	0x04, 0x0a
        /*000e*/ 	.short	(.L_4865 - .L_4864)
	.align		4
.L_4864:
        /*0010*/ 	.word	index@(.nv.constant0._ZN2at6native55_GLOBAL__N__de093ff9_22_ForeachBinaryOpList_cu_a911ec4325multi_tensor_apply_kernelINS1_18TensorListMetadataILi2EEENS1_11CopyFunctorIfN3c1015Float8_e4m3fnuzELi2ELi1ELi1EEEJNS0_4CopyIfS7_EEEEEvT_T0_DpT1_)
        /*0014*/ 	.short	0x0160
        /*0016*/ 	.short	0x0c4a


	//----- nvinfo : EIATTR_CBANK_PARAM_SIZE
	.align		4
.L_4865:
        /*0018*/ 	.byte	0x03, 0x19
        /*001a*/ 	.short	0x0c4a


	//----- nvinfo : EIATTR_KPARAM_INFO
	.align		4
        /*001c*/ 	.byte	0x04, 0x17
        /*001e*/ 	.short	(.L_4867 - .L_4866)
.L_4866:
        /*0020*/ 	.word	0x00000000
        /*0024*/ 	.short	0x0002
        /*0026*/ 	.short	0x0c49
        /*0028*/ 	.byte	0x00, 0xf0, 0x05, 0x00


	//----- nvinfo : EIATTR_KPARAM_INFO
	.align		4
.L_4867:
        /*002c*/ 	.byte	0x04, 0x17
        /*002e*/ 	.short	(.L_4869 - .L_4868)
.L_4868:
        /*0030*/ 	.word	0x00000000
        /*0034*/ 	.short	0x0001
        /*0036*/ 	.short	0x0c48
        /*0038*/ 	.byte	0x00, 0xf0, 0x05, 0x00


	//----- nvinfo : EIATTR_KPARAM_INFO
	.align		4
.L_4869:
        /*003c*/ 	.byte	0x04, 0x17
        /*003e*/ 	.short	(.L_4871 - .L_4870)
.L_4870:
        /*0040*/ 	.word	0x00000000
        /*0044*/ 	.short	0x0000
        /*0046*/ 	.short	0x0000
        /*0048*/ 	.byte	0x00, 0xf0, 0x21, 0x31


	//----- nvinfo : EIATTR_MAXREG_COUNT
	.align		4
.L_4871:
        /*004c*/ 	.byte	0x03, 0x1b
        /*004e*/ 	.short	0x0080


	//----- nvinfo : EIATTR_MERCURY_ISA_VERSION
	.align		4
        /*0050*/ 	.byte	0x03, 0x5f
        /*0052*/ 	.short	0x0000


	//----- nvinfo : EIATTR_EXIT_INSTR_OFFSETS
	.align		4
        /*0054*/ 	.byte	0x04, 0x1c
        /*0056*/ 	.short	(.L_4873 - .L_4872)


	//   ....[0]....
.L_4872:
        /*0058*/ 	.word	0x000001a0


	//   ....[1]....
        /*005c*/ 	.word	0x00000be0


	//   ....[2]....
        /*0060*/ 	.word	0x00000c40


	//   ....[3]....
        /*0064*/ 	.word	0x00001430


	//----- nvinfo : EIATTR_MAX_THREADS
	.align		4
.L_4873:
        /*0068*/ 	.byte	0x04, 0x05
        /*006a*/ 	.short	(.L_4875 - .L_4874)
.L_4874:
        /*006c*/ 	.word	0x00000200
        /*0070*/ 	.word	0x00000001
        /*0074*/ 	.word	0x00000001


	//----- nvinfo : EIATTR_CRS_STACK_SIZE
	.align		4
.L_4875:
        /*0078*/ 	.byte	0x04, 0x1e
        /*007a*/ 	.short	(.L_4877 - .L_4876)
.L_4876:
        /*007c*/ 	.word	0x00000000
.L_4877:


//--------------------- .nv.info._ZN2at6native55_GLOBAL__N__de093ff9_22_ForeachBinaryOpList_cu_a911ec4325multi_tensor_apply_kernelINS1_18TensorListMetadataILi2EEENS1_11CopyFunctorIfN3c1013Float8_e4m3fnELi2ELi1ELi1EEEJNS0_4CopyIfS7_EEEEEvT_T0_DpT1_ --------------------------
	.section	.nv.info._ZN2at6native55_GLOBAL__N__de093ff9_22_ForeachBinaryOpList_cu_a911ec4325multi_tensor_apply_kernelINS1_18TensorListMetadataILi2EEENS1_11CopyFunctorIfN3c1013Float8_e4m3fnELi2ELi1ELi1EEEJNS0_4CopyIfS7_EEEEEvT_T0_DpT1_,"",@"SHT_CUDA_INFO"
	.sectionflags	@""
	.align	4


	//----- nvinfo : EIATTR_CUDA_API_VERSION
	.align		4
        /*0000*/ 	.byte	0x04, 0x37
        /*0002*/ 	.short	(.L_4879 - .L_4878)
.L_4878:
        /*0004*/ 	.word	0x00000082


	//----- nvinfo : EIATTR_SW2861232_WAR
	.align		4
.L_4879:
        /*0008*/ 	.byte	0x01, 0x35
	.zero		2


	//----- nvinfo : EIATTR_PARAM_CBANK
	.align		4
        /*000c*/ 	.byte	0x04, 0x0a
        /*000e*/ 	.short	(.L_4881 - .L_4880)
	.align		4
.L_4880:
        /*0010*/ 	.word	index@(.nv.constant0._ZN2at6native55_GLOBAL__N__de093ff9_22_ForeachBinaryOpList_cu_a911ec4325multi_tensor_apply_kernelINS1_18TensorListMetadataILi2EEENS1_11CopyFunctorIfN3c1013Float8_e4m3fnELi2ELi1ELi1EEEJNS0_4CopyIfS7_EEEEEvT_T0_DpT1_)
        /*0014*/ 	.short	0x0160
        /*0016*/ 	.short	0x0c4a


	//----- nvinfo : EIATTR_CBANK_PARAM_SIZE
	.align		4
.L_4881:
        /*0018*/ 	.byte	0x03, 0x19
        /*001a*/ 	.short	0x0c4a


	//----- nvinfo : EIATTR_KPARAM_INFO
	.align		4
        /*001c*/ 	.byte	0x04, 0x17
        /*001e*/ 	.short	(.L_4883 - .L_4882)
.L_4882:
        /*0020*/ 	.word	0x00000000
        /*0024*/ 	.short	0x0002
        /*0026*/ 	.short	0x0c49
        /*0028*/ 	.byte	0x00, 0xf0, 0x05, 0x00


	//----- nvinfo : EIATTR_KPARAM_INFO
	.align		4
.L_4883:
        /*002c*/ 	.byte	0x04, 0x17
        /*002e*/ 	.short	(.L_4885 - .L_4884)
.L_4884:
        /*0030*/ 	.word	0x00000000
        /*0034*/ 	.short	0x0001
        /*0036*/ 	.short	0x0c48
        /*0038*/ 	.byte	0x00, 0xf0, 0x05, 0x00


	//----- nvinfo : EIATTR_KPARAM_INFO
	.align		4
.L_4885:
        /*003c*/ 	.byte	0x04, 0x17
        /*003e*/ 	.short	(.L_4887 - .L_4886)
.L_4886:
        /*0040*/ 	.word	0x00000000
        /*0044*/ 	.short	0x0000
        /*0046*/ 	.short	0x0000
        /*0048*/ 	.byte	0x00, 0xf0, 0x21, 0x31


	//----- nvinfo : EIATTR_MAXREG_COUNT
	.align		4
.L_4887:
        /*004c*/ 	.byte	0x03, 0x1b
        /*004e*/ 	.short	0x0080


	//----- nvinfo : EIATTR_MERCURY_ISA_VERSION
	.align		4
        /*0050*/ 	.byte	0x03, 0x5f
        /*0052*/ 	.short	0x0000


	//----- nvinfo : EIATTR_EXIT_INSTR_OFFSETS
	.align		4
        /*0054*/ 	.byte	0x04, 0x1c
        /*0056*/ 	.short	(.L_4889 - .L_4888)


	//   ....[0]....
.L_4888:
        /*0058*/ 	.word	0x000001a0


	//   ....[1]....
        /*005c*/ 	.word	0x00000aa0


	//   ....[2]....
        /*0060*/ 	.word	0x00000b00


	//   ....[3]....
        /*0064*/ 	.word	0x000010a0


	//----- nvinfo : EIATTR_MAX_THREADS
	.align		4
.L_4889:
        /*0068*/ 	.byte	0x04, 0x05
        /*006a*/ 	.short	(.L_4891 - .L_4890)
.L_4890:
        /*006c*/ 	.word	0x00000200
        /*0070*/ 	.word	0x00000001
        /*0074*/ 	.word	0x00000001


	//----- nvinfo : EIATTR_CRS_STACK_SIZE
	.align		4
.L_4891:
        /*0078*/ 	.byte	0x04, 0x1e
        /*007a*/ 	.short	(.L_4893 - .L_4892)
.L_4892:
        /*007c*/ 	.word	0x00000000
.L_4893:


//--------------------- .nv.info._ZN2at6native55_GLOBAL__N__de093ff9_22_ForeachBinaryOpList_cu_a911ec4325multi_tensor_apply_kernelINS1_18TensorListMetadataILi2EEENS1_11CopyFunctorIfbLi2ELi1ELi1EEEJNS0_4CopyIfbEEEEEvT_T0_DpT1_ --------------------------
	.section	.nv.info._ZN2at6native55_GLOBAL__N__de093ff9_22_ForeachBinaryOpList_cu_a911ec4325multi_tensor_apply_kernelINS1_18TensorListMetadataILi2EEENS1_11CopyFunctorIfbLi2ELi1ELi1EEEJNS0_4CopyIfbEEEEEvT_T0_DpT1_,"",@"SHT_CUDA_INFO"
	.sectionflags	@""
	.align	4


	//----- nvinfo : EIATTR_CUDA_API_VERSION
	.align		4
        /*0000*/ 	.byte	0x04, 0x37
        /*0002*/ 	.short	(.L_4895 - .L_4894)
.L_4894:
        /*0004*/ 	.word	0x00000082


	//----- nvinfo : EIATTR_SW2861232_WAR
	.align		4
.L_4895:
        /*0008*/ 	.byte	0x01, 0x35
	.zero		2


	//----- nvinfo : EIATTR_PARAM_CBANK
	.align		4
        /*000c*/ 	.byte	0x04, 0x0a
        /*000e*/ 	.short	(.L_4897 - .L_4896)
	.align		4
.L_4896:
        /*0010*/ 	.word	index@(.nv.constant0._ZN2at6native55_GLOBAL__N__de093ff9_22_ForeachBinaryOpList_cu_a911ec4325multi_tensor_apply_kernelINS1_18TensorListMetadataILi2EEENS1_11CopyFunctorIfbLi2ELi1ELi1EEEJNS0_4CopyIfbEEEEEvT_T0_DpT1_)
        /*0014*/ 	.short	0x0160
        /*0016*/ 	.short	0x0c4a


	//----- nvinfo : EIATTR_CBANK_PARAM_SIZE
	.align		4
.L_4897:
        /*0018*/ 	.byte	0x03, 0x19
        /*001a*/ 	.short	0x0c4a


	//----- nvinfo : EIATTR_KPARAM_INFO
	.align		4
        /*001c*/ 	.byte	0x04, 0x17
        /*001e*/ 	.short	(.L_4899 - .L_4898)
.L_4898:
        /*0020*/ 	.word	0x00000000
        /*0024*/ 	.short	0x0002
        /*0026*/ 	.short	0x0c49
        /*0028*/ 	.byte	0x00, 0xf0, 0x05, 0x00


	//----- nvinfo : EIATTR_KPARAM_INFO
	.align		4
.L_4899:
        /*002c*/ 	.byte	0x04, 0x17
        /*002e*/ 	.short	(.L_4901 - .L_4900)
.L_4900:
        /*0030*/ 	.word	0x00000000
        /*0034*/ 	.short	0x0001
        /*0036*/ 	.short	0x0c48
        /*0038*/ 	.byte	0x00, 0xf0, 0x05, 0x00


	//----- nvinfo : EIATTR_KPARAM_INFO
	.align		4
.L_4901:
        /*003c*/ 	.byte	0x04, 0x17
        /*003e*/ 	.short	(.L_4903 - .L_4902)
.L_4902:
        /*0040*/ 	.word	0x00000000
        /*0044*/ 	.short	0x0000
        /*0046*/ 	.short	0x0000
        /*0048*/ 	.byte	0x00, 0xf0, 0x21, 0x31


	//----- nvinfo : EIATTR_MAXREG_COUNT
	.align		4
.L_4903:
        /*004c*/ 	.byte	0x03, 0x1b
        /*004e*/ 	.short	0x0080


	//----- nvinfo : EIATTR_MERCURY_ISA_VERSION
	.align		4
        /*0050*/ 	.byte	0x03, 0x5f
        /*0052*/ 	.short	0x0000


	//----- nvinfo : EIATTR_EXIT_INSTR_OFFSETS
	.align		4
        /*0054*/ 	.byte	0x04, 0x1c
        /*0056*/ 	.short	(.L_4905 - .L_4904)


	//   ....[0]....
.L_4904:
        /*0058*/ 	.word	0x00000170


	//   ....[1]....
        /*005c*/ 	.word	0x000005a0


	//   ....[2]....
        /*0060*/ 	.word	0x00000600


	//   ....[3]....
        /*0064*/ 	.word	0x00000750


	//----- nvinfo : EIATTR_MAX_THREADS
	.align		4
.L_4905:
        /*0068*/ 	.byte	0x04, 0x05
        /*006a*/ 	.short	(.L_4907 - .L_4906)
.L_4906:
        /*006c*/ 	.word	0x00000200
        /*0070*/ 	.word	0x00000001
        /*0074*/ 	.word	0x00000001


	//----- nvinfo : EIATTR_CRS_STACK_SIZE
	.align		4
.L_4907:
        /*0078*/ 	.byte	0x04, 0x1e
        /*007a*/ 	.short	(.L_4909 - .L_4908)
.L_4908:
        /*007c*/ 	.word	0x00000000
.L_4909:


//--------------------- .nv.info._ZN2at6native55_GLOBAL__N__de093ff9_22_ForeachBinaryOpList_cu_a911ec4325multi_tensor_apply_kernelINS1_18TensorListMetadataILi2EEENS1_11CopyFunctorIfN3c108BFloat16ELi2ELi1ELi1EEEJNS0_4CopyIfS7_EEEEEvT_T0_DpT1_ --------------------------
	.section	.nv.info._ZN2at6native55_GLOBAL__N__de093ff9_22_ForeachBinaryOpList_cu_a911ec4325multi_tensor_apply_kernelINS1_18TensorListMetadataILi2EEENS1_11CopyFunctorIfN3c108BFloat16ELi2ELi1ELi1EEEJNS0_4CopyIfS7_EEEEEvT_T0_DpT1_,"",@"SHT_CUDA_INFO"
	.sectionflags	@""
	.align	4


	//----- nvinfo : EIATTR_CUDA_API_VERSION
	.align		4
        /*0000*/ 	.byte	0x04, 0x37
        /*0002*/ 	.short	(.L_4911 - .L_4910)
.L_4910:
        /*0004*/ 	.word	0x00000082


	//----- nvinfo : EIATTR_SW2861232_WAR
	.align		4
.L_4911:
        /*0008*/ 	.byte	0x01, 0x35
	.zero		2


	//----- nvinfo : EIATTR_PARAM_CBANK
	.align		4
        /*000c*/ 	.byte	0x04, 0x0a
        /*000e*/ 	.short	(.L_4913 - .L_4912)
	.align		4
.L_4912:
        /*0010*/ 	.word	index@(.nv.constant0._ZN2at6native55_GLOBAL__N__de093ff9_22_ForeachBinaryOpList_cu_a911ec4325multi_tensor_apply_kernelINS1_18TensorListMetadataILi2EEENS1_11CopyFunctorIfN3c108BFloat16ELi2ELi1ELi1EEEJNS0_4CopyIfS7_EEEEEvT_T0_DpT1_)
        /*0014*/ 	.short	0x0160
        /*0016*/ 	.short	0x0c4a


	//----- nvinfo : EIATTR_CBANK_PARAM_SIZE
	.align		4
.L_4913:
        /*0018*/ 	.byte	0x03, 0x19
        /*001a*/ 	.short	0x0c4a


	//----- nvinfo : EIATTR_KPARAM_INFO
	.align		4
        /*001c*/ 	.byte	0x04, 0x17
        /*001e*/ 	.short	(.L_4915 - .L_4914)
.L_4914:
        /*0020*/ 	.word	0x00000000
        /*0024*/ 	.short	0x0002
        /*0026*/ 	.short	0x0c49
        /*0028*/ 	.byte	0x00, 0xf0, 0x05, 0x00


	//----- nvinfo : EIATTR_KPARAM_INFO
	.align		4
.L_4915:
        /*002c*/ 	.byte	0x04, 0x17
        /*002e*/ 	.short	(.L_4917 - .L_4916)
.L_4916:
        /*0030*/ 	.word	0x00000000
        /*0034*/ 	.short	0x0001
        /*0036*/ 	.short	0x0c48
        /*0038*/ 	.byte	0x00, 0xf0, 0x05, 0x00


	//----- nvinfo : EIATTR_KPARAM_INFO
	.align		4
.L_4917:
        /*003c*/ 	.byte	0x04, 0x17
        /*003e*/ 	.short	(.L_4919 - .L_4918)
.L_4918:
        /*0040*/ 	.word	0x00000000
        /*0044*/ 	.short	0x0000
        /*0046*/ 	.short	0x0000
        /*0048*/ 	.byte	0x00, 0xf0, 0x21, 0x31


	//----- nvinfo : EIATTR_MAXREG_COUNT
	.align		4
.L_4919:
        /*004c*/ 	.byte	0x03, 0x1b
        /*004e*/ 	.short	0x0080


	//----- nvinfo : EIATTR_MERCURY_ISA_VERSION
	.align		4
        /*0050*/ 	.byte	0x03, 0x5f
        /*0052*/ 	.short	0x0000


	//----- nvinfo : EIATTR_EXIT_INSTR_OFFSETS
	.align		4
        /*0054*/ 	.byte	0x04, 0x1c
        /*0056*/ 	.short	(.L_4921 - .L_4920)


	//   ....[0]....
.L_4920:
        /*0058*/ 	.word	0x000001a0


	//   ....[1]....
        /*005c*/ 	.word	0x000005a0


	//   ....[2]....
        /*0060*/ 	.word	0x00000600


	//   ....[3]....
        /*0064*/ 	.word	0x00000750


	//----- nvinfo : EIATTR_MAX_THREADS
	.align		4
.L_4921:
        /*0068*/ 	.byte	0x04, 0x05
        /*006a*/ 	.short	(.L_4923 - .L_4922)
.L_4922:
        /*006c*/ 	.word	0x00000200
        /*0070*/ 	.word	0x00000001
        /*0074*/ 	.word	0x00000001


	//----- nvinfo : EIATTR_CRS_STACK_SIZE
	.align		4
.L_4923:
        /*0078*/ 	.byte	0x04, 0x1e
        /*007a*/ 	.short	(.L_4925 - .L_4924)
.L_4924:
        /*007c*/ 	.word	0x00000000
.L_4925:


//--------------------- .nv.info._ZN2at6native55_GLOBAL__N__de093ff9_22_ForeachBinaryOpList_cu_a911ec4325multi_tensor_apply_kernelINS1_18TensorListMetadataILi2EEENS1_11CopyFunctorIfN3c104HalfELi2ELi1ELi1EEEJNS0_4CopyIfS7_EEEEEvT_T0_DpT1_ --------------------------
	.section	.nv.info._ZN2at6native55_GLOBAL__N__de093ff9_22_ForeachBinaryOpList_cu_a911ec4325multi_tensor_apply_kernelINS1_18TensorListMetadataILi2EEENS1_11CopyFunctorIfN3c104HalfELi2ELi1ELi1EEEJNS0_4CopyIfS7_EEEEEvT_T0_DpT1_,"",@"SHT_CUDA_INFO"
	.sectionflags	@""
	.align	4


	//----- nvinfo : EIATTR_CUDA_API_VERSION
	.align		4
        /*0000*/ 	.byte	0x04, 0x37
        /*0002*/ 	.short	(.L_4927 - .L_4926)
.L_4926:
        /*0004*/ 	.word	0x00000082


	//----- nvinfo : EIATTR_SW2861232_WAR
	.align		4
.L_4927:
        /*0008*/ 	.byte	0x01, 0x35
	.zero		2


	//----- nvinfo : EIATTR_PARAM_CBANK
	.align		4
        /*000c*/ 	.byte	0x04, 0x0a
        /*000e*/ 	.short	(.L_4929 - .L_4928)
	.align		4
.L_4928:
        /*0010*/ 	.word	index@(.nv.constant0._ZN2at6native55_GLOBAL__N__de093ff9_22_ForeachBinaryOpList_cu_a911ec4325multi_tensor_apply_kernelINS1_18TensorListMetadataILi2EEENS1_11CopyFunctorIfN3c104HalfELi2ELi1ELi1EEEJNS0_4CopyIfS7_EEEEEvT_T0_DpT1_)
        /*0014*/ 	.short	0x0160
        /*0016*/ 	.short	0x0c4a


	//----- nvinfo : EIATTR_CBANK_PARAM_SIZE
	.align		4
.L_4929:
        /*0018*/ 	.byte	0x03, 0x19
        /*001a*/ 	.short	0x0c4a


	//----- nvinfo : EIATTR_KPARAM_INFO
	.align		4
        /*001c*/ 	.byte	0x04, 0x17
        /*001e*/ 	.short	(.L_4931 - .L_4930)
.L_4930:
        /*0020*/ 	.word	0x00000000
        /*0024*/ 	.short	0x0002
        /*0026*/ 	.short	0x0c49
        /*0028*/ 	.byte	0x00, 0xf0, 0x05, 0x00


	//----- nvinfo : EIATTR_KPARAM_INFO
	.align		4
.L_4931:
        /*002c*/ 	.byte	0x04, 0x17
        /*002e*/ 	.short	(.L_4933 - .L_4932)
.L_4932:
        /*0030*/ 	.word	0x00000000
        /*0034*/ 	.short	0x0001
        /*0036*/ 	.short	0x0c48
        /*0038*/ 	.byte	0x00, 0xf0, 0x05, 0x00


	//----- nvinfo : EIATTR_KPARAM_INFO
	.align		4
.L_4933:
        /*003c*/ 	.byte	0x04, 0x17
        /*003e*/ 	.short	(.L_4935 - .L_4934)
.L_4934:
        /*0040*/ 	.word	0x00000000
        /*0044*/ 	.short	0x0000
        /*0046*/ 	.short	0x0000
        /*0048*/ 	.byte	0x00, 0xf0, 0x21, 0x31


	//----- nvinfo : EIATTR_MAXREG_COUNT
	.align		4
.L_4935:
        /*004c*/ 	.byte	0x03, 0x1b
        /*004e*/ 	.short	0x0080


	//----- nvinfo : EIATTR_MERCURY_ISA_VERSION
	.align		4
        /*0050*/ 	.byte	0x03, 0x5f
        /*0052*/ 	.short	0x0000


	//----- nvinfo : EIATTR_EXIT_INSTR_OFFSETS
	.align		4
        /*0054*/ 	.byte	0x04, 0x1c
        /*0056*/ 	.short	(.L_4937 - .L_4936)


	//   ....[0]....
.L_4936:
        /*0058*/ 	.word	0x000001a0


	//   ....[1]....
        /*005c*/ 	.word	0x000005a0


	//   ....[2]....
        /*0060*/ 	.word	0x00000600


	//   ....[3]....
        /*0064*/ 	.word	0x00000750


	//----- nvinfo : EIATTR_MAX_THREADS
	.align		4
.L_4937:
        /*0068*/ 	.byte	0x04, 0x05
        /*006a*/ 	.short	(.L_4939 - .L_4938)
.L_4938:
        /*006c*/ 	.word	0x00000200
        /*0070*/ 	.word	0x00000001
        /*0074*/ 	.word	0x00000001


	//----- nvinfo : EIATTR_CRS_STACK_SIZE
	.align		4
.L_4939:
        /*0078*/ 	.byte	0x04, 0x1e
        /*007a*/ 	.short	(.L_4941 - .L_4940)
.L_4940:
        /*007c*/ 	.word	0x00000000
.L_4941:


//--------------------- .nv.info._ZN2at6native55_GLOBAL__N__de093ff9_22_ForeachBinaryOpList_cu_a911ec4325multi_tensor_apply_kernelINS1_18TensorListMetadataILi2EEENS1_11CopyFunctorIfN3c107complexIfEELi2ELi1ELi1EEEJNS0_4CopyIfS8_EEEEEvT_T0_DpT1_ --------------------------
	.section	.nv.info._ZN2at6native55_GLOBAL__N__de093ff9_22_ForeachBinaryOpList_cu_a911ec4325multi_tensor_apply_kernelINS1_18TensorListMetadataILi2EEENS1_11CopyFunctorIfN3c107complexIfEELi2ELi1ELi1EEEJNS0_4CopyIfS8_EEEEEvT_T0_DpT1_,"",@"SHT_CUDA_INFO"
	.sectionflags	@""
	.align	4


	//----- nvinfo : EIATTR_CUDA_API_VERSION
	.align		4
        /*0000*/ 	.byte	0x04, 0x37
        /*0002*/ 	.short	(.L_4943 - .L_4942)
.L_4942:
        /*0004*/ 	.word	0x00000082


	//----- nvinfo : EIATTR_SW2861232_WAR
	.align		4
.L_4943:
        /*0008*/ 	.byte	0x01, 0x35
	.zero		2


	//----- nvinfo : EIATTR_PARAM_CBANK
	.align		4
        /*000c*/ 	.byte	0x04, 0x0a
        /*000e*/ 	.short	(.L_4945 - .L_4944)
	.align		4
.L_4944:
        /*0010*/ 	.word	index@(.nv.constant0._ZN2at6native55_GLOBAL__N__de093ff9_22_ForeachBinaryOpList_cu_a911ec4325multi_tensor_apply_kernelINS1_18TensorListMetadataILi2EEENS1_11CopyFunctorIfN3c107complexIfEELi2ELi1ELi1EEEJNS0_4CopyIfS8_EEEEEvT_T0_DpT1_)
        /*0014*/ 	.short	0x0160
        /*0016*/ 	.short	0x0c4a


	//----- nvinfo : EIATTR_CBANK_PARAM_SIZE
	.align		4
.L_4945:
        /*0018*/ 	.byte	0x03, 0x19
        /*001a*/ 	.short	0x0c4a


	//----- nvinfo : EIATTR_KPARAM_INFO
	.align		4
        /*001c*/ 	.byte	0x04, 0x17
        /*001e*/ 	.short	(.L_4947 - .L_4946)
.L_4946:
        /*0020*/ 	.word	0x00000000
        /*0024*/ 	.short	0x0002
        /*0026*/ 	.short	0x0c49
        /*0028*/ 	.byte	0x00, 0xf0, 0x05, 0x00


	//----- nvinfo : EIATTR_KPARAM_INFO
	.align		4
.L_4947:
        /*002c*/ 	.byte	0x04, 0x17
        /*002e*/ 	.short	(.L_4949 - .L_4948)
.L_4948:
        /*0030*/ 	.word	0x00000000
        /*0034*/ 	.short	0x0001
        /*0036*/ 	.short	0x0c48
        /*0038*/ 	.byte	0x00, 0xf0, 0x05, 0x00


	//----- nvinfo : EIATTR_KPARAM_INFO
	.align		4
.L_4949:
        /*003c*/ 	.byte	0x04, 0x17
        /*003e*/ 	.short	(.L_4951 - .L_4950)
.L_4950:
        /*0040*/ 	.word	0x00000000
        /*0044*/ 	.short	0x0000
        /*0046*/ 	.short	0x0000
        /*0048*/ 	.byte	0x00, 0xf0, 0x21, 0x31


	//----- nvinfo : EIATTR_MAXREG_COUNT
	.align		4
.L_4951:
        /*004c*/ 	.byte	0x03, 0x1b
        /*004e*/ 	.short	0x0080


	//----- nvinfo : EIATTR_MERCURY_ISA_VERSION
	.align		4
        /*0050*/ 	.byte	0x03, 0x5f
        /*0052*/ 	.short	0x0000


	//----- nvinfo : EIATTR_EXIT_INSTR_OFFSETS
	.align		4
        /*0054*/ 	.byte	0x04, 0x1c
        /*0056*/ 	.short	(.L_4953 - .L_4952)


	//   ....[0]....
.L_4952:
        /*0058*/ 	.word	0x00000170


	//   ....[1]....
        /*005c*/ 	.word	0x00000560


	//   ....[2]....
        /*0060*/ 	.word	0x000005c0


	//   ....[3]....
        /*0064*/ 	.word	0x00000700


	//----- nvinfo : EIATTR_MAX_THREADS
	.align		4
.L_4953:
        /*0068*/ 	.byte	0x04, 0x05
        /*006a*/ 	.short	(.L_4955 - .L_4954)
.L_4954:
        /*006c*/ 	.word	0x00000200
        /*0070*/ 	.word	0x00000001
        /*0074*/ 	.word	0x00000001


	//----- nvinfo : EIATTR_CRS_STACK_SIZE
	.align		4
.L_4955:
        /*0078*/ 	.byte	0x04, 0x1e
        /*007a*/ 	.short	(.L_4957 - .L_4956)
.L_4956:
        /*007c*/ 	.word	0x00000000
.L_4957:


//--------------------- .nv.info._ZN2at6native55_GLOBAL__N__de093ff9_22_ForeachBinaryOpList_cu_a911ec4325multi_tensor_apply_kernelINS1_18TensorListMetadataILi2EEENS1_11CopyFunctorIfN3c107complexIdEELi2ELi1ELi1EEEJNS0_4CopyIfS8_EEEEEvT_T0_DpT1_ --------------------------
	.section	.nv.info._ZN2at6native55_GLOBAL__N__de093ff9_22_ForeachBinaryOpList_cu_a911ec4325multi_tensor_apply_kernelINS1_18TensorListMetadataILi2EEENS1_11CopyFunctorIfN3c107complexIdEELi2ELi1ELi1EEEJNS0_4CopyIfS8_EEEEEvT_T0_DpT1_,"",@"SHT_CUDA_INFO"
	.sectionflags	@""
	.align	4


	//----- nvinfo : EIATTR_CUDA_API_VERSION
	.align		4
        /*0000*/ 	.byte	0x04, 0x37
        /*0002*/ 	.short	(.L_4959 - .L_4958)
.L_4958:
        /*0004*/ 	.word	0x00000082


	//----- nvinfo : EIATTR_SW2861232_WAR
	.align		4
.L_4959:
        /*0008*/ 	.byte	0x01, 0x35
	.zero		2


	//----- nvinfo : EIATTR_PARAM_CBANK
	.align		4
        /*000c*/ 	.byte	0x04, 0x0a
        /*000e*/ 	.short	(.L_4961 - .L_4960)
	.align		4
.L_4960:
        /*0010*/ 	.word	index@(.nv.constant0._ZN2at6native55_GLOBAL__N__de093ff9_22_ForeachBinaryOpList_cu_a911ec4325multi_tensor_apply_kernelINS1_18TensorListMetadataILi2EEENS1_11CopyFunctorIfN3c107complexIdEELi2ELi1ELi1EEEJNS0_4CopyIfS8_EEEEEvT_T0_DpT1_)
        /*0014*/ 	.short	0x0160
        /*0016*/ 	.short	0x0c4a


	//----- nvinfo : EIATTR_CBANK_PARAM_SIZE
	.align		4
.L_4961:
        /*0018*/ 	.byte	0x03, 0x19
        /*001a*/ 	.short	0x0c4a


	//----- nvinfo : EIATTR_KPARAM_INFO
	.align		4
        /*001c*/ 	.byte	0x04, 0x17
        /*001e*/ 	.short	(.L_4963 - .L_4962)
.L_4962:
        /*0020*/ 	.word	0x00000000
        /*0024*/ 	.short	0x0002
        /*0026*/ 	.short	0x0c49
        /*0028*/ 	.byte	0x00, 0xf0, 0x05, 0x00


	//----- nvinfo : EIATTR_KPARAM_INFO
	.align		4
.L_4963:
        /*002c*/ 	.byte	0x04, 0x17
        /*002e*/ 	.short	(.L_4965 - .L_4964)
.L_4964:
        /*0030*/ 	.word	0x00000000
        /*0034*/ 	.short	0x0001
        /*0036*/ 	.short	0x0c48
        /*0038*/ 	.byte	0x00, 0xf0, 0x05, 0x00


	//----- nvinfo : EIATTR_KPARAM_INFO
	.align		4
.L_4965:
        /*003c*/ 	.byte	0x04, 0x17
        /*003e*/ 	.short	(.L_4967 - .L_4966)
.L_4966:
        /*0040*/ 	.word	0x00000000
        /*0044*/ 	.short	0x0000
        /*0046*/ 	.short	0x0000
        /*0048*/ 	.byte	0x00, 0xf0, 0x21, 0x31


	//----- nvinfo : EIATTR_MAXREG_COUNT
	.align		4
.L_4967:
        /*004c*/ 	.byte	0x03, 0x1b
        /*004e*/ 	.short	0x0080


	//----- nvinfo : EIATTR_MERCURY_ISA_VERSION
	.align		4
        /*0050*/ 	.byte	0x03, 0x5f
        /*0052*/ 	.short	0x0000


	//----- nvinfo : EIATTR_EXIT_INSTR_OFFSETS
	.align		4
        /*0054*/ 	.byte	0x04, 0x1c
        /*0056*/ 	.short	(.L_4969 - .L_4968)


	//   ....[0]....
.L_4968:
        /*0058*/ 	.word	0x000001a0


	//   ....[1]....
        /*005c*/ 	.word	0x000006e0


	//   ....[2]....
        /*0060*/ 	.word	0x00000740


	//   ....[3]....
        /*0064*/ 	.word	0x00000940


	//----- nvinfo : EIATTR_MAX_THREADS
	.align		4
.L_4969:
        /*0068*/ 	.byte	0x04, 0x05
        /*006a*/ 	.short	(.L_4971 - .L_4970)
.L_4970:
        /*006c*/ 	.word	0x00000200
        /*0070*/ 	.word	0x00000001
        /*0074*/ 	.word	0x00000001


	//----- nvinfo : EIATTR_CRS_STACK_SIZE
	.align		4
.L_4971:
        /*0078*/ 	.byte	0x04, 0x1e
        /*007a*/ 	.short	(.L_4973 - .L_4972)
.L_4972:
        /*007c*/ 	.word	0x00000000
.L_4973:


//--------------------- .nv.info._ZN2at6native55_GLOBAL__N__de093ff9_22_ForeachBinaryOpList_cu_a911ec4325multi_tensor_apply_kernelINS1_18TensorListMetadataILi2EEENS1_11CopyFunctorIfdLi2ELi1ELi1EEEJNS0_4CopyIfdEEEEEvT_T0_DpT1_ --------------------------
	.section	.nv.info._ZN2at6native55_GLOBAL__N__de093ff9_22_ForeachBinaryOpList_cu_a911ec4325multi_tensor_apply_kernelINS1_18TensorListMetadataILi2EEENS1_11CopyFunctorIfdLi2ELi1ELi1EEEJNS0_4CopyIfdEEEEEvT_T0_DpT1_,"",@"SHT_CUDA_INFO"
	.sectionflags	@""
	.align	4


	//----- nvinfo : EIATTR_CUDA_API_VERSION
	.align		4
        /*0000*/ 	.byte	0x04, 0x37
        /*0002*/ 	.short	(.L_4975 - .L_4974)
.L_4974:
        /*0004*/ 	.word	0x00000082


	//----- nvinfo : EIATTR_SW2861232_WAR
	.align		4
.L_4975:
        /*0008*/ 	.byte	0x01, 0x35
	.zero		2


	//----- nvinfo : EIATTR_PARAM_CBANK
	.align		4
        /*000c*/ 	.byte	0x04, 0x0a
        /*000e*/ 	.short	(.L_4977 - .L_4976)
	.align		4
.L_4976:
        /*0010*/ 	.word	index@(.nv.constant0._ZN2at6native55_GLOBAL__N__de093ff9_22_ForeachBinaryOpList_cu_a911ec4325multi_tensor_apply_kernelINS1_18TensorListMetadataILi2EEENS1_11CopyFunctorIfdLi2ELi1ELi1EEEJNS0_4CopyIfdEEEEEvT_T0_DpT1_)
        /*0014*/ 	.short	0x0160
        /*0016*/ 	.short	0x0c4a


	//----- nvinfo : EIATTR_CBANK_PARAM_SIZE
	.align		4
.L_4977:
        /*0018*/ 	.byte	0x03, 0x19
        /*001a*/ 	.short	0x0c4a


	//----- nvinfo : EIATTR_KPARAM_INFO
	.align		4
        /*001c*/ 	.byte	0x04, 0x17
        /*001e*/ 	.short	(.L_4979 - .L_4978)
.L_4978:
        /*0020*/ 	.word	0x00000000
        /*0024*/ 	.short	0x0002
        /*0026*/ 	.short	0x0c49
        /*0028*/ 	.byte	0x00, 0xf0, 0x05, 0x00


	//----- nvinfo : EIATTR_KPARAM_INFO
	.align		4
.L_4979:
        /*002c*/ 	.byte	0x04, 0x17
        /*002e*/ 	.short	(.L_4981 - .L_4980)
.L_4980:
        /*0030*/ 	.word	0x00000000
        /*0034*/ 	.short	0x0001
        /*0036*/ 	.short	0x0c48
        /*0038*/ 	.byte	0x00, 0xf0, 0x05, 0x00


	//----- nvinfo : EIATTR_KPARAM_INFO
	.align		4
.L_4981:
        /*003c*/ 	.byte	0x04, 0x17
        /*003e*/ 	.short	(.L_4983 - .L_4982)
.L_4982:
        /*0040*/ 	.word	0x00000000
        /*0044*/ 	.short	0x0000
        /*0046*/ 	.short	0x0000
        /*0048*/ 	.byte	0x00, 0xf0, 0x21, 0x31


	//----- nvinfo : EIATTR_MAXREG_COUNT
	.align		4
.L_4983:
        /*004c*/ 	.byte	0x03, 0x1b
        /*004e*/ 	.short	0x0080


	//----- nvinfo : EIATTR_MERCURY_ISA_VERSION
	.align		4
        /*0050*/ 	.byte	0x03, 0x5f
        /*0052*/ 	.short	0x0000


	//----- nvinfo : EIATTR_EXIT_INSTR_OFFSETS
	.align		4
        /*0054*/ 	.byte	0x04, 0x1c
        /*0056*/ 	.short	(.L_4985 - .L_4984)


	//   ....[0]....
.L_4984:
        /*0058*/ 	.word	0x000001a0


	//   ....[1]....
        /*005c*/ 	.word	0x000006a0


	//   ....[2]....
        /*0060*/ 	.word	0x00000700


	//   ....[3]....
        /*0064*/ 	.word	0x000008e0


	//----- nvinfo : EIATTR_MAX_THREADS
	.align		4
.L_4985:
        /*0068*/ 	.byte	0x04, 0x05
        /*006a*/ 	.short	(.L_4987 - .L_4986)
.L_4986:
        /*006c*/ 	.word	0x00000200
        /*0070*/ 	.word	0x00000001
        /*0074*/ 	.word	0x00000001


	//----- nvinfo : EIATTR_CRS_STACK_SIZE
	.align		4
.L_4987:
        /*0078*/ 	.byte	0x04, 0x1e
        /*007a*/ 	.short	(.L_4989 - .L_4988)
.L_4988:
        /*007c*/ 	.word	0x00000000
.L_4989:


//--------------------- .nv.info._ZN2at6native55_GLOBAL__N__de093ff9_22_ForeachBinaryOpList_cu_a911ec4325multi_tensor_apply_kernelINS1_18TensorListMetadataILi2EEENS1_11CopyFunctorIfiLi2ELi1ELi1EEEJNS0_4CopyIfiEEEEEvT_T0_DpT1_ --------------------------
	.section	.nv.info._ZN2at6native55_GLOBAL__N__de093ff9_22_ForeachBinaryOpList_cu_a911ec4325multi_tensor_apply_kernelINS1_18TensorListMetadataILi2EEENS1_11CopyFunctorIfiLi2ELi1ELi1EEEJNS0_4CopyIfiEEEEEvT_T0_DpT1_,"",@"SHT_CUDA_INFO"
	.sectionflags	@""
	.align	4


	//----- nvinfo : EIATTR_CUDA_API_VERSION
	.align		4
        /*0000*/ 	.byte	0x04, 0x37
        /*0002*/ 	.short	(.L_4991 - .L_4990)
.L_4990:
        /*0004*/ 	.word	0x00000082


	//----- nvinfo : EIATTR_SW2861232_WAR
	.align		4
.L_4991:
        /*0008*/ 	.byte	0x01, 0x35
	.zero		2


	//----- nvinfo : EIATTR_PARAM_CBANK
	.align		4
        /*000c*/ 	.byte	0x04, 0x0a
        /*000e*/ 	.short	(.L_4993 - .L_4992)
	.align		4
.L_4992:
        /*0010*/ 	.word	index@(.nv.constant0._ZN2at6native55_GLOBAL__N__de093ff9_22_ForeachBinaryOpList_cu_a911ec4325multi_tensor_apply_kernelINS1_18TensorListMetadataILi2EEENS1_11CopyFunctorIfiLi2ELi1ELi1EEEJNS0_4CopyIfiEEEEEvT_T0_DpT1_)
        /*0014*/ 	.short	0x0160
        /*0016*/ 	.short	0x0c4a


	//----- nvinfo : EIATTR_CBANK_PARAM_SIZE
	.align		4
.L_4993:
        /*0018*/ 	.byte	0x03, 0x19
        /*001a*/ 	.short	0x0c4a


	//----- nvinfo : EIATTR_KPARAM_INFO
	.align		4
        /*001c*/ 	.byte	0x04, 0x17
        /*001e*/ 	.short	(.L_4995 - .L_4994)
.L_4994:
        /*0020*/ 	.word	0x00000000
        /*0024*/ 	.short	0x0002
        /*0026*/ 	.short	0x0c49
        /*0028*/ 	.byte	0x00, 0xf0, 0x05, 0x00


	//----- nvinfo : EIATTR_KPARAM_INFO
	.align		4
.L_4995:
        /*002c*/ 	.byte	0x04, 0x17
        /*002e*/ 	.short	(.L_4997 - .L_4996)
.L_4996:
        /*0030*/ 	.word	0x00000000
        /*0034*/ 	.short	0x0001
        /*0036*/ 	.short	0x0c48
        /*0038*/ 	.byte	0x00, 0xf0, 0x05, 0x00


	//----- nvinfo : EIATTR_KPARAM_INFO
	.align		4
.L_4997:
        /*003c*/ 	.byte	0x04, 0x17
        /*003e*/ 	.short	(.L_4999 - .L_4998)
.L_4998:
        /*0040*/ 	.word	0x00000000
        /*0044*/ 	.short	0x0000
        /*0046*/ 	.short	0x0000
        /*0048*/ 	.byte	0x00, 0xf0, 0x21, 0x31


	//----- nvinfo : EIATTR_MAXREG_COUNT
	.align		4
.L_4999:
        /*004c*/ 	.byte	0x03, 0x1b
        /*004e*/ 	.short	0x0080


	//----- nvinfo : EIATTR_MERCURY_ISA_VERSION
	.align		4
        /*0050*/ 	.byte	0x03, 0x5f
        /*0052*/ 	.short	0x0000


	//----- nvinfo : EIATTR_EXIT_INSTR_OFFSETS
	.align		4
        /*0054*/ 	.byte	0x04, 0x1c
        /*0056*/ 	.short	(.L_5001 - .L_5000)


	//   ....[0]....
.L_5000:
        /*0058*/ 	.word	0x00000160


	//   ....[1]....
        /*005c*/ 	.word	0x00000580


	//   ....[2]....
        /*0060*/ 	.word	0x000005e0


	//   ....[3]....
        /*0064*/ 	.word	0x00000750


	//----- nvinfo : EIATTR_MAX_THREADS
	.align		4
.L_5001:
        /*0068*/ 	.byte	0x04, 0x05
        /*006a*/ 	.short	(.L_5003 - .L_5002)
.L_5002:
        /*006c*/ 	.word	0x00000200
        /*0070*/ 	.word	0x00000001
        /*0074*/ 	.word	0x00000001


	//----- nvinfo : EIATTR_CRS_STACK_SIZE
	.align		4
.L_5003:
        /*0078*/ 	.byte	0x04, 0x1e
        /*007a*/ 	.short	(.L_5005 - .L_5004)
.L_5004:
        /*007c*/ 	.word	0x00000000
.L_5005:


//--------------------- .nv.info._ZN2at6native55_GLOBAL__N__de093ff9_22_ForeachBinaryOpList_cu_a911ec4325multi_tensor_apply_kernelINS1_18TensorListMetadataILi2EEENS1_11CopyFunctorIfsLi2ELi1ELi1EEEJNS0_4CopyIfsEEEEEvT_T0_DpT1_ --------------------------
	.section	.nv.info._ZN2at6native55_GLOBAL__N__de093ff9_22_ForeachBinaryOpList_cu_a911ec4325multi_tensor_apply_kernelINS1_18TensorListMetadataILi2EEENS1_11CopyFunctorIfsLi2ELi1ELi1EEEJNS0_4CopyIfsEEEEEvT_T0_DpT1_,"",@"SHT_CUDA_INFO"
	.sectionflags	@""
	.align	4


	//----- nvinfo : EIATTR_CUDA_API_VERSION
	.align		4
        /*0000*/ 	.byte	0x04, 0x37
        /*0002*/ 	.short	(.L_5007 - .L_5006)
.L_5006:
        /*0004*/ 	.word	0x00000082


	//----- nvinfo : EIATTR_SW2861232_WAR
	.align		4
.L_5007:
        /*0008*/ 	.byte	0x01, 0x35
	.zero		2


	//----- nvinfo : EIATTR_PARAM_CBANK
	.align		4
        /*000c*/ 	.byte	0x04, 0x0a
        /*000e*/ 	.short	(.L_5009 - .L_5008)
	.align		4
.L_5008:
        /*0010*/ 	.word	index@(.nv.constant0._ZN2at6native55_GLOBAL__N__de093ff9_22_ForeachBinaryOpList_cu_a911ec4325multi_tensor_apply_kernelINS1_18TensorListMetadataILi2EEENS1_11CopyFunctorIfsLi2ELi1ELi1EEEJNS0_4CopyIfsEEEEEvT_T0_DpT1_)
        /*0014*/ 	.short	0x0160
        /*0016*/ 	.short	0x0c4a


	//----- nvinfo : EIATTR_CBANK_PARAM_SIZE
	.align		4
.L_5009:
        /*0018*/ 	.byte	0x03, 0x19
        /*001a*/ 	.short	0x0c4a


	//----- nvinfo : EIATTR_KPARAM_INFO
	.align		4
        /*001c*/ 	.byte	0x04, 0x17
        /*001e*/ 	.short	(.L_5011 - .L_5010)
.L_5010:
        /*0020*/ 	.word	0x00000000
        /*0024*/ 	.short	0x0002
        /*0026*/ 	.short	0x0c49
        /*0028*/ 	.byte	0x00, 0xf0, 0x05, 0x00


	//----- nvinfo : EIATTR_KPARAM_INFO
	.align		4
.L_5011:
        /*002c*/ 	.byte	0x04, 0x17
        /*002e*/ 	.short	(.L_5013 - .L_5012)
.L_5012:
        /*0030*/ 	.word	0x00000000
        /*0034*/ 	.short	0x0001
        /*0036*/ 	.short	0x0c48
        /*0038*/ 	.byte	0x00, 0xf0, 0x05, 0x00


	//----- nvinfo : EIATTR_KPARAM_INFO
	.align		4
.L_5013:
        /*003c*/ 	.byte	0x04, 0x17
        /*003e*/ 	.short	(.L_5015 - .L_5014)
.L_5014:
        /*0040*/ 	.word	0x00000000
        /*0044*/ 	.short	0x0000
        /*0046*/ 	.short	0x0000
        /*0048*/ 	.byte	0x00, 0xf0, 0x21, 0x31


	//----- nvinfo : EIATTR_MAXREG_COUNT
	.align		4
.L_5015:
        /*004c*/ 	.byte	0x03, 0x1b
        /*004e*/ 	.short	0x0080


	//----- nvinfo : EIATTR_MERCURY_ISA_VERSION
	.align		4
        /*0050*/ 	.byte	0x03, 0x5f
        /*0052*/ 	.short	0x0000


	//----- nvinfo : EIATTR_EXIT_INSTR_OFFSETS
	.align		4
        /*0054*/ 	.byte	0x04, 0x1c
        /*0056*/ 	.short	(.L_5017 - .L_5016)


	//   ....[0]....
.L_5016:
        /*0058*/ 	.word	0x00000170


	//   ....[1]....
        /*005c*/ 	.word	0x00000570


	//   ....[2]....
        /*0060*/ 	.word	0x000005d0


	//   ....[3]....
        /*0064*/ 	.word	0x00000720


	//----- nvinfo : EIATTR_MAX_THREADS
	.align		4
.L_5017:
        /*0068*/ 	.byte	0x04, 0x05
        /*006a*/ 	.short	(.L_5019 - .L_5018)
.L_5018:
        /*006c*/ 	.word	0x00000200
        /*0070*/ 	.word	0x00000001
        /*0074*/ 	.word	0x00000001


	//----- nvinfo : EIATTR_CRS_STACK_SIZE
	.align		4
.L_5019:
        /*0078*/ 	.byte	0x04, 0x1e
        /*007a*/ 	.short	(.L_5021 - .L_5020)
.L_5020:
        /*007c*/ 	.word	0x00000000
.L_5021:


//--------------------- .nv.info._ZN2at6native55_GLOBAL__N__de093ff9_22_ForeachBinaryOpList_cu_a911ec4325multi_tensor_apply_kernelINS1_18TensorListMetadataILi2EEENS1_11CopyFunctorIflLi2ELi1ELi1EEEJNS0_4CopyIflEEEEEvT_T0_DpT1_ --------------------------
	.section	.nv.info._ZN2at6native55_GLOBAL__N__de093ff9_22_ForeachBinaryOpList_cu_a911ec4325multi_tensor_apply_kernelINS1_18TensorListMetadataILi2EEENS1_11CopyFunctorIflLi2ELi1ELi1EEEJNS0_4CopyIflEEEEEvT_T0_DpT1_,"",@"SHT_CUDA_INFO"
	.sectionflags	@""
	.align	4


	//----- nvinfo : EIATTR_CUDA_API_VERSION
	.align		4
        /*0000*/ 	.byte	0x04, 0x37
        /*0002*/ 	.short	(.L_5023 - .L_5022)
.L_5022:
        /*0004*/ 	.word	0x00000082


	//----- nvinfo : EIATTR_SW2861232_WAR
	.align		4
.L_5023:
        /*0008*/ 	.byte	0x01, 0x35
	.zero		2


	//----- nvinfo : EIATTR_PARAM_CBANK
	.align		4
        /*000c*/ 	.byte	0x04, 0x0a
        /*000e*/ 	.short	(.L_5025 - .L_5024)
	.align		4
.L_5024:
        /*0010*/ 	.word	index@(.nv.constant0._ZN2at6native55_GLOBAL__N__de093ff9_22_ForeachBinaryOpList_cu_a911ec4325multi_tensor_apply_kernelINS1_18TensorListMetadataILi2EEENS1_11CopyFunctorIflLi2ELi1ELi1EEEJNS0_4CopyIflEEEEEvT_T0_DpT1_)
        /*0014*/ 	.short	0x0160
        /*0016*/ 	.short	0x0c4a


	//----- nvinfo : EIATTR_CBANK_PARAM_SIZE
	.align		4
.L_5025:
        /*0018*/ 	.byte	0x03, 0x19
        /*001a*/ 	.short	0x0c4a


	//----- nvinfo : EIATTR_KPARAM_INFO
	.align		4
        /*001c*/ 	.byte	0x04, 0x17
        /*001e*/ 	.short	(.L_5027 - .L_5026)
.L_5026:
        /*0020*/ 	.word	0x00000000
        /*0024*/ 	.short	0x0002
        /*0026*/ 	.short	0x0c49
        /*0028*/ 	.byte	0x00, 0xf0, 0x05, 0x00


	//----- nvinfo : EIATTR_KPARAM_INFO
	.align		4
.L_5027:
        /*002c*/ 	.byte	0x04, 0x17
        /*002e*/ 	.short	(.L_5029 - .L_5028)
.L_5028:
        /*0030*/ 	.word	0x00000000
        /*0034*/ 	.short	0x0001
        /*0036*/ 	.short	0x0c48
        /*0038*/ 	.byte	0x00, 0xf0, 0x05, 0x00


	//----- nvinfo : EIATTR_KPARAM_INFO
	.align		4
.L_5029:
        /*003c*/ 	.byte	0x04, 0x17
        /*003e*/ 	.short	(.L_5031 - .L_5030)
.L_5030:
        /*0040*/ 	.word	0x00000000
        /*0044*/ 	.short	0x0000
        /*0046*/ 	.short	0x0000
        /*0048*/ 	.byte	0x00, 0xf0, 0x21, 0x31


	//----- nvinfo : EIATTR_MAXREG_COUNT
	.align		4
.L_5031:
        /*004c*/ 	.byte	0x03, 0x1b
        /*004e*/ 	.short	0x0080


	//----- nvinfo : EIATTR_MERCURY_ISA_VERSION
	.align		4
        /*0050*/ 	.byte	0x03, 0x5f
        /*0052*/ 	.short	0x0000


	//----- nvinfo : EIATTR_EXIT_INSTR_OFFSETS
	.align		4
        /*0054*/ 	.byte	0x04, 0x1c
        /*0056*/ 	.short	(.L_5033 - .L_5032)


	//   ....[0]....
.L_5032:
        /*0058*/ 	.word	0x000001a0


	//   ....[1]....
        /*005c*/ 	.word	0x000005a0


	//   ....[2]....
        /*0060*/ 	.word	0x00000600


	//   ....[3]....
        /*0064*/ 	.word	0x00000760


	//----- nvinfo : EIATTR_MAX_THREADS
	.align		4
.L_5033:
        /*0068*/ 	.byte	0x04, 0x05
        /*006a*/ 	.short	(.L_5035 - .L_5034)
.L_5034:
        /*006c*/ 	.word	0x00000200
        /*0070*/ 	.word	0x00000001
        /*0074*/ 	.word	0x00000001


	//----- nvinfo : EIATTR_CRS_STACK_SIZE
	.align		4
.L_5035:
        /*0078*/ 	.byte	0x04, 0x1e
        /*007a*/ 	.short	(.L_5037 - .L_5036)
.L_5036:
        /*007c*/ 	.word	0x00000000
.L_5037:


//--------------------- .nv.info._ZN2at6native55_GLOBAL__N__de093ff9_22_ForeachBinaryOpList_cu_a911ec4325multi_tensor_apply_kernelINS1_18TensorListMetadataILi2EEENS1_11CopyFunctorIfaLi2ELi1ELi1EEEJNS0_4CopyIfaEEEEEvT_T0_DpT1_ --------------------------
	.section	.nv.info._ZN2at6native55_GLOBAL__N__de093ff9_22_ForeachBinaryOpList_cu_a911ec4325multi_tensor_apply_kernelINS1_18TensorListMetadataILi2EEENS1_11CopyFunctorIfaLi2ELi1ELi1EEEJNS0_4CopyIfaEEEEEvT_T0_DpT1_,"",@"SHT_CUDA_INFO"
	.sectionflags	@""
	.align	4


	//----- nvinfo : EIATTR_CUDA_API_VERSION
	.align		4
        /*0000*/ 	.byte	0x04, 0x37
        /*0002*/ 	.short	(.L_5039 - .L_5038)
.L_5038:
        /*0004*/ 	.word	0x00000082


	//----- nvinfo : EIATTR_SW2861232_WAR
	.align		4
.L_5039:
        /*0008*/ 	.byte	0x01, 0x35
	.zero		2


	//----- nvinfo : EIATTR_PARAM_CBANK
	.align		4
        /*000c*/ 	.byte	0x04, 0x0a
        /*000e*/ 	.short	(.L_5041 - .L_5040)
	.align		4
.L_5040:
        /*0010*/ 	.word	index@(.nv.constant0._ZN2at6native55_GLOBAL__N__de093ff9_22_ForeachBinaryOpList_cu_a911ec4325multi_tensor_apply_kernelINS1_18TensorListMetadataILi2EEENS1_11CopyFunctorIfaLi2ELi1ELi1EEEJNS0_4CopyIfaEEEEEvT_T0_DpT1_)
        /*0014*/ 	.short	0x0160
        /*0016*/ 	.short	0x0c4a


	//----- nvinfo : EIATTR_CBANK_PARAM_SIZE
	.align		4
.L_5041:
        /*0018*/ 	.byte	0x03, 0x19
        /*001a*/ 	.short	0x0c4a


	//----- nvinfo : EIATTR_KPARAM_INFO
	.align		4
        /*001c*/ 	.byte	0x04, 0x17
        /*001e*/ 	.short	(.L_5043 - .L_5042)
.L_5042:
        /*0020*/ 	.word	0x00000000
        /*0024*/ 	.short	0x0002
        /*0026*/ 	.short	0x0c49
        /*0028*/ 	.byte	0x00, 0xf0, 0x05, 0x00


	//----- nvinfo : EIATTR_KPARAM_INFO
	.align		4
.L_5043:
        /*002c*/ 	.byte	0x04, 0x17
        /*002e*/ 	.short	(.L_5045 - .L_5044)
.L_5044:
        /*0030*/ 	.word	0x00000000
        /*0034*/ 	.short	0x0001
        /*0036*/ 	.short	0x0c48
        /*0038*/ 	.byte	0x00, 0xf0, 0x05, 0x00


	//----- nvinfo : EIATTR_KPARAM_INFO
	.align		4
.L_5045:
        /*003c*/ 	.byte	0x04, 0x17
        /*003e*/ 	.short	(.L_5047 - .L_5046)
.L_5046:
        /*0040*/ 	.word	0x00000000
        /*0044*/ 	.short	0x0000
        /*0046*/ 	.short	0x0000
        /*0048*/ 	.byte	0x00, 0xf0, 0x21, 0x31


	//----- nvinfo : EIATTR_MAXREG_COUNT
	.align		4
.L_5047:
        /*004c*/ 	.byte	0x03, 0x1b
        /*004e*/ 	.short	0x0080


	//----- nvinfo : EIATTR_MERCURY_ISA_VERSION
	.align		4
        /*0050*/ 	.byte	0x03, 0x5f
        /*0052*/ 	.short	0x0000


	//----- nvinfo : EIATTR_EXIT_INSTR_OFFSETS
	.align		4
        /*0054*/ 	.byte	0x04, 0x1c
        /*0056*/ 	.short	(.L_5049 - .L_5048)


	//   ....[0]....
.L_5048:
        /*0058*/ 	.word	0x00000170


	//   ....[1]....
        /*005c*/ 	.word	0x000005a0


	//   ....[2]....
        /*0060*/ 	.word	0x00000600


	//   ....[3]....
        /*0064*/ 	.word	0x00000750


	//----- nvinfo : EIATTR_MAX_THREADS
	.align		4
.L_5049:
        /*0068*/ 	.byte	0x04, 0x05
        /*006a*/ 	.short	(.L_5051 - .L_5050)
.L_5050:
        /*006c*/ 	.word	0x00000200
        /*0070*/ 	.word	0x00000001
        /*0074*/ 	.word	0x00000001


	//----- nvinfo : EIATTR_CRS_STACK_SIZE
	.align		4
.L_5051:
        /*0078*/ 	.byte	0x04, 0x1e
        /*007a*/ 	.short	(.L_5053 - .L_5052)
.L_5052:
        /*007c*/ 	.word	0x00000000
.L_5053:


//--------------------- .nv.info._ZN2at6native55_GLOBAL__N__de093ff9_22_ForeachBinaryOpList_cu_a911ec4325multi_tensor_apply_kernelINS1_18TensorListMetadataILi2EEENS1_11CopyFunctorIfhLi2ELi1ELi1EEEJNS0_4CopyIfhEEEEEvT_T0_DpT1_ --------------------------
	.section	.nv.info._ZN2at6native55_GLOBAL__N__de093ff9_22_ForeachBinaryOpList_cu_a911ec4325multi_tensor_apply_kernelINS1_18TensorListMetadataILi2EEENS1_11CopyFunctorIfhLi2ELi1ELi1EEEJNS0_4CopyIfhEEEEEvT_T0_DpT1_,"",@"SHT_CUDA_INFO"
	.sectionflags	@""
	.align	4


	//----- nvinfo : EIATTR_CUDA_API_VERSION
	.align		4
        /*0000*/ 	.byte	0x04, 0x37
        /*0002*/ 	.short	(.L_5055 - .L_5054)
.L_5054:
        /*0004*/ 	.word	0x00000082


	//----- nvinfo : EIATTR_SW2861232_WAR
	.align		4
.L_5055:
        /*0008*/ 	.byte	0x01, 0x35
	.zero		2


	//----- nvinfo : EIATTR_PARAM_CBANK
	.align		4
        /*000c*/ 	.byte	0x04, 0x0a
        /*000e*/ 	.short	(.L_5057 - .L_5056)
	.align		4
.L_5056:
        /*0010*/ 	.word	index@(.nv.constant0._ZN2at6native55_GLOBAL__N__de093ff9_22_ForeachBinaryOpList_cu_a911ec4325multi_tensor_apply_kernelINS1_18TensorListMetadataILi2EEENS1_11CopyFunctorIfhLi2ELi1ELi1EEEJNS0_4CopyIfhEEEEEvT_T0_DpT1_)
        /*0014*/ 	.short	0x0160
        /*0016*/ 	.short	0x0c4a


	//----- nvinfo : EIATTR_CBANK_PARAM_SIZE
	.align		4
.L_5057:
        /*0018*/ 	.byte	0x03, 0x19
        /*001a*/ 	.short	0x0c4a


	//----- nvinfo : EIATTR_KPARAM_INFO
	.align		4
        /*001c*/ 	.byte	0x04, 0x17
        /*001e*/ 	.short	(.L_5059 - .L_5058)
.L_5058:
        /*0020*/ 	.word	0x00000000
        /*0024*/ 	.short	0x0002
        /*0026*/ 	.short	0x0c49
        /*0028*/ 	.byte	0x00, 0xf0, 0x05, 0x00


	//----- nvinfo : EIATTR_KPARAM_INFO
	.align		4
.L_5059:
        /*002c*/ 	.byte	0x04, 0x17
        /*002e*/ 	.short	(.L_5061 - .L_5060)
.L_5060:
        /*0030*/ 	.word	0x00000000
        /*0034*/ 	.short	0x0001
        /*0036*/ 	.short	0x0c48
        /*0038*/ 	.byte	0x00, 0xf0, 0x05, 0x00


	//----- nvinfo : EIATTR_KPARAM_INFO
	.align		4
.L_5061:
        /*003c*/ 	.byte	0x04, 0x17
        /*003e*/ 	.short	(.L_5063 - .L_5062)
.L_5062:
        /*0040*/ 	.word	0x00000000
        /*0044*/ 	.short	0x0000
        /*0046*/ 	.short	0x0000
        /*0048*/ 	.byte	0x00, 0xf0, 0x21, 0x31


	//----- nvinfo : EIATTR_MAXREG_COUNT
	.align		4
.L_5063:
        /*004c*/ 	.byte	0x03, 0x1b
        /*004e*/ 	.short	0x0080


	//----- nvinfo : EIATTR_MERCURY_ISA_VERSION
	.align		4
        /*0050*/ 	.byte	0x03, 0x5f
        /*0052*/ 	.short	0x0000


	//----- nvinfo : EIATTR_EXIT_INSTR_OFFSETS
	.align		4
        /*0054*/ 	.byte	0x04, 0x1c
        /*0056*/ 	.short	(.L_5065 - .L_5064)


	//   ....[0]....
.L_5064:
        /*0058*/ 	.word	0x00000170


	//   ....[1]....
        /*005c*/ 	.word	0x000005a0


	//   ....[2]....
        /*0060*/ 	.word	0x00000600


	//   ....[3]....
        /*0064*/ 	.word	0x00000750


	//----- nvinfo : EIATTR_MAX_THREADS
	.align		4
.L_5065:
        /*0068*/ 	.byte	0x04, 0x05
        /*006a*/ 	.short	(.L_5067 - .L_5066)
.L_5066:
        /*006c*/ 	.word	0x00000200
        /*0070*/ 	.word	0x00000001
        /*0074*/ 	.word	0x00000001


	//----- nvinfo : EIATTR_CRS_STACK_SIZE
	.align		4
.L_5067:
        /*0078*/ 	.byte	0x04, 0x1e
        /*007a*/ 	.short	(.L_5069 - .L_5068)
.L_5068:
        /*007c*/ 	.word	0x00000000
.L_5069:


//--------------------- .nv.info._ZN2at6native55_GLOBAL__N__de093ff9_22_ForeachBinaryOpList_cu_a911ec4325multi_tensor_apply_kernelINS1_18TensorListMetadataILi2EEENS1_14UnaryOpFunctorIfLi2ELi1ELi1EEEJNS0_4CopyIffEEEEEvT_T0_DpT1_ --------------------------
	.section	.nv.info._ZN2at6native55_GLOBAL__N__de093ff9_22_ForeachBinaryOpList_cu_a911ec4325multi_tensor_apply_kernelINS1_18TensorListMetadataILi2EEENS1_14UnaryOpFunctorIfLi2ELi1ELi1EEEJNS0_4CopyIffEEEEEvT_T0_DpT1_,"",@"SHT_CUDA_INFO"
	.sectionflags	@""
	.align	4


	//----- nvinfo : EIATTR_CUDA_API_VERSION
	.align		4
        /*0000*/ 	.byte	0x04, 0x37
        /*0002*/ 	.short	(.L_5071 - .L_5070)
.L_5070:
        /*0004*/ 	.word	0x00000082


	//----- nvinfo : EIATTR_SW2861232_WAR
	.align		4
.L_5071:
        /*0008*/ 	.byte	0x01, 0x35
	.zero		2


	//----- nvinfo : EIATTR_PARAM_CBANK
	.align		4
        /*000c*/ 	.byte	0x04, 0x0a
        /*000e*/ 	.short	(.L_5073 - .L_5072)
	.align		4
.L_5072:
        /*0010*/ 	.word	index@(.nv.constant0._ZN2at6native55_GLOBAL__N__de093ff9_22_ForeachBinaryOpList_cu_a911ec4325multi_tensor_apply_kernelINS1_18TensorListMetadataILi2EEENS1_14UnaryOpFunctorIfLi2ELi1ELi1EEEJNS0_4CopyIffEEEEEvT_T0_DpT1_)
        /*0014*/ 	.short	0x0160
        /*0016*/ 	.short	0x0c4a


	//----- nvinfo : EIATTR_CBANK_PARAM_SIZE
	.align		4
.L_5073:
        /*0018*/ 	.byte	0x03, 0x19
        /*001a*/ 	.short	0x0c4a


	//----- nvinfo : EIATTR_KPARAM_INFO
	.align		4
        /*001c*/ 	.byte	0x04, 0x17
        /*001e*/ 	.short	(.L_5075 - .L_5074)
.L_5074:
        /*0020*/ 	.word	0x00000000
        /*0024*/ 	.short	0x0002
        /*0026*/ 	.short	0x0c49
        /*0028*/ 	.byte	0x00, 0xf0, 0x05, 0x00


	//----- nvinfo : EIATTR_KPARAM_INFO
	.align		4
.L_5075:
        /*002c*/ 	.byte	0x04, 0x17
        /*002e*/ 	.short	(.L_5077 - .L_5076)
.L_5076:
        /*0030*/ 	.word	0x00000000
        /*0034*/ 	.short	0x0001
        /*0036*/ 	.short	0x0c48
        /*0038*/ 	.byte	0x00, 0xf0, 0x05, 0x00


	//----- nvinfo : EIATTR_KPARAM_INFO
	.align		4
.L_5077:
        /*003c*/ 	.byte	0x04, 0x17
        /*003e*/ 	.short	(.L_5079 - .L_5078)
.L_5078:
        /*0040*/ 	.word	0x00000000
        /*0044*/ 	.short	0x0000
        /*0046*/ 	.short	0x0000
        /*0048*/ 	.byte	0x00, 0xf0, 0x21, 0x31


	//----- nvinfo : EIATTR_MAXREG_COUNT
	.align		4
.L_5079:
        /*004c*/ 	.byte	0x03, 0x1b
        /*004e*/ 	.short	0x0080


	//----- nvinfo : EIATTR_MERCURY_ISA_VERSION
	.align		4
        /*0050*/ 	.byte	0x03, 0x5f
        /*0052*/ 	.short	0x0000


	//----- nvinfo : EIATTR_EXIT_INSTR_OFFSETS
	.align		4
        /*0054*/ 	.byte	0x04, 0x1c
        /*0056*/ 	.short	(.L_5081 - .L_5080)


	//   ....[0]....
.L_5080:
        /*0058*/ 	.word	0x00000160


	//   ....[1]....
        /*005c*/ 	.word	0x00000550


	//   ....[2]....
        /*0060*/ 	.word	0x000005b0


	//   ....[3]....
        /*0064*/ 	.word	0x000006e0


	//----- nvinfo : EIATTR_MAX_THREADS
	.align		4
.L_5081:
        /*0068*/ 	.byte	0x04, 0x05
        /*006a*/ 	.short	(.L_5083 - .L_5082)
.L_5082:
        /*006c*/ 	.word	0x00000200
        /*0070*/ 	.word	0x00000001
        /*0074*/ 	.word	0x00000001


	//----- nvinfo : EIATTR_CRS_STACK_SIZE
	.align		4
.L_5083:
        /*0078*/ 	.byte	0x04, 0x1e
        /*007a*/ 	.short	(.L_5085 - .L_5084)
.L_5084:
        /*007c*/ 	.word	0x00000000
.L_5085:


//--------------------- .nv.info._ZN2at6native55_GLOBAL__N__de093ff9_22_ForeachBinaryOpList_cu_a911ec4325multi_tensor_apply_kernelINS1_18TensorListMetadataILi2EEENS1_11CopyFunctorIdN3c1015Float8_e5m2fnuzELi2ELi1ELi1EEEJNS0_4CopyIdS7_EEEEEvT_T0_DpT1_ --------------------------
	.section	.nv.info._ZN2at6native55_GLOBAL__N__de093ff9_22_ForeachBinaryOpList_cu_a911ec4325multi_tensor_apply_kernelINS1_18TensorListMetadataILi2EEENS1_11CopyFunctorIdN3c1015Float8_e5m2fnuzELi2ELi1ELi1EEEJNS0_4CopyIdS7_EEEEEvT_T0_DpT1_,"",@"SHT_CUDA_INFO"
	.sectionflags	@""
	.align	4


	//----- nvinfo : EIATTR_CUDA_API_VERSION
	.align		4
        /*0000*/ 	.byte	0x04, 0x37
        /*0002*/ 	.short	(.L_5087 - .L_5086)
.L_5086:
        /*0004*/ 	.word	0x00000082


	//----- nvinfo : EIATTR_SW2861232_WAR
	.align		4
.L_5087:
        /*0008*/ 	.byte	0x01, 0x35
	.zero		2


	//----- nvinfo : EIATTR_PARAM_CBANK
	.align		4
        /*000c*/ 	.byte	0x04, 0x0a
        /*000e*/ 	.short	(.L_5089 - .L_5088)
	.align		4
.L_5088:
        /*0010*/ 	.word	index@(.nv.constant0._ZN2at6native55_GLOBAL__N__de093ff9_22_ForeachBinaryOpList_cu_a911ec4325multi_tensor_apply_kernelINS1_18TensorListMetadataILi2EEENS1_11CopyFunctorIdN3c1015Float8_e5m2fnuzELi2ELi1ELi1EEEJNS0_4CopyIdS7_EEEEEvT_T0_DpT1_)
        /*0014*/ 	.short	0x0160
        /*0016*/ 	.short	0x0c4a


	//----- nvinfo : EIATTR_CBANK_PARAM_SIZE
	.align		4
.L_5089:
        /*0018*/ 	.byte	0x03, 0x19
        /*001a*/ 	.short	0x0c4a


	//----- nvinfo : EIATTR_KPARAM_INFO
	.align		4
        /*001c*/ 	.byte	0x04, 0x17
        /*001e*/ 	.short	(.L_5091 - .L_5090)
.L_5090:
        /*0020*/ 	.word	0x00000000
        /*0024*/ 	.short	0x0002
        /*0026*/ 	.short	0x0c49
        /*0028*/ 	.byte	0x00, 0xf0, 0x05, 0x00


	//----- nvinfo : EIATTR_KPARAM_INFO
	.align		4
.L_5091:
        /*002c*/ 	.byte	0x04, 0x17
        /*002e*/ 	.short	(.L_5093 - .L_5092)
.L_5092:
        /*0030*/ 	.word	0x00000000
        /*0034*/ 	.short	0x0001
        /*0036*/ 	.short	0x0c48
        /*0038*/ 	.byte	0x00, 0xf0, 0x05, 0x00


	//----- nvinfo : EIATTR_KPARAM_INFO
	.align		4
.L_5093:
        /*003c*/ 	.byte	0x04, 0x17
        /*003e*/ 	.short	(.L_5095 - .L_5094)
.L_5094:
        /*0040*/ 	.word	0x00000000
        /*0044*/ 	.short	0x0000
        /*0046*/ 	.short	0x0000
        /*0048*/ 	.byte	0x00, 0xf0, 0x21, 0x31


	//----- nvinfo : EIATTR_MAXREG_COUNT
	.align		4
.L_5095:
        /*004c*/ 	.byte	0x03, 0x1b
        /*004e*/ 	.short	0x0080


	//----- nvinfo : EIATTR_MERCURY_ISA_VERSION
	.align		4
        /*0050*/ 	.byte	0x03, 0x5f
        /*0052*/ 	.short	0x0000


	//----- nvinfo : EIATTR_EXIT_INSTR_OFFSETS
	.align		4
        /*0054*/ 	.byte	0x04, 0x1c
        /*0056*/ 	.short	(.L_5097 - .L_5096)


	//   ....[0]....
.L_5096:
        /*0058*/ 	.word	0x000001a0


	//   ....[1]....
        /*005c*/ 	.word	0x00000c70


	//   ....[2]....
        /*0060*/ 	.word	0x00000cd0


	//   ....[3]....
        /*0064*/ 	.word	0x00001560


	//----- nvinfo : EIATTR_MAX_THREADS
	.align		4
.L_5097:
        /*0068*/ 	.byte	0x04, 0x05
        /*006a*/ 	.short	(.L_5099 - .L_5098)
.L_5098:
        /*006c*/ 	.word	0x00000200
        /*0070*/ 	.word	0x00000001
        /*0074*/ 	.word	0x00000001


	//----- nvinfo : EIATTR_CRS_STACK_SIZE
	.align		4
.L_5099:
        /*0078*/ 	.byte	0x04, 0x1e
        /*007a*/ 	.short	(.L_5101 - .L_5100)
.L_5100:
        /*007c*/ 	.word	0x00000000
.L_5101:


//--------------------- .nv.info._ZN2at6native55_GLOBAL__N__de093ff9_22_ForeachBinaryOpList_cu_a911ec4325multi_tensor_apply_kernelINS1_18TensorListMetadataILi2EEENS1_11CopyFunctorIdN3c1011Float8_e5m2ELi2ELi1ELi1EEEJNS0_4CopyIdS7_EEEEEvT_T0_DpT1_ --------------------------
	.section	.nv.info._ZN2at6native55_GLOBAL__N__de093ff9_22_ForeachBinaryOpList_cu_a911ec4325multi_tensor_apply_kernelINS1_18TensorListMetadataILi2EEENS1_11CopyFunctorIdN3c1011Float8_e5m2ELi2ELi1ELi1EEEJNS0_4CopyIdS7_EEEEEvT_T0_DpT1_,"",@"SHT_CUDA_INFO"
	.sectionflags	@""
	.align	4


	//----- nvinfo : EIATTR_CUDA_API_VERSION
	.align		4
        /*0000*/ 	.byte	0x04, 0x37
        /*0002*/ 	.short	(.L_5103 - .L_5102)
.L_5102:
        /*0004*/ 	.word	0x00000082


	//----- nvinfo : EIATTR_SW2861232_WAR
	.align		4
.L_5103:
        /*0008*/ 	.byte	0x01, 0x35
	.zero		2


	//----- nvinfo : EIATTR_PARAM_CBANK
	.align		4
        /*000c*/ 	.byte	0x04, 0x0a
        /*000e*/ 	.short	(.L_5105 - .L_5104)
	.align		4
.L_5104:
        /*0010*/ 	.word	index@(.nv.constant0._ZN2at6native55_GLOBAL__N__de093ff9_22_ForeachBinaryOpList_cu_a911ec4325multi_tensor_apply_kernelINS1_18TensorListMetadataILi2EEENS1_11CopyFunctorIdN3c1011Float8_e5m2ELi2ELi1ELi1EEEJNS0_4CopyIdS7_EEEEEvT_T0_DpT1_)
        /*0014*/ 	.short	0x0160
        /*0016*/ 	.short	0x0c4a


	//----- nvinfo : EIATTR_CBANK_PARAM_SIZE
	.align		4
.L_5105:
        /*0018*/ 	.byte	0x03, 0x19
        /*001a*/ 	.short	0x0c4a


	//----- nvinfo : EIATTR_KPARAM_INFO
	.align		4
        /*001c*/ 	.byte	0x04, 0x17
        /*001e*/ 	.short	(.L_5107 - .L_5106)
.L_5106:
        /*0020*/ 	.word	0x00000000
        /*0024*/ 	.short	0x0002
        /*0026*/ 	.short	0x0c49
        /*0028*/ 	.byte	0x00, 0xf0, 0x05, 0x00


	//----- nvinfo : EIATTR_KPARAM_INFO
	.align		4
.L_5107:
        /*002c*/ 	.byte	0x04, 0x17
        /*002e*/ 	.short	(.L_5109 - .L_5108)
.L_5108:
        /*0030*/ 	.word	0x00000000
        /*0034*/ 	.short	0x0001
        /*0036*/ 	.short	0x0c48
        /*0038*/ 	.byte	0x00, 0xf0, 0x05, 0x00


	//----- nvinfo : EIATTR_KPARAM_INFO
	.align		4
.L_5109:
        /*003c*/ 	.byte	0x04, 0x17
        /*003e*/ 	.short	(.L_5111 - .L_5110)
.L_5110:
        /*0040*/ 	.word	0x00000000
        /*0044*/ 	.short	0x0000
        /*0046*/ 	.short	0x0000
        /*0048*/ 	.byte	0x00, 0xf0, 0x21, 0x31


	//----- nvinfo : EIATTR_MAXREG_COUNT
	.align		4
.L_5111:
        /*004c*/ 	.byte	0x03, 0x1b
        /*004e*/ 	.short	0x0080


	//----- nvinfo : EIATTR_MERCURY_ISA_VERSION
	.align		4
        /*0050*/ 	.byte	0x03, 0x5f
        /*0052*/ 	.short	0x0000


	//----- nvinfo : EIATTR_EXIT_INSTR_OFFSETS
	.align		4
        /*0054*/ 	.byte	0x04, 0x1c
        /*0056*/ 	.short	(.L_5113 - .L_5112)


	//   ....[0]....
.L_5112:
        /*0058*/ 	.word	0x000001a0


	//   ....[1]....
        /*005c*/ 	.word	0x000008b0


	//   ....[2]....
        /*0060*/ 	.word	0x00000910


	//   ....[3]....
        /*0064*/ 	.word	0x00000dc0


	//----- nvinfo : EIATTR_MAX_THREADS
	.align		4
.L_5113:
        /*0068*/ 	.byte	0x04, 0x05
        /*006a*/ 	.short	(.L_5115 - .L_5114)
.L_5114:
        /*006c*/ 	.word	0x00000200
        /*0070*/ 	.word	0x00000001
        /*0074*/ 	.word	0x00000001


	//----- nvinfo : EIATTR_CRS_STACK_SIZE
	.align		4
.L_5115:
        /*0078*/ 	.byte	0x04, 0x1e
        /*007a*/ 	.short	(.L_5117 - .L_5116)
.L_5116:
        /*007c*/ 	.word	0x00000000
.L_5117:


//--------------------- .nv.info._ZN2at6native55_GLOBAL__N__de093ff9_22_ForeachBinaryOpList_cu_a911ec4325multi_tensor_apply_kernelINS1_18TensorListMetadataILi2EEENS1_11CopyFunctorIdN3c1015Float8_e4m3fnuzELi2ELi1ELi1EEEJNS0_4CopyIdS7_EEEEEvT_T0_DpT1_ --------------------------
	.section	.nv.info._ZN2at6native55_GLOBAL__N__de093ff9_22_ForeachBinaryOpList_cu_a911ec4325multi_tensor_apply_kernelINS1_18TensorListMetadataILi2EEENS1_11CopyFunctorIdN3c1015Float8_e4m3fnuzELi2ELi1ELi1EEEJNS0_4CopyIdS7_EEEEEvT_T0_DpT1_,"",@"SHT_CUDA_INFO"
	.sectionflags	@""
	.align	4


	//----- nvinfo : EIATTR_CUDA_API_VERSION
	.align		4
        /*0000*/ 	.byte	0x04, 0x37
        /*0002*/ 	.short	(.L_5119 - .L_5118)
.L_5118:
        /*0004*/ 	.word	0x00000082


	//----- nvinfo : EIATTR_SW2861232_WAR
	.align		4
.L_5119:
        /*0008*/ 	.byte	0x01, 0x35
	.zero		2


	//----- nvinfo : EIATTR_PARAM_CBANK
	.align		4
        /*000c*/ 	.byte	0x04, 0x0a
        /*000e*/ 	.short	(.L_5121 - .L_5120)
	.align		4
.L_5120:
        /*0010*/ 	.word	index@(.nv.constant0._ZN2at6native55_GLOBAL__N__de093ff9_22_ForeachBinaryOpList_cu_a911ec4325multi_tensor_apply_kernelINS1_18TensorListMetadataILi2EEENS1_11CopyFunctorIdN3c1015Float8_e4m3fnuzELi2ELi1ELi1EEEJNS0_4CopyIdS7_EEEEEvT_T0_DpT1_)
        /*0014*/ 	.short	0x0160
        /*0016*/ 	.short	0x0c4a


	//----- nvinfo : EIATTR_CBANK_PARAM_SIZE
	.align		4
.L_5121:
        /*0018*/ 	.byte	0x03, 0x19
        /*001a*/ 	.short	0x0c4a


	//----- nvinfo : EIATTR_KPARAM_INFO
	.align		4
        /*001c*/ 	.byte	0x04, 0x17
        /*001e*/ 	.short	(.L_5123 - .L_5122)
.L_5122:
        /*0020*/ 	.word	0x00000000
        /*0024*/ 	.short	0x0002
        /*0026*/ 	.short	0x0c49
        /*0028*/ 	.byte	0x00, 0xf0, 0x05, 0x00


	//----- nvinfo : EIATTR_KPARAM_INFO
	.align		4
.L_5123:
        /*002c*/ 	.byte	0x04, 0x17
        /*002e*/ 	.short	(.L_5125 - .L_5124)
.L_5124:
        /*0030*/ 	.word	0x00000000
        /*0034*/ 	.short	0x0001
        /*0036*/ 	.short	0x0c48
        /*0038*/ 	.byte	0x00, 0xf0, 0x05, 0x00


	//----- nvinfo : EIATTR_KPARAM_INFO
	.align		4
.L_5125:
        /*003c*/ 	.byte	0x04, 0x17
        /*003e*/ 	.short	(.L_5127 - .L_5126)
.L_5126:
        /*0040*/ 	.word	0x00000000
        /*0044*/ 	.short	0x0000
        /*0046*/ 	.short	0x0000
        /*0048*/ 	.byte	0x00, 0xf0, 0x21, 0x31


	//----- nvinfo : EIATTR_MAXREG_COUNT
	.align		4
.L_5127:
        /*004c*/ 	.byte	0x03, 0x1b
        /*004e*/ 	.short	0x0080


	//----- nvinfo : EIATTR_MERCURY_ISA_VERSION
	.align		4
        /*0050*/ 	.byte	0x03, 0x5f
        /*0052*/ 	.short	0x0000


	//----- nvinfo : EIATTR_EXIT_INSTR_OFFSETS
	.align		4
        /*0054*/ 	.byte	0x04, 0x1c
        /*0056*/ 	.short	(.L_5129 - .L_5128)


	//   ....[0]....
.L_5128:
        /*0058*/ 	.word	0x000001a0


	//   ....[1]....
        /*005c*/ 	.word	0x00000c70


	//   ....[2]....
        /*0060*/ 	.word	0x00000cd0


	//   ....[3]....
        /*0064*/ 	.word	0x00001560


	//----- nvinfo : EIATTR_MAX_THREADS
	.align		4
.L_5129:
        /*0068*/ 	.byte	0x04, 0x05
        /*006a*/ 	.short	(.L_5131 - .L_5130)
.L_5130:
        /*006c*/ 	.word	0x00000200
        /*0070*/ 	.word	0x00000001
        /*0074*/ 	.word	0x00000001


	//----- nvinfo : EIATTR_CRS_STACK_SIZE
	.align		4
.L_5131:
        /*0078*/ 	.byte	0x04, 0x1e
        /*007a*/ 	.short	(.L_5133 - .L_5132)
.L_5132:
        /*007c*/ 	.word	0x00000000
.L_5133:


//--------------------- .nv.info._ZN2at6native55_GLOBAL__N__de093ff9_22_ForeachBinaryOpList_cu_a911ec4325multi_tensor_apply_kernelINS1_18TensorListMetadataILi2EEENS1_11CopyFunctorIdN3c1013Float8_e4m3fnELi2ELi1ELi1EEEJNS0_4CopyIdS7_EEEEEvT_T0_DpT1_ --------------------------
	.section	.nv.info._ZN2at6native55_GLOBAL__N__de093ff9_22_ForeachBinaryOpList_cu_a911ec4325multi_tensor_apply_kernelINS1_18TensorListMetadataILi2EEENS1_11CopyFunctorIdN3c1013Float8_e4m3fnELi2ELi1ELi1EEEJNS0_4CopyIdS7_EEEEEvT_T0_DpT1_,"",@"SHT_CUDA_INFO"
	.sectionflags	@""
	.align	4


	//----- nvinfo : EIATTR_CUDA_API_VERSION
	.align		4
        /*0000*/ 	.byte	0x04, 0x37
        /*0002*/ 	.short	(.L_5135 - .L_5134)
.L_5134:
        /*0004*/ 	.word	0x00000082


	//----- nvinfo : EIATTR_SW2861232_WAR
	.align		4
.L_5135:
        /*0008*/ 	.byte	0x01, 0x35
	.zero		2


	//----- nvinfo : EIATTR_PARAM_CBANK
	.align		4
        /*000c*/ 	.byte	0x04, 0x0a
        /*000e*/ 	.short	(.L_5137 - .L_5136)
	.align		4
.L_5136:
        /*0010*/ 	.word	index@(.nv.constant0._ZN2at6native55_GLOBAL__N__de093ff9_22_ForeachBinaryOpList_cu_a911ec4325multi_tensor_apply_kernelINS1_18TensorListMetadataILi2EEENS1_11CopyFunctorIdN3c1013Float8_e4m3fnELi2ELi1ELi1EEEJNS0_4CopyIdS7_EEEEEvT_T0_DpT1_)
        /*0014*/ 	.short	0x0160
        /*0016*/ 	.short	0x0c4a


	//----- nvinfo : EIATTR_CBANK_PARAM_SIZE
	.align		4
.L_5137:
        /*0018*/ 	.byte	0x03, 0x19
        /*001a*/ 	.short	0x0c4a


	//----- nvinfo : EIATTR_KPARAM_INFO
	.align		4
        /*001c*/ 	.byte	0x04, 0x17
        /*001e*/ 	.short	(.L_5139 - .L_5138)
.L_5138:
        /*0020*/ 	.word	0x00000000
        /*0024*/ 	.short	0x0002
        /*0026*/ 	.short	0x0c49
        /*0028*/ 	.byte	0x00, 0xf0, 0x05, 0x00


	//----- nvinfo : EIATTR_KPARAM_INFO
	.align		4
.L_5139:
        /*002c*/ 	.byte	0x04, 0x17
        /*002e*/ 	.short	(.L_5141 - .L_5140)
.L_5140:
        /*0030*/ 	.word	0x00000000
        /*0034*/ 	.short	0x0001
        /*0036*/ 	.short	0x0c48
        /*0038*/ 	.byte	0x00, 0xf0, 0x05, 0x00


	//----- nvinfo : EIATTR_KPARAM_INFO
	.align		4
.L_5141:
        /*003c*/ 	.byte	0x04, 0x17
        /*003e*/ 	.short	(.L_5143 - .L_5142)
.L_5142:
        /*0040*/ 	.word	0x00000000
        /*0044*/ 	.short	0x0000
        /*0046*/ 	.short	0x0000
        /*0048*/ 	.byte	0x00, 0xf0, 0x21, 0x31


	//----- nvinfo : EIATTR_MAXREG_COUNT
	.align		4
.L_5143:
        /*004c*/ 	.byte	0x03, 0x1b
        /*004e*/ 	.short	0x0080


	//----- nvinfo : EIATTR_MERCURY_ISA_VERSION
	.align		4
        /*0050*/ 	.byte	0x03, 0x5f
        /*0052*/ 	.short	0x0000


	//----- nvinfo : EIATTR_EXIT_INSTR_OFFSETS
	.align		4
        /*0054*/ 	.byte	0x04, 0x1c
        /*0056*/ 	.short	(.L_5145 - .L_5144)


	//   ....[0]....
.L_5144:
        /*0058*/ 	.word	0x000001a0


	//   ....[1]....
        /*005c*/ 	.word	0x00000b20


	//   ....[2]....
        /*0060*/ 	.word	0x00000b80


	//   ....[3]....
        /*0064*/ 	.word	0x000011b0


	//----- nvinfo : EIATTR_MAX_THREADS
	.align		4
.L_5145:
        /*0068*/ 	.byte	0x04, 0x05
        /*006a*/ 	.short	(.L_5147 - .L_5146)
.L_5146:
        /*006c*/ 	.word	0x00000200
        /*0070*/ 	.word	0x00000001
        /*0074*/ 	.word	0x00000001


	//----- nvinfo : EIATTR_CRS_STACK_SIZE
	.align		4
.L_5147:
        /*0078*/ 	.byte	0x04, 0x1e
        /*007a*/ 	.short	(.L_5149 - .L_5148)
.L_5148:
        /*007c*/ 	.word	0x00000000
.L_5149:


//--------------------- .nv.info._ZN2at6native55_GLOBAL__N__de093ff9_22_ForeachBinaryOpList_cu_a911ec4325multi_tensor_apply_kernelINS1_18TensorListMetadataILi2EEENS1_11CopyFunctorIdbLi2ELi1ELi1EEEJNS0_4CopyIdbEEEEEvT_T0_DpT1_ --------------------------
	.section	.nv.info._ZN2at6native55_GLOBAL__N__de093ff9_22_ForeachBinaryOpList_cu_a911ec4325multi_tensor_apply_kernelINS1_18TensorListMetadataILi2EEENS1_11CopyFunctorIdbLi2ELi1ELi1EEEJNS0_4CopyIdbEEEEEvT_T0_DpT1_,"",@"SHT_CUDA_INFO"
	.sectionflags	@""
	.align	4


	//----- nvinfo : EIATTR_CUDA_API_VERSION
	.align		4
        /*0000*/ 	.byte	0x04, 0x37
        /*0002*/ 	.short	(.L_5151 - .L_5150)
.L_5150:
        /*0004*/ 	.word	0x00000082


	//----- nvinfo : EIATTR_SW2861232_WAR
	.align		4
.L_5151:
        /*0008*/ 	.byte	0x01, 0x35
	.zero		2


	//----- nvinfo : EIATTR_PARAM_CBANK
	.align		4
        /*000c*/ 	.byte	0x04, 0x0a
        /*000e*/ 	.short	(.L_5153 - .L_5152)
	.align		4
.L_5152:
        /*0010*/ 	.word	index@(.nv.constant0._ZN2at6native55_GLOBAL__N__de093ff9_22_ForeachBinaryOpList_cu_a911ec4325multi_tensor_apply_kernelINS1_18TensorListMetadataILi2EEENS1_11CopyFunctorIdbLi2ELi1ELi1EEEJNS0_4CopyIdbEEEEEvT_T0_DpT1_)
        /*0014*/ 	.short	0x0160
        /*0016*/ 	.short	0x0c4a


	//----- nvinfo : EIATTR_CBANK_PARAM_SIZE
	.align		4
.L_5153:
        /*0018*/ 	.byte	0x03, 0x19
        /*001a*/ 	.short	0x0c4a


	//----- nvinfo : EIATTR_KPARAM_INFO
	.align		4
        /*001c*/ 	.byte	0x04, 0x17
        /*001e*/ 	.short	(.L_5155 - .L_5154)
.L_5154:
        /*0020*/ 	.word	0x00000000
        /*0024*/ 	.short	0x0002
        /*0026*/ 	.short	0x0c49
        /*0028*/ 	.byte	0x00, 0xf0, 0x05, 0x00


	//----- nvinfo : EIATTR_KPARAM_INFO
	.align		4
.L_5155:
        /*002c*/ 	.byte	0x04, 0x17
        /*002e*/ 	.short	(.L_5157 - .L_5156)
.L_5156:
        /*0030*/ 	.word	0x00000000
        /*0034*/ 	.short	0x0001
        /*0036*/ 	.short	0x0c48
        /*0038*/ 	.byte	0x00, 0xf0, 0x05, 0x00


	//----- nvinfo : EIATTR_KPARAM_INFO
	.align		4
.L_5157:
        /*003c*/ 	.byte	0x04, 0x17
        /*003e*/ 	.short	(.L_5159 - .L_5158)
.L_5158:
        /*0040*/ 	.word	0x00000000
        /*0044*/ 	.short	0x0000
        /*0046*/ 	.short	0x0000
        /*0048*/ 	.byte	0x00, 0xf0, 0x21, 0x31


	//----- nvinfo : EIATTR_MAXREG_COUNT
	.align		4
.L_5159:
        /*004c*/ 	.byte	0x03, 0x1b
        /*004e*/ 	.short	0x0080


	//----- nvinfo : EIATTR_MERCURY_ISA_VERSION
	.align		4
        /*0050*/ 	.byte	0x03, 0x5f
        /*0052*/ 	.short	0x0000


	//----- nvinfo : EIATTR_EXIT_INSTR_OFFSETS
	.align		4
        /*0054*/ 	.byte	0x04, 0x1c
        /*0056*/ 	.short	(.L_5161 - .L_5160)


	//   ....[0]....
.L_5160:
        /*0058*/ 	.word	0x00000170


	//   ....[1]....
        /*005c*/ 	.word	0x00000620


	//   ....[2]....
        /*0060*/ 	.word	0x00000680


	//   ....[3]....
        /*0064*/ 	.word	0x00000860


	//----- nvinfo : EIATTR_MAX_THREADS
	.align		4
.L_5161:
        /*0068*/ 	.byte	0x04, 0x05
        /*006a*/ 	.short	(.L_5163 - .L_5162)
.L_5162:
        /*006c*/ 	.word	0x00000200
        /*0070*/ 	.word	0x00000001
        /*0074*/ 	.word	0x00000001


	//----- nvinfo : EIATTR_CRS_STACK_SIZE
	.align		4
.L_5163:
        /*0078*/ 	.byte	0x04, 0x1e
        /*007a*/ 	.short	(.L_5165 - .L_5164)
.L_5164:
        /*007c*/ 	.word	0x00000000
.L_5165:


//--------------------- .nv.info._ZN2at6native55_GLOBAL__N__de093ff9_22_ForeachBinaryOpList_cu_a911ec4325multi_tensor_apply_kernelINS1_18TensorListMetadataILi2EEENS1_11CopyFunctorIdN3c108BFloat16ELi2ELi1ELi1EEEJNS0_4CopyIdS7_EEEEEvT_T0_DpT1_ --------------------------
	.section	.nv.info._ZN2at6native55_GLOBAL__N__de093ff9_22_ForeachBinaryOpList_cu_a911ec4325multi_tensor_apply_kernelINS1_18TensorListMetadataILi2EEENS1_11CopyFunctorIdN3c108BFloat16ELi2ELi1ELi1EEEJNS0_4CopyIdS7_EEEEEvT_T0_DpT1_,"",@"SHT_CUDA_INFO"
	.sectionflags	@""
	.align	4


	//----- nvinfo : EIATTR_CUDA_API_VERSION
	.align		4
        /*0000*/ 	.byte	0x04, 0x37
        /*0002*/ 	.short	(.L_5167 - .L_5166)
.L_5166:
        /*0004*/ 	.word	0x00000082


	//----- nvinfo : EIATTR_SW2861232_WAR
	.align		4
.L_5167:
        /*0008*/ 	.byte	0x01, 0x35
	.zero		2


	//----- nvinfo : EIATTR_PARAM_CBANK
	.align		4
        /*000c*/ 	.byte	0x04, 0x0a
        /*000e*/ 	.short	(.L_5169 - .L_5168)
	.align		4
.L_5168:
        /*0010*/ 	.word	index@(.nv.constant0._ZN2at6native55_GLOBAL__N__de093ff9_22_ForeachBinaryOpList_cu_a911ec4325multi_tensor_apply_kernelINS1_18TensorListMetadataILi2EEENS1_11CopyFunctorIdN3c108BFloat16ELi2ELi1ELi1EEEJNS0_4CopyIdS7_EEEEEvT_T0_DpT1_)
        /*0014*/ 	.short	0x0160
        /*0016*/ 	.short	0x0c4a


	//----- nvinfo : EIATTR_CBANK_PARAM_SIZE
	.align		4
.L_5169:
        /*0018*/ 	.byte	0x03, 0x19
        /*001a*/ 	.short	0x0c4a


	//----- nvinfo : EIATTR_KPARAM_INFO
	.align		4
        /*001c*/ 	.byte	0x04, 0x17
        /*001e*/ 	.short	(.L_5171 - .L_5170)
.L_5170:
        /*0020*/ 	.word	0x00000000
        /*0024*/ 	.short	0x0002
        /*0026*/ 	.short	0x0c49
        /*0028*/ 	.byte	0x00, 0xf0, 0x05, 0x00


	//----- nvinfo : EIATTR_KPARAM_INFO
	.align		4
.L_5171:
        /*002c*/ 	.byte	0x04, 0x17
        /*002e*/ 	.short	(.L_5173 - .L_5172)
.L_5172:
        /*0030*/ 	.word	0x00000000
        /*0034*/ 	.short	0x0001
        /*0036*/ 	.short	0x0c48
        /*0038*/ 	.byte	0x00, 0xf0, 0x05, 0x00


	//----- nvinfo : EIATTR_KPARAM_INFO
	.align		4
.L_5173:
        /*003c*/ 	.byte	0x04, 0x17
        /*003e*/ 	.short	(.L_5175 - .L_5174)
.L_5174:
        /*0040*/ 	.word	0x00000000
        /*0044*/ 	.short	0x0000
        /*0046*/ 	.short	0x0000
        /*0048*/ 	.byte	0x00, 0xf0, 0x21, 0x31


	//----- nvinfo : EIATTR_MAXREG_COUNT
	.align		4
.L_5175:
        /*004c*/ 	.byte	0x03, 0x1b
        /*004e*/ 	.short	0x0080


	//----- nvinfo : EIATTR_MERCURY_ISA_VERSION
	.align		4
        /*0050*/ 	.byte	0x03, 0x5f
        /*0052*/ 	.short	0x0000


	//----- nvinfo : EIATTR_EXIT_INSTR_OFFSETS
	.align		4
        /*0054*/ 	.byte	0x04, 0x1c
        /*0056*/ 	.short	(.L_5177 - .L_5176)


	//   ....[0]....
.L_5176:
        /*0058*/ 	.word	0x000001a0


	//   ....[1]....
        /*005c*/ 	.word	0x00000620


	//   ....[2]....
        /*0060*/ 	.word	0x00000680


	//   ....[3]....
        /*0064*/ 	.word	0x00000860


	//----- nvinfo : EIATTR_MAX_THREADS
	.align		4
.L_5177:
        /*0068*/ 	.byte	0x04, 0x05
        /*006a*/ 	.short	(.L_5179 - .L_5178)
.L_5178:
        /*006c*/ 	.word	0x00000200
        /*0070*/ 	.word	0x00000001
        /*0074*/ 	.word	0x00000001


	//----- nvinfo : EIATTR_CRS_STACK_SIZE
	.align		4
.L_5179:
        /*0078*/ 	.byte	0x04, 0x1e
        /*007a*/ 	.short	(.L_5181 - .L_5180)
.L_5180:
        /*007c*/ 	.word	0x00000000
.L_5181:


//--------------------- .nv.info._ZN2at6native55_GLOBAL__N__de093ff9_22_ForeachBinaryOpList_cu_a911ec4325multi_tensor_apply_kernelINS1_18TensorListMetadataILi2EEENS1_11CopyFunctorIdN3c104HalfELi2ELi1ELi1EEEJNS0_4CopyIdS7_EEEEEvT_T0_DpT1_ --------------------------
	.section	.nv.info._ZN2at6native55_GLOBAL__N__de093ff9_22_ForeachBinaryOpList_cu_a911ec4325multi_tensor_apply_kernelINS1_18TensorListMetadataILi2EEENS1_11CopyFunctorIdN3c104HalfELi2ELi1ELi1EEEJNS0_4CopyIdS7_EEEEEvT_T0_DpT1_,"",@"SHT_CUDA_INFO"
	.sectionflags	@""
	.align	4


	//----- nvinfo : EIATTR_CUDA_API_VERSION
	.align		4
        /*0000*/ 	.byte	0x04, 0x37
        /*0002*/ 	.short	(.L_5183 - .L_5182)
.L_5182:
        /*0004*/ 	.word	0x00000082


	//----- nvinfo : EIATTR_SW2861232_WAR
	.align		4
.L_5183:
        /*0008*/ 	.byte	0x01, 0x35
	.zero		2


	//----- nvinfo : EIATTR_PARAM_CBANK
	.align		4
        /*000c*/ 	.byte	0x04, 0x0a
        /*000e*/ 	.short	(.L_5185 - .L_5184)
	.align		4
.L_5184:
        /*0010*/ 	.word	index@(.nv.constant0._ZN2at6native55_GLOBAL__N__de093ff9_22_ForeachBinaryOpList_cu_a911ec4325multi_tensor_apply_kernelINS1_18TensorListMetadataILi2EEENS1_11CopyFunctorIdN3c104HalfELi2ELi1ELi1EEEJNS0_4CopyIdS7_EEEEEvT_T0_DpT1_)
        /*0014*/ 	.short	0x0160
        /*0016*/ 	.short	0x0c4a


	//----- nvinfo : EIATTR_CBANK_PARAM_SIZE
	.align		4
.L_5185:
        /*0018*/ 	.byte	0x03, 0x19
        /*001a*/ 	.short	0x0c4a


	//----- nvinfo : EIATTR_KPARAM_INFO
	.align		4
        /*001c*/ 	.byte	0x04, 0x17
        /*001e*/ 	.short	(.L_5187 - .L_5186)
.L_5186:
        /*0020*/ 	.word	0x00000000
        /*0024*/ 	.short	0x0002
        /*0026*/ 	.short	0x0c49
        /*0028*/ 	.byte	0x00, 0xf0, 0x05, 0x00


	//----- nvinfo : EIATTR_KPARAM_INFO
	.align		4
.L_5187:
        /*002c*/ 	.byte	0x04, 0x17
        /*002e*/ 	.short	(.L_5189 - .L_5188)
.L_5188:
        /*0030*/ 	.word	0x00000000
        /*0034*/ 	.short	0x0001
        /*0036*/ 	.short	0x0c48
        /*0038*/ 	.byte	0x00, 0xf0, 0x05, 0x00


	//----- nvinfo : EIATTR_KPARAM_INFO
	.align		4
.L_5189:
        /*003c*/ 	.byte	0x04, 0x17
        /*003e*/ 	.short	(.L_5191 - .L_5190)
.L_5190:
        /*0040*/ 	.word	0x00000000
        /*0044*/ 	.short	0x0000
        /*0046*/ 	.short	0x0000
        /*0048*/ 	.byte	0x00, 0xf0, 0x21, 0x31


	//----- nvinfo : EIATTR_MAXREG_COUNT
	.align		4
.L_5191:
        /*004c*/ 	.byte	0x03, 0x1b
        /*004e*/ 	.short	0x0080


	//----- nvinfo : EIATTR_MERCURY_ISA_VERSION
	.align		4
        /*0050*/ 	.byte	0x03, 0x5f
        /*0052*/ 	.short	0x0000


	//----- nvinfo : EIATTR_EXIT_INSTR_OFFSETS
	.align		4
        /*0054*/ 	.byte	0x04, 0x1c
        /*0056*/ 	.short	(.L_5193 - .L_5192)


	//   ....[0]....
.L_5192:
        /*0058*/ 	.word	0x000001a0


	//   ....[1]....
        /*005c*/ 	.word	0x00000620


	//   ....[2]....
        /*0060*/ 	.word	0x00000680


	//   ....[3]....
        /*0064*/ 	.word	0x00000860


	//----- nvinfo : EIATTR_MAX_THREADS
	.align		4
.L_5193:
        /*0068*/ 	.byte	0x04, 0x05
        /*006a*/ 	.short	(.L_5195 - .L_5194)
.L_5194:
        /*006c*/ 	.word	0x00000200
        /*0070*/ 	.word	0x00000001
        /*0074*/ 	.word	0x00000001


	//----- nvinfo : EIATTR_CRS_STACK_SIZE
	.align		4
.L_5195:
        /*0078*/ 	.byte	0x04, 0x1e
        /*007a*/ 	.short	(.L_5197 - .L_5196)
.L_5196:
        /*007c*/ 	.word	0x00000000
.L_5197:


//--------------------- .nv.info._ZN2at6native55_GLOBAL__N__de093ff9_22_ForeachBinaryOpList_cu_a911ec4325multi_tensor_apply_kernelINS1_18TensorListMetadataILi2EEENS1_11CopyFunctorIdN3c107complexIfEELi2ELi1ELi1EEEJNS0_4CopyIdS8_EEEEEvT_T0_DpT1_ --------------------------
	.section	.nv.info._ZN2at6native55_GLOBAL__N__de093ff9_22_ForeachBinaryOpList_cu_a911ec4325multi_tensor_apply_kernelINS1_18TensorListMetadataILi2EEENS1_11CopyFunctorIdN3c107complexIfEELi2ELi1ELi1EEEJNS0_4CopyIdS8_EEEEEvT_T0_DpT1_,"",@"SHT_CUDA_INFO"
	.sectionflags	@""
	.align	4


	//----- nvinfo : EIATTR_CUDA_API_VERSION
	.align		4
        /*0000*/ 	.byte	0x04, 0x37
        /*0002*/ 	.short	(.L_5199 - .L_5198)
.L_5198:
        /*0004*/ 	.word	0x00000082


	//----- nvinfo : EIATTR_SW2861232_WAR
	.align		4
.L_5199:
        /*0008*/ 	.byte	0x01, 0x35
	.zero		2


	//----- nvinfo : EIATTR_PARAM_CBANK
	.align		4
        /*000c*/ 	.byte	0x04, 0x0a
        /*000e*/ 	.short	(.L_5201 - .L_5200)
	.align		4
.L_5200:
        /*0010*/ 	.word	index@(.nv.constant0._ZN2at6native55_GLOBAL__N__de093ff9_22_ForeachBinaryOpList_cu_a911ec4325multi_tensor_apply_kernelINS1_18TensorListMetadataILi2EEENS1_11CopyFunctorIdN3c107complexIfEELi2ELi1ELi1EEEJNS0_4CopyIdS8_EEEEEvT_T0_DpT1_)
        /*0014*/ 	.short	0x0160
        /*0016*/ 	.short	0x0c4a


	//----- nvinfo : EIATTR_CBANK_PARAM_SIZE
	.align		4
.L_5201:
        /*0018*/ 	.byte	0x03, 0x19
        /*001a*/ 	.short	0x0c4a


	//----- nvinfo : EIATTR_KPARAM_INFO
	.align		4
        /*001c*/ 	.byte	0x04, 0x17
        /*001e*/ 	.short	(.L_5203 - .L_5202)
.L_5202:
        /*0020*/ 	.word	0x00000000
        /*0024*/ 	.short	0x0002
        /*0026*/ 	.short	0x0c49
        /*0028*/ 	.byte	0x00, 0xf0, 0x05, 0x00


	//----- nvinfo : EIATTR_KPARAM_INFO
	.align		4
.L_5203:
        /*002c*/ 	.byte	0x04, 0x17
        /*002e*/ 	.short	(.L_5205 - .L_5204)
.L_5204:
        /*0030*/ 	.word	0x00000000
        /*0034*/ 	.short	0x0001
        /*0036*/ 	.short	0x0c48
        /*0038*/ 	.byte	0x00, 0xf0, 0x05, 0x00


	//----- nvinfo : EIATTR_KPARAM_INFO
	.align		4
.L_5205:
        /*003c*/ 	.byte	0x04, 0x17
        /*003e*/ 	.short	(.L_5207 - .L_5206)
.L_5206:
        /*0040*/ 	.word	0x00000000
        /*0044*/ 	.short	0x0000
        /*0046*/ 	.short	0x0000
        /*0048*/ 	.byte	0x00, 0xf0, 0x21, 0x31


	//----- nvinfo : EIATTR_MAXREG_COUNT
	.align		4
.L_5207:
        /*004c*/ 	.byte	0x03, 0x1b
        /*004e*/ 	.short	0x0080


	//----- nvinfo : EIATTR_MERCURY_ISA_VERSION
	.align		4
        /*0050*/ 	.byte	0x03, 0x5f
        /*0052*/ 	.short	0x0000


	//----- nvinfo : EIATTR_EXIT_INSTR_OFFSETS
	.align		4
        /*0054*/ 	.byte	0x04, 0x1c
        /*0056*/ 	.short	(.L_5209 - .L_5208)


	//   ....[0]....
.L_5208:
        /*0058*/ 	.word	0x00000160


	//   ....[1]....
        /*005c*/ 	.word	0x000005d0


	//   ....[2]....
        /*0060*/ 	.word	0x00000630


	//   ....[3]....
        /*0064*/ 	.word	0x00000820


	//----- nvinfo : EIATTR_MAX_THREADS
	.align		4
.L_5209:
        /*0068*/ 	.byte	0x04, 0x05
        /*006a*/ 	.short	(.L_5211 - .L_5210)
.L_5210:
        /*006c*/ 	.word	0x00000200
        /*0070*/ 	.word	0x00000001
        /*0074*/ 	.word	0x00000001


	//----- nvinfo : EIATTR_CRS_STACK_SIZE
	.align		4
.L_5211:
        /*0078*/ 	.byte	0x04, 0x1e
        /*007a*/ 	.short	(.L_5213 - .L_5212)
.L_5212:
        /*007c*/ 	.word	0x00000000
.L_5213:


//--------------------- .nv.info._ZN2at6native55_GLOBAL__N__de093ff9_22_ForeachBinaryOpList_cu_a911ec4325multi_tensor_apply_kernelINS1_18TensorListMetadataILi2EEENS1_11CopyFunctorIdN3c107complexIdEELi2ELi1ELi1EEEJNS0_4CopyIdS8_EEEEEvT_T0_DpT1_ --------------------------
	.section	.nv.info._ZN2at6native55_GLOBAL__N__de093ff9_22_ForeachBinaryOpList_cu_a911ec4325multi_tensor_apply_kernelINS1_18TensorListMetadataILi2EEENS1_11CopyFunctorIdN3c107complexIdEELi2ELi1ELi1EEEJNS0_4CopyIdS8_EEEEEvT_T0_DpT1_,"",@"SHT_CUDA_INFO"
	.sectionflags	@""
	.align	4


	//----- nvinfo : EIATTR_CUDA_API_VERSION
	.align		4
        /*0000*/ 	.byte	0x04, 0x37
        /*0002*/ 	.short	(.L_5215 - .L_5214)
.L_5214:
        /*0004*/ 	.word	0x00000082


	//----- nvinfo : EIATTR_SW2861232_WAR
	.align		4
.L_5215:
        /*0008*/ 	.byte	0x01, 0x35
	.zero		2


	//----- nvinfo : EIATTR_PARAM_CBANK
	.align		4
        /*000c*/ 	.byte	0x04, 0x0a
        /*000e*/ 	.short	(.L_5217 - .L_5216)
	.align		4
.L_5216:
        /*0010*/ 	.word	index@(.nv.constant0._ZN2at6native55_GLOBAL__N__de093ff9_22_ForeachBinaryOpList_cu_a911ec4325multi_tensor_apply_kernelINS1_18TensorListMetadataILi2EEENS1_11CopyFunctorIdN3c107complexIdEELi2ELi1ELi1EEEJNS0_4CopyIdS8_EEEEEvT_T0_DpT1_)
        /*0014*/ 	.short	0x0160
        /*0016*/ 	.short	0x0c4a


	//----- nvinfo : EIATTR_CBANK_PARAM_SIZE
	.align		4
.L_5217:
        /*0018*/ 	.byte	0x03, 0x19
        /*001a*/ 	.short	0x0c4a


	//----- nvinfo : EIATTR_KPARAM_INFO
	.align		4
        /*001c*/ 	.byte	0x04, 0x17
        /*001e*/ 	.short	(.L_5219 - .L_5218)
.L_5218:
        /*0020*/ 	.word	0x00000000
        /*0024*/ 	.short	0x0002
        /*0026*/ 	.short	0x0c49
        /*0028*/ 	.byte	0x00, 0xf0, 0x05, 0x00


	//----- nvinfo : EIATTR_KPARAM_INFO
	.align		4
.L_5219:
        /*002c*/ 	.byte	0x04, 0x17
        /*002e*/ 	.short	(.L_5221 - .L_5220)
.L_5220:
        /*0030*/ 	.word	0x00000000
        /*0034*/ 	.short	0x0001
        /*0036*/ 	.short	0x0c48
        /*0038*/ 	.byte	0x00, 0xf0, 0x05, 0x00


	//----- nvinfo : EIATTR_KPARAM_INFO
	.align		4
.L_5221:
        /*003c*/ 	.byte	0x04, 0x17
        /*003e*/ 	.short	(.L_5223 - .L_5222)
.L_5222:
        /*0040*/ 	.word	0x00000000
        /*0044*/ 	.short	0x0000
        /*0046*/ 	.short	0x0000
        /*0048*/ 	.byte	0x00, 0xf0, 0x21, 0x31


	//----- nvinfo : EIATTR_MAXREG_COUNT
	.align		4
.L_5223:
        /*004c*/ 	.byte	0x03, 0x1b
        /*004e*/ 	.short	0x0080


	//----- nvinfo : EIATTR_MERCURY_ISA_VERSION
	.align		4
        /*0050*/ 	.byte	0x03, 0x5f
        /*0052*/ 	.short	0x0000


	//----- nvinfo : EIATTR_EXIT_INSTR_OFFSETS
	.align		4
        /*0054*/ 	.byte	0x04, 0x1c
        /*0056*/ 	.short	(.L_5225 - .L_5224)


	//   ....[0]....
.L_5224:
        /*0058*/ 	.word	0x000001a0


	//   ....[1]....
        /*005c*/ 	.word	0x000005a0


	//   ....[2]....
        /*0060*/ 	.word	0x00000600


	//   ....[3]....
        /*0064*/ 	.word	0x00000750


	//----- nvinfo : EIATTR_MAX_THREADS
	.align		4
.L_5225:
        /*0068*/ 	.byte	0x04, 0x05
        /*006a*/ 	.short	(.L_5227 - .L_5226)
.L_5226:
        /*006c*/ 	.word	0x00000200
        /*0070*/ 	.word	0x00000001
        /*0074*/ 	.word	0x00000001


	//----- nvinfo : EIATTR_CRS_STACK_SIZE
	.align		4
.L_5227:
        /*0078*/ 	.byte	0x04, 0x1e
        /*007a*/ 	.short	(.L_5229 - .L_5228)
.L_5228:
        /*007c*/ 	.word	0x00000000
.L_5229:


//--------------------- .nv.info._ZN2at6native55_GLOBAL__N__de093ff9_22_ForeachBinaryOpList_cu_a911ec4325multi_tensor_apply_kernelINS1_18TensorListMetadataILi2EEENS1_11CopyFunctorIdfLi2ELi1ELi1EEEJNS0_4CopyIdfEEEEEvT_T0_DpT1_ --------------------------
	.section	.nv.info._ZN2at6native55_GLOBAL__N__de093ff9_22_ForeachBinaryOpList_cu_a911ec4325multi_tensor_apply_kernelINS1_18TensorListMetadataILi2EEENS1_11CopyFunctorIdfLi2ELi1ELi1EEEJNS0_4CopyIdfEEEEEvT_T0_DpT1_,"",@"SHT_CUDA_INFO"
	.sectionflags	@""
	.align	4


	//----- nvinfo : EIATTR_CUDA_API_VERSION
	.align		4
        /*0000*/ 	.byte	0x04, 0x37
        /*0002*/ 	.short	(.L_5231 - .L_5230)
.L_5230:
        /*0004*/ 	.word	0x00000082


	//----- nvinfo : EIATTR_SW2861232_WAR
	.align		4
.L_5231:
        /*0008*/ 	.byte	0x01, 0x35
	.zero		2


	//----- nvinfo : EIATTR_PARAM_CBANK
	.align		4
        /*000c*/ 	.byte	0x04, 0x0a
        /*000e*/ 	.short	(.L_5233 - .L_5232)
	.align		4
.L_5232:
        /*0010*/ 	.word	index@(.nv.constant0._ZN2at6native55_GLOBAL__N__de093ff9_22_ForeachBinaryOpList_cu_a911ec4325multi_tensor_apply_kernelINS1_18TensorListMetadataILi2EEENS1_11CopyFunctorIdfLi2ELi1ELi1EEEJNS0_4CopyIdfEEEEEvT_T0_DpT1_)
        /*0014*/ 	.short	0x0160
        /*0016*/ 	.short	0x0c4a


	//----- nvinfo : EIATTR_CBANK_PARAM_SIZE
	.align		4
.L_5233:
        /*0018*/ 	.byte	0x03, 0x19
        /*001a*/ 	.short	0x0c4a


	//----- nvinfo : EIATTR_KPARAM_INFO
	.align		4
        /*001c*/ 	.byte	0x04, 0x17
        /*001e*/ 	.short	(.L_5235 - .L_5234)
.L_5234:
        /*0020*/ 	.word	0x00000000
        /*0024*/ 	.short	0x0002
        /*0026*/ 	.short	0x0c49
        /*0028*/ 	.byte	0x00, 0xf0, 0x05, 0x00


	//----- nvinfo : EIATTR_KPARAM_INFO
	.align		4
.L_5235:
        /*002c*/ 	.byte	0x04, 0x17
        /*002e*/ 	.short	(.L_5237 - .L_5236)
.L_5236:
        /*0030*/ 	.word	0x00000000
        /*0034*/ 	.short	0x0001
        /*0036*/ 	.short	0x0c48
        /*0038*/ 	.byte	0x00, 0xf0, 0x05, 0x00


	//----- nvinfo : EIATTR_KPARAM_INFO
	.align		4
.L_5237:
        /*003c*/ 	.byte	0x04, 0x17
        /*003e*/ 	.short	(.L_5239 - .L_5238)
.L_5238:
        /*0040*/ 	.word	0x00000000
        /*0044*/ 	.short	0x0000
        /*0046*/ 	.short	0x0000
        /*0048*/ 	.byte	0x00, 0xf0, 0x21, 0x31


	//----- nvinfo : EIATTR_MAXREG_COUNT
	.align		4
.L_5239:
        /*004c*/ 	.byte	0x03, 0x1b
        /*004e*/ 	.short	0x0080


	//----- nvinfo : EIATTR_MERCURY_ISA_VERSION
	.align		4
        /*0050*/ 	.byte	0x03, 0x5f
        /*0052*/ 	.short	0x0000


	//----- nvinfo : EIATTR_EXIT_INSTR_OFFSETS
	.align		4
        /*0054*/ 	.byte	0x04, 0x1c
        /*0056*/ 	.short	(.L_5241 - .L_5240)


	//   ....[0]....
.L_5240:
        /*0058*/ 	.word	0x00000170


	//   ....[1]....
        /*005c*/ 	.word	0x000005e0


	//   ....[2]....
        /*0060*/ 	.word	0x00000640


	//   ....[3]....
        /*0064*/ 	.word	0x000007e0


	//----- nvinfo : EIATTR_MAX_THREADS
	.align		4
.L_5241:
        /*0068*/ 	.byte	0x04, 0x05
        /*006a*/ 	.short	(.L_5243 - .L_5242)
.L_5242:
        /*006c*/ 	.word	0x00000200
        /*0070*/ 	.word	0x00000001
        /*0074*/ 	.word	0x00000001


	//----- nvinfo : EIATTR_CRS_STACK_SIZE
	.align		4
.L_5243:
        /*0078*/ 	.byte	0x04, 0x1e
        /*007a*/ 	.short	(.L_5245 - .L_5244)
.L_5244:
        /*007c*/ 	.word	0x00000000
.L_5245:


//--------------------- .nv.info._ZN2at6native55_GLOBAL__N__de093ff9_22_ForeachBinaryOpList_cu_a911ec4325multi_tensor_apply_kernelINS1_18TensorListMetadataILi2EEENS1_11CopyFunctorIdiLi2ELi1ELi1EEEJNS0_4CopyIdiEEEEEvT_T0_DpT1_ --------------------------
	.section	.nv.info._ZN2at6native55_GLOBAL__N__de093ff9_22_ForeachBinaryOpList_cu_a911ec4325multi_tensor_apply_kernelINS1_18TensorListMetadataILi2EEENS1_11CopyFunctorIdiLi2ELi1ELi1EEEJNS0_4CopyIdiEEEEEvT_T0_DpT1_,"",@"SHT_CUDA_INFO"
	.sectionflags	@""
	.align	4


	//----- nvinfo : EIATTR_CUDA_API_VERSION
	.align		4
        /*0000*/ 	.byte	0x04, 0x37
        /*0002*/ 	.short	(.L_5247 - .L_5246)
.L_5246:
        /*0004*/ 	.word	0x00000082


	//----- nvinfo : EIATTR_SW2861232_WAR
	.align		4
.L_5247:
        /*0008*/ 	.byte	0x01, 0x35
	.zero		2


	//----- nvinfo : EIATTR_PARAM_CBANK
	.align		4
        /*000c*/ 	.byte	0x04, 0x0a
        /*000e*/ 	.short	(.L_5249 - .L_5248)
	.align		4
.L_5248:
        /*0010*/ 	.word	index@(.nv.constant0._ZN2at6native55_GLOBAL__N__de093ff9_22_ForeachBinaryOpList_cu_a911ec4325multi_tensor_apply_kernelINS1_18TensorListMetadataILi2EEENS1_11CopyFunctorIdiLi2ELi1ELi1EEEJNS0_4CopyIdiEEEEEvT_T0_DpT1_)
        /*0014*/ 	.short	0x0160
        /*0016*/ 	.short	0x0c4a


	//----- nvinfo : EIATTR_CBANK_PARAM_SIZE
	.align		4
.L_5249:
        /*0018*/ 	.byte	0x03, 0x19
        /*001a*/ 	.short	0x0c4a


	//----- nvinfo : EIATTR_KPARAM_INFO
	.align		4
        /*001c*/ 	.byte	0x04, 0x17
        /*001e*/ 	.short	(.L_5251 - .L_5250)
.L_5250:
        /*0020*/ 	.word	0x00000000
        /*0024*/ 	.short	0x0002
        /*0026*/ 	.short	0x0c49
        /*0028*/ 	.byte	0x00, 0xf0, 0x05, 0x00


	//----- nvinfo : EIATTR_KPARAM_INFO
	.align		4
.L_5251:
        /*002c*/ 	.byte	0x04, 0x17
        /*002e*/ 	.short	(.L_5253 - .L_5252)
.L_5252:
        /*0030*/ 	.word	0x00000000
        /*0034*/ 	.short	0x0001
        /*0036*/ 	.short	0x0c48
        /*0038*/ 	.byte	0x00, 0xf0, 0x05, 0x00


	//----- nvinfo : EIATTR_KPARAM_INFO
	.align		4
.L_5253:
        /*003c*/ 	.byte	0x04, 0x17
        /*003e*/ 	.short	(.L_5255 - .L_5254)
.L_5254:
        /*0040*/ 	.word	0x00000000
        /*0044*/ 	.short	0x0000
        /*0046*/ 	.short	0x0000
        /*0048*/ 	.byte	0x00, 0xf0, 0x21, 0x31


	//----- nvinfo : EIATTR_MAXREG_COUNT
	.align		4
.L_5255:
        /*004c*/ 	.byte	0x03, 0x1b
        /*004e*/ 	.short	0x0080


	//----- nvinfo : EIATTR_MERCURY_ISA_VERSION
	.align		4
        /*0050*/ 	.byte	0x03, 0x5f
        /*0052*/ 	.short	0x0000


	//----- nvinfo : EIATTR_EXIT_INSTR_OFFSETS
	.align		4
        /*0054*/ 	.byte	0x04, 0x1c
        /*0056*/ 	.short	(.L_5257 - .L_5256)


	//   ....[0]....
.L_5256:
        /*0058*/ 	.word	0x00000170


	//   ....[1]....
        /*005c*/ 	.word	0x00000590


	//   ....[2]....
        /*0060*/ 	.word	0x000005f0


	//   ....[3]....
        /*0064*/ 	.word	0x00000750


	//----- nvinfo : EIATTR_MAX_THREADS
	.align		4
.L_5257:
        /*0068*/ 	.byte	0x04, 0x05
        /*006a*/ 	.short	(.L_5259 - .L_5258)
.L_5258:
        /*006c*/ 	.word	0x00000200
        /*0070*/ 	.word	0x00000001
        /*0074*/ 	.word	0x00000001


	//----- nvinfo : EIATTR_CRS_STACK_SIZE
	.align		4
.L_5259:
        /*0078*/ 	.byte	0x04, 0x1e
        /*007a*/ 	.short	(.L_5261 - .L_5260)
.L_5260:
        /*007c*/ 	.word	0x00000000
.L_5261:


//--------------------- .nv.info._ZN2at6native55_GLOBAL__N__de093ff9_22_ForeachBinaryOpList_cu_a911ec4325multi_tensor_apply_kernelINS1_18TensorListMetadataILi2EEENS1_11CopyFunctorIdsLi2ELi1ELi1EEEJNS0_4CopyIdsEEEEEvT_T0_DpT1_ --------------------------
	.section	.nv.info._ZN2at6native55_GLOBAL__N__de093ff9_22_ForeachBinaryOpList_cu_a911ec4325multi_tensor_apply_kernelINS1_18TensorListMetadataILi2EEENS1_11CopyFunctorIdsLi2ELi1ELi1EEEJNS0_4CopyIdsEEEEEvT_T0_DpT1_,"",@"SHT_CUDA_INFO"
	.sectionflags	@""
	.align	4


	//----- nvinfo : EIATTR_CUDA_API_VERSION
	.align		4
        /*0000*/ 	.byte	0x04, 0x37
        /*0002*/ 	.short	(.L_5263 - .L_5262)
.L_5262:
        /*0004*/ 	.word	0x00000082


	//----- nvinfo : EIATTR_SW2861232_WAR
	.align		4
.L_5263:
        /*0008*/ 	.byte	0x01, 0x35
	.zero		2


	//----- nvinfo : EIATTR_PARAM_CBANK
	.align		4
        /*000c*/ 	.byte	0x04, 0x0a
        /*000e*/ 	.short	(.L_5265 - .L_5264)
	.align		4
.L_5264:
        /*0010*/ 	.word	index@(.nv.constant0._ZN2at6native55_GLOBAL__N__de093ff9_22_ForeachBinaryOpList_cu_a911ec4325multi_tensor_apply_kernelINS1_18TensorListMetadataILi2EEENS1_11CopyFunctorIdsLi2ELi1ELi1EEEJNS0_4CopyIdsEEEEEvT_T0_DpT1_)
        /*0014*/ 	.short	0x0160
        /*0016*/ 	.short	0x0c4a


	//----- nvinfo : EIATTR_CBANK_PARAM_SIZE
	.align		4
.L_5265:
        /*0018*/ 	.byte	0x03, 0x19
        /*001a*/ 	.short	0x0c4a


	//----- nvinfo : EIATTR_KPARAM_INFO
	.align		4
        /*001c*/ 	.byte	0x04, 0x17
        /*001e*/ 	.short	(.L_5267 - .L_5266)
.L_5266:
        /*0020*/ 	.word	0x00000000
        /*0024*/ 	.short	0x0002
        /*0026*/ 	.short	0x0c49
        /*0028*/ 	.byte	0x00, 0xf0, 0x05, 0x00


	//----- nvinfo : EIATTR_KPARAM_INFO
	.align		4
.L_5267:
        /*002c*/ 	.byte	0x04, 0x17
        /*002e*/ 	.short	(.L_5269 - .L_5268)
.L_5268:
        /*0030*/ 	.word	0x00000000
        /*0034*/ 	.short	0x0001
        /*0036*/ 	.short	0x0c48
        /*0038*/ 	.byte	0x00, 0xf0, 0x05, 0x00


	//----- nvinfo : EIATTR_KPARAM_INFO
	.align		4
.L_5269:
        /*003c*/ 	.byte	0x04, 0x17
        /*003e*/ 	.short	(.L_5271 - .L_5270)
.L_5270:
        /*0040*/ 	.word	0x00000000
        /*0044*/ 	.short	0x0000
        /*0046*/ 	.short	0x0000
        /*0048*/ 	.byte	0x00, 0xf0, 0x21, 0x31


	//----- nvinfo : EIATTR_MAXREG_COUNT
	.align		4
.L_5271:
        /*004c*/ 	.byte	0x03, 0x1b
        /*004e*/ 	.short	0x0080


	//----- nvinfo : EIATTR_MERCURY_ISA_VERSION
	.align		4
        /*0050*/ 	.byte	0x03, 0x5f
        /*0052*/ 	.short	0x0000


	//----- nvinfo : EIATTR_EXIT_INSTR_OFFSETS
	.align		4
        /*0054*/ 	.byte	0x04, 0x1c
        /*0056*/ 	.short	(.L_5273 - .L_5272)


	//   ....[0]....
.L_5272:
        /*0058*/ 	.word	0x00000170


	//   ....[1]....
        /*005c*/ 	.word	0x00000570


	//   ....[2]....
        /*0060*/ 	.word	0x000005d0


	//   ....[3]....
        /*0064*/ 	.word	0x00000730


	//----- nvinfo : EIATTR_MAX_THREADS
	.align		4
.L_5273:
        /*0068*/ 	.byte	0x04, 0x05
        /*006a*/ 	.short	(.L_5275 - .L_5274)
.L_5274:
        /*006c*/ 	.word	0x00000200
        /*0070*/ 	.word	0x00000001
        /*0074*/ 	.word	0x00000001


	//----- nvinfo : EIATTR_CRS_STACK_SIZE
	.align		4
.L_5275:
        /*0078*/ 	.byte	0x04, 0x1e
        /*007a*/ 	.short	(.L_5277 - .L_5276)
.L_5276:
        /*007c*/ 	.word	0x00000000
.L_5277:


//--------------------- .nv.info._ZN2at6native55_GLOBAL__N__de093ff9_22_ForeachBinaryOpList_cu_a911ec4325multi_tensor_apply_kernelINS1_18TensorListMetadataILi2EEENS1_11CopyFunctorIdlLi2ELi1ELi1EEEJNS0_4CopyIdlEEEEEvT_T0_DpT1_ --------------------------
	.section	.nv.info._ZN2at6native55_GLOBAL__N__de093ff9_22_ForeachBinaryOpList_cu_a911ec4325multi_tensor_apply_kernelINS1_18TensorListMetadataILi2EEENS1_11CopyFunctorIdlLi2ELi1ELi1EEEJNS0_4CopyIdlEEEEEvT_T0_DpT1_,"",@"SHT_CUDA_INFO"
	.sectionflags	@""
	.align	4


	//----- nvinfo : EIATTR_CUDA_API_VERSION
	.align		4
        /*0000*/ 	.byte	0x04, 0x37
        /*0002*/ 	.short	(.L_5279 - .L_5278)
.L_5278:
        /*0004*/ 	.word	0x00000082


	//----- nvinfo : EIATTR_SW2861232_WAR
	.align		4
.L_5279:
        /*0008*/ 	.byte	0x01, 0x35
	.zero		2


	//----- nvinfo : EIATTR_PARAM_CBANK
	.align		4
        /*000c*/ 	.byte	0x04, 0x0a
        /*000e*/ 	.short	(.L_5281 - .L_5280)
	.align		4
.L_5280:
        /*0010*/ 	.word	index@(.nv.constant0._ZN2at6native55_GLOBAL__N__de093ff9_22_ForeachBinaryOpList_cu_a911ec4325multi_tensor_apply_kernelINS1_18TensorListMetadataILi2EEENS1_11CopyFunctorIdlLi2ELi1ELi1EEEJNS0_4CopyIdlEEEEEvT_T0_DpT1_)
        /*0014*/ 	.short	0x0160
        /*0016*/ 	.short	0x0c4a


	//----- nvinfo : EIATTR_CBANK_PARAM_SIZE
	.align		4
.L_5281:
        /*0018*/ 	.byte	0x03, 0x19
        /*001a*/ 	.short	0x0c4a


	//----- nvinfo : EIATTR_KPARAM_INFO
	.align		4
        /*001c*/ 	.byte	0x04, 0x17
        /*001e*/ 	.short	(.L_5283 - .L_5282)
.L_5282:
        /*0020*/ 	.word	0x00000000
        /*0024*/ 	.short	0x0002
        /*0026*/ 	.short	0x0c49
        /*0028*/ 	.byte	0x00, 0xf0, 0x05, 0x00


	//----- nvinfo : EIATTR_KPARAM_INFO
	.align		4
.L_5283:
        /*002c*/ 	.byte	0x04, 0x17
        /*002e*/ 	.short	(.L_5285 - .L_5284)
.L_5284:
        /*0030*/ 	.word	0x00000000
        /*0034*/ 	.short	0x0001
        /*0036*/ 	.short	0x0c48
        /*0038*/ 	.byte	0x00, 0xf0, 0x05, 0x00


	//----- nvinfo : EIATTR_KPARAM_INFO
	.align		4
.L_5285:
        /*003c*/ 	.byte	0x04, 0x17
        /*003e*/ 	.short	(.L_5287 - .L_5286)
.L_5286:
        /*0040*/ 	.word	0x00000000
        /*0044*/ 	.short	0x0000
        /*0046*/ 	.short	0x0000
        /*0048*/ 	.byte	0x00, 0xf0, 0x21, 0x31


	//----- nvinfo : EIATTR_MAXREG_COUNT
	.align		4
.L_5287:
        /*004c*/ 	.byte	0x03, 0x1b
        /*004e*/ 	.short	0x0080


	//----- nvinfo : EIATTR_MERCURY_ISA_VERSION
	.align		4
        /*0050*/ 	.byte	0x03, 0x5f
        /*0052*/ 	.short	0x0000


	//----- nvinfo : EIATTR_EXIT_INSTR_OFFSETS
	.align		4
        /*0054*/ 	.byte	0x04, 0x1c
        /*0056*/ 	.short	(.L_5289 - .L_5288)


	//   ....[0]....
.L_5288:
        /*0058*/ 	.word	0x00000190


	//   ....[1]....
        /*005c*/ 	.word	0x00000590


	//   ....[2]....
        /*0060*/ 	.word	0x000005f0


	//   ....[3]....
        /*0064*/ 	.word	0x00000780


	//----- nvinfo : EIATTR_MAX_THREADS
	.align		4
.L_5289:
        /*0068*/ 	.byte	0x04, 0x05
        /*006a*/ 	.short	(.L_5291 - .L_5290)
.L_5290:
        /*006c*/ 	.word	0x00000200
        /*0070*/ 	.word	0x00000001
        /*0074*/ 	.word	0x00000001


	//----- nvinfo : EIATTR_CRS_STACK_SIZE
	.align		4
.L_5291:
        /*0078*/ 	.byte	0x04, 0x1e
        /*007a*/ 	.short	(.L_5293 - .L_5292)
.L_5292:
        /*007c*/ 	.word	0x00000000
.L_5293:


//--------------------- .nv.info._ZN2at6native55_GLOBAL__N__de093ff9_22_ForeachBinaryOpList_cu_a911ec4325multi_tensor_apply_kernelINS1_18TensorListMetadataILi2EEENS1_11CopyFunctorIdaLi2ELi1ELi1EEEJNS0_4CopyIdaEEEEEvT_T0_DpT1_ --------------------------
	.section	.nv.info._ZN2at6native55_GLOBAL__N__de093ff9_22_ForeachBinaryOpList_cu_a911ec4325multi_tensor_apply_kernelINS1_18TensorListMetadataILi2EEENS1_11CopyFunctorIdaLi2ELi1ELi1EEEJNS0_4CopyIdaEEEEEvT_T0_DpT1_,"",@"SHT_CUDA_INFO"
	.sectionflags	@""
	.align	4


	//----- nvinfo : EIATTR_CUDA_API_VERSION
	.align		4
        /*0000*/ 	.byte	0x04, 0x37
        /*0002*/ 	.short	(.L_5295 - .L_5294)
.L_5294:
        /*0004*/ 	.word	0x00000082


	//----- nvinfo : EIATTR_SW2861232_WAR
	.align		4
.L_5295:
        /*0008*/ 	.byte	0x01, 0x35
	.zero		2


	//----- nvinfo : EIATTR_PARAM_CBANK
	.align		4
        /*000c*/ 	.byte	0x04, 0x0a
        /*000e*/ 	.short	(.L_5297 - .L_5296)
	.align		4
.L_5296:
        /*0010*/ 	.word	index@(.nv.constant0._ZN2at6native55_GLOBAL__N__de093ff9_22_ForeachBinaryOpList_cu_a911ec4325multi_tensor_apply_kernelINS1_18TensorListMetadataILi2EEENS1_11CopyFunctorIdaLi2ELi1ELi1EEEJNS0_4CopyIdaEEEEEvT_T0_DpT1_)
        /*0014*/ 	.short	0x0160
        /*0016*/ 	.short	0x0c4a


	//----- nvinfo : EIATTR_CBANK_PARAM_SIZE
	.align		4
.L_5297:
        /*0018*/ 	.byte	0x03, 0x19
        /*001a*/ 	.short	0x0c4a


	//----- nvinfo : EIATTR_KPARAM_INFO
	.align		4
        /*001c*/ 	.byte	0x04, 0x17
        /*001e*/ 	.short	(.L_5299 - .L_5298)
.L_5298:
        /*0020*/ 	.word	0x00000000
        /*0024*/ 	.short	0x0002
        /*0026*/ 	.short	0x0c49
        /*0028*/ 	.byte	0x00, 0xf0, 0x05, 0x00


	//----- nvinfo : EIATTR_KPARAM_INFO
	.align		4
.L_5299:
        /*002c*/ 	.byte	0x04, 0x17
        /*002e*/ 	.short	(.L_5301 - .L_5300)
.L_5300:
        /*0030*/ 	.word	0x00000000
        /*0034*/ 	.short	0x0001
        /*0036*/ 	.short	0x0c48
        /*0038*/ 	.byte	0x00, 0xf0, 0x05, 0x00


	//----- nvinfo : EIATTR_KPARAM_INFO
	.align		4
.L_5301:
        /*003c*/ 	.byte	0x04, 0x17
        /*003e*/ 	.short	(.L_5303 - .L_5302)
.L_5302:
        /*0040*/ 	.word	0x00000000
        /*0044*/ 	.short	0x0000
        /*0046*/ 	.short	0x0000
        /*0048*/ 	.byte	0x00, 0xf0, 0x21, 0x31


	//----- nvinfo : EIATTR_MAXREG_COUNT
	.align		4
.L_5303:
        /*004c*/ 	.byte	0x03, 0x1b
        /*004e*/ 	.short	0x0080


	//----- nvinfo : EIATTR_MERCURY_ISA_VERSION
	.align		4
        /*0050*/ 	.byte	0x03, 0x5f
        /*0052*/ 	.short	0x0000


	//----- nvinfo : EIATTR_EXIT_INSTR_OFFSETS
	.align		4
        /*0054*/ 	.byte	0x04, 0x1c
        /*0056*/ 	.short	(.L_5305 - .L_5304)


	//   ....[0]....
.L_5304:
        /*0058*/ 	.word	0x00000170


	//   ....[1]....
        /*005c*/ 	.word	0x00000620


	//   ....[2]....
        /*0060*/ 	.word	0x00000680


	//   ....[3]....
        /*0064*/ 	.word	0x00000860


	//----- nvinfo : EIATTR_MAX_THREADS
	.align		4
.L_5305:
        /*0068*/ 	.byte	0x04, 0x05
        /*006a*/ 	.short	(.L_5307 - .L_5306)
.L_5306:
        /*006c*/ 	.word	0x00000200
        /*0070*/ 	.word	0x00000001
        /*0074*/ 	.word	0x00000001


	//----- nvinfo : EIATTR_CRS_STACK_SIZE
	.align		4
.L_5307:
        /*0078*/ 	.byte	0x04, 0x1e
        /*007a*/ 	.short	(.L_5309 - .L_5308)
.L_5308:
        /*007c*/ 	.word	0x00000000
.L_5309:


//--------------------- .nv.info._ZN2at6native55_GLOBAL__N__de093ff9_22_ForeachBinaryOpList_cu_a911ec4325multi_tensor_apply_kernelINS1_18TensorListMetadataILi2EEENS1_11CopyFunctorIdhLi2ELi1ELi1EEEJNS0_4CopyIdhEEEEEvT_T0_DpT1_ --------------------------
	.section	.nv.info._ZN2at6native55_GLOBAL__N__de093ff9_22_ForeachBinaryOpList_cu_a911ec4325multi_tensor_apply_kernelINS1_18TensorListMetadataILi2EEENS1_11CopyFunctorIdhLi2ELi1ELi1EEEJNS0_4CopyIdhEEEEEvT_T0_DpT1_,"",@"SHT_CUDA_INFO"
	.sectionflags	@""
	.align	4


	//----- nvinfo : EIATTR_CUDA_API_VERSION
	.align		4
        /*0000*/ 	.byte	0x04, 0x37
        /*0002*/ 	.short	(.L_5311 - .L_5310)
.L_5310:
        /*0004*/ 	.word	0x00000082


	//----- nvinfo : EIATTR_SW2861232_WAR
	.align		4
.L_5311:
        /*0008*/ 	.byte	0x01, 0x35
	.zero		2


	//----- nvinfo : EIATTR_PARAM_CBANK
	.align		4
        /*000c*/ 	.byte	0x04, 0x0a
        /*000e*/ 	.short	(.L_5313 - .L_5312)
	.align		4
.L_5312:
        /*0010*/ 	.word	index@(.nv.constant0._ZN2at6native55_GLOBAL__N__de093ff9_22_ForeachBinaryOpList_cu_a911ec4325multi_tensor_apply_kernelINS1_18TensorListMetadataILi2EEENS1_11CopyFunctorIdhLi2ELi1ELi1EEEJNS0_4CopyIdhEEEEEvT_T0_DpT1_)
        /*0014*/ 	.short	0x0160
        /*0016*/ 	.short	0x0c4a


	//----- nvinfo : EIATTR_CBANK_PARAM_SIZE
	.align		4
.L_5313:
        /*0018*/ 	.byte	0x03, 0x19
        /*001a*/ 	.short	0x0c4a


	//----- nvinfo : EIATTR_KPARAM_INFO
	.align		4
        /*001c*/ 	.byte	0x04, 0x17
        /*001e*/ 	.short	(.L_5315 - .L_5314)
.L_5314:
        /*0020*/ 	.word	0x00000000
        /*0024*/ 	.short	0x0002
        /*0026*/ 	.short	0x0c49
        /*0028*/ 	.byte	0x00, 0xf0, 0x05, 0x00


	//----- nvinfo : EIATTR_KPARAM_INFO
	.align		4
.L_5315:
        /*002c*/ 	.byte	0x04, 0x17
        /*002e*/ 	.short	(.L_5317 - .L_5316)
.L_5316:
        /*0030*/ 	.word	0x00000000
        /*0034*/ 	.short	0x0001
        /*0036*/ 	.short	0x0c48
        /*0038*/ 	.byte	0x00, 0xf0, 0x05, 0x00


	//----- nvinfo : EIATTR_KPARAM_INFO
	.align		4
.L_5317:
        /*003c*/ 	.byte	0x04, 0x17
        /*003e*/ 	.short	(.L_5319 - .L_5318)
.L_5318:
        /*0040*/ 	.word	0x00000000
        /*0044*/ 	.short	0x0000
        /*0046*/ 	.short	0x0000
        /*0048*/ 	.byte	0x00, 0xf0, 0x21, 0x31


	//----- nvinfo : EIATTR_MAXREG_COUNT
	.align		4
.L_5319:
        /*004c*/ 	.byte	0x03, 0x1b
        /*004e*/ 	.short	0x0080


	//----- nvinfo : EIATTR_MERCURY_ISA_VERSION
	.align		4
        /*0050*/ 	.byte	0x03, 0x5f
        /*0052*/ 	.short	0x0000


	//----- nvinfo : EIATTR_EXIT_INSTR_OFFSETS
	.align		4
        /*0054*/ 	.byte	0x04, 0x1c
        /*0056*/ 	.short	(.L_5321 - .L_5320)


	//   ....[0]....
.L_5320:
        /*0058*/ 	.word	0x00000170


	//   ....[1]....
        /*005c*/ 	.word	0x000005a0


	//   ....[2]....
        /*0060*/ 	.word	0x00000600


	//   ....[3]....
        /*0064*/ 	.word	0x00000760


	//----- nvinfo : EIATTR_MAX_THREADS
	.align		4
.L_5321:
        /*0068*/ 	.byte	0x04, 0x05
        /*006a*/ 	.short	(.L_5323 - .L_5322)
.L_5322:
        /*006c*/ 	.word	0x00000200
        /*0070*/ 	.word	0x00000001
        /*0074*/ 	.word	0x00000001


	//----- nvinfo : EIATTR_CRS_STACK_SIZE
	.align		4
.L_5323:
        /*0078*/ 	.byte	0x04, 0x1e
        /*007a*/ 	.short	(.L_5325 - .L_5324)
.L_5324:
        /*007c*/ 	.word	0x00000000
.L_5325:


//--------------------- .nv.info._ZN2at6native55_GLOBAL__N__de093ff9_22_ForeachBinaryOpList_cu_a911ec4325multi_tensor_apply_kernelINS1_18TensorListMetadataILi2EEENS1_14UnaryOpFunctorIdLi2ELi1ELi1EEEJNS0_4CopyIddEEEEEvT_T0_DpT1_ --------------------------
	.section	.nv.info._ZN2at6native55_GLOBAL__N__de093ff9_22_ForeachBinaryOpList_cu_a911ec4325multi_tensor_apply_kernelINS1_18TensorListMetadataILi2EEENS1_14UnaryOpFunctorIdLi2ELi1ELi1EEEJNS0_4CopyIddEEEEEvT_T0_DpT1_,"",@"SHT_CUDA_INFO"
	.sectionflags	@""
	.align	4


	//----- nvinfo : EIATTR_CUDA_API_VERSION
	.align		4
        /*0000*/ 	.byte	0x04, 0x37
        /*0002*/ 	.short	(.L_5327 - .L_5326)
.L_5326:
        /*0004*/ 	.word	0x00000082


	//----- nvinfo : EIATTR_SW2861232_WAR
	.align		4
.L_5327:
        /*0008*/ 	.byte	0x01, 0x35
	.zero		2


	//----- nvinfo : EIATTR_PARAM_CBANK
	.align		4
        /*000c*/ 	.byte	0x04, 0x0a
        /*000e*/ 	.short	(.L_5329 - .L_5328)
	.align		4
.L_5328:
        /*0010*/ 	.word	index@(.nv.constant0._ZN2at6native55_GLOBAL__N__de093ff9_22_ForeachBinaryOpList_cu_a911ec4325multi_tensor_apply_kernelINS1_18TensorListMetadataILi2EEENS1_14UnaryOpFunctorIdLi2ELi1ELi1EEEJNS0_4CopyIddEEEEEvT_T0_DpT1_)
        /*0014*/ 	.short	0x0160
        /*0016*/ 	.short	0x0c4a


	//----- nvinfo : EIATTR_CBANK_PARAM_SIZE
	.align		4
.L_5329:
        /*0018*/ 	.byte	0x03, 0x19
        /*001a*/ 	.short	0x0c4a


	//----- nvinfo : EIATTR_KPARAM_INFO
	.align		4
        /*001c*/ 	.byte	0x04, 0x17
        /*001e*/ 	.short	(.L_5331 - .L_5330)
.L_5330:
        /*0020*/ 	.word	0x00000000
        /*0024*/ 	.short	0x0002
        /*0026*/ 	.short	0x0c49
        /*0028*/ 	.byte	0x00, 0xf0, 0x05, 0x00


	//----- nvinfo : EIATTR_KPARAM_INFO
	.align		4
.L_5331:
        /*002c*/ 	.byte	0x04, 0x17
        /*002e*/ 	.short	(.L_5333 - .L_5332)
.L_5332:
        /*0030*/ 	.word	0x00000000
        /*0034*/ 	.short	0x0001
        /*0036*/ 	.short	0x0c48
        /*0038*/ 	.byte	0x00, 0xf0, 0x05, 0x00


	//----- nvinfo : EIATTR_KPARAM_INFO
	.align		4
.L_5333:
        /*003c*/ 	.byte	0x04, 0x17
        /*003e*/ 	.short	(.L_5335 - .L_5334)
.L_5334:
        /*0040*/ 	.word	0x00000000
        /*0044*/ 	.short	0x0000
        /*0046*/ 	.short	0x0000
        /*0048*/ 	.byte	0x00, 0xf0, 0x21, 0x31


	//----- nvinfo : EIATTR_MAXREG_COUNT
	.align		4
.L_5335:
        /*004c*/ 	.byte	0x03, 0x1b
        /*004e*/ 	.short	0x0080


	//----- nvinfo : EIATTR_MERCURY_ISA_VERSION
	.align		4
        /*0050*/ 	.byte	0x03, 0x5f
        /*0052*/ 	.short	0x0000


	//----- nvinfo : EIATTR_EXIT_INSTR_OFFSETS
	.align		4
        /*0054*/ 	.byte	0x04, 0x1c
        /*0056*/ 	.short	(.L_5337 - .L_5336)


	//   ....[0]....
.L_5336:
        /*0058*/ 	.word	0x00000190


	//   ....[1]....
        /*005c*/ 	.word	0x00000590


	//   ....[2]....
        /*0060*/ 	.word	0x000005f0


	//   ....[3]....
        /*0064*/ 	.word	0x00000740


	//----- nvinfo : EIATTR_MAX_THREADS
	.align		4
.L_5337:
        /*0068*/ 	.byte	0x04, 0x05
        /*006a*/ 	.short	(.L_5339 - .L_5338)
.L_5338:
        /*006c*/ 	.word	0x00000200
        /*0070*/ 	.word	0x00000001
        /*0074*/ 	.word	0x00000001


	//----- nvinfo : EIATTR_CRS_STACK_SIZE
	.align		4
.L_5339:
        /*0078*/ 	.byte	0x04, 0x1e
        /*007a*/ 	.short	(.L_5341 - .L_5340)
.L_5340:
        /*007c*/ 	.word	0x00000000
.L_5341:


//--------------------- .nv.info._ZN2at6native55_GLOBAL__N__de093ff9_22_ForeachBinaryOpList_cu_a911ec4325multi_tensor_apply_kernelINS1_18TensorListMetadataILi2EEENS1_11CopyFunctorIsN3c1015Float8_e5m2fnuzELi2ELi1ELi1EEEJNS0_4CopyIsS7_EEEEEvT_T0_DpT1_ --------------------------
	.section	.nv.info._ZN2at6native55_GLOBAL__N__de093ff9_22_ForeachBinaryOpList_cu_a911ec4325multi_tensor_apply_kernelINS1_18TensorListMetadataILi2EEENS1_11CopyFunctorIsN3c1015Float8_e5m2fnuzELi2ELi1ELi1EEEJNS0_4CopyIsS7_EEEEEvT_T0_DpT1_,"",@"SHT_CUDA_INFO"
	.sectionflags	@""
	.align	4


	//----- nvinfo : EIATTR_CUDA_API_VERSION
	.align		4
        /*0000*/ 	.byte	0x04, 0x37
        /*0002*/ 	.short	(.L_5343 - .L_5342)
.L_5342:
        /*0004*/ 	.word	0x00000082


	//----- nvinfo : EIATTR_SW2861232_WAR
	.align		4
.L_5343:
        /*0008*/ 	.byte	0x01, 0x35
	.zero		2


	//----- nvinfo : EIATTR_PARAM_CBANK
	.align		4
        /*000c*/ 	.byte	0x04, 0x0a
        /*000e*/ 	.short	(.L_5345 - .L_5344)
	.align		4
.L_5344:
        /*0010*/ 	.word	index@(.nv.constant0._ZN2at6native55_GLOBAL__N__de093ff9_22_ForeachBinaryOpList_cu_a911ec4325multi_tensor_apply_kernelINS1_18TensorListMetadataILi2EEENS1_11CopyFunctorIsN3c1015Float8_e5m2fnuzELi2ELi1ELi1EEEJNS0_4CopyIsS7_EEEEEvT_T0_DpT1_)
        /*0014*/ 	.short	0x0160
        /*0016*/ 	.short	0x0c4a


	//----- nvinfo : EIATTR_CBANK_PARAM_SIZE
	.align		4
.L_5345:
        /*0018*/ 	.byte	0x03, 0x19
        /*001a*/ 	.short	0x0c4a


	//----- nvinfo : EIATTR_KPARAM_INFO
	.align		4
        /*001c*/ 	.byte	0x04, 0x17
        /*001e*/ 	.short	(.L_5347 - .L_5346)
.L_5346:
        /*0020*/ 	.word	0x00000000
        /*0024*/ 	.short	0x0002
        /*0026*/ 	.short	0x0c49
        /*0028*/ 	.byte	0x00, 0xf0, 0x05, 0x00


	//----- nvinfo : EIATTR_KPARAM_INFO
	.align		4
.L_5347:
        /*002c*/ 	.byte	0x04, 0x17
        /*002e*/ 	.short	(.L_5349 - .L_5348)
.L_5348:
        /*0030*/ 	.word	0x00000000
        /*0034*/ 	.short	0x0001
        /*0036*/ 	.short	0x0c48
        /*0038*/ 	.byte	0x00, 0xf0, 0x05, 0x00


	//----- nvinfo : EIATTR_KPARAM_INFO
	.align		4
.L_5349:
        /*003c*/ 	.byte	0x04, 0x17
        /*003e*/ 	.short	(.L_5351 - .L_5350)
.L_5350:
        /*0040*/ 	.word	0x00000000
        /*0044*/ 	.short	0x0000
        /*0046*/ 	.short	0x0000
        /*0048*/ 	.byte	0x00, 0xf0, 0x21, 0x31


	//----- nvinfo : EIATTR_MAXREG_COUNT
	.align		4
.L_5351:
        /*004c*/ 	.byte	0x03, 0x1b
        /*004e*/ 	.short	0x0080


	//----- nvinfo : EIATTR_MERCURY_ISA_VERSION
	.align		4
        /*0050*/ 	.byte	0x03, 0x5f
        /*0052*/ 	.short	0x0000


	//----- nvinfo : EIATTR_EXIT_INSTR_OFFSETS
	.align		4
        /*0054*/ 	.byte	0x04, 0x1c
        /*0056*/ 	.short	(.L_5353 - .L_5352)


	//   ....[0]....
.L_5352:
        /*0058*/ 	.word	0x000001a0


	//   ....[1]....
        /*005c*/ 	.word	0x00000c30


	//   ....[2]....
        /*0060*/ 	.word	0x00000c90


	//   ....[3]....
        /*0064*/ 	.word	0x00001500


	//----- nvinfo : EIATTR_MAX_THREADS
	.align		4
.L_5353:
        /*0068*/ 	.byte	0x04, 0x05
        /*006a*/ 	.short	(.L_5355 - .L_5354)
.L_5354:
        /*006c*/ 	.word	0x00000200
        /*0070*/ 	.word	0x00000001
        /*0074*/ 	.word	0x00000001


	//----- nvinfo : EIATTR_CRS_STACK_SIZE
	.align		4
.L_5355:
        /*0078*/ 	.byte	0x04, 0x1e
        /*007a*/ 	.short	(.L_5357 - .L_5356)
.L_5356:
        /*007c*/ 	.word	0x00000000
.L_5357:


//--------------------- .nv.info._ZN2at6native55_GLOBAL__N__de093ff9_22_ForeachBinaryOpList_cu_a911ec4325multi_tensor_apply_kernelINS1_18TensorListMetadataILi2EEENS1_11CopyFunctorIsN3c1011Float8_e5m2ELi2ELi1ELi1EEEJNS0_4CopyIsS7_EEEEEvT_T0_DpT1_ --------------------------
	.section	.nv.info._ZN2at6native55_GLOBAL__N__de093ff9_22_ForeachBinaryOpList_cu_a911ec4325multi_tensor_apply_kernelINS1_18TensorListMetadataILi2EEENS1_11CopyFunctorIsN3c1011Float8_e5m2ELi2ELi1ELi1EEEJNS0_4CopyIsS7_EEEEEvT_T0_DpT1_,"",@"SHT_CUDA_INFO"
	.sectionflags	@""
	.align	4


	//----- nvinfo : EIATTR_CUDA_API_VERSION
	.align		4
        /*0000*/ 	.byte	0x04, 0x37
        /*0002*/ 	.short	(.L_5359 - .L_5358)
.L_5358:
        /*0004*/ 	.word	0x00000082


	//----- nvinfo : EIATTR_SW2861232_WAR
	.align		4
.L_5359:
        /*0008*/ 	.byte	0x01, 0x35
	.zero		2


	//----- nvinfo : EIATTR_PARAM_CBANK
	.align		4
        /*000c*/ 	.byte	0x04, 0x0a
        /*000e*/ 	.short	(.L_5361 - .L_5360)
	.align		4
.L_5360:
        /*0010*/ 	.word	index@(.nv.constant0._ZN2at6native55_GLOBAL__N__de093ff9_22_ForeachBinaryOpList_cu_a911ec4325multi_tensor_apply_kernelINS1_18TensorListMetadataILi2EEENS1_11CopyFunctorIsN3c1011Float8_e5m2ELi2ELi1ELi1EEEJNS0_4CopyIsS7_EEEEEvT_T0_DpT1_)
        /*0014*/ 	.short	0x0160
        /*0016*/ 	.short	0x0c4a


	//----- nvinfo : EIATTR_CBANK_PARAM_SIZE
	.align		4
.L_5361:
        /*0018*/ 	.byte	0x03, 0x19
        /*001a*/ 	.short	0x0c4a


	//----- nvinfo : EIATTR_KPARAM_INFO
	.align		4
        /*001c*/ 	.byte	0x04, 0x17
        /*001e*/ 	.short	(.L_5363 - .L_5362)
.L_5362:
        /*0020*/ 	.word	0x00000000
        /*0024*/ 	.short	0x0002
        /*0026*/ 	.short	0x0c49
        /*0028*/ 	.byte	0x00, 0xf0, 0x05, 0x00


	//----- nvinfo : EIATTR_KPARAM_INFO
	.align		4
.L_5363:
        /*002c*/ 	.byte	0x04, 0x17
        /*002e*/ 	.short	(.L_5365 - .L_5364)
.L_5364:
        /*0030*/ 	.word	0x00000000
        /*0034*/ 	.short	0x0001
        /*0036*/ 	.short	0x0c48
        /*0038*/ 	.byte	0x00, 0xf0, 0x05, 0x00


	//----- nvinfo : EIATTR_KPARAM_INFO
	.align		4
.L_5365:
        /*003c*/ 	.byte	0x04, 0x17
        /*003e*/ 	.short	(.L_5367 - .L_5366)
.L_5366:
        /*0040*/ 	.word	0x00000000
        /*0044*/ 	.short	0x0000
        /*0046*/ 	.short	0x0000
        /*0048*/ 	.byte	0x00, 0xf0, 0x21, 0x31


	//----- nvinfo : EIATTR_MAXREG_COUNT
	.align		4
.L_5367:
        /*004c*/ 	.byte	0x03, 0x1b
        /*004e*/ 	.short	0x0080


	//----- nvinfo : EIATTR_MERCURY_ISA_VERSION
	.align		4
        /*0050*/ 	.byte	0x03, 0x5f
        /*0052*/ 	.short	0x0000


	//----- nvinfo : EIATTR_EXIT_INSTR_OFFSETS
	.align		4
        /*0054*/ 	.byte	0x04, 0x1c
        /*0056*/ 	.short	(.L_5369 - .L_5368)


	//   ....[0]....
.L_5368:
        /*0058*/ 	.word	0x000001a0


	//   ....[1]....
        /*005c*/ 	.word	0x00000870


	//   ....[2]....
        /*0060*/ 	.word	0x000008d0


	//   ....[3]....
        /*0064*/ 	.word	0x00000d50


	//----- nvinfo : EIATTR_MAX_THREADS
	.align		4
.L_5369:
        /*0068*/ 	.byte	0x04, 0x05
        /*006a*/ 	.short	(.L_5371 - .L_5370)
.L_5370:
        /*006c*/ 	.word	0x00000200
        /*0070*/ 	.word	0x00000001
        /*0074*/ 	.word	0x00000001


	//----- nvinfo : EIATTR_CRS_STACK_SIZE
	.align		4
.L_5371:
        /*0078*/ 	.byte	0x04, 0x1e
        /*007a*/ 	.short	(.L_5373 - .L_5372)
.L_5372:
        /*007c*/ 	.word	0x00000000
.L_5373:


//--------------------- .nv.info._ZN2at6native55_GLOBAL__N__de093ff9_22_ForeachBinaryOpList_cu_a911ec4325multi_tensor_apply_kernelINS1_18TensorListMetadataILi2EEENS1_11CopyFunctorIsN3c1015Float8_e4m3fnuzELi2ELi1ELi1EEEJNS0_4CopyIsS7_EEEEEvT_T0_DpT1_ --------------------------
	.section	.nv.info._ZN2at6native55_GLOBAL__N__de093ff9_22_ForeachBinaryOpList_cu_a911ec4325multi_tensor_apply_kernelINS1_18TensorListMetadataILi2EEENS1_11CopyFunctorIsN3c1015Float8_e4m3fnuzELi2ELi1ELi1EEEJNS0_4CopyIsS7_EEEEEvT_T0_DpT1_,"",@"SHT_CUDA_INFO"
	.sectionflags	@""
	.align	4


	//----- nvinfo : EIATTR_CUDA_API_VERSION
	.align		4
        /*0000*/ 	.byte	0x04, 0x37
        /*0002*/ 	.short	(.L_5375 - .L_5374)
.L_5374:
        /*0004*/ 	.word	0x00000082


	//----- nvinfo : EIATTR_SW2861232_WAR
	.align		4
.L_5375:
        /*0008*/ 	.byte	0x01, 0x35
	.zero		2


	//----- nvinfo : EIATTR_PARAM_CBANK
	.align		4
        /*000c*/ 	.byte	0x04, 0x0a
        /*000e*/ 	.short	(.L_5377 - .L_5376)
	.align		4
.L_5376:
        /*0010*/ 	.word	index@(.nv.constant0._ZN2at6native55_GLOBAL__N__de093ff9_22_ForeachBinaryOpList_cu_a911ec4325multi_tensor_apply_kernelINS1_18TensorListMetadataILi2EEENS1_11CopyFunctorIsN3c1015Float8_e4m3fnuzELi2ELi1ELi1EEEJNS0_4CopyIsS7_EEEEEvT_T0_DpT1_)
        /*0014*/ 	.short	0x0160
        /*0016*/ 	.short	0x0c4a


	//----- nvinfo : EIATTR_CBANK_PARAM_SIZE
	.align		4
.L_5377:
        /*0018*/ 	.byte	0x03, 0x19
        /*001a*/ 	.short	0x0c4a


	//----- nvinfo : EIATTR_KPARAM_INFO
	.align		4
        /*001c*/ 	.byte	0x04, 0x17
        /*001e*/ 	.short	(.L_5379 - .L_5378)
.L_5378:
        /*0020*/ 	.word	0x00000000
        /*0024*/ 	.short	0x0002
        /*0026*/ 	.short	0x0c49
        /*0028*/ 	.byte	0x00, 0xf0, 0x05, 0x00


	//----- nvinfo : EIATTR_KPARAM_INFO
	.align		4
.L_5379:
        /*002c*/ 	.byte	0x04, 0x17
        /*002e*/ 	.short	(.L_5381 - .L_5380)
.L_5380:
        /*0030*/ 	.word	0x00000000
        /*0034*/ 	.short	0x0001
        /*0036*/ 	.short	0x0c48
        /*0038*/ 	.byte	0x00, 0xf0, 0x05, 0x00


	//----- nvinfo : EIATTR_KPARAM_INFO
	.align		4
.L_5381:
        /*003c*/ 	.byte	0x04, 0x17
        /*003e*/ 	.short	(.L_5383 - .L_5382)
.L_5382:
        /*0040*/ 	.word	0x00000000
        /*0044*/ 	.short	0x0000
        /*0046*/ 	.short	0x0000
        /*0048*/ 	.byte	0x00, 0xf0, 0x21, 0x31


	//----- nvinfo : EIATTR_MAXREG_COUNT
	.align		4
.L_5383:
        /*004c*/ 	.byte	0x03, 0x1b
        /*004e*/ 	.short	0x0080


	//----- nvinfo : EIATTR_MERCURY_ISA_VERSION
	.align		4
        /*0050*/ 	.byte	0x03, 0x5f
        /*0052*/ 	.short	0x0000


	//----- nvinfo : EIATTR_EXIT_INSTR_OFFSETS
	.align		4
        /*0054*/ 	.byte	0x04, 0x1c
        /*0056*/ 	.short	(.L_5385 - .L_5384)


	//   ....[0]....
.L_5384:
        /*0058*/ 	.word	0x000001a0


	//   ....[1]....
        /*005c*/ 	.word	0x00000c30


	//   ....[2]....
        /*0060*/ 	.word	0x00000c90


	//   ....[3]....
        /*0064*/ 	.word	0x00001500


	//----- nvinfo : EIATTR_MAX_THREADS
	.align		4
.L_5385:
        /*0068*/ 	.byte	0x04, 0x05
        /*006a*/ 	.short	(.L_5387 - .L_5386)
.L_5386:
        /*006c*/ 	.word	0x00000200
        /*0070*/ 	.word	0x00000001
        /*0074*/ 	.word	0x00000001


	//----- nvinfo : EIATTR_CRS_STACK_SIZE
	.align		4
.L_5387:
        /*0078*/ 	.byte	0x04, 0x1e
        /*007a*/ 	.short	(.L_5389 - .L_5388)
.L_5388:
        /*007c*/ 	.word	0x00000000
.L_5389:


//--------------------- .nv.info._ZN2at6native55_GLOBAL__N__de093ff9_22_ForeachBinaryOpList_cu_a911ec4325multi_tensor_apply_kernelINS1_18TensorListMetadataILi2EEENS1_11CopyFunctorIsN3c1013Float8_e4m3fnELi2ELi1ELi1EEEJNS0_4CopyIsS7_EEEEEvT_T0_DpT1_ --------------------------
	.section	.nv.info._ZN2at6native55_GLOBAL__N__de093ff9_22_ForeachBinaryOpList_cu_a911ec4325multi_tensor_apply_kernelINS1_18TensorListMetadataILi2EEENS1_11CopyFunctorIsN3c1013Float8_e4m3fnELi2ELi1ELi1EEEJNS0_4CopyIsS7_EEEEEvT_T0_DpT1_,"",@"SHT_CUDA_INFO"
	.sectionflags	@""
	.align	4


	//----- nvinfo : EIATTR_CUDA_API_VERSION
	.align		4
        /*0000*/ 	.byte	0x04, 0x37
        /*0002*/ 	.short	(.L_5391 - .L_5390)
.L_5390:
        /*0004*/ 	.word	0x00000082


	//----- nvinfo : EIATTR_SW2861232_WAR
	.align		4
.L_5391:
        /*0008*/ 	.byte	0x01, 0x35
	.zero		2


	//----- nvinfo : EIATTR_PARAM_CBANK
	.align		4
        /*000c*/ 	.byte	0x04, 0x0a
        /*000e*/ 	.short	(.L_5393 - .L_5392)
	.align		4
.L_5392:
        /*0010*/ 	.word	index@(.nv.constant0._ZN2at6native55_GLOBAL__N__de093ff9_22_ForeachBinaryOpList_cu_a911ec4325multi_tensor_apply_kernelINS1_18TensorListMetadataILi2EEENS1_11CopyFunctorIsN3c1013Float8_e4m3fnELi2ELi1ELi1EEEJNS0_4CopyIsS7_EEEEEvT_T0_DpT1_)
        /*0014*/ 	.short	0x0160
        /*0016*/ 	.short	0x0c4a


	//----- nvinfo : EIATTR_CBANK_PARAM_SIZE
	.align		4
.L_5393:
        /*0018*/ 	.byte	0x03, 0x19
        /*001a*/ 	.short	0x0c4a


	//----- nvinfo : EIATTR_KPARAM_INFO
	.align		4
        /*001c*/ 	.byte	0x04, 0x17
        /*001e*/ 	.short	(.L_5395 - .L_5394)
.L_5394:
        /*0020*/ 	.word	0x00000000
        /*0024*/ 	.short	0x0002
        /*0026*/ 	.short	0x0c49
        /*0028*/ 	.byte	0x00, 0xf0, 0x05, 0x00


	//----- nvinfo : EIATTR_KPARAM_INFO
	.align		4
.L_5395:
        /*002c*/ 	.byte	0x04, 0x17
        /*002e*/ 	.short	(.L_5397 - .L_5396)
.L_5396:
        /*0030*/ 	.word	0x00000000
        /*0034*/ 	.short	0x0001
        /*0036*/ 	.short	0x0c48
        /*0038*/ 	.byte	0x00, 0xf0, 0x05, 0x00


	//----- nvinfo : EIATTR_KPARAM_INFO
	.align		4
.L_5397:
        /*003c*/ 	.byte	0x04, 0x17
        /*003e*/ 	.short	(.L_5399 - .L_5398)
.L_5398:
        /*0040*/ 	.word	0x00000000
        /*0044*/ 	.short	0x0000
        /*0046*/ 	.short	0x0000
        /*0048*/ 	.byte	0x00, 0xf0, 0x21, 0x31


	//----- nvinfo : EIATTR_MAXREG_COUNT
	.align		4
.L_5399:
        /*004c*/ 	.byte	0x03, 0x1b
        /*004e*/ 	.short	0x0080


	//----- nvinfo : EIATTR_MERCURY_ISA_VERSION
	.align		4
        /*0050*/ 	.byte	0x03, 0x5f
        /*0052*/ 	.short	0x0000


	//----- nvinfo : EIATTR_EXIT_INSTR_OFFSETS
	.align		4
        /*0054*/ 	.byte	0x04, 0x1c
        /*0056*/ 	.short	(.L_5401 - .L_5400)


	//   ....[0]....
.L_5400:
        /*0058*/ 	.word	0x000001a0


	//   ....[1]....
        /*005c*/ 	.word	0x00000ae0


	//   ....[2]....
        /*0060*/ 	.word	0x00000b40


	//   ....[3]....
        /*0064*/ 	.word	0x00001140


	//----- nvinfo : EIATTR_MAX_THREADS
	.align		4
.L_5401:
        /*0068*/ 	.byte	0x04, 0x05
        /*006a*/ 	.short	(.L_5403 - .L_5402)
.L_5402:
        /*006c*/ 	.word	0x00000200
        /*0070*/ 	.word	0x00000001
        /*0074*/ 	.word	0x00000001


	//----- nvinfo : EIATTR_CRS_STACK_SIZE
	.align		4
.L_5403:
        /*0078*/ 	.byte	0x04, 0x1e
        /*007a*/ 	.short	(.L_5405 - .L_5404)
.L_5404:
        /*007c*/ 	.word	0x00000000
.L_5405:


//--------------------- .nv.info._ZN2at6native55_GLOBAL__N__de093ff9_22_ForeachBinaryOpList_cu_a911ec4325multi_tensor_apply_kernelINS1_18TensorListMetadataILi2EEENS1_11CopyFunctorIsbLi2ELi1ELi1EEEJNS0_4CopyIsbEEEEEvT_T0_DpT1_ --------------------------
	.section	.nv.info._ZN2at6native55_GLOBAL__N__de093ff9_22_ForeachBinaryOpList_cu_a911ec4325multi_tensor_apply_kernelINS1_18TensorListMetadataILi2EEENS1_11CopyFunctorIsbLi2ELi1ELi1EEEJNS0_4CopyIsbEEEEEvT_T0_DpT1_,"",@"SHT_CUDA_INFO"
	.sectionflags	@""
	.align	4


	//----- nvinfo : EIATTR_CUDA_API_VERSION
	.align		4
        /*0000*/ 	.byte	0x04, 0x37
        /*0002*/ 	.short	(.L_5407 - .L_5406)
.L_5406:
        /*0004*/ 	.word	0x00000082


	//----- nvinfo : EIATTR_SW2861232_WAR
	.align		4
.L_5407:
        /*0008*/ 	.byte	0x01, 0x35
	.zero		2


	//----- nvinfo : EIATTR_PARAM_CBANK
	.align		4
        /*000c*/ 	.byte	0x04, 0x0a
        /*000e*/ 	.short	(.L_5409 - .L_5408)
	.align		4
.L_5408:
        /*0010*/ 	.word	index@(.nv.constant0._ZN2at6native55_GLOBAL__N__de093ff9_22_ForeachBinaryOpList_cu_a911ec4325multi_tensor_apply_kernelINS1_18TensorListMetadataILi2EEENS1_11CopyFunctorIsbLi2ELi1ELi1EEEJNS0_4CopyIsbEEEEEvT_T0_DpT1_)
        /*0014*/ 	.short	0x0160
        /*0016*/ 	.short	0x0c4a


	//----- nvinfo : EIATTR_CBANK_PARAM_SIZE
	.align		4
.L_5409:
        /*0018*/ 	.byte	0x03, 0x19
        /*001a*/ 	.short	0x0c4a


	//----- nvinfo : EIATTR_KPARAM_INFO
	.align		4
        /*001c*/ 	.byte	0x04, 0x17
        /*001e*/ 	.short	(.L_5411 - .L_5410)
.L_5410:
        /*0020*/ 	.word	0x00000000
        /*0024*/ 	.short	0x0002
        /*0026*/ 	.short	0x0c49
        /*0028*/ 	.byte	0x00, 0xf0, 0x05, 0x00


	//----- nvinfo : EIATTR_KPARAM_INFO
	.align		4
.L_5411:
        /*002c*/ 	.byte	0x04, 0x17
        /*002e*/ 	.short	(.L_5413 - .L_5412)
.L_5412:
        /*0030*/ 	.word	0x00000000
        /*0034*/ 	.short	0x0001
        /*0036*/ 	.short	0x0c48
        /*0038*/ 	.byte	0x00, 0xf0, 0x05, 0x00


	//----- nvinfo : EIATTR_KPARAM_INFO
	.align		4
.L_5413:
        /*003c*/ 	.byte	0x04, 0x17
        /*003e*/ 	.short	(.L_5415 - .L_5414)
.L_5414:
        /*0040*/ 	.word	0x00000000
        /*0044*/ 	.short	0x0000
        /*0046*/ 	.short	0x0000
        /*0048*/ 	.byte	0x00, 0xf0, 0x21, 0x31


	//----- nvinfo : EIATTR_MAXREG_COUNT
	.align		4
.L_5415:
        /*004c*/ 	.byte	0x03, 0x1b
        /*004e*/ 	.short	0x0080


	//----- nvinfo : EIATTR_MERCURY_ISA_VERSION
	.align		4
        /*0050*/ 	.byte	0x03, 0x5f
        /*0052*/ 	.short	0x0000


	//----- nvinfo : EIATTR_EXIT_INSTR_OFFSETS
	.align		4
        /*0054*/ 	.byte	0x04, 0x1c
        /*0056*/ 	.short	(.L_5417 - .L_5416)


	//   ....[0]....
.L_5416:
        /*0058*/ 	.word	0x00000170


	//   ....[1]....
        /*005c*/ 	.word	0x00000600


	//   ....[2]....
        /*0060*/ 	.word	0x00000660


	//   ....[3]....
        /*0064*/ 	.word	0x00000810


	//----- nvinfo : EIATTR_MAX_THREADS
	.align		4
.L_5417:
        /*0068*/ 	.byte	0x04, 0x05
        /*006a*/ 	.short	(.L_5419 - .L_5418)
.L_5418:
        /*006c*/ 	.word	0x00000200
        /*0070*/ 	.word	0x00000001
        /*0074*/ 	.word	0x00000001


	//----- nvinfo : EIATTR_CRS_STACK_SIZE
	.align		4
.L_5419:
        /*0078*/ 	.byte	0x04, 0x1e
        /*007a*/ 	.short	(.L_5421 - .L_5420)
.L_5420:
        /*007c*/ 	.word	0x00000000
.L_5421:


//--------------------- .nv.info._ZN2at6native55_GLOBAL__N__de093ff9_22_ForeachBinaryOpList_cu_a911ec4325multi_tensor_apply_kernelINS1_18TensorListMetadataILi2EEENS1_11CopyFunctorIsN3c108BFloat16ELi2ELi1ELi1EEEJNS0_4CopyIsS7_EEEEEvT_T0_DpT1_ --------------------------
	.section	.nv.info._ZN2at6native55_GLOBAL__N__de093ff9_22_ForeachBinaryOpList_cu_a911ec4325multi_tensor_apply_kernelINS1_18TensorListMetadataILi2EEENS1_11CopyFunctorIsN3c108BFloat16ELi2ELi1ELi1EEEJNS0_4CopyIsS7_EEEEEvT_T0_DpT1_,"",@"SHT_CUDA_INFO"
	.sectionflags	@""
	.align	4


	//----- nvinfo : EIATTR_CUDA_API_VERSION
	.align		4
        /*0000*/ 	.byte	0x04, 0x37
        /*0002*/ 	.short	(.L_5423 - .L_5422)
.L_5422:
        /*0004*/ 	.word	0x00000082


	//----- nvinfo : EIATTR_SW2861232_WAR
	.align		4
.L_5423:
        /*0008*/ 	.byte	0x01, 0x35
	.zero		2


	//----- nvinfo : EIATTR_PARAM_CBANK
	.align		4
        /*000c*/ 	.byte	0x04, 0x0a
        /*000e*/ 	.short	(.L_5425 - .L_5424)
	.align		4
.L_5424:
        /*0010*/ 	.word	index@(.nv.constant0._ZN2at6native55_GLOBAL__N__de093ff9_22_ForeachBinaryOpList_cu_a911ec4325multi_tensor_apply_kernelINS1_18TensorListMetadataILi2EEENS1_11CopyFunctorIsN3c108BFloat16ELi2ELi1ELi1EEEJNS0_4CopyIsS7_EEEEEvT_T0_DpT1_)
        /*0014*/ 	.short	0x0160
        /*0016*/ 	.short	0x0c4a


	//----- nvinfo : EIATTR_CBANK_PARAM_SIZE
	.align		4
.L_5425:
        /*0018*/ 	.byte	0x03, 0x19
        /*001a*/ 	.short	0x0c4a


	//----- nvinfo : EIATTR_KPARAM_INFO
	.align		4
        /*001c*/ 	.byte	0x04, 0x17
        /*001e*/ 	.short	(.L_5427 - .L_5426)
.L_5426:
        /*0020*/ 	.word	0x00000000
        /*0024*/ 	.short	0x0002
        /*0026*/ 	.short	0x0c49
        /*0028*/ 	.byte	0x00, 0xf0, 0x05, 0x00


	//----- nvinfo : EIATTR_KPARAM_INFO
	.align		4
.L_5427:
        /*002c*/ 	.byte	0x04, 0x17
        /*002e*/ 	.short	(.L_5429 - .L_5428)
.L_5428:
        /*0030*/ 	.word	0x00000000
        /*0034*/ 	.short	0x0001
        /*0036*/ 	.short	0x0c48
        /*0038*/ 	.byte	0x00, 0xf0, 0x05, 0x00


	//----- nvinfo : EIATTR_KPARAM_INFO
	.align		4
.L_5429:
        /*003c*/ 	.byte	0x04, 0x17
        /*003e*/ 	.short	(.L_5431 - .L_5430)
.L_5430:
        /*0040*/ 	.word	0x00000000
        /*0044*/ 	.short	0x0000
        /*0046*/ 	.short	0x0000
        /*0048*/ 	.byte	0x00, 0xf0, 0x21, 0x31


	//----- nvinfo : EIATTR_MAXREG_COUNT
	.align		4
.L_5431:
        /*004c*/ 	.byte	0x03, 0x1b
        /*004e*/ 	.short	0x0080


	//----- nvinfo : EIATTR_MERCURY_ISA_VERSION
	.align		4
        /*0050*/ 	.byte	0x03, 0x5f
        /*0052*/ 	.short	0x0000


	//----- nvinfo : EIATTR_EXIT_INSTR_OFFSETS
	.align		4
        /*0054*/ 	.byte	0x04, 0x1c
        /*0056*/ 	.short	(.L_5433 - .L_5432)


	//   ....[0]....
.L_5432:
        /*0058*/ 	.word	0x00000190


	//   ....[1]....
        /*005c*/ 	.word	0x000005d0


	//   ....[2]....
        /*0060*/ 	.word	0x00000630


	//   ....[3]....
        /*0064*/ 	.word	0x00000800


	//----- nvinfo : EIATTR_MAX_THREADS
	.align		4
.L_5433:
        /*0068*/ 	.byte	0x04, 0x05
        /*006a*/ 	.short	(.L_5435 - .L_5434)
.L_5434:
        /*006c*/ 	.word	0x00000200
        /*0070*/ 	.word	0x00000001
        /*0074*/ 	.word	0x00000001


	//----- nvinfo : EIATTR_CRS_STACK_SIZE
	.align		4
.L_5435:
        /*0078*/ 	.byte	0x04, 0x1e
        /*007a*/ 	.short	(.L_5437 - .L_5436)
.L_5436:
        /*007c*/ 	.word	0x00000000
.L_5437:


//--------------------- .nv.info._ZN2at6native55_GLOBAL__N__de093ff9_22_ForeachBinaryOpList_cu_a911ec4325multi_tensor_apply_kernelINS1_18TensorListMetadataILi2EEENS1_11CopyFunctorIsN3c104HalfELi2ELi1ELi1EEEJNS0_4CopyIsS7_EEEEEvT_T0_DpT1_ --------------------------
	.section	.nv.info._ZN2at6native55_GLOBAL__N__de093ff9_22_ForeachBinaryOpList_cu_a911ec4325multi_tensor_apply_kernelINS1_18TensorListMetadataILi2EEENS1_11CopyFunctorIsN3c104HalfELi2ELi1ELi1EEEJNS0_4CopyIsS7_EEEEEvT_T0_DpT1_,"",@"SHT_CUDA_INFO"
	.sectionflags	@""
	.align	4


	//----- nvinfo : EIATTR_CUDA_API_VERSION
	.align		4
        /*0000*/ 	.byte	0x04, 0x37
        /*0002*/ 	.short	(.L_5439 - .L_5438)
.L_5438:
        /*0004*/ 	.word	0x00000082


	//----- nvinfo : EIATTR_SW2861232_WAR
	.align		4
.L_5439:
        /*0008*/ 	.byte	0x01, 0x35
	.zero		2


	//----- nvinfo : EIATTR_PARAM_CBANK
	.align		4
        /*000c*/ 	.byte	0x04, 0x0a
        /*000e*/ 	.short	(.L_5441 - .L_5440)
	.align		4
.L_5440:
        /*0010*/ 	.word	index@(.nv.constant0._ZN2at6native55_GLOBAL__N__de093ff9_22_ForeachBinaryOpList_cu_a911ec4325multi_tensor_apply_kernelINS1_18TensorListMetadataILi2EEENS1_11CopyFunctorIsN3c104HalfELi2ELi1ELi1EEEJNS0_4CopyIsS7_EEEEEvT_T0_DpT1_)
        /*0014*/ 	.short	0x0160
        /*0016*/ 	.short	0x0c4a


	//----- nvinfo : EIATTR_CBANK_PARAM_SIZE
	.align		4
.L_5441:
        /*0018*/ 	.byte	0x03, 0x19
        /*001a*/ 	.short	0x0c4a


	//----- nvinfo : EIATTR_KPARAM_INFO
	.align		4
        /*001c*/ 	.byte	0x04, 0x17
        /*001e*/ 	.short	(.L_5443 - .L_5442)
.L_5442:
        /*0020*/ 	.word	0x00000000
        /*0024*/ 	.short	0x0002
        /*0026*/ 	.short	0x0c49
        /*0028*/ 	.byte	0x00, 0xf0, 0x05, 0x00


	//----- nvinfo : EIATTR_KPARAM_INFO
	.align		4
.L_5443:
        /*002c*/ 	.byte	0x04, 0x17
        /*002e*/ 	.short	(.L_5445 - .L_5444)
.L_5444:
        /*0030*/ 	.word	0x00000000
        /*0034*/ 	.short	0x0001
        /*0036*/ 	.short	0x0c48
        /*0038*/ 	.byte	0x00, 0xf0, 0x05, 0x00


	//----- nvinfo : EIATTR_KPARAM_INFO
	.align		4
.L_5445:
        /*003c*/ 	.byte	0x04, 0x17
        /*003e*/ 	.short	(.L_5447 - .L_5446)
.L_5446:
        /*0040*/ 	.word	0x00000000
        /*0044*/ 	.short	0x0000
        /*0046*/ 	.short	0x0000
        /*0048*/ 	.byte	0x00, 0xf0, 0x21, 0x31


	//----- nvinfo : EIATTR_MAXREG_COUNT
	.align		4
.L_5447:
        /*004c*/ 	.byte	0x03, 0x1b
        /*004e*/ 	.short	0x0080


	//----- nvinfo : EIATTR_MERCURY_ISA_VERSION
	.align		4
        /*0050*/ 	.byte	0x03, 0x5f
        /*0052*/ 	.short	0x0000


	//----- nvinfo : EIATTR_EXIT_INSTR_OFFSETS
	.align		4
        /*0054*/ 	.byte	0x04, 0x1c
        /*0056*/ 	.short	(.L_5449 - .L_5448)


	//   ....[0]....
.L_5448:
        /*0058*/ 	.word	0x00000190


	//   ....[1]....
        /*005c*/ 	.word	0x000005d0


	//   ....[2]....
        /*0060*/ 	.word	0x00000630


	//   ....[3]....
        /*0064*/ 	.word	0x00000800


	//----- nvinfo : EIATTR_MAX_THREADS
	.align		4
.L_5449:
        /*0068*/ 	.byte	0x04, 0x05
        /*006a*/ 	.short	(.L_5451 - .L_5450)
.L_5450:
        /*006c*/ 	.word	0x00000200
        /*0070*/ 	.word	0x00000001
        /*0074*/ 	.word	0x00000001


	//----- nvinfo : EIATTR_CRS_STACK_SIZE
	.align		4
.L_5451:
        /*0078*/ 	.byte	0x04, 0x1e
        /*007a*/ 	.short	(.L_5453 - .L_5452)
.L_5452:
        /*007c*/ 	.word	0x00000000
.L_5453:


//--------------------- .nv.info._ZN2at6native55_GLOBAL__N__de093ff9_22_ForeachBinaryOpList_cu_a911ec4325multi_tensor_apply_kernelINS1_18TensorListMetadataILi2EEENS1_11CopyFunctorIsN3c107complexIfEELi2ELi1ELi1EEEJNS0_4CopyIsS8_EEEEEvT_T0_DpT1_ --------------------------
	.section	.nv.info._ZN2at6native55_GLOBAL__N__de093ff9_22_ForeachBinaryOpList_cu_a911ec4325multi_tensor_apply_kernelINS1_18TensorListMetadataILi2EEENS1_11CopyFunctorIsN3c107complexIfEELi2ELi1ELi1EEEJNS0_4CopyIsS8_EEEEEvT_T0_DpT1_,"",@"SHT_CUDA_INFO"
	.sectionflags	@""
	.align	4


	//----- nvinfo : EIATTR_CUDA_API_VERSION
	.align		4
        /*0000*/ 	.byte	0x04, 0x37
        /*0002*/ 	.short	(.L_5455 - .L_5454)
.L_5454:
        /*0004*/ 	.word	0x00000082


	//----- nvinfo : EIATTR_SW2861232_WAR
	.align		4
.L_5455:
        /*0008*/ 	.byte	0x01, 0x35
	.zero		2


	//----- nvinfo : EIATTR_PARAM_CBANK
	.align		4
        /*000c*/ 	.byte	0x04, 0x0a
        /*000e*/ 	.short	(.L_5457 - .L_5456)
	.align		4
.L_5456:
        /*0010*/ 	.word	index@(.nv.constant0._ZN2at6native55_GLOBAL__N__de093ff9_22_ForeachBinaryOpList_cu_a911ec4325multi_tensor_apply_kernelINS1_18TensorListMetadataILi2EEENS1_11CopyFunctorIsN3c107complexIfEELi2ELi1ELi1EEEJNS0_4CopyIsS8_EEEEEvT_T0_DpT1_)
        /*0014*/ 	.short	0x0160
        /*0016*/ 	.short	0x0c4a


	//----- nvinfo : EIATTR_CBANK_PARAM_SIZE
	.align		4
.L_5457:
        /*0018*/ 	.byte	0x03, 0x19
        /*001a*/ 	.short	0x0c4a


	//----- nvinfo : EIATTR_KPARAM_INFO
	.align		4
        /*001c*/ 	.byte	0x04, 0x17
        /*001e*/ 	.short	(.L_5459 - .L_5458)
.L_5458:
        /*0020*/ 	.word	0x00000000
        /*0024*/ 	.short	0x0002
        /*0026*/ 	.short	0x0c49
        /*0028*/ 	.byte	0x00, 0xf0, 0x05, 0x00


	//----- nvinfo : EIATTR_KPARAM_INFO
	.align		4
.L_5459:
        /*002c*/ 	.byte	0x04, 0x17
        /*002e*/ 	.short	(.L_5461 - .L_5460)
.L_5460:
        /*0030*/ 	.word	0x00000000
        /*0034*/ 	.short	0x0001
        /*0036*/ 	.short	0x0c48
        /*0038*/ 	.byte	0x00, 0xf0, 0x05, 0x00


	//----- nvinfo : EIATTR_KPARAM_INFO
	.align		4
.L_5461:
        /*003c*/ 	.byte	0x04, 0x17
        /*003e*/ 	.short	(.L_5463 - .L_5462)
.L_5462:
        /*0040*/ 	.word	0x00000000
        /*0044*/ 	.short	0x0000
        /*0046*/ 	.short	0x0000
        /*0048*/ 	.byte	0x00, 0xf0, 0x21, 0x31


	//----- nvinfo : EIATTR_MAXREG_COUNT
	.align		4
.L_5463:
        /*004c*/ 	.byte	0x03, 0x1b
        /*004e*/ 	.short	0x0080


	//----- nvinfo : EIATTR_MERCURY_ISA_VERSION
	.align		4
        /*0050*/ 	.byte	0x03, 0x5f
        /*0052*/ 	.short	0x0000


	//----- nvinfo : EIATTR_EXIT_INSTR_OFFSETS
	.align		4
        /*0054*/ 	.byte	0x04, 0x1c
        /*0056*/ 	.short	(.L_5465 - .L_5464)


	//   ....[0]....
.L_5464:
        /*0058*/ 	.word	0x00000170


	//   ....[1]....
        /*005c*/ 	.word	0x000005a0


	//   ....[2]....
        /*0060*/ 	.word	0x00000600


	//   ....[3]....
        /*0064*/ 	.word	0x000007a0


	//----- nvinfo : EIATTR_MAX_THREADS
	.align		4
.L_5465:
        /*0068*/ 	.byte	0x04, 0x05
        /*006a*/ 	.short	(.L_5467 - .L_5466)
.L_5466:
        /*006c*/ 	.word	0x00000200
        /*0070*/ 	.word	0x00000001
        /*0074*/ 	.word	0x00000001


	//----- nvinfo : EIATTR_CRS_STACK_SIZE
	.align		4
.L_5467:
        /*0078*/ 	.byte	0x04, 0x1e
        /*007a*/ 	.short	(.L_5469 - .L_5468)
.L_5468:
        /*007c*/ 	.word	0x00000000
.L_5469:


//--------------------- .nv.info._ZN2at6native55_GLOBAL__N__de093ff9_22_ForeachBinaryOpList_cu_a911ec4325multi_tensor_apply_kernelINS1_18TensorListMetadataILi2EEENS1_11CopyFunctorIsN3c107complexIdEELi2ELi1ELi1EEEJNS0_4CopyIsS8_EEEEEvT_T0_DpT1_ --------------------------
	.section	.nv.info._ZN2at6native55_GLOBAL__N__de093ff9_22_ForeachBinaryOpList_cu_a911ec4325multi_tensor_apply_kernelINS1_18TensorListMetadataILi2EEENS1_11CopyFunctorIsN3c107complexIdEELi2ELi1ELi1EEEJNS0_4CopyIsS8_EEEEEvT_T0_DpT1_,"",@"SHT_CUDA_INFO"
	.sectionflags	@""
	.align	4


	//----- nvinfo : EIATTR_CUDA_API_VERSION
	.align		4
        /*0000*/ 	.byte	0x04, 0x37
        /*0002*/ 	.short	(.L_5471 - .L_5470)
.L_5470:
        /*0004*/ 	.word	0x00000082


	//----- nvinfo : EIATTR_SW2861232_WAR
	.align		4
.L_5471:
        /*0008*/ 	.byte	0x01, 0x35
	.zero		2


	//----- nvinfo : EIATTR_PARAM_CBANK
	.align		4
        /*000c*/ 	.byte	0x04, 0x0a
        /*000e*/ 	.short	(.L_5473 - .L_5472)
	.align		4
.L_5472:
        /*0010*/ 	.word	index@(.nv.constant0._ZN2at6native55_GLOBAL__N__de093ff9_22_ForeachBinaryOpList_cu_a911ec4325multi_tensor_apply_kernelINS1_18TensorListMetadataILi2EEENS1_11CopyFunctorIsN3c107complexIdEELi2ELi1ELi1EEEJNS0_4CopyIsS8_EEEEEvT_T0_DpT1_)
        /*0014*/ 	.short	0x0160
        /*0016*/ 	.short	0x0c4a


	//----- nvinfo : EIATTR_CBANK_PARAM_SIZE
	.align		4
.L_5473:
        /*0018*/ 	.byte	0x03, 0x19
        /*001a*/ 	.short	0x0c4a


	//----- nvinfo : EIATTR_KPARAM_INFO
	.align		4
        /*001c*/ 	.byte	0x04, 0x17
        /*001e*/ 	.short	(.L_5475 - .L_5474)
.L_5474:
        /*0020*/ 	.word	0x00000000
        /*0024*/ 	.short	0x0002
        /*0026*/ 	.short	0x0c49
        /*0028*/ 	.byte	0x00, 0xf0, 0x05, 0x00


	//----- nvinfo : EIATTR_KPARAM_INFO
	.align		4
.L_5475:
        /*002c*/ 	.byte	0x04, 0x17
        /*002e*/ 	.short	(.L_5477 - .L_5476)
.L_5476:
        /*0030*/ 	.word	0x00000000
        /*0034*/ 	.short	0x0001
        /*0036*/ 	.short	0x0c48
        /*0038*/ 	.byte	0x00, 0xf0, 0x05, 0x00


	//----- nvinfo : EIATTR_KPARAM_INFO
	.align		4
.L_5477:
        /*003c*/ 	.byte	0x04, 0x17
        /*003e*/ 	.short	(.L_5479 - .L_5478)
.L_5478:
        /*0040*/ 	.word	0x00000000
        /*0044*/ 	.short	0x0000
        /*0046*/ 	.short	0x0000
        /*0048*/ 	.byte	0x00, 0xf0, 0x21, 0x31


	//----- nvinfo : EIATTR_MAXREG_COUNT
	.align		4
.L_5479:
        /*004c*/ 	.byte	0x03, 0x1b
        /*004e*/ 	.short	0x0080


	//----- nvinfo : EIATTR_MERCURY_ISA_VERSION
	.align		4
        /*0050*/ 	.byte	0x03, 0x5f
        /*0052*/ 	.short	0x0000


	//----- nvinfo : EIATTR_EXIT_INSTR_OFFSETS
	.align		4
        /*0054*/ 	.byte	0x04, 0x1c
        /*0056*/ 	.short	(.L_5481 - .L_5480)


	//   ....[0]....
.L_5480:
        /*0058*/ 	.word	0x000001a0


	//   ....[1]....
        /*005c*/ 	.word	0x000005e0


	//   ....[2]....
        /*0060*/ 	.word	0x00000640


	//   ....[3]....
        /*0064*/ 	.word	0x000007e0


	//----- nvinfo : EIATTR_MAX_THREADS
	.align		4
.L_5481:
        /*0068*/ 	.byte	0x04, 0x05
        /*006a*/ 	.short	(.L_5483 - .L_5482)
.L_5482:
        /*006c*/ 	.word	0x00000200
        /*0070*/ 	.word	0x00000001
        /*0074*/ 	.word	0x00000001


	//----- nvinfo : EIATTR_CRS_STACK_SIZE
	.align		4
.L_5483:
        /*0078*/ 	.byte	0x04, 0x1e
        /*007a*/ 	.short	(.L_5485 - .L_5484)
.L_5484:
        /*007c*/ 	.word	0x00000000
.L_5485:


//--------------------- .nv.info._ZN2at6native55_GLOBAL__N__de093ff9_22_ForeachBinaryOpList_cu_a911ec4325multi_tensor_apply_kernelINS1_18TensorListMetadataILi2EEENS1_11CopyFunctorIsfLi2ELi1ELi1EEEJNS0_4CopyIsfEEEEEvT_T0_DpT1_ --------------------------
	.section	.nv.info._ZN2at6native55_GLOBAL__N__de093ff9_22_ForeachBinaryOpList_cu_a911ec4325multi_tensor_apply_kernelINS1_18TensorListMetadataILi2EEENS1_11CopyFunctorIsfLi2ELi1ELi1EEEJNS0_4CopyIsfEEEEEvT_T0_DpT1_,"",@"SHT_CUDA_INFO"
	.sectionflags	@""
	.align	4


	//----- nvinfo : EIATTR_CUDA_API_VERSION
	.align		4
        /*0000*/ 	.byte	0x04, 0x37
        /*0002*/ 	.short	(.L_5487 - .L_5486)
.L_5486:
        /*0004*/ 	.word	0x00000082


	//----- nvinfo : EIATTR_SW2861232_WAR
	.align		4
.L_5487:
        /*0008*/ 	.byte	0x01, 0x35
	.zero		2


	//----- nvinfo : EIATTR_PARAM_CBANK
	.align		4
        /*000c*/ 	.byte	0x04, 0x0a
        /*000e*/ 	.short	(.L_5489 - .L_5488)
	.align		4
.L_5488:
        /*0010*/ 	.word	index@(.nv.constant0._ZN2at6native55_GLOBAL__N__de093ff9_22_ForeachBinaryOpList_cu_a911ec4325multi_tensor_apply_kernelINS1_18TensorListMetadataILi2EEENS1_11CopyFunctorIsfLi2ELi1ELi1EEEJNS0_4CopyIsfEEEEEvT_T0_DpT1_)
        /*0014*/ 	.short	0x0160
        /*0016*/ 	.short	0x0c4a


	//----- nvinfo : EIATTR_CBANK_PARAM_SIZE
	.align		4
.L_5489:
        /*0018*/ 	.byte	0x03, 0x19
        /*001a*/ 	.short	0x0c4a


	//----- nvinfo : EIATTR_KPARAM_INFO
	.align		4
        /*001c*/ 	.byte	0x04, 0x17
        /*001e*/ 	.short	(.L_5491 - .L_5490)
.L_5490:
        /*0020*/ 	.word	0x00000000
        /*0024*/ 	.short	0x0002
        /*0026*/ 	.short	0x0c49
        /*0028*/ 	.byte	0x00, 0xf0, 0x05, 0x00


	//----- nvinfo : EIATTR_KPARAM_INFO
	.align		4
.L_5491:
        /*002c*/ 	.byte	0x04, 0x17
        /*002e*/ 	.short	(.L_5493 - .L_5492)
.L_5492:
        /*0030*/ 	.word	0x00000000
        /*0034*/ 	.short	0x0001
        /*0036*/ 	.short	0x0c48
        /*0038*/ 	.byte	0x00, 0xf0, 0x05, 0x00


	//----- nvinfo : EIATTR_KPARAM_INFO
	.align		4
.L_5493:
        /*003c*/ 	.byte	0x04, 0x17
        /*003e*/ 	.short	(.L_5495 - .L_5494)
.L_5494:
        /*0040*/ 	.word	0x00000000
        /*0044*/ 	.short	0x0000
        /*0046*/ 	.short	0x0000
        /*0048*/ 	.byte	0x00, 0xf0, 0x21, 0x31


	//----- nvinfo : EIATTR_MAXREG_COUNT
	.align		4
.L_5495:
        /*004c*/ 	.byte	0x03, 0x1b
        /*004e*/ 	.short	0x0080


	//----- nvinfo : EIATTR_MERCURY_ISA_VERSION
	.align		4
        /*0050*/ 	.byte	0x03, 0x5f
        /*0052*/ 	.short	0x0000


	//----- nvinfo : EIATTR_EXIT_INSTR_OFFSETS
	.align		4
        /*0054*/ 	.byte	0x04, 0x1c
        /*0056*/ 	.short	(.L_5497 - .L_5496)


	//   ....[0]....
.L_5496:
        /*0058*/ 	.word	0x00000170


	//   ....[1]....
        /*005c*/ 	.word	0x00000570


	//   ....[2]....
        /*0060*/ 	.word	0x000005d0


	//   ....[3]....
        /*0064*/ 	.word	0x00000740


	//----- nvinfo : EIATTR_MAX_THREADS
	.align		4
.L_5497:
        /*0068*/ 	.byte	0x04, 0x05
        /*006a*/ 	.short	(.L_5499 - .L_5498)
.L_5498:
        /*006c*/ 	.word	0x00000200
        /*0070*/ 	.word	0x00000001
        /*0074*/ 	.word	0x00000001


	//----- nvinfo : EIATTR_CRS_STACK_SIZE
	.align		4
.L_5499:
        /*0078*/ 	.byte	0x04, 0x1e
        /*007a*/ 	.short	(.L_5501 - .L_5500)
.L_5500:
        /*007c*/ 	.word	0x00000000
.L_5501:


//--------------------- .nv.info._ZN2at6native55_GLOBAL__N__de093ff9_22_ForeachBinaryOpList_cu_a911ec4325multi_tensor_apply_kernelINS1_18TensorListMetadataILi2EEENS1_11CopyFunctorIsdLi2ELi1ELi1EEEJNS0_4CopyIsdEEEEEvT_T0_DpT1_ --------------------------
	.section	.nv.info._ZN2at6native55_GLOBAL__N__de093ff9_22_ForeachBinaryOpList_cu_a911ec4325multi_tensor_apply_kernelINS1_18TensorListMetadataILi2EEENS1_11CopyFunctorIsdLi2ELi1ELi1EEEJNS0_4CopyIsdEEEEEvT_T0_DpT1_,"",@"SHT_CUDA_INFO"
	.sectionflags	@""
	.align	4


	//----- nvinfo : EIATTR_CUDA_API_VERSION
	.align		4
        /*0000*/ 	.byte	0x04, 0x37
        /*0002*/ 	.short	(.L_5503 - .L_5502)
.L_5502:
        /*0004*/ 	.word	0x00000082


	//----- nvinfo : EIATTR_SW2861232_WAR
	.align		4
.L_5503:
        /*0008*/ 	.byte	0x01, 0x35
	.zero		2


	//----- nvinfo : EIATTR_PARAM_CBANK
	.align		4
        /*000c*/ 	.byte	0x04, 0x0a
        /*000e*/ 	.short	(.L_5505 - .L_5504)
	.align		4
.L_5504:
        /*0010*/ 	.word	index@(.nv.constant0._ZN2at6native55_GLOBAL__N__de093ff9_22_ForeachBinaryOpList_cu_a911ec4325multi_tensor_apply_kernelINS1_18TensorListMetadataILi2EEENS1_11CopyFunctorIsdLi2ELi1ELi1EEEJNS0_4CopyIsdEEEEEvT_T0_DpT1_)
        /*0014*/ 	.short	0x0160
        /*0016*/ 	.short	0x0c4a


	//----- nvinfo : EIATTR_CBANK_PARAM_SIZE
	.align		4
.L_5505:
        /*0018*/ 	.byte	0x03, 0x19
        /*001a*/ 	.short	0x0c4a


	//----- nvinfo : EIATTR_KPARAM_INFO
	.align		4
        /*001c*/ 	.byte	0x04, 0x17
        /*001e*/ 	.short	(.L_5507 - .L_5506)
.L_5506:
        /*0020*/ 	.word	0x00000000
        /*0024*/ 	.short	0x0002
        /*0026*/ 	.short	0x0c49
        /*0028*/ 	.byte	0x00, 0xf0, 0x05, 0x00


	//----- nvinfo : EIATTR_KPARAM_INFO
	.align		4
.L_5507:
        /*002c*/ 	.byte	0x04, 0x17
        /*002e*/ 	.short	(.L_5509 - .L_5508)
.L_5508:
        /*0030*/ 	.word	0x00000000
        /*0034*/ 	.short	0x0001
        /*0036*/ 	.short	0x0c48
        /*0038*/ 	.byte	0x00, 0xf0, 0x05, 0x00


	//----- nvinfo : EIATTR_KPARAM_INFO
	.align		4
.L_5509:
        /*003c*/ 	.byte	0x04, 0x17
        /*003e*/ 	.short	(.L_5511 - .L_5510)
.L_5510:
        /*0040*/ 	.word	0x00000000
        /*0044*/ 	.short	0x0000
        /*0046*/ 	.short	0x0000
        /*0048*/ 	.byte	0x00, 0xf0, 0x21, 0x31


	//----- nvinfo : EIATTR_MAXREG_COUNT
	.align		4
.L_5511:
        /*004c*/ 	.byte	0x03, 0x1b
        /*004e*/ 	.short	0x0080


	//----- nvinfo : EIATTR_MERCURY_ISA_VERSION
	.align		4
        /*0050*/ 	.byte	0x03, 0x5f
        /*0052*/ 	.short	0x0000


	//----- nvinfo : EIATTR_EXIT_INSTR_OFFSETS
	.align		4
        /*0054*/ 	.byte	0x04, 0x1c
        /*0056*/ 	.short	(.L_5513 - .L_5512)


	//   ....[0]....
.L_5512:
        /*0058*/ 	.word	0x000001a0


	//   ....[1]....
        /*005c*/ 	.word	0x000005a0


	//   ....[2]....
        /*0060*/ 	.word	0x00000600


	//   ....[3]....
        /*0064*/ 	.word	0x00000780


	//----- nvinfo : EIATTR_MAX_THREADS
	.align		4
.L_5513:
        /*0068*/ 	.byte	0x04, 0x05
        /*006a*/ 	.short	(.L_5515 - .L_5514)
.L_5514:
        /*006c*/ 	.word	0x00000200
        /*0070*/ 	.word	0x00000001
        /*0074*/ 	.word	0x00000001


	//----- nvinfo : EIATTR_CRS_STACK_SIZE
	.align		4
.L_5515:
        /*0078*/ 	.byte	0x04, 0x1e
        /*007a*/ 	.short	(.L_5517 - .L_5516)
.L_5516:
        /*007c*/ 	.word	0x00000000
.L_5517:


//--------------------- .nv.info._ZN2at6native55_GLOBAL__N__de093ff9_22_ForeachBinaryOpList_cu_a911ec4325multi_tensor_apply_kernelINS1_18TensorListMetadataILi2EEENS1_11CopyFunctorIsiLi2ELi1ELi1EEEJNS0_4CopyIsiEEEEEvT_T0_DpT1_ --------------------------
	.section	.nv.info._ZN2at6native55_GLOBAL__N__de093ff9_22_ForeachBinaryOpList_cu_a911ec4325multi_tensor_apply_kernelINS1_18TensorListMetadataILi2EEENS1_11CopyFunctorIsiLi2ELi1ELi1EEEJNS0_4CopyIsiEEEEEvT_T0_DpT1_,"",@"SHT_CUDA_INFO"
	.sectionflags	@""
	.align	4


	//----- nvinfo : EIATTR_CUDA_API_VERSION
	.align		4
        /*0000*/ 	.byte	0x04, 0x37
        /*0002*/ 	.short	(.L_5519 - .L_5518)
.L_5518:
        /*0004*/ 	.word	0x00000082


	//----- nvinfo : EIATTR_SW2861232_WAR
	.align		4
.L_5519:
        /*0008*/ 	.byte	0x01, 0x35
	.zero		2


	//----- nvinfo : EIATTR_PARAM_CBANK
	.align		4
        /*000c*/ 	.byte	0x04, 0x0a
        /*000e*/ 	.short	(.L_5521 - .L_5520)
	.align		4
.L_5520:
        /*0010*/ 	.word	index@(.nv.constant0._ZN2at6native55_GLOBAL__N__de093ff9_22_ForeachBinaryOpList_cu_a911ec4325multi_tensor_apply_kernelINS1_18TensorListMetadataILi2EEENS1_11CopyFunctorIsiLi2ELi1ELi1EEEJNS0_4CopyIsiEEEEEvT_T0_DpT1_)
        /*0014*/ 	.short	0x0160
        /*0016*/ 	.short	0x0c4a


	//----- nvinfo : EIATTR_CBANK_PARAM_SIZE
	.align		4
.L_5521:
        /*0018*/ 	.byte	0x03, 0x19
        /*001a*/ 	.short	0x0c4a


	//----- nvinfo : EIATTR_KPARAM_INFO
	.align		4
        /*001c*/ 	.byte	0x04, 0x17
        /*001e*/ 	.short	(.L_5523 - .L_5522)
.L_5522:
        /*0020*/ 	.word	0x00000000
        /*0024*/ 	.short	0x0002
        /*0026*/ 	.short	0x0c49
        /*0028*/ 	.byte	0x00, 0xf0, 0x05, 0x00


	//----- nvinfo : EIATTR_KPARAM_INFO
	.align		4
.L_5523:
        /*002c*/ 	.byte	0x04, 0x17
        /*002e*/ 	.short	(.L_5525 - .L_5524)
.L_5524:
        /*0030*/ 	.word	0x00000000
        /*0034*/ 	.short	0x0001
        /*0036*/ 	.short	0x0c48
        /*0038*/ 	.byte	0x00, 0xf0, 0x05, 0x00


	//----- nvinfo : EIATTR_KPARAM_INFO
	.align		4
.L_5525:
        /*003c*/ 	.byte	0x04, 0x17
        /*003e*/ 	.short	(.L_5527 - .L_5526)
.L_5526:
        /*0040*/ 	.word	0x00000000
        /*0044*/ 	.short	0x0000
        /*0046*/ 	.short	0x0000
        /*0048*/ 	.byte	0x00, 0xf0, 0x21, 0x31


	//----- nvinfo : EIATTR_MAXREG_COUNT
	.align		4
.L_5527:
        /*004c*/ 	.byte	0x03, 0x1b
        /*004e*/ 	.short	0x0080


	//----- nvinfo : EIATTR_MERCURY_ISA_VERSION
	.align		4
        /*0050*/ 	.byte	0x03, 0x5f
        /*0052*/ 	.short	0x0000


	//----- nvinfo : EIATTR_EXIT_INSTR_OFFSETS
	.align		4
        /*0054*/ 	.byte	0x04, 0x1c
        /*0056*/ 	.short	(.L_5529 - .L_5528)


	//   ....[0]....
.L_5528:
        /*0058*/ 	.word	0x00000170


	//   ....[1]....
        /*005c*/ 	.word	0x00000520


	//   ....[2]....
        /*0060*/ 	.word	0x00000580


	//   ....[3]....
        /*0064*/ 	.word	0x000006b0


	//----- nvinfo : EIATTR_MAX_THREADS
	.align		4
.L_5529:
        /*0068*/ 	.byte	0x04, 0x05
        /*006a*/ 	.short	(.L_5531 - .L_5530)
.L_5530:
        /*006c*/ 	.word	0x00000200
        /*0070*/ 	.word	0x00000001
        /*0074*/ 	.word	0x00000001


	//----- nvinfo : EIATTR_CRS_STACK_SIZE
	.align		4
.L_5531:
        /*0078*/ 	.byte	0x04, 0x1e
        /*007a*/ 	.short	(.L_5533 - .L_5532)
.L_5532:
        /*007c*/ 	.word	0x00000000
.L_5533:


//--------------------- .nv.info._ZN2at6native55_GLOBAL__N__de093ff9_22_ForeachBinaryOpList_cu_a911ec4325multi_tensor_apply_kernelINS1_18TensorListMetadataILi2EEENS1_11CopyFunctorIslLi2ELi1ELi1EEEJNS0_4CopyIslEEEEEvT_T0_DpT1_ --------------------------
	.section	.nv.info._ZN2at6native55_GLOBAL__N__de093ff9_22_ForeachBinaryOpList_cu_a911ec4325multi_tensor_apply_kernelINS1_18TensorListMetadataILi2EEENS1_11CopyFunctorIslLi2ELi1ELi1EEEJNS0_4CopyIslEEEEEvT_T0_DpT1_,"",@"SHT_CUDA_INFO"
	.sectionflags	@""
	.align	4


	//----- nvinfo : EIATTR_CUDA_API_VERSION
	.align		4
        /*0000*/ 	.byte	0x04, 0x37
        /*0002*/ 	.short	(.L_5535 - .L_5534)
.L_5534:
        /*0004*/ 	.word	0x00000082


	//----- nvinfo : EIATTR_SW2861232_WAR
	.align		4
.L_5535:
        /*0008*/ 	.byte	0x01, 0x35
	.zero		2


	//----- nvinfo : EIATTR_PARAM_CBANK
	.align		4
        /*000c*/ 	.byte	0x04, 0x0a
        /*000e*/ 	.short	(.L_5537 - .L_5536)
	.align		4
.L_5536:
        /*0010*/ 	.word	index@(.nv.constant0._ZN2at6native55_GLOBAL__N__de093ff9_22_ForeachBinaryOpList_cu_a911ec4325multi_tensor_apply_kernelINS1_18TensorListMetadataILi2EEENS1_11CopyFunctorIslLi2ELi1ELi1EEEJNS0_4CopyIslEEEEEvT_T0_DpT1_)
        /*0014*/ 	.short	0x0160
        /*0016*/ 	.short	0x0c4a


	//----- nvinfo : EIATTR_CBANK_PARAM_SIZE
	.align		4
.L_5537:
        /*0018*/ 	.byte	0x03, 0x19
        /*001a*/ 	.short	0x0c4a


	//----- nvinfo : EIATTR_KPARAM_INFO
	.align		4
        /*001c*/ 	.byte	0x04, 0x17
        /*001e*/ 	.short	(.L_5539 - .L_5538)
.L_5538:
        /*0020*/ 	.word	0x00000000
        /*0024*/ 	.short	0x0002
        /*0026*/ 	.short	0x0c49
        /*0028*/ 	.byte	0x00, 0xf0, 0x05, 0x00


	//----- nvinfo : EIATTR_KPARAM_INFO
	.align		4
.L_5539:
        /*002c*/ 	.byte	0x04, 0x17
        /*002e*/ 	.short	(.L_5541 - .L_5540)
.L_5540:
        /*0030*/ 	.word	0x00000000
        /*0034*/ 	.short	0x0001
        /*0036*/ 	.short	0x0c48
        /*0038*/ 	.byte	0x00, 0xf0, 0x05, 0x00


	//----- nvinfo : EIATTR_KPARAM_INFO
	.align		4
.L_5541:
        /*003c*/ 	.byte	0x04, 0x17
        /*003e*/ 	.short	(.L_5543 - .L_5542)
.L_5542:
        /*0040*/ 	.word	0x00000000
        /*0044*/ 	.short	0x0000
        /*0046*/ 	.short	0x0000
        /*0048*/ 	.byte	0x00, 0xf0, 0x21, 0x31


	//----- nvinfo : EIATTR_MAXREG_COUNT
	.align		4
.L_5543:
        /*004c*/ 	.byte	0x03, 0x1b
        /*004e*/ 	.short	0x0080


	//----- nvinfo : EIATTR_MERCURY_ISA_VERSION
	.align		4
        /*0050*/ 	.byte	0x03, 0x5f
        /*0052*/ 	.short	0x0000


	//----- nvinfo : EIATTR_EXIT_INSTR_OFFSETS
	.align		4
        /*0054*/ 	.byte	0x04, 0x1c
        /*0056*/ 	.short	(.L_5545 - .L_5544)


	//   ....[0]....
.L_5544:
        /*0058*/ 	.word	0x00000170


	//   ....[1]....
        /*005c*/ 	.word	0x00000530


	//   ....[2]....
        /*0060*/ 	.word	0x00000590


	//   ....[3]....
        /*0064*/ 	.word	0x000006f0


	//----- nvinfo : EIATTR_MAX_THREADS
	.align		4
.L_5545:
        /*0068*/ 	.byte	0x04, 0x05
        /*006a*/ 	.short	(.L_5547 - .L_5546)
.L_5546:
        /*006c*/ 	.word	0x00000200
        /*0070*/ 	.word	0x00000001
        /*0074*/ 	.word	0x00000001


	//----- nvinfo : EIATTR_CRS_STACK_SIZE
	.align		4
.L_5547:
        /*0078*/ 	.byte	0x04, 0x1e
        /*007a*/ 	.short	(.L_5549 - .L_5548)
.L_5548:
        /*007c*/ 	.word	0x00000000
.L_5549:


//--------------------- .nv.info._ZN2at6native55_GLOBAL__N__de093ff9_22_ForeachBinaryOpList_cu_a911ec4325multi_tensor_apply_kernelINS1_18TensorListMetadataILi2EEENS1_11CopyFunctorIsaLi2ELi1ELi1EEEJNS0_4CopyIsaEEEEEvT_T0_DpT1_ --------------------------
	.section	.nv.info._ZN2at6native55_GLOBAL__N__de093ff9_22_ForeachBinaryOpList_cu_a911ec4325multi_tensor_apply_kernelINS1_18TensorListMetadataILi2EEENS1_11CopyFunctorIsaLi2ELi1ELi1EEEJNS0_4CopyIsaEEEEEvT_T0_DpT1_,"",@"SHT_CUDA_INFO"
	.sectionflags	@""
	.align	4


	//----- nvinfo : EIATTR_CUDA_API_VERSION
	.align		4
        /*0000*/ 	.byte	0x04, 0x37
        /*0002*/ 	.short	(.L_5551 - .L_5550)
.L_5550:
        /*0004*/ 	.word	0x00000082


	//----- nvinfo : EIATTR_SW2861232_WAR
	.align		4
.L_5551:
        /*0008*/ 	.byte	0x01, 0x35
	.zero		2


	//----- nvinfo : EIATTR_PARAM_CBANK
	.align		4
        /*000c*/ 	.byte	0x04, 0x0a
        /*000e*/ 	.short	(.L_5553 - .L_5552)
	.align		4
.L_5552:
        /*0010*/ 	.word	index@(.nv.constant0._ZN2at6native55_GLOBAL__N__de093ff9_22_ForeachBinaryOpList_cu_a911ec4325multi_tensor_apply_kernelINS1_18TensorListMetadataILi2EEENS1_11CopyFunctorIsaLi2ELi1ELi1EEEJNS0_4CopyIsaEEEEEvT_T0_DpT1_)
        /*0014*/ 	.short	0x0160
        /*0016*/ 	.short	0x0c4a


	//----- nvinfo : EIATTR_CBANK_PARAM_SIZE
	.align		4
.L_5553:
        /*0018*/ 	.byte	0x03, 0x19
        /*001a*/ 	.short	0x0c4a


	//----- nvinfo : EIATTR_KPARAM_INFO
	.align		4
        /*001c*/ 	.byte	0x04, 0x17
        /*001e*/ 	.short	(.L_5555 - .L_5554)
.L_5554:
        /*0020*/ 	.word	0x00000000
        /*0024*/ 	.short	0x0002
        /*0026*/ 	.short	0x0c49
        /*0028*/ 	.byte	0x00, 0xf0, 0x05, 0x00


	//----- nvinfo : EIATTR_KPARAM_INFO
	.align		4
.L_5555:
        /*002c*/ 	.byte	0x04, 0x17
        /*002e*/ 	.short	(.L_5557 - .L_5556)
.L_5556:
        /*0030*/ 	.word	0x00000000
        /*0034*/ 	.short	0x0001
        /*0036*/ 	.short	0x0c48
        /*0038*/ 	.byte	0x00, 0xf0, 0x05, 0x00


	//----- nvinfo : EIATTR_KPARAM_INFO
	.align		4
.L_5557:
        /*003c*/ 	.byte	0x04, 0x17
        /*003e*/ 	.short	(.L_5559 - .L_5558)
.L_5558:
        /*0040*/ 	.word	0x00000000
        /*0044*/ 	.short	0x0000
        /*0046*/ 	.short	0x0000
        /*0048*/ 	.byte	0x00, 0xf0, 0x21, 0x31


	//----- nvinfo : EIATTR_MAXREG_COUNT
	.align		4
.L_5559:
        /*004c*/ 	.byte	0x03, 0x1b
        /*004e*/ 	.short	0x0080


	//----- nvinfo : EIATTR_MERCURY_ISA_VERSION
	.align		4
        /*0050*/ 	.byte	0x03, 0x5f
        /*0052*/ 	.short	0x0000


	//----- nvinfo : EIATTR_EXIT_INSTR_OFFSETS
	.align		4
        /*0054*/ 	.byte	0x04, 0x1c
        /*0056*/ 	.short	(.L_5561 - .L_5560)


	//   ....[0]....
.L_5560:
        /*0058*/ 	.word	0x00000170


	//   ....[1]....
        /*005c*/ 	.word	0x00000600


	//   ....[2]....
        /*0060*/ 	.word	0x00000660


	//   ....[3]....
        /*0064*/ 	.word	0x00000810


	//----- nvinfo : EIATTR_MAX_THREADS
	.align		4
.L_5561:
        /*0068*/ 	.byte	0x04, 0x05
        /*006a*/ 	.short	(.L_5563 - .L_5562)
.L_5562:
        /*006c*/ 	.word	0x00000200
        /*0070*/ 	.word	0x00000001
        /*0074*/ 	.word	0x00000001


	//----- nvinfo : EIATTR_CRS_STACK_SIZE
	.align		4
.L_5563:
        /*0078*/ 	.byte	0x04, 0x1e
        /*007a*/ 	.short	(.L_5565 - .L_5564)
.L_5564:
        /*007c*/ 	.word	0x00000000
.L_5565:


//--------------------- .nv.info._ZN2at6native55_GLOBAL__N__de093ff9_22_ForeachBinaryOpList_cu_a911ec4325multi_tensor_apply_kernelINS1_18TensorListMetadataILi2EEENS1_11CopyFunctorIshLi2ELi1ELi1EEEJNS0_4CopyIshEEEEEvT_T0_DpT1_ --------------------------
	.section	.nv.info._ZN2at6native55_GLOBAL__N__de093ff9_22_ForeachBinaryOpList_cu_a911ec4325multi_tensor_apply_kernelINS1_18TensorListMetadataILi2EEENS1_11CopyFunctorIshLi2ELi1ELi1EEEJNS0_4CopyIshEEEEEvT_T0_DpT1_,"",@"SHT_CUDA_INFO"
	.sectionflags	@""
	.align	4


	//----- nvinfo : EIATTR_CUDA_API_VERSION
	.align		4
        /*0000*/ 	.byte	0x04, 0x37
        /*0002*/ 	.short	(.L_5567 - .L_5566)
.L_5566:
        /*0004*/ 	.word	0x00000082


	//----- nvinfo : EIATTR_SW2861232_WAR
	.align		4
.L_5567:
        /*0008*/ 	.byte	0x01, 0x35
	.zero		2


	//----- nvinfo : EIATTR_PARAM_CBANK
	.align		4
        /*000c*/ 	.byte	0x04, 0x0a
        /*000e*/ 	.short	(.L_5569 - .L_5568)
	.align		4
.L_5568:
        /*0010*/ 	.word	index@(.nv.constant0._ZN2at6native55_GLOBAL__N__de093ff9_22_ForeachBinaryOpList_cu_a911ec4325multi_tensor_apply_kernelINS1_18TensorListMetadataILi2EEENS1_11CopyFunctorIshLi2ELi1ELi1EEEJNS0_4CopyIshEEEEEvT_T0_DpT1_)
        /*0014*/ 	.short	0x0160
        /*0016*/ 	.short	0x0c4a


	//----- nvinfo : EIATTR_CBANK_PARAM_SIZE
	.align		4
.L_5569:
        /*0018*/ 	.byte	0x03, 0x19
        /*001a*/ 	.short	0x0c4a


	//----- nvinfo : EIATTR_KPARAM_INFO
	.align		4
        /*001c*/ 	.byte	0x04, 0x17
        /*001e*/ 	.short	(.L_5571 - .L_5570)
.L_5570:
        /*0020*/ 	.word	0x00000000
        /*0024*/ 	.short	0x0002
        /*0026*/ 	.short	0x0c49
        /*0028*/ 	.byte	0x00, 0xf0, 0x05, 0x00


	//----- nvinfo : EIATTR_KPARAM_INFO
	.align		4
.L_5571:
        /*002c*/ 	.byte	0x04, 0x17
        /*002e*/ 	.short	(.L_5573 - .L_5572)
.L_5572:
        /*0030*/ 	.word	0x00000000
        /*0034*/ 	.short	0x0001
        /*0036*/ 	.short	0x0c48
        /*0038*/ 	.byte	0x00, 0xf0, 0x05, 0x00


	//----- nvinfo : EIATTR_KPARAM_INFO
	.align		4
.L_5573:
        /*003c*/ 	.byte	0x04, 0x17
        /*003e*/ 	.short	(.L_5575 - .L_5574)
.L_5574:
        /*0040*/ 	.word	0x00000000
        /*0044*/ 	.short	0x0000
        /*0046*/ 	.short	0x0000
        /*0048*/ 	.byte	0x00, 0xf0, 0x21, 0x31


	//----- nvinfo : EIATTR_MAXREG_COUNT
	.align		4
.L_5575:
        /*004c*/ 	.byte	0x03, 0x1b
        /*004e*/ 	.short	0x0080


	//----- nvinfo : EIATTR_MERCURY_ISA_VERSION
	.align		4
        /*0050*/ 	.byte	0x03, 0x5f
        /*0052*/ 	.short	0x0000


	//----- nvinfo : EIATTR_EXIT_INSTR_OFFSETS
	.align		4
        /*0054*/ 	.byte	0x04, 0x1c
        /*0056*/ 	.short	(.L_5577 - .L_5576)


	//   ....[0]....
.L_5576:
        /*0058*/ 	.word	0x00000170


	//   ....[1]....
        /*005c*/ 	.word	0x00000580


	//   ....[2]....
        /*0060*/ 	.word	0x000005e0


	//   ....[3]....
        /*0064*/ 	.word	0x00000750


	//----- nvinfo : EIATTR_MAX_THREADS
	.align		4
.L_5577:
        /*0068*/ 	.byte	0x04, 0x05
        /*006a*/ 	.short	(.L_5579 - .L_5578)
.L_5578:
        /*006c*/ 	.word	0x00000200
        /*0070*/ 	.word	0x00000001
        /*0074*/ 	.word	0x00000001


	//----- nvinfo : EIATTR_CRS_STACK_SIZE
	.align		4
.L_5579:
        /*0078*/ 	.byte	0x04, 0x1e
        /*007a*/ 	.short	(.L_5581 - .L_5580)
.L_5580:
        /*007c*/ 	.word	0x00000000
.L_5581:


//--------------------- .nv.info._ZN2at6native55_GLOBAL__N__de093ff9_22_ForeachBinaryOpList_cu_a911ec4325multi_tensor_apply_kernelINS1_18TensorListMetadataILi2EEENS1_14UnaryOpFunctorIsLi2ELi1ELi1EEEJNS0_4CopyIssEEEEEvT_T0_DpT1_ --------------------------
	.section	.nv.info._ZN2at6native55_GLOBAL__N__de093ff9_22_ForeachBinaryOpList_cu_a911ec4325multi_tensor_apply_kernelINS1_18TensorListMetadataILi2EEENS1_14UnaryOpFunctorIsLi2ELi1ELi1EEEJNS0_4CopyIssEEEEEvT_T0_DpT1_,"",@"SHT_CUDA_INFO"
	.sectionflags	@""
	.align	4


	//----- nvinfo : EIATTR_CUDA_API_VERSION
	.align		4
        /*0000*/ 	.byte	0x04, 0x37
        /*0002*/ 	.short	(.L_5583 - .L_5582)
.L_5582:
        /*0004*/ 	.word	0x00000082


	//----- nvinfo : EIATTR_SW2861232_WAR
	.align		4
.L_5583:
        /*0008*/ 	.byte	0x01, 0x35
	.zero		2


	//----- nvinfo : EIATTR_PARAM_CBANK
	.align		4
        /*000c*/ 	.byte	0x04, 0x0a
        /*000e*/ 	.short	(.L_5585 - .L_5584)
	.align		4
.L_5584:
        /*0010*/ 	.word	index@(.nv.constant0._ZN2at6native55_GLOBAL__N__de093ff9_22_ForeachBinaryOpList_cu_a911ec4325multi_tensor_apply_kernelINS1_18TensorListMetadataILi2EEENS1_14UnaryOpFunctorIsLi2ELi1ELi1EEEJNS0_4CopyIssEEEEEvT_T0_DpT1_)
        /*0014*/ 	.short	0x0160
        /*0016*/ 	.short	0x0c4a


	//----- nvinfo : EIATTR_CBANK_PARAM_SIZE
	.align		4
.L_5585:
        /*0018*/ 	.byte	0x03, 0x19
        /*001a*/ 	.short	0x0c4a


	//----- nvinfo : EIATTR_KPARAM_INFO
	.align		4
        /*001c*/ 	.byte	0x04, 0x17
        /*001e*/ 	.short	(.L_5587 - .L_5586)
.L_5586:
        /*0020*/ 	.word	0x00000000
        /*0024*/ 	.short	0x0002
        /*0026*/ 	.short	0x0c49
        /*0028*/ 	.byte	0x00, 0xf0, 0x05, 0x00


	//----- nvinfo : EIATTR_KPARAM_INFO
	.align		4
.L_5587:
        /*002c*/ 	.byte	0x04, 0x17
        /*002e*/ 	.short	(.L_5589 - .L_5588)
.L_5588:
        /*0030*/ 	.word	0x00000000
        /*0034*/ 	.short	0x0001
        /*0036*/ 	.short	0x0c48
        /*0038*/ 	.byte	0x00, 0xf0, 0x05, 0x00


	//----- nvinfo : EIATTR_KPARAM_INFO
	.align		4
.L_5589:
        /*003c*/ 	.byte	0x04, 0x17
        /*003e*/ 	.short	(.L_5591 - .L_5590)
.L_5590:
        /*0040*/ 	.word	0x00000000
        /*0044*/ 	.short	0x0000
        /*0046*/ 	.short	0x0000
        /*0048*/ 	.byte	0x00, 0xf0, 0x21, 0x31


	//----- nvinfo : EIATTR_MAXREG_COUNT
	.align		4
.L_5591:
        /*004c*/ 	.byte	0x03, 0x1b
        /*004e*/ 	.short	0x0080


	//----- nvinfo : EIATTR_MERCURY_ISA_VERSION
	.align		4
        /*0050*/ 	.byte	0x03, 0x5f
        /*0052*/ 	.short	0x0000


	//----- nvinfo : EIATTR_EXIT_INSTR_OFFSETS
	.align		4
        /*0054*/ 	.byte	0x04, 0x1c
        /*0056*/ 	.short	(.L_5593 - .L_5592)


	//   ....[0]....
.L_5592:
        /*0058*/ 	.word	0x00000160


	//   ....[1]....
        /*005c*/ 	.word	0x00000560


	//   ....[2]....
        /*0060*/ 	.word	0x000005c0


	//   ....[3]....
        /*0064*/ 	.word	0x000006f0


	//----- nvinfo : EIATTR_MAX_THREADS
	.align		4
.L_5593:
        /*0068*/ 	.byte	0x04, 0x05
        /*006a*/ 	.short	(.L_5595 - .L_5594)
.L_5594:
        /*006c*/ 	.word	0x00000200
        /*0070*/ 	.word	0x00000001
        /*0074*/ 	.word	0x00000001


	//----- nvinfo : EIATTR_CRS_STACK_SIZE
	.align		4
.L_5595:
        /*0078*/ 	.byte	0x04, 0x1e
        /*007a*/ 	.short	(.L_5597 - .L_5596)
.L_5596:
        /*007c*/ 	.word	0x00000000
.L_5597:


//--------------------- .nv.info._ZN2at6native55_GLOBAL__N__de093ff9_22_ForeachBinaryOpList_cu_a911ec4325multi_tensor_apply_kernelINS1_18TensorListMetadataILi2EEENS1_11CopyFunctorIlN3c1015Float8_e5m2fnuzELi2ELi1ELi1EEEJNS0_4CopyIlS7_EEEEEvT_T0_DpT1_ --------------------------
	.section	.nv.info._ZN2at6native55_GLOBAL__N__de093ff9_22_ForeachBinaryOpList_cu_a911ec4325multi_tensor_apply_kernelINS1_18TensorListMetadataILi2EEENS1_11CopyFunctorIlN3c1015Float8_e5m2fnuzELi2ELi1ELi1EEEJNS0_4CopyIlS7_EEEEEvT_T0_DpT1_,"",@"SHT_CUDA_INFO"
	.sectionflags	@""
	.align	4


	//----- nvinfo : EIATTR_CUDA_API_VERSION
	.align		4
        /*0000*/ 	.byte	0x04, 0x37
        /*0002*/ 	.short	(.L_5599 - .L_5598)
.L_5598:
        /*0004*/ 	.word	0x00000082


	//----- nvinfo : EIATTR_SW2861232_WAR
	.align		4
.L_5599:
        /*0008*/ 	.byte	0x01, 0x35
	.zero		2


	//----- nvinfo : EIATTR_PARAM_CBANK
	.align		4
        /*000c*/ 	.byte	0x04, 0x0a
        /*000e*/ 	.short	(.L_5601 - .L_5600)
	.align		4
.L_5600:
        /*0010*/ 	.word	index@(.nv.constant0._ZN2at6native55_GLOBAL__N__de093ff9_22_ForeachBinaryOpList_cu_a911ec4325multi_tensor_apply_kernelINS1_18TensorListMetadataILi2EEENS1_11CopyFunctorIlN3c1015Float8_e5m2fnuzELi2ELi1ELi1EEEJNS0_4CopyIlS7_EEEEEvT_T0_DpT1_)
        /*0014*/ 	.short	0x0160
        /*0016*/ 	.short	0x0c4a


	//----- nvinfo : EIATTR_CBANK_PARAM_SIZE
	.align		4
.L_5601:
        /*0018*/ 	.byte	0x03, 0x19
        /*001a*/ 	.short	0x0c4a


	//----- nvinfo : EIATTR_KPARAM_INFO
	.align		4
        /*001c*/ 	.byte	0x04, 0x17
        /*001e*/ 	.short	(.L_5603 - .L_5602)
.L_5602:
        /*0020*/ 	.word	0x00000000
        /*0024*/ 	.short	0x0002
        /*0026*/ 	.short	0x0c49
        /*0028*/ 	.byte	0x00, 0xf0, 0x05, 0x00


	//----- nvinfo : EIATTR_KPARAM_INFO
	.align		4
.L_5603:
        /*002c*/ 	.byte	0x04, 0x17
        /*002e*/ 	.short	(.L_5605 - .L_5604)
.L_5604:
        /*0030*/ 	.word	0x00000000
        /*0034*/ 	.short	0x0001
        /*0036*/ 	.short	0x0c48
        /*0038*/ 	.byte	0x00, 0xf0, 0x05, 0x00


	//----- nvinfo : EIATTR_KPARAM_INFO
	.align		4
.L_5605:
        /*003c*/ 	.byte	0x04, 0x17
        /*003e*/ 	.short	(.L_5607 - .L_5606)
.L_5606:
        /*0040*/ 	.word	0x00000000
        /*0044*/ 	.short	0x0000
        /*0046*/ 	.short	0x0000
        /*0048*/ 	.byte	0x00, 0xf0, 0x21, 0x31


	//----- nvinfo : EIATTR_MAXREG_COUNT
	.align		4
.L_5607:
        /*004c*/ 	.byte	0x03, 0x1b
        /*004e*/ 	.short	0x0080


	//----- nvinfo : EIATTR_MERCURY_ISA_VERSION
	.align		4
        /*0050*/ 	.byte	0x03, 0x5f
        /*0052*/ 	.short	0x0000


	//----- nvinfo : EIATTR_EXIT_INSTR_OFFSETS
	.align		4
        /*0054*/ 	.byte	0x04, 0x1c
        /*0056*/ 	.short	(.L_5609 - .L_5608)


	//   ....[0]....
.L_5608:
        /*0058*/ 	.word	0x000001a0


	//   ....[1]....
        /*005c*/ 	.word	0x00000c20


	//   ....[2]....
        /*0060*/ 	.word	0x00000c80


	//   ....[3]....
        /*0064*/ 	.word	0x000014e0


	//----- nvinfo : EIATTR_MAX_THREADS
	.align		4
.L_5609:
        /*0068*/ 	.byte	0x04, 0x05
        /*006a*/ 	.short	(.L_5611 - .L_5610)
.L_5610:
        /*006c*/ 	.word	0x00000200
        /*0070*/ 	.word	0x00000001
        /*0074*/ 	.word	0x00000001


	//----- nvinfo : EIATTR_CRS_STACK_SIZE
	.align		4
.L_5611:
        /*0078*/ 	.byte	0x04, 0x1e
        /*007a*/ 	.short	(.L_5613 - .L_5612)
.L_5612:
        /*007c*/ 	.word	0x00000000
.L_5613:


//--------------------- .nv.info._ZN2at6native55_GLOBAL__N__de093ff9_22_ForeachBinaryOpList_cu_a911ec4325multi_tensor_apply_kernelINS1_18TensorListMetadataILi2EEENS1_11CopyFunctorIlN3c1011Float8_e5m2ELi2ELi1ELi1EEEJNS0_4CopyIlS7_EEEEEvT_T0_DpT1_ --------------------------
	.section	.nv.info._ZN2at6native55_GLOBAL__N__de093ff9_22_ForeachBinaryOpList_cu_a911ec4325multi_tensor_apply_kernelINS1_18TensorListMetadataILi2EEENS1_11CopyFunctorIlN3c1011Float8_e5m2ELi2ELi1ELi1EEEJNS0_4CopyIlS7_EEEEEvT_T0_DpT1_,"",@"SHT_CUDA_INFO"
	.sectionflags	@""
	.align	4


	//----- nvinfo : EIATTR_CUDA_API_VERSION
	.align		4
        /*0000*/ 	.byte	0x04, 0x37
        /*0002*/ 	.short	(.L_5615 - .L_5614)
.L_5614:
        /*0004*/ 	.word	0x00000082


	//----- nvinfo : EIATTR_SW2861232_WAR
	.align		4
.L_5615:
        /*0008*/ 	.byte	0x01, 0x35
	.zero		2


	//----- nvinfo : EIATTR_PARAM_CBANK
	.align		4
        /*000c*/ 	.byte	0x04, 0x0a
        /*000e*/ 	.short	(.L_5617 - .L_5616)
	.align		4
.L_5616:
        /*0010*/ 	.word	index@(.nv.constant0._ZN2at6native55_GLOBAL__N__de093ff9_22_ForeachBinaryOpList_cu_a911ec4325multi_tensor_apply_kernelINS1_18TensorListMetadataILi2EEENS1_11CopyFunctorIlN3c1011Float8_e5m2ELi2ELi1ELi1EEEJNS0_4CopyIlS7_EEEEEvT_T0_DpT1_)
        /*0014*/ 	.short	0x0160
        /*0016*/ 	.short	0x0c4a


	//----- nvinfo : EIATTR_CBANK_PARAM_SIZE
	.align		4
.L_5617:
        /*0018*/ 	.byte	0x03, 0x19
        /*001a*/ 	.short	0x0c4a


	//----- nvinfo : EIATTR_KPARAM_INFO
	.align		4
        /*001c*/ 	.byte	0x04, 0x17
        /*001e*/ 	.short	(.L_5619 - .L_5618)
.L_5618:
        /*0020*/ 	.word	0x00000000
        /*0024*/ 	.short	0x0002
        /*0026*/ 	.short	0x0c49
        /*0028*/ 	.byte	0x00, 0xf0, 0x05, 0x00


	//----- nvinfo : EIATTR_KPARAM_INFO
	.align		4
.L_5619:
        /*002c*/ 	.byte	0x04, 0x17
        /*002e*/ 	.short	(.L_5621 - .L_5620)
.L_5620:
        /*0030*/ 	.word	0x00000000
        /*0034*/ 	.short	0x0001
        /*0036*/ 	.short	0x0c48
        /*0038*/ 	.byte	0x00, 0xf0, 0x05, 0x00


	//----- nvinfo : EIATTR_KPARAM_INFO
	.align		4
.L_5621:
        /*003c*/ 	.byte	0x04, 0x17
        /*003e*/ 	.short	(.L_5623 - .L_5622)
.L_5622:
        /*0040*/ 	.word	0x00000000
        /*0044*/ 	.short	0x0000
        /*0046*/ 	.short	0x0000
        /*0048*/ 	.byte	0x00, 0xf0, 0x21, 0x31


	//----- nvinfo : EIATTR_MAXREG_COUNT
	.align		4
.L_5623:
        /*004c*/ 	.byte	0x03, 0x1b
        /*004e*/ 	.short	0x0080


	//----- nvinfo : EIATTR_MERCURY_ISA_VERSION
	.align		4
        /*0050*/ 	.byte	0x03, 0x5f
        /*0052*/ 	.short	0x0000


	//----- nvinfo : EIATTR_EXIT_INSTR_OFFSETS
	.align		4
        /*0054*/ 	.byte	0x04, 0x1c
        /*0056*/ 	.short	(.L_5625 - .L_5624)


	//   ....[0]....
.L_5624:
        /*0058*/ 	.word	0x000001a0


	//   ....[1]....
        /*005c*/ 	.word	0x00000870


	//   ....[2]....
        /*0060*/ 	.word	0x000008d0


	//   ....[3]....
        /*0064*/ 	.word	0x00000d40


	//----- nvinfo : EIATTR_MAX_THREADS
	.align		4
.L_5625:
        /*0068*/ 	.byte	0x04, 0x05
        /*006a*/ 	.short	(.L_5627 - .L_5626)
.L_5626:
        /*006c*/ 	.word	0x00000200
        /*0070*/ 	.word	0x00000001
        /*0074*/ 	.word	0x00000001


	//----- nvinfo : EIATTR_CRS_STACK_SIZE
	.align		4
.L_5627:
        /*0078*/ 	.byte	0x04, 0x1e
        /*007a*/ 	.short	(.L_5629 - .L_5628)
.L_5628:
        /*007c*/ 	.word	0x00000000
.L_5629:


//--------------------- .nv.info._ZN2at6native55_GLOBAL__N__de093ff9_22_ForeachBinaryOpList_cu_a911ec4325multi_tensor_apply_kernelINS1_18TensorListMetadataILi2EEENS1_11CopyFunctorIlN3c1015Float8_e4m3fnuzELi2ELi1ELi1EEEJNS0_4CopyIlS7_EEEEEvT_T0_DpT1_ --------------------------
	.section	.nv.info._ZN2at6native55_GLOBAL__N__de093ff9_22_ForeachBinaryOpList_cu_a911ec4325multi_tensor_apply_kernelINS1_18TensorListMetadataILi2EEENS1_11CopyFunctorIlN3c1015Float8_e4m3fnuzELi2ELi1ELi1EEEJNS0_4CopyIlS7_EEEEEvT_T0_DpT1_,"",@"SHT_CUDA_INFO"
	.sectionflags	@""
	.align	4


	//----- nvinfo : EIATTR_CUDA_API_VERSION
	.align		4
        /*0000*/ 	.byte	0x04, 0x37
        /*0002*/ 	.short	(.L_5631 - .L_5630)
.L_5630:
        /*0004*/ 	.word	0x00000082


	//----- nvinfo : EIATTR_SW2861232_WAR
	.align		4
.L_5631:
        /*0008*/ 	.byte	0x01, 0x35
	.zero		2


	//----- nvinfo : EIATTR_PARAM_CBANK
	.align		4
        /*000c*/ 	.byte	0x04, 0x0a
        /*000e*/ 	.short	(.L_5633 - .L_5632)
	.align		4
.L_5632:
        /*0010*/ 	.word	index@(.nv.constant0._ZN2at6native55_GLOBAL__N__de093ff9_22_ForeachBinaryOpList_cu_a911ec4325multi_tensor_apply_kernelINS1_18TensorListMetadataILi2EEENS1_11CopyFunctorIlN3c1015Float8_e4m3fnuzELi2ELi1ELi1EEEJNS0_4CopyIlS7_EEEEEvT_T0_DpT1_)
        /*0014*/ 	.short	0x0160
        /*0016*/ 	.short	0x0c4a


	//----- nvinfo : EIATTR_CBANK_PARAM_SIZE
	.align		4
.L_5633:
        /*0018*/ 	.byte	0x03, 0x19
        /*001a*/ 	.short	0x0c4a


	//----- nvinfo : EIATTR_KPARAM_INFO
	.align		4
        /*001c*/ 	.byte	0x04, 0x17
        /*001e*/ 	.short	(.L_5635 - .L_5634)
.L_5634:
        /*0020*/ 	.word	0x00000000
        /*0024*/ 	.short	0x0002
        /*0026*/ 	.short	0x0c49
        /*0028*/ 	.byte	0x00, 0xf0, 0x05, 0x00


	//----- nvinfo : EIATTR_KPARAM_INFO
	.align		4
.L_5635:
        /*002c*/ 	.byte	0x04, 0x17
        /*002e*/ 	.short	(.L_5637 - .L_5636)
.L_5636:
        /*0030*/ 	.word	0x00000000
        /*0034*/ 	.short	0x0001
        /*0036*/ 	.short	0x0c48
        /*0038*/ 	.byte	0x00, 0xf0, 0x05, 0x00


	//----- nvinfo : EIATTR_KPARAM_INFO
	.align		4
.L_5637:
        /*003c*/ 	.byte	0x04, 0x17
        /*003e*/ 	.short	(.L_5639 - .L_5638)
.L_5638:
        /*0040*/ 	.word	0x00000000
        /*0044*/ 	.short	0x0000
        /*0046*/ 	.short	0x0000
        /*0048*/ 	.byte	0x00, 0xf0, 0x21, 0x31


	//----- nvinfo : EIATTR_MAXREG_COUNT
	.align		4
.L_5639:
        /*004c*/ 	.byte	0x03, 0x1b
        /*004e*/ 	.short	0x0080


	//----- nvinfo : EIATTR_MERCURY_ISA_VERSION
	.align		4
        /*0050*/ 	.byte	0x03, 0x5f
        /*0052*/ 	.short	0x0000


	//----- nvinfo : EIATTR_EXIT_INSTR_OFFSETS
	.align		4
        /*0054*/ 	.byte	0x04, 0x1c
        /*0056*/ 	.short	(.L_5641 - .L_5640)


	//   ....[0]....
.L_5640:
        /*0058*/ 	.word	0x000001a0


	//   ....[1]....
        /*005c*/ 	.word	0x00000c20


	//   ....[2]....
        /*0060*/ 	.word	0x00000c80


	//   ....[3]....
        /*0064*/ 	.word	0x000014e0


	//----- nvinfo : EIATTR_MAX_THREADS
	.align		4
.L_5641:
        /*0068*/ 	.byte	0x04, 0x05
        /*006a*/ 	.short	(.L_5643 - .L_5642)
.L_5642:
        /*006c*/ 	.word	0x00000200
        /*0070*/ 	.word	0x00000001
        /*0074*/ 	.word	0x00000001


	//----- nvinfo : EIATTR_CRS_STACK_SIZE
	.align		4
.L_5643:
        /*0078*/ 	.byte	0x04, 0x1e
        /*007a*/ 	.short	(.L_5645 - .L_5644)
.L_5644:
        /*007c*/ 	.word	0x00000000
.L_5645:


//--------------------- .nv.info._ZN2at6native55_GLOBAL__N__de093ff9_22_ForeachBinaryOpList_cu_a911ec4325multi_tensor_apply_kernelINS1_18TensorListMetadataILi2EEENS1_11CopyFunctorIlN3c1013Float8_e4m3fnELi2ELi1ELi1EEEJNS0_4CopyIlS7_EEEEEvT_T0_DpT1_ --------------------------
	.section	.nv.info._ZN2at6native55_GLOBAL__N__de093ff9_22_ForeachBinaryOpList_cu_a911ec4325multi_tensor_apply_kernelINS1_18TensorListMetadataILi2EEENS1_11CopyFunctorIlN3c1013Float8_e4m3fnELi2ELi1ELi1EEEJNS0_4CopyIlS7_EEEEEvT_T0_DpT1_,"",@"SHT_CUDA_INFO"
	.sectionflags	@""
	.align	4


	//----- nvinfo : EIATTR_CUDA_API_VERSION
	.align		4
        /*0000*/ 	.byte	0x04, 0x37
        /*0002*/ 	.short	(.L_5647 - .L_5646)
.L_5646:
        /*0004*/ 	.word	0x00000082


	//----- nvinfo : EIATTR_SW2861232_WAR
	.align		4
.L_5647:
        /*0008*/ 	.byte	0x01, 0x35
	.zero		2


	//----- nvinfo : EIATTR_PARAM_CBANK
	.align		4
        /*000c*/ 	.byte	0x04, 0x0a
        /*000e*/ 	.short	(.L_5649 - .L_5648)
	.align		4
.L_5648:
        /*0010*/ 	.word	index@(.nv.constant0._ZN2at6native55_GLOBAL__N__de093ff9_22_ForeachBinaryOpList_cu_a911ec4325multi_tensor_apply_kernelINS1_18TensorListMetadataILi2EEENS1_11CopyFunctorIlN3c1013Float8_e4m3fnELi2ELi1ELi1EEEJNS0_4CopyIlS7_EEEEEvT_T0_DpT1_)
        /*0014*/ 	.short	0x0160
        /*0016*/ 	.short	0x0c4a


	//----- nvinfo : EIATTR_CBANK_PARAM_SIZE
	.align		4
.L_5649:
        /*0018*/ 	.byte	0x03, 0x19
        /*001a*/ 	.short	0x0c4a


	//----- nvinfo : EIATTR_KPARAM_INFO
	.align		4
        /*001c*/ 	.byte	0x04, 0x17
        /*001e*/ 	.short	(.L_5651 - .L_5650)
.L_5650:
        /*0020*/ 	.word	0x00000000
        /*0024*/ 	.short	0x0002
        /*0026*/ 	.short	0x0c49
        /*0028*/ 	.byte	0x00, 0xf0, 0x05, 0x00


	//----- nvinfo : EIATTR_KPARAM_INFO
	.align		4
.L_5651:
        /*002c*/ 	.byte	0x04, 0x17
        /*002e*/ 	.short	(.L_5653 - .L_5652)
.L_5652:
        /*0030*/ 	.word	0x00000000
        /*0034*/ 	.short	0x0001
        /*0036*/ 	.short	0x0c48
        /*0038*/ 	.byte	0x00, 0xf0, 0x05, 0x00


	//----- nvinfo : EIATTR_KPARAM_INFO
	.align		4
.L_5653:
        /*003c*/ 	.byte	0x04, 0x17
        /*003e*/ 	.short	(.L_5655 - .L_5654)
.L_5654:
        /*0040*/ 	.word	0x00000000
        /*0044*/ 	.short	0x0000
        /*0046*/ 	.short	0x0000
        /*0048*/ 	.byte	0x00, 0xf0, 0x21, 0x31


	//----- nvinfo : EIATTR_MAXREG_COUNT
	.align		4
.L_5655:
        /*004c*/ 	.byte	0x03, 0x1b
        /*004e*/ 	.short	0x0080


	//----- nvinfo : EIATTR_MERCURY_ISA_VERSION
	.align		4
        /*0050*/ 	.byte	0x03, 0x5f
        /*0052*/ 	.short	0x0000


	//----- nvinfo : EIATTR_EXIT_INSTR_OFFSETS
	.align		4
        /*0054*/ 	.byte	0x04, 0x1c
        /*0056*/ 	.short	(.L_5657 - .L_5656)


	//   ....[0]....
.L_5656:
        /*0058*/ 	.word	0x000001a0


	//   ....[1]....
        /*005c*/ 	.word	0x00000ae0


	//   ....[2]....
        /*0060*/ 	.word	0x00000b40


	//   ....[3]....
        /*0064*/ 	.word	0x00001130


	//----- nvinfo : EIATTR_MAX_THREADS
	.align		4
.L_5657:
        /*0068*/ 	.byte	0x04, 0x05
        /*006a*/ 	.short	(.L_5659 - .L_5658)
.L_5658:
        /*006c*/ 	.word	0x00000200
        /*0070*/ 	.word	0x00000001
        /*0074*/ 	.word	0x00000001


	//----- nvinfo : EIATTR_CRS_STACK_SIZE
	.align		4
.L_5659:
        /*0078*/ 	.byte	0x04, 0x1e
        /*007a*/ 	.short	(.L_5661 - .L_5660)
.L_5660:
        /*007c*/ 	.word	0x00000000
.L_5661:


//--------------------- .nv.info._ZN2at6native55_GLOBAL__N__de093ff9_22_ForeachBinaryOpList_cu_a911ec4325multi_tensor_apply_kernelINS1_18TensorListMetadataILi2EEENS1_11CopyFunctorIlbLi2ELi1ELi1EEEJNS0_4CopyIlbEEEEEvT_T0_DpT1_ --------------------------
	.section	.nv.info._ZN2at6native55_GLOBAL__N__de093ff9_22_ForeachBinaryOpList_cu_a911ec4325multi_tensor_apply_kernelINS1_18TensorListMetadataILi2EEENS1_11CopyFunctorIlbLi2ELi1ELi1EEEJNS0_4CopyIlbEEEEEvT_T0_DpT1_,"",@"SHT_CUDA_INFO"
	.sectionflags	@""
	.align	4


	//----- nvinfo : EIATTR_CUDA_API_VERSION
	.align		4
        /*0000*/ 	.byte	0x04, 0x37
        /*0002*/ 	.short	(.L_5663 - .L_5662)
.L_5662:
        /*0004*/ 	.word	0x00000082


	//----- nvinfo : EIATTR_SW2861232_WAR
	.align		4
.L_5663:
        /*0008*/ 	.byte	0x01, 0x35
	.zero		2


	//----- nvinfo : EIATTR_PARAM_CBANK
	.align		4
        /*000c*/ 	.byte	0x04, 0x0a
        /*000e*/ 	.short	(.L_5665 - .L_5664)
	.align		4
.L_5664:
        /*0010*/ 	.word	index@(.nv.constant0._ZN2at6native55_GLOBAL__N__de093ff9_22_ForeachBinaryOpList_cu_a911ec4325multi_tensor_apply_kernelINS1_18TensorListMetadataILi2EEENS1_11CopyFunctorIlbLi2ELi1ELi1EEEJNS0_4CopyIlbEEEEEvT_T0_DpT1_)
        /*0014*/ 	.short	0x0160
        /*0016*/ 	.short	0x0c4a


	//----- nvinfo : EIATTR_CBANK_PARAM_SIZE
	.align		4
.L_5665:
        /*0018*/ 	.byte	0x03, 0x19
        /*001a*/ 	.short	0x0c4a


	//----- nvinfo : EIATTR_KPARAM_INFO
	.align		4
        /*001c*/ 	.byte	0x04, 0x17
        /*001e*/ 	.short	(.L_5667 - .L_5666)
.L_5666:
        /*0020*/ 	.word	0x00000000
        /*0024*/ 	.short	0x0002
        /*0026*/ 	.short	0x0c49
        /*0028*/ 	.byte	0x00, 0xf0, 0x05, 0x00


	//----- nvinfo : EIATTR_KPARAM_INFO
	.align		4
.L_5667:
        /*002c*/ 	.byte	0x04, 0x17
        /*002e*/ 	.short	(.L_5669 - .L_5668)
.L_5668:
        /*0030*/ 	.word	0x00000000
        /*0034*/ 	.short	0x0001
        /*0036*/ 	.short	0x0c48
        /*0038*/ 	.byte	0x00, 0xf0, 0x05, 0x00


	//----- nvinfo : EIATTR_KPARAM_INFO
	.align		4
.L_5669:
        /*003c*/ 	.byte	0x04, 0x17
        /*003e*/ 	.short	(.L_5671 - .L_5670)
.L_5670:
        /*0040*/ 	.word	0x00000000
        /*0044*/ 	.short	0x0000
        /*0046*/ 	.short	0x0000
        /*0048*/ 	.byte	0x00, 0xf0, 0x21, 0x31


	//----- nvinfo : EIATTR_MAXREG_COUNT
	.align		4
.L_5671:
        /*004c*/ 	.byte	0x03, 0x1b
        /*004e*/ 	.short	0x0080


	//----- nvinfo : EIATTR_MERCURY_ISA_VERSION
	.align		4
        /*0050*/ 	.byte	0x03, 0x5f
        /*0052*/ 	.short	0x0000


	//----- nvinfo : EIATTR_EXIT_INSTR_OFFSETS
	.align		4
        /*0054*/ 	.byte	0x04, 0x1c
        /*0056*/ 	.short	(.L_5673 - .L_5672)


	//   ....[0]....
.L_5672:
        /*0058*/ 	.word	0x00000170


	//   ....[1]....
        /*005c*/ 	.word	0x00000600


	//   ....[2]....
        /*0060*/ 	.word	0x00000660


	//   ....[3]....
        /*0064*/ 	.word	0x000008a0


	//----- nvinfo : EIATTR_MAX_THREADS
	.align		4
.L_5673:
        /*0068*/ 	.byte	0x04, 0x05
        /*006a*/ 	.short	(.L_5675 - .L_5674)
.L_5674:
        /*006c*/ 	.word	0x00000200
        /*0070*/ 	.word	0x00000001
        /*0074*/ 	.word	0x00000001


	//----- nvinfo : EIATTR_CRS_STACK_SIZE
	.align		4
.L_5675:
        /*0078*/ 	.byte	0x04, 0x1e
        /*007a*/ 	.short	(.L_5677 - .L_5676)
.L_5676:
        /*007c*/ 	.word	0x00000000
.L_5677:


//--------------------- .nv.info._ZN2at6native55_GLOBAL__N__de093ff9_22_ForeachBinaryOpList_cu_a911ec4325multi_tensor_apply_kernelINS1_18TensorListMetadataILi2EEENS1_11CopyFunctorIlN3c108BFloat16ELi2ELi1ELi1EEEJNS0_4CopyIlS7_EEEEEvT_T0_DpT1_ --------------------------
	.section	.nv.info._ZN2at6native55_GLOBAL__N__de093ff9_22_ForeachBinaryOpList_cu_a911ec4325multi_tensor_apply_kernelINS1_18TensorListMetadataILi2EEENS1_11CopyFunctorIlN3c108BFloat16ELi2ELi1ELi1EEEJNS0_4CopyIlS7_EEEEEvT_T0_DpT1_,"",@"SHT_CUDA_INFO"
	.sectionflags	@""
	.align	4


	//----- nvinfo : EIATTR_CUDA_API_VERSION
	.align		4
        /*0000*/ 	.byte	0x04, 0x37
        /*0002*/ 	.short	(.L_5679 - .L_5678)
.L_5678:
        /*0004*/ 	.word	0x00000082


	//----- nvinfo : EIATTR_SW2861232_WAR
	.align		4
.L_5679:
        /*0008*/ 	.byte	0x01, 0x35
	.zero		2


	//----- nvinfo : EIATTR_PARAM_CBANK
	.align		4
        /*000c*/ 	.byte	0x04, 0x0a
        /*000e*/ 	.short	(.L_5681 - .L_5680)
	.align		4
.L_5680:
        /*0010*/ 	.word	index@(.nv.constant0._ZN2at6native55_GLOBAL__N__de093ff9_22_ForeachBinaryOpList_cu_a911ec4325multi_tensor_apply_kernelINS1_18TensorListMetadataILi2EEENS1_11CopyFunctorIlN3c108BFloat16ELi2ELi1ELi1EEEJNS0_4CopyIlS7_EEEEEvT_T0_DpT1_)
        /*0014*/ 	.short	0x0160
        /*0016*/ 	.short	0x0c4a


	//----- nvinfo : EIATTR_CBANK_PARAM_SIZE
	.align		4
.L_5681:
        /*0018*/ 	.byte	0x03, 0x19
        /*001a*/ 	.short	0x0c4a


	//----- nvinfo : EIATTR_KPARAM_INFO
	.align		4
        /*001c*/ 	.byte	0x04, 0x17
        /*001e*/ 	.short	(.L_5683 - .L_5682)
.L_5682:
        /*0020*/ 	.word	0x00000000
        /*0024*/ 	.short	0x0002
        /*0026*/ 	.short	0x0c49
        /*0028*/ 	.byte	0x00, 0xf0, 0x05, 0x00


	//----- nvinfo : EIATTR_KPARAM_INFO
	.align		4
.L_5683:
        /*002c*/ 	.byte	0x04, 0x17
        /*002e*/ 	.short	(.L_5685 - .L_5684)
.L_5684:
        /*0030*/ 	.word	0x00000000
        /*0034*/ 	.short	0x0001
        /*0036*/ 	.short	0x0c48
        /*0038*/ 	.byte	0x00, 0xf0, 0x05, 0x00


	//----- nvinfo : EIATTR_KPARAM_INFO
	.align		4
.L_5685:
        /*003c*/ 	.byte	0x04, 0x17
        /*003e*/ 	.short	(.L_5687 - .L_5686)
.L_5686:
        /*0040*/ 	.word	0x00000000
        /*0044*/ 	.short	0x0000
        /*0046*/ 	.short	0x0000
        /*0048*/ 	.byte	0x00, 0xf0, 0x21, 0x31


	//----- nvinfo : EIATTR_MAXREG_COUNT
	.align		4
.L_5687:
        /*004c*/ 	.byte	0x03, 0x1b
        /*004e*/ 	.short	0x0080


	//----- nvinfo : EIATTR_MERCURY_ISA_VERSION
	.align		4
        /*0050*/ 	.byte	0x03, 0x5f
        /*0052*/ 	.short	0x0000


	//----- nvinfo : EIATTR_EXIT_INSTR_OFFSETS
	.align		4
        /*0054*/ 	.byte	0x04, 0x1c
        /*0056*/ 	.short	(.L_5689 - .L_5688)


	//   ....[0]....
.L_5688:
        /*0058*/ 	.word	0x000001a0


	//   ....[1]....
        /*005c*/ 	.word	0x000005e0


	//   ....[2]....
        /*0060*/ 	.word	0x00000640


	//   ....[3]....
        /*0064*/ 	.word	0x000007e0


	//----- nvinfo : EIATTR_MAX_THREADS
	.align		4
.L_5689:
        /*0068*/ 	.byte	0x04, 0x05
        /*006a*/ 	.short	(.L_5691 - .L_5690)
.L_5690:
        /*006c*/ 	.word	0x00000200
        /*0070*/ 	.word	0x00000001
        /*0074*/ 	.word	0x00000001


	//----- nvinfo : EIATTR_CRS_STACK_SIZE
	.align		4
.L_5691:
        /*0078*/ 	.byte	0x04, 0x1e
        /*007a*/ 	.short	(.L_5693 - .L_5692)
.L_5692:
        /*007c*/ 	.word	0x00000000
.L_5693:


//--------------------- .nv.info._ZN2at6native55_GLOBAL__N__de093ff9_22_ForeachBinaryOpList_cu_a911ec4325multi_tensor_apply_kernelINS1_18TensorListMetadataILi2EEENS1_11CopyFunctorIlN3c104HalfELi2ELi1ELi1EEEJNS0_4CopyIlS7_EEEEEvT_T0_DpT1_ --------------------------
	.section	.nv.info._ZN2at6native55_GLOBAL__N__de093ff9_22_ForeachBinaryOpList_cu_a911ec4325multi_tensor_apply_kernelINS1_18TensorListMetadataILi2EEENS1_11CopyFunctorIlN3c104HalfELi2ELi1ELi1EEEJNS0_4CopyIlS7_EEEEEvT_T0_DpT1_,"",@"SHT_CUDA_INFO"
	.sectionflags	@""
	.align	4


	//----- nvinfo : EIATTR_CUDA_API_VERSION
	.align		4
        /*0000*/ 	.byte	0x04, 0x37
        /*0002*/ 	.short	(.L_5695 - .L_5694)
.L_5694:
        /*0004*/ 	.word	0x00000082


	//----- nvinfo : EIATTR_SW2861232_WAR
	.align		4
.L_5695:
        /*0008*/ 	.byte	0x01, 0x35
	.zero		2


	//----- nvinfo : EIATTR_PARAM_CBANK
	.align		4
        /*000c*/ 	.byte	0x04, 0x0a
        /*000e*/ 	.short	(.L_5697 - .L_5696)
	.align		4
.L_5696:
        /*0010*/ 	.word	index@(.nv.constant0._ZN2at6native55_GLOBAL__N__de093ff9_22_ForeachBinaryOpList_cu_a911ec4325multi_tensor_apply_kernelINS1_18TensorListMetadataILi2EEENS1_11CopyFunctorIlN3c104HalfELi2ELi1ELi1EEEJNS0_4CopyIlS7_EEEEEvT_T0_DpT1_)
        /*0014*/ 	.short	0x0160
        /*0016*/ 	.short	0x0c4a


	//----- nvinfo : EIATTR_CBANK_PARAM_SIZE
	.align		4
.L_5697:
        /*0018*/ 	.byte	0x03, 0x19
        /*001a*/ 	.short	0x0c4a


	//----- nvinfo : EIATTR_KPARAM_INFO
	.align		4
        /*001c*/ 	.byte	0x04, 0x17
        /*001e*/ 	.short	(.L_5699 - .L_5698)
.L_5698:
        /*0020*/ 	.word	0x00000000
        /*0024*/ 	.short	0x0002
        /*0026*/ 	.short	0x0c49
        /*0028*/ 	.byte	0x00, 0xf0, 0x05, 0x00


	//----- nvinfo : EIATTR_KPARAM_INFO
	.align		4
.L_5699:
        /*002c*/ 	.byte	0x04, 0x17
        /*002e*/ 	.short	(.L_5701 - .L_5700)
.L_5700:
        /*0030*/ 	.word	0x00000000
        /*0034*/ 	.short	0x0001
        /*0036*/ 	.short	0x0c48
        /*0038*/ 	.byte	0x00, 0xf0, 0x05, 0x00


	//----- nvinfo : EIATTR_KPARAM_INFO
	.align		4
.L_5701:
        /*003c*/ 	.byte	0x04, 0x17
        /*003e*/ 	.short	(.L_5703 - .L_5702)
.L_5702:
        /*0040*/ 	.word	0x00000000
        /*0044*/ 	.short	0x0000
        /*0046*/ 	.short	0x0000
        /*0048*/ 	.byte	0x00, 0xf0, 0x21, 0x31


	//----- nvinfo : EIATTR_MAXREG_COUNT
	.align		4
.L_5703:
        /*004c*/ 	.byte	0x03, 0x1b
        /*004e*/ 	.short	0x0080


	//----- nvinfo : EIATTR_MERCURY_ISA_VERSION
	.align		4
        /*0050*/ 	.byte	0x03, 0x5f
        /*0052*/ 	.short	0x0000


	//----- nvinfo : EIATTR_EXIT_INSTR_OFFSETS
	.align		4
        /*0054*/ 	.byte	0x04, 0x1c
        /*0056*/ 	.short	(.L_5705 - .L_5704)


	//   ....[0]....
.L_5704:
        /*0058*/ 	.word	0x000001a0


	//   ....[1]....
        /*005c*/ 	.word	0x000005e0


	//   ....[2]....
        /*0060*/ 	.word	0x00000640


	//   ....[3]....
        /*0064*/ 	.word	0x000007e0


	//----- nvinfo : EIATTR_MAX_THREADS
	.align		4
.L_5705:
        /*0068*/ 	.byte	0x04, 0x05
        /*006a*/ 	.short	(.L_5707 - .L_5706)
.L_5706:
        /*006c*/ 	.word	0x00000200
        /*0070*/ 	.word	0x00000001
        /*0074*/ 	.word	0x00000001


	//----- nvinfo : EIATTR_CRS_STACK_SIZE
	.align		4
.L_5707:
        /*0078*/ 	.byte	0x04, 0x1e
        /*007a*/ 	.short	(.L_5709 - .L_5708)
.L_5708:
        /*007c*/ 	.word	0x00000000
.L_5709:


//--------------------- .nv.info._ZN2at6native55_GLOBAL__N__de093ff9_22_ForeachBinaryOpList_cu_a911ec4325multi_tensor_apply_kernelINS1_18TensorListMetadataILi2EEENS1_11CopyFunctorIlN3c107complexIfEELi2ELi1ELi1EEEJNS0_4CopyIlS8_EEEEEvT_T0_DpT1_ --------------------------
	.section	.nv.info._ZN2at6native55_GLOBAL__N__de093ff9_22_ForeachBinaryOpList_cu_a911ec4325multi_tensor_apply_kernelINS1_18TensorListMetadataILi2EEENS1_11CopyFunctorIlN3c107complexIfEELi2ELi1ELi1EEEJNS0_4CopyIlS8_EEEEEvT_T0_DpT1_,"",@"SHT_CUDA_INFO"
	.sectionflags	@""
	.align	4


	//----- nvinfo : EIATTR_CUDA_API_VERSION
	.align		4
        /*0000*/ 	.byte	0x04, 0x37
        /*0002*/ 	.short	(.L_5711 - .L_5710)
.L_5710:
        /*0004*/ 	.word	0x00000082


	//----- nvinfo : EIATTR_SW2861232_WAR
	.align		4
.L_5711:
        /*0008*/ 	.byte	0x01, 0x35
	.zero		2


	//----- nvinfo : EIATTR_PARAM_CBANK
	.align		4
        /*000c*/ 	.byte	0x04, 0x0a
        /*000e*/ 	.short	(.L_5713 - .L_5712)
	.align		4
.L_5712:
        /*0010*/ 	.word	index@(.nv.constant0._ZN2at6native55_GLOBAL__N__de093ff9_22_ForeachBinaryOpList_cu_a911ec4325multi_tensor_apply_kernelINS1_18TensorListMetadataILi2EEENS1_11CopyFunctorIlN3c107complexIfEELi2ELi1ELi1EEEJNS0_4CopyIlS8_EEEEEvT_T0_DpT1_)
        /*0014*/ 	.short	0x0160
        /*0016*/ 	.short	0x0c4a


	//----- nvinfo : EIATTR_CBANK_PARAM_SIZE
	.align		4
.L_5713:
        /*0018*/ 	.byte	0x03, 0x19
        /*001a*/ 	.short	0x0c4a


	//----- nvinfo : EIATTR_KPARAM_INFO
	.align		4
        /*001c*/ 	.byte	0x04, 0x17
        /*001e*/ 	.short	(.L_5715 - .L_5714)
.L_5714:
        /*0020*/ 	.word	0x00000000
        /*0024*/ 	.short	0x0002
        /*0026*/ 	.short	0x0c49
        /*0028*/ 	.byte	0x00, 0xf0, 0x05, 0x00


	//----- nvinfo : EIATTR_KPARAM_INFO
	.align		4
.L_5715:
        /*002c*/ 	.byte	0x04, 0x17
        /*002e*/ 	.short	(.L_5717 - .L_5716)
.L_5716:
        /*0030*/ 	.word	0x00000000
        /*0034*/ 	.short	0x0001
        /*0036*/ 	.short	0x0c48
        /*0038*/ 	.byte	0x00, 0xf0, 0x05, 0x00


	//----- nvinfo : EIATTR_KPARAM_INFO
	.align		4
.L_5717:
        /*003c*/ 	.byte	0x04, 0x17
        /*003e*/ 	.short	(.L_5719 - .L_5718)
.L_5718:
        /*0040*/ 	.word	0x00000000
        /*0044*/ 	.short	0x0000
        /*0046*/ 	.short	0x0000
        /*0048*/ 	.byte	0x00, 0xf0, 0x21, 0x31


	//----- nvinfo : EIATTR_MAXREG_COUNT
	.align		4
.L_5719:
        /*004c*/ 	.byte	0x03, 0x1b
        /*004e*/ 	.short	0x0080


	//----- nvinfo : EIATTR_MERCURY_ISA_VERSION
	.align		4
        /*0050*/ 	.byte	0x03, 0x5f
        /*0052*/ 	.short	0x0000


	//----- nvinfo : EIATTR_EXIT_INSTR_OFFSETS
	.align		4
        /*0054*/ 	.byte	0x04, 0x1c
        /*0056*/ 	.short	(.L_5721 - .L_5720)


	//   ....[0]....
.L_5720:
        /*0058*/ 	.word	0x00000160


	//   ....[1]....
        /*005c*/ 	.word	0x00000590


	//   ....[2]....
        /*0060*/ 	.word	0x000005f0


	//   ....[3]....
        /*0064*/ 	.word	0x000007a0


	//----- nvinfo : EIATTR_MAX_THREADS
	.align		4
.L_5721:
        /*0068*/ 	.byte	0x04, 0x05
        /*006a*/ 	.short	(.L_5723 - .L_5722)
.L_5722:
        /*006c*/ 	.word	0x00000200
        /*0070*/ 	.word	0x00000001
        /*0074*/ 	.word	0x00000001


	//----- nvinfo : EIATTR_CRS_STACK_SIZE
	.align		4
.L_5723:
        /*0078*/ 	.byte	0x04, 0x1e
        /*007a*/ 	.short	(.L_5725 - .L_5724)
.L_5724:
        /*007c*/ 	.word	0x00000000
.L_5725:


//--------------------- .nv.info._ZN2at6native55_GLOBAL__N__de093ff9_22_ForeachBinaryOpList_cu_a911ec4325multi_tensor_apply_kernelINS1_18TensorListMetadataILi2EEENS1_11CopyFunctorIlN3c107complexIdEELi2ELi1ELi1EEEJNS0_4CopyIlS8_EEEEEvT_T0_DpT1_ --------------------------
	.section	.nv.info._ZN2at6native55_GLOBAL__N__de093ff9_22_ForeachBinaryOpList_cu_a911ec4325multi_tensor_apply_kernelINS1_18TensorListMetadataILi2EEENS1_11CopyFunctorIlN3c107complexIdEELi2ELi1ELi1EEEJNS0_4CopyIlS8_EEEEEvT_T0_DpT1_,"",@"SHT_CUDA_INFO"
	.sectionflags	@""
	.align	4


	//----- nvinfo : EIATTR_CUDA_API_VERSION
	.align		4
        /*0000*/ 	.byte	0x04, 0x37
        /*0002*/ 	.short	(.L_5727 - .L_5726)
.L_5726:
        /*0004*/ 	.word	0x00000082


	//----- nvinfo : EIATTR_SW2861232_WAR
	.align		4
.L_5727:
        /*0008*/ 	.byte	0x01, 0x35
	.zero		2


	//----- nvinfo : EIATTR_PARAM_CBANK
	.align		4
        /*000c*/ 	.byte	0x04, 0x0a
        /*000e*/ 	.short	(.L_5729 - .L_5728)
	.align		4
.L_5728:
        /*0010*/ 	.word	index@(.nv.constant0._ZN2at6native55_GLOBAL__N__de093ff9_22_ForeachBinaryOpList_cu_a911ec4325multi_tensor_apply_kernelINS1_18TensorListMetadataILi2EEENS1_11CopyFunctorIlN3c107complexIdEELi2ELi1ELi1EEEJNS0_4CopyIlS8_EEEEEvT_T0_DpT1_)
        /*0014*/ 	.short	0x0160
        /*0016*/ 	.short	0x0c4a


	//----- nvinfo : EIATTR_CBANK_PARAM_SIZE
	.align		4
.L_5729:
        /*0018*/ 	.byte	0x03, 0x19
        /*001a*/ 	.short	0x0c4a


	//----- nvinfo : EIATTR_KPARAM_INFO
	.align		4
        /*001c*/ 	.byte	0x04, 0x17
        /*001e*/ 	.short	(.L_5731 - .L_5730)
.L_5730:
        /*0020*/ 	.word	0x00000000
        /*0024*/ 	.short	0x0002
        /*0026*/ 	.short	0x0c49
        /*0028*/ 	.byte	0x00, 0xf0, 0x05, 0x00


	//----- nvinfo : EIATTR_KPARAM_INFO
	.align		4
.L_5731:
        /*002c*/ 	.byte	0x04, 0x17
        /*002e*/ 	.short	(.L_5733 - .L_5732)
.L_5732:
        /*0030*/ 	.word	0x00000000
        /*0034*/ 	.short	0x0001
        /*0036*/ 	.short	0x0c48
        /*0038*/ 	.byte	0x00, 0xf0, 0x05, 0x00


	//----- nvinfo : EIATTR_KPARAM_INFO
	.align		4
.L_5733:
        /*003c*/ 	.byte	0x04, 0x17
        /*003e*/ 	.short	(.L_5735 - .L_5734)
.L_5734:
        /*0040*/ 	.word	0x00000000
        /*0044*/ 	.short	0x0000
        /*0046*/ 	.short	0x0000
        /*0048*/ 	.byte	0x00, 0xf0, 0x21, 0x31


	//----- nvinfo : EIATTR_MAXREG_COUNT
	.align		4
.L_5735:
        /*004c*/ 	.byte	0x03, 0x1b
        /*004e*/ 	.short	0x0080


	//----- nvinfo : EIATTR_MERCURY_ISA_VERSION
	.align		4
        /*0050*/ 	.byte	0x03, 0x5f
        /*0052*/ 	.short	0x0000


	//----- nvinfo : EIATTR_EXIT_INSTR_OFFSETS
	.align		4
        /*0054*/ 	.byte	0x04, 0x1c
        /*0056*/ 	.short	(.L_5737 - .L_5736)


	//   ....[0]....
.L_5736:
        /*0058*/ 	.word	0x000001a0


	//   ....[1]....
        /*005c*/ 	.word	0x000005e0


	//   ....[2]....
        /*0060*/ 	.word	0x00000640


	//   ....[3]....
        /*0064*/ 	.word	0x000007d0


	//----- nvinfo : EIATTR_MAX_THREADS
	.align		4
.L_5737:
        /*0068*/ 	.byte	0x04, 0x05
        /*006a*/ 	.short	(.L_5739 - .L_5738)
.L_5738:
        /*006c*/ 	.word	0x00000200
        /*0070*/ 	.word	0x00000001
        /*0074*/ 	.word	0x00000001


	//----- nvinfo : EIATTR_CRS_STACK_SIZE
	.align		4
.L_5739:
        /*0078*/ 	.byte	0x04, 0x1e
        /*007a*/ 	.short	(.L_5741 - .L_5740)
.L_5740:
        /*007c*/ 	.word	0x00000000
.L_5741:


//--------------------- .nv.info._ZN2at6native55_GLOBAL__N__de093ff9_22_ForeachBinaryOpList_cu_a911ec4325multi_tensor_apply_kernelINS1_18TensorListMetadataILi2EEENS1_11CopyFunctorIlfLi2ELi1ELi1EEEJNS0_4CopyIlfEEEEEvT_T0_DpT1_ --------------------------
	.section	.nv.info._ZN2at6native55_GLOBAL__N__de093ff9_22_ForeachBinaryOpList_cu_a911ec4325multi_tensor_apply_kernelINS1_18TensorListMetadataILi2EEENS1_11CopyFunctorIlfLi2ELi1ELi1EEEJNS0_4CopyIlfEEEEEvT_T0_DpT1_,"",@"SHT_CUDA_INFO"
	.sectionflags	@""
	.align	4


	//----- nvinfo : EIATTR_CUDA_API_VERSION
	.align		4
        /*0000*/ 	.byte	0x04, 0x37
        /*0002*/ 	.short	(.L_5743 - .L_5742)
.L_5742:
        /*0004*/ 	.word	0x00000082


	//----- nvinfo : EIATTR_SW2861232_WAR
	.align		4
.L_5743:
        /*0008*/ 	.byte	0x01, 0x35
	.zero		2


	//----- nvinfo : EIATTR_PARAM_CBANK
	.align		4
        /*000c*/ 	.byte	0x04, 0x0a
        /*000e*/ 	.short	(.L_5745 - .L_5744)
	.align		4
.L_5744:
        /*0010*/ 	.word	index@(.nv.constant0._ZN2at6native55_GLOBAL__N__de093ff9_22_ForeachBinaryOpList_cu_a911ec4325multi_tensor_apply_kernelINS1_18TensorListMetadataILi2EEENS1_11CopyFunctorIlfLi2ELi1ELi1EEEJNS0_4CopyIlfEEEEEvT_T0_DpT1_)
        /*0014*/ 	.short	0x0160
        /*0016*/ 	.short	0x0c4a


	//----- nvinfo : EIATTR_CBANK_PARAM_SIZE
	.align		4
.L_5745:
        /*0018*/ 	.byte	0x03, 0x19
        /*001a*/ 	.short	0x0c4a


	//----- nvinfo : EIATTR_KPARAM_INFO
	.align		4
        /*001c*/ 	.byte	0x04, 0x17
        /*001e*/ 	.short	(.L_5747 - .L_5746)
.L_5746:
        /*0020*/ 	.word	0x00000000
        /*0024*/ 	.short	0x0002
        /*0026*/ 	.short	0x0c49
        /*0028*/ 	.byte	0x00, 0xf0, 0x05, 0x00


	//----- nvinfo : EIATTR_KPARAM_INFO
	.align		4
.L_5747:
        /*002c*/ 	.byte	0x04, 0x17
        /*002e*/ 	.short	(.L_5749 - .L_5748)
.L_5748:
        /*0030*/ 	.word	0x00000000
        /*0034*/ 	.short	0x0001
        /*0036*/ 	.short	0x0c48
        /*0038*/ 	.byte	0x00, 0xf0, 0x05, 0x00


	//----- nvinfo : EIATTR_KPARAM_INFO
	.align		4
.L_5749:
        /*003c*/ 	.byte	0x04, 0x17
        /*003e*/ 	.short	(.L_5751 - .L_5750)
.L_5750:
        /*0040*/ 	.word	0x00000000
        /*0044*/ 	.short	0x0000
        /*0046*/ 	.short	0x0000
        /*0048*/ 	.byte	0x00, 0xf0, 0x21, 0x31


	//----- nvinfo : EIATTR_MAXREG_COUNT
	.align		4
.L_5751:
        /*004c*/ 	.byte	0x03, 0x1b
        /*004e*/ 	.short	0x0080


	//----- nvinfo : EIATTR_MERCURY_ISA_VERSION
	.align		4
        /*0050*/ 	.byte	0x03, 0x5f
        /*0052*/ 	.short	0x0000


	//----- nvinfo : EIATTR_EXIT_INSTR_OFFSETS
	.align		4
        /*0054*/ 	.byte	0x04, 0x1c
        /*0056*/ 	.short	(.L_5753 - .L_5752)


	//   ....[0]....
.L_5752:
        /*0058*/ 	.word	0x00000170


	//   ....[1]....
        /*005c*/ 	.word	0x000005a0


	//   ....[2]....
        /*0060*/ 	.word	0x00000600


	//   ....[3]....
        /*0064*/ 	.word	0x00000760


	//----- nvinfo : EIATTR_MAX_THREADS
	.align		4
.L_5753:
        /*0068*/ 	.byte	0x04, 0x05
        /*006a*/ 	.short	(.L_5755 - .L_5754)
.L_5754:
        /*006c*/ 	.word	0x00000200
        /*0070*/ 	.word	0x00000001
        /*0074*/ 	.word	0x00000001


	//----- nvinfo : EIATTR_CRS_STACK_SIZE
	.align		4
.L_5755:
        /*0078*/ 	.byte	0x04, 0x1e
        /*007a*/ 	.short	(.L_5757 - .L_5756)
.L_5756:
        /*007c*/ 	.word	0x00000000
.L_5757:


//--------------------- .nv.info._ZN2at6native55_GLOBAL__N__de093ff9_22_ForeachBinaryOpList_cu_a911ec4325multi_tensor_apply_kernelINS1_18TensorListMetadataILi2EEENS1_11CopyFunctorIldLi2ELi1ELi1EEEJNS0_4CopyIldEEEEEvT_T0_DpT1_ --------------------------
	.section	.nv.info._ZN2at6native55_GLOBAL__N__de093ff9_22_ForeachBinaryOpList_cu_a911ec4325multi_tensor_apply_kernelINS1_18TensorListMetadataILi2EEENS1_11CopyFunctorIldLi2ELi1ELi1EEEJNS0_4CopyIldEEEEEvT_T0_DpT1_,"",@"SHT_CUDA_INFO"
	.sectionflags	@""
	.align	4


	//----- nvinfo : EIATTR_CUDA_API_VERSION
	.align		4
        /*0000*/ 	.byte	0x04, 0x37
        /*0002*/ 	.short	(.L_5759 - .L_5758)
.L_5758:
        /*0004*/ 	.word	0x00000082


	//----- nvinfo : EIATTR_SW2861232_WAR
	.align		4
.L_5759:
        /*0008*/ 	.byte	0x01, 0x35
	.zero		2


	//----- nvinfo : EIATTR_PARAM_CBANK
	.align		4
        /*000c*/ 	.byte	0x04, 0x0a
        /*000e*/ 	.short	(.L_5761 - .L_5760)
	.align		4
.L_5760:
        /*0010*/ 	.word	index@(.nv.constant0._ZN2at6native55_GLOBAL__N__de093ff9_22_ForeachBinaryOpList_cu_a911ec4325multi_tensor_apply_kernelINS1_18TensorListMetadataILi2EEENS1_11CopyFunctorIldLi2ELi1ELi1EEEJNS0_4CopyIldEEEEEvT_T0_DpT1_)
        /*0014*/ 	.short	0x0160
        /*0016*/ 	.short	0x0c4a


	//----- nvinfo : EIATTR_CBANK_PARAM_SIZE
	.align		4
.L_5761:
        /*0018*/ 	.byte	0x03, 0x19
        /*001a*/ 	.short	0x0c4a


	//----- nvinfo : EIATTR_KPARAM_INFO
	.align		4
        /*001c*/ 	.byte	0x04, 0x17
        /*001e*/ 	.short	(.L_5763 - .L_5762)
.L_5762:
        /*0020*/ 	.word	0x00000000
        /*0024*/ 	.short	0x0002
        /*0026*/ 	.short	0x0c49
        /*0028*/ 	.byte	0x00, 0xf0, 0x05, 0x00


	//----- nvinfo : EIATTR_KPARAM_INFO
	.align		4
.L_5763:
        /*002c*/ 	.byte	0x04, 0x17
        /*002e*/ 	.short	(.L_5765 - .L_5764)
.L_5764:
        /*0030*/ 	.word	0x00000000
        /*0034*/ 	.short	0x0001
        /*0036*/ 	.short	0x0c48
        /*0038*/ 	.byte	0x00, 0xf0, 0x05, 0x00


	//----- nvinfo : EIATTR_KPARAM_INFO
	.align		4
.L_5765:
        /*003c*/ 	.byte	0x04, 0x17
        /*003e*/ 	.short	(.L_5767 - .L_5766)
.L_5766:
        /*0040*/ 	.word	0x00000000
        /*0044*/ 	.short	0x0000
        /*0046*/ 	.short	0x0000
        /*0048*/ 	.byte	0x00, 0xf0, 0x21, 0x31


	//----- nvinfo : EIATTR_MAXREG_COUNT
	.align		4
.L_5767:
        /*004c*/ 	.byte	0x03, 0x1b
        /*004e*/ 	.short	0x0080


	//----- nvinfo : EIATTR_MERCURY_ISA_VERSION
	.align		4
        /*0050*/ 	.byte	0x03, 0x5f
        /*0052*/ 	.short	0x0000


	//----- nvinfo : EIATTR_EXIT_INSTR_OFFSETS
	.align		4
        /*0054*/ 	.byte	0x04, 0x1c
        /*0056*/ 	.short	(.L_5769 - .L_5768)


	//   ....[0]....
.L_5768:
        /*0058*/ 	.word	0x00000190


	//   ....[1]....
        /*005c*/ 	.word	0x00000590


	//   ....[2]....
        /*0060*/ 	.word	0x000005f0


	//   ....[3]....
        /*0064*/ 	.word	0x00000780


	//----- nvinfo : EIATTR_MAX_THREADS
	.align		4
.L_5769:
        /*0068*/ 	.byte	0x04, 0x05
        /*006a*/ 	.short	(.L_5771 - .L_5770)
.L_5770:
        /*006c*/ 	.word	0x00000200
        /*0070*/ 	.word	0x00000001
        /*0074*/ 	.word	0x00000001


	//----- nvinfo : EIATTR_CRS_STACK_SIZE
	.align		4
.L_5771:
        /*0078*/ 	.byte	0x04, 0x1e
        /*007a*/ 	.short	(.L_5773 - .L_5772)
.L_5772:
        /*007c*/ 	.word	0x00000000
.L_5773:


//--------------------- .nv.info._ZN2at6native55_GLOBAL__N__de093ff9_22_ForeachBinaryOpList_cu_a911ec4325multi_tensor_apply_kernelINS1_18TensorListMetadataILi2EEENS1_11CopyFunctorIliLi2ELi1ELi1EEEJNS0_4CopyIliEEEEEvT_T0_DpT1_ --------------------------
	.section	.nv.info._ZN2at6native55_GLOBAL__N__de093ff9_22_ForeachBinaryOpList_cu_a911ec4325multi_tensor_apply_kernelINS1_18TensorListMetadataILi2EEENS1_11CopyFunctorIliLi2ELi1ELi1EEEJNS0_4CopyIliEEEEEvT_T0_DpT1_,"",@"SHT_CUDA_INFO"
	.sectionflags	@""
	.align	4


	//----- nvinfo : EIATTR_CUDA_API_VERSION
	.align		4
        /*0000*/ 	.byte	0x04, 0x37
        /*0002*/ 	.short	(.L_5775 - .L_5774)
.L_5774:
        /*0004*/ 	.word	0x00000082


	//----- nvinfo : EIATTR_SW2861232_WAR
	.align		4
.L_5775:
        /*0008*/ 	.byte	0x01, 0x35
	.zero		2


	//----- nvinfo : EIATTR_PARAM_CBANK
	.align		4
        /*000c*/ 	.byte	0x04, 0x0a
        /*000e*/ 	.short	(.L_5777 - .L_5776)
	.align		4
.L_5776:
        /*0010*/ 	.word	index@(.nv.constant0._ZN2at6native55_GLOBAL__N__de093ff9_22_ForeachBinaryOpList_cu_a911ec4325multi_tensor_apply_kernelINS1_18TensorListMetadataILi2EEENS1_11CopyFunctorIliLi2ELi1ELi1EEEJNS0_4CopyIliEEEEEvT_T0_DpT1_)
        /*0014*/ 	.short	0x0160
        /*0016*/ 	.short	0x0c4a


	//----- nvinfo : EIATTR_CBANK_PARAM_SIZE
	.align		4
.L_5777:
        /*0018*/ 	.byte	0x03, 0x19
        /*001a*/ 	.short	0x0c4a


	//----- nvinfo : EIATTR_KPARAM_INFO
	.align		4
        /*001c*/ 	.byte	0x04, 0x17
        /*001e*/ 	.short	(.L_5779 - .L_5778)
.L_5778:
        /*0020*/ 	.word	0x00000000
        /*0024*/ 	.short	0x0002
        /*0026*/ 	.short	0x0c49
        /*0028*/ 	.byte	0x00, 0xf0, 0x05, 0x00


	//----- nvinfo : EIATTR_KPARAM_INFO
	.align		4
.L_5779:
        /*002c*/ 	.byte	0x04, 0x17
        /*002e*/ 	.short	(.L_5781 - .L_5780)
.L_5780:
        /*0030*/ 	.word	0x00000000
        /*0034*/ 	.short	0x0001
        /*0036*/ 	.short	0x0c48
        /*0038*/ 	.byte	0x00, 0xf0, 0x05, 0x00


	//----- nvinfo : EIATTR_KPARAM_INFO
	.align		4
.L_5781:
        /*003c*/ 	.byte	0x04, 0x17
        /*003e*/ 	.short	(.L_5783 - .L_5782)
.L_5782:
        /*0040*/ 	.word	0x00000000
        /*0044*/ 	.short	0x0000
        /*0046*/ 	.short	0x0000
        /*0048*/ 	.byte	0x00, 0xf0, 0x21, 0x31


	//----- nvinfo : EIATTR_MAXREG_COUNT
	.align		4
.L_5783:
        /*004c*/ 	.byte	0x03, 0x1b
        /*004e*/ 	.short	0x0080


	//----- nvinfo : EIATTR_MERCURY_ISA_VERSION
	.align		4
        /*0050*/ 	.byte	0x03, 0x5f
        /*0052*/ 	.short	0x0000


	//----- nvinfo : EIATTR_EXIT_INSTR_OFFSETS
	.align		4
        /*0054*/ 	.byte	0x04, 0x1c
        /*0056*/ 	.short	(.L_5785 - .L_5784)


	//   ....[0]....
.L_5784:
        /*0058*/ 	.word	0x00000170


	//   ....[1]....
        /*005c*/ 	.word	0x000005b0


	//   ....[2]....
        /*0060*/ 	.word	0x00000610


	//   ....[3]....
        /*0064*/ 	.word	0x000007b0


	//----- nvinfo : EIATTR_MAX_THREADS
	.align		4
.L_5785:
        /*0068*/ 	.byte	0x04, 0x05
        /*006a*/ 	.short	(.L_5787 - .L_5786)
.L_5786:
        /*006c*/ 	.word	0x00000200
        /*0070*/ 	.word	0x00000001
        /*0074*/ 	.word	0x00000001


	//----- nvinfo : EIATTR_CRS_STACK_SIZE
	.align		4
.L_5787:
        /*0078*/ 	.byte	0x04, 0x1e
        /*007a*/ 	.short	(.L_5789 - .L_5788)
.L_5788:
        /*007c*/ 	.word	0x00000000
.L_5789:


//--------------------- .nv.info._ZN2at6native55_GLOBAL__N__de093ff9_22_ForeachBinaryOpList_cu_a911ec4325multi_tensor_apply_kernelINS1_18TensorListMetadataILi2EEENS1_11CopyFunctorIlsLi2ELi1ELi1EEEJNS0_4CopyIlsEEEEEvT_T0_DpT1_ --------------------------
	.section	.nv.info._ZN2at6native55_GLOBAL__N__de093ff9_22_ForeachBinaryOpList_cu_a911ec4325multi_tensor_apply_kernelINS1_18TensorListMetadataILi2EEENS1_11CopyFunctorIlsLi2ELi1ELi1EEEJNS0_4CopyIlsEEEEEvT_T0_DpT1_,"",@"SHT_CUDA_INFO"
	.sectionflags	@""
	.align	4


	//----- nvinfo : EIATTR_CUDA_API_VERSION
	.align		4
        /*0000*/ 	.byte	0x04, 0x37
        /*0002*/ 	.short	(.L_5791 - .L_5790)
.L_5790:
        /*0004*/ 	.word	0x00000082


	//----- nvinfo : EIATTR_SW2861232_WAR
	.align		4
.L_5791:
        /*0008*/ 	.byte	0x01, 0x35
	.zero		2


	//----- nvinfo : EIATTR_PARAM_CBANK
	.align		4
        /*000c*/ 	.byte	0x04, 0x0a
        /*000e*/ 	.short	(.L_5793 - .L_5792)
	.align		4
.L_5792:
        /*0010*/ 	.word	index@(.nv.constant0._ZN2at6native55_GLOBAL__N__de093ff9_22_ForeachBinaryOpList_cu_a911ec4325multi_tensor_apply_kernelINS1_18TensorListMetadataILi2EEENS1_11CopyFunctorIlsLi2ELi1ELi1EEEJNS0_4CopyIlsEEEEEvT_T0_DpT1_)
        /*0014*/ 	.short	0x0160
        /*0016*/ 	.short	0x0c4a


	//----- nvinfo : EIATTR_CBANK_PARAM_SIZE
	.align		4
.L_5793:
        /*0018*/ 	.byte	0x03, 0x19
        /*001a*/ 	.short	0x0c4a


	//----- nvinfo : EIATTR_KPARAM_INFO
	.align		4
        /*001c*/ 	.byte	0x04, 0x17
        /*001e*/ 	.short	(.L_5795 - .L_5794)
.L_5794:
        /*0020*/ 	.word	0x00000000
        /*0024*/ 	.short	0x0002
        /*0026*/ 	.short	0x0c49
        /*0028*/ 	.byte	0x00, 0xf0, 0x05, 0x00


	//----- nvinfo : EIATTR_KPARAM_INFO
	.align		4
.L_5795:
        /*002c*/ 	.byte	0x04, 0x17
        /*002e*/ 	.short	(.L_5797 - .L_5796)
.L_5796:
        /*0030*/ 	.word	0x00000000
        /*0034*/ 	.short	0x0001
        /*0036*/ 	.short	0x0c48
        /*0038*/ 	.byte	0x00, 0xf0, 0x05, 0x00


	//----- nvinfo : EIATTR_KPARAM_INFO
	.align		4
.L_5797:
        /*003c*/ 	.byte	0x04, 0x17
        /*003e*/ 	.short	(.L_5799 - .L_5798)
.L_5798:
        /*0040*/ 	.word	0x00000000
        /*0044*/ 	.short	0x0000
        /*0046*/ 	.short	0x0000
        /*0048*/ 	.byte	0x00, 0xf0, 0x21, 0x31


	//----- nvinfo : EIATTR_MAXREG_COUNT
	.align		4
.L_5799:
        /*004c*/ 	.byte	0x03, 0x1b
        /*004e*/ 	.short	0x0080


	//----- nvinfo : EIATTR_MERCURY_ISA_VERSION
	.align		4
        /*0050*/ 	.byte	0x03, 0x5f
        /*0052*/ 	.short	0x0000


	//----- nvinfo : EIATTR_EXIT_INSTR_OFFSETS
	.align		4
        /*0054*/ 	.byte	0x04, 0x1c
        /*0056*/ 	.short	(.L_5801 - .L_5800)


	//   ....[0]....
.L_5800:
        /*0058*/ 	.word	0x00000170


	//   ....[1]....
        /*005c*/ 	.word	0x00000600


	//   ....[2]....
        /*0060*/ 	.word	0x00000660


	//   ....[3]....
        /*0064*/ 	.word	0x00000840


	//----- nvinfo : EIATTR_MAX_THREADS
	.align		4
.L_5801:
        /*0068*/ 	.byte	0x04, 0x05
        /*006a*/ 	.short	(.L_5803 - .L_5802)
.L_5802:
        /*006c*/ 	.word	0x00000200
        /*0070*/ 	.word	0x00000001
        /*0074*/ 	.word	0x00000001


	//----- nvinfo : EIATTR_CRS_STACK_SIZE
	.align		4
.L_5803:
        /*0078*/ 	.byte	0x04, 0x1e
        /*007a*/ 	.short	(.L_5805 - .L_5804)
.L_5804:
        /*007c*/ 	.word	0x00000000
.L_5805:


//--------------------- .nv.info._ZN2at6native55_GLOBAL__N__de093ff9_22_ForeachBinaryOpList_cu_a911ec4325multi_tensor_apply_kernelINS1_18TensorListMetadataILi2EEENS1_11CopyFunctorIlaLi2ELi1ELi1EEEJNS0_4CopyIlaEEEEEvT_T0_DpT1_ --------------------------
	.section	.nv.info._ZN2at6native55_GLOBAL__N__de093ff9_22_ForeachBinaryOpList_cu_a911ec4325multi_tensor_apply_kernelINS1_18TensorListMetadataILi2EEENS1_11CopyFunctorIlaLi2ELi1ELi1EEEJNS0_4CopyIlaEEEEEvT_T0_DpT1_,"",@"SHT_CUDA_INFO"
	.sectionflags	@""
	.align	4


	//----- nvinfo : EIATTR_CUDA_API_VERSION
	.align		4
        /*0000*/ 	.byte	0x04, 0x37
        /*0002*/ 	.short	(.L_5807 - .L_5806)
.L_5806:
        /*0004*/ 	.word	0x00000082


	//----- nvinfo : EIATTR_SW2861232_WAR
	.align		4
.L_5807:
        /*0008*/ 	.byte	0x01, 0x35
	.zero		2


	//----- nvinfo : EIATTR_PARAM_CBANK
	.align		4
        /*000c*/ 	.byte	0x04, 0x0a
        /*000e*/ 	.short	(.L_5809 - .L_5808)
	.align		4
.L_5808:
        /*0010*/ 	.word	index@(.nv.constant0._ZN2at6native55_GLOBAL__N__de093ff9_22_ForeachBinaryOpList_cu_a911ec4325multi_tensor_apply_kernelINS1_18TensorListMetadataILi2EEENS1_11CopyFunctorIlaLi2ELi1ELi1EEEJNS0_4CopyIlaEEEEEvT_T0_DpT1_)
        /*0014*/ 	.short	0x0160
        /*0016*/ 	.short	0x0c4a


	//----- nvinfo : EIATTR_CBANK_PARAM_SIZE
	.align		4
.L_5809:
        /*0018*/ 	.byte	0x03, 0x19
        /*001a*/ 	.short	0x0c4a


	//----- nvinfo : EIATTR_KPARAM_INFO
	.align		4
        /*001c*/ 	.byte	0x04, 0x17
        /*001e*/ 	.short	(.L_5811 - .L_5810)
.L_5810:
        /*0020*/ 	.word	0x00000000
        /*0024*/ 	.short	0x0002
        /*0026*/ 	.short	0x0c49
        /*0028*/ 	.byte	0x00, 0xf0, 0x05, 0x00


	//----- nvinfo : EIATTR_KPARAM_INFO
	.align		4
.L_5811:
        /*002c*/ 	.byte	0x04, 0x17
        /*002e*/ 	.short	(.L_5813 - .L_5812)
.L_5812:
        /*0030*/ 	.word	0x00000000
        /*0034*/ 	.short	0x0001
        /*0036*/ 	.short	0x0c48
        /*0038*/ 	.byte	0x00, 0xf0, 0x05, 0x00


	//----- nvinfo : EIATTR_KPARAM_INFO
	.align		4
.L_5813:
        /*003c*/ 	.byte	0x04, 0x17
        /*003e*/ 	.short	(.L_5815 - .L_5814)
.L_5814:
        /*0040*/ 	.word	0x00000000
        /*0044*/ 	.short	0x0000
        /*0046*/ 	.short	0x0000
        /*0048*/ 	.byte	0x00, 0xf0, 0x21, 0x31


	//----- nvinfo : EIATTR_MAXREG_COUNT
	.align		4
.L_5815:
        /*004c*/ 	.byte	0x03, 0x1b
        /*004e*/ 	.short	0x0080


	//----- nvinfo : EIATTR_MERCURY_ISA_VERSION
	.align		4
        /*0050*/ 	.byte	0x03, 0x5f
        /*0052*/ 	.short	0x0000


	//----- nvinfo : EIATTR_EXIT_INSTR_OFFSETS
	.align		4
        /*0054*/ 	.byte	0x04, 0x1c
        /*0056*/ 	.short	(.L_5817 - .L_5816)


	//   ....[0]....
.L_5816:
        /*0058*/ 	.word	0x00000170


	//   ....[1]....
        /*005c*/ 	.word	0x00000600


	//   ....[2]....
        /*0060*/ 	.word	0x00000660


	//   ....[3]....
        /*0064*/ 	.word	0x000008a0


	//----- nvinfo : EIATTR_MAX_THREADS
	.align		4
.L_5817:
        /*0068*/ 	.byte	0x04, 0x05
        /*006a*/ 	.short	(.L_5819 - .L_5818)
.L_5818:
        /*006c*/ 	.word	0x00000200
        /*0070*/ 	.word	0x00000001
        /*0074*/ 	.word	0x00000001


	//----- nvinfo : EIATTR_CRS_STACK_SIZE
	.align		4
.L_5819:
        /*0078*/ 	.byte	0x04, 0x1e
        /*007a*/ 	.short	(.L_5821 - .L_5820)
.L_5820:
        /*007c*/ 	.word	0x00000000
.L_5821:


//--------------------- .nv.info._ZN2at6native55_GLOBAL__N__de093ff9_22_ForeachBinaryOpList_cu_a911ec4325multi_tensor_apply_kernelINS1_18TensorListMetadataILi2EEENS1_11CopyFunctorIlhLi2ELi1ELi1EEEJNS0_4CopyIlhEEEEEvT_T0_DpT1_ --------------------------
	.section	.nv.info._ZN2at6native55_GLOBAL__N__de093ff9_22_ForeachBinaryOpList_cu_a911ec4325multi_tensor_apply_kernelINS1_18TensorListMetadataILi2EEENS1_11CopyFunctorIlhLi2ELi1ELi1EEEJNS0_4CopyIlhEEEEEvT_T0_DpT1_,"",@"SHT_CUDA_INFO"
	.sectionflags	@""
	.align	4


	//----- nvinfo : EIATTR_CUDA_API_VERSION
	.align		4
        /*0000*/ 	.byte	0x04, 0x37
        /*0002*/ 	.short	(.L_5823 - .L_5822)
.L_5822:
        /*0004*/ 	.word	0x00000082


	//----- nvinfo : EIATTR_SW2861232_WAR
	.align		4
.L_5823:
        /*0008*/ 	.byte	0x01, 0x35
	.zero		2


	//----- nvinfo : EIATTR_PARAM_CBANK
	.align		4
        /*000c*/ 	.byte	0x04, 0x0a
        /*000e*/ 	.short	(.L_5825 - .L_5824)
	.align		4
.L_5824:
        /*0010*/ 	.word	index@(.nv.constant0._ZN2at6native55_GLOBAL__N__de093ff9_22_ForeachBinaryOpList_cu_a911ec4325multi_tensor_apply_kernelINS1_18TensorListMetadataILi2EEENS1_11CopyFunctorIlhLi2ELi1ELi1EEEJNS0_4CopyIlhEEEEEvT_T0_DpT1_)
        /*0014*/ 	.short	0x0160
        /*0016*/ 	.short	0x0c4a


	//----- nvinfo : EIATTR_CBANK_PARAM_SIZE
	.align		4
.L_5825:
        /*0018*/ 	.byte	0x03, 0x19
        /*001a*/ 	.short	0x0c4a


	//----- nvinfo : EIATTR_KPARAM_INFO
	.align		4
        /*001c*/ 	.byte	0x04, 0x17
        /*001e*/ 	.short	(.L_5827 - .L_5826)
.L_5826:
        /*0020*/ 	.word	0x00000000
        /*0024*/ 	.short	0x0002
        /*0026*/ 	.short	0x0c49
        /*0028*/ 	.byte	0x00, 0xf0, 0x05, 0x00


	//----- nvinfo : EIATTR_KPARAM_INFO
	.align		4
.L_5827:
        /*002c*/ 	.byte	0x04, 0x17
        /*002e*/ 	.short	(.L_5829 - .L_5828)
.L_5828:
        /*0030*/ 	.word	0x00000000
        /*0034*/ 	.short	0x0001
        /*0036*/ 	.short	0x0c48
        /*0038*/ 	.byte	0x00, 0xf0, 0x05, 0x00


	//----- nvinfo : EIATTR_KPARAM_INFO
	.align		4
.L_5829:
        /*003c*/ 	.byte	0x04, 0x17
        /*003e*/ 	.short	(.L_5831 - .L_5830)
.L_5830:
        /*0040*/ 	.word	0x00000000
        /*0044*/ 	.short	0x0000
        /*0046*/ 	.short	0x0000
        /*0048*/ 	.byte	0x00, 0xf0, 0x21, 0x31


	//----- nvinfo : EIATTR_MAXREG_COUNT
	.align		4
.L_5831:
        /*004c*/ 	.byte	0x03, 0x1b
        /*004e*/ 	.short	0x0080


	//----- nvinfo : EIATTR_MERCURY_ISA_VERSION
	.align		4
        /*0050*/ 	.byte	0x03, 0x5f
        /*0052*/ 	.short	0x0000


	//----- nvinfo : EIATTR_EXIT_INSTR_OFFSETS
	.align		4
        /*0054*/ 	.byte	0x04, 0x1c
        /*0056*/ 	.short	(.L_5833 - .L_5832)


	//   ....[0]....
.L_5832:
        /*0058*/ 	.word	0x00000170


	//   ....[1]....
        /*005c*/ 	.word	0x000005e0


	//   ....[2]....
        /*0060*/ 	.word	0x00000640


	//   ....[3]....
        /*0064*/ 	.word	0x000007e0


	//----- nvinfo : EIATTR_MAX_THREADS
	.align		4
.L_5833:
        /*0068*/ 	.byte	0x04, 0x05
        /*006a*/ 	.short	(.L_5835 - .L_5834)
.L_5834:
        /*006c*/ 	.word	0x00000200
        /*0070*/ 	.word	0x00000001
        /*0074*/ 	.word	0x00000001


	//----- nvinfo : EIATTR_CRS_STACK_SIZE
	.align		4
.L_5835:
        /*0078*/ 	.byte	0x04, 0x1e
        /*007a*/ 	.short	(.L_5837 - .L_5836)
.L_5836:
        /*007c*/ 	.word	0x00000000
.L_5837:


//--------------------- .nv.info._ZN2at6native55_GLOBAL__N__de093ff9_22_ForeachBinaryOpList_cu_a911ec4325multi_tensor_apply_kernelINS1_18TensorListMetadataILi2EEENS1_14UnaryOpFunctorIlLi2ELi1ELi1EEEJNS0_4CopyIllEEEEEvT_T0_DpT1_ --------------------------
	.section	.nv.info._ZN2at6native55_GLOBAL__N__de093ff9_22_ForeachBinaryOpList_cu_a911ec4325multi_tensor_apply_kernelINS1_18TensorListMetadataILi2EEENS1_14UnaryOpFunctorIlLi2ELi1ELi1EEEJNS0_4CopyIllEEEEEvT_T0_DpT1_,"",@"SHT_CUDA_INFO"
	.sectionflags	@""
	.align	4


	//----- nvinfo : EIATTR_CUDA_API_VERSION
	.align		4
        /*0000*/ 	.byte	0x04, 0x37
        /*0002*/ 	.short	(.L_5839 - .L_5838)
.L_5838:
        /*0004*/ 	.word	0x00000082


	//----- nvinfo : EIATTR_SW2861232_WAR
	.align		4
.L_5839:
        /*0008*/ 	.byte	0x01, 0x35
	.zero		2


	//----- nvinfo : EIATTR_PARAM_CBANK
	.align		4
        /*000c*/ 	.byte	0x04, 0x0a
        /*000e*/ 	.short	(.L_5841 - .L_5840)
	.align		4
.L_5840:
        /*0010*/ 	.word	index@(.nv.constant0._ZN2at6native55_GLOBAL__N__de093ff9_22_ForeachBinaryOpList_cu_a911ec4325multi_tensor_apply_kernelINS1_18TensorListMetadataILi2EEENS1_14UnaryOpFunctorIlLi2ELi1ELi1EEEJNS0_4CopyIllEEEEEvT_T0_DpT1_)
        /*0014*/ 	.short	0x0160
        /*0016*/ 	.short	0x0c4a


	//----- nvinfo : EIATTR_CBANK_PARAM_SIZE
	.align		4
.L_5841:
        /*0018*/ 	.byte	0x03, 0x19
        /*001a*/ 	.short	0x0c4a


	//----- nvinfo : EIATTR_KPARAM_INFO
	.align		4
        /*001c*/ 	.byte	0x04, 0x17
        /*001e*/ 	.short	(.L_5843 - .L_5842)
.L_5842:
        /*0020*/ 	.word	0x00000000
        /*0024*/ 	.short	0x0002
        /*0026*/ 	.short	0x0c49
        /*0028*/ 	.byte	0x00, 0xf0, 0x05, 0x00


	//----- nvinfo : EIATTR_KPARAM_INFO
	.align		4
.L_5843:
        /*002c*/ 	.byte	0x04, 0x17
        /*002e*/ 	.short	(.L_5845 - .L_5844)
.L_5844:
        /*0030*/ 	.word	0x00000000
        /*0034*/ 	.short	0x0001
        /*0036*/ 	.short	0x0c48
        /*0038*/ 	.byte	0x00, 0xf0, 0x05, 0x00


	//----- nvinfo : EIATTR_KPARAM_INFO
	.align		4
.L_5845:
        /*003c*/ 	.byte	0x04, 0x17
        /*003e*/ 	.short	(.L_5847 - .L_5846)
.L_5846:
        /*0040*/ 	.word	0x00000000
        /*0044*/ 	.short	0x0000
        /*0046*/ 	.short	0x0000
        /*0048*/ 	.byte	0x00, 0xf0, 0x21, 0x31


	//----- nvinfo : EIATTR_MAXREG_COUNT
	.align		4
.L_5847:
        /*004c*/ 	.byte	0x03, 0x1b
        /*004e*/ 	.short	0x0080


	//----- nvinfo : EIATTR_MERCURY_ISA_VERSION
	.align		4
        /*0050*/ 	.byte	0x03, 0x5f
        /*0052*/ 	.short	0x0000


	//----- nvinfo : EIATTR_EXIT_INSTR_OFFSETS
	.align		4
        /*0054*/ 	.byte	0x04, 0x1c
        /*0056*/ 	.short	(.L_5849 - .L_5848)


	//   ....[0]....
.L_5848:
        /*0058*/ 	.word	0x00000190


	//   ....[1]....
        /*005c*/ 	.word	0x00000590


	//   ....[2]....
        /*0060*/ 	.word	0x000005f0


	//   ....[3]....
        /*0064*/ 	.word	0x00000740


	//----- nvinfo : EIATTR_MAX_THREADS
	.align		4
.L_5849:
        /*0068*/ 	.byte	0x04, 0x05
        /*006a*/ 	.short	(.L_5851 - .L_5850)
.L_5850:
        /*006c*/ 	.word	0x00000200
        /*0070*/ 	.word	0x00000001
        /*0074*/ 	.word	0x00000001


	//----- nvinfo : EIATTR_CRS_STACK_SIZE
	.align		4
.L_5851:
        /*0078*/ 	.byte	0x04, 0x1e
        /*007a*/ 	.short	(.L_5853 - .L_5852)
.L_5852:
        /*007c*/ 	.word	0x00000000
.L_5853:


//--------------------- .nv.info._ZN2at6native55_GLOBAL__N__de093ff9_22_ForeachBinaryOpList_cu_a911ec4325multi_tensor_apply_kernelINS1_18TensorListMetadataILi2EEENS1_11CopyFunctorIiN3c1015Float8_e5m2fnuzELi2ELi1ELi1EEEJNS0_4CopyIiS7_EEEEEvT_T0_DpT1_ --------------------------
	.section	.nv.info._ZN2at6native55_GLOBAL__N__de093ff9_22_ForeachBinaryOpList_cu_a911ec4325multi_tensor_apply_kernelINS1_18TensorListMetadataILi2EEENS1_11CopyFunctorIiN3c1015Float8_e5m2fnuzELi2ELi1ELi1EEEJNS0_4CopyIiS7_EEEEEvT_T0_DpT1_,"",@"SHT_CUDA_INFO"
	.sectionflags	@""
	.align	4


	//----- nvinfo : EIATTR_CUDA_API_VERSION
	.align		4
        /*0000*/ 	.byte	0x04, 0x37
        /*0002*/ 	.short	(.L_5855 - .L_5854)
.L_5854:
        /*0004*/ 	.word	0x00000082


	//----- nvinfo : EIATTR_SW2861232_WAR
	.align		4
.L_5855:
        /*0008*/ 	.byte	0x01, 0x35
	.zero		2


	//----- nvinfo : EIATTR_PARAM_CBANK
	.align		4
        /*000c*/ 	.byte	0x04, 0x0a
        /*000e*/ 	.short	(.L_5857 - .L_5856)
	.align		4
.L_5856:
        /*0010*/ 	.word	index@(.nv.constant0._ZN2at6native55_GLOBAL__N__de093ff9_22_ForeachBinaryOpList_cu_a911ec4325multi_tensor_apply_kernelINS1_18TensorListMetadataILi2EEENS1_11CopyFunctorIiN3c1015Float8_e5m2fnuzELi2ELi1ELi1EEEJNS0_4CopyIiS7_EEEEEvT_T0_DpT1_)
        /*0014*/ 	.short	0x0160
        /*0016*/ 	.short	0x0c4a


	//----- nvinfo : EIATTR_CBANK_PARAM_SIZE
	.align		4
.L_5857:
        /*0018*/ 	.byte	0x03, 0x19
        /*001a*/ 	.short	0x0c4a


	//----- nvinfo : EIATTR_KPARAM_INFO
	.align		4
        /*001c*/ 	.byte	0x04, 0x17
        /*001e*/ 	.short	(.L_5859 - .L_5858)
.L_5858:
        /*0020*/ 	.word	0x00000000
        /*0024*/ 	.short	0x0002
        /*0026*/ 	.short	0x0c49
        /*0028*/ 	.byte	0x00, 0xf0, 0x05, 0x00


	//----- nvinfo : EIATTR_KPARAM_INFO
	.align		4
.L_5859:
        /*002c*/ 	.byte	0x04, 0x17
        /*002e*/ 	.short	(.L_5861 - .L_5860)
.L_5860:
        /*0030*/ 	.word	0x00000000
        /*0034*/ 	.short	0x0001
        /*0036*/ 	.short	0x0c48
        /*0038*/ 	.byte	0x00, 0xf0, 0x05, 0x00


	//----- nvinfo : EIATTR_KPARAM_INFO
	.align		4
.L_5861:
        /*003c*/ 	.byte	0x04, 0x17
        /*003e*/ 	.short	(.L_5863 - .L_5862)
.L_5862:
        /*0040*/ 	.word	0x00000000
        /*0044*/ 	.short	0x0000
        /*0046*/ 	.short	0x0000
        /*0048*/ 	.byte	0x00, 0xf0, 0x21, 0x31


	//----- nvinfo : EIATTR_MAXREG_COUNT
	.align		4
.L_5863:
        /*004c*/ 	.byte	0x03, 0x1b
        /*004e*/ 	.short	0x0080


	//----- nvinfo : EIATTR_MERCURY_ISA_VERSION
	.align		4
        /*0050*/ 	.byte	0x03, 0x5f
        /*0052*/ 	.short	0x0000


	//----- nvinfo : EIATTR_EXIT_INSTR_OFFSETS
	.align		4
        /*0054*/ 	.byte	0x04, 0x1c
        /*0056*/ 	.short	(.L_5865 - .L_5864)


	//   ....[0]....
.L_5864:
        /*0058*/ 	.word	0x000001a0


	//   ....[1]....
        /*005c*/ 	.word	0x00000c30


	//   ....[2]....
        /*0060*/ 	.word	0x00000c90


	//   ....[3]....
        /*0064*/ 	.word	0x000014d0


	//----- nvinfo : EIATTR_MAX_THREADS
	.align		4
.L_5865:
        /*0068*/ 	.byte	0x04, 0x05
        /*006a*/ 	.short	(.L_5867 - .L_5866)
.L_5866:
        /*006c*/ 	.word	0x00000200
        /*0070*/ 	.word	0x00000001
        /*0074*/ 	.word	0x00000001


	//----- nvinfo : EIATTR_CRS_STACK_SIZE
	.align		4
.L_5867:
        /*0078*/ 	.byte	0x04, 0x1e
        /*007a*/ 	.short	(.L_5869 - .L_5868)
.L_5868:
        /*007c*/ 	.word	0x00000000
.L_5869:


//--------------------- .nv.info._ZN2at6native55_GLOBAL__N__de093ff9_22_ForeachBinaryOpList_cu_a911ec4325multi_tensor_apply_kernelINS1_18TensorListMetadataILi2EEENS1_11CopyFunctorIiN3c1011Float8_e5m2ELi2ELi1ELi1EEEJNS0_4CopyIiS7_EEEEEvT_T0_DpT1_ --------------------------
	.section	.nv.info._ZN2at6native55_GLOBAL__N__de093ff9_22_ForeachBinaryOpList_cu_a911ec4325multi_tensor_apply_kernelINS1_18TensorListMetadataILi2EEENS1_11CopyFunctorIiN3c1011Float8_e5m2ELi2ELi1ELi1EEEJNS0_4CopyIiS7_EEEEEvT_T0_DpT1_,"",@"SHT_CUDA_INFO"
	.sectionflags	@""
	.align	4


	//----- nvinfo : EIATTR_CUDA_API_VERSION
	.align		4
        /*0000*/ 	.byte	0x04, 0x37
        /*0002*/ 	.short	(.L_5871 - .L_5870)
.L_5870:
        /*0004*/ 	.word	0x00000082


	//----- nvinfo : EIATTR_SW2861232_WAR
	.align		4
.L_5871:
        /*0008*/ 	.byte	0x01, 0x35
	.zero		2


	//----- nvinfo : EIATTR_PARAM_CBANK
	.align		4
        /*000c*/ 	.byte	0x04, 0x0a
        /*000e*/ 	.short	(.L_5873 - .L_5872)
	.align		4
.L_5872:
        /*0010*/ 	.word	index@(.nv.constant0._ZN2at6native55_GLOBAL__N__de093ff9_22_ForeachBinaryOpList_cu_a911ec4325multi_tensor_apply_kernelINS1_18TensorListMetadataILi2EEENS1_11CopyFunctorIiN3c1011Float8_e5m2ELi2ELi1ELi1EEEJNS0_4CopyIiS7_EEEEEvT_T0_DpT1_)
        /*0014*/ 	.short	0x0160
        /*0016*/ 	.short	0x0c4a


	//----- nvinfo : EIATTR_CBANK_PARAM_SIZE
	.align		4
.L_5873:
        /*0018*/ 	.byte	0x03, 0x19
        /*001a*/ 	.short	0x0c4a


	//----- nvinfo : EIATTR_KPARAM_INFO
	.align		4
        /*001c*/ 	.byte	0x04, 0x17
        /*001e*/ 	.short	(.L_5875 - .L_5874)
.L_5874:
        /*0020*/ 	.word	0x00000000
        /*0024*/ 	.short	0x0002
        /*0026*/ 	.short	0x0c49
        /*0028*/ 	.byte	0x00, 0xf0, 0x05, 0x00


	//----- nvinfo : EIATTR_KPARAM_INFO
	.align		4
.L_5875:
        /*002c*/ 	.byte	0x04, 0x17
        /*002e*/ 	.short	(.L_5877 - .L_5876)
.L_5876:
        /*0030*/ 	.word	0x00000000
        /*0034*/ 	.short	0x0001
        /*0036*/ 	.short	0x0c48
        /*0038*/ 	.byte	0x00, 0xf0, 0x05, 0x00


	//----- nvinfo : EIATTR_KPARAM_INFO
	.align		4
.L_5877:
        /*003c*/ 	.byte	0x04, 0x17
        /*003e*/ 	.short	(.L_5879 - .L_5878)
.L_5878:
        /*0040*/ 	.word	0x00000000
        /*0044*/ 	.short	0x0000
        /*0046*/ 	.short	0x0000
        /*0048*/ 	.byte	0x00, 0xf0, 0x21, 0x31


	//----- nvinfo : EIATTR_MAXREG_COUNT
	.align		4
.L_5879:
        /*004c*/ 	.byte	0x03, 0x1b
        /*004e*/ 	.short	0x0080


	//----- nvinfo : EIATTR_MERCURY_ISA_VERSION
	.align		4
        /*0050*/ 	.byte	0x03, 0x5f
        /*0052*/ 	.short	0x0000


	//----- nvinfo : EIATTR_EXIT_INSTR_OFFSETS
	.align		4
        /*0054*/ 	.byte	0x04, 0x1c
        /*0056*/ 	.short	(.L_5881 - .L_5880)


	//   ....[0]....
.L_5880:
        /*0058*/ 	.word	0x000001a0


	//   ....[1]....
        /*005c*/ 	.word	0x00000870


	//   ....[2]....
        /*0060*/ 	.word	0x000008d0


	//   ....[3]....
        /*0064*/ 	.word	0x00000d30


	//----- nvinfo : EIATTR_MAX_THREADS
	.align		4
.L_5881:
        /*0068*/ 	.byte	0x04, 0x05
        /*006a*/ 	.short	(.L_5883 - .L_5882)
.L_5882:
        /*006c*/ 	.word	0x00000200
        /*0070*/ 	.word	0x00000001
        /*0074*/ 	.word	0x00000001


	//----- nvinfo : EIATTR_CRS_STACK_SIZE
	.align		4
.L_5883:
        /*0078*/ 	.byte	0x04, 0x1e
        /*007a*/ 	.short	(.L_5885 - .L_5884)
.L_5884:
        /*007c*/ 	.word	0x00000000
.L_5885:


//--------------------- .nv.info._ZN2at6native55_GLOBAL__N__de093ff9_22_ForeachBinaryOpList_cu_a911ec4325multi_tensor_apply_kernelINS1_18TensorListMetadataILi2EEENS1_11CopyFunctorIiN3c1015Float8_e4m3fnuzELi2ELi1ELi1EEEJNS0_4CopyIiS7_EEEEEvT_T0_DpT1_ --------------------------
	.section	.nv.info._ZN2at6native55_GLOBAL__N__de093ff9_22_ForeachBinaryOpList_cu_a911ec4325multi_tensor_apply_kernelINS1_18TensorListMetadataILi2EEENS1_11CopyFunctorIiN3c1015Float8_e4m3fnuzELi2ELi1ELi1EEEJNS0_4CopyIiS7_EEEEEvT_T0_DpT1_,"",@"SHT_CUDA_INFO"
	.sectionflags	@""
	.align	4


	//----- nvinfo : EIATTR_CUDA_API_VERSION
	.align		4
        /*0000*/ 	.byte	0x04, 0x37
        /*0002*/ 	.short	(.L_5887 - .L_5886)
.L_5886:
        /*0004*/ 	.word	0x00000082


	//----- nvinfo : EIATTR_SW2861232_WAR
	.align		4
.L_5887:
        /*0008*/ 	.byte	0x01, 0x35
	.zero		2


	//----- nvinfo : EIATTR_PARAM_CBANK
	.align		4
        /*000c*/ 	.byte	0x04, 0x0a
        /*000e*/ 	.short	(.L_5889 - .L_5888)
	.align		4
.L_5888:
        /*0010*/ 	.word	index@(.nv.constant0._ZN2at6native55_GLOBAL__N__de093ff9_22_ForeachBinaryOpList_cu_a911ec4325multi_tensor_apply_kernelINS1_18TensorListMetadataILi2EEENS1_11CopyFunctorIiN3c1015Float8_e4m3fnuzELi2ELi1ELi1EEEJNS0_4CopyIiS7_EEEEEvT_T0_DpT1_)
        /*0014*/ 	.short	0x0160
        /*0016*/ 	.short	0x0c4a


	//----- nvinfo : EIATTR_CBANK_PARAM_SIZE
	.align		4
.L_5889:
        /*0018*/ 	.byte	0x03, 0x19
        /*001a*/ 	.short	0x0c4a


	//----- nvinfo : EIATTR_KPARAM_INFO
	.align		4
        /*001c*/ 	.byte	0x04, 0x17
        /*001e*/ 	.short	(.L_5891 - .L_5890)
.L_5890:
        /*0020*/ 	.word	0x00000000
        /*0024*/ 	.short	0x0002
        /*0026*/ 	.short	0x0c49
        /*0028*/ 	.byte	0x00, 0xf0, 0x05, 0x00


	//----- nvinfo : EIATTR_KPARAM_INFO
	.align		4
.L_5891:
        /*002c*/ 	.byte	0x04, 0x17
        /*002e*/ 	.short	(.L_5893 - .L_5892)
.L_5892:
        /*0030*/ 	.word	0x00000000
        /*0034*/ 	.short	0x0001
        /*0036*/ 	.short	0x0c48
        /*0038*/ 	.byte	0x00, 0xf0, 0x05, 0x00


	//----- nvinfo : EIATTR_KPARAM_INFO
	.align		4
.L_5893:
        /*003c*/ 	.byte	0x04, 0x17
        /*003e*/ 	.short	(.L_5895 - .L_5894)
.L_5894:
        /*0040*/ 	.word	0x00000000
        /*0044*/ 	.short	0x0000
        /*0046*/ 	.short	0x0000
        /*0048*/ 	.byte	0x00, 0xf0, 0x21, 0x31


	//----- nvinfo : EIATTR_MAXREG_COUNT
	.align		4
.L_5895:
        /*004c*/ 	.byte	0x03, 0x1b
        /*004e*/ 	.short	0x0080


	//----- nvinfo : EIATTR_MERCURY_ISA_VERSION
	.align		4
        /*0050*/ 	.byte	0x03, 0x5f
        /*0052*/ 	.short	0x0000


	//----- nvinfo : EIATTR_EXIT_INSTR_OFFSETS
	.align		4
        /*0054*/ 	.byte	0x04, 0x1c
        /*0056*/ 	.short	(.L_5897 - .L_5896)


	//   ....[0]....
.L_5896:
        /*0058*/ 	.word	0x000001a0


	//   ....[1]....
        /*005c*/ 	.word	0x00000c30


	//   ....[2]....
        /*0060*/ 	.word	0x00000c90


	//   ....[3]....
        /*0064*/ 	.word	0x000014d0


	//----- nvinfo : EIATTR_MAX_THREADS
	.align		4
.L_5897:
        /*0068*/ 	.byte	0x04, 0x05
        /*006a*/ 	.short	(.L_5899 - .L_5898)
.L_5898:
        /*006c*/ 	.word	0x00000200
        /*0070*/ 	.word	0x00000001
        /*0074*/ 	.word	0x00000001


	//----- nvinfo : EIATTR_CRS_STACK_SIZE
	.align		4
.L_5899:
        /*0078*/ 	.byte	0x04, 0x1e
        /*007a*/ 	.short	(.L_5901 - .L_5900)
.L_5900:
        /*007c*/ 	.word	0x00000000
.L_5901:


//--------------------- .nv.info._ZN2at6native55_GLOBAL__N__de093ff9_22_ForeachBinaryOpList_cu_a911ec4325multi_tensor_apply_kernelINS1_18TensorListMetadataILi2EEENS1_11CopyFunctorIiN3c1013Float8_e4m3fnELi2ELi1ELi1EEEJNS0_4CopyIiS7_EEEEEvT_T0_DpT1_ --------------------------
	.section	.nv.info._ZN2at6native55_GLOBAL__N__de093ff9_22_ForeachBinaryOpList_cu_a911ec4325multi_tensor_apply_kernelINS1_18TensorListMetadataILi2EEENS1_11CopyFunctorIiN3c1013Float8_e4m3fnELi2ELi1ELi1EEEJNS0_4CopyIiS7_EEEEEvT_T0_DpT1_,"",@"SHT_CUDA_INFO"
	.sectionflags	@""
	.align	4


	//----- nvinfo : EIATTR_CUDA_API_VERSION
	.align		4
        /*0000*/ 	.byte	0x04, 0x37
        /*0002*/ 	.short	(.L_5903 - .L_5902)
.L_5902:
        /*0004*/ 	.word	0x00000082


	//----- nvinfo : EIATTR_SW2861232_WAR
	.align		4
.L_5903:
        /*0008*/ 	.byte	0x01, 0x35
	.zero		2


	//----- nvinfo : EIATTR_PARAM_CBANK
	.align		4
        /*000c*/ 	.byte	0x04, 0x0a
        /*000e*/ 	.short	(.L_5905 - .L_5904)
	.align		4
.L_5904:
        /*0010*/ 	.word	index@(.nv.constant0._ZN2at6native55_GLOBAL__N__de093ff9_22_ForeachBinaryOpList_cu_a911ec4325multi_tensor_apply_kernelINS1_18TensorListMetadataILi2EEENS1_11CopyFunctorIiN3c1013Float8_e4m3fnELi2ELi1ELi1EEEJNS0_4CopyIiS7_EEEEEvT_T0_DpT1_)
        /*0014*/ 	.short	0x0160
        /*0016*/ 	.short	0x0c4a


	//----- nvinfo : EIATTR_CBANK_PARAM_SIZE
	.align		4
.L_5905:
        /*0018*/ 	.byte	0x03, 0x19
        /*001a*/ 	.short	0x0c4a


	//----- nvinfo : EIATTR_KPARAM_INFO
	.align		4
        /*001c*/ 	.byte	0x04, 0x17
        /*001e*/ 	.short	(.L_5907 - .L_5906)
.L_5906:
        /*0020*/ 	.word	0x00000000
        /*0024*/ 	.short	0x0002
        /*0026*/ 	.short	0x0c49
        /*0028*/ 	.byte	0x00, 0xf0, 0x05, 0x00


	//----- nvinfo : EIATTR_KPARAM_INFO
	.align		4
.L_5907:
        /*002c*/ 	.byte	0x04, 0x17
        /*002e*/ 	.short	(.L_5909 - .L_5908)
.L_5908:
        /*0030*/ 	.word	0x00000000
        /*0034*/ 	.short	0x0001
        /*0036*/ 	.short	0x0c48
        /*0038*/ 	.byte	0x00, 0xf0, 0x05, 0x00


	//----- nvinfo : EIATTR_KPARAM_INFO
	.align		4
.L_5909:
        /*003c*/ 	.byte	0x04, 0x17
        /*003e*/ 	.short	(.L_5911 - .L_5910)
.L_5910:
        /*0040*/ 	.word	0x00000000
        /*0044*/ 	.short	0x0000
        /*0046*/ 	.short	0x0000
        /*0048*/ 	.byte	0x00, 0xf0, 0x21, 0x31


	//----- nvinfo : EIATTR_MAXREG_COUNT
	.align		4
.L_5911:
        /*004c*/ 	.byte	0x03, 0x1b
        /*004e*/ 	.short	0x0080


	//----- nvinfo : EIATTR_MERCURY_ISA_VERSION
	.align		4
        /*0050*/ 	.byte	0x03, 0x5f
        /*0052*/ 	.short	0x0000


	//----- nvinfo : EIATTR_EXIT_INSTR_OFFSETS
	.align		4
        /*0054*/ 	.byte	0x04, 0x1c
        /*0056*/ 	.short	(.L_5913 - .L_5912)


	//   ....[0]....
.L_5912:
        /*0058*/ 	.word	0x000001a0


	//   ....[1]....
        /*005c*/ 	.word	0x00000ae0


	//   ....[2]....
        /*0060*/ 	.word	0x00000b40


	//   ....[3]....
        /*0064*/ 	.word	0x00001120


	//----- nvinfo : EIATTR_MAX_THREADS
	.align		4
.L_5913:
        /*0068*/ 	.byte	0x04, 0x05
        /*006a*/ 	.short	(.L_5915 - .L_5914)
.L_5914:
        /*006c*/ 	.word	0x00000200
        /*0070*/ 	.word	0x00000001
        /*0074*/ 	.word	0x00000001


	//----- nvinfo : EIATTR_CRS_STACK_SIZE
	.align		4
.L_5915:
        /*0078*/ 	.byte	0x04, 0x1e
        /*007a*/ 	.short	(.L_5917 - .L_5916)
.L_5916:
        /*007c*/ 	.word	0x00000000
.L_5917:


//--------------------- .nv.info._ZN2at6native55_GLOBAL__N__de093ff9_22_ForeachBinaryOpList_cu_a911ec4325multi_tensor_apply_kernelINS1_18TensorListMetadataILi2EEENS1_11CopyFunctorIibLi2ELi1ELi1EEEJNS0_4CopyIibEEEEEvT_T0_DpT1_ --------------------------
	.section	.nv.info._ZN2at6native55_GLOBAL__N__de093ff9_22_ForeachBinaryOpList_cu_a911ec4325multi_tensor_apply_kernelINS1_18TensorListMetadataILi2EEENS1_11CopyFunctorIibLi2ELi1ELi1EEEJNS0_4CopyIibEEEEEvT_T0_DpT1_,"",@"SHT_CUDA_INFO"
	.sectionflags	@""
	.align	4


	//----- nvinfo : EIATTR_CUDA_API_VERSION
	.align		4
        /*0000*/ 	.byte	0x04, 0x37
        /*0002*/ 	.short	(.L_5919 - .L_5918)
.L_5918:
        /*0004*/ 	.word	0x00000082


	//----- nvinfo : EIATTR_SW2861232_WAR
	.align		4
.L_5919:
        /*0008*/ 	.byte	0x01, 0x35
	.zero		2


	//----- nvinfo : EIATTR_PARAM_CBANK
	.align		4
        /*000c*/ 	.byte	0x04, 0x0a
        /*000e*/ 	.short	(.L_5921 - .L_5920)
	.align		4
.L_5920:
        /*0010*/ 	.word	index@(.nv.constant0._ZN2at6native55_GLOBAL__N__de093ff9_22_ForeachBinaryOpList_cu_a911ec4325multi_tensor_apply_kernelINS1_18TensorListMetadataILi2EEENS1_11CopyFunctorIibLi2ELi1ELi1EEEJNS0_4CopyIibEEEEEvT_T0_DpT1_)
        /*0014*/ 	.short	0x0160
        /*0016*/ 	.short	0x0c4a


	//----- nvinfo : EIATTR_CBANK_PARAM_SIZE
	.align		4
.L_5921:
        /*0018*/ 	.byte	0x03, 0x19
        /*001a*/ 	.short	0x0c4a


	//----- nvinfo : EIATTR_KPARAM_INFO
	.align		4
        /*001c*/ 	.byte	0x04, 0x17
        /*001e*/ 	.short	(.L_5923 - .L_5922)
.L_5922:
        /*0020*/ 	.word	0x00000000
        /*0024*/ 	.short	0x0002
        /*0026*/ 	.short	0x0c49
        /*0028*/ 	.byte	0x00, 0xf0, 0x05, 0x00


	//----- nvinfo : EIATTR_KPARAM_INFO
	.align		4
.L_5923:
        /*002c*/ 	.byte	0x04, 0x17
        /*002e*/ 	.short	(.L_5925 - .L_5924)
.L_5924:
        /*0030*/ 	.word	0x00000000
        /*0034*/ 	.short	0x0001
        /*0036*/ 	.short	0x0c48
        /*0038*/ 	.byte	0x00, 0xf0, 0x05, 0x00


	//----- nvinfo : EIATTR_KPARAM_INFO
	.align		4
.L_5925:
        /*003c*/ 	.byte	0x04, 0x17
        /*003e*/ 	.short	(.L_5927 - .L_5926)
.L_5926:
        /*0040*/ 	.word	0x00000000
        /*0044*/ 	.short	0x0000
        /*0046*/ 	.short	0x0000
        /*0048*/ 	.byte	0x00, 0xf0, 0x21, 0x31


	//----- nvinfo : EIATTR_MAXREG_COUNT
	.align		4
.L_5927:
        /*004c*/ 	.byte	0x03, 0x1b
        /*004e*/ 	.short	0x0080


	//----- nvinfo : EIATTR_MERCURY_ISA_VERSION
	.align		4
        /*0050*/ 	.byte	0x03, 0x5f
        /*0052*/ 	.short	0x0000


	//----- nvinfo : EIATTR_EXIT_INSTR_OFFSETS
	.align		4
        /*0054*/ 	.byte	0x04, 0x1c
        /*0056*/ 	.short	(.L_5929 - .L_5928)


	//   ....[0]....
.L_5928:
        /*0058*/ 	.word	0x00000170


	//   ....[1]....
        /*005c*/ 	.word	0x00000600


	//   ....[2]....
        /*0060*/ 	.word	0x00000660


	//   ....[3]....
        /*0064*/ 	.word	0x000007b0


	//----- nvinfo : EIATTR_MAX_THREADS
	.align		4
.L_5929:
        /*0068*/ 	.byte	0x04, 0x05
        /*006a*/ 	.short	(.L_5931 - .L_5930)
.L_5930:
        /*006c*/ 	.word	0x00000200
        /*0070*/ 	.word	0x00000001
        /*0074*/ 	.word	0x00000001


	//----- nvinfo : EIATTR_CRS_STACK_SIZE
	.align		4
.L_5931:
        /*0078*/ 	.byte	0x04, 0x1e
        /*007a*/ 	.short	(.L_5933 - .L_5932)
.L_5932:
        /*007c*/ 	.word	0x00000000
.L_5933:


//--------------------- .nv.info._ZN2at6native55_GLOBAL__N__de093ff9_22_ForeachBinaryOpList_cu_a911ec4325multi_tensor_apply_kernelINS1_18TensorListMetadataILi2EEENS1_11CopyFunctorIiN3c108BFloat16ELi2ELi1ELi1EEEJNS0_4CopyIiS7_EEEEEvT_T0_DpT1_ --------------------------
	.section	.nv.info._ZN2at6native55_GLOBAL__N__de093ff9_22_ForeachBinaryOpList_cu_a911ec4325multi_tensor_apply_kernelINS1_18TensorListMetadataILi2EEENS1_11CopyFunctorIiN3c108BFloat16ELi2ELi1ELi1EEEJNS0_4CopyIiS7_EEEEEvT_T0_DpT1_,"",@"SHT_CUDA_INFO"
	.sectionflags	@""
	.align	4


	//----- nvinfo : EIATTR_CUDA_API_VERSION
	.align		4
        /*0000*/ 	.byte	0x04, 0x37
        /*0002*/ 	.short	(.L_5935 - .L_5934)
.L_5934:
        /*0004*/ 	.word	0x00000082


	//----- nvinfo : EIATTR_SW2861232_WAR
	.align		4
.L_5935:
        /*0008*/ 	.byte	0x01, 0x35
	.zero		2


	//----- nvinfo : EIATTR_PARAM_CBANK
	.align		4
        /*000c*/ 	.byte	0x04, 0x0a
        /*000e*/ 	.short	(.L_5937 - .L_5936)
	.align		4
.L_5936:
        /*0010*/ 	.word	index@(.nv.constant0._ZN2at6native55_GLOBAL__N__de093ff9_22_ForeachBinaryOpList_cu_a911ec4325multi_tensor_apply_kernelINS1_18TensorListMetadataILi2EEENS1_11CopyFunctorIiN3c108BFloat16ELi2ELi1ELi1EEEJNS0_4CopyIiS7_EEEEEvT_T0_DpT1_)
        /*0014*/ 	.short	0x0160
        /*0016*/ 	.short	0x0c4a


	//----- nvinfo : EIATTR_CBANK_PARAM_SIZE
	.align		4
.L_5937:
        /*0018*/ 	.byte	0x03, 0x19
        /*001a*/ 	.short	0x0c4a


	//----- nvinfo : EIATTR_KPARAM_INFO
	.align		4
        /*001c*/ 	.byte	0x04, 0x17
        /*001e*/ 	.short	(.L_5939 - .L_5938)
.L_5938:
        /*0020*/ 	.word	0x00000000
        /*0024*/ 	.short	0x0002
        /*0026*/ 	.short	0x0c49
        /*0028*/ 	.byte	0x00, 0xf0, 0x05, 0x00


	//----- nvinfo : EIATTR_KPARAM_INFO
	.align		4
.L_5939:
        /*002c*/ 	.byte	0x04, 0x17
        /*002e*/ 	.short	(.L_5941 - .L_5940)
.L_5940:
        /*0030*/ 	.word	0x00000000
        /*0034*/ 	.short	0x0001
        /*0036*/ 	.short	0x0c48
        /*0038*/ 	.byte	0x00, 0xf0, 0x05, 0x00


	//----- nvinfo : EIATTR_KPARAM_INFO
	.align		4
.L_5941:
        /*003c*/ 	.byte	0x04, 0x17
        /*003e*/ 	.short	(.L_5943 - .L_5942)
.L_5942:
        /*0040*/ 	.word	0x00000000
        /*0044*/ 	.short	0x0000
        /*0046*/ 	.short	0x0000
        /*0048*/ 	.byte	0x00, 0xf0, 0x21, 0x31


	//----- nvinfo : EIATTR_MAXREG_COUNT
	.align		4
.L_5943:
        /*004c*/ 	.byte	0x03, 0x1b
        /*004e*/ 	.short	0x0080


	//----- nvinfo : EIATTR_MERCURY_ISA_VERSION
	.align		4
        /*0050*/ 	.byte	0x03, 0x5f
        /*0052*/ 	.short	0x0000


	//----- nvinfo : EIATTR_EXIT_INSTR_OFFSETS
	.align		4
        /*0054*/ 	.byte	0x04, 0x1c
        /*0056*/ 	.short	(.L_5945 - .L_5944)


	//   ....[0]....
.L_5944:
        /*0058*/ 	.word	0x000001a0


	//   ....[1]....
        /*005c*/ 	.word	0x000005e0


	//   ....[2]....
        /*0060*/ 	.word	0x00000640


	//   ....[3]....
        /*0064*/ 	.word	0x000007d0


	//----- nvinfo : EIATTR_MAX_THREADS
	.align		4
.L_5945:
        /*0068*/ 	.byte	0x04, 0x05
        /*006a*/ 	.short	(.L_5947 - .L_5946)
.L_5946:
        /*006c*/ 	.word	0x00000200
        /*0070*/ 	.word	0x00000001
        /*0074*/ 	.word	0x00000001


	//----- nvinfo : EIATTR_CRS_STACK_SIZE
	.align		4
.L_5947:
        /*0078*/ 	.byte	0x04, 0x1e
        /*007a*/ 	.short	(.L_5949 - .L_5948)
.L_5948:
        /*007c*/ 	.word	0x00000000
.L_5949:


//--------------------- .nv.info._ZN2at6native55_GLOBAL__N__de093ff9_22_ForeachBinaryOpList_cu_a911ec4325multi_tensor_apply_kernelINS1_18TensorListMetadataILi2EEENS1_11CopyFunctorIiN3c104HalfELi2ELi1ELi1EEEJNS0_4CopyIiS7_EEEEEvT_T0_DpT1_ --------------------------
	.section	.nv.info._ZN2at6native55_GLOBAL__N__de093ff9_22_ForeachBinaryOpList_cu_a911ec4325multi_tensor_apply_kernelINS1_18TensorListMetadataILi2EEENS1_11CopyFunctorIiN3c104HalfELi2ELi1ELi1EEEJNS0_4CopyIiS7_EEEEEvT_T0_DpT1_,"",@"SHT_CUDA_INFO"
	.sectionflags	@""
	.align	4


	//----- nvinfo : EIATTR_CUDA_API_VERSION
	.align		4
        /*0000*/ 	.byte	0x04, 0x37
        /*0002*/ 	.short	(.L_5951 - .L_5950)
.L_5950:
        /*0004*/ 	.word	0x00000082


	//----- nvinfo : EIATTR_SW2861232_WAR
	.align		4
.L_5951:
        /*0008*/ 	.byte	0x01, 0x35
	.zero		2


	//----- nvinfo : EIATTR_PARAM_CBANK
	.align		4
        /*000c*/ 	.byte	0x04, 0x0a
        /*000e*/ 	.short	(.L_5953 - .L_5952)
	.align		4
.L_5952:
        /*0010*/ 	.word	index@(.nv.constant0._ZN2at6native55_GLOBAL__N__de093ff9_22_ForeachBinaryOpList_cu_a911ec4325multi_tensor_apply_kernelINS1_18TensorListMetadataILi2EEENS1_11CopyFunctorIiN3c104HalfELi2ELi1ELi1EEEJNS0_4CopyIiS7_EEEEEvT_T0_DpT1_)
        /*0014*/ 	.short	0x0160
        /*0016*/ 	.short	0x0c4a


	//----- nvinfo : EIATTR_CBANK_PARAM_SIZE
	.align		4
.L_5953:
        /*0018*/ 	.byte	0x03, 0x19
        /*001a*/ 	.short	0x0c4a


	//----- nvinfo : EIATTR_KPARAM_INFO
	.align		4
        /*001c*/ 	.byte	0x04, 0x17
        /*001e*/ 	.short	(.L_5955 - .L_5954)
.L_5954:
        /*0020*/ 	.word	0x00000000
        /*0024*/ 	.short	0x0002
        /*0026*/ 	.short	0x0c49
        /*0028*/ 	.byte	0x00, 0xf0, 0x05, 0x00


	//----- nvinfo : EIATTR_KPARAM_INFO
	.align		4
.L_5955:
        /*002c*/ 	.byte	0x04, 0x17
        /*002e*/ 	.short	(.L_5957 - .L_5956)
.L_5956:
        /*0030*/ 	.word	0x00000000
        /*0034*/ 	.short	0x0001
        /*0036*/ 	.short	0x0c48
        /*0038*/ 	.byte	0x00, 0xf0, 0x05, 0x00


	//----- nvinfo : EIATTR_KPARAM_INFO
	.align		4
.L_5957:
        /*003c*/ 	.byte	0x04, 0x17
        /*003e*/ 	.short	(.L_5959 - .L_5958)
.L_5958:
        /*0040*/ 	.word	0x00000000
        /*0044*/ 	.short	0x0000
        /*0046*/ 	.short	0x0000
        /*0048*/ 	.byte	0x00, 0xf0, 0x21, 0x31


	//----- nvinfo : EIATTR_MAXREG_COUNT
	.align		4
.L_5959:
        /*004c*/ 	.byte	0x03, 0x1b
        /*004e*/ 	.short	0x0080


	//----- nvinfo : EIATTR_MERCURY_ISA_VERSION
	.align		4
        /*0050*/ 	.byte	0x03, 0x5f
        /*0052*/ 	.short	0x0000


	//----- nvinfo : EIATTR_EXIT_INSTR_OFFSETS
	.align		4
        /*0054*/ 	.byte	0x04, 0x1c
        /*0056*/ 	.short	(.L_5961 - .L_5960)


	//   ....[0]....
.L_5960:
        /*0058*/ 	.word	0x000001a0


	//   ....[1]....
        /*005c*/ 	.word	0x000005e0


	//   ....[2]....
        /*0060*/ 	.word	0x00000640


	//   ....[3]....
        /*0064*/ 	.word	0x000007d0


	//----- nvinfo : EIATTR_MAX_THREADS
	.align		4
.L_5961:
        /*0068*/ 	.byte	0x04, 0x05
        /*006a*/ 	.short	(.L_5963 - .L_5962)
.L_5962:
        /*006c*/ 	.word	0x00000200
        /*0070*/ 	.word	0x00000001
        /*0074*/ 	.word	0x00000001


	//----- nvinfo : EIATTR_CRS_STACK_SIZE
	.align		4
.L_5963:
        /*0078*/ 	.byte	0x04, 0x1e
        /*007a*/ 	.short	(.L_5965 - .L_5964)
.L_5964:
        /*007c*/ 	.word	0x00000000
.L_5965:


//--------------------- .nv.info._ZN2at6native55_GLOBAL__N__de093ff9_22_ForeachBinaryOpList_cu_a911ec4325multi_tensor_apply_kernelINS1_18TensorListMetadataILi2EEENS1_11CopyFunctorIiN3c107complexIfEELi2ELi1ELi1EEEJNS0_4CopyIiS8_EEEEEvT_T0_DpT1_ --------------------------
	.section	.nv.info._ZN2at6native55_GLOBAL__N__de093ff9_22_ForeachBinaryOpList_cu_a911ec4325multi_tensor_apply_kernelINS1_18TensorListMetadataILi2EEENS1_11CopyFunctorIiN3c107complexIfEELi2ELi1ELi1EEEJNS0_4CopyIiS8_EEEEEvT_T0_DpT1_,"",@"SHT_CUDA_INFO"
	.sectionflags	@""
	.align	4


	//----- nvinfo : EIATTR_CUDA_API_VERSION
	.align		4
        /*0000*/ 	.byte	0x04, 0x37
        /*0002*/ 	.short	(.L_5967 - .L_5966)
.L_5966:
        /*0004*/ 	.word	0x00000082


	//----- nvinfo : EIATTR_SW2861232_WAR
	.align		4
.L_5967:
        /*0008*/ 	.byte	0x01, 0x35
	.zero		2


	//----- nvinfo : EIATTR_PARAM_CBANK
	.align		4
        /*000c*/ 	.byte	0x04, 0x0a
        /*000e*/ 	.short	(.L_5969 - .L_5968)
	.align		4
.L_5968:
        /*0010*/ 	.word	index@(.nv.constant0._ZN2at6native55_GLOBAL__N__de093ff9_22_ForeachBinaryOpList_cu_a911ec4325multi_tensor_apply_kernelINS1_18TensorListMetadataILi2EEENS1_11CopyFunctorIiN3c107complexIfEELi2ELi1ELi1EEEJNS0_4CopyIiS8_EEEEEvT_T0_DpT1_)
        /*0014*/ 	.short	0x0160
        /*0016*/ 	.short	0x0c4a


	//----- nvinfo : EIATTR_CBANK_PARAM_SIZE
	.align		4
.L_5969:
        /*0018*/ 	.byte	0x03, 0x19
        /*001a*/ 	.short	0x0c4a


	//----- nvinfo : EIATTR_KPARAM_INFO
	.align		4
        /*001c*/ 	.byte	0x04, 0x17
        /*001e*/ 	.short	(.L_5971 - .L_5970)
.L_5970:
        /*0020*/ 	.word	0x00000000
        /*0024*/ 	.short	0x0002
        /*0026*/ 	.short	0x0c49
        /*0028*/ 	.byte	0x00, 0xf0, 0x05, 0x00


	//----- nvinfo : EIATTR_KPARAM_INFO
	.align		4
.L_5971:
        /*002c*/ 	.byte	0x04, 0x17
        /*002e*/ 	.short	(.L_5973 - .L_5972)
.L_5972:
        /*0030*/ 	.word	0x00000000
        /*0034*/ 	.short	0x0001
        /*0036*/ 	.short	0x0c48
        /*0038*/ 	.byte	0x00, 0xf0, 0x05, 0x00


	//----- nvinfo : EIATTR_KPARAM_INFO
	.align		4
.L_5973:
        /*003c*/ 	.byte	0x04, 0x17
        /*003e*/ 	.short	(.L_5975 - .L_5974)
.L_5974:
        /*0040*/ 	.word	0x00000000
        /*0044*/ 	.short	0x0000
        /*0046*/ 	.short	0x0000
        /*0048*/ 	.byte	0x00, 0xf0, 0x21, 0x31


	//----- nvinfo : EIATTR_MAXREG_COUNT
	.align		4
.L_5975:
        /*004c*/ 	.byte	0x03, 0x1b
        /*004e*/ 	.short	0x0080


	//----- nvinfo : EIATTR_MERCURY_ISA_VERSION
	.align		4
        /*0050*/ 	.byte	0x03, 0x5f
        /*0052*/ 	.short	0x0000


	//----- nvinfo : EIATTR_EXIT_INSTR_OFFSETS
	.align		4
        /*0054*/ 	.byte	0x04, 0x1c
        /*0056*/ 	.short	(.L_5977 - .L_5976)


	//   ....[0]....
.L_5976:
        /*0058*/ 	.word	0x00000170


	//   ....[1]....
        /*005c*/ 	.word	0x000005a0


	//   ....[2]....
        /*0060*/ 	.word	0x00000600


	//   ....[3]....
        /*0064*/ 	.word	0x00000780


	//----- nvinfo : EIATTR_MAX_THREADS
	.align		4
.L_5977:
        /*0068*/ 	.byte	0x04, 0x05
        /*006a*/ 	.short	(.L_5979 - .L_5978)
.L_5978:
        /*006c*/ 	.word	0x00000200
        /*0070*/ 	.word	0x00000001
        /*0074*/ 	.word	0x00000001


	//----- nvinfo : EIATTR_CRS_STACK_SIZE
	.align		4
.L_5979:
        /*0078*/ 	.byte	0x04, 0x1e
        /*007a*/ 	.short	(.L_5981 - .L_5980)
.L_5980:
        /*007c*/ 	.word	0x00000000
.L_5981:


//--------------------- .nv.info._ZN2at6native55_GLOBAL__N__de093ff9_22_ForeachBinaryOpList_cu_a911ec4325multi_tensor_apply_kernelINS1_18TensorListMetadataILi2EEENS1_11CopyFunctorIiN3c107complexIdEELi2ELi1ELi1EEEJNS0_4CopyIiS8_EEEEEvT_T0_DpT1_ --------------------------
	.section	.nv.info._ZN2at6native55_GLOBAL__N__de093ff9_22_ForeachBinaryOpList_cu_a911ec4325multi_tensor_apply_kernelINS1_18TensorListMetadataILi2EEENS1_11CopyFunctorIiN3c107complexIdEELi2ELi1ELi1EEEJNS0_4CopyIiS8_EEEEEvT_T0_DpT1_,"",@"SHT_CUDA_INFO"
	.sectionflags	@""
	.align	4


	//----- nvinfo : EIATTR_CUDA_API_VERSION
	.align		4
        /*0000*/ 	.byte	0x04, 0x37
        /*0002*/ 	.short	(.L_5983 - .L_5982)
.L_5982:
        /*0004*/ 	.word	0x00000082


	//----- nvinfo : EIATTR_SW2861232_WAR
	.align		4
.L_5983:
        /*0008*/ 	.byte	0x01, 0x35
	.zero		2


	//----- nvinfo : EIATTR_PARAM_CBANK
	.align		4
        /*000c*/ 	.byte	0x04, 0x0a
        /*000e*/ 	.short	(.L_5985 - .L_5984)
	.align		4
.L_5984:
        /*0010*/ 	.word	index@(.nv.constant0._ZN2at6native55_GLOBAL__N__de093ff9_22_ForeachBinaryOpList_cu_a911ec4325multi_tensor_apply_kernelINS1_18TensorListMetadataILi2EEENS1_11CopyFunctorIiN3c107complexIdEELi2ELi1ELi1EEEJNS0_4CopyIiS8_EEEEEvT_T0_DpT1_)
        /*0014*/ 	.short	0x0160
        /*0016*/ 	.short	0x0c4a


	//----- nvinfo : EIATTR_CBANK_PARAM_SIZE
	.align		4
.L_5985:
        /*0018*/ 	.byte	0x03, 0x19
        /*001a*/ 	.short	0x0c4a


	//----- nvinfo : EIATTR_KPARAM_INFO
	.align		4
        /*001c*/ 	.byte	0x04, 0x17
        /*001e*/ 	.short	(.L_5987 - .L_5986)
.L_5986:
        /*0020*/ 	.word	0x00000000
        /*0024*/ 	.short	0x0002
        /*0026*/ 	.short	0x0c49
        /*0028*/ 	.byte	0x00, 0xf0, 0x05, 0x00


	//----- nvinfo : EIATTR_KPARAM_INFO
	.align		4
.L_5987:
        /*002c*/ 	.byte	0x04, 0x17
        /*002e*/ 	.short	(.L_5989 - .L_5988)
.L_5988:
        /*0030*/ 	.word	0x00000000
        /*0034*/ 	.short	0x0001
        /*0036*/ 	.short	0x0c48
        /*0038*/ 	.byte	0x00, 0xf0, 0x05, 0x00


	//----- nvinfo : EIATTR_KPARAM_INFO
	.align		4
.L_5989:
        /*003c*/ 	.byte	0x04, 0x17
        /*003e*/ 	.short	(.L_5991 - .L_5990)
.L_5990:
        /*0040*/ 	.word	0x00000000
        /*0044*/ 	.short	0x0000
        /*0046*/ 	.short	0x0000
        /*0048*/ 	.byte	0x00, 0xf0, 0x21, 0x31


	//----- nvinfo : EIATTR_MAXREG_COUNT
	.align		4
.L_5991:
        /*004c*/ 	.byte	0x03, 0x1b
        /*004e*/ 	.short	0x0080


	//----- nvinfo : EIATTR_MERCURY_ISA_VERSION
	.align		4
        /*0050*/ 	.byte	0x03, 0x5f
        /*0052*/ 	.short	0x0000


	//----- nvinfo : EIATTR_EXIT_INSTR_OFFSETS
	.align		4
        /*0054*/ 	.byte	0x04, 0x1c
        /*0056*/ 	.short	(.L_5993 - .L_5992)


	//   ....[0]....
.L_5992:
        /*0058*/ 	.word	0x000001a0


	//   ....[1]....
        /*005c*/ 	.word	0x000005e0


	//   ....[2]....
        /*0060*/ 	.word	0x00000640


	//   ....[3]....
        /*0064*/ 	.word	0x000007c0


	//----- nvinfo : EIATTR_MAX_THREADS
	.align		4
.L_5993:
        /*0068*/ 	.byte	0x04, 0x05
        /*006a*/ 	.short	(.L_5995 - .L_5994)
.L_5994:
        /*006c*/ 	.word	0x00000200
        /*0070*/ 	.word	0x00000001
        /*0074*/ 	.word	0x00000001


	//----- nvinfo : EIATTR_CRS_STACK_SIZE
	.align		4
.L_5995:
        /*0078*/ 	.byte	0x04, 0x1e
        /*007a*/ 	.short	(.L_5997 - .L_5996)
.L_5996:
        /*007c*/ 	.word	0x00000000
.L_5997:


//--------------------- .nv.info._ZN2at6native55_GLOBAL__N__de093ff9_22_ForeachBinaryOpList_cu_a911ec4325multi_tensor_apply_kernelINS1_18TensorListMetadataILi2EEENS1_11CopyFunctorIifLi2ELi1ELi1EEEJNS0_4CopyIifEEEEEvT_T0_DpT1_ --------------------------
	.section	.nv.info._ZN2at6native55_GLOBAL__N__de093ff9_22_ForeachBinaryOpList_cu_a911ec4325multi_tensor_apply_kernelINS1_18TensorListMetadataILi2EEENS1_11CopyFunctorIifLi2ELi1ELi1EEEJNS0_4CopyIifEEEEEvT_T0_DpT1_,"",@"SHT_CUDA_INFO"
	.sectionflags	@""
	.align	4


	//----- nvinfo : EIATTR_CUDA_API_VERSION
	.align		4
        /*0000*/ 	.byte	0x04, 0x37
        /*0002*/ 	.short	(.L_5999 - .L_5998)
.L_5998:
        /*0004*/ 	.word	0x00000082


	//----- nvinfo : EIATTR_SW2861232_WAR
	.align		4
.L_5999:
        /*0008*/ 	.byte	0x01, 0x35
	.zero		2


	//----- nvinfo : EIATTR_PARAM_CBANK
	.align		4
        /*000c*/ 	.byte	0x04, 0x0a
        /*000e*/ 	.short	(.L_6001 - .L_6000)
	.align		4
.L_6000:
        /*0010*/ 	.word	index@(.nv.constant0._ZN2at6native55_GLOBAL__N__de093ff9_22_ForeachBinaryOpList_cu_a911ec4325multi_tensor_apply_kernelINS1_18TensorListMetadataILi2EEENS1_11CopyFunctorIifLi2ELi1ELi1EEEJNS0_4CopyIifEEEEEvT_T0_DpT1_)
        /*0014*/ 	.short	0x0160
        /*0016*/ 	.short	0x0c4a


	//----- nvinfo : EIATTR_CBANK_PARAM_SIZE
	.align		4
.L_6001:
        /*0018*/ 	.byte	0x03, 0x19
        /*001a*/ 	.short	0x0c4a


	//----- nvinfo : EIATTR_KPARAM_INFO
	.align		4
        /*001c*/ 	.byte	0x04, 0x17
        /*001e*/ 	.short	(.L_6003 - .L_6002)
.L_6002:
        /*0020*/ 	.word	0x00000000
        /*0024*/ 	.short	0x0002
        /*0026*/ 	.short	0x0c49
        /*0028*/ 	.byte	0x00, 0xf0, 0x05, 0x00


	//----- nvinfo : EIATTR_KPARAM_INFO
	.align		4
.L_6003:
        /*002c*/ 	.byte	0x04, 0x17
        /*002e*/ 	.short	(.L_6005 - .L_6004)
.L_6004:
        /*0030*/ 	.word	0x00000000
        /*0034*/ 	.short	0x0001
        /*0036*/ 	.short	0x0c48
        /*0038*/ 	.byte	0x00, 0xf0, 0x05, 0x00


	//----- nvinfo : EIATTR_KPARAM_INFO
	.align		4
.L_6005:
        /*003c*/ 	.byte	0x04, 0x17
        /*003e*/ 	.short	(.L_6007 - .L_6006)
.L_6006:
        /*0040*/ 	.word	0x00000000
        /*0044*/ 	.short	0x0000
        /*0046*/ 	.short	0x0000
        /*0048*/ 	.byte	0x00, 0xf0, 0x21, 0x31


	//----- nvinfo : EIATTR_MAXREG_COUNT
	.align		4
.L_6007:
        /*004c*/ 	.byte	0x03, 0x1b
        /*004e*/ 	.short	0x0080


	//----- nvinfo : EIATTR_MERCURY_ISA_VERSION
	.align		4
        /*0050*/ 	.byte	0x03, 0x5f
        /*0052*/ 	.short	0x0000


	//----- nvinfo : EIATTR_EXIT_INSTR_OFFSETS
	.align		4
        /*0054*/ 	.byte	0x04, 0x1c
        /*0056*/ 	.short	(.L_6009 - .L_6008)


	//   ....[0]....
.L_6008:
        /*0058*/ 	.word	0x00000160


	//   ....[1]....
        /*005c*/ 	.word	0x00000560


	//   ....[2]....
        /*0060*/ 	.word	0x000005c0


	//   ....[3]....
        /*0064*/ 	.word	0x00000730


	//----- nvinfo : EIATTR_MAX_THREADS
	.align		4
.L_6009:
        /*0068*/ 	.byte	0x04, 0x05
        /*006a*/ 	.short	(.L_6011 - .L_6010)
.L_6010:
        /*006c*/ 	.word	0x00000200
        /*0070*/ 	.word	0x00000001
        /*0074*/ 	.word	0x00000001


	//----- nvinfo : EIATTR_CRS_STACK_SIZE
	.align		4
.L_6011:
        /*0078*/ 	.byte	0x04, 0x1e
        /*007a*/ 	.short	(.L_6013 - .L_6012)
.L_6012:
        /*007c*/ 	.word	0x00000000
.L_6013:


//--------------------- .nv.info._ZN2at6native55_GLOBAL__N__de093ff9_22_ForeachBinaryOpList_cu_a911ec4325multi_tensor_apply_kernelINS1_18TensorListMetadataILi2EEENS1_11CopyFunctorIidLi2ELi1ELi1EEEJNS0_4CopyIidEEEEEvT_T0_DpT1_ --------------------------
	.section	.nv.info._ZN2at6native55_GLOBAL__N__de093ff9_22_ForeachBinaryOpList_cu_a911ec4325multi_tensor_apply_kernelINS1_18TensorListMetadataILi2EEENS1_11CopyFunctorIidLi2ELi1ELi1EEEJNS0_4CopyIidEEEEEvT_T0_DpT1_,"",@"SHT_CUDA_INFO"
	.sectionflags	@""
	.align	4


	//----- nvinfo : EIATTR_CUDA_API_VERSION
	.align		4
        /*0000*/ 	.byte	0x04, 0x37
        /*0002*/ 	.short	(.L_6015 - .L_6014)
.L_6014:
        /*0004*/ 	.word	0x00000082


	//----- nvinfo : EIATTR_SW2861232_WAR
	.align		4
.L_6015:
        /*0008*/ 	.byte	0x01, 0x35
	.zero		2


	//----- nvinfo : EIATTR_PARAM_CBANK
	.align		4
        /*000c*/ 	.byte	0x04, 0x0a
        /*000e*/ 	.short	(.L_6017 - .L_6016)
	.align		4
.L_6016:
        /*0010*/ 	.word	index@(.nv.constant0._ZN2at6native55_GLOBAL__N__de093ff9_22_ForeachBinaryOpList_cu_a911ec4325multi_tensor_apply_kernelINS1_18TensorListMetadataILi2EEENS1_11CopyFunctorIidLi2ELi1ELi1EEEJNS0_4CopyIidEEEEEvT_T0_DpT1_)
        /*0014*/ 	.short	0x0160
        /*0016*/ 	.short	0x0c4a


	//----- nvinfo : EIATTR_CBANK_PARAM_SIZE
	.align		4
.L_6017:
        /*0018*/ 	.byte	0x03, 0x19
        /*001a*/ 	.short	0x0c4a


	//----- nvinfo : EIATTR_KPARAM_INFO
	.align		4
        /*001c*/ 	.byte	0x04, 0x17
        /*001e*/ 	.short	(.L_6019 - .L_6018)
.L_6018:
        /*0020*/ 	.word	0x00000000
        /*0024*/ 	.short	0x0002
        /*0026*/ 	.short	0x0c49
        /*0028*/ 	.byte	0x00, 0xf0, 0x05, 0x00


	//----- nvinfo : EIATTR_KPARAM_INFO
	.align		4
.L_6019:
        /*002c*/ 	.byte	0x04, 0x17
        /*002e*/ 	.short	(.L_6021 - .L_6020)
.L_6020:
        /*0030*/ 	.word	0x00000000
        /*0034*/ 	.short	0x0001
        /*0036*/ 	.short	0x0c48
        /*0038*/ 	.byte	0x00, 0xf0, 0x05, 0x00


	//----- nvinfo : EIATTR_KPARAM_INFO
	.align		4
.L_6021:
        /*003c*/ 	.byte	0x04, 0x17
        /*003e*/ 	.short	(.L_6023 - .L_6022)
.L_6022:
        /*0040*/ 	.word	0x00000000
        /*0044*/ 	.short	0x0000
        /*0046*/ 	.short	0x0000
        /*0048*/ 	.byte	0x00, 0xf0, 0x21, 0x31


	//----- nvinfo : EIATTR_MAXREG_COUNT
	.align		4
.L_6023:
        /*004c*/ 	.byte	0x03, 0x1b
        /*004e*/ 	.short	0x0080


	//----- nvinfo : EIATTR_MERCURY_ISA_VERSION
	.align		4
        /*0050*/ 	.byte	0x03, 0x5f
        /*0052*/ 	.short	0x0000


	//----- nvinfo : EIATTR_EXIT_INSTR_OFFSETS
	.align		4
        /*0054*/ 	.byte	0x04, 0x1c
        /*0056*/ 	.short	(.L_6025 - .L_6024)


	//   ....[0]....
.L_6024:
        /*0058*/ 	.word	0x000001a0


	//   ....[1]....
        /*005c*/ 	.word	0x000005a0


	//   ....[2]....
        /*0060*/ 	.word	0x00000600


	//   ....[3]....
        /*0064*/ 	.word	0x00000760


	//----- nvinfo : EIATTR_MAX_THREADS
	.align		4
.L_6025:
        /*0068*/ 	.byte	0x04, 0x05
        /*006a*/ 	.short	(.L_6027 - .L_6026)
.L_6026:
        /*006c*/ 	.word	0x00000200
        /*0070*/ 	.word	0x00000001
        /*0074*/ 	.word	0x00000001


	//----- nvinfo : EIATTR_CRS_STACK_SIZE
	.align		4
.L_6027:
        /*0078*/ 	.byte	0x04, 0x1e
        /*007a*/ 	.short	(.L_6029 - .L_6028)
.L_6028:
        /*007c*/ 	.word	0x00000000
.L_6029:


//--------------------- .nv.info._ZN2at6native55_GLOBAL__N__de093ff9_22_ForeachBinaryOpList_cu_a911ec4325multi_tensor_apply_kernelINS1_18TensorListMetadataILi2EEENS1_11CopyFunctorIisLi2ELi1ELi1EEEJNS0_4CopyIisEEEEEvT_T0_DpT1_ --------------------------
	.section	.nv.info._ZN2at6native55_GLOBAL__N__de093ff9_22_ForeachBinaryOpList_cu_a911ec4325multi_tensor_apply_kernelINS1_18TensorListMetadataILi2EEENS1_11CopyFunctorIisLi2ELi1ELi1EEEJNS0_4CopyIisEEEEEvT_T0_DpT1_,"",@"SHT_CUDA_INFO"
	.sectionflags	@""
	.align	4


	//----- nvinfo : EIATTR_CUDA_API_VERSION
	.align		4
        /*0000*/ 	.byte	0x04, 0x37
        /*0002*/ 	.short	(.L_6031 - .L_6030)
.L_6030:
        /*0004*/ 	.word	0x00000082


	//----- nvinfo : EIATTR_SW2861232_WAR
	.align		4
.L_6031:
        /*0008*/ 	.byte	0x01, 0x35
	.zero		2


	//----- nvinfo : EIATTR_PARAM_CBANK
	.align		4
        /*000c*/ 	.byte	0x04, 0x0a
        /*000e*/ 	.short	(.L_6033 - .L_6032)
	.align		4
.L_6032:
        /*0010*/ 	.word	index@(.nv.constant0._ZN2at6native55_GLOBAL__N__de093ff9_22_ForeachBinaryOpList_cu_a911ec4325multi_tensor_apply_kernelINS1_18TensorListMetadataILi2EEENS1_11CopyFunctorIisLi2ELi1ELi1EEEJNS0_4CopyIisEEEEEvT_T0_DpT1_)
        /*0014*/ 	.short	0x0160
        /*0016*/ 	.short	0x0c4a


	//----- nvinfo : EIATTR_CBANK_PARAM_SIZE
	.align		4
.L_6033:
        /*0018*/ 	.byte	0x03, 0x19
        /*001a*/ 	.short	0x0c4a


	//----- nvinfo : EIATTR_KPARAM_INFO
	.align		4
        /*001c*/ 	.byte	0x04, 0x17
        /*001e*/ 	.short	(.L_6035 - .L_6034)
.L_6034:
        /*0020*/ 	.word	0x00000000
        /*0024*/ 	.short	0x0002
        /*0026*/ 	.short	0x0c49
        /*0028*/ 	.byte	0x00, 0xf0, 0x05, 0x00


	//----- nvinfo : EIATTR_KPARAM_INFO
	.align		4
.L_6035:
        /*002c*/ 	.byte	0x04, 0x17
        /*002e*/ 	.short	(.L_6037 - .L_6036)
.L_6036:
        /*0030*/ 	.word	0x00000000
        /*0034*/ 	.short	0x0001
        /*0036*/ 	.short	0x0c48
        /*0038*/ 	.byte	0x00, 0xf0, 0x05, 0x00


	//----- nvinfo : EIATTR_KPARAM_INFO
	.align		4
.L_6037:
        /*003c*/ 	.byte	0x04, 0x17
        /*003e*/ 	.short	(.L_6039 - .L_6038)
.L_6038:
        /*0040*/ 	.word	0x00000000
        /*0044*/ 	.short	0x0000
        /*0046*/ 	.short	0x0000
        /*0048*/ 	.byte	0x00, 0xf0, 0x21, 0x31


	//----- nvinfo : EIATTR_MAXREG_COUNT
	.align		4
.L_6039:
        /*004c*/ 	.byte	0x03, 0x1b
        /*004e*/ 	.short	0x0080


	//----- nvinfo : EIATTR_MERCURY_ISA_VERSION
	.align		4
        /*0050*/ 	.byte	0x03, 0x5f
        /*0052*/ 	.short	0x0000


	//----- nvinfo : EIATTR_EXIT_INSTR_OFFSETS
	.align		4
        /*0054*/ 	.byte	0x04, 0x1c
        /*0056*/ 	.short	(.L_6041 - .L_6040)


	//   ....[0]....
.L_6040:
        /*0058*/ 	.word	0x00000170


	//   ....[1]....
        /*005c*/ 	.word	0x000005b0


	//   ....[2]....
        /*0060*/ 	.word	0x00000610


	//   ....[3]....
        /*0064*/ 	.word	0x00000760


	//----- nvinfo : EIATTR_MAX_THREADS
	.align		4
.L_6041:
        /*0068*/ 	.byte	0x04, 0x05
        /*006a*/ 	.short	(.L_6043 - .L_6042)
.L_6042:
        /*006c*/ 	.word	0x00000200
        /*0070*/ 	.word	0x00000001
        /*0074*/ 	.word	0x00000001


	//----- nvinfo : EIATTR_CRS_STACK_SIZE
	.align		4
.L_6043:
        /*0078*/ 	.byte	0x04, 0x1e
        /*007a*/ 	.short	(.L_6045 - .L_6044)
.L_6044:
        /*007c*/ 	.word	0x00000000
.L_6045:


//--------------------- .nv.info._ZN2at6native55_GLOBAL__N__de093ff9_22_ForeachBinaryOpList_cu_a911ec4325multi_tensor_apply_kernelINS1_18TensorListMetadataILi2EEENS1_11CopyFunctorIilLi2ELi1ELi1EEEJNS0_4CopyIilEEEEEvT_T0_DpT1_ --------------------------
	.section	.nv.info._ZN2at6native55_GLOBAL__N__de093ff9_22_ForeachBinaryOpList_cu_a911ec4325multi_tensor_apply_kernelINS1_18TensorListMetadataILi2EEENS1_11CopyFunctorIilLi2ELi1ELi1EEEJNS0_4CopyIilEEEEEvT_T0_DpT1_,"",@"SHT_CUDA_INFO"
	.sectionflags	@""
	.align	4


	//----- nvinfo : EIATTR_CUDA_API_VERSION
	.align		4
        /*0000*/ 	.byte	0x04, 0x37
        /*0002*/ 	.short	(.L_6047 - .L_6046)
.L_6046:
        /*0004*/ 	.word	0x00000082


	//----- nvinfo : EIATTR_SW2861232_WAR
	.align		4
.L_6047:
        /*0008*/ 	.byte	0x01, 0x35
	.zero		2


	//----- nvinfo : EIATTR_PARAM_CBANK
	.align		4
        /*000c*/ 	.byte	0x04, 0x0a
        /*000e*/ 	.short	(.L_6049 - .L_6048)
	.align		4
.L_6048:
        /*0010*/ 	.word	index@(.nv.constant0._ZN2at6native55_GLOBAL__N__de093ff9_22_ForeachBinaryOpList_cu_a911ec4325multi_tensor_apply_kernelINS1_18TensorListMetadataILi2EEENS1_11CopyFunctorIilLi2ELi1ELi1EEEJNS0_4CopyIilEEEEEvT_T0_DpT1_)
        /*0014*/ 	.short	0x0160
        /*0016*/ 	.short	0x0c4a


	//----- nvinfo : EIATTR_CBANK_PARAM_SIZE
	.align		4
.L_6049:
        /*0018*/ 	.byte	0x03, 0x19
        /*001a*/ 	.short	0x0c4a


	//----- nvinfo : EIATTR_KPARAM_INFO
	.align		4
        /*001c*/ 	.byte	0x04, 0x17
        /*001e*/ 	.short	(.L_6051 - .L_6050)
.L_6050:
        /*0020*/ 	.word	0x00000000
        /*0024*/ 	.short	0x0002
        /*0026*/ 	.short	0x0c49
        /*0028*/ 	.byte	0x00, 0xf0, 0x05, 0x00


	//----- nvinfo : EIATTR_KPARAM_INFO
	.align		4
.L_6051:
        /*002c*/ 	.byte	0x04, 0x17
        /*002e*/ 	.short	(.L_6053 - .L_6052)
.L_6052:
        /*0030*/ 	.word	0x00000000
        /*0034*/ 	.short	0x0001
        /*0036*/ 	.short	0x0c48
        /*0038*/ 	.byte	0x00, 0xf0, 0x05, 0x00


	//----- nvinfo : EIATTR_KPARAM_INFO
	.align		4
.L_6053:
        /*003c*/ 	.byte	0x04, 0x17
        /*003e*/ 	.short	(.L_6055 - .L_6054)
.L_6054:
        /*0040*/ 	.word	0x00000000
        /*0044*/ 	.short	0x0000
        /*0046*/ 	.short	0x0000
        /*0048*/ 	.byte	0x00, 0xf0, 0x21, 0x31


	//----- nvinfo : EIATTR_MAXREG_COUNT
	.align		4
.L_6055:
        /*004c*/ 	.byte	0x03, 0x1b
        /*004e*/ 	.short	0x0080


	//----- nvinfo : EIATTR_MERCURY_ISA_VERSION
	.align		4
        /*0050*/ 	.byte	0x03, 0x5f
        /*0052*/ 	.short	0x0000


	//----- nvinfo : EIATTR_EXIT_INSTR_OFFSETS
	.align		4
        /*0054*/ 	.byte	0x04, 0x1c
        /*0056*/ 	.short	(.L_6057 - .L_6056)


	//   ....[0]....
.L_6056:
        /*0058*/ 	.word	0x00000170


	//   ....[1]....
        /*005c*/ 	.word	0x00000530


	//   ....[2]....
        /*0060*/ 	.word	0x00000590


	//   ....[3]....
        /*0064*/ 	.word	0x000006d0


	//----- nvinfo : EIATTR_MAX_THREADS
	.align		4
.L_6057:
        /*0068*/ 	.byte	0x04, 0x05
        /*006a*/ 	.short	(.L_6059 - .L_6058)
.L_6058:
        /*006c*/ 	.word	0x00000200
        /*0070*/ 	.word	0x00000001
        /*0074*/ 	.word	0x00000001


	//----- nvinfo : EIATTR_CRS_STACK_SIZE
	.align		4
.L_6059:
        /*0078*/ 	.byte	0x04, 0x1e
        /*007a*/ 	.short	(.L_6061 - .L_6060)
.L_6060:
        /*007c*/ 	.word	0x00000000
.L_6061:


//--------------------- .nv.info._ZN2at6native55_GLOBAL__N__de093ff9_22_ForeachBinaryOpList_cu_a911ec4325multi_tensor_apply_kernelINS1_18TensorListMetadataILi2EEENS1_11CopyFunctorIiaLi2ELi1ELi1EEEJNS0_4CopyIiaEEEEEvT_T0_DpT1_ --------------------------
	.section	.nv.info._ZN2at6native55_GLOBAL__N__de093ff9_22_ForeachBinaryOpList_cu_a911ec4325multi_tensor_apply_kernelINS1_18TensorListMetadataILi2EEENS1_11CopyFunctorIiaLi2ELi1ELi1EEEJNS0_4CopyIiaEEEEEvT_T0_DpT1_,"",@"SHT_CUDA_INFO"
	.sectionflags	@""
	.align	4


	//----- nvinfo : EIATTR_CUDA_API_VERSION
	.align		4
        /*0000*/ 	.byte	0x04, 0x37
        /*0002*/ 	.short	(.L_6063 - .L_6062)
.L_6062:
        /*0004*/ 	.word	0x00000082


	//----- nvinfo : EIATTR_SW2861232_WAR
	.align		4
.L_6063:
        /*0008*/ 	.byte	0x01, 0x35
	.zero		2


	//----- nvinfo : EIATTR_PARAM_CBANK
	.align		4
        /*000c*/ 	.byte	0x04, 0x0a
        /*000e*/ 	.short	(.L_6065 - .L_6064)
	.align		4
.L_6064:
        /*0010*/ 	.word	index@(.nv.constant0._ZN2at6native55_GLOBAL__N__de093ff9_22_ForeachBinaryOpList_cu_a911ec4325multi_tensor_apply_kernelINS1_18TensorListMetadataILi2EEENS1_11CopyFunctorIiaLi2ELi1ELi1EEEJNS0_4CopyIiaEEEEEvT_T0_DpT1_)
        /*0014*/ 	.short	0x0160
        /*0016*/ 	.short	0x0c4a


	//----- nvinfo : EIATTR_CBANK_PARAM_SIZE
	.align		4
.L_6065:
        /*0018*/ 	.byte	0x03, 0x19
        /*001a*/ 	.short	0x0c4a


	//----- nvinfo : EIATTR_KPARAM_INFO
	.align		4
        /*001c*/ 	.byte	0x04, 0x17
        /*001e*/ 	.short	(.L_6067 - .L_6066)
.L_6066:
        /*0020*/ 	.word	0x00000000
        /*0024*/ 	.short	0x0002
        /*0026*/ 	.short	0x0c49
        /*0028*/ 	.byte	0x00, 0xf0, 0x05, 0x00


	//----- nvinfo : EIATTR_KPARAM_INFO
	.align		4
.L_6067:
        /*002c*/ 	.byte	0x04, 0x17
        /*002e*/ 	.short	(.L_6069 - .L_6068)
.L_6068:
        /*0030*/ 	.word	0x00000000
        /*0034*/ 	.short	0x0001
        /*0036*/ 	.short	0x0c48
        /*0038*/ 	.byte	0x00, 0xf0, 0x05, 0x00


	//----- nvinfo : EIATTR_KPARAM_INFO
	.align		4
.L_6069:
        /*003c*/ 	.byte	0x04, 0x17
        /*003e*/ 	.short	(.L_6071 - .L_6070)
.L_6070:
        /*0040*/ 	.word	0x00000000
        /*0044*/ 	.short	0x0000
        /*0046*/ 	.short	0x0000
        /*0048*/ 	.byte	0x00, 0xf0, 0x21, 0x31


	//----- nvinfo : EIATTR_MAXREG_COUNT
	.align		4
.L_6071:
        /*004c*/ 	.byte	0x03, 0x1b
        /*004e*/ 	.short	0x0080


	//----- nvinfo : EIATTR_MERCURY_ISA_VERSION
	.align		4
        /*0050*/ 	.byte	0x03, 0x5f
        /*0052*/ 	.short	0x0000


	//----- nvinfo : EIATTR_EXIT_INSTR_OFFSETS
	.align		4
        /*0054*/ 	.byte	0x04, 0x1c
        /*0056*/ 	.short	(.L_6073 - .L_6072)


	//   ....[0]....
.L_6072:
        /*0058*/ 	.word	0x00000170


	//   ....[1]....
        /*005c*/ 	.word	0x00000600


	//   ....[2]....
        /*0060*/ 	.word	0x00000660


	//   ....[3]....
        /*0064*/ 	.word	0x000007b0


	//----- nvinfo : EIATTR_MAX_THREADS
	.align		4
.L_6073:
        /*0068*/ 	.byte	0x04, 0x05
        /*006a*/ 	.short	(.L_6075 - .L_6074)
.L_6074:
        /*006c*/ 	.word	0x00000200
        /*0070*/ 	.word	0x00000001
        /*0074*/ 	.word	0x00000001


	//----- nvinfo : EIATTR_CRS_STACK_SIZE
	.align		4
.L_6075:
        /*0078*/ 	.byte	0x04, 0x1e
        /*007a*/ 	.short	(.L_6077 - .L_6076)
.L_6076:
        /*007c*/ 	.word	0x00000000
.L_6077:


//--------------------- .nv.info._ZN2at6native55_GLOBAL__N__de093ff9_22_ForeachBinaryOpList_cu_a911ec4325multi_tensor_apply_kernelINS1_18TensorListMetadataILi2EEENS1_11CopyFunctorIihLi2ELi1ELi1EEEJNS0_4CopyIihEEEEEvT_T0_DpT1_ --------------------------
	.section	.nv.info._ZN2at6native55_GLOBAL__N__de093ff9_22_ForeachBinaryOpList_cu_a911ec4325multi_tensor_apply_kernelINS1_18TensorListMetadataILi2EEENS1_11CopyFunctorIihLi2ELi1ELi1EEEJNS0_4CopyIihEEEEEvT_T0_DpT1_,"",@"SHT_CUDA_INFO"
	.sectionflags	@""
	.align	4


	//----- nvinfo : EIATTR_CUDA_API_VERSION
	.align		4
        /*0000*/ 	.byte	0x04, 0x37
        /*0002*/ 	.short	(.L_6079 - .L_6078)
.L_6078:
        /*0004*/ 	.word	0x00000082


	//----- nvinfo : EIATTR_SW2861232_WAR
	.align		4
.L_6079:
        /*0008*/ 	.byte	0x01, 0x35
	.zero		2


	//----- nvinfo : EIATTR_PARAM_CBANK
	.align		4
        /*000c*/ 	.byte	0x04, 0x0a
        /*000e*/ 	.short	(.L_6081 - .L_6080)
	.align		4
.L_6080:
        /*0010*/ 	.word	index@(.nv.constant0._ZN2at6native55_GLOBAL__N__de093ff9_22_ForeachBinaryOpList_cu_a911ec4325multi_tensor_apply_kernelINS1_18TensorListMetadataILi2EEENS1_11CopyFunctorIihLi2ELi1ELi1EEEJNS0_4CopyIihEEEEEvT_T0_DpT1_)
        /*0014*/ 	.short	0x0160
        /*0016*/ 	.short	0x0c4a


	//----- nvinfo : EIATTR_CBANK_PARAM_SIZE
	.align		4
.L_6081:
        /*0018*/ 	.byte	0x03, 0x19
        /*001a*/ 	.short	0x0c4a


	//----- nvinfo : EIATTR_KPARAM_INFO
	.align		4
        /*001c*/ 	.byte	0x04, 0x17
        /*001e*/ 	.short	(.L_6083 - .L_6082)
.L_6082:
        /*0020*/ 	.word	0x00000000
        /*0024*/ 	.short	0x0002
        /*0026*/ 	.short	0x0c49
        /*0028*/ 	.byte	0x00, 0xf0, 0x05, 0x00


	//----- nvinfo : EIATTR_KPARAM_INFO
	.align		4
.L_6083:
        /*002c*/ 	.byte	0x04, 0x17
        /*002e*/ 	.short	(.L_6085 - .L_6084)
.L_6084:
        /*0030*/ 	.word	0x00000000
        /*0034*/ 	.short	0x0001
        /*0036*/ 	.short	0x0c48
        /*0038*/ 	.byte	0x00, 0xf0, 0x05, 0x00


	//----- nvinfo : EIATTR_KPARAM_INFO
	.align		4
.L_6085:
        /*003c*/ 	.byte	0x04, 0x17
        /*003e*/ 	.short	(.L_6087 - .L_6086)
.L_6086:
        /*0040*/ 	.word	0x00000000
        /*0044*/ 	.short	0x0000
        /*0046*/ 	.short	0x0000
        /*0048*/ 	.byte	0x00, 0xf0, 0x21, 0x31


	//----- nvinfo : EIATTR_MAXREG_COUNT
	.align		4
.L_6087:
        /*004c*/ 	.byte	0x03, 0x1b
        /*004e*/ 	.short	0x0080


	//----- nvinfo : EIATTR_MERCURY_ISA_VERSION
	.align		4
        /*0050*/ 	.byte	0x03, 0x5f
        /*0052*/ 	.short	0x0000


	//----- nvinfo : EIATTR_EXIT_INSTR_OFFSETS
	.align		4
        /*0054*/ 	.byte	0x04, 0x1c
        /*0056*/ 	.short	(.L_6089 - .L_6088)


	//   ....[0]....
.L_6088:
        /*0058*/ 	.word	0x00000170


	//   ....[1]....
        /*005c*/ 	.word	0x00000580


	//   ....[2]....
        /*0060*/ 	.word	0x000005e0


	//   ....[3]....
        /*0064*/ 	.word	0x00000730


	//----- nvinfo : EIATTR_MAX_THREADS
	.align		4
.L_6089:
        /*0068*/ 	.byte	0x04, 0x05
        /*006a*/ 	.short	(.L_6091 - .L_6090)
.L_6090:
        /*006c*/ 	.word	0x00000200
        /*0070*/ 	.word	0x00000001
        /*0074*/ 	.word	0x00000001


	//----- nvinfo : EIATTR_CRS_STACK_SIZE
	.align		4
.L_6091:
        /*0078*/ 	.byte	0x04, 0x1e
        /*007a*/ 	.short	(.L_6093 - .L_6092)
.L_6092:
        /*007c*/ 	.word	0x00000000
.L_6093:


//--------------------- .nv.info._ZN2at6native55_GLOBAL__N__de093ff9_22_ForeachBinaryOpList_cu_a911ec4325multi_tensor_apply_kernelINS1_18TensorListMetadataILi2EEENS1_14UnaryOpFunctorIiLi2ELi1ELi1EEEJNS0_4CopyIiiEEEEEvT_T0_DpT1_ --------------------------
	.section	.nv.info._ZN2at6native55_GLOBAL__N__de093ff9_22_ForeachBinaryOpList_cu_a911ec4325multi_tensor_apply_kernelINS1_18TensorListMetadataILi2EEENS1_14UnaryOpFunctorIiLi2ELi1ELi1EEEJNS0_4CopyIiiEEEEEvT_T0_DpT1_,"",@"SHT_CUDA_INFO"
	.sectionflags	@""
	.align	4


	//----- nvinfo : EIATTR_CUDA_API_VERSION
	.align		4
        /*0000*/ 	.byte	0x04, 0x37
        /*0002*/ 	.short	(.L_6095 - .L_6094)
.L_6094:
        /*0004*/ 	.word	0x00000082


	//----- nvinfo : EIATTR_SW2861232_WAR
	.align		4
.L_6095:
        /*0008*/ 	.byte	0x01, 0x35
	.zero		2


	//----- nvinfo : EIATTR_PARAM_CBANK
	.align		4
        /*000c*/ 	.byte	0x04, 0x0a
        /*000e*/ 	.short	(.L_6097 - .L_6096)
	.align		4
.L_6096:
        /*0010*/ 	.word	index@(.nv.constant0._ZN2at6native55_GLOBAL__N__de093ff9_22_ForeachBinaryOpList_cu_a911ec4325multi_tensor_apply_kernelINS1_18TensorListMetadataILi2EEENS1_14UnaryOpFunctorIiLi2ELi1ELi1EEEJNS0_4CopyIiiEEEEEvT_T0_DpT1_)
        /*0014*/ 	.short	0x0160
        /*0016*/ 	.short	0x0c4a


	//----- nvinfo : EIATTR_CBANK_PARAM_SIZE
	.align		4
.L_6097:
        /*0018*/ 	.byte	0x03, 0x19
        /*001a*/ 	.short	0x0c4a


	//----- nvinfo : EIATTR_KPARAM_INFO
	.align		4
        /*001c*/ 	.byte	0x04, 0x17
        /*001e*/ 	.short	(.L_6099 - .L_6098)
.L_6098:
        /*0020*/ 	.word	0x00000000
        /*0024*/ 	.short	0x0002
        /*0026*/ 	.short	0x0c49
        /*0028*/ 	.byte	0x00, 0xf0, 0x05, 0x00


	//----- nvinfo : EIATTR_KPARAM_INFO
	.align		4
.L_6099:
        /*002c*/ 	.byte	0x04, 0x17
        /*002e*/ 	.short	(.L_6101 - .L_6100)
.L_6100:
        /*0030*/ 	.word	0x00000000
        /*0034*/ 	.short	0x0001
        /*0036*/ 	.short	0x0c48
        /*0038*/ 	.byte	0x00, 0xf0, 0x05, 0x00


	//----- nvinfo : EIATTR_KPARAM_INFO
	.align		4
.L_6101:
        /*003c*/ 	.byte	0x04, 0x17
        /*003e*/ 	.short	(.L_6103 - .L_6102)
.L_6102:
        /*0040*/ 	.word	0x00000000
        /*0044*/ 	.short	0x0000
        /*0046*/ 	.short	0x0000
        /*0048*/ 	.byte	0x00, 0xf0, 0x21, 0x31


	//----- nvinfo : EIATTR_MAXREG_COUNT
	.align		4
.L_6103:
        /*004c*/ 	.byte	0x03, 0x1b
        /*004e*/ 	.short	0x0080


	//----- nvinfo : EIATTR_MERCURY_ISA_VERSION
	.align		4
        /*0050*/ 	.byte	0x03, 0x5f
        /*0052*/ 	.short	0x0000


	//----- nvinfo : EIATTR_EXIT_INSTR_OFFSETS
	.align		4
        /*0054*/ 	.byte	0x04, 0x1c
        /*0056*/ 	.short	(.L_6105 - .L_6104)


	//   ....[0]....
.L_6104:
        /*0058*/ 	.word	0x00000160


	//   ....[1]....
        /*005c*/ 	.word	0x00000540


	//   ....[2]....
        /*0060*/ 	.word	0x000005a0


	//   ....[3]....
        /*0064*/ 	.word	0x000006d0


	//----- nvinfo : EIATTR_MAX_THREADS
	.align		4
.L_6105:
        /*0068*/ 	.byte	0x04, 0x05
        /*006a*/ 	.short	(.L_6107 - .L_6106)
.L_6106:
        /*006c*/ 	.word	0x00000200
        /*0070*/ 	.word	0x00000001
        /*0074*/ 	.word	0x00000001


	//----- nvinfo : EIATTR_CRS_STACK_SIZE
	.align		4
.L_6107:
        /*0078*/ 	.byte	0x04, 0x1e
        /*007a*/ 	.short	(.L_6109 - .L_6108)
.L_6108:
        /*007c*/ 	.word	0x00000000
.L_6109:


//--------------------- .nv.info._ZN2at6native55_GLOBAL__N__de093ff9_22_ForeachBinaryOpList_cu_a911ec4325multi_tensor_apply_kernelINS1_18TensorListMetadataILi2EEENS1_11CopyFunctorIaN3c1015Float8_e5m2fnuzELi2ELi1ELi1EEEJNS0_4CopyIaS7_EEEEEvT_T0_DpT1_ --------------------------
	.section	.nv.info._ZN2at6native55_GLOBAL__N__de093ff9_22_ForeachBinaryOpList_cu_a911ec4325multi_tensor_apply_kernelINS1_18TensorListMetadataILi2EEENS1_11CopyFunctorIaN3c1015Float8_e5m2fnuzELi2ELi1ELi1EEEJNS0_4CopyIaS7_EEEEEvT_T0_DpT1_,"",@"SHT_CUDA_INFO"
	.sectionflags	@""
	.align	4


	//----- nvinfo : EIATTR_CUDA_API_VERSION
	.align		4
        /*0000*/ 	.byte	0x04, 0x37
        /*0002*/ 	.short	(.L_6111 - .L_6110)
.L_6110:
        /*0004*/ 	.word	0x00000082


	//----- nvinfo : EIATTR_SW2861232_WAR
	.align		4
.L_6111:
        /*0008*/ 	.byte	0x01, 0x35
	.zero		2


	//----- nvinfo : EIATTR_PARAM_CBANK
	.align		4
        /*000c*/ 	.byte	0x04, 0x0a
        /*000e*/ 	.short	(.L_6113 - .L_6112)
	.align		4
.L_6112:
        /*0010*/ 	.word	index@(.nv.constant0._ZN2at6native55_GLOBAL__N__de093ff9_22_ForeachBinaryOpList_cu_a911ec4325multi_tensor_apply_kernelINS1_18TensorListMetadataILi2EEENS1_11CopyFunctorIaN3c1015Float8_e5m2fnuzELi2ELi1ELi1EEEJNS0_4CopyIaS7_EEEEEvT_T0_DpT1_)
        /*0014*/ 	.short	0x0160
        /*0016*/ 	.short	0x0c4a


	//----- nvinfo : EIATTR_CBANK_PARAM_SIZE
	.align		4
.L_6113:
        /*0018*/ 	.byte	0x03, 0x19
        /*001a*/ 	.short	0x0c4a


	//----- nvinfo : EIATTR_KPARAM_INFO
	.align		4
        /*001c*/ 	.byte	0x04, 0x17
        /*001e*/ 	.short	(.L_6115 - .L_6114)
.L_6114:
        /*0020*/ 	.word	0x00000000
        /*0024*/ 	.short	0x0002
        /*0026*/ 	.short	0x0c49
        /*0028*/ 	.byte	0x00, 0xf0, 0x05, 0x00


	//----- nvinfo : EIATTR_KPARAM_INFO
	.align		4
.L_6115:
        /*002c*/ 	.byte	0x04, 0x17
        /*002e*/ 	.short	(.L_6117 - .L_6116)
.L_6116:
        /*0030*/ 	.word	0x00000000
        /*0034*/ 	.short	0x0001
        /*0036*/ 	.short	0x0c48
        /*0038*/ 	.byte	0x00, 0xf0, 0x05, 0x00


	//----- nvinfo : EIATTR_KPARAM_INFO
	.align		4
.L_6117:
        /*003c*/ 	.byte	0x04, 0x17
        /*003e*/ 	.short	(.L_6119 - .L_6118)
.L_6118:
        /*0040*/ 	.word	0x00000000
        /*0044*/ 	.short	0x0000
        /*0046*/ 	.short	0x0000
        /*0048*/ 	.byte	0x00, 0xf0, 0x21, 0x31


	//----- nvinfo : EIATTR_MAXREG_COUNT
	.align		4
.L_6119:
        /*004c*/ 	.byte	0x03, 0x1b
        /*004e*/ 	.short	0x0080


	//----- nvinfo : EIATTR_MERCURY_ISA_VERSION
	.align		4
        /*0050*/ 	.byte	0x03, 0x5f
        /*0052*/ 	.short	0x0000


	//----- nvinfo : EIATTR_EXIT_INSTR_OFFSETS
	.align		4
        /*0054*/ 	.byte	0x04, 0x1c
        /*0056*/ 	.short	(.L_6121 - .L_6120)


	//   ....[0]....
.L_6120:
        /*0058*/ 	.word	0x000001a0


	//   ....[1]....
        /*005c*/ 	.word	0x00000c30


	//   ....[2]....
        /*0060*/ 	.word	0x00000c90


	//   ....[3]....
        /*0064*/ 	.word	0x00001510


	//----- nvinfo : EIATTR_MAX_THREADS
	.align		4
.L_6121:
        /*0068*/ 	.byte	0x04, 0x05
        /*006a*/ 	.short	(.L_6123 - .L_6122)
.L_6122:
        /*006c*/ 	.word	0x00000200
        /*0070*/ 	.word	0x00000001
        /*0074*/ 	.word	0x00000001


	//----- nvinfo : EIATTR_CRS_STACK_SIZE
	.align		4
.L_6123:
        /*0078*/ 	.byte	0x04, 0x1e
        /*007a*/ 	.short	(.L_6125 - .L_6124)
.L_6124:
        /*007c*/ 	.word	0x00000000
.L_6125:


//--------------------- .nv.info._ZN2at6native55_GLOBAL__N__de093ff9_22_ForeachBinaryOpList_cu_a911ec4325multi_tensor_apply_kernelINS1_18TensorListMetadataILi2EEENS1_11CopyFunctorIaN3c1011Float8_e5m2ELi2ELi1ELi1EEEJNS0_4CopyIaS7_EEEEEvT_T0_DpT1_ --------------------------
	.section	.nv.info._ZN2at6native55_GLOBAL__N__de093ff9_22_ForeachBinaryOpList_cu_a911ec4325multi_tensor_apply_kernelINS1_18TensorListMetadataILi2EEENS1_11CopyFunctorIaN3c1011Float8_e5m2ELi2ELi1ELi1EEEJNS0_4CopyIaS7_EEEEEvT_T0_DpT1_,"",@"SHT_CUDA_INFO"
	.sectionflags	@""
	.align	4


	//----- nvinfo : EIATTR_CUDA_API_VERSION
	.align		4
        /*0000*/ 	.byte	0x04, 0x37
        /*0002*/ 	.short	(.L_6127 - .L_6126)
.L_6126:
        /*0004*/ 	.word	0x00000082


	//----- nvinfo : EIATTR_SW2861232_WAR
	.align		4
.L_6127:
        /*0008*/ 	.byte	0x01, 0x35
	.zero		2


	//----- nvinfo : EIATTR_PARAM_CBANK
	.align		4
        /*000c*/ 	.byte	0x04, 0x0a
        /*000e*/ 	.short	(.L_6129 - .L_6128)
	.align		4
.L_6128:
        /*0010*/ 	.word	index@(.nv.constant0._ZN2at6native55_GLOBAL__N__de093ff9_22_ForeachBinaryOpList_cu_a911ec4325multi_tensor_apply_kernelINS1_18TensorListMetadataILi2EEENS1_11CopyFunctorIaN3c1011Float8_e5m2ELi2ELi1ELi1EEEJNS0_4CopyIaS7_EEEEEvT_T0_DpT1_)
        /*0014*/ 	.short	0x0160
        /*0016*/ 	.short	0x0c4a


	//----- nvinfo : EIATTR_CBANK_PARAM_SIZE
	.align		4
.L_6129:
        /*0018*/ 	.byte	0x03, 0x19
        /*001a*/ 	.short	0x0c4a


	//----- nvinfo : EIATTR_KPARAM_INFO
	.align		4
        /*001c*/ 	.byte	0x04, 0x17
        /*001e*/ 	.short	(.L_6131 - .L_6130)
.L_6130:
        /*0020*/ 	.word	0x00000000
        /*0024*/ 	.short	0x0002
        /*0026*/ 	.short	0x0c49
        /*0028*/ 	.byte	0x00, 0xf0, 0x05, 0x00


	//----- nvinfo : EIATTR_KPARAM_INFO
	.align		4
.L_6131:
        /*002c*/ 	.byte	0x04, 0x17
        /*002e*/ 	.short	(.L_6133 - .L_6132)
.L_6132:
        /*0030*/ 	.word	0x00000000
        /*0034*/ 	.short	0x0001
        /*0036*/ 	.short	0x0c48
        /*0038*/ 	.byte	0x00, 0xf0, 0x05, 0x00


	//----- nvinfo : EIATTR_KPARAM_INFO
	.align		4
.L_6133:
        /*003c*/ 	.byte	0x04, 0x17
        /*003e*/ 	.short	(.L_6135 - .L_6134)
.L_6134:
        /*0040*/ 	.word	0x00000000
        /*0044*/ 	.short	0x0000
        /*0046*/ 	.short	0x0000
        /*0048*/ 	.byte	0x00, 0xf0, 0x21, 0x31


	//----- nvinfo : EIATTR_MAXREG_COUNT
	.align		4
.L_6135:
        /*004c*/ 	.byte	0x03, 0x1b
        /*004e*/ 	.short	0x0080


	//----- nvinfo : EIATTR_MERCURY_ISA_VERSION
	.align		4
        /*0050*/ 	.byte	0x03, 0x5f
        /*0052*/ 	.short	0x0000


	//----- nvinfo : EIATTR_EXIT_INSTR_OFFSETS
	.align		4
        /*0054*/ 	.byte	0x04, 0x1c
        /*0056*/ 	.short	(.L_6137 - .L_6136)


	//   ....[0]....
.L_6136:
        /*0058*/ 	.word	0x000001a0


	//   ....[1]....
        /*005c*/ 	.word	0x00000870


	//   ....[2]....
        /*0060*/ 	.word	0x000008d0


	//   ....[3]....
        /*0064*/ 	.word	0x00000d80


	//----- nvinfo : EIATTR_MAX_THREADS
	.align		4
.L_6137:
        /*0068*/ 	.byte	0x04, 0x05
        /*006a*/ 	.short	(.L_6139 - .L_6138)
.L_6138:
        /*006c*/ 	.word	0x00000200
        /*0070*/ 	.word	0x00000001
        /*0074*/ 	.word	0x00000001


	//----- nvinfo : EIATTR_CRS_STACK_SIZE
	.align		4
.L_6139:
        /*0078*/ 	.byte	0x04, 0x1e
        /*007a*/ 	.short	(.L_6141 - .L_6140)
.L_6140:
        /*007c*/ 	.word	0x00000000
.L_6141:


//--------------------- .nv.info._ZN2at6native55_GLOBAL__N__de093ff9_22_ForeachBinaryOpList_cu_a911ec4325multi_tensor_apply_kernelINS1_18TensorListMetadataILi2EEENS1_11CopyFunctorIaN3c1015Float8_e4m3fnuzELi2ELi1ELi1EEEJNS0_4CopyIaS7_EEEEEvT_T0_DpT1_ --------------------------
	.section	.nv.info._ZN2at6native55_GLOBAL__N__de093ff9_22_ForeachBinaryOpList_cu_a911ec4325multi_tensor_apply_kernelINS1_18TensorListMetadataILi2EEENS1_11CopyFunctorIaN3c1015Float8_e4m3fnuzELi2ELi1ELi1EEEJNS0_4CopyIaS7_EEEEEvT_T0_DpT1_,"",@"SHT_CUDA_INFO"
	.sectionflags	@""
	.align	4


	//----- nvinfo : EIATTR_CUDA_API_VERSION
	.align		4
        /*0000*/ 	.byte	0x04, 0x37
        /*0002*/ 	.short	(.L_6143 - .L_6142)
.L_6142:
        /*0004*/ 	.word	0x00000082


	//----- nvinfo : EIATTR_SW2861232_WAR
	.align		4
.L_6143:
        /*0008*/ 	.byte	0x01, 0x35
	.zero		2


	//----- nvinfo : EIATTR_PARAM_CBANK
	.align		4
        /*000c*/ 	.byte	0x04, 0x0a
        /*000e*/ 	.short	(.L_6145 - .L_6144)
	.align		4
.L_6144:
        /*0010*/ 	.word	index@(.nv.constant0._ZN2at6native55_GLOBAL__N__de093ff9_22_ForeachBinaryOpList_cu_a911ec4325multi_tensor_apply_kernelINS1_18TensorListMetadataILi2EEENS1_11CopyFunctorIaN3c1015Float8_e4m3fnuzELi2ELi1ELi1EEEJNS0_4CopyIaS7_EEEEEvT_T0_DpT1_)
        /*0014*/ 	.short	0x0160
        /*0016*/ 	.short	0x0c4a


	//----- nvinfo : EIATTR_CBANK_PARAM_SIZE
	.align		4
.L_6145:
        /*0018*/ 	.byte	0x03, 0x19
        /*001a*/ 	.short	0x0c4a


	//----- nvinfo : EIATTR_KPARAM_INFO
	.align		4
        /*001c*/ 	.byte	0x04, 0x17
        /*001e*/ 	.short	(.L_6147 - .L_6146)
.L_6146:
        /*0020*/ 	.word	0x00000000
        /*0024*/ 	.short	0x0002
        /*0026*/ 	.short	0x0c49
        /*0028*/ 	.byte	0x00, 0xf0, 0x05, 0x00


	//----- nvinfo : EIATTR_KPARAM_INFO
	.align		4
.L_6147:
        /*002c*/ 	.byte	0x04, 0x17
        /*002e*/ 	.short	(.L_6149 - .L_6148)
.L_6148:
        /*0030*/ 	.word	0x00000000
        /*0034*/ 	.short	0x0001
        /*0036*/ 	.short	0x0c48
        /*0038*/ 	.byte	0x00, 0xf0, 0x05, 0x00


	//----- nvinfo : EIATTR_KPARAM_INFO
	.align		4
.L_6149:
        /*003c*/ 	.byte	0x04, 0x17
        /*003e*/ 	.short	(.L_6151 - .L_6150)
.L_6150:
        /*0040*/ 	.word	0x00000000
        /*0044*/ 	.short	0x0000
        /*0046*/ 	.short	0x0000
        /*0048*/ 	.byte	0x00, 0xf0, 0x21, 0x31


	//----- nvinfo : EIATTR_MAXREG_COUNT
	.align		4
.L_6151:
        /*004c*/ 	.byte	0x03, 0x1b
        /*004e*/ 	.short	0x0080


	//----- nvinfo : EIATTR_MERCURY_ISA_VERSION
	.align		4
        /*0050*/ 	.byte	0x03, 0x5f
        /*0052*/ 	.short	0x0000


	//----- nvinfo : EIATTR_EXIT_INSTR_OFFSETS
	.align		4
        /*0054*/ 	.byte	0x04, 0x1c
        /*0056*/ 	.short	(.L_6153 - .L_6152)


	//   ....[0]....
.L_6152:
        /*0058*/ 	.word	0x000001a0


	//   ....[1]....
        /*005c*/ 	.word	0x00000c30


	//   ....[2]....
        /*0060*/ 	.word	0x00000c90


	//   ....[3]....
        /*0064*/ 	.word	0x00001510


	//----- nvinfo : EIATTR_MAX_THREADS
	.align		4
.L_6153:
        /*0068*/ 	.byte	0x04, 0x05
        /*006a*/ 	.short	(.L_6155 - .L_6154)
.L_6154:
        /*006c*/ 	.word	0x00000200
        /*0070*/ 	.word	0x00000001
        /*0074*/ 	.word	0x00000001


	//----- nvinfo : EIATTR_CRS_STACK_SIZE
	.align		4
.L_6155:
        /*0078*/ 	.byte	0x04, 0x1e
        /*007a*/ 	.short	(.L_6157 - .L_6156)
.L_6156:
        /*007c*/ 	.word	0x00000000
.L_6157:


//--------------------- .nv.info._ZN2at6native55_GLOBAL__N__de093ff9_22_ForeachBinaryOpList_cu_a911ec4325multi_tensor_apply_kernelINS1_18TensorListMetadataILi2EEENS1_11CopyFunctorIaN3c1013Float8_e4m3fnELi2ELi1ELi1EEEJNS0_4CopyIaS7_EEEEEvT_T0_DpT1_ --------------------------
	.section	.nv.info._ZN2at6native55_GLOBAL__N__de093ff9_22_ForeachBinaryOpList_cu_a911ec4325multi_tensor_apply_kernelINS1_18TensorListMetadataILi2EEENS1_11CopyFunctorIaN3c1013Float8_e4m3fnELi2ELi1ELi1EEEJNS0_4CopyIaS7_EEEEEvT_T0_DpT1_,"",@"SHT_CUDA_INFO"
	.sectionflags	@""
	.align	4


	//----- nvinfo : EIATTR_CUDA_API_VERSION
	.align		4
        /*0000*/ 	.byte	0x04, 0x37
        /*0002*/ 	.short	(.L_6159 - .L_6158)
.L_6158:
        /*0004*/ 	.word	0x00000082


	//----- nvinfo : EIATTR_SW2861232_WAR
	.align		4
.L_6159:
        /*0008*/ 	.byte	0x01, 0x35
	.zero		2


	//----- nvinfo : EIATTR_PARAM_CBANK
	.align		4
        /*000c*/ 	.byte	0x04, 0x0a
        /*000e*/ 	.short	(.L_6161 - .L_6160)
	.align		4
.L_6160:
        /*0010*/ 	.word	index@(.nv.constant0._ZN2at6native55_GLOBAL__N__de093ff9_22_ForeachBinaryOpList_cu_a911ec4325multi_tensor_apply_kernelINS1_18TensorListMetadataILi2EEENS1_11CopyFunctorIaN3c1013Float8_e4m3fnELi2ELi1ELi1EEEJNS0_4CopyIaS7_EEEEEvT_T0_DpT1_)
        /*0014*/ 	.short	0x0160
        /*0016*/ 	.short	0x0c4a


	//----- nvinfo : EIATTR_CBANK_PARAM_SIZE
	.align		4
.L_6161:
        /*0018*/ 	.byte	0x03, 0x19
        /*001a*/ 	.short	0x0c4a


	//----- nvinfo : EIATTR_KPARAM_INFO
	.align		4
        /*001c*/ 	.byte	0x04, 0x17
        /*001e*/ 	.short	(.L_6163 - .L_6162)
.L_6162:
        /*0020*/ 	.word	0x00000000
        /*0024*/ 	.short	0x0002
        /*0026*/ 	.short	0x0c49
        /*0028*/ 	.byte	0x00, 0xf0, 0x05, 0x00


	//----- nvinfo : EIATTR_KPARAM_INFO
	.align		4
.L_6163:
        /*002c*/ 	.byte	0x04, 0x17
        /*002e*/ 	.short	(.L_6165 - .L_6164)
.L_6164:
        /*0030*/ 	.word	0x00000000
        /*0034*/ 	.short	0x0001
        /*0036*/ 	.short	0x0c48
        /*0038*/ 	.byte	0x00, 0xf0, 0x05, 0x00


	//----- nvinfo : EIATTR_KPARAM_INFO
	.align		4
.L_6165:
        /*003c*/ 	.byte	0x04, 0x17
        /*003e*/ 	.short	(.L_6167 - .L_6166)
.L_6166:
        /*0040*/ 	.word	0x00000000
        /*0044*/ 	.short	0x0000
        /*0046*/ 	.short	0x0000
        /*0048*/ 	.byte	0x00, 0xf0, 0x21, 0x31


	//----- nvinfo : EIATTR_MAXREG_COUNT
	.align		4
.L_6167:
        /*004c*/ 	.byte	0x03, 0x1b
        /*004e*/ 	.short	0x0080


	//----- nvinfo : EIATTR_MERCURY_ISA_VERSION
	.align		4
        /*0050*/ 	.byte	0x03, 0x5f
        /*0052*/ 	.short	0x0000


	//----- nvinfo : EIATTR_EXIT_INSTR_OFFSETS
	.align		4
        /*0054*/ 	.byte	0x04, 0x1c
        /*0056*/ 	.short	(.L_6169 - .L_6168)


	//   ....[0]....
.L_6168:
        /*0058*/ 	.word	0x000001a0


	//   ....[1]....
        /*005c*/ 	.word	0x00000b30


	//   ....[2]....
        /*0060*/ 	.word	0x00000b90


	//   ....[3]....
        /*0064*/ 	.word	0x000011c0


	//----- nvinfo : EIATTR_MAX_THREADS
	.align		4
.L_6169:
        /*0068*/ 	.byte	0x04, 0x05
        /*006a*/ 	.short	(.L_6171 - .L_6170)
.L_6170:
        /*006c*/ 	.word	0x00000200
        /*0070*/ 	.word	0x00000001
        /*0074*/ 	.word	0x00000001


	//----- nvinfo : EIATTR_CRS_STACK_SIZE
	.align		4
.L_6171:
        /*0078*/ 	.byte	0x04, 0x1e
        /*007a*/ 	.short	(.L_6173 - .L_6172)
.L_6172:
        /*007c*/ 	.word	0x00000000
.L_6173:


//--------------------- .nv.info._ZN2at6native55_GLOBAL__N__de093ff9_22_ForeachBinaryOpList_cu_a911ec4325multi_tensor_apply_kernelINS1_18TensorListMetadataILi2EEENS1_11CopyFunctorIabLi2ELi1ELi1EEEJNS0_4CopyIabEEEEEvT_T0_DpT1_ --------------------------
	.section	.nv.info._ZN2at6native55_GLOBAL__N__de093ff9_22_ForeachBinaryOpList_cu_a911ec4325multi_tensor_apply_kernelINS1_18TensorListMetadataILi2EEENS1_11CopyFunctorIabLi2ELi1ELi1EEEJNS0_4CopyIabEEEEEvT_T0_DpT1_,"",@"SHT_CUDA_INFO"
	.sectionflags	@""
	.align	4


	//----- nvinfo : EIATTR_CUDA_API_VERSION
	.align		4
        /*0000*/ 	.byte	0x04, 0x37
        /*0002*/ 	.short	(.L_6175 - .L_6174)
.L_6174:
        /*0004*/ 	.word	0x00000082


	//----- nvinfo : EIATTR_SW2861232_WAR
	.align		4
.L_6175:
        /*0008*/ 	.byte	0x01, 0x35
	.zero		2


	//----- nvinfo : EIATTR_PARAM_CBANK
	.align		4
        /*000c*/ 	.byte	0x04, 0x0a
        /*000e*/ 	.short	(.L_6177 - .L_6176)
	.align		4
.L_6176:
        /*0010*/ 	.word	index@(.nv.constant0._ZN2at6native55_GLOBAL__N__de093ff9_22_ForeachBinaryOpList_cu_a911ec4325multi_tensor_apply_kernelINS1_18TensorListMetadataILi2EEENS1_11CopyFunctorIabLi2ELi1ELi1EEEJNS0_4CopyIabEEEEEvT_T0_DpT1_)
        /*0014*/ 	.short	0x0160
        /*0016*/ 	.short	0x0c4a


	//----- nvinfo : EIATTR_CBANK_PARAM_SIZE
	.align		4
.L_6177:
        /*0018*/ 	.byte	0x03, 0x19
        /*001a*/ 	.short	0x0c4a


	//----- nvinfo : EIATTR_KPARAM_INFO
	.align		4
        /*001c*/ 	.byte	0x04, 0x17
        /*001e*/ 	.short	(.L_6179 - .L_6178)
.L_6178:
        /*0020*/ 	.word	0x00000000
        /*0024*/ 	.short	0x0002
        /*0026*/ 	.short	0x0c49
        /*0028*/ 	.byte	0x00, 0xf0, 0x05, 0x00


	//----- nvinfo : EIATTR_KPARAM_INFO
	.align		4
.L_6179:
        /*002c*/ 	.byte	0x04, 0x17
        /*002e*/ 	.short	(.L_6181 - .L_6180)
.L_6180:
        /*0030*/ 	.word	0x00000000
        /*0034*/ 	.short	0x0001
        /*0036*/ 	.short	0x0c48
        /*0038*/ 	.byte	0x00, 0xf0, 0x05, 0x00


	//----- nvinfo : EIATTR_KPARAM_INFO
	.align		4
.L_6181:
        /*003c*/ 	.byte	0x04, 0x17
        /*003e*/ 	.short	(.L_6183 - .L_6182)
.L_6182:
        /*0040*/ 	.word	0x00000000
        /*0044*/ 	.short	0x0000
        /*0046*/ 	.short	0x0000
        /*0048*/ 	.byte	0x00, 0xf0, 0x21, 0x31


	//----- nvinfo : EIATTR_MAXREG_COUNT
	.align		4
.L_6183:
        /*004c*/ 	.byte	0x03, 0x1b
        /*004e*/ 	.short	0x0080


	//----- nvinfo : EIATTR_MERCURY_ISA_VERSION
	.align		4
        /*0050*/ 	.byte	0x03, 0x5f
        /*0052*/ 	.short	0x0000


	//----- nvinfo : EIATTR_EXIT_INSTR_OFFSETS
	.align		4
        /*0054*/ 	.byte	0x04, 0x1c
        /*0056*/ 	.short	(.L_6185 - .L_6184)


	//   ....[0]....
.L_6184:
        /*0058*/ 	.word	0x00000170


	//   ....[1]....
        /*005c*/ 	.word	0x00000560


	//   ....[2]....
        /*0060*/ 	.word	0x000005c0


	//   ....[3]....
        /*0064*/ 	.word	0x000006f0


	//----- nvinfo : EIATTR_MAX_THREADS
	.align		4
.L_6185:
        /*0068*/ 	.byte	0x04, 0x05
        /*006a*/ 	.short	(.L_6187 - .L_6186)
.L_6186:
        /*006c*/ 	.word	0x00000200
        /*0070*/ 	.word	0x00000001
        /*0074*/ 	.word	0x00000001


	//----- nvinfo : EIATTR_CRS_STACK_SIZE
	.align		4
.L_6187:
        /*0078*/ 	.byte	0x04, 0x1e
        /*007a*/ 	.short	(.L_6189 - .L_6188)
.L_6188:
        /*007c*/ 	.word	0x00000000
.L_6189:


//--------------------- .nv.info._ZN2at6native55_GLOBAL__N__de093ff9_22_ForeachBinaryOpList_cu_a911ec4325multi_tensor_apply_kernelINS1_18TensorListMetadataILi2EEENS1_11CopyFunctorIaN3c108BFloat16ELi2ELi1ELi1EEEJNS0_4CopyIaS7_EEEEEvT_T0_DpT1_ --------------------------
	.section	.nv.info._ZN2at6native55_GLOBAL__N__de093ff9_22_ForeachBinaryOpList_cu_a911ec4325multi_tensor_apply_kernelINS1_18TensorListMetadataILi2EEENS1_11CopyFunctorIaN3c108BFloat16ELi2ELi1ELi1EEEJNS0_4CopyIaS7_EEEEEvT_T0_DpT1_,"",@"SHT_CUDA_INFO"
	.sectionflags	@""
	.align	4


	//----- nvinfo : EIATTR_CUDA_API_VERSION
	.align		4
        /*0000*/ 	.byte	0x04, 0x37
        /*0002*/ 	.short	(.L_6191 - .L_6190)
.L_6190:
        /*0004*/ 	.word	0x00000082


	//----- nvinfo : EIATTR_SW2861232_WAR
	.align		4
.L_6191:
        /*0008*/ 	.byte	0x01, 0x35
	.zero		2


	//----- nvinfo : EIATTR_PARAM_CBANK
	.align		4
        /*000c*/ 	.byte	0x04, 0x0a
        /*000e*/ 	.short	(.L_6193 - .L_6192)
	.align		4
.L_6192:
        /*0010*/ 	.word	index@(.nv.constant0._ZN2at6native55_GLOBAL__N__de093ff9_22_ForeachBinaryOpList_cu_a911ec4325multi_tensor_apply_kernelINS1_18TensorListMetadataILi2EEENS1_11CopyFunctorIaN3c108BFloat16ELi2ELi1ELi1EEEJNS0_4CopyIaS7_EEEEEvT_T0_DpT1_)
        /*0014*/ 	.short	0x0160
        /*0016*/ 	.short	0x0c4a


	//----- nvinfo : EIATTR_CBANK_PARAM_SIZE
	.align		4
.L_6193:
        /*0018*/ 	.byte	0x03, 0x19
        /*001a*/ 	.short	0x0c4a


	//----- nvinfo : EIATTR_KPARAM_INFO
	.align		4
        /*001c*/ 	.byte	0x04, 0x17
        /*001e*/ 	.short	(.L_6195 - .L_6194)
.L_6194:
        /*0020*/ 	.word	0x00000000
        /*0024*/ 	.short	0x0002
        /*0026*/ 	.short	0x0c49
        /*0028*/ 	.byte	0x00, 0xf0, 0x05, 0x00


	//----- nvinfo : EIATTR_KPARAM_INFO
	.align		4
.L_6195:
        /*002c*/ 	.byte	0x04, 0x17
        /*002e*/ 	.short	(.L_6197 - .L_6196)
.L_6196:
        /*0030*/ 	.word	0x00000000
        /*0034*/ 	.short	0x0001
        /*0036*/ 	.short	0x0c48
        /*0038*/ 	.byte	0x00, 0xf0, 0x05, 0x00


	//----- nvinfo : EIATTR_KPARAM_INFO
	.align		4
.L_6197:
        /*003c*/ 	.byte	0x04, 0x17
        /*003e*/ 	.short	(.L_6199 - .L_6198)
.L_6198:
        /*0040*/ 	.word	0x00000000
        /*0044*/ 	.short	0x0000
        /*0046*/ 	.short	0x0000
        /*0048*/ 	.byte	0x00, 0xf0, 0x21, 0x31


	//----- nvinfo : EIATTR_MAXREG_COUNT
	.align		4
.L_6199:
        /*004c*/ 	.byte	0x03, 0x1b
        /*004e*/ 	.short	0x0080


	//----- nvinfo : EIATTR_MERCURY_ISA_VERSION
	.align		4
        /*0050*/ 	.byte	0x03, 0x5f
        /*0052*/ 	.short	0x0000


	//----- nvinfo : EIATTR_EXIT_INSTR_OFFSETS
	.align		4
        /*0054*/ 	.byte	0x04, 0x1c
        /*0056*/ 	.short	(.L_6201 - .L_6200)


	//   ....[0]....
.L_6200:
        /*0058*/ 	.word	0x00000180


	//   ....[1]....
        /*005c*/ 	.word	0x000005f0


	//   ....[2]....
        /*0060*/ 	.word	0x00000650


	//   ....[3]....
        /*0064*/ 	.word	0x00000810


	//----- nvinfo : EIATTR_MAX_THREADS
	.align		4
.L_6201:
        /*0068*/ 	.byte	0x04, 0x05
        /*006a*/ 	.short	(.L_6203 - .L_6202)
.L_6202:
        /*006c*/ 	.word	0x00000200
        /*0070*/ 	.word	0x00000001
        /*0074*/ 	.word	0x00000001


	//----- nvinfo : EIATTR_CRS_STACK_SIZE
	.align		4
.L_6203:
        /*0078*/ 	.byte	0x04, 0x1e
        /*007a*/ 	.short	(.L_6205 - .L_6204)
.L_6204:
        /*007c*/ 	.word	0x00000000
.L_6205:


//--------------------- .nv.info._ZN2at6native55_GLOBAL__N__de093ff9_22_ForeachBinaryOpList_cu_a911ec4325multi_tensor_apply_kernelINS1_18TensorListMetadataILi2EEENS1_11CopyFunctorIaN3c104HalfELi2ELi1ELi1EEEJNS0_4CopyIaS7_EEEEEvT_T0_DpT1_ --------------------------
	.section	.nv.info._ZN2at6native55_GLOBAL__N__de093ff9_22_ForeachBinaryOpList_cu_a911ec4325multi_tensor_apply_kernelINS1_18TensorListMetadataILi2EEENS1_11CopyFunctorIaN3c104HalfELi2ELi1ELi1EEEJNS0_4CopyIaS7_EEEEEvT_T0_DpT1_,"",@"SHT_CUDA_INFO"
	.sectionflags	@""
	.align	4


	//----- nvinfo : EIATTR_CUDA_API_VERSION
	.align		4
        /*0000*/ 	.byte	0x04, 0x37
        /*0002*/ 	.short	(.L_6207 - .L_6206)
.L_6206:
        /*0004*/ 	.word	0x00000082


	//----- nvinfo : EIATTR_SW2861232_WAR
	.align		4
.L_6207:
        /*0008*/ 	.byte	0x01, 0x35
	.zero		2


	//----- nvinfo : EIATTR_PARAM_CBANK
	.align		4
        /*000c*/ 	.byte	0x04, 0x0a
        /*000e*/ 	.short	(.L_6209 - .L_6208)
	.align		4
.L_6208:
        /*0010*/ 	.word	index@(.nv.constant0._ZN2at6native55_GLOBAL__N__de093ff9_22_ForeachBinaryOpList_cu_a911ec4325multi_tensor_apply_kernelINS1_18TensorListMetadataILi2EEENS1_11CopyFunctorIaN3c104HalfELi2ELi1ELi1EEEJNS0_4CopyIaS7_EEEEEvT_T0_DpT1_)
        /*0014*/ 	.short	0x0160
        /*0016*/ 	.short	0x0c4a


	//----- nvinfo : EIATTR_CBANK_PARAM_SIZE
	.align		4
.L_6209:
        /*0018*/ 	.byte	0x03, 0x19
        /*001a*/ 	.short	0x0c4a


	//----- nvinfo : EIATTR_KPARAM_INFO
	.align		4
        /*001c*/ 	.byte	0x04, 0x17
        /*001e*/ 	.short	(.L_6211 - .L_6210)
.L_6210:
        /*0020*/ 	.word	0x00000000
        /*0024*/ 	.short	0x0002
        /*0026*/ 	.short	0x0c49
        /*0028*/ 	.byte	0x00, 0xf0, 0x05, 0x00


	//----- nvinfo : EIATTR_KPARAM_INFO
	.align		4
.L_6211:
        /*002c*/ 	.byte	0x04, 0x17
        /*002e*/ 	.short	(.L_6213 - .L_6212)
.L_6212:
        /*0030*/ 	.word	0x00000000
        /*0034*/ 	.short	0x0001
        /*0036*/ 	.short	0x0c48
        /*0038*/ 	.byte	0x00, 0xf0, 0x05, 0x00


	//----- nvinfo : EIATTR_KPARAM_INFO
	.align		4
.L_6213:
        /*003c*/ 	.byte	0x04, 0x17
        /*003e*/ 	.short	(.L_6215 - .L_6214)
.L_6214:
        /*0040*/ 	.word	0x00000000
        /*0044*/ 	.short	0x0000
        /*0046*/ 	.short	0x0000
        /*0048*/ 	.byte	0x00, 0xf0, 0x21, 0x31


	//----- nvinfo : EIATTR_MAXREG_COUNT
	.align		4
.L_6215:
        /*004c*/ 	.byte	0x03, 0x1b
        /*004e*/ 	.short	0x0080


	//----- nvinfo : EIATTR_MERCURY_ISA_VERSION
	.align		4
        /*0050*/ 	.byte	0x03, 0x5f
        /*0052*/ 	.short	0x0000


	//----- nvinfo : EIATTR_EXIT_INSTR_OFFSETS
	.align		4
        /*0054*/ 	.byte	0x04, 0x1c
        /*0056*/ 	.short	(.L_6217 - .L_6216)


	//   ....[0]....
.L_6216:
        /*0058*/ 	.word	0x00000180


	//   ....[1]....
        /*005c*/ 	.word	0x000005f0


	//   ....[2]....
        /*0060*/ 	.word	0x00000650


	//   ....[3]....
        /*0064*/ 	.word	0x00000810


	//----- nvinfo : EIATTR_MAX_THREADS
	.align		4
.L_6217:
        /*0068*/ 	.byte	0x04, 0x05
        /*006a*/ 	.short	(.L_6219 - .L_6218)
.L_6218:
        /*006c*/ 	.word	0x00000200
        /*0070*/ 	.word	0x00000001
        /*0074*/ 	.word	0x00000001


	//----- nvinfo : EIATTR_CRS_STACK_SIZE
	.align		4
.L_6219:
        /*0078*/ 	.byte	0x04, 0x1e
        /*007a*/ 	.short	(.L_6221 - .L_6220)
.L_6220:
        /*007c*/ 	.word	0x00000000
.L_6221:


//--------------------- .nv.info._ZN2at6native55_GLOBAL__N__de093ff9_22_ForeachBinaryOpList_cu_a911ec4325multi_tensor_apply_kernelINS1_18TensorListMetadataILi2EEENS1_11CopyFunctorIaN3c107complexIfEELi2ELi1ELi1EEEJNS0_4CopyIaS8_EEEEEvT_T0_DpT1_ --------------------------
	.section	.nv.info._ZN2at6native55_GLOBAL__N__de093ff9_22_ForeachBinaryOpList_cu_a911ec4325multi_tensor_apply_kernelINS1_18TensorListMetadataILi2EEENS1_11CopyFunctorIaN3c107complexIfEELi2ELi1ELi1EEEJNS0_4CopyIaS8_EEEEEvT_T0_DpT1_,"",@"SHT_CUDA_INFO"
	.sectionflags	@""
	.align	4


	//----- nvinfo : EIATTR_CUDA_API_VERSION
	.align		4
        /*0000*/ 	.byte	0x04, 0x37
        /*0002*/ 	.short	(.L_6223 - .L_6222)
.L_6222:
        /*0004*/ 	.word	0x00000082


	//----- nvinfo : EIATTR_SW2861232_WAR
	.align		4
.L_6223:
        /*0008*/ 	.byte	0x01, 0x35
	.zero		2


	//----- nvinfo : EIATTR_PARAM_CBANK
	.align		4
        /*000c*/ 	.byte	0x04, 0x0a
        /*000e*/ 	.short	(.L_6225 - .L_6224)
	.align		4
.L_6224:
        /*0010*/ 	.word	index@(.nv.constant0._ZN2at6native55_GLOBAL__N__de093ff9_22_ForeachBinaryOpList_cu_a911ec4325multi_tensor_apply_kernelINS1_18TensorListMetadataILi2EEENS1_11CopyFunctorIaN3c107complexIfEELi2ELi1ELi1EEEJNS0_4CopyIaS8_EEEEEvT_T0_DpT1_)
        /*0014*/ 	.short	0x0160
        /*0016*/ 	.short	0x0c4a


	//----- nvinfo : EIATTR_CBANK_PARAM_SIZE
	.align		4
.L_6225:
        /*0018*/ 	.byte	0x03, 0x19
        /*001a*/ 	.short	0x0c4a


	//----- nvinfo : EIATTR_KPARAM_INFO
	.align		4
        /*001c*/ 	.byte	0x04, 0x17
        /*001e*/ 	.short	(.L_6227 - .L_6226)
.L_6226:
        /*0020*/ 	.word	0x00000000
        /*0024*/ 	.short	0x0002
        /*0026*/ 	.short	0x0c49
        /*0028*/ 	.byte	0x00, 0xf0, 0x05, 0x00


	//----- nvinfo : EIATTR_KPARAM_INFO
	.align		4
.L_6227:
        /*002c*/ 	.byte	0x04, 0x17
        /*002e*/ 	.short	(.L_6229 - .L_6228)
.L_6228:
        /*0030*/ 	.word	0x00000000
        /*0034*/ 	.short	0x0001
        /*0036*/ 	.short	0x0c48
        /*0038*/ 	.byte	0x00, 0xf0, 0x05, 0x00


	//----- nvinfo : EIATTR_KPARAM_INFO
	.align		4
.L_6229:
        /*003c*/ 	.byte	0x04, 0x17
        /*003e*/ 	.short	(.L_6231 - .L_6230)
.L_6230:
        /*0040*/ 	.word	0x00000000
        /*0044*/ 	.short	0x0000
        /*0046*/ 	.short	0x0000
        /*0048*/ 	.byte	0x00, 0xf0, 0x21, 0x31


	//----- nvinfo : EIATTR_MAXREG_COUNT
	.align		4
.L_6231:
        /*004c*/ 	.byte	0x03, 0x1b
        /*004e*/ 	.short	0x0080


	//----- nvinfo : EIATTR_MERCURY_ISA_VERSION
	.align		4
        /*0050*/ 	.byte	0x03, 0x5f
        /*0052*/ 	.short	0x0000


	//----- nvinfo : EIATTR_EXIT_INSTR_OFFSETS
	.align		4
        /*0054*/ 	.byte	0x04, 0x1c
        /*0056*/ 	.short	(.L_6233 - .L_6232)


	//   ....[0]....
.L_6232:
        /*0058*/ 	.word	0x00000180


	//   ....[1]....
        /*005c*/ 	.word	0x000005e0


	//   ....[2]....
        /*0060*/ 	.word	0x00000640


	//   ....[3]....
        /*0064*/ 	.word	0x000007f0


	//----- nvinfo : EIATTR_MAX_THREADS
	.align		4
.L_6233:
        /*0068*/ 	.byte	0x04, 0x05
        /*006a*/ 	.short	(.L_6235 - .L_6234)
.L_6234:
        /*006c*/ 	.word	0x00000200
        /*0070*/ 	.word	0x00000001
        /*0074*/ 	.word	0x00000001


	//----- nvinfo : EIATTR_CRS_STACK_SIZE
	.align		4
.L_6235:
        /*0078*/ 	.byte	0x04, 0x1e
        /*007a*/ 	.short	(.L_6237 - .L_6236)
.L_6236:
        /*007c*/ 	.word	0x00000000
.L_6237:


//--------------------- .nv.info._ZN2at6native55_GLOBAL__N__de093ff9_22_ForeachBinaryOpList_cu_a911ec4325multi_tensor_apply_kernelINS1_18TensorListMetadataILi2EEENS1_11CopyFunctorIaN3c107complexIdEELi2ELi1ELi1EEEJNS0_4CopyIaS8_EEEEEvT_T0_DpT1_ --------------------------
	.section	.nv.info._ZN2at6native55_GLOBAL__N__de093ff9_22_ForeachBinaryOpList_cu_a911ec4325multi_tensor_apply_kernelINS1_18TensorListMetadataILi2EEENS1_11CopyFunctorIaN3c107complexIdEELi2ELi1ELi1EEEJNS0_4CopyIaS8_EEEEEvT_T0_DpT1_,"",@"SHT_CUDA_INFO"
	.sectionflags	@""
	.align	4


	//----- nvinfo : EIATTR_CUDA_API_VERSION
	.align		4
        /*0000*/ 	.byte	0x04, 0x37
        /*0002*/ 	.short	(.L_6239 - .L_6238)
.L_6238:
        /*0004*/ 	.word	0x00000082


	//----- nvinfo : EIATTR_SW2861232_WAR
	.align		4
.L_6239:
        /*0008*/ 	.byte	0x01, 0x35
	.zero		2


	//----- nvinfo : EIATTR_PARAM_CBANK
	.align		4
        /*000c*/ 	.byte	0x04, 0x0a
        /*000e*/ 	.short	(.L_6241 - .L_6240)
	.align		4
.L_6240:
        /*0010*/ 	.word	index@(.nv.constant0._ZN2at6native55_GLOBAL__N__de093ff9_22_ForeachBinaryOpList_cu_a911ec4325multi_tensor_apply_kernelINS1_18TensorListMetadataILi2EEENS1_11CopyFunctorIaN3c107complexIdEELi2ELi1ELi1EEEJNS0_4CopyIaS8_EEEEEvT_T0_DpT1_)
        /*0014*/ 	.short	0x0160
        /*0016*/ 	.short	0x0c4a


	//----- nvinfo : EIATTR_CBANK_PARAM_SIZE
	.align		4
.L_6241:
        /*0018*/ 	.byte	0x03, 0x19
        /*001a*/ 	.short	0x0c4a


	//----- nvinfo : EIATTR_KPARAM_INFO
	.align		4
        /*001c*/ 	.byte	0x04, 0x17
        /*001e*/ 	.short	(.L_6243 - .L_6242)
.L_6242:
        /*0020*/ 	.word	0x00000000
        /*0024*/ 	.short	0x0002
        /*0026*/ 	.short	0x0c49
        /*0028*/ 	.byte	0x00, 0xf0, 0x05, 0x00


	//----- nvinfo : EIATTR_KPARAM_INFO
	.align		4
.L_6243:
        /*002c*/ 	.byte	0x04, 0x17
        /*002e*/ 	.short	(.L_6245 - .L_6244)
.L_6244:
        /*0030*/ 	.word	0x00000000
        /*0034*/ 	.short	0x0001
        /*0036*/ 	.short	0x0c48
        /*0038*/ 	.byte	0x00, 0xf0, 0x05, 0x00


	//----- nvinfo : EIATTR_KPARAM_INFO
	.align		4
.L_6245:
        /*003c*/ 	.byte	0x04, 0x17
        /*003e*/ 	.short	(.L_6247 - .L_6246)
.L_6246:
        /*0040*/ 	.word	0x00000000
        /*0044*/ 	.short	0x0000
        /*0046*/ 	.short	0x0000
        /*0048*/ 	.byte	0x00, 0xf0, 0x21, 0x31


	//----- nvinfo : EIATTR_MAXREG_COUNT
	.align		4
.L_6247:
        /*004c*/ 	.byte	0x03, 0x1b
        /*004e*/ 	.short	0x0080


	//----- nvinfo : EIATTR_MERCURY_ISA_VERSION
	.align		4
        /*0050*/ 	.byte	0x03, 0x5f
        /*0052*/ 	.short	0x0000


	//----- nvinfo : EIATTR_EXIT_INSTR_OFFSETS
	.align		4
        /*0054*/ 	.byte	0x04, 0x1c
        /*0056*/ 	.short	(.L_6249 - .L_6248)


	//   ....[0]....
.L_6248:
        /*0058*/ 	.word	0x000001b0


	//   ....[1]....
        /*005c*/ 	.word	0x000005f0


	//   ....[2]....
        /*0060*/ 	.word	0x00000650


	//   ....[3]....
        /*0064*/ 	.word	0x00000800


	//----- nvinfo : EIATTR_MAX_THREADS
	.align		4
.L_6249:
        /*0068*/ 	.byte	0x04, 0x05
        /*006a*/ 	.short	(.L_6251 - .L_6250)
.L_6250:
        /*006c*/ 	.word	0x00000200
        /*0070*/ 	.word	0x00000001
        /*0074*/ 	.word	0x00000001


	//----- nvinfo : EIATTR_CRS_STACK_SIZE
	.align		4
.L_6251:
        /*0078*/ 	.byte	0x04, 0x1e
        /*007a*/ 	.short	(.L_6253 - .L_6252)
.L_6252:
        /*007c*/ 	.word	0x00000000
.L_6253:


//--------------------- .nv.info._ZN2at6native55_GLOBAL__N__de093ff9_22_ForeachBinaryOpList_cu_a911ec4325multi_tensor_apply_kernelINS1_18TensorListMetadataILi2EEENS1_11CopyFunctorIafLi2ELi1ELi1EEEJNS0_4CopyIafEEEEEvT_T0_DpT1_ --------------------------
	.section	.nv.info._ZN2at6native55_GLOBAL__N__de093ff9_22_ForeachBinaryOpList_cu_a911ec4325multi_tensor_apply_kernelINS1_18TensorListMetadataILi2EEENS1_11CopyFunctorIafLi2ELi1ELi1EEEJNS0_4CopyIafEEEEEvT_T0_DpT1_,"",@"SHT_CUDA_INFO"
	.sectionflags	@""
	.align	4


	//----- nvinfo : EIATTR_CUDA_API_VERSION
	.align		4
        /*0000*/ 	.byte	0x04, 0x37
        /*0002*/ 	.short	(.L_6255 - .L_6254)
.L_6254:
        /*0004*/ 	.word	0x00000082


	//----- nvinfo : EIATTR_SW2861232_WAR
	.align		4
.L_6255:
        /*0008*/ 	.byte	0x01, 0x35
	.zero		2


	//----- nvinfo : EIATTR_PARAM_CBANK
	.align		4
        /*000c*/ 	.byte	0x04, 0x0a
        /*000e*/ 	.short	(.L_6257 - .L_6256)
	.align		4
.L_6256:
        /*0010*/ 	.word	index@(.nv.constant0._ZN2at6native55_GLOBAL__N__de093ff9_22_ForeachBinaryOpList_cu_a911ec4325multi_tensor_apply_kernelINS1_18TensorListMetadataILi2EEENS1_11CopyFunctorIafLi2ELi1ELi1EEEJNS0_4CopyIafEEEEEvT_T0_DpT1_)
        /*0014*/ 	.short	0x0160
        /*0016*/ 	.short	0x0c4a


	//----- nvinfo : EIATTR_CBANK_PARAM_SIZE
	.align		4
.L_6257:
        /*0018*/ 	.byte	0x03, 0x19
        /*001a*/ 	.short	0x0c4a


	//----- nvinfo : EIATTR_KPARAM_INFO
	.align		4
        /*001c*/ 	.byte	0x04, 0x17
        /*001e*/ 	.short	(.L_6259 - .L_6258)
.L_6258:
        /*0020*/ 	.word	0x00000000
        /*0024*/ 	.short	0x0002
        /*0026*/ 	.short	0x0c49
        /*0028*/ 	.byte	0x00, 0xf0, 0x05, 0x00


	//----- nvinfo : EIATTR_KPARAM_INFO
	.align		4
.L_6259:
        /*002c*/ 	.byte	0x04, 0x17
        /*002e*/ 	.short	(.L_6261 - .L_6260)
.L_6260:
        /*0030*/ 	.word	0x00000000
        /*0034*/ 	.short	0x0001
        /*0036*/ 	.short	0x0c48
        /*0038*/ 	.byte	0x00, 0xf0, 0x05, 0x00


	//----- nvinfo : EIATTR_KPARAM_INFO
	.align		4
.L_6261:
        /*003c*/ 	.byte	0x04, 0x17
        /*003e*/ 	.short	(.L_6263 - .L_6262)
.L_6262:
        /*0040*/ 	.word	0x00000000
        /*0044*/ 	.short	0x0000
        /*0046*/ 	.short	0x0000
        /*0048*/ 	.byte	0x00, 0xf0, 0x21, 0x31


	//----- nvinfo : EIATTR_MAXREG_COUNT
	.align		4
.L_6263:
        /*004c*/ 	.byte	0x03, 0x1b
        /*004e*/ 	.short	0x0080


	//----- nvinfo : EIATTR_MERCURY_ISA_VERSION
	.align		4
        /*0050*/ 	.byte	0x03, 0x5f
        /*0052*/ 	.short	0x0000


	//----- nvinfo : EIATTR_EXIT_INSTR_OFFSETS
	.align		4
        /*0054*/ 	.byte	0x04, 0x1c
        /*0056*/ 	.short	(.L_6265 - .L_6264)


	//   ....[0]....
.L_6264:
        /*0058*/ 	.word	0x00000180


	//   ....[1]....
        /*005c*/ 	.word	0x000005b0


	//   ....[2]....
        /*0060*/ 	.word	0x00000610


	//   ....[3]....
        /*0064*/ 	.word	0x00000790


	//----- nvinfo : EIATTR_MAX_THREADS
	.align		4
.L_6265:
        /*0068*/ 	.byte	0x04, 0x05
        /*006a*/ 	.short	(.L_6267 - .L_6266)
.L_6266:
        /*006c*/ 	.word	0x00000200
        /*0070*/ 	.word	0x00000001
        /*0074*/ 	.word	0x00000001


	//----- nvinfo : EIATTR_CRS_STACK_SIZE
	.align		4
.L_6267:
        /*0078*/ 	.byte	0x04, 0x1e
        /*007a*/ 	.short	(.L_6269 - .L_6268)
.L_6268:
        /*007c*/ 	.word	0x00000000
.L_6269:


//--------------------- .nv.info._ZN2at6native55_GLOBAL__N__de093ff9_22_ForeachBinaryOpList_cu_a911ec4325multi_tensor_apply_kernelINS1_18TensorListMetadataILi2EEENS1_11CopyFunctorIadLi2ELi1ELi1EEEJNS0_4CopyIadEEEEEvT_T0_DpT1_ --------------------------
	.section	.nv.info._ZN2at6native55_GLOBAL__N__de093ff9_22_ForeachBinaryOpList_cu_a911ec4325multi_tensor_apply_kernelINS1_18TensorListMetadataILi2EEENS1_11CopyFunctorIadLi2ELi1ELi1EEEJNS0_4CopyIadEEEEEvT_T0_DpT1_,"",@"SHT_CUDA_INFO"
	.sectionflags	@""
	.align	4


	//----- nvinfo : EIATTR_CUDA_API_VERSION
	.align		4
        /*0000*/ 	.byte	0x04, 0x37
        /*0002*/ 	.short	(.L_6271 - .L_6270)
.L_6270:
        /*0004*/ 	.word	0x00000082


	//----- nvinfo : EIATTR_SW2861232_WAR
	.align		4
.L_6271:
        /*0008*/ 	.byte	0x01, 0x35
	.zero		2


	//----- nvinfo : EIATTR_PARAM_CBANK
	.align		4
        /*000c*/ 	.byte	0x04, 0x0a
        /*000e*/ 	.short	(.L_6273 - .L_6272)
	.align		4
.L_6272:
        /*0010*/ 	.word	index@(.nv.constant0._ZN2at6native55_GLOBAL__N__de093ff9_22_ForeachBinaryOpList_cu_a911ec4325multi_tensor_apply_kernelINS1_18TensorListMetadataILi2EEENS1_11CopyFunctorIadLi2ELi1ELi1EEEJNS0_4CopyIadEEEEEvT_T0_DpT1_)
        /*0014*/ 	.short	0x0160
        /*0016*/ 	.short	0x0c4a


	//----- nvinfo : EIATTR_CBANK_PARAM_SIZE
	.align		4
.L_6273:
        /*0018*/ 	.byte	0x03, 0x19
        /*001a*/ 	.short	0x0c4a


	//----- nvinfo : EIATTR_KPARAM_INFO
	.align		4
        /*001c*/ 	.byte	0x04, 0x17
        /*001e*/ 	.short	(.L_6275 - .L_6274)
.L_6274:
        /*0020*/ 	.word	0x00000000
        /*0024*/ 	.short	0x0002
        /*0026*/ 	.short	0x0c49
        /*0028*/ 	.byte	0x00, 0xf0, 0x05, 0x00


	//----- nvinfo : EIATTR_KPARAM_INFO
	.align		4
.L_6275:
        /*002c*/ 	.byte	0x04, 0x17
        /*002e*/ 	.short	(.L_6277 - .L_6276)
.L_6276:
        /*0030*/ 	.word	0x00000000
        /*0034*/ 	.short	0x0001
        /*0036*/ 	.short	0x0c48
        /*0038*/ 	.byte	0x00, 0xf0, 0x05, 0x00


	//----- nvinfo : EIATTR_KPARAM_INFO
	.align		4
.L_6277:
        /*003c*/ 	.byte	0x04, 0x17
        /*003e*/ 	.short	(.L_6279 - .L_6278)
.L_6278:
        /*0040*/ 	.word	0x00000000
        /*0044*/ 	.short	0x0000
        /*0046*/ 	.short	0x0000
        /*0048*/ 	.byte	0x00, 0xf0, 0x21, 0x31


	//----- nvinfo : EIATTR_MAXREG_COUNT
	.align		4
.L_6279:
        /*004c*/ 	.byte	0x03, 0x1b
        /*004e*/ 	.short	0x0080


	//----- nvinfo : EIATTR_MERCURY_ISA_VERSION
	.align		4
        /*0050*/ 	.byte	0x03, 0x5f
        /*0052*/ 	.short	0x0000


	//----- nvinfo : EIATTR_EXIT_INSTR_OFFSETS
	.align		4
        /*0054*/ 	.byte	0x04, 0x1c
        /*0056*/ 	.short	(.L_6281 - .L_6280)


	//   ....[0]....
.L_6280:
        /*0058*/ 	.word	0x000001b0


	//   ....[1]....
        /*005c*/ 	.word	0x000005b0


	//   ....[2]....
        /*0060*/ 	.word	0x00000610


	//   ....[3]....
        /*0064*/ 	.word	0x000007a0


	//----- nvinfo : EIATTR_MAX_THREADS
	.align		4
.L_6281:
        /*0068*/ 	.byte	0x04, 0x05
        /*006a*/ 	.short	(.L_6283 - .L_6282)
.L_6282:
        /*006c*/ 	.word	0x00000200
        /*0070*/ 	.word	0x00000001
        /*0074*/ 	.word	0x00000001


	//----- nvinfo : EIATTR_CRS_STACK_SIZE
	.align		4
.L_6283:
        /*0078*/ 	.byte	0x04, 0x1e
        /*007a*/ 	.short	(.L_6285 - .L_6284)
.L_6284:
        /*007c*/ 	.word	0x00000000
.L_6285:


//--------------------- .nv.info._ZN2at6native55_GLOBAL__N__de093ff9_22_ForeachBinaryOpList_cu_a911ec4325multi_tensor_apply_kernelINS1_18TensorListMetadataILi2EEENS1_11CopyFunctorIaiLi2ELi1ELi1EEEJNS0_4CopyIaiEEEEEvT_T0_DpT1_ --------------------------
	.section	.nv.info._ZN2at6native55_GLOBAL__N__de093ff9_22_ForeachBinaryOpList_cu_a911ec4325multi_tensor_apply_kernelINS1_18TensorListMetadataILi2EEENS1_11CopyFunctorIaiLi2ELi1ELi1EEEJNS0_4CopyIaiEEEEEvT_T0_DpT1_,"",@"SHT_CUDA_INFO"
	.sectionflags	@""
	.align	4


	//----- nvinfo : EIATTR_CUDA_API_VERSION
	.align		4
        /*0000*/ 	.byte	0x04, 0x37
        /*0002*/ 	.short	(.L_6287 - .L_6286)
.L_6286:
        /*0004*/ 	.word	0x00000082


	//----- nvinfo : EIATTR_SW2861232_WAR
	.align		4
.L_6287:
        /*0008*/ 	.byte	0x01, 0x35
	.zero		2


	//----- nvinfo : EIATTR_PARAM_CBANK
	.align		4
        /*000c*/ 	.byte	0x04, 0x0a
        /*000e*/ 	.short	(.L_6289 - .L_6288)
	.align		4
.L_6288:
        /*0010*/ 	.word	index@(.nv.constant0._ZN2at6native55_GLOBAL__N__de093ff9_22_ForeachBinaryOpList_cu_a911ec4325multi_tensor_apply_kernelINS1_18TensorListMetadataILi2EEENS1_11CopyFunctorIaiLi2ELi1ELi1EEEJNS0_4CopyIaiEEEEEvT_T0_DpT1_)
        /*0014*/ 	.short	0x0160
        /*0016*/ 	.short	0x0c4a


	//----- nvinfo : EIATTR_CBANK_PARAM_SIZE
	.align		4
.L_6289:
        /*0018*/ 	.byte	0x03, 0x19
        /*001a*/ 	.short	0x0c4a


	//----- nvinfo : EIATTR_KPARAM_INFO
	.align		4
        /*001c*/ 	.byte	0x04, 0x17
        /*001e*/ 	.short	(.L_6291 - .L_6290)
.L_6290:
        /*0020*/ 	.word	0x00000000
        /*0024*/ 	.short	0x0002
        /*0026*/ 	.short	0x0c49
        /*0028*/ 	.byte	0x00, 0xf0, 0x05, 0x00


	//----- nvinfo : EIATTR_KPARAM_INFO
	.align		4
.L_6291:
        /*002c*/ 	.byte	0x04, 0x17
        /*002e*/ 	.short	(.L_6293 - .L_6292)
.L_6292:
        /*0030*/ 	.word	0x00000000
        /*0034*/ 	.short	0x0001
        /*0036*/ 	.short	0x0c48
        /*0038*/ 	.byte	0x00, 0xf0, 0x05, 0x00


	//----- nvinfo : EIATTR_KPARAM_INFO
	.align		4
.L_6293:
        /*003c*/ 	.byte	0x04, 0x17
        /*003e*/ 	.short	(.L_6295 - .L_6294)
.L_6294:
        /*0040*/ 	.word	0x00000000
        /*0044*/ 	.short	0x0000
        /*0046*/ 	.short	0x0000
        /*0048*/ 	.byte	0x00, 0xf0, 0x21, 0x31


	//----- nvinfo : EIATTR_MAXREG_COUNT
	.align		4
.L_6295:
        /*004c*/ 	.byte	0x03, 0x1b
        /*004e*/ 	.short	0x0080


	//----- nvinfo : EIATTR_MERCURY_ISA_VERSION
	.align		4
        /*0050*/ 	.byte	0x03, 0x5f
        /*0052*/ 	.short	0x0000


	//----- nvinfo : EIATTR_EXIT_INSTR_OFFSETS
	.align		4
        /*0054*/ 	.byte	0x04, 0x1c
        /*0056*/ 	.short	(.L_6297 - .L_6296)


	//   ....[0]....
.L_6296:
        /*0058*/ 	.word	0x00000180


	//   ....[1]....
        /*005c*/ 	.word	0x00000560


	//   ....[2]....
        /*0060*/ 	.word	0x000005c0


	//   ....[3]....
        /*0064*/ 	.word	0x00000700


	//----- nvinfo : EIATTR_MAX_THREADS
	.align		4
.L_6297:
        /*0068*/ 	.byte	0x04, 0x05
        /*006a*/ 	.short	(.L_6299 - .L_6298)
.L_6298:
        /*006c*/ 	.word	0x00000200
        /*0070*/ 	.word	0x00000001
        /*0074*/ 	.word	0x00000001


	//----- nvinfo : EIATTR_CRS_STACK_SIZE
	.align		4
.L_6299:
        /*0078*/ 	.byte	0x04, 0x1e
        /*007a*/ 	.short	(.L_6301 - .L_6300)
.L_6300:
        /*007c*/ 	.word	0x00000000
.L_6301:


//--------------------- .nv.info._ZN2at6native55_GLOBAL__N__de093ff9_22_ForeachBinaryOpList_cu_a911ec4325multi_tensor_apply_kernelINS1_18TensorListMetadataILi2EEENS1_11CopyFunctorIasLi2ELi1ELi1EEEJNS0_4CopyIasEEEEEvT_T0_DpT1_ --------------------------
	.section	.nv.info._ZN2at6native55_GLOBAL__N__de093ff9_22_ForeachBinaryOpList_cu_a911ec4325multi_tensor_apply_kernelINS1_18TensorListMetadataILi2EEENS1_11CopyFunctorIasLi2ELi1ELi1EEEJNS0_4CopyIasEEEEEvT_T0_DpT1_,"",@"SHT_CUDA_INFO"
	.sectionflags	@""
	.align	4


	//----- nvinfo : EIATTR_CUDA_API_VERSION
	.align		4
        /*0000*/ 	.byte	0x04, 0x37
        /*0002*/ 	.short	(.L_6303 - .L_6302)
.L_6302:
        /*0004*/ 	.word	0x00000082


	//----- nvinfo : EIATTR_SW2861232_WAR
	.align		4
.L_6303:
        /*0008*/ 	.byte	0x01, 0x35
	.zero		2


	//----- nvinfo : EIATTR_PARAM_CBANK
	.align		4
        /*000c*/ 	.byte	0x04, 0x0a
        /*000e*/ 	.short	(.L_6305 - .L_6304)
	.align		4
.L_6304:
        /*0010*/ 	.word	index@(.nv.constant0._ZN2at6native55_GLOBAL__N__de093ff9_22_ForeachBinaryOpList_cu_a911ec4325multi_tensor_apply_kernelINS1_18TensorListMetadataILi2EEENS1_11CopyFunctorIasLi2ELi1ELi1EEEJNS0_4CopyIasEEEEEvT_T0_DpT1_)
        /*0014*/ 	.short	0x0160
        /*0016*/ 	.short	0x0c4a


	//----- nvinfo : EIATTR_CBANK_PARAM_SIZE
	.align		4
.L_6305:
        /*0018*/ 	.byte	0x03, 0x19
        /*001a*/ 	.short	0x0c4a


	//----- nvinfo : EIATTR_KPARAM_INFO
	.align		4
        /*001c*/ 	.byte	0x04, 0x17
        /*001e*/ 	.short	(.L_6307 - .L_6306)
.L_6306:
        /*0020*/ 	.word	0x00000000
        /*0024*/ 	.short	0x0002
        /*0026*/ 	.short	0x0c49
        /*0028*/ 	.byte	0x00, 0xf0, 0x05, 0x00


	//----- nvinfo : EIATTR_KPARAM_INFO
	.align		4
.L_6307:
        /*002c*/ 	.byte	0x04, 0x17
        /*002e*/ 	.short	(.L_6309 - .L_6308)
.L_6308:
        /*0030*/ 	.word	0x00000000
        /*0034*/ 	.short	0x0001
        /*0036*/ 	.short	0x0c48
        /*0038*/ 	.byte	0x00, 0xf0, 0x05, 0x00


	//----- nvinfo : EIATTR_KPARAM_INFO
	.align		4
.L_6309:
        /*003c*/ 	.byte	0x04, 0x17
        /*003e*/ 	.short	(.L_6311 - .L_6310)
.L_6310:
        /*0040*/ 	.word	0x00000000
        /*0044*/ 	.short	0x0000
        /*0046*/ 	.short	0x0000
        /*0048*/ 	.byte	0x00, 0xf0, 0x21, 0x31


	//----- nvinfo : EIATTR_MAXREG_COUNT
	.align		4
.L_6311:
        /*004c*/ 	.byte	0x03, 0x1b
        /*004e*/ 	.short	0x0080


	//----- nvinfo : EIATTR_MERCURY_ISA_VERSION
	.align		4
        /*0050*/ 	.byte	0x03, 0x5f
        /*0052*/ 	.short	0x0000


	//----- nvinfo : EIATTR_EXIT_INSTR_OFFSETS
	.align		4
        /*0054*/ 	.byte	0x04, 0x1c
        /*0056*/ 	.short	(.L_6313 - .L_6312)


	//   ....[0]....
.L_6312:
        /*0058*/ 	.word	0x00000180


	//   ....[1]....
        /*005c*/ 	.word	0x00000570


	//   ....[2]....
        /*0060*/ 	.word	0x000005d0


	//   ....[3]....
        /*0064*/ 	.word	0x00000730


	//----- nvinfo : EIATTR_MAX_THREADS
	.align		4
.L_6313:
        /*0068*/ 	.byte	0x04, 0x05
        /*006a*/ 	.short	(.L_6315 - .L_6314)
.L_6314:
        /*006c*/ 	.word	0x00000200
        /*0070*/ 	.word	0x00000001
        /*0074*/ 	.word	0x00000001


	//----- nvinfo : EIATTR_CRS_STACK_SIZE
	.align		4
.L_6315:
        /*0078*/ 	.byte	0x04, 0x1e
        /*007a*/ 	.short	(.L_6317 - .L_6316)
.L_6316:
        /*007c*/ 	.word	0x00000000
.L_6317:


//--------------------- .nv.info._ZN2at6native55_GLOBAL__N__de093ff9_22_ForeachBinaryOpList_cu_a911ec4325multi_tensor_apply_kernelINS1_18TensorListMetadataILi2EEENS1_11CopyFunctorIalLi2ELi1ELi1EEEJNS0_4CopyIalEEEEEvT_T0_DpT1_ --------------------------
	.section	.nv.info._ZN2at6native55_GLOBAL__N__de093ff9_22_ForeachBinaryOpList_cu_a911ec4325multi_tensor_apply_kernelINS1_18TensorListMetadataILi2EEENS1_11CopyFunctorIalLi2ELi1ELi1EEEJNS0_4CopyIalEEEEEvT_T0_DpT1_,"",@"SHT_CUDA_INFO"
	.sectionflags	@""
	.align	4


	//----- nvinfo : EIATTR_CUDA_API_VERSION
	.align		4
        /*0000*/ 	.byte	0x04, 0x37
        /*0002*/ 	.short	(.L_6319 - .L_6318)
.L_6318:
        /*0004*/ 	.word	0x00000082


	//----- nvinfo : EIATTR_SW2861232_WAR
	.align		4
.L_6319:
        /*0008*/ 	.byte	0x01, 0x35
	.zero		2


	//----- nvinfo : EIATTR_PARAM_CBANK
	.align		4
        /*000c*/ 	.byte	0x04, 0x0a
        /*000e*/ 	.short	(.L_6321 - .L_6320)
	.align		4
.L_6320:
        /*0010*/ 	.word	index@(.nv.constant0._ZN2at6native55_GLOBAL__N__de093ff9_22_ForeachBinaryOpList_cu_a911ec4325multi_tensor_apply_kernelINS1_18TensorListMetadataILi2EEENS1_11CopyFunctorIalLi2ELi1ELi1EEEJNS0_4CopyIalEEEEEvT_T0_DpT1_)
        /*0014*/ 	.short	0x0160
        /*0016*/ 	.short	0x0c4a


	//----- nvinfo : EIATTR_CBANK_PARAM_SIZE
	.align		4
.L_6321:
        /*0018*/ 	.byte	0x03, 0x19
        /*001a*/ 	.short	0x0c4a


	//----- nvinfo : EIATTR_KPARAM_INFO
	.align		4
        /*001c*/ 	.byte	0x04, 0x17
        /*001e*/ 	.short	(.L_6323 - .L_6322)
.L_6322:
        /*0020*/ 	.word	0x00000000
        /*0024*/ 	.short	0x0002
        /*0026*/ 	.short	0x0c49
        /*0028*/ 	.byte	0x00, 0xf0, 0x05, 0x00


	//----- nvinfo : EIATTR_KPARAM_INFO
	.align		4
.L_6323:
        /*002c*/ 	.byte	0x04, 0x17
        /*002e*/ 	.short	(.L_6325 - .L_6324)
.L_6324:
        /*0030*/ 	.word	0x00000000
        /*0034*/ 	.short	0x0001
        /*0036*/ 	.short	0x0c48
        /*0038*/ 	.byte	0x00, 0xf0, 0x05, 0x00


	//----- nvinfo : EIATTR_KPARAM_INFO
	.align		4
.L_6325:
        /*003c*/ 	.byte	0x04, 0x17
        /*003e*/ 	.short	(.L_6327 - .L_6326)
.L_6326:
        /*0040*/ 	.word	0x00000000
        /*0044*/ 	.short	0x0000
        /*0046*/ 	.short	0x0000
        /*0048*/ 	.byte	0x00, 0xf0, 0x21, 0x31


	//----- nvinfo : EIATTR_MAXREG_COUNT
	.align		4
.L_6327:
        /*004c*/ 	.byte	0x03, 0x1b
        /*004e*/ 	.short	0x0080


	//----- nvinfo : EIATTR_MERCURY_ISA_VERSION
	.align		4
        /*0050*/ 	.byte	0x03, 0x5f
        /*0052*/ 	.short	0x0000


	//----- nvinfo : EIATTR_EXIT_INSTR_OFFSETS
	.align		4
        /*0054*/ 	.byte	0x04, 0x1c
        /*0056*/ 	.short	(.L_6329 - .L_6328)


	//   ....[0]....
.L_6328:
        /*0058*/ 	.word	0x00000180


	//   ....[1]....
        /*005c*/ 	.word	0x00000570


	//   ....[2]....
        /*0060*/ 	.word	0x000005d0


	//   ....[3]....
        /*0064*/ 	.word	0x00000740


	//----- nvinfo : EIATTR_MAX_THREADS
	.align		4
.L_6329:
        /*0068*/ 	.byte	0x04, 0x05
        /*006a*/ 	.short	(.L_6331 - .L_6330)
.L_6330:
        /*006c*/ 	.word	0x00000200
        /*0070*/ 	.word	0x00000001
        /*0074*/ 	.word	0x00000001


	//----- nvinfo : EIATTR_CRS_STACK_SIZE
	.align		4
.L_6331:
        /*0078*/ 	.byte	0x04, 0x1e
        /*007a*/ 	.short	(.L_6333 - .L_6332)
.L_6332:
        /*007c*/ 	.word	0x00000000
.L_6333:


//--------------------- .nv.info._ZN2at6native55_GLOBAL__N__de093ff9_22_ForeachBinaryOpList_cu_a911ec4325multi_tensor_apply_kernelINS1_18TensorListMetadataILi2EEENS1_11CopyFunctorIahLi2ELi1ELi1EEEJNS0_4CopyIahEEEEEvT_T0_DpT1_ --------------------------
	.section	.nv.info._ZN2at6native55_GLOBAL__N__de093ff9_22_ForeachBinaryOpList_cu_a911ec4325multi_tensor_apply_kernelINS1_18TensorListMetadataILi2EEENS1_11CopyFunctorIahLi2ELi1ELi1EEEJNS0_4CopyIahEEEEEvT_T0_DpT1_,"",@"SHT_CUDA_INFO"
	.sectionflags	@""
	.align	4


	//----- nvinfo : EIATTR_CUDA_API_VERSION
	.align		4
        /*0000*/ 	.byte	0x04, 0x37
        /*0002*/ 	.short	(.L_6335 - .L_6334)
.L_6334:
        /*0004*/ 	.word	0x00000082


	//----- nvinfo : EIATTR_SW2861232_WAR
	.align		4
.L_6335:
        /*0008*/ 	.byte	0x01, 0x35
	.zero		2


	//----- nvinfo : EIATTR_PARAM_CBANK
	.align		4
        /*000c*/ 	.byte	0x04, 0x0a
        /*000e*/ 	.short	(.L_6337 - .L_6336)
	.align		4
.L_6336:
        /*0010*/ 	.word	index@(.nv.constant0._ZN2at6native55_GLOBAL__N__de093ff9_22_ForeachBinaryOpList_cu_a911ec4325multi_tensor_apply_kernelINS1_18TensorListMetadataILi2EEENS1_11CopyFunctorIahLi2ELi1ELi1EEEJNS0_4CopyIahEEEEEvT_T0_DpT1_)
        /*0014*/ 	.short	0x0160
        /*0016*/ 	.short	0x0c4a


	//----- nvinfo : EIATTR_CBANK_PARAM_SIZE
	.align		4
.L_6337:
        /*0018*/ 	.byte	0x03, 0x19
        /*001a*/ 	.short	0x0c4a


	//----- nvinfo : EIATTR_KPARAM_INFO
	.align		4
        /*001c*/ 	.byte	0x04, 0x17
        /*001e*/ 	.short	(.L_6339 - .L_6338)
.L_6338:
        /*0020*/ 	.word	0x00000000
        /*0024*/ 	.short	0x0002
        /*0026*/ 	.short	0x0c49
        /*0028*/ 	.byte	0x00, 0xf0, 0x05, 0x00


	//----- nvinfo : EIATTR_KPARAM_INFO
	.align		4
.L_6339:
        /*002c*/ 	.byte	0x04, 0x17
        /*002e*/ 	.short	(.L_6341 - .L_6340)
.L_6340:
        /*0030*/ 	.word	0x00000000
        /*0034*/ 	.short	0x0001
        /*0036*/ 	.short	0x0c48
        /*0038*/ 	.byte	0x00, 0xf0, 0x05, 0x00


	//----- nvinfo : EIATTR_KPARAM_INFO
	.align		4
.L_6341:
        /*003c*/ 	.byte	0x04, 0x17
        /*003e*/ 	.short	(.L_6343 - .L_6342)
.L_6342:
        /*0040*/ 	.word	0x00000000
        /*0044*/ 	.short	0x0000
        /*0046*/ 	.short	0x0000
        /*0048*/ 	.byte	0x00, 0xf0, 0x21, 0x31


	//----- nvinfo : EIATTR_MAXREG_COUNT
	.align		4
.L_6343:
        /*004c*/ 	.byte	0x03, 0x1b
        /*004e*/ 	.short	0x0080


	//----- nvinfo : EIATTR_MERCURY_ISA_VERSION
	.align		4
        /*0050*/ 	.byte	0x03, 0x5f
        /*0052*/ 	.short	0x0000


	//----- nvinfo : EIATTR_EXIT_INSTR_OFFSETS
	.align		4
        /*0054*/ 	.byte	0x04, 0x1c
        /*0056*/ 	.short	(.L_6345 - .L_6344)


	//   ....[0]....
.L_6344:
        /*0058*/ 	.word	0x00000170


	//   ....[1]....
        /*005c*/ 	.word	0x00000560


	//   ....[2]....
        /*0060*/ 	.word	0x000005c0


	//   ....[3]....
        /*0064*/ 	.word	0x000006f0


	//----- nvinfo : EIATTR_MAX_THREADS
	.align		4
.L_6345:
        /*0068*/ 	.byte	0x04, 0x05
        /*006a*/ 	.short	(.L_6347 - .L_6346)
.L_6346:
        /*006c*/ 	.word	0x00000200
        /*0070*/ 	.word	0x00000001
        /*0074*/ 	.word	0x00000001


	//----- nvinfo : EIATTR_CRS_STACK_SIZE
	.align		4
.L_6347:
        /*0078*/ 	.byte	0x04, 0x1e
        /*007a*/ 	.short	(.L_6349 - .L_6348)
.L_6348:
        /*007c*/ 	.word	0x00000000
.L_6349:


//--------------------- .nv.info._ZN2at6native55_GLOBAL__N__de093ff9_22_ForeachBinaryOpList_cu_a911ec4325multi_tensor_apply_kernelINS1_18TensorListMetadataILi2EEENS1_14UnaryOpFunctorIaLi2ELi1ELi1EEEJNS0_4CopyIaaEEEEEvT_T0_DpT1_ --------------------------
	.section	.nv.info._ZN2at6native55_GLOBAL__N__de093ff9_22_ForeachBinaryOpList_cu_a911ec4325multi_tensor_apply_kernelINS1_18TensorListMetadataILi2EEENS1_14UnaryOpFunctorIaLi2ELi1ELi1EEEJNS0_4CopyIaaEEEEEvT_T0_DpT1_,"",@"SHT_CUDA_INFO"
	.sectionflags	@""
	.align	4


	//----- nvinfo : EIATTR_CUDA_API_VERSION
	.align		4
        /*0000*/ 	.byte	0x04, 0x37
        /*0002*/ 	.short	(.L_6351 - .L_6350)
.L_6350:
        /*0004*/ 	.word	0x00000082


	//----- nvinfo : EIATTR_SW2861232_WAR
	.align		4
.L_6351:
        /*0008*/ 	.byte	0x01, 0x35
	.zero		2


	//----- nvinfo : EIATTR_PARAM_CBANK
	.align		4
        /*000c*/ 	.byte	0x04, 0x0a
        /*000e*/ 	.short	(.L_6353 - .L_6352)
	.align		4
.L_6352:
        /*0010*/ 	.word	index@(.nv.constant0._ZN2at6native55_GLOBAL__N__de093ff9_22_ForeachBinaryOpList_cu_a911ec4325multi_tensor_apply_kernelINS1_18TensorListMetadataILi2EEENS1_14UnaryOpFunctorIaLi2ELi1ELi1EEEJNS0_4CopyIaaEEEEEvT_T0_DpT1_)
        /*0014*/ 	.short	0x0160
        /*0016*/ 	.short	0x0c4a


	//----- nvinfo : EIATTR_CBANK_PARAM_SIZE
	.align		4
.L_6353:
        /*0018*/ 	.byte	0x03, 0x19
        /*001a*/ 	.short	0x0c4a


	//----- nvinfo : EIATTR_KPARAM_INFO
	.align		4
        /*001c*/ 	.byte	0x04, 0x17
        /*001e*/ 	.short	(.L_6355 - .L_6354)
.L_6354:
        /*0020*/ 	.word	0x00000000
        /*0024*/ 	.short	0x0002
        /*0026*/ 	.short	0x0c49
        /*0028*/ 	.byte	0x00, 0xf0, 0x05, 0x00


	//----- nvinfo : EIATTR_KPARAM_INFO
	.align		4
.L_6355:
        /*002c*/ 	.byte	0x04, 0x17
        /*002e*/ 	.short	(.L_6357 - .L_6356)
.L_6356:
        /*0030*/ 	.word	0x00000000
        /*0034*/ 	.short	0x0001
        /*0036*/ 	.short	0x0c48
        /*0038*/ 	.byte	0x00, 0xf0, 0x05, 0x00


	//----- nvinfo : EIATTR_KPARAM_INFO
	.align		4
.L_6357:
        /*003c*/ 	.byte	0x04, 0x17
        /*003e*/ 	.short	(.L_6359 - .L_6358)
.L_6358:
        /*0040*/ 	.word	0x00000000
        /*0044*/ 	.short	0x0000
        /*0046*/ 	.short	0x0000
        /*0048*/ 	.byte	0x00, 0xf0, 0x21, 0x31


	//----- nvinfo : EIATTR_MAXREG_COUNT
	.align		4
.L_6359:
        /*004c*/ 	.byte	0x03, 0x1b
        /*004e*/ 	.short	0x0080


	//----- nvinfo : EIATTR_MERCURY_ISA_VERSION
	.align		4
        /*0050*/ 	.byte	0x03, 0x5f
        /*0052*/ 	.short	0x0000


	//----- nvinfo : EIATTR_EXIT_INSTR_OFFSETS
	.align		4
        /*0054*/ 	.byte	0x04, 0x1c
        /*0056*/ 	.short	(.L_6361 - .L_6360)


	//   ....[0]....
.L_6360:
        /*0058*/ 	.word	0x00000170


	//   ....[1]....
        /*005c*/ 	.word	0x000005a0


	//   ....[2]....
        /*0060*/ 	.word	0x00000600


	//   ....[3]....
        /*0064*/ 	.word	0x00000730


	//----- nvinfo : EIATTR_MAX_THREADS
	.align		4
.L_6361:
        /*0068*/ 	.byte	0x04, 0x05
        /*006a*/ 	.short	(.L_6363 - .L_6362)
.L_6362:
        /*006c*/ 	.word	0x00000200
        /*0070*/ 	.word	0x00000001
        /*0074*/ 	.word	0x00000001


	//----- nvinfo : EIATTR_CRS_STACK_SIZE
	.align		4
.L_6363:
        /*0078*/ 	.byte	0x04, 0x1e
        /*007a*/ 	.short	(.L_6365 - .L_6364)
.L_6364:
        /*007c*/ 	.word	0x00000000
.L_6365:


//--------------------- .nv.info._ZN2at6native55_GLOBAL__N__de093ff9_22_ForeachBinaryOpList_cu_a911ec4325multi_tensor_apply_kernelINS1_18TensorListMetadataILi2EEENS1_11CopyFunctorIhN3c1015Float8_e5m2fnuzELi2ELi1ELi1EEEJNS0_4CopyIhS7_EEEEEvT_T0_DpT1_ --------------------------
	.section	.nv.info._ZN2at6native55_GLOBAL__N__de093ff9_22_ForeachBinaryOpList_cu_a911ec4325multi_tensor_apply_kernelINS1_18TensorListMetadataILi2EEENS1_11CopyFunctorIhN3c1015Float8_e5m2fnuzELi2ELi1ELi1EEEJNS0_4CopyIhS7_EEEEEvT_T0_DpT1_,"",@"SHT_CUDA_INFO"
	.sectionflags	@""
	.align	4


	//----- nvinfo : EIATTR_CUDA_API_VERSION
	.align		4
        /*0000*/ 	.byte	0x04, 0x37
        /*0002*/ 	.short	(.L_6367 - .L_6366)
.L_6366:
        /*0004*/ 	.word	0x00000082


	//----- nvinfo : EIATTR_SW2861232_WAR
	.align		4
.L_6367:
        /*0008*/ 	.byte	0x01, 0x35
	.zero		2


	//----- nvinfo : EIATTR_PARAM_CBANK
	.align		4
        /*000c*/ 	.byte	0x04, 0x0a
        /*000e*/ 	.short	(.L_6369 - .L_6368)
	.align		4
.L_6368:
        /*0010*/ 	.word	index@(.nv.constant0._ZN2at6native55_GLOBAL__N__de093ff9_22_ForeachBinaryOpList_cu_a911ec4325multi_tensor_apply_kernelINS1_18TensorListMetadataILi2EEENS1_11CopyFunctorIhN3c1015Float8_e5m2fnuzELi2ELi1ELi1EEEJNS0_4CopyIhS7_EEEEEvT_T0_DpT1_)
        /*0014*/ 	.short	0x0160
        /*0016*/ 	.short	0x0c4a


	//----- nvinfo : EIATTR_CBANK_PARAM_SIZE
	.align		4
.L_6369:
        /*0018*/ 	.byte	0x03, 0x19
        /*001a*/ 	.short	0x0c4a


	//----- nvinfo : EIATTR_KPARAM_INFO
	.align		4
        /*001c*/ 	.byte	0x04, 0x17
        /*001e*/ 	.short	(.L_6371 - .L_6370)
.L_6370:
        /*0020*/ 	.word	0x00000000
        /*0024*/ 	.short	0x0002
        /*0026*/ 	.short	0x0c49
        /*0028*/ 	.byte	0x00, 0xf0, 0x05, 0x00


	//----- nvinfo : EIATTR_KPARAM_INFO
	.align		4
.L_6371:
        /*002c*/ 	.byte	0x04, 0x17
        /*002e*/ 	.short	(.L_6373 - .L_6372)
.L_6372:
        /*0030*/ 	.word	0x00000000
        /*0034*/ 	.short	0x0001
        /*0036*/ 	.short	0x0c48
        /*0038*/ 	.byte	0x00, 0xf0, 0x05, 0x00


	//----- nvinfo : EIATTR_KPARAM_INFO
	.align		4
.L_6373:
        /*003c*/ 	.byte	0x04, 0x17
        /*003e*/ 	.short	(.L_6375 - .L_6374)
.L_6374:
        /*0040*/ 	.word	0x00000000
        /*0044*/ 	.short	0x0000
        /*0046*/ 	.short	0x0000
        /*0048*/ 	.byte	0x00, 0xf0, 0x21, 0x31


	//----- nvinfo : EIATTR_MAXREG_COUNT
	.align		4
.L_6375:
        /*004c*/ 	.byte	0x03, 0x1b
        /*004e*/ 	.short	0x0080


	//----- nvinfo : EIATTR_MERCURY_ISA_VERSION
	.align		4
        /*0050*/ 	.byte	0x03, 0x5f
        /*0052*/ 	.short	0x0000


	//----- nvinfo : EIATTR_EXIT_INSTR_OFFSETS
	.align		4
        /*0054*/ 	.byte	0x04, 0x1c
        /*0056*/ 	.short	(.L_6377 - .L_6376)


	//   ....[0]....
.L_6376:
        /*0058*/ 	.word	0x000001a0


	//   ....[1]....
        /*005c*/ 	.word	0x00000c30


	//   ....[2]....
        /*0060*/ 	.word	0x00000c90


	//   ....[3]....
        /*0064*/ 	.word	0x00001510


	//----- nvinfo : EIATTR_MAX_THREADS
	.align		4
.L_6377:
        /*0068*/ 	.byte	0x04, 0x05
        /*006a*/ 	.short	(.L_6379 - .L_6378)
.L_6378:
        /*006c*/ 	.word	0x00000200
        /*0070*/ 	.word	0x00000001
        /*0074*/ 	.word	0x00000001


	//----- nvinfo : EIATTR_CRS_STACK_SIZE
	.align		4
.L_6379:
        /*0078*/ 	.byte	0x04, 0x1e
        /*007a*/ 	.short	(.L_6381 - .L_6380)
.L_6380:
        /*007c*/ 	.word	0x00000000
.L_6381:


//--------------------- .nv.info._ZN2at6native55_GLOBAL__N__de093ff9_22_ForeachBinaryOpList_cu_a911ec4325multi_tensor_apply_kernelINS1_18TensorListMetadataILi2EEENS1_11CopyFunctorIhN3c1011Float8_e5m2ELi2ELi1ELi1EEEJNS0_4CopyIhS7_EEEEEvT_T0_DpT1_ --------------------------
	.section	.nv.info._ZN2at6native55_GLOBAL__N__de093ff9_22_ForeachBinaryOpList_cu_a911ec4325multi_tensor_apply_kernelINS1_18TensorListMetadataILi2EEENS1_11CopyFunctorIhN3c1011Float8_e5m2ELi2ELi1ELi1EEEJNS0_4CopyIhS7_EEEEEvT_T0_DpT1_,"",@"SHT_CUDA_INFO"
	.sectionflags	@""
	.align	4


	//----- nvinfo : EIATTR_CUDA_API_VERSION
	.align		4
        /*0000*/ 	.byte	0x04, 0x37
        /*0002*/ 	.short	(.L_6383 - .L_6382)
.L_6382:
        /*0004*/ 	.word	0x00000082


	//----- nvinfo : EIATTR_SW2861232_WAR
	.align		4
.L_6383:
        /*0008*/ 	.byte	0x01, 0x35
	.zero		2


	//----- nvinfo : EIATTR_PARAM_CBANK
	.align		4
        /*000c*/ 	.byte	0x04, 0x0a
        /*000e*/ 	.short	(.L_6385 - .L_6384)
	.align		4
.L_6384:
        /*0010*/ 	.word	index@(.nv.constant0._ZN2at6native55_GLOBAL__N__de093ff9_22_ForeachBinaryOpList_cu_a911ec4325multi_tensor_apply_kernelINS1_18TensorListMetadataILi2EEENS1_11CopyFunctorIhN3c1011Float8_e5m2ELi2ELi1ELi1EEEJNS0_4CopyIhS7_EEEEEvT_T0_DpT1_)
        /*0014*/ 	.short	0x0160
        /*0016*/ 	.short	0x0c4a


	//----- nvinfo : EIATTR_CBANK_PARAM_SIZE
	.align		4
.L_6385:
        /*0018*/ 	.byte	0x03, 0x19
        /*001a*/ 	.short	0x0c4a


	//----- nvinfo : EIATTR_KPARAM_INFO
	.align		4
        /*001c*/ 	.byte	0x04, 0x17
        /*001e*/ 	.short	(.L_6387 - .L_6386)
.L_6386:
        /*0020*/ 	.word	0x00000000
        /*0024*/ 	.short	0x0002
        /*0026*/ 	.short	0x0c49
        /*0028*/ 	.byte	0x00, 0xf0, 0x05, 0x00


	//----- nvinfo : EIATTR_KPARAM_INFO
	.align		4
.L_6387:
        /*002c*/ 	.byte	0x04, 0x17
        /*002e*/ 	.short	(.L_6389 - .L_6388)
.L_6388:
        /*0030*/ 	.word	0x00000000
        /*0034*/ 	.short	0x0001
        /*0036*/ 	.short	0x0c48
        /*0038*/ 	.byte	0x00, 0xf0, 0x05, 0x00


	//----- nvinfo : EIATTR_KPARAM_INFO
	.align		4
.L_6389:
        /*003c*/ 	.byte	0x04, 0x17
        /*003e*/ 	.short	(.L_6391 - .L_6390)
.L_6390:
        /*0040*/ 	.word	0x00000000
        /*0044*/ 	.short	0x0000
        /*0046*/ 	.short	0x0000
        /*0048*/ 	.byte	0x00, 0xf0, 0x21, 0x31


	//----- nvinfo : EIATTR_MAXREG_COUNT
	.align		4
.L_6391:
        /*004c*/ 	.byte	0x03, 0x1b
        /*004e*/ 	.short	0x0080


	//----- nvinfo : EIATTR_MERCURY_ISA_VERSION
	.align		4
        /*0050*/ 	.byte	0x03, 0x5f
        /*0052*/ 	.short	0x0000


	//----- nvinfo : EIATTR_EXIT_INSTR_OFFSETS
	.align		4
        /*0054*/ 	.byte	0x04, 0x1c
        /*0056*/ 	.short	(.L_6393 - .L_6392)


	//   ....[0]....
.L_6392:
        /*0058*/ 	.word	0x000001a0


	//   ....[1]....
        /*005c*/ 	.word	0x00000870


	//   ....[2]....
        /*0060*/ 	.word	0x000008d0


	//   ....[3]....
        /*0064*/ 	.word	0x00000d80


	//----- nvinfo : EIATTR_MAX_THREADS
	.align		4
.L_6393:
        /*0068*/ 	.byte	0x04, 0x05
        /*006a*/ 	.short	(.L_6395 - .L_6394)
.L_6394:
        /*006c*/ 	.word	0x00000200
        /*0070*/ 	.word	0x00000001
        /*0074*/ 	.word	0x00000001


	//----- nvinfo : EIATTR_CRS_STACK_SIZE
	.align		4
.L_6395:
        /*0078*/ 	.byte	0x04, 0x1e
        /*007a*/ 	.short	(.L_6397 - .L_6396)
.L_6396:
        /*007c*/ 	.word	0x00000000
.L_6397:


//--------------------- .nv.info._ZN2at6native55_GLOBAL__N__de093ff9_22_ForeachBinaryOpList_cu_a911ec4325multi_tensor_apply_kernelINS1_18TensorListMetadataILi2EEENS1_11CopyFunctorIhN3c1015Float8_e4m3fnuzELi2ELi1ELi1EEEJNS0_4CopyIhS7_EEEEEvT_T0_DpT1_ --------------------------
	.section	.nv.info._ZN2at6native55_GLOBAL__N__de093ff9_22_ForeachBinaryOpList_cu_a911ec4325multi_tensor_apply_kernelINS1_18TensorListMetadataILi2EEENS1_11CopyFunctorIhN3c1015Float8_e4m3fnuzELi2ELi1ELi1EEEJNS0_4CopyIhS7_EEEEEvT_T0_DpT1_,"",@"SHT_CUDA_INFO"
	.sectionflags	@""
	.align	4


	//----- nvinfo : EIATTR_CUDA_API_VERSION
	.align		4
        /*0000*/ 	.byte	0x04, 0x37
        /*0002*/ 	.short	(.L_6399 - .L_6398)
.L_6398:
        /*0004*/ 	.word	0x00000082


	//----- nvinfo : EIATTR_SW2861232_WAR
	.align		4
.L_6399:
        /*0008*/ 	.byte	0x01, 0x35
	.zero		2


	//----- nvinfo : EIATTR_PARAM_CBANK
	.align		4
        /*000c*/ 	.byte	0x04, 0x0a
        /*000e*/ 	.short	(.L_6401 - .L_6400)
	.align		4
.L_6400:
        /*0010*/ 	.word	index@(.nv.constant0._ZN2at6native55_GLOBAL__N__de093ff9_22_ForeachBinaryOpList_cu_a911ec4325multi_tensor_apply_kernelINS1_18TensorListMetadataILi2EEENS1_11CopyFunctorIhN3c1015Float8_e4m3fnuzELi2ELi1ELi1EEEJNS0_4CopyIhS7_EEEEEvT_T0_DpT1_)
        /*0014*/ 	.short	0x0160
        /*0016*/ 	.short	0x0c4a


	//----- nvinfo : EIATTR_CBANK_PARAM_SIZE
	.align		4
.L_6401:
        /*0018*/ 	.byte	0x03, 0x19
        /*001a*/ 	.short	0x0c4a


	//----- nvinfo : EIATTR_KPARAM_INFO
	.align		4
        /*001c*/ 	.byte	0x04, 0x17
        /*001e*/ 	.short	(.L_6403 - .L_6402)
.L_6402:
        /*0020*/ 	.word	0x00000000
        /*0024*/ 	.short	0x0002
        /*0026*/ 	.short	0x0c49
        /*0028*/ 	.byte	0x00, 0xf0, 0x05, 0x00


	//----- nvinfo : EIATTR_KPARAM_INFO
	.align		4
.L_6403:
        /*002c*/ 	.byte	0x04, 0x17
        /*002e*/ 	.short	(.L_6405 - .L_6404)
.L_6404:
        /*0030*/ 	.word	0x00000000
        /*0034*/ 	.short	0x0001
        /*0036*/ 	.short	0x0c48
        /*0038*/ 	.byte	0x00, 0xf0, 0x05, 0x00


	//----- nvinfo : EIATTR_KPARAM_INFO
	.align		4
.L_6405:
        /*003c*/ 	.byte	0x04, 0x17
        /*003e*/ 	.short	(.L_6407 - .L_6406)
.L_6406:
        /*0040*/ 	.word	0x00000000
        /*0044*/ 	.short	0x0000
        /*0046*/ 	.short	0x0000
        /*0048*/ 	.byte	0x00, 0xf0, 0x21, 0x31


	//----- nvinfo : EIATTR_MAXREG_COUNT
	.align		4
.L_6407:
        /*004c*/ 	.byte	0x03, 0x1b
        /*004e*/ 	.short	0x0080


	//----- nvinfo : EIATTR_MERCURY_ISA_VERSION
	.align		4
        /*0050*/ 	.byte	0x03, 0x5f
        /*0052*/ 	.short	0x0000


	//----- nvinfo : EIATTR_EXIT_INSTR_OFFSETS
	.align		4
        /*0054*/ 	.byte	0x04, 0x1c
        /*0056*/ 	.short	(.L_6409 - .L_6408)


	//   ....[0]....
.L_6408:
        /*0058*/ 	.word	0x000001a0


	//   ....[1]....
        /*005c*/ 	.word	0x00000c30


	//   ....[2]....
        /*0060*/ 	.word	0x00000c90


	//   ....[3]....
        /*0064*/ 	.word	0x00001510


	//----- nvinfo : EIATTR_MAX_THREADS
	.align		4
.L_6409:
        /*0068*/ 	.byte	0x04, 0x05
        /*006a*/ 	.short	(.L_6411 - .L_6410)
.L_6410:
        /*006c*/ 	.word	0x00000200
        /*0070*/ 	.word	0x00000001
        /*0074*/ 	.word	0x00000001


	//----- nvinfo : EIATTR_CRS_STACK_SIZE
	.align		4
.L_6411:
        /*0078*/ 	.byte	0x04, 0x1e
        /*007a*/ 	.short	(.L_6413 - .L_6412)
.L_6412:
        /*007c*/ 	.word	0x00000000
.L_6413:


//--------------------- .nv.info._ZN2at6native55_GLOBAL__N__de093ff9_22_ForeachBinaryOpList_cu_a911ec4325multi_tensor_apply_kernelINS1_18TensorListMetadataILi2EEENS1_11CopyFunctorIhN3c1013Float8_e4m3fnELi2ELi1ELi1EEEJNS0_4CopyIhS7_EEEEEvT_T0_DpT1_ --------------------------
	.section	.nv.info._ZN2at6native55_GLOBAL__N__de093ff9_22_ForeachBinaryOpList_cu_a911ec4325multi_tensor_apply_kernelINS1_18TensorListMetadataILi2EEENS1_11CopyFunctorIhN3c1013Float8_e4m3fnELi2ELi1ELi1EEEJNS0_4CopyIhS7_EEEEEvT_T0_DpT1_,"",@"SHT_CUDA_INFO"
	.sectionflags	@""
	.align	4


	//----- nvinfo : EIATTR_CUDA_API_VERSION
	.align		4
        /*0000*/ 	.byte	0x04, 0x37
        /*0002*/ 	.short	(.L_6415 - .L_6414)
.L_6414:
        /*0004*/ 	.word	0x00000082


	//----- nvinfo : EIATTR_SW2861232_WAR
	.align		4
.L_6415:
        /*0008*/ 	.byte	0x01, 0x35
	.zero		2


	//----- nvinfo : EIATTR_PARAM_CBANK
	.align		4
        /*000c*/ 	.byte	0x04, 0x0a
        /*000e*/ 	.short	(.L_6417 - .L_6416)
	.align		4
.L_6416:
        /*0010*/ 	.word	index@(.nv.constant0._ZN2at6native55_GLOBAL__N__de093ff9_22_ForeachBinaryOpList_cu_a911ec4325multi_tensor_apply_kernelINS1_18TensorListMetadataILi2EEENS1_11CopyFunctorIhN3c1013Float8_e4m3fnELi2ELi1ELi1EEEJNS0_4CopyIhS7_EEEEEvT_T0_DpT1_)
        /*0014*/ 	.short	0x0160
        /*0016*/ 	.short	0x0c4a


	//----- nvinfo : EIATTR_CBANK_PARAM_SIZE
	.align		4
.L_6417:
        /*0018*/ 	.byte	0x03, 0x19
        /*001a*/ 	.short	0x0c4a


	//----- nvinfo : EIATTR_KPARAM_INFO
	.align		4
        /*001c*/ 	.byte	0x04, 0x17
        /*001e*/ 	.short	(.L_6419 - .L_6418)
.L_6418:
        /*0020*/ 	.word	0x00000000
        /*0024*/ 	.short	0x0002
        /*0026*/ 	.short	0x0c49
        /*0028*/ 	.byte	0x00, 0xf0, 0x05, 0x00


	//----- nvinfo : EIATTR_KPARAM_INFO
	.align		4
.L_6419:
        /*002c*/ 	.byte	0x04, 0x17
        /*002e*/ 	.short	(.L_6421 - .L_6420)
.L_6420:
        /*0030*/ 	.word	0x00000000
        /*0034*/ 	.short	0x0001
        /*0036*/ 	.short	0x0c48
        /*0038*/ 	.byte	0x00, 0xf0, 0x05, 0x00


	//----- nvinfo : EIATTR_KPARAM_INFO
	.align		4
.L_6421:
        /*003c*/ 	.byte	0x04, 0x17
        /*003e*/ 	.short	(.L_6423 - .L_6422)
.L_6422:
        /*0040*/ 	.word	0x00000000
        /*0044*/ 	.short	0x0000
        /*0046*/ 	.short	0x0000
        /*0048*/ 	.byte	0x00, 0xf0, 0x21, 0x31


	//----- nvinfo : EIATTR_MAXREG_COUNT
	.align		4
.L_6423:
        /*004c*/ 	.byte	0x03, 0x1b
        /*004e*/ 	.short	0x0080


	//----- nvinfo : EIATTR_MERCURY_ISA_VERSION
	.align		4
        /*0050*/ 	.byte	0x03, 0x5f
        /*0052*/ 	.short	0x0000


	//----- nvinfo : EIATTR_EXIT_INSTR_OFFSETS
	.align		4
        /*0054*/ 	.byte	0x04, 0x1c
        /*0056*/ 	.short	(.L_6425 - .L_6424)


	//   ....[0]....
.L_6424:
        /*0058*/ 	.word	0x000001a0


	//   ....[1]....
        /*005c*/ 	.word	0x00000b30


	//   ....[2]....
        /*0060*/ 	.word	0x00000b90


	//   ....[3]....
        /*0064*/ 	.word	0x000011c0


	//----- nvinfo : EIATTR_MAX_THREADS
	.align		4
.L_6425:
        /*0068*/ 	.byte	0x04, 0x05
        /*006a*/ 	.short	(.L_6427 - .L_6426)
.L_6426:
        /*006c*/ 	.word	0x00000200
        /*0070*/ 	.word	0x00000001
        /*0074*/ 	.word	0x00000001


	//----- nvinfo : EIATTR_CRS_STACK_SIZE
	.align		4
.L_6427:
        /*0078*/ 	.byte	0x04, 0x1e
        /*007a*/ 	.short	(.L_6429 - .L_6428)
.L_6428:
        /*007c*/ 	.word	0x00000000
.L_6429:


//--------------------- .nv.info._ZN2at6native55_GLOBAL__N__de093ff9_22_ForeachBinaryOpList_cu_a911ec4325multi_tensor_apply_kernelINS1_18TensorListMetadataILi2EEENS1_11CopyFunctorIhbLi2ELi1ELi1EEEJNS0_4CopyIhbEEEEEvT_T0_DpT1_ --------------------------
	.section	.nv.info._ZN2at6native55_GLOBAL__N__de093ff9_22_ForeachBinaryOpList_cu_a911ec4325multi_tensor_apply_kernelINS1_18TensorListMetadataILi2EEENS1_11CopyFunctorIhbLi2ELi1ELi1EEEJNS0_4CopyIhbEEEEEvT_T0_DpT1_,"",@"SHT_CUDA_INFO"
	.sectionflags	@""
	.align	4


	//----- nvinfo : EIATTR_CUDA_API_VERSION
	.align		4
        /*0000*/ 	.byte	0x04, 0x37
        /*0002*/ 	.short	(.L_6431 - .L_6430)
.L_6430:
        /*0004*/ 	.word	0x00000082


	//----- nvinfo : EIATTR_SW2861232_WAR
	.align		4
.L_6431:
        /*0008*/ 	.byte	0x01, 0x35
	.zero		2


	//----- nvinfo : EIATTR_PARAM_CBANK
	.align		4
        /*000c*/ 	.byte	0x04, 0x0a
        /*000e*/ 	.short	(.L_6433 - .L_6432)
	.align		4
.L_6432:
        /*0010*/ 	.word	index@(.nv.constant0._ZN2at6native55_GLOBAL__N__de093ff9_22_ForeachBinaryOpList_cu_a911ec4325multi_tensor_apply_kernelINS1_18TensorListMetadataILi2EEENS1_11CopyFunctorIhbLi2ELi1ELi1EEEJNS0_4CopyIhbEEEEEvT_T0_DpT1_)
        /*0014*/ 	.short	0x0160
        /*0016*/ 	.short	0x0c4a


	//----- nvinfo : EIATTR_CBANK_PARAM_SIZE
	.align		4
.L_6433:
        /*0018*/ 	.byte	0x03, 0x19
        /*001a*/ 	.short	0x0c4a


	//----- nvinfo : EIATTR_KPARAM_INFO
	.align		4
        /*001c*/ 	.byte	0x04, 0x17
        /*001e*/ 	.short	(.L_6435 - .L_6434)
.L_6434:
        /*0020*/ 	.word	0x00000000
        /*0024*/ 	.short	0x0002
        /*0026*/ 	.short	0x0c49
        /*0028*/ 	.byte	0x00, 0xf0, 0x05, 0x00


	//----- nvinfo : EIATTR_KPARAM_INFO
	.align		4
.L_6435:
        /*002c*/ 	.byte	0x04, 0x17
        /*002e*/ 	.short	(.L_6437 - .L_6436)
.L_6436:
        /*0030*/ 	.word	0x00000000
        /*0034*/ 	.short	0x0001
        /*0036*/ 	.short	0x0c48
        /*0038*/ 	.byte	0x00, 0xf0, 0x05, 0x00


	//----- nvinfo : EIATTR_KPARAM_INFO
	.align		4
.L_6437:
        /*003c*/ 	.byte	0x04, 0x17
        /*003e*/ 	.short	(.L_6439 - .L_6438)
.L_6438:
        /*0040*/ 	.word	0x00000000
        /*0044*/ 	.short	0x0000
        /*0046*/ 	.short	0x0000
        /*0048*/ 	.byte	0x00, 0xf0, 0x21, 0x31


	//----- nvinfo : EIATTR_MAXREG_COUNT
	.align		4
.L_6439:
        /*004c*/ 	.byte	0x03, 0x1b
        /*004e*/ 	.short	0x0080


	//----- nvinfo : EIATTR_MERCURY_ISA_VERSION
	.align		4
        /*0050*/ 	.byte	0x03, 0x5f
        /*0052*/ 	.short	0x0000


	//----- nvinfo : EIATTR_EXIT_INSTR_OFFSETS
	.align		4
        /*0054*/ 	.byte	0x04, 0x1c
        /*0056*/ 	.short	(.L_6441 - .L_6440)


	//   ....[0]....
.L_6440:
        /*0058*/ 	.word	0x00000170


	//   ....[1]....
        /*005c*/ 	.word	0x00000560


	//   ....[2]....
        /*0060*/ 	.word	0x000005c0


	//   ....[3]....
        /*0064*/ 	.word	0x000006f0


	//----- nvinfo : EIATTR_MAX_THREADS
	.align		4
.L_6441:
        /*0068*/ 	.byte	0x04, 0x05
        /*006a*/ 	.short	(.L_6443 - .L_6442)
.L_6442:
        /*006c*/ 	.word	0x00000200
        /*0070*/ 	.word	0x00000001
        /*0074*/ 	.word	0x00000001


	//----- nvinfo : EIATTR_CRS_STACK_SIZE
	.align		4
.L_6443:
        /*0078*/ 	.byte	0x04, 0x1e
        /*007a*/ 	.short	(.L_6445 - .L_6444)
.L_6444:
        /*007c*/ 	.word	0x00000000
.L_6445:


//--------------------- .nv.info._ZN2at6native55_GLOBAL__N__de093ff9_22_ForeachBinaryOpList_cu_a911ec4325multi_tensor_apply_kernelINS1_18TensorListMetadataILi2EEENS1_11CopyFunctorIhN3c108BFloat16ELi2ELi1ELi1EEEJNS0_4CopyIhS7_EEEEEvT_T0_DpT1_ --------------------------
	.section	.nv.info._ZN2at6native55_GLOBAL__N__de093ff9_22_ForeachBinaryOpList_cu_a911ec4325multi_tensor_apply_kernelINS1_18TensorListMetadataILi2EEENS1_11CopyFunctorIhN3c108BFloat16ELi2ELi1ELi1EEEJNS0_4CopyIhS7_EEEEEvT_T0_DpT1_,"",@"SHT_CUDA_INFO"
	.sectionflags	@""
	.align	4


	//----- nvinfo : EIATTR_CUDA_API_VERSION
	.align		4
        /*0000*/ 	.byte	0x04, 0x37
        /*0002*/ 	.short	(.L_6447 - .L_6446)
.L_6446:
        /*0004*/ 	.word	0x00000082


	//----- nvinfo : EIATTR_SW2861232_WAR
	.align		4
.L_6447:
        /*0008*/ 	.byte	0x01, 0x35
	.zero		2


	//----- nvinfo : EIATTR_PARAM_CBANK
	.align		4
        /*000c*/ 	.byte	0x04, 0x0a
        /*000e*/ 	.short	(.L_6449 - .L_6448)
	.align		4
.L_6448:
        /*0010*/ 	.word	index@(.nv.constant0._ZN2at6native55_GLOBAL__N__de093ff9_22_ForeachBinaryOpList_cu_a911ec4325multi_tensor_apply_kernelINS1_18TensorListMetadataILi2EEENS1_11CopyFunctorIhN3c108BFloat16ELi2ELi1ELi1EEEJNS0_4CopyIhS7_EEEEEvT_T0_DpT1_)
        /*0014*/ 	.short	0x0160
        /*0016*/ 	.short	0x0c4a


	//----- nvinfo : EIATTR_CBANK_PARAM_SIZE
	.align		4
.L_6449:
        /*0018*/ 	.byte	0x03, 0x19
        /*001a*/ 	.short	0x0c4a


	//----- nvinfo : EIATTR_KPARAM_INFO
	.align		4
        /*001c*/ 	.byte	0x04, 0x17
        /*001e*/ 	.short	(.L_6451 - .L_6450)
.L_6450:
        /*0020*/ 	.word	0x00000000
        /*0024*/ 	.short	0x0002
        /*0026*/ 	.short	0x0c49
        /*0028*/ 	.byte	0x00, 0xf0, 0x05, 0x00


	//----- nvinfo : EIATTR_KPARAM_INFO
	.align		4
.L_6451:
        /*002c*/ 	.byte	0x04, 0x17
        /*002e*/ 	.short	(.L_6453 - .L_6452)
.L_6452:
        /*0030*/ 	.word	0x00000000
        /*0034*/ 	.short	0x0001
        /*0036*/ 	.short	0x0c48
        /*0038*/ 	.byte	0x00, 0xf0, 0x05, 0x00


	//----- nvinfo : EIATTR_KPARAM_INFO
	.align		4
.L_6453:
        /*003c*/ 	.byte	0x04, 0x17
        /*003e*/ 	.short	(.L_6455 - .L_6454)
.L_6454:
        /*0040*/ 	.word	0x00000000
        /*0044*/ 	.short	0x0000
        /*0046*/ 	.short	0x0000
        /*0048*/ 	.byte	0x00, 0xf0, 0x21, 0x31


	//----- nvinfo : EIATTR_MAXREG_COUNT
	.align		4
.L_6455:
        /*004c*/ 	.byte	0x03, 0x1b
        /*004e*/ 	.short	0x0080


	//----- nvinfo : EIATTR_MERCURY_ISA_VERSION
	.align		4
        /*0050*/ 	.byte	0x03, 0x5f
        /*0052*/ 	.short	0x0000


	//----- nvinfo : EIATTR_EXIT_INSTR_OFFSETS
	.align		4
        /*0054*/ 	.byte	0x04, 0x1c
        /*0056*/ 	.short	(.L_6457 - .L_6456)


	//   ....[0]....
.L_6456:
        /*0058*/ 	.word	0x00000180


	//   ....[1]....
        /*005c*/ 	.word	0x000005f0


	//   ....[2]....
        /*0060*/ 	.word	0x00000650


	//   ....[3]....
        /*0064*/ 	.word	0x00000810


	//----- nvinfo : EIATTR_MAX_THREADS
	.align		4
.L_6457:
        /*0068*/ 	.byte	0x04, 0x05
        /*006a*/ 	.short	(.L_6459 - .L_6458)
.L_6458:
        /*006c*/ 	.word	0x00000200
        /*0070*/ 	.word	0x00000001
        /*0074*/ 	.word	0x00000001


	//----- nvinfo : EIATTR_CRS_STACK_SIZE
	.align		4
.L_6459:
        /*0078*/ 	.byte	0x04, 0x1e
        /*007a*/ 	.short	(.L_6461 - .L_6460)
.L_6460:
        /*007c*/ 	.word	0x00000000
.L_6461:


//--------------------- .nv.info._ZN2at6native55_GLOBAL__N__de093ff9_22_ForeachBinaryOpList_cu_a911ec4325multi_tensor_apply_kernelINS1_18TensorListMetadataILi2EEENS1_11CopyFunctorIhN3c104HalfELi2ELi1ELi1EEEJNS0_4CopyIhS7_EEEEEvT_T0_DpT1_ --------------------------
	.section	.nv.info._ZN2at6native55_GLOBAL__N__de093ff9_22_ForeachBinaryOpList_cu_a911ec4325multi_tensor_apply_kernelINS1_18TensorListMetadataILi2EEENS1_11CopyFunctorIhN3c104HalfELi2ELi1ELi1EEEJNS0_4CopyIhS7_EEEEEvT_T0_DpT1_,"",@"SHT_CUDA_INFO"
	.sectionflags	@""
	.align	4


	//----- nvinfo : EIATTR_CUDA_API_VERSION
	.align		4
        /*0000*/ 	.byte	0x04, 0x37
        /*0002*/ 	.short	(.L_6463 - .L_6462)
.L_6462:
        /*0004*/ 	.word	0x00000082


	//----- nvinfo : EIATTR_SW2861232_WAR
	.align		4
.L_6463:
        /*0008*/ 	.byte	0x01, 0x35
	.zero		2


	//----- nvinfo : EIATTR_PARAM_CBANK
	.align		4
        /*000c*/ 	.byte	0x04, 0x0a
        /*000e*/ 	.short	(.L_6465 - .L_6464)
	.align		4
.L_6464:
        /*0010*/ 	.word	index@(.nv.constant0._ZN2at6native55_GLOBAL__N__de093ff9_22_ForeachBinaryOpList_cu_a911ec4325multi_tensor_apply_kernelINS1_18TensorListMetadataILi2EEENS1_11CopyFunctorIhN3c104HalfELi2ELi1ELi1EEEJNS0_4CopyIhS7_EEEEEvT_T0_DpT1_)
        /*0014*/ 	.short	0x0160
        /*0016*/ 	.short	0x0c4a


	//----- nvinfo : EIATTR_CBANK_PARAM_SIZE
	.align		4
.L_6465:
        /*0018*/ 	.byte	0x03, 0x19
        /*001a*/ 	.short	0x0c4a


	//----- nvinfo : EIATTR_KPARAM_INFO
	.align		4
        /*001c*/ 	.byte	0x04, 0x17
        /*001e*/ 	.short	(.L_6467 - .L_6466)
.L_6466:
        /*0020*/ 	.word	0x00000000
        /*0024*/ 	.short	0x0002
        /*0026*/ 	.short	0x0c49
        /*0028*/ 	.byte	0x00, 0xf0, 0x05, 0x00


	//----- nvinfo : EIATTR_KPARAM_INFO
	.align		4
.L_6467:
        /*002c*/ 	.byte	0x04, 0x17
        /*002e*/ 	.short	(.L_6469 - .L_6468)
.L_6468:
        /*0030*/ 	.word	0x00000000
        /*0034*/ 	.short	0x0001
        /*0036*/ 	.short	0x0c48
        /*0038*/ 	.byte	0x00, 0xf0, 0x05, 0x00


	//----- nvinfo : EIATTR_KPARAM_INFO
	.align		4
.L_6469:
        /*003c*/ 	.byte	0x04, 0x17
        /*003e*/ 	.short	(.L_6471 - .L_6470)
.L_6470:
        /*0040*/ 	.word	0x00000000
        /*0044*/ 	.short	0x0000
        /*0046*/ 	.short	0x0000
        /*0048*/ 	.byte	0x00, 0xf0, 0x21, 0x31


	//----- nvinfo : EIATTR_MAXREG_COUNT
	.align		4
.L_6471:
        /*004c*/ 	.byte	0x03, 0x1b
        /*004e*/ 	.short	0x0080


	//----- nvinfo : EIATTR_MERCURY_ISA_VERSION
	.align		4
        /*0050*/ 	.byte	0x03, 0x5f
        /*0052*/ 	.short	0x0000


	//----- nvinfo : EIATTR_EXIT_INSTR_OFFSETS
	.align		4
        /*0054*/ 	.byte	0x04, 0x1c
        /*0056*/ 	.short	(.L_6473 - .L_6472)


	//   ....[0]....
.L_6472:
        /*0058*/ 	.word	0x00000180


	//   ....[1]....
        /*005c*/ 	.word	0x000005f0


	//   ....[2]....
        /*0060*/ 	.word	0x00000650


	//   ....[3]....
        /*0064*/ 	.word	0x00000810


	//----- nvinfo : EIATTR_MAX_THREADS
	.align		4
.L_6473:
        /*0068*/ 	.byte	0x04, 0x05
        /*006a*/ 	.short	(.L_6475 - .L_6474)
.L_6474:
        /*006c*/ 	.word	0x00000200
        /*0070*/ 	.word	0x00000001
        /*0074*/ 	.word	0x00000001


	//----- nvinfo : EIATTR_CRS_STACK_SIZE
	.align		4
.L_6475:
        /*0078*/ 	.byte	0x04, 0x1e
        /*007a*/ 	.short	(.L_6477 - .L_6476)
.L_6476:
        /*007c*/ 	.word	0x00000000
.L_6477:


//--------------------- .nv.info._ZN2at6native55_GLOBAL__N__de093ff9_22_ForeachBinaryOpList_cu_a911ec4325multi_tensor_apply_kernelINS1_18TensorListMetadataILi2EEENS1_11CopyFunctorIhN3c107complexIfEELi2ELi1ELi1EEEJNS0_4CopyIhS8_EEEEEvT_T0_DpT1_ --------------------------
	.section	.nv.info._ZN2at6native55_GLOBAL__N__de093ff9_22_ForeachBinaryOpList_cu_a911ec4325multi_tensor_apply_kernelINS1_18TensorListMetadataILi2EEENS1_11CopyFunctorIhN3c107complexIfEELi2ELi1ELi1EEEJNS0_4CopyIhS8_EEEEEvT_T0_DpT1_,"",@"SHT_CUDA_INFO"
	.sectionflags	@""
	.align	4


	//----- nvinfo : EIATTR_CUDA_API_VERSION
	.align		4
        /*0000*/ 	.byte	0x04, 0x37
        /*0002*/ 	.short	(.L_6479 - .L_6478)
.L_6478:
        /*0004*/ 	.word	0x00000082


	//----- nvinfo : EIATTR_SW2861232_WAR
	.align		4
.L_6479:
        /*0008*/ 	.byte	0x01, 0x35
	.zero		2


	//----- nvinfo : EIATTR_PARAM_CBANK
	.align		4
        /*000c*/ 	.byte	0x04, 0x0a
        /*000e*/ 	.short	(.L_6481 - .L_6480)
	.align		4
.L_6480:
        /*0010*/ 	.word	index@(.nv.constant0._ZN2at6native55_GLOBAL__N__de093ff9_22_ForeachBinaryOpList_cu_a911ec4325multi_tensor_apply_kernelINS1_18TensorListMetadataILi2EEENS1_11CopyFunctorIhN3c107complexIfEELi2ELi1ELi1EEEJNS0_4CopyIhS8_EEEEEvT_T0_DpT1_)
        /*0014*/ 	.short	0x0160
        /*0016*/ 	.short	0x0c4a


	//----- nvinfo : EIATTR_CBANK_PARAM_SIZE
	.align		4
.L_6481:
        /*0018*/ 	.byte	0x03, 0x19
        /*001a*/ 	.short	0x0c4a


	//----- nvinfo : EIATTR_KPARAM_INFO
	.align		4
        /*001c*/ 	.byte	0x04, 0x17
        /*001e*/ 	.short	(.L_6483 - .L_6482)
.L_6482:
        /*0020*/ 	.word	0x00000000
        /*0024*/ 	.short	0x0002
        /*0026*/ 	.short	0x0c49
        /*0028*/ 	.byte	0x00, 0xf0, 0x05, 0x00


	//----- nvinfo : EIATTR_KPARAM_INFO
	.align		4
.L_6483:
        /*002c*/ 	.byte	0x04, 0x17
        /*002e*/ 	.short	(.L_6485 - .L_6484)
.L_6484:
        /*0030*/ 	.word	0x00000000
        /*0034*/ 	.short	0x0001
        /*0036*/ 	.short	0x0c48
        /*0038*/ 	.byte	0x00, 0xf0, 0x05, 0x00


	//----- nvinfo : EIATTR_KPARAM_INFO
	.align		4
.L_6485:
        /*003c*/ 	.byte	0x04, 0x17
        /*003e*/ 	.short	(.L_6487 - .L_6486)
.L_6486:
        /*0040*/ 	.word	0x00000000
        /*0044*/ 	.short	0x0000
        /*0046*/ 	.short	0x0000
        /*0048*/ 	.byte	0x00, 0xf0, 0x21, 0x31


	//----- nvinfo : EIATTR_MAXREG_COUNT
	.align		4
.L_6487:
        /*004c*/ 	.byte	0x03, 0x1b
        /*004e*/ 	.short	0x0080


	//----- nvinfo : EIATTR_MERCURY_ISA_VERSION
	.align		4
        /*0050*/ 	.byte	0x03, 0x5f
        /*0052*/ 	.short	0x0000


	//----- nvinfo : EIATTR_EXIT_INSTR_OFFSETS
	.align		4
        /*0054*/ 	.byte	0x04, 0x1c
        /*0056*/ 	.short	(.L_6489 - .L_6488)


	//   ....[0]....
.L_6488:
        /*0058*/ 	.word	0x00000180


	//   ....[1]....
        /*005c*/ 	.word	0x000005e0


	//   ....[2]....
        /*0060*/ 	.word	0x00000640


	//   ....[3]....
        /*0064*/ 	.word	0x000007f0


	//----- nvinfo : EIATTR_MAX_THREADS
	.align		4
.L_6489:
        /*0068*/ 	.byte	0x04, 0x05
        /*006a*/ 	.short	(.L_6491 - .L_6490)
.L_6490:
        /*006c*/ 	.word	0x00000200
        /*0070*/ 	.word	0x00000001
        /*0074*/ 	.word	0x00000001


	//----- nvinfo : EIATTR_CRS_STACK_SIZE
	.align		4
.L_6491:
        /*0078*/ 	.byte	0x04, 0x1e
        /*007a*/ 	.short	(.L_6493 - .L_6492)
.L_6492:
        /*007c*/ 	.word	0x00000000
.L_6493:


//--------------------- .nv.info._ZN2at6native55_GLOBAL__N__de093ff9_22_ForeachBinaryOpList_cu_a911ec4325multi_tensor_apply_kernelINS1_18TensorListMetadataILi2EEENS1_11CopyFunctorIhN3c107complexIdEELi2ELi1ELi1EEEJNS0_4CopyIhS8_EEEEEvT_T0_DpT1_ --------------------------
	.section	.nv.info._ZN2at6native55_GLOBAL__N__de093ff9_22_ForeachBinaryOpList_cu_a911ec4325multi_tensor_apply_kernelINS1_18TensorListMetadataILi2EEENS1_11CopyFunctorIhN3c107complexIdEELi2ELi1ELi1EEEJNS0_4CopyIhS8_EEEEEvT_T0_DpT1_,"",@"SHT_CUDA_INFO"
	.sectionflags	@""
	.align	4


	//----- nvinfo : EIATTR_CUDA_API_VERSION
	.align		4
        /*0000*/ 	.byte	0x04, 0x37
        /*0002*/ 	.short	(.L_6495 - .L_6494)
.L_6494:
        /*0004*/ 	.word	0x00000082


	//----- nvinfo : EIATTR_SW2861232_WAR
	.align		4
.L_6495:
        /*0008*/ 	.byte	0x01, 0x35
	.zero		2


	//----- nvinfo : EIATTR_PARAM_CBANK
	.align		4
        /*000c*/ 	.byte	0x04, 0x0a
        /*000e*/ 	.short	(.L_6497 - .L_6496)
	.align		4
.L_6496:
        /*0010*/ 	.word	index@(.nv.constant0._ZN2at6native55_GLOBAL__N__de093ff9_22_ForeachBinaryOpList_cu_a911ec4325multi_tensor_apply_kernelINS1_18TensorListMetadataILi2EEENS1_11CopyFunctorIhN3c107complexIdEELi2ELi1ELi1EEEJNS0_4CopyIhS8_EEEEEvT_T0_DpT1_)
        /*0014*/ 	.short	0x0160
        /*0016*/ 	.short	0x0c4a


	//----- nvinfo : EIATTR_CBANK_PARAM_SIZE
	.align		4
.L_6497:
        /*0018*/ 	.byte	0x03, 0x19
        /*001a*/ 	.short	0x0c4a


	//----- nvinfo : EIATTR_KPARAM_INFO
	.align		4
        /*001c*/ 	.byte	0x04, 0x17
        /*001e*/ 	.short	(.L_6499 - .L_6498)
.L_6498:
        /*0020*/ 	.word	0x00000000
        /*0024*/ 	.short	0x0002
        /*0026*/ 	.short	0x0c49
        /*0028*/ 	.byte	0x00, 0xf0, 0x05, 0x00


	//----- nvinfo : EIATTR_KPARAM_INFO
	.align		4
.L_6499:
        /*002c*/ 	.byte	0x04, 0x17
        /*002e*/ 	.short	(.L_6501 - .L_6500)
.L_6500:
        /*0030*/ 	.word	0x00000000
        /*0034*/ 	.short	0x0001
        /*0036*/ 	.short	0x0c48
        /*0038*/ 	.byte	0x00, 0xf0, 0x05, 0x00


	//----- nvinfo : EIATTR_KPARAM_INFO
	.align		4
.L_6501:
        /*003c*/ 	.byte	0x04, 0x17
        /*003e*/ 	.short	(.L_6503 - .L_6502)
.L_6502:
        /*0040*/ 	.word	0x00000000
        /*0044*/ 	.short	0x0000
        /*0046*/ 	.short	0x0000
        /*0048*/ 	.byte	0x00, 0xf0, 0x21, 0x31


	//----- nvinfo : EIATTR_MAXREG_COUNT
	.align		4
.L_6503:
        /*004c*/ 	.byte	0x03, 0x1b
        /*004e*/ 	.short	0x0080


	//----- nvinfo : EIATTR_MERCURY_ISA_VERSION
	.align		4
        /*0050*/ 	.byte	0x03, 0x5f
        /*0052*/ 	.short	0x0000


	//----- nvinfo : EIATTR_EXIT_INSTR_OFFSETS
	.align		4
        /*0054*/ 	.byte	0x04, 0x1c
        /*0056*/ 	.short	(.L_6505 - .L_6504)


	//   ....[0]....
.L_6504:
        /*0058*/ 	.word	0x000001b0


	//   ....[1]....
        /*005c*/ 	.word	0x000005f0


	//   ....[2]....
        /*0060*/ 	.word	0x00000650


	//   ....[3]....
        /*0064*/ 	.word	0x00000800


	//----- nvinfo : EIATTR_MAX_THREADS
	.align		4
.L_6505:
        /*0068*/ 	.byte	0x04, 0x05
        /*006a*/ 	.short	(.L_6507 - .L_6506)
.L_6506:
        /*006c*/ 	.word	0x00000200
        /*0070*/ 	.word	0x00000001
        /*0074*/ 	.word	0x00000001


	//----- nvinfo : EIATTR_CRS_STACK_SIZE
	.align		4
.L_6507:
        /*0078*/ 	.byte	0x04, 0x1e
        /*007a*/ 	.short	(.L_6509 - .L_6508)
.L_6508:
        /*007c*/ 	.word	0x00000000
.L_6509:


//--------------------- .nv.info._ZN2at6native55_GLOBAL__N__de093ff9_22_ForeachBinaryOpList_cu_a911ec4325multi_tensor_apply_kernelINS1_18TensorListMetadataILi2EEENS1_11CopyFunctorIhfLi2ELi1ELi1EEEJNS0_4CopyIhfEEEEEvT_T0_DpT1_ --------------------------
	.section	.nv.info._ZN2at6native55_GLOBAL__N__de093ff9_22_ForeachBinaryOpList_cu_a911ec4325multi_tensor_apply_kernelINS1_18TensorListMetadataILi2EEENS1_11CopyFunctorIhfLi2ELi1ELi1EEEJNS0_4CopyIhfEEEEEvT_T0_DpT1_,"",@"SHT_CUDA_INFO"
	.sectionflags	@""
	.align	4


	//----- nvinfo : EIATTR_CUDA_API_VERSION
	.align		4
        /*0000*/ 	.byte	0x04, 0x37
        /*0002*/ 	.short	(.L_6511 - .L_6510)
.L_6510:
        /*0004*/ 	.word	0x00000082


	//----- nvinfo : EIATTR_SW2861232_WAR
	.align		4
.L_6511:
        /*0008*/ 	.byte	0x01, 0x35
	.zero		2


	//----- nvinfo : EIATTR_PARAM_CBANK
	.align		4
        /*000c*/ 	.byte	0x04, 0x0a
        /*000e*/ 	.short	(.L_6513 - .L_6512)
	.align		4
.L_6512:
        /*0010*/ 	.word	index@(.nv.constant0._ZN2at6native55_GLOBAL__N__de093ff9_22_ForeachBinaryOpList_cu_a911ec4325multi_tensor_apply_kernelINS1_18TensorListMetadataILi2EEENS1_11CopyFunctorIhfLi2ELi1ELi1EEEJNS0_4CopyIhfEEEEEvT_T0_DpT1_)
        /*0014*/ 	.short	0x0160
        /*0016*/ 	.short	0x0c4a


	//----- nvinfo : EIATTR_CBANK_PARAM_SIZE
	.align		4
.L_6513:
        /*0018*/ 	.byte	0x03, 0x19
        /*001a*/ 	.short	0x0c4a


	//----- nvinfo : EIATTR_KPARAM_INFO
	.align		4
        /*001c*/ 	.byte	0x04, 0x17
        /*001e*/ 	.short	(.L_6515 - .L_6514)
.L_6514:
        /*0020*/ 	.word	0x00000000
        /*0024*/ 	.short	0x0002
        /*0026*/ 	.short	0x0c49
        /*0028*/ 	.byte	0x00, 0xf0, 0x05, 0x00


	//----- nvinfo : EIATTR_KPARAM_INFO
	.align		4
.L_6515:
        /*002c*/ 	.byte	0x04, 0x17
        /*002e*/ 	.short	(.L_6517 - .L_6516)
.L_6516:
        /*0030*/ 	.word	0x00000000
        /*0034*/ 	.short	0x0001
        /*0036*/ 	.short	0x0c48
        /*0038*/ 	.byte	0x00, 0xf0, 0x05, 0x00


	//----- nvinfo : EIATTR_KPARAM_INFO
	.align		4
.L_6517:
        /*003c*/ 	.byte	0x04, 0x17
        /*003e*/ 	.short	(.L_6519 - .L_6518)
.L_6518:
        /*0040*/ 	.word	0x00000000
        /*0044*/ 	.short	0x0000
        /*0046*/ 	.short	0x0000
        /*0048*/ 	.byte	0x00, 0xf0, 0x21, 0x31


	//----- nvinfo : EIATTR_MAXREG_COUNT
	.align		4
.L_6519:
        /*004c*/ 	.byte	0x03, 0x1b
        /*004e*/ 	.short	0x0080


	//----- nvinfo : EIATTR_MERCURY_ISA_VERSION
	.align		4
        /*0050*/ 	.byte	0x03, 0x5f
        /*0052*/ 	.short	0x0000


	//----- nvinfo : EIATTR_EXIT_INSTR_OFFSETS
	.align		4
        /*0054*/ 	.byte	0x04, 0x1c
        /*0056*/ 	.short	(.L_6521 - .L_6520)


	//   ....[0]....
.L_6520:
        /*0058*/ 	.word	0x00000180


	//   ....[1]....
        /*005c*/ 	.word	0x000005b0


	//   ....[2]....
        /*0060*/ 	.word	0x00000610


	//   ....[3]....
        /*0064*/ 	.word	0x00000790


	//----- nvinfo : EIATTR_MAX_THREADS
	.align		4
.L_6521:
        /*0068*/ 	.byte	0x04, 0x05
        /*006a*/ 	.short	(.L_6523 - .L_6522)
.L_6522:
        /*006c*/ 	.word	0x00000200
        /*0070*/ 	.word	0x00000001
        /*0074*/ 	.word	0x00000001


	//----- nvinfo : EIATTR_CRS_STACK_SIZE
	.align		4
.L_6523:
        /*0078*/ 	.byte	0x04, 0x1e
        /*007a*/ 	.short	(.L_6525 - .L_6524)
.L_6524:
        /*007c*/ 	.word	0x00000000
.L_6525:


//--------------------- .nv.info._ZN2at6native55_GLOBAL__N__de093ff9_22_ForeachBinaryOpList_cu_a911ec4325multi_tensor_apply_kernelINS1_18TensorListMetadataILi2EEENS1_11CopyFunctorIhdLi2ELi1ELi1EEEJNS0_4CopyIhdEEEEEvT_T0_DpT1_ --------------------------
	.section	.nv.info._ZN2at6native55_GLOBAL__N__de093ff9_22_ForeachBinaryOpList_cu_a911ec4325multi_tensor_apply_kernelINS1_18TensorListMetadataILi2EEENS1_11CopyFunctorIhdLi2ELi1ELi1EEEJNS0_4CopyIhdEEEEEvT_T0_DpT1_,"",@"SHT_CUDA_INFO"
	.sectionflags	@""
	.align	4


	//----- nvinfo : EIATTR_CUDA_API_VERSION
	.align		4
        /*0000*/ 	.byte	0x04, 0x37
        /*0002*/ 	.short	(.L_6527 - .L_6526)
.L_6526:
        /*0004*/ 	.word	0x00000082


	//----- nvinfo : EIATTR_SW2861232_WAR
	.align		4
.L_6527:
        /*0008*/ 	.byte	0x01, 0x35
	.zero		2


	//----- nvinfo : EIATTR_PARAM_CBANK
	.align		4
        /*000c*/ 	.byte	0x04, 0x0a
        /*000e*/ 	.short	(.L_6529 - .L_6528)
	.align		4
.L_6528:
        /*0010*/ 	.word	index@(.nv.constant0._ZN2at6native55_GLOBAL__N__de093ff9_22_ForeachBinaryOpList_cu_a911ec4325multi_tensor_apply_kernelINS1_18TensorListMetadataILi2EEENS1_11CopyFunctorIhdLi2ELi1ELi1EEEJNS0_4CopyIhdEEEEEvT_T0_DpT1_)
        /*0014*/ 	.short	0x0160
        /*0016*/ 	.short	0x0c4a


	//----- nvinfo : EIATTR_CBANK_PARAM_SIZE
	.align		4
.L_6529:
        /*0018*/ 	.byte	0x03, 0x19
        /*001a*/ 	.short	0x0c4a


	//----- nvinfo : EIATTR_KPARAM_INFO
	.align		4
        /*001c*/ 	.byte	0x04, 0x17
        /*001e*/ 	.short	(.L_6531 - .L_6530)
.L_6530:
        /*0020*/ 	.word	0x00000000
        /*0024*/ 	.short	0x0002
        /*0026*/ 	.short	0x0c49
        /*0028*/ 	.byte	0x00, 0xf0, 0x05, 0x00


	//----- nvinfo : EIATTR_KPARAM_INFO
	.align		4
.L_6531:
        /*002c*/ 	.byte	0x04, 0x17
        /*002e*/ 	.short	(.L_6533 - .L_6532)
.L_6532:
        /*0030*/ 	.word	0x00000000
        /*0034*/ 	.short	0x0001
        /*0036*/ 	.short	0x0c48
        /*0038*/ 	.byte	0x00, 0xf0, 0x05, 0x00


	//----- nvinfo : EIATTR_KPARAM_INFO
	.align		4
.L_6533:
        /*003c*/ 	.byte	0x04, 0x17
        /*003e*/ 	.short	(.L_6535 - .L_6534)
.L_6534:
        /*0040*/ 	.word	0x00000000
        /*0044*/ 	.short	0x0000
        /*0046*/ 	.short	0x0000
        /*0048*/ 	.byte	0x00, 0xf0, 0x21, 0x31


	//----- nvinfo : EIATTR_MAXREG_COUNT
	.align		4
.L_6535:
        /*004c*/ 	.byte	0x03, 0x1b
        /*004e*/ 	.short	0x0080


	//----- nvinfo : EIATTR_MERCURY_ISA_VERSION
	.align		4
        /*0050*/ 	.byte	0x03, 0x5f
        /*0052*/ 	.short	0x0000


	//----- nvinfo : EIATTR_EXIT_INSTR_OFFSETS
	.align		4
        /*0054*/ 	.byte	0x04, 0x1c
        /*0056*/ 	.short	(.L_6537 - .L_6536)


	//   ....[0]....
.L_6536:
        /*0058*/ 	.word	0x000001b0


	//   ....[1]....
        /*005c*/ 	.word	0x000005b0


	//   ....[2]....
        /*0060*/ 	.word	0x00000610


	//   ....[3]....
        /*0064*/ 	.word	0x000007a0


	//----- nvinfo : EIATTR_MAX_THREADS
	.align		4
.L_6537:
        /*0068*/ 	.byte	0x04, 0x05
        /*006a*/ 	.short	(.L_6539 - .L_6538)
.L_6538:
        /*006c*/ 	.word	0x00000200
        /*0070*/ 	.word	0x00000001
        /*0074*/ 	.word	0x00000001


	//----- nvinfo : EIATTR_CRS_STACK_SIZE
	.align		4
.L_6539:
        /*0078*/ 	.byte	0x04, 0x1e
        /*007a*/ 	.short	(.L_6541 - .L_6540)
.L_6540:
        /*007c*/ 	.word	0x00000000
.L_6541:


//--------------------- .nv.info._ZN2at6native55_GLOBAL__N__de093ff9_22_ForeachBinaryOpList_cu_a911ec4325multi_tensor_apply_kernelINS1_18TensorListMetadataILi2EEENS1_11CopyFunctorIhiLi2ELi1ELi1EEEJNS0_4CopyIhiEEEEEvT_T0_DpT1_ --------------------------
	.section	.nv.info._ZN2at6native55_GLOBAL__N__de093ff9_22_ForeachBinaryOpList_cu_a911ec4325multi_tensor_apply_kernelINS1_18TensorListMetadataILi2EEENS1_11CopyFunctorIhiLi2ELi1ELi1EEEJNS0_4CopyIhiEEEEEvT_T0_DpT1_,"",@"SHT_CUDA_INFO"
	.sectionflags	@""
	.align	4


	//----- nvinfo : EIATTR_CUDA_API_VERSION
	.align		4
        /*0000*/ 	.byte	0x04, 0x37
        /*0002*/ 	.short	(.L_6543 - .L_6542)
.L_6542:
        /*0004*/ 	.word	0x00000082


	//----- nvinfo : EIATTR_SW2861232_WAR
	.align		4
.L_6543:
        /*0008*/ 	.byte	0x01, 0x35
	.zero		2


	//----- nvinfo : EIATTR_PARAM_CBANK
	.align		4
        /*000c*/ 	.byte	0x04, 0x0a
        /*000e*/ 	.short	(.L_6545 - .L_6544)
	.align		4
.L_6544:
        /*0010*/ 	.word	index@(.nv.constant0._ZN2at6native55_GLOBAL__N__de093ff9_22_ForeachBinaryOpList_cu_a911ec4325multi_tensor_apply_kernelINS1_18TensorListMetadataILi2EEENS1_11CopyFunctorIhiLi2ELi1ELi1EEEJNS0_4CopyIhiEEEEEvT_T0_DpT1_)
        /*0014*/ 	.short	0x0160
        /*0016*/ 	.short	0x0c4a


	//----- nvinfo : EIATTR_CBANK_PARAM_SIZE
	.align		4
.L_6545:
        /*0018*/ 	.byte	0x03, 0x19
        /*001a*/ 	.short	0x0c4a


	//----- nvinfo : EIATTR_KPARAM_INFO
	.align		4
        /*001c*/ 	.byte	0x04, 0x17
        /*001e*/ 	.short	(.L_6547 - .L_6546)
.L_6546:
        /*0020*/ 	.word	0x00000000
        /*0024*/ 	.short	0x0002
        /*0026*/ 	.short	0x0c49
        /*0028*/ 	.byte	0x00, 0xf0, 0x05, 0x00


	//----- nvinfo : EIATTR_KPARAM_INFO
	.align		4
.L_6547:
        /*002c*/ 	.byte	0x04, 0x17
        /*002e*/ 	.short	(.L_6549 - .L_6548)
.L_6548:
        /*0030*/ 	.word	0x00000000
        /*0034*/ 	.short	0x0001
        /*0036*/ 	.short	0x0c48
        /*0038*/ 	.byte	0x00, 0xf0, 0x05, 0x00


	//----- nvinfo : EIATTR_KPARAM_INFO
	.align		4
.L_6549:
        /*003c*/ 	.byte	0x04, 0x17
        /*003e*/ 	.short	(.L_6551 - .L_6550)
.L_6550:
        /*0040*/ 	.word	0x00000000
        /*0044*/ 	.short	0x0000
        /*0046*/ 	.short	0x0000
        /*0048*/ 	.byte	0x00, 0xf0, 0x21, 0x31


	//----- nvinfo : EIATTR_MAXREG_COUNT
	.align		4
.L_6551:
        /*004c*/ 	.byte	0x03, 0x1b
        /*004e*/ 	.short	0x0080


	//----- nvinfo : EIATTR_MERCURY_ISA_VERSION
	.align		4
        /*0050*/ 	.byte	0x03, 0x5f
        /*0052*/ 	.short	0x0000


	//----- nvinfo : EIATTR_EXIT_INSTR_OFFSETS
	.align		4
        /*0054*/ 	.byte	0x04, 0x1c
        /*0056*/ 	.short	(.L_6553 - .L_6552)


	//   ....[0]....
.L_6552:
        /*0058*/ 	.word	0x00000180


	//   ....[1]....
        /*005c*/ 	.word	0x00000560


	//   ....[2]....
        /*0060*/ 	.word	0x000005c0


	//   ....[3]....
        /*0064*/ 	.word	0x00000700


	//----- nvinfo : EIATTR_MAX_THREADS
	.align		4
.L_6553:
        /*0068*/ 	.byte	0x04, 0x05
        /*006a*/ 	.short	(.L_6555 - .L_6554)
.L_6554:
        /*006c*/ 	.word	0x00000200
        /*0070*/ 	.word	0x00000001
        /*0074*/ 	.word	0x00000001


	//----- nvinfo : EIATTR_CRS_STACK_SIZE
	.align		4
.L_6555:
        /*0078*/ 	.byte	0x04, 0x1e
        /*007a*/ 	.short	(.L_6557 - .L_6556)
.L_6556:
        /*007c*/ 	.word	0x00000000
.L_6557:


//--------------------- .nv.info._ZN2at6native55_GLOBAL__N__de093ff9_22_ForeachBinaryOpList_cu_a911ec4325multi_tensor_apply_kernelINS1_18TensorListMetadataILi2EEENS1_11CopyFunctorIhsLi2ELi1ELi1EEEJNS0_4CopyIhsEEEEEvT_T0_DpT1_ --------------------------
	.section	.nv.info._ZN2at6native55_GLOBAL__N__de093ff9_22_ForeachBinaryOpList_cu_a911ec4325multi_tensor_apply_kernelINS1_18TensorListMetadataILi2EEENS1_11CopyFunctorIhsLi2ELi1ELi1EEEJNS0_4CopyIhsEEEEEvT_T0_DpT1_,"",@"SHT_CUDA_INFO"
	.sectionflags	@""
	.align	4


	//----- nvinfo : EIATTR_CUDA_API_VERSION
	.align		4
        /*0000*/ 	.byte	0x04, 0x37
        /*0002*/ 	.short	(.L_6559 - .L_6558)
.L_6558:
        /*0004*/ 	.word	0x00000082


	//----- nvinfo : EIATTR_SW2861232_WAR
	.align		4
.L_6559:
        /*0008*/ 	.byte	0x01, 0x35
	.zero		2


	//----- nvinfo : EIATTR_PARAM_CBANK
	.align		4
        /*000c*/ 	.byte	0x04, 0x0a
        /*000e*/ 	.short	(.L_6561 - .L_6560)
	.align		4
.L_6560:
        /*0010*/ 	.word	index@(.nv.constant0._ZN2at6native55_GLOBAL__N__de093ff9_22_ForeachBinaryOpList_cu_a911ec4325multi_tensor_apply_kernelINS1_18TensorListMetadataILi2EEENS1_11CopyFunctorIhsLi2ELi1ELi1EEEJNS0_4CopyIhsEEEEEvT_T0_DpT1_)
        /*0014*/ 	.short	0x0160
        /*0016*/ 	.short	0x0c4a


	//----- nvinfo : EIATTR_CBANK_PARAM_SIZE
	.align		4
.L_6561:
        /*0018*/ 	.byte	0x03, 0x19
        /*001a*/ 	.short	0x0c4a


	//----- nvinfo : EIATTR_KPARAM_INFO
	.align		4
        /*001c*/ 	.byte	0x04, 0x17
        /*001e*/ 	.short	(.L_6563 - .L_6562)
.L_6562:
        /*0020*/ 	.word	0x00000000
        /*0024*/ 	.short	0x0002
        /*0026*/ 	.short	0x0c49
        /*0028*/ 	.byte	0x00, 0xf0, 0x05, 0x00


	//----- nvinfo : EIATTR_KPARAM_INFO
	.align		4
.L_6563:
        /*002c*/ 	.byte	0x04, 0x17
        /*002e*/ 	.short	(.L_6565 - .L_6564)
.L_6564:
        /*0030*/ 	.word	0x00000000
        /*0034*/ 	.short	0x0001
        /*0036*/ 	.short	0x0c48
        /*0038*/ 	.byte	0x00, 0xf0, 0x05, 0x00


	//----- nvinfo : EIATTR_KPARAM_INFO
	.align		4
.L_6565:
        /*003c*/ 	.byte	0x04, 0x17
        /*003e*/ 	.short	(.L_6567 - .L_6566)
.L_6566:
        /*0040*/ 	.word	0x00000000
        /*0044*/ 	.short	0x0000
        /*0046*/ 	.short	0x0000
        /*0048*/ 	.byte	0x00, 0xf0, 0x21, 0x31


	//----- nvinfo : EIATTR_MAXREG_COUNT
	.align		4
.L_6567:
        /*004c*/ 	.byte	0x03, 0x1b
        /*004e*/ 	.short	0x0080


	//----- nvinfo : EIATTR_MERCURY_ISA_VERSION
	.align		4
        /*0050*/ 	.byte	0x03, 0x5f
        /*0052*/ 	.short	0x0000


	//----- nvinfo : EIATTR_EXIT_INSTR_OFFSETS
	.align		4
        /*0054*/ 	.byte	0x04, 0x1c
        /*0056*/ 	.short	(.L_6569 - .L_6568)


	//   ....[0]....
.L_6568:
        /*0058*/ 	.word	0x00000180


	//   ....[1]....
        /*005c*/ 	.word	0x00000570


	//   ....[2]....
        /*0060*/ 	.word	0x000005d0


	//   ....[3]....
        /*0064*/ 	.word	0x00000730


	//----- nvinfo : EIATTR_MAX_THREADS
	.align		4
.L_6569:
        /*0068*/ 	.byte	0x04, 0x05
        /*006a*/ 	.short	(.L_6571 - .L_6570)
.L_6570:
        /*006c*/ 	.word	0x00000200
        /*0070*/ 	.word	0x00000001
        /*0074*/ 	.word	0x00000001


	//----- nvinfo : EIATTR_CRS_STACK_SIZE
	.align		4
.L_6571:
        /*0078*/ 	.byte	0x04, 0x1e
        /*007a*/ 	.short	(.L_6573 - .L_6572)
.L_6572:
        /*007c*/ 	.word	0x00000000
.L_6573:


//--------------------- .nv.info._ZN2at6native55_GLOBAL__N__de093ff9_22_ForeachBinaryOpList_cu_a911ec4325multi_tensor_apply_kernelINS1_18TensorListMetadataILi2EEENS1_11CopyFunctorIhlLi2ELi1ELi1EEEJNS0_4CopyIhlEEEEEvT_T0_DpT1_ --------------------------
	.section	.nv.info._ZN2at6native55_GLOBAL__N__de093ff9_22_ForeachBinaryOpList_cu_a911ec4325multi_tensor_apply_kernelINS1_18TensorListMetadataILi2EEENS1_11CopyFunctorIhlLi2ELi1ELi1EEEJNS0_4CopyIhlEEEEEvT_T0_DpT1_,"",@"SHT_CUDA_INFO"
	.sectionflags	@""
	.align	4


	//----- nvinfo : EIATTR_CUDA_API_VERSION
	.align		4
        /*0000*/ 	.byte	0x04, 0x37
        /*0002*/ 	.short	(.L_6575 - .L_6574)
.L_6574:
        /*0004*/ 	.word	0x00000082


	//----- nvinfo : EIATTR_SW2861232_WAR
	.align		4
.L_6575:
        /*0008*/ 	.byte	0x01, 0x35
	.zero		2


	//----- nvinfo : EIATTR_PARAM_CBANK
	.align		4
        /*000c*/ 	.byte	0x04, 0x0a
        /*000e*/ 	.short	(.L_6577 - .L_6576)
	.align		4
.L_6576:
        /*0010*/ 	.word	index@(.nv.constant0._ZN2at6native55_GLOBAL__N__de093ff9_22_ForeachBinaryOpList_cu_a911ec4325multi_tensor_apply_kernelINS1_18TensorListMetadataILi2EEENS1_11CopyFunctorIhlLi2ELi1ELi1EEEJNS0_4CopyIhlEEEEEvT_T0_DpT1_)
        /*0014*/ 	.short	0x0160
        /*0016*/ 	.short	0x0c4a


	//----- nvinfo : EIATTR_CBANK_PARAM_SIZE
	.align		4
.L_6577:
        /*0018*/ 	.byte	0x03, 0x19
        /*001a*/ 	.short	0x0c4a


	//----- nvinfo : EIATTR_KPARAM_INFO
	.align		4
        /*001c*/ 	.byte	0x04, 0x17
        /*001e*/ 	.short	(.L_6579 - .L_6578)
.L_6578:
        /*0020*/ 	.word	0x00000000
        /*0024*/ 	.short	0x0002
        /*0026*/ 	.short	0x0c49
        /*0028*/ 	.byte	0x00, 0xf0, 0x05, 0x00


	//----- nvinfo : EIATTR_KPARAM_INFO
	.align		4
.L_6579:
        /*002c*/ 	.byte	0x04, 0x17
        /*002e*/ 	.short	(.L_6581 - .L_6580)
.L_6580:
        /*0030*/ 	.word	0x00000000
        /*0034*/ 	.short	0x0001
        /*0036*/ 	.short	0x0c48
        /*0038*/ 	.byte	0x00, 0xf0, 0x05, 0x00


	//----- nvinfo : EIATTR_KPARAM_INFO
	.align		4
.L_6581:
        /*003c*/ 	.byte	0x04, 0x17
        /*003e*/ 	.short	(.L_6583 - .L_6582)
.L_6582:
        /*0040*/ 	.word	0x00000000
        /*0044*/ 	.short	0x0000
        /*0046*/ 	.short	0x0000
        /*0048*/ 	.byte	0x00, 0xf0, 0x21, 0x31


	//----- nvinfo : EIATTR_MAXREG_COUNT
	.align		4
.L_6583:
        /*004c*/ 	.byte	0x03, 0x1b
        /*004e*/ 	.short	0x0080


	//----- nvinfo : EIATTR_MERCURY_ISA_VERSION
	.align		4
        /*0050*/ 	.byte	0x03, 0x5f
        /*0052*/ 	.short	0x0000


	//----- nvinfo : EIATTR_EXIT_INSTR_OFFSETS
	.align		4
        /*0054*/ 	.byte	0x04, 0x1c
        /*0056*/ 	.short	(.L_6585 - .L_6584)


	//   ....[0]....
.L_6584:
        /*0058*/ 	.word	0x00000180


	//   ....[1]....
        /*005c*/ 	.word	0x00000570


	//   ....[2]....
        /*0060*/ 	.word	0x000005d0


	//   ....[3]....
        /*0064*/ 	.word	0x00000740


	//----- nvinfo : EIATTR_MAX_THREADS
	.align		4
.L_6585:
        /*0068*/ 	.byte	0x04, 0x05
        /*006a*/ 	.short	(.L_6587 - .L_6586)
.L_6586:
        /*006c*/ 	.word	0x00000200
        /*0070*/ 	.word	0x00000001
        /*0074*/ 	.word	0x00000001


	//----- nvinfo : EIATTR_CRS_STACK_SIZE
	.align		4
.L_6587:
        /*0078*/ 	.byte	0x04, 0x1e
        /*007a*/ 	.short	(.L_6589 - .L_6588)
.L_6588:
        /*007c*/ 	.word	0x00000000
.L_6589:


//--------------------- .nv.info._ZN2at6native55_GLOBAL__N__de093ff9_22_ForeachBinaryOpList_cu_a911ec4325multi_tensor_apply_kernelINS1_18TensorListMetadataILi2EEENS1_11CopyFunctorIhaLi2ELi1ELi1EEEJNS0_4CopyIhaEEEEEvT_T0_DpT1_ --------------------------
	.section	.nv.info._ZN2at6native55_GLOBAL__N__de093ff9_22_ForeachBinaryOpList_cu_a911ec4325multi_tensor_apply_kernelINS1_18TensorListMetadataILi2EEENS1_11CopyFunctorIhaLi2ELi1ELi1EEEJNS0_4CopyIhaEEEEEvT_T0_DpT1_,"",@"SHT_CUDA_INFO"
	.sectionflags	@""
	.align	4


	//----- nvinfo : EIATTR_CUDA_API_VERSION
	.align		4
        /*0000*/ 	.byte	0x04, 0x37
        /*0002*/ 	.short	(.L_6591 - .L_6590)
.L_6590:
        /*0004*/ 	.word	0x00000082


	//----- nvinfo : EIATTR_SW2861232_WAR
	.align		4
.L_6591:
        /*0008*/ 	.byte	0x01, 0x35
	.zero		2


	//----- nvinfo : EIATTR_PARAM_CBANK
	.align		4
        /*000c*/ 	.byte	0x04, 0x0a
        /*000e*/ 	.short	(.L_6593 - .L_6592)
	.align		4
.L_6592:
        /*0010*/ 	.word	index@(.nv.constant0._ZN2at6native55_GLOBAL__N__de093ff9_22_ForeachBinaryOpList_cu_a911ec4325multi_tensor_apply_kernelINS1_18TensorListMetadataILi2EEENS1_11CopyFunctorIhaLi2ELi1ELi1EEEJNS0_4CopyIhaEEEEEvT_T0_DpT1_)
        /*0014*/ 	.short	0x0160
        /*0016*/ 	.short	0x0c4a


	//----- nvinfo : EIATTR_CBANK_PARAM_SIZE
	.align		4
.L_6593:
        /*0018*/ 	.byte	0x03, 0x19
        /*001a*/ 	.short	0x0c4a


	//----- nvinfo : EIATTR_KPARAM_INFO
	.align		4
        /*001c*/ 	.byte	0x04, 0x17
        /*001e*/ 	.short	(.L_6595 - .L_6594)
.L_6594:
        /*0020*/ 	.word	0x00000000
        /*0024*/ 	.short	0x0002
        /*0026*/ 	.short	0x0c49
        /*0028*/ 	.byte	0x00, 0xf0, 0x05, 0x00


	//----- nvinfo : EIATTR_KPARAM_INFO
	.align		4
.L_6595:
        /*002c*/ 	.byte	0x04, 0x17
        /*002e*/ 	.short	(.L_6597 - .L_6596)
.L_6596:
        /*0030*/ 	.word	0x00000000
        /*0034*/ 	.short	0x0001
        /*0036*/ 	.short	0x0c48
        /*0038*/ 	.byte	0x00, 0xf0, 0x05, 0x00


	//----- nvinfo : EIATTR_KPARAM_INFO
	.align		4
.L_6597:
        /*003c*/ 	.byte	0x04, 0x17
        /*003e*/ 	.short	(.L_6599 - .L_6598)
.L_6598:
        /*0040*/ 	.word	0x00000000
        /*0044*/ 	.short	0x0000
        /*0046*/ 	.short	0x0000
        /*0048*/ 	.byte	0x00, 0xf0, 0x21, 0x31


	//----- nvinfo : EIATTR_MAXREG_COUNT
	.align		4
.L_6599:
        /*004c*/ 	.byte	0x03, 0x1b
        /*004e*/ 	.short	0x0080


	//----- nvinfo : EIATTR_MERCURY_ISA_VERSION
	.align		4
        /*0050*/ 	.byte	0x03, 0x5f
        /*0052*/ 	.short	0x0000


	//----- nvinfo : EIATTR_EXIT_INSTR_OFFSETS
	.align		4
        /*0054*/ 	.byte	0x04, 0x1c
        /*0056*/ 	.short	(.L_6601 - .L_6600)


	//   ....[0]....
.L_6600:
        /*0058*/ 	.word	0x00000170


	//   ....[1]....
        /*005c*/ 	.word	0x00000560


	//   ....[2]....
        /*0060*/ 	.word	0x000005c0


	//   ....[3]....
        /*0064*/ 	.word	0x000006f0


	//----- nvinfo : EIATTR_MAX_THREADS
	.align		4
.L_6601:
        /*0068*/ 	.byte	0x04, 0x05
        /*006a*/ 	.short	(.L_6603 - .L_6602)
.L_6602:
        /*006c*/ 	.word	0x00000200
        /*0070*/ 	.word	0x00000001
        /*0074*/ 	.word	0x00000001


	//----- nvinfo : EIATTR_CRS_STACK_SIZE
	.align		4
.L_6603:
        /*0078*/ 	.byte	0x04, 0x1e
        /*007a*/ 	.short	(.L_6605 - .L_6604)
.L_6604:
        /*007c*/ 	.word	0x00000000
.L_6605:


//--------------------- .nv.info._ZN2at6native55_GLOBAL__N__de093ff9_22_ForeachBinaryOpList_cu_a911ec4325multi_tensor_apply_kernelINS1_18TensorListMetadataILi2EEENS1_14UnaryOpFunctorIhLi2ELi1ELi1EEEJNS0_4CopyIhhEEEEEvT_T0_DpT1_ --------------------------
	.section	.nv.info._ZN2at6native55_GLOBAL__N__de093ff9_22_ForeachBinaryOpList_cu_a911ec4325multi_tensor_apply_kernelINS1_18TensorListMetadataILi2EEENS1_14UnaryOpFunctorIhLi2ELi1ELi1EEEJNS0_4CopyIhhEEEEEvT_T0_DpT1_,"",@"SHT_CUDA_INFO"
	.sectionflags	@""
	.align	4


	//----- nvinfo : EIATTR_CUDA_API_VERSION
	.align		4
        /*0000*/ 	.byte	0x04, 0x37
        /*0002*/ 	.short	(.L_6607 - .L_6606)
.L_6606:
        /*0004*/ 	.word	0x00000082


	//----- nvinfo : EIATTR_SW2861232_WAR
	.align		4
.L_6607:
        /*0008*/ 	.byte	0x01, 0x35
	.zero		2


	//----- nvinfo : EIATTR_PARAM_CBANK
	.align		4
        /*000c*/ 	.byte	0x04, 0x0a
        /*000e*/ 	.short	(.L_6609 - .L_6608)
	.align		4
.L_6608:
        /*0010*/ 	.word	index@(.nv.constant0._ZN2at6native55_GLOBAL__N__de093ff9_22_ForeachBinaryOpList_cu_a911ec4325multi_tensor_apply_kernelINS1_18TensorListMetadataILi2EEENS1_14UnaryOpFunctorIhLi2ELi1ELi1EEEJNS0_4CopyIhhEEEEEvT_T0_DpT1_)
        /*0014*/ 	.short	0x0160
        /*0016*/ 	.short	0x0c4a


	//----- nvinfo : EIATTR_CBANK_PARAM_SIZE
	.align		4
.L_6609:
        /*0018*/ 	.byte	0x03, 0x19
        /*001a*/ 	.short	0x0c4a


	//----- nvinfo : EIATTR_KPARAM_INFO
	.align		4
        /*001c*/ 	.byte	0x04, 0x17
        /*001e*/ 	.short	(.L_6611 - .L_6610)
.L_6610:
        /*0020*/ 	.word	0x00000000
        /*0024*/ 	.short	0x0002
        /*0026*/ 	.short	0x0c49
        /*0028*/ 	.byte	0x00, 0xf0, 0x05, 0x00


	//----- nvinfo : EIATTR_KPARAM_INFO
	.align		4
.L_6611:
        /*002c*/ 	.byte	0x04, 0x17
        /*002e*/ 	.short	(.L_6613 - .L_6612)
.L_6612:
        /*0030*/ 	.word	0x00000000
        /*0034*/ 	.short	0x0001
        /*0036*/ 	.short	0x0c48
        /*0038*/ 	.byte	0x00, 0xf0, 0x05, 0x00


	//----- nvinfo : EIATTR_KPARAM_INFO
	.align		4
.L_6613:
        /*003c*/ 	.byte	0x04, 0x17
        /*003e*/ 	.short	(.L_6615 - .L_6614)
.L_6614:
        /*0040*/ 	.word	0x00000000
        /*0044*/ 	.short	0x0000
        /*0046*/ 	.short	0x0000
        /*0048*/ 	.byte	0x00, 0xf0, 0x21, 0x31


	//----- nvinfo : EIATTR_MAXREG_COUNT
	.align		4
.L_6615:
        /*004c*/ 	.byte	0x03, 0x1b
        /*004e*/ 	.short	0x0080


	//----- nvinfo : EIATTR_MERCURY_ISA_VERSION
	.align		4
        /*0050*/ 	.byte	0x03, 0x5f
        /*0052*/ 	.short	0x0000


	//----- nvinfo : EIATTR_EXIT_INSTR_OFFSETS
	.align		4
        /*0054*/ 	.byte	0x04, 0x1c
        /*0056*/ 	.short	(.L_6617 - .L_6616)


	//   ....[0]....
.L_6616:
        /*0058*/ 	.word	0x00000170


	//   ....[1]....
        /*005c*/ 	.word	0x000005a0


	//   ....[2]....
        /*0060*/ 	.word	0x00000600


	//   ....[3]....
        /*0064*/ 	.word	0x00000730


	//----- nvinfo : EIATTR_MAX_THREADS
	.align		4
.L_6617:
        /*0068*/ 	.byte	0x04, 0x05
        /*006a*/ 	.short	(.L_6619 - .L_6618)
.L_6618:
        /*006c*/ 	.word	0x00000200
        /*0070*/ 	.word	0x00000001
        /*0074*/ 	.word	0x00000001


	//----- nvinfo : EIATTR_CRS_STACK_SIZE
	.align		4
.L_6619:
        /*0078*/ 	.byte	0x04, 0x1e
        /*007a*/ 	.short	(.L_6621 - .L_6620)
.L_6620:
        /*007c*/ 	.word	0x00000000
.L_6621:


//--------------------- .nv.info._ZN2at6native55_GLOBAL__N__de093ff9_22_ForeachBinaryOpList_cu_a911ec4325multi_tensor_apply_kernelINS1_18TensorListMetadataILi3EEENS1_24BinaryOpListAlphaFunctorIN3c104HalfELi3ELi2ELi2EEEJNS1_13power_functorIfEEfEEEvT_T0_DpT1_ --------------------------
	.section	.nv.info._ZN2at6native55_GLOBAL__N__de093ff9_22_ForeachBinaryOpList_cu_a911ec4325multi_tensor_apply_kernelINS1_18TensorListMetadataILi3EEENS1_24BinaryOpListAlphaFunctorIN3c104HalfELi3ELi2ELi2EEEJNS1_13power_functorIfEEfEEEvT_T0_DpT1_,"",@"SHT_CUDA_INFO"
	.sectionflags	@""
	.align	4


	//----- nvinfo : EIATTR_CUDA_API_VERSION
	.align		4
        /*0000*/ 	.byte	0x04, 0x37
        /*0002*/ 	.short	(.L_6623 - .L_6622)
.L_6622:
        /*0004*/ 	.word	0x00000082


	//----- nvinfo : EIATTR_SW2861232_WAR
	.align		4
.L_6623:
        /*0008*/ 	.byte	0x01, 0x35
	.zero		2


	//----- nvinfo : EIATTR_PARAM_CBANK
	.align		4
        /*000c*/ 	.byte	0x04, 0x0a
        /*000e*/ 	.short	(.L_6625 - .L_6624)
	.align		4
.L_6624:
        /*0010*/ 	.word	index@(.nv.constant0._ZN2at6native55_GLOBAL__N__de093ff9_22_ForeachBinaryOpList_cu_a911ec4325multi_tensor_apply_kernelINS1_18TensorListMetadataILi3EEENS1_24BinaryOpListAlphaFunctorIN3c104HalfELi3ELi2ELi2EEEJNS1_13power_functorIfEEfEEEvT_T0_DpT1_)
        /*0014*/ 	.short	0x0160
        /*0016*/ 	.short	0x0c50


	//----- nvinfo : EIATTR_CBANK_PARAM_SIZE
	.align		4
.L_6625:
        /*0018*/ 	.byte	0x03, 0x19
        /*001a*/ 	.short	0x0c50


	//----- nvinfo : EIATTR_KPARAM_INFO
	.align		4
        /*001c*/ 	.byte	0x04, 0x17
        /*001e*/ 	.short	(.L_6627 - .L_6626)
.L_6626:
        /*0020*/ 	.word	0x00000000
        /*0024*/ 	.short	0x0003
        /*0026*/ 	.short	0x0c4c
        /*0028*/ 	.byte	0x00, 0xf0, 0x11, 0x00


	//----- nvinfo : EIATTR_KPARAM_INFO
	.align		4
.L_6627:
        /*002c*/ 	.byte	0x04, 0x17
        /*002e*/ 	.short	(.L_6629 - .L_6628)
.L_6628:
        /*0030*/ 	.word	0x00000000
        /*0034*/ 	.short	0x0002
        /*0036*/ 	.short	0x0c49
        /*0038*/ 	.byte	0x00, 0xf0, 0x05, 0x00


	//----- nvinfo : EIATTR_KPARAM_INFO
	.align		4
.L_6629:
        /*003c*/ 	.byte	0x04, 0x17
        /*003e*/ 	.short	(.L_6631 - .L_6630)
.L_6630:
        /*0040*/ 	.word	0x00000000
        /*0044*/ 	.short	0x0001
        /*0046*/ 	.short	0x0c48
        /*0048*/ 	.byte	0x00, 0xf0, 0x05, 0x00


	//----- nvinfo : EIATTR_KPARAM_INFO
	.align		4
.L_6631:
        /*004c*/ 	.byte	0x04, 0x17
        /*004e*/ 	.short	(.L_6633 - .L_6632)
.L_6632:
        /*0050*/ 	.word	0x00000000
        /*0054*/ 	.short	0x0000
        /*0056*/ 	.short	0x0000
        /*0058*/ 	.byte	0x00, 0xf0, 0x21, 0x31


	//----- nvinfo : EIATTR_MAXREG_COUNT
	.align		4
.L_6633:
        /*005c*/ 	.byte	0x03, 0x1b
        /*005e*/ 	.short	0x0080


	//----- nvinfo : EIATTR_MERCURY_ISA_VERSION
	.align		4
        /*0060*/ 	.byte	0x03, 0x5f
        /*0062*/ 	.short	0x0000


	//----- nvinfo : EIATTR_EXIT_INSTR_OFFSETS
	.align		4
        /*0064*/ 	.byte	0x04, 0x1c
        /*0066*/ 	.short	(.L_6635 - .L_6634)


	//   ....[0]....
.L_6634:
        /*0068*/ 	.word	0x000001c0


	//   ....[1]....
        /*006c*/ 	.word	0x00000880


	//   ....[2]....
        /*0070*/ 	.word	0x000008e0


	//   ....[3]....
        /*0074*/ 	.word	0x00000be0


	//----- nvinfo : EIATTR_MAX_THREADS
	.align		4
.L_6635:
        /*0078*/ 	.byte	0x04, 0x05
        /*007a*/ 	.short	(.L_6637 - .L_6636)
.L_6636:
        /*007c*/ 	.word	0x00000200
        /*0080*/ 	.word	0x00000001
        /*0084*/ 	.word	0x00000001


	//----- nvinfo : EIATTR_CRS_STACK_SIZE
	.align		4
.L_6637:
        /*0088*/ 	.byte	0x04, 0x1e
        /*008a*/ 	.short	(.L_6639 - .L_6638)
.L_6638:
        /*008c*/ 	.word	0x00000000
.L_6639:


//--------------------- .nv.info._ZN2at6native55_GLOBAL__N__de093ff9_22_ForeachBinaryOpList_cu_a911ec4325multi_tensor_apply_kernelINS1_18TensorListMetadataILi3EEENS1_24BinaryOpListAlphaFunctorIN3c108BFloat16ELi3ELi2ELi2EEEJNS1_13power_functorIfEEfEEEvT_T0_DpT1_ --------------------------
	.section	.nv.info._ZN2at6native55_GLOBAL__N__de093ff9_22_ForeachBinaryOpList_cu_a911ec4325multi_tensor_apply_kernelINS1_18TensorListMetadataILi3EEENS1_24BinaryOpListAlphaFunctorIN3c108BFloat16ELi3ELi2ELi2EEEJNS1_13power_functorIfEEfEEEvT_T0_DpT1_,"",@"SHT_CUDA_INFO"
	.sectionflags	@""
	.align	4


	//----- nvinfo : EIATTR_CUDA_API_VERSION
	.align		4
        /*0000*/ 	.byte	0x04, 0x37
        /*0002*/ 	.short	(.L_6641 - .L_6640)
.L_6640:
        /*0004*/ 	.word	0x00000082


	//----- nvinfo : EIATTR_SW2861232_WAR
	.align		4
.L_6641:
        /*0008*/ 	.byte	0x01, 0x35
	.zero		2


	//----- nvinfo : EIATTR_PARAM_CBANK
	.align		4
        /*000c*/ 	.byte	0x04, 0x0a
        /*000e*/ 	.short	(.L_6643 - .L_6642)
	.align		4
.L_6642:
        /*0010*/ 	.word	index@(.nv.constant0._ZN2at6native55_GLOBAL__N__de093ff9_22_ForeachBinaryOpList_cu_a911ec4325multi_tensor_apply_kernelINS1_18TensorListMetadataILi3EEENS1_24BinaryOpListAlphaFunctorIN3c108BFloat16ELi3ELi2ELi2EEEJNS1_13power_functorIfEEfEEEvT_T0_DpT1_)
        /*0014*/ 	.short	0x0160
        /*0016*/ 	.short	0x0c50


	//----- nvinfo : EIATTR_CBANK_PARAM_SIZE
	.align		4
.L_6643:
        /*0018*/ 	.byte	0x03, 0x19
        /*001a*/ 	.short	0x0c50


	//----- nvinfo : EIATTR_KPARAM_INFO
	.align		4
        /*001c*/ 	.byte	0x04, 0x17
        /*001e*/ 	.short	(.L_6645 - .L_6644)
.L_6644:
        /*0020*/ 	.word	0x00000000
        /*0024*/ 	.short	0x0003
        /*0026*/ 	.short	0x0c4c
        /*0028*/ 	.byte	0x00, 0xf0, 0x11, 0x00


	//----- nvinfo : EIATTR_KPARAM_INFO
	.align		4
.L_6645:
        /*002c*/ 	.byte	0x04, 0x17
        /*002e*/ 	.short	(.L_6647 - .L_6646)
.L_6646:
        /*0030*/ 	.word	0x00000000
        /*0034*/ 	.short	0x0002
        /*0036*/ 	.short	0x0c49
        /*0038*/ 	.byte	0x00, 0xf0, 0x05, 0x00


	//----- nvinfo : EIATTR_KPARAM_INFO
	.align		4
.L_6647:
        /*003c*/ 	.byte	0x04, 0x17
        /*003e*/ 	.short	(.L_6649 - .L_6648)
.L_6648:
        /*0040*/ 	.word	0x00000000
        /*0044*/ 	.short	0x0001
        /*0046*/ 	.short	0x0c48
        /*0048*/ 	.byte	0x00, 0xf0, 0x05, 0x00


	//----- nvinfo : EIATTR_KPARAM_INFO
	.align		4
.L_6649:
        /*004c*/ 	.byte	0x04, 0x17
        /*004e*/ 	.short	(.L_6651 - .L_6650)
.L_6650:
        /*0050*/ 	.word	0x00000000
        /*0054*/ 	.short	0x0000
        /*0056*/ 	.short	0x0000
        /*0058*/ 	.byte	0x00, 0xf0, 0x21, 0x31


	//----- nvinfo : EIATTR_MAXREG_COUNT
	.align		4
.L_6651:
        /*005c*/ 	.byte	0x03, 0x1b
        /*005e*/ 	.short	0x0080


	//----- nvinfo : EIATTR_MERCURY_ISA_VERSION
	.align		4
        /*0060*/ 	.byte	0x03, 0x5f
        /*0062*/ 	.short	0x0000


	//----- nvinfo : EIATTR_EXIT_INSTR_OFFSETS
	.align		4
        /*0064*/ 	.byte	0x04, 0x1c
        /*0066*/ 	.short	(.L_6653 - .L_6652)


	//   ....[0]....
.L_6652:
        /*0068*/ 	.word	0x000001c0


	//   ....[1]....
        /*006c*/ 	.word	0x00000890


	//   ....[2]....
        /*0070*/ 	.word	0x000008f0


	//   ....[3]....
        /*0074*/ 	.word	0x00000bf0


	//----- nvinfo : EIATTR_MAX_THREADS
	.align		4
.L_6653:
        /*0078*/ 	.byte	0x04, 0x05
        /*007a*/ 	.short	(.L_6655 - .L_6654)
.L_6654:
        /*007c*/ 	.word	0x00000200
        /*0080*/ 	.word	0x00000001
        /*0084*/ 	.word	0x00000001


	//----- nvinfo : EIATTR_CRS_STACK_SIZE
	.align		4
.L_6655:
        /*0088*/ 	.byte	0x04, 0x1e
        /*008a*/ 	.short	(.L_6657 - .L_6656)
.L_6656:
        /*008c*/ 	.word	0x00000000
.L_6657:


//--------------------- .nv.info._ZN2at6native55_GLOBAL__N__de093ff9_22_ForeachBinaryOpList_cu_a911ec4325multi_tensor_apply_kernelINS1_18TensorListMetadataILi3EEENS1_24BinaryOpListAlphaFunctorIN3c107complexIfEELi3ELi2ELi2EEEJNS1_13power_functorIS8_EES8_EEEvT_T0_DpT1_ --------------------------
	.section	.nv.info._ZN2at6native55_GLOBAL__N__de093ff9_22_ForeachBinaryOpList_cu_a911ec4325multi_tensor_apply_kernelINS1_18TensorListMetadataILi3EEENS1_24BinaryOpListAlphaFunctorIN3c107complexIfEELi3ELi2ELi2EEEJNS1_13power_functorIS8_EES8_EEEvT_T0_DpT1_,"",@"SHT_CUDA_INFO"
	.sectionflags	@""
	.align	4


	//----- nvinfo : EIATTR_CUDA_API_VERSION
	.align		4
        /*0000*/ 	.byte	0x04, 0x37
        /*0002*/ 	.short	(.L_6659 - .L_6658)
.L_6658:
        /*0004*/ 	.word	0x00000082


	//----- nvinfo : EIATTR_SW2861232_WAR
	.align		4
.L_6659:
        /*0008*/ 	.byte	0x01, 0x35
	.zero		2


	//----- nvinfo : EIATTR_PARAM_CBANK
	.align		4
        /*000c*/ 	.byte	0x04, 0x0a
        /*000e*/ 	.short	(.L_6661 - .L_6660)
	.align		4
.L_6660:
        /*0010*/ 	.word	index@(.nv.constant0._ZN2at6native55_GLOBAL__N__de093ff9_22_ForeachBinaryOpList_cu_a911ec4325multi_tensor_apply_kernelINS1_18TensorListMetadataILi3EEENS1_24BinaryOpListAlphaFunctorIN3c107complexIfEELi3ELi2ELi2EEEJNS1_13power_functorIS8_EES8_EEEvT_T0_DpT1_)
        /*0014*/ 	.short	0x0160
        /*0016*/ 	.short	0x0c58


	//----- nvinfo : EIATTR_CBANK_PARAM_SIZE
	.align		4
.L_6661:
        /*0018*/ 	.byte	0x03, 0x19
        /*001a*/ 	.short	0x0c58


	//----- nvinfo : EIATTR_KPARAM_INFO
	.align		4
        /*001c*/ 	.byte	0x04, 0x17
        /*001e*/ 	.short	(.L_6663 - .L_6662)
.L_6662:
        /*0020*/ 	.word	0x00000000
        /*0024*/ 	.short	0x0003
        /*0026*/ 	.short	0x0c50
        /*0028*/ 	.byte	0x00, 0xf0, 0x21, 0x00


	//----- nvinfo : EIATTR_KPARAM_INFO
	.align		4
.L_6663:
        /*002c*/ 	.byte	0x04, 0x17
        /*002e*/ 	.short	(.L_6665 - .L_6664)
.L_6664:
        /*0030*/ 	.word	0x00000000
        /*0034*/ 	.short	0x0002
        /*0036*/ 	.short	0x0c49
        /*0038*/ 	.byte	0x00, 0xf0, 0x05, 0x00


	//----- nvinfo : EIATTR_KPARAM_INFO
	.align		4
.L_6665:
        /*003c*/ 	.byte	0x04, 0x17
        /*003e*/ 	.short	(.L_6667 - .L_6666)
.L_6666:
        /*0040*/ 	.word	0x00000000
        /*0044*/ 	.short	0x0001
        /*0046*/ 	.short	0x0c48
        /*0048*/ 	.byte	0x00, 0xf0, 0x05, 0x00


	//----- nvinfo : EIATTR_KPARAM_INFO
	.align		4
.L_6667:
        /*004c*/ 	.byte	0x04, 0x17
        /*004e*/ 	.short	(.L_6669 - .L_6668)
.L_6668:
        /*0050*/ 	.word	0x00000000
        /*0054*/ 	.short	0x0000
        /*0056*/ 	.short	0x0000
        /*0058*/ 	.byte	0x00, 0xf0, 0x21, 0x31


	//----- nvinfo : EIATTR_MAXREG_COUNT
	.align		4
.L_6669:
        /*005c*/ 	.byte	0x03, 0x1b
        /*005e*/ 	.short	0x0080


	//----- nvinfo : EIATTR_MERCURY_ISA_VERSION
	.align		4
        /*0060*/ 	.byte	0x03, 0x5f
        /*0062*/ 	.short	0x0000


	//----- nvinfo : EIATTR_EXIT_INSTR_OFFSETS
	.align		4
        /*0064*/ 	.byte	0x04, 0x1c
        /*0066*/ 	.short	(.L_6671 - .L_6670)


	//   ....[0]....
.L_6670:
        /*0068*/ 	.word	0x000001c0


	//   ....[1]....
        /*006c*/ 	.word	0x0000b7a0


	//   ....[2]....
        /*0070*/ 	.word	0x0000b800


	//   ....[3]....
        /*0074*/ 	.word	0x000169d0


	//----- nvinfo : EIATTR_MAX_THREADS
	.align		4
.L_6671:
        /*0078*/ 	.byte	0x04, 0x05
        /*007a*/ 	.short	(.L_6673 - .L_6672)
.L_6672:
        /*007c*/ 	.word	0x00000200
        /*0080*/ 	.word	0x00000001
        /*0084*/ 	.word	0x00000001


	//----- nvinfo : EIATTR_CRS_STACK_SIZE
	.align		4
.L_6673:
        /*0088*/ 	.byte	0x04, 0x1e
        /*008a*/ 	.short	(.L_6675 - .L_6674)
.L_6674:
        /*008c*/ 	.word	0x00000000
.L_6675:


//--------------------- .nv.info._ZN2at6native55_GLOBAL__N__de093ff9_22_ForeachBinaryOpList_cu_a911ec4325multi_tensor_apply_kernelINS1_18TensorListMetadataILi3EEENS1_24BinaryOpListAlphaFunctorIN3c107complexIdEELi3ELi2ELi2EEEJNS1_13power_functorIS8_EES8_EEEvT_T0_DpT1_ --------------------------
	.section	.nv.info._ZN2at6native55_GLOBAL__N__de093ff9_22_ForeachBinaryOpList_cu_a911ec4325multi_tensor_apply_kernelINS1_18TensorListMetadataILi3EEENS1_24BinaryOpListAlphaFunctorIN3c107complexIdEELi3ELi2ELi2EEEJNS1_13power_functorIS8_EES8_EEEvT_T0_DpT1_,"",@"SHT_CUDA_INFO"
	.sectionflags	@""
	.align	4


	//----- nvinfo : EIATTR_CUDA_API_VERSION
	.align		4
        /*0000*/ 	.byte	0x04, 0x37
        /*0002*/ 	.short	(.L_6677 - .L_6676)
.L_6676:
        /*0004*/ 	.word	0x00000082


	//----- nvinfo : EIATTR_SW2861232_WAR
	.align		4
.L_6677:
        /*0008*/ 	.byte	0x01, 0x35
	.zero		2


	//----- nvinfo : EIATTR_PARAM_CBANK
	.align		4
        /*000c*/ 	.byte	0x04, 0x0a
        /*000e*/ 	.short	(.L_6679 - .L_6678)
	.align		4
.L_6678:
        /*0010*/ 	.word	index@(.nv.constant0._ZN2at6native55_GLOBAL__N__de093ff9_22_ForeachBinaryOpList_cu_a911ec4325multi_tensor_apply_kernelINS1_18TensorListMetadataILi3EEENS1_24BinaryOpListAlphaFunctorIN3c107complexIdEELi3ELi2ELi2EEEJNS1_13power_functorIS8_EES8_EEEvT_T0_DpT1_)
        /*0014*/ 	.short	0x0160
        /*0016*/ 	.short	0x0c60


	//----- nvinfo : EIATTR_CBANK_PARAM_SIZE
	.align		4
.L_6679:
        /*0018*/ 	.byte	0x03, 0x19
        /*001a*/ 	.short	0x0c60


	//----- nvinfo : EIATTR_KPARAM_INFO
	.align		4
        /*001c*/ 	.byte	0x04, 0x17
        /*001e*/ 	.short	(.L_6681 - .L_6680)
.L_6680:
        /*0020*/ 	.word	0x00000000
        /*0024*/ 	.short	0x0003
        /*0026*/ 	.short	0x0c50
        /*0028*/ 	.byte	0x00, 0xf0, 0x41, 0x00


	//----- nvinfo : EIATTR_KPARAM_INFO
	.align		4
.L_6681:
        /*002c*/ 	.byte	0x04, 0x17
        /*002e*/ 	.short	(.L_6683 - .L_6682)
.L_6682:
        /*0030*/ 	.word	0x00000000
        /*0034*/ 	.short	0x0002
        /*0036*/ 	.short	0x0c49
        /*0038*/ 	.byte	0x00, 0xf0, 0x05, 0x00


	//----- nvinfo : EIATTR_KPARAM_INFO
	.align		4
.L_6683:
        /*003c*/ 	.byte	0x04, 0x17
        /*003e*/ 	.short	(.L_6685 - .L_6684)
.L_6684:
        /*0040*/ 	.word	0x00000000
        /*0044*/ 	.short	0x0001
        /*0046*/ 	.short	0x0c48
        /*0048*/ 	.byte	0x00, 0xf0, 0x05, 0x00


	//----- nvinfo : EIATTR_KPARAM_INFO
	.align		4
.L_6685:
        /*004c*/ 	.byte	0x04, 0x17
        /*004e*/ 	.short	(.L_6687 - .L_6686)
.L_6686:
        /*0050*/ 	.word	0x00000000
        /*0054*/ 	.short	0x0000
        /*0056*/ 	.short	0x0000
        /*0058*/ 	.byte	0x00, 0xf0, 0x21, 0x31


	//----- nvinfo : EIATTR_MAXREG_COUNT
	.align		4
.L_6687:
        /*005c*/ 	.byte	0x03, 0x1b
        /*005e*/ 	.short	0x0080


	//----- nvinfo : EIATTR_MERCURY_ISA_VERSION
	.align		4
        /*0060*/ 	.byte	0x03, 0x5f
        /*0062*/ 	.short	0x0000


	//----- nvinfo : EIATTR_EXIT_INSTR_OFFSETS
	.align		4
        /*0064*/ 	.byte	0x04, 0x1c
        /*0066*/ 	.short	(.L_6689 - .L_6688)


	//   ....[0]....
.L_6688:
        /*0068*/ 	.word	0x000001a0


	//   ....[1]....
        /*006c*/ 	.word	0x0001d150


	//   ....[2]....
        /*0070*/ 	.word	0x0001d1b0


	//   ....[3]....
        /*0074*/ 	.word	0x000399c0


	//----- nvinfo : EIATTR_MAX_THREADS
	.align		4
.L_6689:
        /*0078*/ 	.byte	0x04, 0x05
        /*007a*/ 	.short	(.L_6691 - .L_6690)
.L_6690:
        /*007c*/ 	.word	0x00000200
        /*0080*/ 	.word	0x00000001
        /*0084*/ 	.word	0x00000001


	//----- nvinfo : EIATTR_CRS_STACK_SIZE
	.align		4
.L_6691:
        /*0088*/ 	.byte	0x04, 0x1e
        /*008a*/ 	.short	(.L_6693 - .L_6692)
.L_6692:
        /*008c*/ 	.word	0x00000000
.L_6693:


//--------------------- .nv.info._ZN2at6native55_GLOBAL__N__de093ff9_22_ForeachBinaryOpList_cu_a911ec4325multi_tensor_apply_kernelINS1_18TensorListMetadataILi3EEENS1_24BinaryOpListAlphaFunctorIfLi3ELi2ELi2EEEJNS1_13power_functorIfEEfEEEvT_T0_DpT1_ --------------------------
	.section	.nv.info._ZN2at6native55_GLOBAL__N__de093ff9_22_ForeachBinaryOpList_cu_a911ec4325multi_tensor_apply_kernelINS1_18TensorListMetadataILi3EEENS1_24BinaryOpListAlphaFunctorIfLi3ELi2ELi2EEEJNS1_13power_functorIfEEfEEEvT_T0_DpT1_,"",@"SHT_CUDA_INFO"
	.sectionflags	@""
	.align	4


	//----- nvinfo : EIATTR_CUDA_API_VERSION
	.align		4
        /*0000*/ 	.byte	0x04, 0x37
        /*0002*/ 	.short	(.L_6695 - .L_6694)
.L_6694:
        /*0004*/ 	.word	0x00000082


	//----- nvinfo : EIATTR_SW2861232_WAR
	.align		4
.L_6695:
        /*0008*/ 	.byte	0x01, 0x35
	.zero		2


	//----- nvinfo : EIATTR_PARAM_CBANK
	.align		4
        /*000c*/ 	.byte	0x04, 0x0a
        /*000e*/ 	.short	(.L_6697 - .L_6696)
	.align		4
.L_6696:
        /*0010*/ 	.word	index@(.nv.constant0._ZN2at6native55_GLOBAL__N__de093ff9_22_ForeachBinaryOpList_cu_a911ec4325multi_tensor_apply_kernelINS1_18TensorListMetadataILi3EEENS1_24BinaryOpListAlphaFunctorIfLi3ELi2ELi2EEEJNS1_13power_functorIfEEfEEEvT_T0_DpT1_)
        /*0014*/ 	.short	0x0160
        /*0016*/ 	.short	0x0c50


	//----- nvinfo : EIATTR_CBANK_PARAM_SIZE
	.align		4
.L_6697:
        /*0018*/ 	.byte	0x03, 0x19
        /*001a*/ 	.short	0x0c50


	//----- nvinfo : EIATTR_KPARAM_INFO
	.align		4
        /*001c*/ 	.byte	0x04, 0x17
        /*001e*/ 	.short	(.L_6699 - .L_6698)
.L_6698:
        /*0020*/ 	.word	0x00000000
        /*0024*/ 	.short	0x0003
        /*0026*/ 	.short	0x0c4c
        /*0028*/ 	.byte	0x00, 0xf0, 0x11, 0x00


	//----- nvinfo : EIATTR_KPARAM_INFO
	.align		4
.L_6699:
        /*002c*/ 	.byte	0x04, 0x17
        /*002e*/ 	.short	(.L_6701 - .L_6700)
.L_6700:
        /*0030*/ 	.word	0x00000000
        /*0034*/ 	.short	0x0002
        /*0036*/ 	.short	0x0c49
        /*0038*/ 	.byte	0x00, 0xf0, 0x05, 0x00


	//----- nvinfo : EIATTR_KPARAM_INFO
	.align		4
.L_6701:
        /*003c*/ 	.byte	0x04, 0x17
        /*003e*/ 	.short	(.L_6703 - .L_6702)
.L_6702:
        /*0040*/ 	.word	0x00000000
        /*0044*/ 	.short	0x0001
        /*0046*/ 	.short	0x0c48
        /*0048*/ 	.byte	0x00, 0xf0, 0x05, 0x00


	//----- nvinfo : EIATTR_KPARAM_INFO
	.align		4
.L_6703:
        /*004c*/ 	.byte	0x04, 0x17
        /*004e*/ 	.short	(.L_6705 - .L_6704)
.L_6704:
        /*0050*/ 	.word	0x00000000
        /*0054*/ 	.short	0x0000
        /*0056*/ 	.short	0x0000
        /*0058*/ 	.byte	0x00, 0xf0, 0x21, 0x31


	//----- nvinfo : EIATTR_MAXREG_COUNT
	.align		4
.L_6705:
        /*005c*/ 	.byte	0x03, 0x1b
        /*005e*/ 	.short	0x0080


	//----- nvinfo : EIATTR_MERCURY_ISA_VERSION
	.align		4
        /*0060*/ 	.byte	0x03, 0x5f
        /*0062*/ 	.short	0x0000


	//----- nvinfo : EIATTR_EXIT_INSTR_OFFSETS
	.align		4
        /*0064*/ 	.byte	0x04, 0x1c
        /*0066*/ 	.short	(.L_6707 - .L_6706)


	//   ....[0]....
.L_6706:
        /*0068*/ 	.word	0x000001c0


	//   ....[1]....
        /*006c*/ 	.word	0x000007a0


	//   ....[2]....
        /*0070*/ 	.word	0x00000800


	//   ....[3]....
        /*0074*/ 	.word	0x00000a60


	//----- nvinfo : EIATTR_MAX_THREADS
	.align		4
.L_6707:
        /*0078*/ 	.byte	0x04, 0x05
        /*007a*/ 	.short	(.L_6709 - .L_6708)
.L_6708:
        /*007c*/ 	.word	0x00000200
        /*0080*/ 	.word	0x00000001
        /*0084*/ 	.word	0x00000001


	//----- nvinfo : EIATTR_CRS_STACK_SIZE
	.align		4
.L_6709:
        /*0088*/ 	.byte	0x04, 0x1e
        /*008a*/ 	.short	(.L_6711 - .L_6710)
.L_6710:
        /*008c*/ 	.word	0x00000000
.L_6711:


//--------------------- .nv.info._ZN2at6native55_GLOBAL__N__de093ff9_22_ForeachBinaryOpList_cu_a911ec4325multi_tensor_apply_kernelINS1_18TensorListMetadataILi3EEENS1_24BinaryOpListAlphaFunctorIdLi3ELi2ELi2EEEJNS1_13power_functorIdEEdEEEvT_T0_DpT1_ --------------------------
	.section	.nv.info._ZN2at6native55_GLOBAL__N__de093ff9_22_ForeachBinaryOpList_cu_a911ec4325multi_tensor_apply_kernelINS1_18TensorListMetadataILi3EEENS1_24BinaryOpListAlphaFunctorIdLi3ELi2ELi2EEEJNS1_13power_functorIdEEdEEEvT_T0_DpT1_,"",@"SHT_CUDA_INFO"
	.sectionflags	@""
	.align	4


	//----- nvinfo : EIATTR_CUDA_API_VERSION
	.align		4
        /*0000*/ 	.byte	0x04, 0x37
        /*0002*/ 	.short	(.L_6713 - .L_6712)
.L_6712:
        /*0004*/ 	.word	0x00000082


	//----- nvinfo : EIATTR_SW2861232_WAR
	.align		4
.L_6713:
        /*0008*/ 	.byte	0x01, 0x35
	.zero		2


	//----- nvinfo : EIATTR_PARAM_CBANK
	.align		4
        /*000c*/ 	.byte	0x04, 0x0a
        /*000e*/ 	.short	(.L_6715 - .L_6714)
	.align		4
.L_6714:
        /*0010*/ 	.word	index@(.nv.constant0._ZN2at6native55_GLOBAL__N__de093ff9_22_ForeachBinaryOpList_cu_a911ec4325multi_tensor_apply_kernelINS1_18TensorListMetadataILi3EEENS1_24BinaryOpListAlphaFunctorIdLi3ELi2ELi2EEEJNS1_13power_functorIdEEdEEEvT_T0_DpT1_)
        /*0014*/ 	.short	0x0160
        /*0016*/ 	.short	0x0c58


	//----- nvinfo : EIATTR_CBANK_PARAM_SIZE
	.align		4
.L_6715:
        /*0018*/ 	.byte	0x03, 0x19
        /*001a*/ 	.short	0x0c58


	//----- nvinfo : EIATTR_KPARAM_INFO
	.align		4
        /*001c*/ 	.byte	0x04, 0x17
        /*001e*/ 	.short	(.L_6717 - .L_6716)
.L_6716:
        /*0020*/ 	.word	0x00000000
        /*0024*/ 	.short	0x0003
        /*0026*/ 	.short	0x0c50
        /*0028*/ 	.byte	0x00, 0xf0, 0x21, 0x00


	//----- nvinfo : EIATTR_KPARAM_INFO
	.align		4
.L_6717:
        /*002c*/ 	.byte	0x04, 0x17
        /*002e*/ 	.short	(.L_6719 - .L_6718)
.L_6718:
        /*0030*/ 	.word	0x00000000
        /*0034*/ 	.short	0x0002
        /*0036*/ 	.short	0x0c49
        /*0038*/ 	.byte	0x00, 0xf0, 0x05, 0x00


	//----- nvinfo : EIATTR_KPARAM_INFO
	.align		4
.L_6719:
        /*003c*/ 	.byte	0x04, 0x17
        /*003e*/ 	.short	(.L_6721 - .L_6720)
.L_6720:
        /*0040*/ 	.word	0x00000000
        /*0044*/ 	.short	0x0001
        /*0046*/ 	.short	0x0c48
        /*0048*/ 	.byte	0x00, 0xf0, 0x05, 0x00


	//----- nvinfo : EIATTR_KPARAM_INFO
	.align		4
.L_6721:
        /*004c*/ 	.byte	0x04, 0x17
        /*004e*/ 	.short	(.L_6723 - .L_6722)
.L_6722:
        /*0050*/ 	.word	0x00000000
        /*0054*/ 	.short	0x0000
        /*0056*/ 	.short	0x0000
        /*0058*/ 	.byte	0x00, 0xf0, 0x21, 0x31


	//----- nvinfo : EIATTR_MAXREG_COUNT
	.align		4
.L_6723:
        /*005c*/ 	.byte	0x03, 0x1b
        /*005e*/ 	.short	0x0080


	//----- nvinfo : EIATTR_MERCURY_ISA_VERSION
	.align		4
        /*0060*/ 	.byte	0x03, 0x5f
        /*0062*/ 	.short	0x0000


	//----- nvinfo : EIATTR_EXIT_INSTR_OFFSETS
	.align		4
        /*0064*/ 	.byte	0x04, 0x1c
        /*0066*/ 	.short	(.L_6725 - .L_6724)


	//   ....[0]....
.L_6724:
        /*0068*/ 	.word	0x000001c0


	//   ....[1]....
        /*006c*/ 	.word	0x00001a10


	//   ....[2]....
        /*0070*/ 	.word	0x00001a70


	//   ....[3]....
        /*0074*/ 	.word	0x00002f80


	//----- nvinfo : EIATTR_MAX_THREADS
	.align		4
.L_6725:
        /*0078*/ 	.byte	0x04, 0x05
        /*007a*/ 	.short	(.L_6727 - .L_6726)
.L_6726:
        /*007c*/ 	.word	0x00000200
        /*0080*/ 	.word	0x00000001
        /*0084*/ 	.word	0x00000001


	//----- nvinfo : EIATTR_CRS_STACK_SIZE
	.align		4
.L_6727:
        /*0088*/ 	.byte	0x04, 0x1e
        /*008a*/ 	.short	(.L_6729 - .L_6728)
.L_6728:
        /*008c*/ 	.word	0x00000000
.L_6729:


//--------------------- .nv.info._ZN2at6native55_GLOBAL__N__de093ff9_22_ForeachBinaryOpList_cu_a911ec4325multi_tensor_apply_kernelINS1_18TensorListMetadataILi3EEENS1_24BinaryOpListAlphaFunctorIsLi3ELi2ELi2EEEJNS1_13power_functorIsEEsEEEvT_T0_DpT1_ --------------------------
	.section	.nv.info._ZN2at6native55_GLOBAL__N__de093ff9_22_ForeachBinaryOpList_cu_a911ec4325multi_tensor_apply_kernelINS1_18TensorListMetadataILi3EEENS1_24BinaryOpListAlphaFunctorIsLi3ELi2ELi2EEEJNS1_13power_functorIsEEsEEEvT_T0_DpT1_,"",@"SHT_CUDA_INFO"
	.sectionflags	@""
	.align	4


	//----- nvinfo : EIATTR_CUDA_API_VERSION
	.align		4
        /*0000*/ 	.byte	0x04, 0x37
        /*0002*/ 	.short	(.L_6731 - .L_6730)
.L_6730:
        /*0004*/ 	.word	0x00000082


	//----- nvinfo : EIATTR_SW2861232_WAR
	.align		4
.L_6731:
        /*0008*/ 	.byte	0x01, 0x35
	.zero		2


	//----- nvinfo : EIATTR_PARAM_CBANK
	.align		4
        /*000c*/ 	.byte	0x04, 0x0a
        /*000e*/ 	.short	(.L_6733 - .L_6732)
	.align		4
.L_6732:
        /*0010*/ 	.word	index@(.nv.constant0._ZN2at6native55_GLOBAL__N__de093ff9_22_ForeachBinaryOpList_cu_a911ec4325multi_tensor_apply_kernelINS1_18TensorListMetadataILi3EEENS1_24BinaryOpListAlphaFunctorIsLi3ELi2ELi2EEEJNS1_13power_functorIsEEsEEEvT_T0_DpT1_)
        /*0014*/ 	.short	0x0160
        /*0016*/ 	.short	0x0c4c


	//----- nvinfo : EIATTR_CBANK_PARAM_SIZE
	.align		4
.L_6733:
        /*0018*/ 	.byte	0x03, 0x19
        /*001a*/ 	.short	0x0c4c


	//----- nvinfo : EIATTR_KPARAM_INFO
	.align		4
        /*001c*/ 	.byte	0x04, 0x17
        /*001e*/ 	.short	(.L_6735 - .L_6734)
.L_6734:
        /*0020*/ 	.word	0x00000000
        /*0024*/ 	.short	0x0003
        /*0026*/ 	.short	0x0c4a
        /*0028*/ 	.byte	0x00, 0xf0, 0x09, 0x00


	//----- nvinfo : EIATTR_KPARAM_INFO
	.align		4
.L_6735:
        /*002c*/ 	.byte	0x04, 0x17
        /*002e*/ 	.short	(.L_6737 - .L_6736)
.L_6736:
        /*0030*/ 	.word	0x00000000
        /*0034*/ 	.short	0x0002
        /*0036*/ 	.short	0x0c49
        /*0038*/ 	.byte	0x00, 0xf0, 0x05, 0x00


	//----- nvinfo : EIATTR_KPARAM_INFO
	.align		4
.L_6737:
        /*003c*/ 	.byte	0x04, 0x17
        /*003e*/ 	.short	(.L_6739 - .L_6738)
.L_6738:
        /*0040*/ 	.word	0x00000000
        /*0044*/ 	.short	0x0001
        /*0046*/ 	.short	0x0c48
        /*0048*/ 	.byte	0x00, 0xf0, 0x05, 0x00


	//----- nvinfo : EIATTR_KPARAM_INFO
	.align		4
.L_6739:
        /*004c*/ 	.byte	0x04, 0x17
        /*004e*/ 	.short	(.L_6741 - .L_6740)
.L_6740:
        /*0050*/ 	.word	0x00000000
        /*0054*/ 	.short	0x0000
        /*0056*/ 	.short	0x0000
        /*0058*/ 	.byte	0x00, 0xf0, 0x21, 0x31


	//----- nvinfo : EIATTR_MAXREG_COUNT
	.align		4
.L_6741:
        /*005c*/ 	.byte	0x03, 0x1b
        /*005e*/ 	.short	0x0080


	//----- nvinfo : EIATTR_MERCURY_ISA_VERSION
	.align		4
        /*0060*/ 	.byte	0x03, 0x5f
        /*0062*/ 	.short	0x0000


	//----- nvinfo : EIATTR_EXIT_INSTR_OFFSETS
	.align		4
        /*0064*/ 	.byte	0x04, 0x1c
        /*0066*/ 	.short	(.L_6743 - .L_6742)


	//   ....[0]....
.L_6742:
        /*0068*/ 	.word	0x000001c0


	//   ....[1]....
        /*006c*/ 	.word	0x000015d0


	//   ....[2]....
        /*0070*/ 	.word	0x00001630


	//   ....[3]....
        /*0074*/ 	.word	0x00002760


	//----- nvinfo : EIATTR_MAX_THREADS
	.align		4
.L_6743:
        /*0078*/ 	.byte	0x04, 0x05
        /*007a*/ 	.short	(.L_6745 - .L_6744)
.L_6744:
        /*007c*/ 	.word	0x00000200
        /*0080*/ 	.word	0x00000001
        /*0084*/ 	.word	0x00000001


	//----- nvinfo : EIATTR_CRS_STACK_SIZE
	.align		4
.L_6745:
        /*0088*/ 	.byte	0x04, 0x1e
        /*008a*/ 	.short	(.L_6747 - .L_6746)
.L_6746:
        /*008c*/ 	.word	0x00000000
.L_6747:


//--------------------- .nv.info._ZN2at6native55_GLOBAL__N__de093ff9_22_ForeachBinaryOpList_cu_a911ec4325multi_tensor_apply_kernelINS1_18TensorListMetadataILi3EEENS1_24BinaryOpListAlphaFunctorIlLi3ELi2ELi2EEEJNS1_13power_functorIlEElEEEvT_T0_DpT1_ --------------------------
	.section	.nv.info._ZN2at6native55_GLOBAL__N__de093ff9_22_ForeachBinaryOpList_cu_a911ec4325multi_tensor_apply_kernelINS1_18TensorListMetadataILi3EEENS1_24BinaryOpListAlphaFunctorIlLi3ELi2ELi2EEEJNS1_13power_functorIlEElEEEvT_T0_DpT1_,"",@"SHT_CUDA_INFO"
	.sectionflags	@""
	.align	4


	//----- nvinfo : EIATTR_CUDA_API_VERSION
	.align		4
        /*0000*/ 	.byte	0x04, 0x37
        /*0002*/ 	.short	(.L_6749 - .L_6748)
.L_6748:
        /*0004*/ 	.word	0x00000082


	//----- nvinfo : EIATTR_SW2861232_WAR
	.align		4
.L_6749:
        /*0008*/ 	.byte	0x01, 0x35
	.zero		2


	//----- nvinfo : EIATTR_PARAM_CBANK
	.align		4
        /*000c*/ 	.byte	0x04, 0x0a
        /*000e*/ 	.short	(.L_6751 - .L_6750)
	.align		4
.L_6750:
        /*0010*/ 	.word	index@(.nv.constant0._ZN2at6native55_GLOBAL__N__de093ff9_22_ForeachBinaryOpList_cu_a911ec4325multi_tensor_apply_kernelINS1_18TensorListMetadataILi3EEENS1_24BinaryOpListAlphaFunctorIlLi3ELi2ELi2EEEJNS1_13power_functorIlEElEEEvT_T0_DpT1_)
        /*0014*/ 	.short	0x0160
        /*0016*/ 	.short	0x0c58


	//----- nvinfo : EIATTR_CBANK_PARAM_SIZE
	.align		4
.L_6751:
        /*0018*/ 	.byte	0x03, 0x19
        /*001a*/ 	.short	0x0c58


	//----- nvinfo : EIATTR_KPARAM_INFO
	.align		4
        /*001c*/ 	.byte	0x04, 0x17
        /*001e*/ 	.short	(.L_6753 - .L_6752)
.L_6752:
        /*0020*/ 	.word	0x00000000
        /*0024*/ 	.short	0x0003
        /*0026*/ 	.short	0x0c50
        /*0028*/ 	.byte	0x00, 0xf0, 0x21, 0x00


	//----- nvinfo : EIATTR_KPARAM_INFO
	.align		4
.L_6753:
        /*002c*/ 	.byte	0x04, 0x17
        /*002e*/ 	.short	(.L_6755 - .L_6754)
.L_6754:
        /*0030*/ 	.word	0x00000000
        /*0034*/ 	.short	0x0002
        /*0036*/ 	.short	0x0c49
        /*0038*/ 	.byte	0x00, 0xf0, 0x05, 0x00


	//----- nvinfo : EIATTR_KPARAM_INFO
	.align		4
.L_6755:
        /*003c*/ 	.byte	0x04, 0x17
        /*003e*/ 	.short	(.L_6757 - .L_6756)
.L_6756:
        /*0040*/ 	.word	0x00000000
        /*0044*/ 	.short	0x0001
        /*0046*/ 	.short	0x0c48
        /*0048*/ 	.byte	0x00, 0xf0, 0x05, 0x00


	//----- nvinfo : EIATTR_KPARAM_INFO
	.align		4
.L_6757:
        /*004c*/ 	.byte	0x04, 0x17
        /*004e*/ 	.short	(.L_6759 - .L_6758)
.L_6758:
        /*0050*/ 	.word	0x00000000
        /*0054*/ 	.short	0x0000
        /*0056*/ 	.short	0x0000
        /*0058*/ 	.byte	0x00, 0xf0, 0x21, 0x31


	//----- nvinfo : EIATTR_MAXREG_COUNT
	.align		4
.L_6759:
        /*005c*/ 	.byte	0x03, 0x1b
        /*005e*/ 	.short	0x0080


	//----- nvinfo : EIATTR_MERCURY_ISA_VERSION
	.align		4
        /*0060*/ 	.byte	0x03, 0x5f
        /*0062*/ 	.short	0x0000


	//----- nvinfo : EIATTR_EXIT_INSTR_OFFSETS
	.align		4
        /*0064*/ 	.byte	0x04, 0x1c
        /*0066*/ 	.short	(.L_6761 - .L_6760)


	//   ....[0]....
.L_6760:
        /*0068*/ 	.word	0x000001c0


	//   ....[1]....
        /*006c*/ 	.word	0x00001a60


	//   ....[2]....
        /*0070*/ 	.word	0x00001ac0


	//   ....[3]....
        /*0074*/ 	.word	0x00002f10


	//----- nvinfo : EIATTR_MAX_THREADS
	.align		4
.L_6761:
        /*0078*/ 	.byte	0x04, 0x05
        /*007a*/ 	.short	(.L_6763 - .L_6762)
.L_6762:
        /*007c*/ 	.word	0x00000200
        /*0080*/ 	.word	0x00000001
        /*0084*/ 	.word	0x00000001


	//----- nvinfo : EIATTR_CRS_STACK_SIZE
	.align		4
.L_6763:
        /*0088*/ 	.byte	0x04, 0x1e
        /*008a*/ 	.short	(.L_6765 - .L_6764)
.L_6764:
        /*008c*/ 	.word	0x00000000
.L_6765:


//--------------------- .nv.info._ZN2at6native55_GLOBAL__N__de093ff9_22_ForeachBinaryOpList_cu_a911ec4325multi_tensor_apply_kernelINS1_18TensorListMetadataILi3EEENS1_24BinaryOpListAlphaFunctorIiLi3ELi2ELi2EEEJNS1_13power_functorIiEEiEEEvT_T0_DpT1_ --------------------------
	.section	.nv.info._ZN2at6native55_GLOBAL__N__de093ff9_22_ForeachBinaryOpList_cu_a911ec4325multi_tensor_apply_kernelINS1_18TensorListMetadataILi3EEENS1_24BinaryOpListAlphaFunctorIiLi3ELi2ELi2EEEJNS1_13power_functorIiEEiEEEvT_T0_DpT1_,"",@"SHT_CUDA_INFO"
	.sectionflags	@""
	.align	4


	//----- nvinfo : EIATTR_CUDA_API_VERSION
	.align		4
        /*0000*/ 	.byte	0x04, 0x37
        /*0002*/ 	.short	(.L_6767 - .L_6766)
.L_6766:
        /*0004*/ 	.word	0x00000082


	//----- nvinfo : EIATTR_SW2861232_WAR
	.align		4
.L_6767:
        /*0008*/ 	.byte	0x01, 0x35
	.zero		2


	//----- nvinfo : EIATTR_PARAM_CBANK
	.align		4
        /*000c*/ 	.byte	0x04, 0x0a
        /*000e*/ 	.short	(.L_6769 - .L_6768)
	.align		4
.L_6768:
        /*0010*/ 	.word	index@(.nv.constant0._ZN2at6native55_GLOBAL__N__de093ff9_22_ForeachBinaryOpList_cu_a911ec4325multi_tensor_apply_kernelINS1_18TensorListMetadataILi3EEENS1_24BinaryOpListAlphaFunctorIiLi3ELi2ELi2EEEJNS1_13power_functorIiEEiEEEvT_T0_DpT1_)
        /*0014*/ 	.short	0x0160
        /*0016*/ 	.short	0x0c50


	//----- nvinfo : EIATTR_CBANK_PARAM_SIZE
	.align		4
.L_6769:
        /*0018*/ 	.byte	0x03, 0x19
        /*001a*/ 	.short	0x0c50


	//----- nvinfo : EIATTR_KPARAM_INFO
	.align		4
        /*001c*/ 	.byte	0x04, 0x17
        /*001e*/ 	.short	(.L_6771 - .L_6770)
.L_6770:
        /*0020*/ 	.word	0x00000000
        /*0024*/ 	.short	0x0003
        /*0026*/ 	.short	0x0c4c
        /*0028*/ 	.byte	0x00, 0xf0, 0x11, 0x00


	//----- nvinfo : EIATTR_KPARAM_INFO
	.align		4
.L_6771:
        /*002c*/ 	.byte	0x04, 0x17
        /*002e*/ 	.short	(.L_6773 - .L_6772)
.L_6772:
        /*0030*/ 	.word	0x00000000
        /*0034*/ 	.short	0x0002
        /*0036*/ 	.short	0x0c49
        /*0038*/ 	.byte	0x00, 0xf0, 0x05, 0x00


	//----- nvinfo : EIATTR_KPARAM_INFO
	.align		4
.L_6773:
        /*003c*/ 	.byte	0x04, 0x17
        /*003e*/ 	.short	(.L_6775 - .L_6774)
.L_6774:
        /*0040*/ 	.word	0x00000000
        /*0044*/ 	.short	0x0001
        /*0046*/ 	.short	0x0c48
        /*0048*/ 	.byte	0x00, 0xf0, 0x05, 0x00


	//----- nvinfo : EIATTR_KPARAM_INFO
	.align		4
.L_6775:
        /*004c*/ 	.byte	0x04, 0x17
        /*004e*/ 	.short	(.L_6777 - .L_6776)
.L_6776:
        /*0050*/ 	.word	0x00000000
        /*0054*/ 	.short	0x0000
        /*0056*/ 	.short	0x0000
        /*0058*/ 	.byte	0x00, 0xf0, 0x21, 0x31


	//----- nvinfo : EIATTR_MAXREG_COUNT
	.align		4
.L_6777:
        /*005c*/ 	.byte	0x03, 0x1b
        /*005e*/ 	.short	0x0080


	//----- nvinfo : EIATTR_MERCURY_ISA_VERSION
	.align		4
        /*0060*/ 	.byte	0x03, 0x5f
        /*0062*/ 	.short	0x0000


	//----- nvinfo : EIATTR_EXIT_INSTR_OFFSETS
	.align		4
        /*0064*/ 	.byte	0x04, 0x1c
        /*0066*/ 	.short	(.L_6779 - .L_6778)


	//   ....[0]....
.L_6778:
        /*0068*/ 	.word	0x000001c0


	//   ....[1]....
        /*006c*/ 	.word	0x000010b0


	//   ....[2]....
        /*0070*/ 	.word	0x00001110


	//   ....[3]....
        /*0074*/ 	.word	0x00001c80


	//----- nvinfo : EIATTR_MAX_THREADS
	.align		4
.L_6779:
        /*0078*/ 	.byte	0x04, 0x05
        /*007a*/ 	.short	(.L_6781 - .L_6780)
.L_6780:
        /*007c*/ 	.word	0x00000200
        /*0080*/ 	.word	0x00000001
        /*0084*/ 	.word	0x00000001


	//----- nvinfo : EIATTR_CRS_STACK_SIZE
	.align		4
.L_6781:
        /*0088*/ 	.byte	0x04, 0x1e
        /*008a*/ 	.short	(.L_6783 - .L_6782)
.L_6782:
        /*008c*/ 	.word	0x00000000
.L_6783:


//--------------------- .nv.info._ZN2at6native55_GLOBAL__N__de093ff9_22_ForeachBinaryOpList_cu_a911ec4325multi_tensor_apply_kernelINS1_18TensorListMetadataILi3EEENS1_24BinaryOpListAlphaFunctorIaLi3ELi2ELi2EEEJNS1_13power_functorIaEEaEEEvT_T0_DpT1_ --------------------------
	.section	.nv.info._ZN2at6native55_GLOBAL__N__de093ff9_22_ForeachBinaryOpList_cu_a911ec4325multi_tensor_apply_kernelINS1_18TensorListMetadataILi3EEENS1_24BinaryOpListAlphaFunctorIaLi3ELi2ELi2EEEJNS1_13power_functorIaEEaEEEvT_T0_DpT1_,"",@"SHT_CUDA_INFO"
	.sectionflags	@""
	.align	4


	//----- nvinfo : EIATTR_CUDA_API_VERSION
	.align		4
        /*0000*/ 	.byte	0x04, 0x37
        /*0002*/ 	.short	(.L_6785 - .L_6784)
.L_6784:
        /*0004*/ 	.word	0x00000082


	//----- nvinfo : EIATTR_SW2861232_WAR
	.align		4
.L_6785:
        /*0008*/ 	.byte	0x01, 0x35
	.zero		2


	//----- nvinfo : EIATTR_PARAM_CBANK
	.align		4
        /*000c*/ 	.byte	0x04, 0x0a
        /*000e*/ 	.short	(.L_6787 - .L_6786)
	.align		4
.L_6786:
        /*0010*/ 	.word	index@(.nv.constant0._ZN2at6native55_GLOBAL__N__de093ff9_22_ForeachBinaryOpList_cu_a911ec4325multi_tensor_apply_kernelINS1_18TensorListMetadataILi3EEENS1_24BinaryOpListAlphaFunctorIaLi3ELi2ELi2EEEJNS1_13power_functorIaEEaEEEvT_T0_DpT1_)
        /*0014*/ 	.short	0x0160
        /*0016*/ 	.short	0x0c4b


	//----- nvinfo : EIATTR_CBANK_PARAM_SIZE
	.align		4
.L_6787:
        /*0018*/ 	.byte	0x03, 0x19
        /*001a*/ 	.short	0x0c4b


	//----- nvinfo : EIATTR_KPARAM_INFO
	.align		4
        /*001c*/ 	.byte	0x04, 0x17
        /*001e*/ 	.short	(.L_6789 - .L_6788)
.L_6788:
        /*0020*/ 	.word	0x00000000
        /*0024*/ 	.short	0x0003
        /*0026*/ 	.short	0x0c4a
        /*0028*/ 	.byte	0x00, 0xf0, 0x05, 0x00


	//----- nvinfo : EIATTR_KPARAM_INFO
	.align		4
.L_6789:
        /*002c*/ 	.byte	0x04, 0x17
        /*002e*/ 	.short	(.L_6791 - .L_6790)
.L_6790:
        /*0030*/ 	.word	0x00000000
        /*0034*/ 	.short	0x0002
        /*0036*/ 	.short	0x0c49
        /*0038*/ 	.byte	0x00, 0xf0, 0x05, 0x00


	//----- nvinfo : EIATTR_KPARAM_INFO
	.align		4
.L_6791:
        /*003c*/ 	.byte	0x04, 0x17
        /*003e*/ 	.short	(.L_6793 - .L_6792)
.L_6792:
        /*0040*/ 	.word	0x00000000
        /*0044*/ 	.short	0x0001
        /*0046*/ 	.short	0x0c48
        /*0048*/ 	.byte	0x00, 0xf0, 0x05, 0x00


	//----- nvinfo : EIATTR_KPARAM_INFO
	.align		4
.L_6793:
        /*004c*/ 	.byte	0x04, 0x17
        /*004e*/ 	.short	(.L_6795 - .L_6794)
.L_6794:
        /*0050*/ 	.word	0x00000000
        /*0054*/ 	.short	0x0000
        /*0056*/ 	.short	0x0000
        /*0058*/ 	.byte	0x00, 0xf0, 0x21, 0x31


	//----- nvinfo : EIATTR_MAXREG_COUNT
	.align		4
.L_6795:
        /*005c*/ 	.byte	0x03, 0x1b
        /*005e*/ 	.short	0x0080


	//----- nvinfo : EIATTR_MERCURY_ISA_VERSION
	.align		4
        /*0060*/ 	.byte	0x03, 0x5f
        /*0062*/ 	.short	0x0000


	//----- nvinfo : EIATTR_EXIT_INSTR_OFFSETS
	.align		4
        /*0064*/ 	.byte	0x04, 0x1c
        /*0066*/ 	.short	(.L_6797 - .L_6796)


	//   ....[0]....
.L_6796:
        /*0068*/ 	.word	0x000001d0


	//   ....[1]....
        /*006c*/ 	.word	0x00001640


	//   ....[2]....
        /*0070*/ 	.word	0x000016a0


	//   ....[3]....
        /*0074*/ 	.word	0x00002820


	//----- nvinfo : EIATTR_MAX_THREADS
	.align		4
.L_6797:
        /*0078*/ 	.byte	0x04, 0x05
        /*007a*/ 	.short	(.L_6799 - .L_6798)
.L_6798:
        /*007c*/ 	.word	0x00000200
        /*0080*/ 	.word	0x00000001
        /*0084*/ 	.word	0x00000001


	//----- nvinfo : EIATTR_CRS_STACK_SIZE
	.align		4
.L_6799:
        /*0088*/ 	.byte	0x04, 0x1e
        /*008a*/ 	.short	(.L_6801 - .L_6800)
.L_6800:
        /*008c*/ 	.word	0x00000000
.L_6801:


//--------------------- .nv.info._ZN2at6native55_GLOBAL__N__de093ff9_22_ForeachBinaryOpList_cu_a911ec4325multi_tensor_apply_kernelINS1_18TensorListMetadataILi3EEENS1_24BinaryOpListAlphaFunctorIhLi3ELi2ELi2EEEJNS1_13power_functorIhEEhEEEvT_T0_DpT1_ --------------------------
	.section	.nv.info._ZN2at6native55_GLOBAL__N__de093ff9_22_ForeachBinaryOpList_cu_a911ec4325multi_tensor_apply_kernelINS1_18TensorListMetadataILi3EEENS1_24BinaryOpListAlphaFunctorIhLi3ELi2ELi2EEEJNS1_13power_functorIhEEhEEEvT_T0_DpT1_,"",@"SHT_CUDA_INFO"
	.sectionflags	@""
	.align	4


	//----- nvinfo : EIATTR_CUDA_API_VERSION
	.align		4
        /*0000*/ 	.byte	0x04, 0x37
        /*0002*/ 	.short	(.L_6803 - .L_6802)
.L_6802:
        /*0004*/ 	.word	0x00000082


	//----- nvinfo : EIATTR_SW2861232_WAR
	.align		4
.L_6803:
        /*0008*/ 	.byte	0x01, 0x35
	.zero		2


	//----- nvinfo : EIATTR_PARAM_CBANK
	.align		4
        /*000c*/ 	.byte	0x04, 0x0a
        /*000e*/ 	.short	(.L_6805 - .L_6804)
	.align		4
.L_6804:
        /*0010*/ 	.word	index@(.nv.constant0._ZN2at6native55_GLOBAL__N__de093ff9_22_ForeachBinaryOpList_cu_a911ec4325multi_tensor_apply_kernelINS1_18TensorListMetadataILi3EEENS1_24BinaryOpListAlphaFunctorIhLi3ELi2ELi2EEEJNS1_13power_functorIhEEhEEEvT_T0_DpT1_)
        /*0014*/ 	.short	0x0160
        /*0016*/ 	.short	0x0c4b


	//----- nvinfo : EIATTR_CBANK_PARAM_SIZE
	.align		4
.L_6805:
        /*0018*/ 	.byte	0x03, 0x19
        /*001a*/ 	.short	0x0c4b


	//----- nvinfo : EIATTR_KPARAM_INFO
	.align		4
        /*001c*/ 	.byte	0x04, 0x17
        /*001e*/ 	.short	(.L_6807 - .L_6806)
.L_6806:
        /*0020*/ 	.word	0x00000000
        /*0024*/ 	.short	0x0003
        /*0026*/ 	.short	0x0c4a
        /*0028*/ 	.byte	0x00, 0xf0, 0x05, 0x00


	//----- nvinfo : EIATTR_KPARAM_INFO
	.align		4
.L_6807:
        /*002c*/ 	.byte	0x04, 0x17
        /*002e*/ 	.short	(.L_6809 - .L_6808)
.L_6808:
        /*0030*/ 	.word	0x00000000
        /*0034*/ 	.short	0x0002
        /*0036*/ 	.short	0x0c49
        /*0038*/ 	.byte	0x00, 0xf0, 0x05, 0x00


	//----- nvinfo : EIATTR_KPARAM_INFO
	.align		4
.L_6809:
        /*003c*/ 	.byte	0x04, 0x17
        /*003e*/ 	.short	(.L_6811 - .L_6810)
.L_6810:
        /*0040*/ 	.word	0x00000000
        /*0044*/ 	.short	0x0001
        /*0046*/ 	.short	0x0c48
        /*0048*/ 	.byte	0x00, 0xf0, 0x05, 0x00


	//----- nvinfo : EIATTR_KPARAM_INFO
	.align		4
.L_6811:
        /*004c*/ 	.byte	0x04, 0x17
        /*004e*/ 	.short	(.L_6813 - .L_6812)
.L_6812:
        /*0050*/ 	.word	0x00000000
        /*0054*/ 	.short	0x0000
        /*0056*/ 	.short	0x0000
        /*0058*/ 	.byte	0x00, 0xf0, 0x21, 0x31


	//----- nvinfo : EIATTR_MAXREG_COUNT
	.align		4
.L_6813:
        /*005c*/ 	.byte	0x03, 0x1b
        /*005e*/ 	.short	0x0080


	//----- nvinfo : EIATTR_MERCURY_ISA_VERSION
	.align		4
        /*0060*/ 	.byte	0x03, 0x5f
        /*0062*/ 	.short	0x0000


	//----- nvinfo : EIATTR_EXIT_INSTR_OFFSETS
	.align		4
        /*0064*/ 	.byte	0x04, 0x1c
        /*0066*/ 	.short	(.L_6815 - .L_6814)


	//   ....[0]....
.L_6814:
        /*0068*/ 	.word	0x000001e0


	//   ....[1]....
        /*006c*/ 	.word	0x00000c50


	//   ....[2]....
        /*0070*/ 	.word	0x00000cb0


	//   ....[3]....
        /*0074*/ 	.word	0x00001420


	//----- nvinfo : EIATTR_MAX_THREADS
	.align		4
.L_6815:
        /*0078*/ 	.byte	0x04, 0x05
        /*007a*/ 	.short	(.L_6817 - .L_6816)
.L_6816:
        /*007c*/ 	.word	0x00000200
        /*0080*/ 	.word	0x00000001
        /*0084*/ 	.word	0x00000001


	//----- nvinfo : EIATTR_CRS_STACK_SIZE
	.align		4
.L_6817:
        /*0088*/ 	.byte	0x04, 0x1e
        /*008a*/ 	.short	(.L_6819 - .L_6818)
.L_6818:
        /*008c*/ 	.word	0x00000000
.L_6819:


//--------------------- .nv.info._ZN2at6native55_GLOBAL__N__de093ff9_22_ForeachBinaryOpList_cu_a911ec4325multi_tensor_apply_kernelINS1_18TensorListMetadataILi2EEENS1_24BinaryOpListAlphaFunctorIN3c104HalfELi2ELi2ELi0EEEJNS1_13power_functorIfEEfEEEvT_T0_DpT1_ --------------------------
	.section	.nv.info._ZN2at6native55_GLOBAL__N__de093ff9_22_ForeachBinaryOpList_cu_a911ec4325multi_tensor_apply_kernelINS1_18TensorListMetadataILi2EEENS1_24BinaryOpListAlphaFunctorIN3c104HalfELi2ELi2ELi0EEEJNS1_13power_functorIfEEfEEEvT_T0_DpT1_,"",@"SHT_CUDA_INFO"
	.sectionflags	@""
	.align	4


	//----- nvinfo : EIATTR_CUDA_API_VERSION
	.align		4
        /*0000*/ 	.byte	0x04, 0x37
        /*0002*/ 	.short	(.L_6821 - .L_6820)
.L_6820:
        /*0004*/ 	.word	0x00000082


	//----- nvinfo : EIATTR_SW2861232_WAR
	.align		4
.L_6821:
        /*0008*/ 	.byte	0x01, 0x35
	.zero		2


	//----- nvinfo : EIATTR_PARAM_CBANK
	.align		4
        /*000c*/ 	.byte	0x04, 0x0a
        /*000e*/ 	.short	(.L_6823 - .L_6822)
	.align		4
.L_6822:
        /*0010*/ 	.word	index@(.nv.constant0._ZN2at6native55_GLOBAL__N__de093ff9_22_ForeachBinaryOpList_cu_a911ec4325multi_tensor_apply_kernelINS1_18TensorListMetadataILi2EEENS1_24BinaryOpListAlphaFunctorIN3c104HalfELi2ELi2ELi0EEEJNS1_13power_functorIfEEfEEEvT_T0_DpT1_)
        /*0014*/ 	.short	0x0160
        /*0016*/ 	.short	0x0c50


	//----- nvinfo : EIATTR_CBANK_PARAM_SIZE
	.align		4
.L_6823:
        /*0018*/ 	.byte	0x03, 0x19
        /*001a*/ 	.short	0x0c50


	//----- nvinfo : EIATTR_KPARAM_INFO
	.align		4
        /*001c*/ 	.byte	0x04, 0x17
        /*001e*/ 	.short	(.L_6825 - .L_6824)
.L_6824:
        /*0020*/ 	.word	0x00000000
        /*0024*/ 	.short	0x0003
        /*0026*/ 	.short	0x0c4c
        /*0028*/ 	.byte	0x00, 0xf0, 0x11, 0x00


	//----- nvinfo : EIATTR_KPARAM_INFO
	.align		4
.L_6825:
        /*002c*/ 	.byte	0x04, 0x17
        /*002e*/ 	.short	(.L_6827 - .L_6826)
.L_6826:
        /*0030*/ 	.word	0x00000000
        /*0034*/ 	.short	0x0002
        /*0036*/ 	.short	0x0c49
        /*0038*/ 	.byte	0x00, 0xf0, 0x05, 0x00


	//----- nvinfo : EIATTR_KPARAM_INFO
	.align		4
.L_6827:
        /*003c*/ 	.byte	0x04, 0x17
        /*003e*/ 	.short	(.L_6829 - .L_6828)
.L_6828:
        /*0040*/ 	.word	0x00000000
        /*0044*/ 	.short	0x0001
        /*0046*/ 	.short	0x0c48
        /*0048*/ 	.byte	0x00, 0xf0, 0x05, 0x00


	//----- nvinfo : EIATTR_KPARAM_INFO
	.align		4
.L_6829:
        /*004c*/ 	.byte	0x04, 0x17
        /*004e*/ 	.short	(.L_6831 - .L_6830)
.L_6830:
        /*0050*/ 	.word	0x00000000
        /*0054*/ 	.short	0x0000
        /*0056*/ 	.short	0x0000
        /*0058*/ 	.byte	0x00, 0xf0, 0x21, 0x31


	//----- nvinfo : EIATTR_MAXREG_COUNT
	.align		4
.L_6831:
        /*005c*/ 	.byte	0x03, 0x1b
        /*005e*/ 	.short	0x0080


	//----- nvinfo : EIATTR_MERCURY_ISA_VERSION
	.align		4
        /*0060*/ 	.byte	0x03, 0x5f
        /*0062*/ 	.short	0x0000


	//----- nvinfo : EIATTR_EXIT_INSTR_OFFSETS
	.align		4
        /*0064*/ 	.byte	0x04, 0x1c
        /*0066*/ 	.short	(.L_6833 - .L_6832)


	//   ....[0]....
.L_6832:
        /*0068*/ 	.word	0x00000190


	//   ....[1]....
        /*006c*/ 	.word	0x00000860


	//   ....[2]....
        /*0070*/ 	.word	0x000008c0


	//   ....[3]....
        /*0074*/ 	.word	0x00000ba0


	//----- nvinfo : EIATTR_MAX_THREADS
	.align		4
.L_6833:
        /*0078*/ 	.byte	0x04, 0x05
        /*007a*/ 	.short	(.L_6835 - .L_6834)
.L_6834:
        /*007c*/ 	.word	0x00000200
        /*0080*/ 	.word	0x00000001
        /*0084*/ 	.word	0x00000001


	//----- nvinfo : EIATTR_CRS_STACK_SIZE
	.align		4
.L_6835:
        /*0088*/ 	.byte	0x04, 0x1e
        /*008a*/ 	.short	(.L_6837 - .L_6836)
.L_6836:
        /*008c*/ 	.word	0x00000000
.L_6837:


//--------------------- .nv.info._ZN2at6native55_GLOBAL__N__de093ff9_22_ForeachBinaryOpList_cu_a911ec4325multi_tensor_apply_kernelINS1_18TensorListMetadataILi2EEENS1_24BinaryOpListAlphaFunctorIN3c108BFloat16ELi2ELi2ELi0EEEJNS1_13power_functorIfEEfEEEvT_T0_DpT1_ --------------------------
	.section	.nv.info._ZN2at6native55_GLOBAL__N__de093ff9_22_ForeachBinaryOpList_cu_a911ec4325multi_tensor_apply_kernelINS1_18TensorListMetadataILi2EEENS1_24BinaryOpListAlphaFunctorIN3c108BFloat16ELi2ELi2ELi0EEEJNS1_13power_functorIfEEfEEEvT_T0_DpT1_,"",@"SHT_CUDA_INFO"
	.sectionflags	@""
	.align	4


	//----- nvinfo : EIATTR_CUDA_API_VERSION
	.align		4
        /*0000*/ 	.byte	0x04, 0x37
        /*0002*/ 	.short	(.L_6839 - .L_6838)
.L_6838:
        /*0004*/ 	.word	0x00000082


	//----- nvinfo : EIATTR_SW2861232_WAR
	.align		4
.L_6839:
        /*0008*/ 	.byte	0x01, 0x35
	.zero		2


	//----- nvinfo : EIATTR_PARAM_CBANK
	.align		4
        /*000c*/ 	.byte	0x04, 0x0a
        /*000e*/ 	.short	(.L_6841 - .L_6840)
	.align		4
.L_6840:
        /*0010*/ 	.word	index@(.nv.constant0._ZN2at6native55_GLOBAL__N__de093ff9_22_ForeachBinaryOpList_cu_a911ec4325multi_tensor_apply_kernelINS1_18TensorListMetadataILi2EEENS1_24BinaryOpListAlphaFunctorIN3c108BFloat16ELi2ELi2ELi0EEEJNS1_13power_functorIfEEfEEEvT_T0_DpT1_)
        /*0014*/ 	.short	0x0160
        /*0016*/ 	.short	0x0c50


	//----- nvinfo : EIATTR_CBANK_PARAM_SIZE
	.align		4
.L_6841:
        /*0018*/ 	.byte	0x03, 0x19
        /*001a*/ 	.short	0x0c50


	//----- nvinfo : EIATTR_KPARAM_INFO
	.align		4
        /*001c*/ 	.byte	0x04, 0x17
        /*001e*/ 	.short	(.L_6843 - .L_6842)
.L_6842:
        /*0020*/ 	.word	0x00000000
        /*0024*/ 	.short	0x0003
        /*0026*/ 	.short	0x0c4c
        /*0028*/ 	.byte	0x00, 0xf0, 0x11, 0x00


	//----- nvinfo : EIATTR_KPARAM_INFO
	.align		4
.L_6843:
        /*002c*/ 	.byte	0x04, 0x17
        /*002e*/ 	.short	(.L_6845 - .L_6844)
.L_6844:
        /*0030*/ 	.word	0x00000000
        /*0034*/ 	.short	0x0002
        /*0036*/ 	.short	0x0c49
        /*0038*/ 	.byte	0x00, 0xf0, 0x05, 0x00


	//----- nvinfo : EIATTR_KPARAM_INFO
	.align		4
.L_6845:
        /*003c*/ 	.byte	0x04, 0x17
        /*003e*/ 	.short	(.L_6847 - .L_6846)
.L_6846:
        /*0040*/ 	.word	0x00000000
        /*0044*/ 	.short	0x0001
        /*0046*/ 	.short	0x0c48
        /*0048*/ 	.byte	0x00, 0xf0, 0x05, 0x00


	//----- nvinfo : EIATTR_KPARAM_INFO
	.align		4
.L_6847:
        /*004c*/ 	.byte	0x04, 0x17
        /*004e*/ 	.short	(.L_6849 - .L_6848)
.L_6848:
        /*0050*/ 	.word	0x00000000
        /*0054*/ 	.short	0x0000
        /*0056*/ 	.short	0x0000
        /*0058*/ 	.byte	0x00, 0xf0, 0x21, 0x31


	//----- nvinfo : EIATTR_MAXREG_COUNT
	.align		4
.L_6849:
        /*005c*/ 	.byte	0x03, 0x1b
        /*005e*/ 	.short	0x0080


	//----- nvinfo : EIATTR_MERCURY_ISA_VERSION
	.align		4
        /*0060*/ 	.byte	0x03, 0x5f
        /*0062*/ 	.short	0x0000


	//----- nvinfo : EIATTR_EXIT_INSTR_OFFSETS
	.align		4
        /*0064*/ 	.byte	0x04, 0x1c
        /*0066*/ 	.short	(.L_6851 - .L_6850)


	//   ....[0]....
.L_6850:
        /*0068*/ 	.word	0x00000190


	//   ....[1]....
        /*006c*/ 	.word	0x00000860


	//   ....[2]....
        /*0070*/ 	.word	0x000008c0


	//   ....[3]....
        /*0074*/ 	.word	0x00000ba0


	//----- nvinfo : EIATTR_MAX_THREADS
	.align		4
.L_6851:
        /*0078*/ 	.byte	0x04, 0x05
        /*007a*/ 	.short	(.L_6853 - .L_6852)
.L_6852:
        /*007c*/ 	.word	0x00000200
        /*0080*/ 	.word	0x00000001
        /*0084*/ 	.word	0x00000001


	//----- nvinfo : EIATTR_CRS_STACK_SIZE
	.align		4
.L_6853:
        /*0088*/ 	.byte	0x04, 0x1e
        /*008a*/ 	.short	(.L_6855 - .L_6854)
.L_6854:
        /*008c*/ 	.word	0x00000000
.L_6855:


//--------------------- .nv.info._ZN2at6native55_GLOBAL__N__de093ff9_22_ForeachBinaryOpList_cu_a911ec4325multi_tensor_apply_kernelINS1_18TensorListMetadataILi2EEENS1_24BinaryOpListAlphaFunctorIN3c107complexIfEELi2ELi2ELi0EEEJNS1_13power_functorIS8_EES8_EEEvT_T0_DpT1_ --------------------------
	.section	.nv.info._ZN2at6native55_GLOBAL__N__de093ff9_22_ForeachBinaryOpList_cu_a911ec4325multi_tensor_apply_kernelINS1_18TensorListMetadataILi2EEENS1_24BinaryOpListAlphaFunctorIN3c107complexIfEELi2ELi2ELi0EEEJNS1_13power_functorIS8_EES8_EEEvT_T0_DpT1_,"",@"SHT_CUDA_INFO"
	.sectionflags	@""
	.align	4


	//----- nvinfo : EIATTR_CUDA_API_VERSION
	.align		4
        /*0000*/ 	.byte	0x04, 0x37
        /*0002*/ 	.short	(.L_6857 - .L_6856)
.L_6856:
        /*0004*/ 	.word	0x00000082


	//----- nvinfo : EIATTR_SW2861232_WAR
	.align		4
.L_6857:
        /*0008*/ 	.byte	0x01, 0x35
	.zero		2


	//----- nvinfo : EIATTR_PARAM_CBANK
	.align		4
        /*000c*/ 	.byte	0x04, 0x0a
        /*000e*/ 	.short	(.L_6859 - .L_6858)
	.align		4
.L_6858:
        /*0010*/ 	.word	index@(.nv.constant0._ZN2at6native55_GLOBAL__N__de093ff9_22_ForeachBinaryOpList_cu_a911ec4325multi_tensor_apply_kernelINS1_18TensorListMetadataILi2EEENS1_24BinaryOpListAlphaFunctorIN3c107complexIfEELi2ELi2ELi0EEEJNS1_13power_functorIS8_EES8_EEEvT_T0_DpT1_)
        /*0014*/ 	.short	0x0160
        /*0016*/ 	.short	0x0c58


	//----- nvinfo : EIATTR_CBANK_PARAM_SIZE
	.align		4
.L_6859:
        /*0018*/ 	.byte	0x03, 0x19
        /*001a*/ 	.short	0x0c58


	//----- nvinfo : EIATTR_KPARAM_INFO
	.align		4
        /*001c*/ 	.byte	0x04, 0x17
        /*001e*/ 	.short	(.L_6861 - .L_6860)
.L_6860:
        /*0020*/ 	.word	0x00000000
        /*0024*/ 	.short	0x0003
        /*0026*/ 	.short	0x0c50
        /*0028*/ 	.byte	0x00, 0xf0, 0x21, 0x00


	//----- nvinfo : EIATTR_KPARAM_INFO
	.align		4
.L_6861:
        /*002c*/ 	.byte	0x04, 0x17
        /*002e*/ 	.short	(.L_6863 - .L_6862)
.L_6862:
        /*0030*/ 	.word	0x00000000
        /*0034*/ 	.short	0x0002
        /*0036*/ 	.short	0x0c49
        /*0038*/ 	.byte	0x00, 0xf0, 0x05, 0x00


	//----- nvinfo : EIATTR_KPARAM_INFO
	.align		4
.L_6863:
        /*003c*/ 	.byte	0x04, 0x17
        /*003e*/ 	.short	(.L_6865 - .L_6864)
.L_6864:
        /*0040*/ 	.word	0x00000000
        /*0044*/ 	.short	0x0001
        /*0046*/ 	.short	0x0c48
        /*0048*/ 	.byte	0x00, 0xf0, 0x05, 0x00


	//----- nvinfo : EIATTR_KPARAM_INFO
	.align		4
.L_6865:
        /*004c*/ 	.byte	0x04, 0x17
        /*004e*/ 	.short	(.L_6867 - .L_6866)
.L_6866:
        /*0050*/ 	.word	0x00000000
        /*0054*/ 	.short	0x0000
        /*0056*/ 	.short	0x0000
        /*0058*/ 	.byte	0x00, 0xf0, 0x21, 0x31


	//----- nvinfo : EIATTR_MAXREG_COUNT
	.align		4
.L_6867:
        /*005c*/ 	.byte	0x03, 0x1b
        /*005e*/ 	.short	0x0080


	//----- nvinfo : EIATTR_MERCURY_ISA_VERSION
	.align		4
        /*0060*/ 	.byte	0x03, 0x5f
        /*0062*/ 	.short	0x0000


	//----- nvinfo : EIATTR_EXIT_INSTR_OFFSETS
	.align		4
        /*0064*/ 	.byte	0x04, 0x1c
        /*0066*/ 	.short	(.L_6869 - .L_6868)


	//   ....[0]....
.L_6868:
        /*0068*/ 	.word	0x00000190


	//   ....[1]....
        /*006c*/ 	.word	0x0000b7b0


	//   ....[2]....
        /*0070*/ 	.word	0x0000b810


	//   ....[3]....
        /*0074*/ 	.word	0x000169c0


	//----- nvinfo : EIATTR_MAX_THREADS
	.align		4
.L_6869:
        /*0078*/ 	.byte	0x04, 0x05
        /*007a*/ 	.short	(.L_6871 - .L_6870)
.L_6870:
        /*007c*/ 	.word	0x00000200
        /*0080*/ 	.word	0x00000001
        /*0084*/ 	.word	0x00000001


	//----- nvinfo : EIATTR_CRS_STACK_SIZE
	.align		4
.L_6871:
        /*0088*/ 	.byte	0x04, 0x1e
        /*008a*/ 	.short	(.L_6873 - .L_6872)
.L_6872:
        /*008c*/ 	.word	0x00000000
.L_6873:


//--------------------- .nv.info._ZN2at6native55_GLOBAL__N__de093ff9_22_ForeachBinaryOpList_cu_a911ec4325multi_tensor_apply_kernelINS1_18TensorListMetadataILi2EEENS1_24BinaryOpListAlphaFunctorIN3c107complexIdEELi2ELi2ELi0EEEJNS1_13power_functorIS8_EES8_EEEvT_T0_DpT1_ --------------------------
	.section	.nv.info._ZN2at6native55_GLOBAL__N__de093ff9_22_ForeachBinaryOpList_cu_a911ec4325multi_tensor_apply_kernelINS1_18TensorListMetadataILi2EEENS1_24BinaryOpListAlphaFunctorIN3c107complexIdEELi2ELi2ELi0EEEJNS1_13power_functorIS8_EES8_EEEvT_T0_DpT1_,"",@"SHT_CUDA_INFO"
	.sectionflags	@""
	.align	4


	//----- nvinfo : EIATTR_CUDA_API_VERSION
	.align		4
        /*0000*/ 	.byte	0x04, 0x37
        /*0002*/ 	.short	(.L_6875 - .L_6874)
.L_6874:
        /*0004*/ 	.word	0x00000082


	//----- nvinfo : EIATTR_SW2861232_WAR
	.align		4
.L_6875:
        /*0008*/ 	.byte	0x01, 0x35
	.zero		2


	//----- nvinfo : EIATTR_PARAM_CBANK
	.align		4
        /*000c*/ 	.byte	0x04, 0x0a
        /*000e*/ 	.short	(.L_6877 - .L_6876)
	.align		4
.L_6876:
        /*0010*/ 	.word	index@(.nv.constant0._ZN2at6native55_GLOBAL__N__de093ff9_22_ForeachBinaryOpList_cu_a911ec4325multi_tensor_apply_kernelINS1_18TensorListMetadataILi2EEENS1_24BinaryOpListAlphaFunctorIN3c107complexIdEELi2ELi2ELi0EEEJNS1_13power_functorIS8_EES8_EEEvT_T0_DpT1_)
        /*0014*/ 	.short	0x0160
        /*0016*/ 	.short	0x0c60


	//----- nvinfo : EIATTR_CBANK_PARAM_SIZE
	.align		4
.L_6877:
        /*0018*/ 	.byte	0x03, 0x19
        /*001a*/ 	.short	0x0c60


	//----- nvinfo : EIATTR_KPARAM_INFO
	.align		4
        /*001c*/ 	.byte	0x04, 0x17
        /*001e*/ 	.short	(.L_6879 - .L_6878)
.L_6878:
        /*0020*/ 	.word	0x00000000
        /*0024*/ 	.short	0x0003
        /*0026*/ 	.short	0x0c50
        /*0028*/ 	.byte	0x00, 0xf0, 0x41, 0x00


	//----- nvinfo : EIATTR_KPARAM_INFO
	.align		4
.L_6879:
        /*002c*/ 	.byte	0x04, 0x17
        /*002e*/ 	.short	(.L_6881 - .L_6880)
.L_6880:
        /*0030*/ 	.word	0x00000000
        /*0034*/ 	.short	0x0002
        /*0036*/ 	.short	0x0c49
        /*0038*/ 	.byte	0x00, 0xf0, 0x05, 0x00


	//----- nvinfo : EIATTR_KPARAM_INFO
	.align		4
.L_6881:
        /*003c*/ 	.byte	0x04, 0x17
        /*003e*/ 	.short	(.L_6883 - .L_6882)
.L_6882:
        /*0040*/ 	.word	0x00000000
        /*0044*/ 	.short	0x0001
        /*0046*/ 	.short	0x0c48
        /*0048*/ 	.byte	0x00, 0xf0, 0x05, 0x00


	//----- nvinfo : EIATTR_KPARAM_INFO
	.align		4
.L_6883:
        /*004c*/ 	.byte	0x04, 0x17
        /*004e*/ 	.short	(.L_6885 - .L_6884)
.L_6884:
        /*0050*/ 	.word	0x00000000
        /*0054*/ 	.short	0x0000
        /*0056*/ 	.short	0x0000
        /*0058*/ 	.byte	0x00, 0xf0, 0x21, 0x31


	//----- nvinfo : EIATTR_MAXREG_COUNT
	.align		4
.L_6885:
        /*005c*/ 	.byte	0x03, 0x1b
        /*005e*/ 	.short	0x0080


	//----- nvinfo : EIATTR_MERCURY_ISA_VERSION
	.align		4
        /*0060*/ 	.byte	0x03, 0x5f
        /*0062*/ 	.short	0x0000


	//----- nvinfo : EIATTR_EXIT_INSTR_OFFSETS
	.align		4
        /*0064*/ 	.byte	0x04, 0x1c
        /*0066*/ 	.short	(.L_6887 - .L_6886)


	//   ....[0]....
.L_6886:
        /*0068*/ 	.word	0x00000170


	//   ....[1]....
        /*006c*/ 	.word	0x0001d030


	//   ....[2]....
        /*0070*/ 	.word	0x0001d090


	//   ....[3]....
        /*0074*/ 	.word	0x000397f0


	//----- nvinfo : EIATTR_MAX_THREADS
	.align		4
.L_6887:
        /*0078*/ 	.byte	0x04, 0x05
        /*007a*/ 	.short	(.L_6889 - .L_6888)
.L_6888:
        /*007c*/ 	.word	0x00000200
        /*0080*/ 	.word	0x00000001
        /*0084*/ 	.word	0x00000001


	//----- nvinfo : EIATTR_CRS_STACK_SIZE
	.align		4
.L_6889:
        /*0088*/ 	.byte	0x04, 0x1e
        /*008a*/ 	.short	(.L_6891 - .L_6890)
.L_6890:
        /*008c*/ 	.word	0x00000000
.L_6891:


//--------------------- .nv.info._ZN2at6native55_GLOBAL__N__de093ff9_22_ForeachBinaryOpList_cu_a911ec4325multi_tensor_apply_kernelINS1_18TensorListMetadataILi2EEENS1_24BinaryOpListAlphaFunctorIfLi2ELi2ELi0EEEJNS1_13power_functorIfEEfEEEvT_T0_DpT1_ --------------------------
	.section	.nv.info._ZN2at6native55_GLOBAL__N__de093ff9_22_ForeachBinaryOpList_cu_a911ec4325multi_tensor_apply_kernelINS1_18TensorListMetadataILi2EEENS1_24BinaryOpListAlphaFunctorIfLi2ELi2ELi0EEEJNS1_13power_functorIfEEfEEEvT_T0_DpT1_,"",@"SHT_CUDA_INFO"
	.sectionflags	@""
	.align	4


	//----- nvinfo : EIATTR_CUDA_API_VERSION
	.align		4
        /*0000*/ 	.byte	0x04, 0x37
        /*0002*/ 	.short	(.L_6893 - .L_6892)
.L_6892:
        /*0004*/ 	.word	0x00000082


	//----- nvinfo : EIATTR_SW2861232_WAR
	.align		4
.L_6893:
        /*0008*/ 	.byte	0x01, 0x35
	.zero		2


	//----- nvinfo : EIATTR_PARAM_CBANK
	.align		4
        /*000c*/ 	.byte	0x04, 0x0a
        /*000e*/ 	.short	(.L_6895 - .L_6894)
	.align		4
.L_6894:
        /*0010*/ 	.word	index@(.nv.constant0._ZN2at6native55_GLOBAL__N__de093ff9_22_ForeachBinaryOpList_cu_a911ec4325multi_tensor_apply_kernelINS1_18TensorListMetadataILi2EEENS1_24BinaryOpListAlphaFunctorIfLi2ELi2ELi0EEEJNS1_13power_functorIfEEfEEEvT_T0_DpT1_)
        /*0014*/ 	.short	0x0160
        /*0016*/ 	.short	0x0c50


	//----- nvinfo : EIATTR_CBANK_PARAM_SIZE
	.align		4
.L_6895:
        /*0018*/ 	.byte	0x03, 0x19
        /*001a*/ 	.short	0x0c50


	//----- nvinfo : EIATTR_KPARAM_INFO
	.align		4
        /*001c*/ 	.byte	0x04, 0x17
        /*001e*/ 	.short	(.L_6897 - .L_6896)
.L_6896:
        /*0020*/ 	.word	0x00000000
        /*0024*/ 	.short	0x0003
        /*0026*/ 	.short	0x0c4c
        /*0028*/ 	.byte	0x00, 0xf0, 0x11, 0x00


	//----- nvinfo : EIATTR_KPARAM_INFO
	.align		4
.L_6897:
        /*002c*/ 	.byte	0x04, 0x17
        /*002e*/ 	.short	(.L_6899 - .L_6898)
.L_6898:
        /*0030*/ 	.word	0x00000000
        /*0034*/ 	.short	0x0002
        /*0036*/ 	.short	0x0c49
        /*0038*/ 	.byte	0x00, 0xf0, 0x05, 0x00


	//----- nvinfo : EIATTR_KPARAM_INFO
	.align		4
.L_6899:
        /*003c*/ 	.byte	0x04, 0x17
        /*003e*/ 	.short	(.L_6901 - .L_6900)
.L_6900:
        /*0040*/ 	.word	0x00000000
        /*0044*/ 	.short	0x0001
        /*0046*/ 	.short	0x0c48
        /*0048*/ 	.byte	0x00, 0xf0, 0x05, 0x00


	//----- nvinfo : EIATTR_KPARAM_INFO
	.align		4
.L_6901:
        /*004c*/ 	.byte	0x04, 0x17
        /*004e*/ 	.short	(.L_6903 - .L_6902)
.L_6902:
        /*0050*/ 	.word	0x00000000
        /*0054*/ 	.short	0x0000
        /*0056*/ 	.short	0x0000
        /*0058*/ 	.byte	0x00, 0xf0, 0x21, 0x31


	//----- nvinfo : EIATTR_MAXREG_COUNT
	.align		4
.L_6903:
        /*005c*/ 	.byte	0x03, 0x1b
        /*005e*/ 	.short	0x0080


	//----- nvinfo : EIATTR_MERCURY_ISA_VERSION
	.align		4
        /*0060*/ 	.byte	0x03, 0x5f
        /*0062*/ 	.short	0x0000


	//----- nvinfo : EIATTR_EXIT_INSTR_OFFSETS
	.align		4
        /*0064*/ 	.byte	0x04, 0x1c
        /*0066*/ 	.short	(.L_6905 - .L_6904)


	//   ....[0]....
.L_6904:
        /*0068*/ 	.word	0x00000190


	//   ....[1]....
        /*006c*/ 	.word	0x00000770


	//   ....[2]....
        /*0070*/ 	.word	0x000007d0


	//   ....[3]....
        /*0074*/ 	.word	0x00000a10


	//----- nvinfo : EIATTR_MAX_THREADS
	.align		4
.L_6905:
        /*0078*/ 	.byte	0x04, 0x05
        /*007a*/ 	.short	(.L_6907 - .L_6906)
.L_6906:
        /*007c*/ 	.word	0x00000200
        /*0080*/ 	.word	0x00000001
        /*0084*/ 	.word	0x00000001


	//----- nvinfo : EIATTR_CRS_STACK_SIZE
	.align		4
.L_6907:
        /*0088*/ 	.byte	0x04, 0x1e
        /*008a*/ 	.short	(.L_6909 - .L_6908)
.L_6908:
        /*008c*/ 	.word	0x00000000
.L_6909:


//--------------------- .nv.info._ZN2at6native55_GLOBAL__N__de093ff9_22_ForeachBinaryOpList_cu_a911ec4325multi_tensor_apply_kernelINS1_18TensorListMetadataILi2EEENS1_24BinaryOpListAlphaFunctorIdLi2ELi2ELi0EEEJNS1_13power_functorIdEEdEEEvT_T0_DpT1_ --------------------------
	.section	.nv.info._ZN2at6native55_GLOBAL__N__de093ff9_22_ForeachBinaryOpList_cu_a911ec4325multi_tensor_apply_kernelINS1_18TensorListMetadataILi2EEENS1_24BinaryOpListAlphaFunctorIdLi2ELi2ELi0EEEJNS1_13power_functorIdEEdEEEvT_T0_DpT1_,"",@"SHT_CUDA_INFO"
	.sectionflags	@""
	.align	4


	//----- nvinfo : EIATTR_CUDA_API_VERSION
	.align		4
        /*0000*/ 	.byte	0x04, 0x37
        /*0002*/ 	.short	(.L_6911 - .L_6910)
.L_6910:
        /*0004*/ 	.word	0x00000082


	//----- nvinfo : EIATTR_SW2861232_WAR
	.align		4
.L_6911:
        /*0008*/ 	.byte	0x01, 0x35
	.zero		2


	//----- nvinfo : EIATTR_PARAM_CBANK
	.align		4
        /*000c*/ 	.byte	0x04, 0x0a
        /*000e*/ 	.short	(.L_6913 - .L_6912)
	.align		4
.L_6912:
        /*0010*/ 	.word	index@(.nv.constant0._ZN2at6native55_GLOBAL__N__de093ff9_22_ForeachBinaryOpList_cu_a911ec4325multi_tensor_apply_kernelINS1_18TensorListMetadataILi2EEENS1_24BinaryOpListAlphaFunctorIdLi2ELi2ELi0EEEJNS1_13power_functorIdEEdEEEvT_T0_DpT1_)
        /*0014*/ 	.short	0x0160
        /*0016*/ 	.short	0x0c58


	//----- nvinfo : EIATTR_CBANK_PARAM_SIZE
	.align		4
.L_6913:
        /*0018*/ 	.byte	0x03, 0x19
        /*001a*/ 	.short	0x0c58


	//----- nvinfo : EIATTR_KPARAM_INFO
	.align		4
        /*001c*/ 	.byte	0x04, 0x17
        /*001e*/ 	.short	(.L_6915 - .L_6914)
.L_6914:
        /*0020*/ 	.word	0x00000000
        /*0024*/ 	.short	0x0003
        /*0026*/ 	.short	0x0c50
        /*0028*/ 	.byte	0x00, 0xf0, 0x21, 0x00


	//----- nvinfo : EIATTR_KPARAM_INFO
	.align		4
.L_6915:
        /*002c*/ 	.byte	0x04, 0x17
        /*002e*/ 	.short	(.L_6917 - .L_6916)
.L_6916:
        /*0030*/ 	.word	0x00000000
        /*0034*/ 	.short	0x0002
        /*0036*/ 	.short	0x0c49
        /*0038*/ 	.byte	0x00, 0xf0, 0x05, 0x00


	//----- nvinfo : EIATTR_KPARAM_INFO
	.align		4
.L_6917:
        /*003c*/ 	.byte	0x04, 0x17
        /*003e*/ 	.short	(.L_6919 - .L_6918)
.L_6918:
        /*0040*/ 	.word	0x00000000
        /*0044*/ 	.short	0x0001
        /*0046*/ 	.short	0x0c48
        /*0048*/ 	.byte	0x00, 0xf0, 0x05, 0x00


	//----- nvinfo : EIATTR_KPARAM_INFO
	.align		4
.L_6919:
        /*004c*/ 	.byte	0x04, 0x17
        /*004e*/ 	.short	(.L_6921 - .L_6920)
.L_6920:
        /*0050*/ 	.word	0x00000000
        /*0054*/ 	.short	0x0000
        /*0056*/ 	.short	0x0000
        /*0058*/ 	.byte	0x00, 0xf0, 0x21, 0x31


	//----- nvinfo : EIATTR_MAXREG_COUNT
	.align		4
.L_6921:
        /*005c*/ 	.byte	0x03, 0x1b
        /*005e*/ 	.short	0x0080


	//----- nvinfo : EIATTR_MERCURY_ISA_VERSION
	.align		4
        /*0060*/ 	.byte	0x03, 0x5f
        /*0062*/ 	.short	0x0000


	//----- nvinfo : EIATTR_EXIT_INSTR_OFFSETS
	.align		4
        /*0064*/ 	.byte	0x04, 0x1c
        /*0066*/ 	.short	(.L_6923 - .L_6922)


	//   ....[0]....
.L_6922:
        /*0068*/ 	.word	0x00000160


	//   ....[1]....
        /*006c*/ 	.word	0x00001970


	//   ....[2]....
        /*0070*/ 	.word	0x000019d0


	//   ....[3]....
        /*0074*/ 	.word	0x00002e40


	//----- nvinfo : EIATTR_MAX_THREADS
	.align		4
.L_6923:
        /*0078*/ 	.byte	0x04, 0x05
        /*007a*/ 	.short	(.L_6925 - .L_6924)
.L_6924:
        /*007c*/ 	.word	0x00000200
        /*0080*/ 	.word	0x00000001
        /*0084*/ 	.word	0x00000001


	//----- nvinfo : EIATTR_CRS_STACK_SIZE
	.align		4
.L_6925:
        /*0088*/ 	.byte	0x04, 0x1e
        /*008a*/ 	.short	(.L_6927 - .L_6926)
.L_6926:
        /*008c*/ 	.word	0x00000000
.L_6927:


//--------------------- .nv.info._ZN2at6native55_GLOBAL__N__de093ff9_22_ForeachBinaryOpList_cu_a911ec4325multi_tensor_apply_kernelINS1_18TensorListMetadataILi2EEENS1_24BinaryOpListAlphaFunctorIsLi2ELi2ELi0EEEJNS1_13power_functorIsEEsEEEvT_T0_DpT1_ --------------------------
	.section	.nv.info._ZN2at6native55_GLOBAL__N__de093ff9_22_ForeachBinaryOpList_cu_a911ec4325multi_tensor_apply_kernelINS1_18TensorListMetadataILi2EEENS1_24BinaryOpListAlphaFunctorIsLi2ELi2ELi0EEEJNS1_13power_functorIsEEsEEEvT_T0_DpT1_,"",@"SHT_CUDA_INFO"
	.sectionflags	@""
	.align	4


	//----- nvinfo : EIATTR_CUDA_API_VERSION
	.align		4
        /*0000*/ 	.byte	0x04, 0x37
        /*0002*/ 	.short	(.L_6929 - .L_6928)
.L_6928:
        /*0004*/ 	.word	0x00000082


	//----- nvinfo : EIATTR_SW2861232_WAR
	.align		4
.L_6929:
        /*0008*/ 	.byte	0x01, 0x35
	.zero		2


	//----- nvinfo : EIATTR_PARAM_CBANK
	.align		4
        /*000c*/ 	.byte	0x04, 0x0a
        /*000e*/ 	.short	(.L_6931 - .L_6930)
	.align		4
.L_6930:
        /*0010*/ 	.word	index@(.nv.constant0._ZN2at6native55_GLOBAL__N__de093ff9_22_ForeachBinaryOpList_cu_a911ec4325multi_tensor_apply_kernelINS1_18TensorListMetadataILi2EEENS1_24BinaryOpListAlphaFunctorIsLi2ELi2ELi0EEEJNS1_13power_functorIsEEsEEEvT_T0_DpT1_)
        /*0014*/ 	.short	0x0160
        /*0016*/ 	.short	0x0c4c


	//----- nvinfo : EIATTR_CBANK_PARAM_SIZE
	.align		4
.L_6931:
        /*0018*/ 	.byte	0x03, 0x19
        /*001a*/ 	.short	0x0c4c


	//----- nvinfo : EIATTR_KPARAM_INFO
	.align		4
        /*001c*/ 	.byte	0x04, 0x17
        /*001e*/ 	.short	(.L_6933 - .L_6932)
.L_6932:
        /*0020*/ 	.word	0x00000000
        /*0024*/ 	.short	0x0003
        /*0026*/ 	.short	0x0c4a
        /*0028*/ 	.byte	0x00, 0xf0, 0x09, 0x00


	//----- nvinfo : EIATTR_KPARAM_INFO
	.align		4
.L_6933:
        /*002c*/ 	.byte	0x04, 0x17
        /*002e*/ 	.short	(.L_6935 - .L_6934)
.L_6934:
        /*0030*/ 	.word	0x00000000
        /*0034*/ 	.short	0x0002
        /*0036*/ 	.short	0x0c49
        /*0038*/ 	.byte	0x00, 0xf0, 0x05, 0x00


	//----- nvinfo : EIATTR_KPARAM_INFO
	.align		4
.L_6935:
        /*003c*/ 	.byte	0x04, 0x17
        /*003e*/ 	.short	(.L_6937 - .L_6936)
.L_6936:
        /*0040*/ 	.word	0x00000000
        /*0044*/ 	.short	0x0001
        /*0046*/ 	.short	0x0c48
        /*0048*/ 	.byte	0x00, 0xf0, 0x05, 0x00


	//----- nvinfo : EIATTR_KPARAM_INFO
	.align		4
.L_6937:
        /*004c*/ 	.byte	0x04, 0x17
        /*004e*/ 	.short	(.L_6939 - .L_6938)
.L_6938:
        /*0050*/ 	.word	0x00000000
        /*0054*/ 	.short	0x0000
        /*0056*/ 	.short	0x0000
        /*0058*/ 	.byte	0x00, 0xf0, 0x21, 0x31


	//----- nvinfo : EIATTR_MAXREG_COUNT
	.align		4
.L_6939:
        /*005c*/ 	.byte	0x03, 0x1b
        /*005e*/ 	.short	0x0080


	//----- nvinfo : EIATTR_MERCURY_ISA_VERSION
	.align		4
        /*0060*/ 	.byte	0x03, 0x5f
        /*0062*/ 	.short	0x0000


	//----- nvinfo : EIATTR_EXIT_INSTR_OFFSETS
	.align		4
        /*0064*/ 	.byte	0x04, 0x1c
        /*0066*/ 	.short	(.L_6941 - .L_6940)


	//   ....[0]....
.L_6940:
        /*0068*/ 	.word	0x00000190


	//   ....[1]....
        /*006c*/ 	.word	0x000015a0


	//   ....[2]....
        /*0070*/ 	.word	0x00001600


	//   ....[3]....
        /*0074*/ 	.word	0x000026f0


	//----- nvinfo : EIATTR_MAX_THREADS
	.align		4
.L_6941:
        /*0078*/ 	.byte	0x04, 0x05
        /*007a*/ 	.short	(.L_6943 - .L_6942)
.L_6942:
        /*007c*/ 	.word	0x00000200
        /*0080*/ 	.word	0x00000001
        /*0084*/ 	.word	0x00000001


	//----- nvinfo : EIATTR_CRS_STACK_SIZE
	.align		4
.L_6943:
        /*0088*/ 	.byte	0x04, 0x1e
        /*008a*/ 	.short	(.L_6945 - .L_6944)
.L_6944:
        /*008c*/ 	.word	0x00000000
.L_6945:


//--------------------- .nv.info._ZN2at6native55_GLOBAL__N__de093ff9_22_ForeachBinaryOpList_cu_a911ec4325multi_tensor_apply_kernelINS1_18TensorListMetadataILi2EEENS1_24BinaryOpListAlphaFunctorIlLi2ELi2ELi0EEEJNS1_13power_functorIlEElEEEvT_T0_DpT1_ --------------------------
	.section	.nv.info._ZN2at6native55_GLOBAL__N__de093ff9_22_ForeachBinaryOpList_cu_a911ec4325multi_tensor_apply_kernelINS1_18TensorListMetadataILi2EEENS1_24BinaryOpListAlphaFunctorIlLi2ELi2ELi0EEEJNS1_13power_functorIlEElEEEvT_T0_DpT1_,"",@"SHT_CUDA_INFO"
	.sectionflags	@""
	.align	4


	//----- nvinfo : EIATTR_CUDA_API_VERSION
	.align		4
        /*0000*/ 	.byte	0x04, 0x37
        /*0002*/ 	.short	(.L_6947 - .L_6946)
.L_6946:
        /*0004*/ 	.word	0x00000082


	//----- nvinfo : EIATTR_SW2861232_WAR
	.align		4
.L_6947:
        /*0008*/ 	.byte	0x01, 0x35
	.zero		2


	//----- nvinfo : EIATTR_PARAM_CBANK
	.align		4
        /*000c*/ 	.byte	0x04, 0x0a
        /*000e*/ 	.short	(.L_6949 - .L_6948)
	.align		4
.L_6948:
        /*0010*/ 	.word	index@(.nv.constant0._ZN2at6native55_GLOBAL__N__de093ff9_22_ForeachBinaryOpList_cu_a911ec4325multi_tensor_apply_kernelINS1_18TensorListMetadataILi2EEENS1_24BinaryOpListAlphaFunctorIlLi2ELi2ELi0EEEJNS1_13power_functorIlEElEEEvT_T0_DpT1_)
        /*0014*/ 	.short	0x0160
        /*0016*/ 	.short	0x0c58


	//----- nvinfo : EIATTR_CBANK_PARAM_SIZE
	.align		4
.L_6949:
        /*0018*/ 	.byte	0x03, 0x19
        /*001a*/ 	.short	0x0c58


	//----- nvinfo : EIATTR_KPARAM_INFO
	.align		4
        /*001c*/ 	.byte	0x04, 0x17
        /*001e*/ 	.short	(.L_6951 - .L_6950)
.L_6950:
        /*0020*/ 	.word	0x00000000
        /*0024*/ 	.short	0x0003
        /*0026*/ 	.short	0x0c50
        /*0028*/ 	.byte	0x00, 0xf0, 0x21, 0x00


	//----- nvinfo : EIATTR_KPARAM_INFO
	.align		4
.L_6951:
        /*002c*/ 	.byte	0x04, 0x17
        /*002e*/ 	.short	(.L_6953 - .L_6952)
.L_6952:
        /*0030*/ 	.word	0x00000000
        /*0034*/ 	.short	0x0002
        /*0036*/ 	.short	0x0c49
        /*0038*/ 	.byte	0x00, 0xf0, 0x05, 0x00


	//----- nvinfo : EIATTR_KPARAM_INFO
	.align		4
.L_6953:
        /*003c*/ 	.byte	0x04, 0x17
        /*003e*/ 	.short	(.L_6955 - .L_6954)
.L_6954:
        /*0040*/ 	.word	0x00000000
        /*0044*/ 	.short	0x0001
        /*0046*/ 	.short	0x0c48
        /*0048*/ 	.byte	0x00, 0xf0, 0x05, 0x00


	//----- nvinfo : EIATTR_KPARAM_INFO
	.align		4
.L_6955:
        /*004c*/ 	.byte	0x04, 0x17
        /*004e*/ 	.short	(.L_6957 - .L_6956)
.L_6956:
        /*0050*/ 	.word	0x00000000
        /*0054*/ 	.short	0x0000
        /*0056*/ 	.short	0x0000
        /*0058*/ 	.byte	0x00, 0xf0, 0x21, 0x31


	//----- nvinfo : EIATTR_MAXREG_COUNT
	.align		4
.L_6957:
        /*005c*/ 	.byte	0x03, 0x1b
        /*005e*/ 	.short	0x0080


	//----- nvinfo : EIATTR_MERCURY_ISA_VERSION
	.align		4
        /*0060*/ 	.byte	0x03, 0x5f
        /*0062*/ 	.short	0x0000


	//----- nvinfo : EIATTR_EXIT_INSTR_OFFSETS
	.align		4
        /*0064*/ 	.byte	0x04, 0x1c
        /*0066*/ 	.short	(.L_6959 - .L_6958)


	//   ....[0]....
.L_6958:
        /*0068*/ 	.word	0x00000190


	//   ....[1]....
        /*006c*/ 	.word	0x00001a30


	//   ....[2]....
        /*0070*/ 	.word	0x00001a90


	//   ....[3]....
        /*0074*/ 	.word	0x00002f10


	//----- nvinfo : EIATTR_MAX_THREADS
	.align		4
.L_6959:
        /*0078*/ 	.byte	0x04, 0x05
        /*007a*/ 	.short	(.L_6961 - .L_6960)
.L_6960:
        /*007c*/ 	.word	0x00000200
        /*0080*/ 	.word	0x00000001
        /*0084*/ 	.word	0x00000001


	//----- nvinfo : EIATTR_CRS_STACK_SIZE
	.align		4
.L_6961:
        /*0088*/ 	.byte	0x04, 0x1e
        /*008a*/ 	.short	(.L_6963 - .L_6962)
.L_6962:
        /*008c*/ 	.word	0x00000000
.L_6963:


//--------------------- .nv.info._ZN2at6native55_GLOBAL__N__de093ff9_22_ForeachBinaryOpList_cu_a911ec4325multi_tensor_apply_kernelINS1_18TensorListMetadataILi2EEENS1_24BinaryOpListAlphaFunctorIiLi2ELi2ELi0EEEJNS1_13power_functorIiEEiEEEvT_T0_DpT1_ --------------------------
	.section	.nv.info._ZN2at6native55_GLOBAL__N__de093ff9_22_ForeachBinaryOpList_cu_a911ec4325multi_tensor_apply_kernelINS1_18TensorListMetadataILi2EEENS1_24BinaryOpListAlphaFunctorIiLi2ELi2ELi0EEEJNS1_13power_functorIiEEiEEEvT_T0_DpT1_,"",@"SHT_CUDA_INFO"
	.sectionflags	@""
	.align	4


	//----- nvinfo : EIATTR_CUDA_API_VERSION
	.align		4
        /*0000*/ 	.byte	0x04, 0x37
        /*0002*/ 	.short	(.L_6965 - .L_6964)
.L_6964:
        /*0004*/ 	.word	0x00000082


	//----- nvinfo : EIATTR_SW2861232_WAR
	.align		4
.L_6965:
        /*0008*/ 	.byte	0x01, 0x35
	.zero		2


	//----- nvinfo : EIATTR_PARAM_CBANK
	.align		4
        /*000c*/ 	.byte	0x04, 0x0a
        /*000e*/ 	.short	(.L_6967 - .L_6966)
	.align		4
.L_6966:
        /*0010*/ 	.word	index@(.nv.constant0._ZN2at6native55_GLOBAL__N__de093ff9_22_ForeachBinaryOpList_cu_a911ec4325multi_tensor_apply_kernelINS1_18TensorListMetadataILi2EEENS1_24BinaryOpListAlphaFunctorIiLi2ELi2ELi0EEEJNS1_13power_functorIiEEiEEEvT_T0_DpT1_)
        /*0014*/ 	.short	0x0160
        /*0016*/ 	.short	0x0c50


	//----- nvinfo : EIATTR_CBANK_PARAM_SIZE
	.align		4
.L_6967:
        /*0018*/ 	.byte	0x03, 0x19
        /*001a*/ 	.short	0x0c50


	//----- nvinfo : EIATTR_KPARAM_INFO
	.align		4
        /*001c*/ 	.byte	0x04, 0x17
        /*001e*/ 	.short	(.L_6969 - .L_6968)
.L_6968:
        /*0020*/ 	.word	0x00000000
        /*0024*/ 	.short	0x0003
        /*0026*/ 	.short	0x0c4c
        /*0028*/ 	.byte	0x00, 0xf0, 0x11, 0x00


	//----- nvinfo : EIATTR_KPARAM_INFO
	.align		4
.L_6969:
        /*002c*/ 	.byte	0x04, 0x17
        /*002e*/ 	.short	(.L_6971 - .L_6970)
.L_6970:
        /*0030*/ 	.word	0x00000000
        /*0034*/ 	.short	0x0002
        /*0036*/ 	.short	0x0c49
        /*0038*/ 	.byte	0x00, 0xf0, 0x05, 0x00


	//----- nvinfo : EIATTR_KPARAM_INFO
	.align		4
.L_6971:
        /*003c*/ 	.byte	0x04, 0x17
        /*003e*/ 	.short	(.L_6973 - .L_6972)
.L_6972:
        /*0040*/ 	.word	0x00000000
        /*0044*/ 	.short	0x0001
        /*0046*/ 	.short	0x0c48
        /*0048*/ 	.byte	0x00, 0xf0, 0x05, 0x00


	//----- nvinfo : EIATTR_KPARAM_INFO
	.align		4
.L_6973:
        /*004c*/ 	.byte	0x04, 0x17
        /*004e*/ 	.short	(.L_6975 - .L_6974)
.L_6974:
        /*0050*/ 	.word	0x00000000
        /*0054*/ 	.short	0x0000
        /*0056*/ 	.short	0x0000
        /*0058*/ 	.byte	0x00, 0xf0, 0x21, 0x31


	//----- nvinfo : EIATTR_MAXREG_COUNT
	.align		4
.L_6975:
        /*005c*/ 	.byte	0x03, 0x1b
        /*005e*/ 	.short	0x0080


	//----- nvinfo : EIATTR_MERCURY_ISA_VERSION
	.align		4
        /*0060*/ 	.byte	0x03, 0x5f
        /*0062*/ 	.short	0x0000


	//----- nvinfo : EIATTR_EXIT_INSTR_OFFSETS
	.align		4
        /*0064*/ 	.byte	0x04, 0x1c
        /*0066*/ 	.short	(.L_6977 - .L_6976)


	//   ....[0]....
.L_6976:
        /*0068*/ 	.word	0x00000190


	//   ....[1]....
        /*006c*/ 	.word	0x00001080


	//   ....[2]....
        /*0070*/ 	.word	0x000010e0


	//   ....[3]....
        /*0074*/ 	.word	0x00001c40


	//----- nvinfo : EIATTR_MAX_THREADS
	.align		4
.L_6977:
        /*0078*/ 	.byte	0x04, 0x05
        /*007a*/ 	.short	(.L_6979 - .L_6978)
.L_6978:
        /*007c*/ 	.word	0x00000200
        /*0080*/ 	.word	0x00000001
        /*0084*/ 	.word	0x00000001


	//----- nvinfo : EIATTR_CRS_STACK_SIZE
	.align		4
.L_6979:
        /*0088*/ 	.byte	0x04, 0x1e
        /*008a*/ 	.short	(.L_6981 - .L_6980)
.L_6980:
        /*008c*/ 	.word	0x00000000
.L_6981:


//--------------------- .nv.info._ZN2at6native55_GLOBAL__N__de093ff9_22_ForeachBinaryOpList_cu_a911ec4325multi_tensor_apply_kernelINS1_18TensorListMetadataILi2EEENS1_24BinaryOpListAlphaFunctorIaLi2ELi2ELi0EEEJNS1_13power_functorIaEEaEEEvT_T0_DpT1_ --------------------------
	.section	.nv.info._ZN2at6native55_GLOBAL__N__de093ff9_22_ForeachBinaryOpList_cu_a911ec4325multi_tensor_apply_kernelINS1_18TensorListMetadataILi2EEENS1_24BinaryOpListAlphaFunctorIaLi2ELi2ELi0EEEJNS1_13power_functorIaEEaEEEvT_T0_DpT1_,"",@"SHT_CUDA_INFO"
	.sectionflags	@""
	.align	4


	//----- nvinfo : EIATTR_CUDA_API_VERSION
	.align		4
        /*0000*/ 	.byte	0x04, 0x37
        /*0002*/ 	.short	(.L_6983 - .L_6982)
.L_6982:
        /*0004*/ 	.word	0x00000082


	//----- nvinfo : EIATTR_SW2861232_WAR
	.align		4
.L_6983:
        /*0008*/ 	.byte	0x01, 0x35
	.zero		2


	//----- nvinfo : EIATTR_PARAM_CBANK
	.align		4
        /*000c*/ 	.byte	0x04, 0x0a
        /*000e*/ 	.short	(.L_6985 - .L_6984)
	.align		4
.L_6984:
        /*0010*/ 	.word	index@(.nv.constant0._ZN2at6native55_GLOBAL__N__de093ff9_22_ForeachBinaryOpList_cu_a911ec4325multi_tensor_apply_kernelINS1_18TensorListMetadataILi2EEENS1_24BinaryOpListAlphaFunctorIaLi2ELi2ELi0EEEJNS1_13power_functorIaEEaEEEvT_T0_DpT1_)
        /*0014*/ 	.short	0x0160
        /*0016*/ 	.short	0x0c4b


	//----- nvinfo : EIATTR_CBANK_PARAM_SIZE
	.align		4
.L_6985:
        /*0018*/ 	.byte	0x03, 0x19
        /*001a*/ 	.short	0x0c4b


	//----- nvinfo : EIATTR_KPARAM_INFO
	.align		4
        /*001c*/ 	.byte	0x04, 0x17
        /*001e*/ 	.short	(.L_6987 - .L_6986)
.L_6986:
        /*0020*/ 	.word	0x00000000
        /*0024*/ 	.short	0x0003
        /*0026*/ 	.short	0x0c4a
        /*0028*/ 	.byte	0x00, 0xf0, 0x05, 0x00


	//----- nvinfo : EIATTR_KPARAM_INFO
	.align		4
.L_6987:
        /*002c*/ 	.byte	0x04, 0x17
        /*002e*/ 	.short	(.L_6989 - .L_6988)
.L_6988:
        /*0030*/ 	.word	0x00000000
        /*0034*/ 	.short	0x0002
        /*0036*/ 	.short	0x0c49
        /*0038*/ 	.byte	0x00, 0xf0, 0x05, 0x00


	//----- nvinfo : EIATTR_KPARAM_INFO
	.align		4
.L_6989:
        /*003c*/ 	.byte	0x04, 0x17
        /*003e*/ 	.short	(.L_6991 - .L_6990)
.L_6990:
        /*0040*/ 	.word	0x00000000
        /*0044*/ 	.short	0x0001
        /*0046*/ 	.short	0x0c48
        /*0048*/ 	.byte	0x00, 0xf0, 0x05, 0x00


	//----- nvinfo : EIATTR_KPARAM_INFO
	.align		4
.L_6991:
        /*004c*/ 	.byte	0x04, 0x17
        /*004e*/ 	.short	(.L_6993 - .L_6992)
.L_6992:
        /*0050*/ 	.word	0x00000000
        /*0054*/ 	.short	0x0000
        /*0056*/ 	.short	0x0000
        /*0058*/ 	.byte	0x00, 0xf0, 0x21, 0x31


	//----- nvinfo : EIATTR_MAXREG_COUNT
	.align		4
.L_6993:
        /*005c*/ 	.byte	0x03, 0x1b
        /*005e*/ 	.short	0x0080


	//----- nvinfo : EIATTR_MERCURY_ISA_VERSION
	.align		4
        /*0060*/ 	.byte	0x03, 0x5f
        /*0062*/ 	.short	0x0000


	//----- nvinfo : EIATTR_EXIT_INSTR_OFFSETS
	.align		4
        /*0064*/ 	.byte	0x04, 0x1c
        /*0066*/ 	.short	(.L_6995 - .L_6994)


	//   ....[0]....
.L_6994:
        /*0068*/ 	.word	0x000001a0


	//   ....[1]....
        /*006c*/ 	.word	0x00001610


	//   ....[2]....
        /*0070*/ 	.word	0x00001670


	//   ....[3]....
        /*0074*/ 	.word	0x000027c0


	//----- nvinfo : EIATTR_MAX_THREADS
	.align		4
.L_6995:
        /*0078*/ 	.byte	0x04, 0x05
        /*007a*/ 	.short	(.L_6997 - .L_6996)
.L_6996:
        /*007c*/ 	.word	0x00000200
        /*0080*/ 	.word	0x00000001
        /*0084*/ 	.word	0x00000001


	//----- nvinfo : EIATTR_CRS_STACK_SIZE
	.align		4
.L_6997:
        /*0088*/ 	.byte	0x04, 0x1e
        /*008a*/ 	.short	(.L_6999 - .L_6998)
.L_6998:
        /*008c*/ 	.word	0x00000000
.L_6999:


//--------------------- .nv.info._ZN2at6native55_GLOBAL__N__de093ff9_22_ForeachBinaryOpList_cu_a911ec4325multi_tensor_apply_kernelINS1_18TensorListMetadataILi2EEENS1_24BinaryOpListAlphaFunctorIhLi2ELi2ELi0EEEJNS1_13power_functorIhEEhEEEvT_T0_DpT1_ --------------------------
	.section	.nv.info._ZN2at6native55_GLOBAL__N__de093ff9_22_ForeachBinaryOpList_cu_a911ec4325multi_tensor_apply_kernelINS1_18TensorListMetadataILi2EEENS1_24BinaryOpListAlphaFunctorIhLi2ELi2ELi0EEEJNS1_13power_functorIhEEhEEEvT_T0_DpT1_,"",@"SHT_CUDA_INFO"
	.sectionflags	@""
	.align	4


	//----- nvinfo : EIATTR_CUDA_API_VERSION
	.align		4
        /*0000*/ 	.byte	0x04, 0x37
        /*0002*/ 	.short	(.L_7001 - .L_7000)
.L_7000:
        /*0004*/ 	.word	0x00000082


	//----- nvinfo : EIATTR_SW2861232_WAR
	.align		4
.L_7001:
        /*0008*/ 	.byte	0x01, 0x35
	.zero		2


	//----- nvinfo : EIATTR_PARAM_CBANK
	.align		4
        /*000c*/ 	.byte	0x04, 0x0a
        /*000e*/ 	.short	(.L_7003 - .L_7002)
	.align		4
.L_7002:
        /*0010*/ 	.word	index@(.nv.constant0._ZN2at6native55_GLOBAL__N__de093ff9_22_ForeachBinaryOpList_cu_a911ec4325multi_tensor_apply_kernelINS1_18TensorListMetadataILi2EEENS1_24BinaryOpListAlphaFunctorIhLi2ELi2ELi0EEEJNS1_13power_functorIhEEhEEEvT_T0_DpT1_)
        /*0014*/ 	.short	0x0160
        /*0016*/ 	.short	0x0c4b


	//----- nvinfo : EIATTR_CBANK_PARAM_SIZE
	.align		4
.L_7003:
        /*0018*/ 	.byte	0x03, 0x19
        /*001a*/ 	.short	0x0c4b


	//----- nvinfo : EIATTR_KPARAM_INFO
	.align		4
        /*001c*/ 	.byte	0x04, 0x17
        /*001e*/ 	.short	(.L_7005 - .L_7004)
.L_7004:
        /*0020*/ 	.word	0x00000000
        /*0024*/ 	.short	0x0003
        /*0026*/ 	.short	0x0c4a
        /*0028*/ 	.byte	0x00, 0xf0, 0x05, 0x00


	//----- nvinfo : EIATTR_KPARAM_INFO
	.align		4
.L_7005:
        /*002c*/ 	.byte	0x04, 0x17
        /*002e*/ 	.short	(.L_7007 - .L_7006)
.L_7006:
        /*0030*/ 	.word	0x00000000
        /*0034*/ 	.short	0x0002
        /*0036*/ 	.short	0x0c49
        /*0038*/ 	.byte	0x00, 0xf0, 0x05, 0x00


	//----- nvinfo : EIATTR_KPARAM_INFO
	.align		4
.L_7007:
        /*003c*/ 	.byte	0x04, 0x17
        /*003e*/ 	.short	(.L_7009 - .L_7008)
.L_7008:
        /*0040*/ 	.word	0x00000000
        /*0044*/ 	.short	0x0001
        /*0046*/ 	.short	0x0c48
        /*0048*/ 	.byte	0x00, 0xf0, 0x05, 0x00


	//----- nvinfo : EIATTR_KPARAM_INFO
	.align		4
.L_7009:
        /*004c*/ 	.byte	0x04, 0x17
        /*004e*/ 	.short	(.L_7011 - .L_7010)
.L_7010:
        /*0050*/ 	.word	0x00000000
        /*0054*/ 	.short	0x0000
        /*0056*/ 	.short	0x0000
        /*0058*/ 	.byte	0x00, 0xf0, 0x21, 0x31


	//----- nvinfo : EIATTR_MAXREG_COUNT
	.align		4
.L_7011:
        /*005c*/ 	.byte	0x03, 0x1b
        /*005e*/ 	.short	0x0080


	//----- nvinfo : EIATTR_MERCURY_ISA_VERSION
	.align		4
        /*0060*/ 	.byte	0x03, 0x5f
        /*0062*/ 	.short	0x0000


	//----- nvinfo : EIATTR_EXIT_INSTR_OFFSETS
	.align		4
        /*0064*/ 	.byte	0x04, 0x1c
        /*0066*/ 	.short	(.L_7013 - .L_7012)


	//   ....[0]....
.L_7012:
        /*0068*/ 	.word	0x000001b0


	//   ....[1]....
        /*006c*/ 	.word	0x00000c20


	//   ....[2]....
        /*0070*/ 	.word	0x00000c80


	//   ....[3]....
        /*0074*/ 	.word	0x000013e0


	//----- nvinfo : EIATTR_MAX_THREADS
	.align		4
.L_7013:
        /*0078*/ 	.byte	0x04, 0x05
        /*007a*/ 	.short	(.L_7015 - .L_7014)
.L_7014:
        /*007c*/ 	.word	0x00000200
        /*0080*/ 	.word	0x00000001
        /*0084*/ 	.word	0x00000001


	//----- nvinfo : EIATTR_CRS_STACK_SIZE
	.align		4
.L_7015:
        /*0088*/ 	.byte	0x04, 0x1e
        /*008a*/ 	.short	(.L_7017 - .L_7016)
.L_7016:
        /*008c*/ 	.word	0x00000000
.L_7017:


//--------------------- .nv.info._ZN2at6native55_GLOBAL__N__de093ff9_22_ForeachBinaryOpList_cu_a911ec4325multi_tensor_apply_kernelINS1_18TensorListMetadataILi3EEENS1_24BinaryOpListAlphaFunctorIN3c104HalfELi3ELi2ELi2EEEJNS0_7maximumIfEEfEEEvT_T0_DpT1_ --------------------------
	.section	.nv.info._ZN2at6native55_GLOBAL__N__de093ff9_22_ForeachBinaryOpList_cu_a911ec4325multi_tensor_apply_kernelINS1_18TensorListMetadataILi3EEENS1_24BinaryOpListAlphaFunctorIN3c104HalfELi3ELi2ELi2EEEJNS0_7maximumIfEEfEEEvT_T0_DpT1_,"",@"SHT_CUDA_INFO"
	.sectionflags	@""
	.align	4


	//----- nvinfo : EIATTR_CUDA_API_VERSION
	.align		4
        /*0000*/ 	.byte	0x04, 0x37
        /*0002*/ 	.short	(.L_7019 - .L_7018)
.L_7018:
        /*0004*/ 	.word	0x00000082


	//----- nvinfo : EIATTR_SW2861232_WAR
	.align		4
.L_7019:
        /*0008*/ 	.byte	0x01, 0x35
	.zero		2


	//----- nvinfo : EIATTR_PARAM_CBANK
	.align		4
        /*000c*/ 	.byte	0x04, 0x0a
        /*000e*/ 	.short	(.L_7021 - .L_7020)
	.align		4
.L_7020:
        /*0010*/ 	.word	index@(.nv.constant0._ZN2at6native55_GLOBAL__N__de093ff9_22_ForeachBinaryOpList_cu_a911ec4325multi_tensor_apply_kernelINS1_18TensorListMetadataILi3EEENS1_24BinaryOpListAlphaFunctorIN3c104HalfELi3ELi2ELi2EEEJNS0_7maximumIfEEfEEEvT_T0_DpT1_)
        /*0014*/ 	.short	0x0160
        /*0016*/ 	.short	0x0c50


	//----- nvinfo : EIATTR_CBANK_PARAM_SIZE
	.align		4
.L_7021:
        /*0018*/ 	.byte	0x03, 0x19
        /*001a*/ 	.short	0x0c50


	//----- nvinfo : EIATTR_KPARAM_INFO
	.align		4
        /*001c*/ 	.byte	0x04, 0x17
        /*001e*/ 	.short	(.L_7023 - .L_7022)
.L_7022:
        /*0020*/ 	.word	0x00000000
        /*0024*/ 	.short	0x0003
        /*0026*/ 	.short	0x0c4c
        /*0028*/ 	.byte	0x00, 0xf0, 0x11, 0x00


	//----- nvinfo : EIATTR_KPARAM_INFO
	.align		4
.L_7023:
        /*002c*/ 	.byte	0x04, 0x17
        /*002e*/ 	.short	(.L_7025 - .L_7024)
.L_7024:
        /*0030*/ 	.word	0x00000000
        /*0034*/ 	.short	0x0002
        /*0036*/ 	.short	0x0c49
        /*0038*/ 	.byte	0x00, 0xf0, 0x05, 0x00


	//----- nvinfo : EIATTR_KPARAM_INFO
	.align		4
.L_7025:
        /*003c*/ 	.byte	0x04, 0x17
        /*003e*/ 	.short	(.L_7027 - .L_7026)
.L_7026:
        /*0040*/ 	.word	0x00000000
        /*0044*/ 	.short	0x0001
        /*0046*/ 	.short	0x0c48
        /*0048*/ 	.byte	0x00, 0xf0, 0x05, 0x00


	//----- nvinfo : EIATTR_KPARAM_INFO
	.align		4
.L_7027:
        /*004c*/ 	.byte	0x04, 0x17
        /*004e*/ 	.short	(.L_7029 - .L_7028)
.L_7028:
        /*0050*/ 	.word	0x00000000
        /*0054*/ 	.short	0x0000
        /*0056*/ 	.short	0x0000
        /*0058*/ 	.byte	0x00, 0xf0, 0x21, 0x31


	//----- nvinfo : EIATTR_MAXREG_COUNT
	.align		4
.L_7029:
        /*005c*/ 	.byte	0x03, 0x1b
        /*005e*/ 	.short	0x0080


	//----- nvinfo : EIATTR_MERCURY_ISA_VERSION
	.align		4
        /*0060*/ 	.byte	0x03, 0x5f
        /*0062*/ 	.short	0x0000


	//----- nvinfo : EIATTR_EXIT_INSTR_OFFSETS
	.align		4
        /*0064*/ 	.byte	0x04, 0x1c
        /*0066*/ 	.short	(.L_7031 - .L_7030)


	//   ....[0]....
.L_7030:
        /*0068*/ 	.word	0x000001c0


	//   ....[1]....
        /*006c*/ 	.word	0x000008c0


	//   ....[2]....
        /*0070*/ 	.word	0x00000920


	//   ....[3]....
        /*0074*/ 	.word	0x00000c60


	//----- nvinfo : EIATTR_MAX_THREADS
	.align		4
.L_7031:
        /*0078*/ 	.byte	0x04, 0x05
        /*007a*/ 	.short	(.L_7033 - .L_7032)
.L_7032:
        /*007c*/ 	.word	0x00000200
        /*0080*/ 	.word	0x00000001
        /*0084*/ 	.word	0x00000001


	//----- nvinfo : EIATTR_CRS_STACK_SIZE
	.align		4
.L_7033:
        /*0088*/ 	.byte	0x04, 0x1e
        /*008a*/ 	.short	(.L_7035 - .L_7034)
.L_7034:
        /*008c*/ 	.word	0x00000000
.L_7035:


//--------------------- .nv.info._ZN2at6native55_GLOBAL__N__de093ff9_22_ForeachBinaryOpList_cu_a911ec4325multi_tensor_apply_kernelINS1_18TensorListMetadataILi3EEENS1_24BinaryOpListAlphaFunctorIN3c108BFloat16ELi3ELi2ELi2EEEJNS0_7maximumIfEEfEEEvT_T0_DpT1_ --------------------------
	.section	.nv.info._ZN2at6native55_GLOBAL__N__de093ff9_22_ForeachBinaryOpList_cu_a911ec4325multi_tensor_apply_kernelINS1_18TensorListMetadataILi3EEENS1_24BinaryOpListAlphaFunctorIN3c108BFloat16ELi3ELi2ELi2EEEJNS0_7maximumIfEEfEEEvT_T0_DpT1_,"",@"SHT_CUDA_INFO"
	.sectionflags	@""
	.align	4


	//----- nvinfo : EIATTR_CUDA_API_VERSION
	.align		4
        /*0000*/ 	.byte	0x04, 0x37
        /*0002*/ 	.short	(.L_7037 - .L_7036)
.L_7036:
        /*0004*/ 	.word	0x00000082


	//----- nvinfo : EIATTR_SW2861232_WAR
	.align		4
.L_7037:
        /*0008*/ 	.byte	0x01, 0x35
	.zero		2


	//----- nvinfo : EIATTR_PARAM_CBANK
	.align		4
        /*000c*/ 	.byte	0x04, 0x0a
        /*000e*/ 	.short	(.L_7039 - .L_7038)
	.align		4
.L_7038:
        /*0010*/ 	.word	index@(.nv.constant0._ZN2at6native55_GLOBAL__N__de093ff9_22_ForeachBinaryOpList_cu_a911ec4325multi_tensor_apply_kernelINS1_18TensorListMetadataILi3EEENS1_24BinaryOpListAlphaFunctorIN3c108BFloat16ELi3ELi2ELi2EEEJNS0_7maximumIfEEfEEEvT_T0_DpT1_)
        /*0014*/ 	.short	0x0160
        /*0016*/ 	.short	0x0c50


	//----- nvinfo : EIATTR_CBANK_PARAM_SIZE
	.align		4
.L_7039:
        /*0018*/ 	.byte	0x03, 0x19
        /*001a*/ 	.short	0x0c50


	//----- nvinfo : EIATTR_KPARAM_INFO
	.align		4
        /*001c*/ 	.byte	0x04, 0x17
        /*001e*/ 	.short	(.L_7041 - .L_7040)
.L_7040:
        /*0020*/ 	.word	0x00000000
        /*0024*/ 	.short	0x0003
        /*0026*/ 	.short	0x0c4c
        /*0028*/ 	.byte	0x00, 0xf0, 0x11, 0x00


	//----- nvinfo : EIATTR_KPARAM_INFO
	.align		4
.L_7041:
        /*002c*/ 	.byte	0x04, 0x17
        /*002e*/ 	.short	(.L_7043 - .L_7042)
.L_7042:
        /*0030*/ 	.word	0x00000000
        /*0034*/ 	.short	0x0002
        /*0036*/ 	.short	0x0c49
        /*0038*/ 	.byte	0x00, 0xf0, 0x05, 0x00


	//----- nvinfo : EIATTR_KPARAM_INFO
	.align		4
.L_7043:
        /*003c*/ 	.byte	0x04, 0x17
        /*003e*/ 	.short	(.L_7045 - .L_7044)
.L_7044:
        /*0040*/ 	.word	0x00000000
        /*0044*/ 	.short	0x0001
        /*0046*/ 	.short	0x0c48
        /*0048*/ 	.byte	0x00, 0xf0, 0x05, 0x00


	//----- nvinfo : EIATTR_KPARAM_INFO
	.align		4
.L_7045:
        /*004c*/ 	.byte	0x04, 0x17
        /*004e*/ 	.short	(.L_7047 - .L_7046)
.L_7046:
        /*0050*/ 	.word	0x00000000
        /*0054*/ 	.short	0x0000
        /*0056*/ 	.short	0x0000
        /*0058*/ 	.byte	0x00, 0xf0, 0x21, 0x31


	//----- nvinfo : EIATTR_MAXREG_COUNT
	.align		4
.L_7047:
        /*005c*/ 	.byte	0x03, 0x1b
        /*005e*/ 	.short	0x0080


	//----- nvinfo : EIATTR_MERCURY_ISA_VERSION
	.align		4
        /*0060*/ 	.byte	0x03, 0x5f
        /*0062*/ 	.short	0x0000


	//----- nvinfo : EIATTR_EXIT_INSTR_OFFSETS
	.align		4
        /*0064*/ 	.byte	0x04, 0x1c
        /*0066*/ 	.short	(.L_7049 - .L_7048)


	//   ....[0]....
.L_7048:
        /*0068*/ 	.word	0x000001c0


	//   ....[1]....
        /*006c*/ 	.word	0x000008d0


	//   ....[2]....
        /*0070*/ 	.word	0x00000930


	//   ....[3]....
        /*0074*/ 	.word	0x00000c70


	//----- nvinfo : EIATTR_MAX_THREADS
	.align		4
.L_7049:
        /*0078*/ 	.byte	0x04, 0x05
        /*007a*/ 	.short	(.L_7051 - .L_7050)
.L_7050:
        /*007c*/ 	.word	0x00000200
        /*0080*/ 	.word	0x00000001
        /*0084*/ 	.word	0x00000001


	//----- nvinfo : EIATTR_CRS_STACK_SIZE
	.align		4
.L_7051:
        /*0088*/ 	.byte	0x04, 0x1e
        /*008a*/ 	.short	(.L_7053 - .L_7052)
.L_7052:
        /*008c*/ 	.word	0x00000000
.L_7053:


//--------------------- .nv.info._ZN2at6native55_GLOBAL__N__de093ff9_22_ForeachBinaryOpList_cu_a911ec4325multi_tensor_apply_kernelINS1_18TensorListMetadataILi3EEENS1_24BinaryOpListAlphaFunctorIfLi3ELi2ELi2EEEJNS0_7maximumIfEEfEEEvT_T0_DpT1_ --------------------------
	.section	.nv.info._ZN2at6native55_GLOBAL__N__de093ff9_22_ForeachBinaryOpList_cu_a911ec4325multi_tensor_apply_kernelINS1_18TensorListMetadataILi3EEENS1_24BinaryOpListAlphaFunctorIfLi3ELi2ELi2EEEJNS0_7maximumIfEEfEEEvT_T0_DpT1_,"",@"SHT_CUDA_INFO"
	.sectionflags	@""
	.align	4


	//----- nvinfo : EIATTR_CUDA_API_VERSION
	.align		4
        /*0000*/ 	.byte	0x04, 0x37
        /*0002*/ 	.short	(.L_7055 - .L_7054)
.L_7054:
        /*0004*/ 	.word	0x00000082


	//----- nvinfo : EIATTR_SW2861232_WAR
	.align		4
.L_7055:
        /*0008*/ 	.byte	0x01, 0x35
	.zero		2


	//----- nvinfo : EIATTR_PARAM_CBANK
	.align		4
        /*000c*/ 	.byte	0x04, 0x0a
        /*000e*/ 	.short	(.L_7057 - .L_7056)
	.align		4
.L_7056:
        /*0010*/ 	.word	index@(.nv.constant0._ZN2at6native55_GLOBAL__N__de093ff9_22_ForeachBinaryOpList_cu_a911ec4325multi_tensor_apply_kernelINS1_18TensorListMetadataILi3EEENS1_24BinaryOpListAlphaFunctorIfLi3ELi2ELi2EEEJNS0_7maximumIfEEfEEEvT_T0_DpT1_)
        /*0014*/ 	.short	0x0160
        /*0016*/ 	.short	0x0c50


	//----- nvinfo : EIATTR_CBANK_PARAM_SIZE
	.align		4
.L_7057:
        /*0018*/ 	.byte	0x03, 0x19
        /*001a*/ 	.short	0x0c50


	//----- nvinfo : EIATTR_KPARAM_INFO
	.align		4
        /*001c*/ 	.byte	0x04, 0x17
        /*001e*/ 	.short	(.L_7059 - .L_7058)
.L_7058:
        /*0020*/ 	.word	0x00000000
        /*0024*/ 	.short	0x0003
        /*0026*/ 	.short	0x0c4c
        /*0028*/ 	.byte	0x00, 0xf0, 0x11, 0x00


	//----- nvinfo : EIATTR_KPARAM_INFO
	.align		4
.L_7059:
        /*002c*/ 	.byte	0x04, 0x17
        /*002e*/ 	.short	(.L_7061 - .L_7060)
.L_7060:
        /*0030*/ 	.word	0x00000000
        /*0034*/ 	.short	0x0002
        /*0036*/ 	.short	0x0c49
        /*0038*/ 	.byte	0x00, 0xf0, 0x05, 0x00


	//----- nvinfo : EIATTR_KPARAM_INFO
	.align		4
.L_7061:
        /*003c*/ 	.byte	0x04, 0x17
        /*003e*/ 	.short	(.L_7063 - .L_7062)
.L_7062:
        /*0040*/ 	.word	0x00000000
        /*0044*/ 	.short	0x0001
        /*0046*/ 	.short	0x0c48
        /*0048*/ 	.byte	0x00, 0xf0, 0x05, 0x00


	//----- nvinfo : EIATTR_KPARAM_INFO
	.align		4
.L_7063:
        /*004c*/ 	.byte	0x04, 0x17
        /*004e*/ 	.short	(.L_7065 - .L_7064)
.L_7064:
        /*0050*/ 	.word	0x00000000
        /*0054*/ 	.short	0x0000
        /*0056*/ 	.short	0x0000
        /*0058*/ 	.byte	0x00, 0xf0, 0x21, 0x31


	//----- nvinfo : EIATTR_MAXREG_COUNT
	.align		4
.L_7065:
        /*005c*/ 	.byte	0x03, 0x1b
        /*005e*/ 	.short	0x0080


	//----- nvinfo : EIATTR_MERCURY_ISA_VERSION
	.align		4
        /*0060*/ 	.byte	0x03, 0x5f
        /*0062*/ 	.short	0x0000


	//----- nvinfo : EIATTR_EXIT_INSTR_OFFSETS
	.align		4
        /*0064*/ 	.byte	0x04, 0x1c
        /*0066*/ 	.short	(.L_7067 - .L_7066)


	//   ....[0]....
.L_7066:
        /*0068*/ 	.word	0x000001c0


	//   ....[1]....
        /*006c*/ 	.word	0x000007d0


	//   ....[2]....
        /*0070*/ 	.word	0x00000830


	//   ....[3]....
        /*0074*/ 	.word	0x00000ad0


	//----- nvinfo : EIATTR_MAX_THREADS
	.align		4
.L_7067:
        /*0078*/ 	.byte	0x04, 0x05
        /*007a*/ 	.short	(.L_7069 - .L_7068)
.L_7068:
        /*007c*/ 	.word	0x00000200
        /*0080*/ 	.word	0x00000001
        /*0084*/ 	.word	0x00000001


	//----- nvinfo : EIATTR_CRS_STACK_SIZE
	.align		4
.L_7069:
        /*0088*/ 	.byte	0x04, 0x1e
        /*008a*/ 	.short	(.L_7071 - .L_7070)
.L_7070:
        /*008c*/ 	.word	0x00000000
.L_7071:


//--------------------- .nv.info._ZN2at6native55_GLOBAL__N__de093ff9_22_ForeachBinaryOpList_cu_a911ec4325multi_tensor_apply_kernelINS1_18TensorListMetadataILi3EEENS1_24BinaryOpListAlphaFunctorIdLi3ELi2ELi2EEEJNS0_7maximumIdEEdEEEvT_T0_DpT1_ --------------------------
	.section	.nv.info._ZN2at6native55_GLOBAL__N__de093ff9_22_ForeachBinaryOpList_cu_a911ec4325multi_tensor_apply_kernelINS1_18TensorListMetadataILi3EEENS1_24BinaryOpListAlphaFunctorIdLi3ELi2ELi2EEEJNS0_7maximumIdEEdEEEvT_T0_DpT1_,"",@"SHT_CUDA_INFO"
	.sectionflags	@""
	.align	4


	//----- nvinfo : EIATTR_CUDA_API_VERSION
	.align		4
        /*0000*/ 	.byte	0x04, 0x37
        /*0002*/ 	.short	(.L_7073 - .L_7072)
.L_7072:
        /*0004*/ 	.word	0x00000082


	//----- nvinfo : EIATTR_SW2861232_WAR
	.align		4
.L_7073:
        /*0008*/ 	.byte	0x01, 0x35
	.zero		2


	//----- nvinfo : EIATTR_PARAM_CBANK
	.align		4
        /*000c*/ 	.byte	0x04, 0x0a
        /*000e*/ 	.short	(.L_7075 - .L_7074)
	.align		4
.L_7074:
        /*0010*/ 	.word	index@(.nv.constant0._ZN2at6native55_GLOBAL__N__de093ff9_22_ForeachBinaryOpList_cu_a911ec4325multi_tensor_apply_kernelINS1_18TensorListMetadataILi3EEENS1_24BinaryOpListAlphaFunctorIdLi3ELi2ELi2EEEJNS0_7maximumIdEEdEEEvT_T0_DpT1_)
        /*0014*/ 	.short	0x0160
        /*0016*/ 	.short	0x0c58


	//----- nvinfo : EIATTR_CBANK_PARAM_SIZE
	.align		4
.L_7075:
        /*0018*/ 	.byte	0x03, 0x19
        /*001a*/ 	.short	0x0c58


	//----- nvinfo : EIATTR_KPARAM_INFO
	.align		4
        /*001c*/ 	.byte	0x04, 0x17
        /*001e*/ 	.short	(.L_7077 - .L_7076)
.L_7076:
        /*0020*/ 	.word	0x00000000
        /*0024*/ 	.short	0x0003
        /*0026*/ 	.short	0x0c50
        /*0028*/ 	.byte	0x00, 0xf0, 0x21, 0x00


	//----- nvinfo : EIATTR_KPARAM_INFO
	.align		4
.L_7077:
        /*002c*/ 	.byte	0x04, 0x17
        /*002e*/ 	.short	(.L_7079 - .L_7078)
.L_7078:
        /*0030*/ 	.word	0x00000000
        /*0034*/ 	.short	0x0002
        /*0036*/ 	.short	0x0c49
        /*0038*/ 	.byte	0x00, 0xf0, 0x05, 0x00


	//----- nvinfo : EIATTR_KPARAM_INFO
	.align		4
.L_7079:
        /*003c*/ 	.byte	0x04, 0x17
        /*003e*/ 	.short	(.L_7081 - .L_7080)
.L_7080:
        /*0040*/ 	.word	0x00000000
        /*0044*/ 	.short	0x0001
        /*0046*/ 	.short	0x0c48
        /*0048*/ 	.byte	0x00, 0xf0, 0x05, 0x00


	//----- nvinfo : EIATTR_KPARAM_INFO
	.align		4
.L_7081:
        /*004c*/ 	.byte	0x04, 0x17
        /*004e*/ 	.short	(.L_7083 - .L_7082)
.L_7082:
        /*0050*/ 	.word	0x00000000
        /*0054*/ 	.short	0x0000
        /*0056*/ 	.short	0x0000
        /*0058*/ 	.byte	0x00, 0xf0, 0x21, 0x31


	//----- nvinfo : EIATTR_MAXREG_COUNT
	.align		4
.L_7083:
        /*005c*/ 	.byte	0x03, 0x1b
        /*005e*/ 	.short	0x0080


	//----- nvinfo : EIATTR_MERCURY_ISA_VERSION
	.align		4
        /*0060*/ 	.byte	0x03, 0x5f
        /*0062*/ 	.short	0x0000


	//----- nvinfo : EIATTR_EXIT_INSTR_OFFSETS
	.align		4
        /*0064*/ 	.byte	0x04, 0x1c
        /*0066*/ 	.short	(.L_7085 - .L_7084)


	//   ....[0]....
.L_7084:
        /*0068*/ 	.word	0x000001c0


	//   ....[1]....
        /*006c*/ 	.word	0x00000850


	//   ....[2]....
        /*0070*/ 	.word	0x000008b0


	//   ....[3]....
        /*0074*/ 	.word	0x00000c00


	//----- nvinfo : EIATTR_MAX_THREADS
	.align		4
.L_7085:
        /*0078*/ 	.byte	0x04, 0x05
        /*007a*/ 	.short	(.L_7087 - .L_7086)
.L_7086:
        /*007c*/ 	.word	0x00000200
        /*0080*/ 	.word	0x00000001
        /*0084*/ 	.word	0x00000001


	//----- nvinfo : EIATTR_CRS_STACK_SIZE
	.align		4
.L_7087:
        /*0088*/ 	.byte	0x04, 0x1e
        /*008a*/ 	.short	(.L_7089 - .L_7088)
.L_7088:
        /*008c*/ 	.word	0x00000000
.L_7089:


//--------------------- .nv.info._ZN2at6native55_GLOBAL__N__de093ff9_22_ForeachBinaryOpList_cu_a911ec4325multi_tensor_apply_kernelINS1_18TensorListMetadataILi3EEENS1_24BinaryOpListAlphaFunctorIsLi3ELi2ELi2EEEJNS0_7maximumIsEEsEEEvT_T0_DpT1_ --------------------------
	.section	.nv.info._ZN2at6native55_GLOBAL__N__de093ff9_22_ForeachBinaryOpList_cu_a911ec4325multi_tensor_apply_kernelINS1_18TensorListMetadataILi3EEENS1_24BinaryOpListAlphaFunctorIsLi3ELi2ELi2EEEJNS0_7maximumIsEEsEEEvT_T0_DpT1_,"",@"SHT_CUDA_INFO"
	.sectionflags	@""
	.align	4


	//----- nvinfo : EIATTR_CUDA_API_VERSION
	.align		4
        /*0000*/ 	.byte	0x04, 0x37
        /*0002*/ 	.short	(.L_7091 - .L_7090)
.L_7090:
        /*0004*/ 	.word	0x00000082


	//----- nvinfo : EIATTR_SW2861232_WAR
	.align		4
.L_7091:
        /*0008*/ 	.byte	0x01, 0x35
	.zero		2


	//----- nvinfo : EIATTR_PARAM_CBANK
	.align		4
        /*000c*/ 	.byte	0x04, 0x0a
        /*000e*/ 	.short	(.L_7093 - .L_7092)
	.align		4
.L_7092:
        /*0010*/ 	.word	index@(.nv.constant0._ZN2at6native55_GLOBAL__N__de093ff9_22_ForeachBinaryOpList_cu_a911ec4325multi_tensor_apply_kernelINS1_18TensorListMetadataILi3EEENS1_24BinaryOpListAlphaFunctorIsLi3ELi2ELi2EEEJNS0_7maximumIsEEsEEEvT_T0_DpT1_)
        /*0014*/ 	.short	0x0160
        /*0016*/ 	.short	0x0c4c


	//----- nvinfo : EIATTR_CBANK_PARAM_SIZE
	.align		4
.L_7093:
        /*0018*/ 	.byte	0x03, 0x19
        /*001a*/ 	.short	0x0c4c


	//----- nvinfo : EIATTR_KPARAM_INFO
	.align		4
        /*001c*/ 	.byte	0x04, 0x17
        /*001e*/ 	.short	(.L_7095 - .L_7094)
.L_7094:
        /*0020*/ 	.word	0x00000000
        /*0024*/ 	.short	0x0003
        /*0026*/ 	.short	0x0c4a
        /*0028*/ 	.byte	0x00, 0xf0, 0x09, 0x00


	//----- nvinfo : EIATTR_KPARAM_INFO
	.align		4
.L_7095:
        /*002c*/ 	.byte	0x04, 0x17
        /*002e*/ 	.short	(.L_7097 - .L_7096)
.L_7096:
        /*0030*/ 	.word	0x00000000
        /*0034*/ 	.short	0x0002
        /*0036*/ 	.short	0x0c49
        /*0038*/ 	.byte	0x00, 0xf0, 0x05, 0x00


	//----- nvinfo : EIATTR_KPARAM_INFO
	.align		4
.L_7097:
        /*003c*/ 	.byte	0x04, 0x17
        /*003e*/ 	.short	(.L_7099 - .L_7098)
.L_7098:
        /*0040*/ 	.word	0x00000000
        /*0044*/ 	.short	0x0001
        /*0046*/ 	.short	0x0c48
        /*0048*/ 	.byte	0x00, 0xf0, 0x05, 0x00


	//----- nvinfo : EIATTR_KPARAM_INFO
	.align		4
.L_7099:
        /*004c*/ 	.byte	0x04, 0x17
        /*004e*/ 	.short	(.L_7101 - .L_7100)
.L_7100:
        /*0050*/ 	.word	0x00000000
        /*0054*/ 	.short	0x0000
        /*0056*/ 	.short	0x0000
        /*0058*/ 	.byte	0x00, 0xf0, 0x21, 0x31


	//----- nvinfo : EIATTR_MAXREG_COUNT
	.align		4
.L_7101:
        /*005c*/ 	.byte	0x03, 0x1b
        /*005e*/ 	.short	0x0080


	//----- nvinfo : EIATTR_MERCURY_ISA_VERSION
	.align		4
        /*0060*/ 	.byte	0x03, 0x5f
        /*0062*/ 	.short	0x0000


	//----- nvinfo : EIATTR_EXIT_INSTR_OFFSETS
	.align		4
        /*0064*/ 	.byte	0x04, 0x1c
        /*0066*/ 	.short	(.L_7103 - .L_7102)


	//   ....[0]....
.L_7102:
        /*0068*/ 	.word	0x000001c0


	//   ....[1]....
        /*006c*/ 	.word	0x000008a0


	//   ....[2]....
        /*0070*/ 	.word	0x00000900


	//   ....[3]....
        /*0074*/ 	.word	0x00000c20


	//----- nvinfo : EIATTR_MAX_THREADS
	.align		4
.L_7103:
        /*0078*/ 	.byte	0x04, 0x05
        /*007a*/ 	.short	(.L_7105 - .L_7104)
.L_7104:
        /*007c*/ 	.word	0x00000200
        /*0080*/ 	.word	0x00000001
        /*0084*/ 	.word	0x00000001


	//----- nvinfo : EIATTR_CRS_STACK_SIZE
	.align		4
.L_7105:
        /*0088*/ 	.byte	0x04, 0x1e
        /*008a*/ 	.short	(.L_7107 - .L_7106)
.L_7106:
        /*008c*/ 	.word	0x00000000
.L_7107:


//--------------------- .nv.info._ZN2at6native55_GLOBAL__N__de093ff9_22_ForeachBinaryOpList_cu_a911ec4325multi_tensor_apply_kernelINS1_18TensorListMetadataILi3EEENS1_24BinaryOpListAlphaFunctorIlLi3ELi2ELi2EEEJNS0_7maximumIlEElEEEvT_T0_DpT1_ --------------------------
	.section	.nv.info._ZN2at6native55_GLOBAL__N__de093ff9_22_ForeachBinaryOpList_cu_a911ec4325multi_tensor_apply_kernelINS1_18TensorListMetadataILi3EEENS1_24BinaryOpListAlphaFunctorIlLi3ELi2ELi2EEEJNS0_7maximumIlEElEEEvT_T0_DpT1_,"",@"SHT_CUDA_INFO"
	.sectionflags	@""
	.align	4


	//----- nvinfo : EIATTR_CUDA_API_VERSION
	.align		4
        /*0000*/ 	.byte	0x04, 0x37
        /*0002*/ 	.short	(.L_7109 - .L_7108)
.L_7108:
        /*0004*/ 	.word	0x00000082


	//----- nvinfo : EIATTR_SW2861232_WAR
	.align		4
.L_7109:
        /*0008*/ 	.byte	0x01, 0x35
	.zero		2


	//----- nvinfo : EIATTR_PARAM_CBANK
	.align		4
        /*000c*/ 	.byte	0x04, 0x0a
        /*000e*/ 	.short	(.L_7111 - .L_7110)
	.align		4
.L_7110:
        /*0010*/ 	.word	index@(.nv.constant0._ZN2at6native55_GLOBAL__N__de093ff9_22_ForeachBinaryOpList_cu_a911ec4325multi_tensor_apply_kernelINS1_18TensorListMetadataILi3EEENS1_24BinaryOpListAlphaFunctorIlLi3ELi2ELi2EEEJNS0_7maximumIlEElEEEvT_T0_DpT1_)
        /*0014*/ 	.short	0x0160
        /*0016*/ 	.short	0x0c58


	//----- nvinfo : EIATTR_CBANK_PARAM_SIZE
	.align		4
.L_7111:
        /*0018*/ 	.byte	0x03, 0x19
        /*001a*/ 	.short	0x0c58


	//----- nvinfo : EIATTR_KPARAM_INFO
	.align		4
        /*001c*/ 	.byte	0x04, 0x17
        /*001e*/ 	.short	(.L_7113 - .L_7112)
.L_7112:
        /*0020*/ 	.word	0x00000000
        /*0024*/ 	.short	0x0003
        /*0026*/ 	.short	0x0c50
        /*0028*/ 	.byte	0x00, 0xf0, 0x21, 0x00


	//----- nvinfo : EIATTR_KPARAM_INFO
	.align		4
.L_7113:
        /*002c*/ 	.byte	0x04, 0x17
        /*002e*/ 	.short	(.L_7115 - .L_7114)
.L_7114:
        /*0030*/ 	.word	0x00000000
        /*0034*/ 	.short	0x0002
        /*0036*/ 	.short	0x0c49
        /*0038*/ 	.byte	0x00, 0xf0, 0x05, 0x00


	//----- nvinfo : EIATTR_KPARAM_INFO
	.align		4
.L_7115:
        /*003c*/ 	.byte	0x04, 0x17
        /*003e*/ 	.short	(.L_7117 - .L_7116)
.L_7116:
        /*0040*/ 	.word	0x00000000
        /*0044*/ 	.short	0x0001
        /*0046*/ 	.short	0x0c48
        /*0048*/ 	.byte	0x00, 0xf0, 0x05, 0x00


	//----- nvinfo : EIATTR_KPARAM_INFO
	.align		4
.L_7117:
        /*004c*/ 	.byte	0x04, 0x17
        /*004e*/ 	.short	(.L_7119 - .L_7118)
.L_7118:
        /*0050*/ 	.word	0x00000000
        /*0054*/ 	.short	0x0000
        /*0056*/ 	.short	0x0000
        /*0058*/ 	.byte	0x00, 0xf0, 0x21, 0x31


	//----- nvinfo : EIATTR_MAXREG_COUNT
	.align		4
.L_7119:
        /*005c*/ 	.byte	0x03, 0x1b
        /*005e*/ 	.short	0x0080


	//----- nvinfo : EIATTR_MERCURY_ISA_VERSION
	.align		4
        /*0060*/ 	.byte	0x03, 0x5f
        /*0062*/ 	.short	0x0000


	//----- nvinfo : EIATTR_EXIT_INSTR_OFFSETS
	.align		4
        /*0064*/ 	.byte	0x04, 0x1c
        /*0066*/ 	.short	(.L_7121 - .L_7120)


	//   ....[0]....
.L_7120:
        /*0068*/ 	.word	0x000001c0


	//   ....[1]....
        /*006c*/ 	.word	0x00000910


	//   ....[2]....
        /*0070*/ 	.word	0x00000970


	//   ....[3]....
        /*0074*/ 	.word	0x00000d80


	//----- nvinfo : EIATTR_MAX_THREADS
	.align		4
.L_7121:
        /*0078*/ 	.byte	0x04, 0x05
        /*007a*/ 	.short	(.L_7123 - .L_7122)
.L_7122:
        /*007c*/ 	.word	0x00000200
        /*0080*/ 	.word	0x00000001
        /*0084*/ 	.word	0x00000001


	//----- nvinfo : EIATTR_CRS_STACK_SIZE
	.align		4
.L_7123:
        /*0088*/ 	.byte	0x04, 0x1e
        /*008a*/ 	.short	(.L_7125 - .L_7124)
.L_7124:
        /*008c*/ 	.word	0x00000000
.L_7125:


//--------------------- .nv.info._ZN2at6native55_GLOBAL__N__de093ff9_22_ForeachBinaryOpList_cu_a911ec4325multi_tensor_apply_kernelINS1_18TensorListMetadataILi3EEENS1_24BinaryOpListAlphaFunctorIiLi3ELi2ELi2EEEJNS0_7maximumIiEEiEEEvT_T0_DpT1_ --------------------------
	.section	.nv.info._ZN2at6native55_GLOBAL__N__de093ff9_22_ForeachBinaryOpList_cu_a911ec4325multi_tensor_apply_kernelINS1_18TensorListMetadataILi3EEENS1_24BinaryOpListAlphaFunctorIiLi3ELi2ELi2EEEJNS0_7maximumIiEEiEEEvT_T0_DpT1_,"",@"SHT_CUDA_INFO"
	.sectionflags	@""
	.align	4


	//----- nvinfo : EIATTR_CUDA_API_VERSION
	.align		4
        /*0000*/ 	.byte	0x04, 0x37
        /*0002*/ 	.short	(.L_7127 - .L_7126)
.L_7126:
        /*0004*/ 	.word	0x00000082


	//----- nvinfo : EIATTR_SW2861232_WAR
	.align		4
.L_7127:
        /*0008*/ 	.byte	0x01, 0x35
	.zero		2


	//----- nvinfo : EIATTR_PARAM_CBANK
	.align		4
        /*000c*/ 	.byte	0x04, 0x0a
        /*000e*/ 	.short	(.L_7129 - .L_7128)
	.align		4
.L_7128:
        /*0010*/ 	.word	index@(.nv.constant0._ZN2at6native55_GLOBAL__N__de093ff9_22_ForeachBinaryOpList_cu_a911ec4325multi_tensor_apply_kernelINS1_18TensorListMetadataILi3EEENS1_24BinaryOpListAlphaFunctorIiLi3ELi2ELi2EEEJNS0_7maximumIiEEiEEEvT_T0_DpT1_)
        /*0014*/ 	.short	0x0160
        /*0016*/ 	.short	0x0c50


	//----- nvinfo : EIATTR_CBANK_PARAM_SIZE
	.align		4
.L_7129:
        /*0018*/ 	.byte	0x03, 0x19
        /*001a*/ 	.short	0x0c50


	//----- nvinfo : EIATTR_KPARAM_INFO
	.align		4
        /*001c*/ 	.byte	0x04, 0x17
        /*001e*/ 	.short	(.L_7131 - .L_7130)
.L_7130:
        /*0020*/ 	.word	0x00000000
        /*0024*/ 	.short	0x0003
        /*0026*/ 	.short	0x0c4c
        /*0028*/ 	.byte	0x00, 0xf0, 0x11, 0x00


	//----- nvinfo : EIATTR_KPARAM_INFO
	.align		4
.L_7131:
        /*002c*/ 	.byte	0x04, 0x17
        /*002e*/ 	.short	(.L_7133 - .L_7132)
.L_7132:
        /*0030*/ 	.word	0x00000000
        /*0034*/ 	.short	0x0002
        /*0036*/ 	.short	0x0c49
        /*0038*/ 	.byte	0x00, 0xf0, 0x05, 0x00


	//----- nvinfo : EIATTR_KPARAM_INFO
	.align		4
.L_7133:
        /*003c*/ 	.byte	0x04, 0x17
        /*003e*/ 	.short	(.L_7135 - .L_7134)
.L_7134:
        /*0040*/ 	.word	0x00000000
        /*0044*/ 	.short	0x0001
        /*0046*/ 	.short	0x0c48
        /*0048*/ 	.byte	0x00, 0xf0, 0x05, 0x00


	//----- nvinfo : EIATTR_KPARAM_INFO
	.align		4
.L_7135:
        /*004c*/ 	.byte	0x04, 0x17
        /*004e*/ 	.short	(.L_7137 - .L_7136)
.L_7136:
        /*0050*/ 	.word	0x00000000
        /*0054*/ 	.short	0x0000
        /*0056*/ 	.short	0x0000
        /*0058*/ 	.byte	0x00, 0xf0, 0x21, 0x31


	//----- nvinfo : EIATTR_MAXREG_COUNT
	.align		4
.L_7137:
        /*005c*/ 	.byte	0x03, 0x1b
        /*005e*/ 	.short	0x0080


	//----- nvinfo : EIATTR_MERCURY_ISA_VERSION
	.align		4
        /*0060*/ 	.byte	0x03, 0x5f
        /*0062*/ 	.short	0x0000


	//----- nvinfo : EIATTR_EXIT_INSTR_OFFSETS
	.align		4
        /*0064*/ 	.byte	0x04, 0x1c
        /*0066*/ 	.short	(.L_7139 - .L_7138)


	//   ....[0]....
.L_7138:
        /*0068*/ 	.word	0x000001c0


	//   ....[1]....
        /*006c*/ 	.word	0x00000700


	//   ....[2]....
        /*0070*/ 	.word	0x00000760


	//   ....[3]....
        /*0074*/ 	.word	0x00000940


	//----- nvinfo : EIATTR_MAX_THREADS
	.align		4
.L_7139:
        /*0078*/ 	.byte	0x04, 0x05
        /*007a*/ 	.short	(.L_7141 - .L_7140)
.L_7140:
        /*007c*/ 	.word	0x00000200
        /*0080*/ 	.word	0x00000001
        /*0084*/ 	.word	0x00000001


	//----- nvinfo : EIATTR_CRS_STACK_SIZE
	.align		4
.L_7141:
        /*0088*/ 	.byte	0x04, 0x1e
        /*008a*/ 	.short	(.L_7143 - .L_7142)
.L_7142:
        /*008c*/ 	.word	0x00000000
.L_7143:


//--------------------- .nv.info._ZN2at6native55_GLOBAL__N__de093ff9_22_ForeachBinaryOpList_cu_a911ec4325multi_tensor_apply_kernelINS1_18TensorListMetadataILi3EEENS1_24BinaryOpListAlphaFunctorIaLi3ELi2ELi2EEEJNS0_7maximumIaEEaEEEvT_T0_DpT1_ --------------------------
	.section	.nv.info._ZN2at6native55_GLOBAL__N__de093ff9_22_ForeachBinaryOpList_cu_a911ec4325multi_tensor_apply_kernelINS1_18TensorListMetadataILi3EEENS1_24BinaryOpListAlphaFunctorIaLi3ELi2ELi2EEEJNS0_7maximumIaEEaEEEvT_T0_DpT1_,"",@"SHT_CUDA_INFO"
	.sectionflags	@""
	.align	4


	//----- nvinfo : EIATTR_CUDA_API_VERSION
	.align		4
        /*0000*/ 	.byte	0x04, 0x37
        /*0002*/ 	.short	(.L_7145 - .L_7144)
.L_7144:
        /*0004*/ 	.word	0x00000082


	//----- nvinfo : EIATTR_SW2861232_WAR
	.align		4
.L_7145:
        /*0008*/ 	.byte	0x01, 0x35
	.zero		2


	//----- nvinfo : EIATTR_PARAM_CBANK
	.align		4
        /*000c*/ 	.byte	0x04, 0x0a
        /*000e*/ 	.short	(.L_7147 - .L_7146)
	.align		4
.L_7146:
        /*0010*/ 	.word	index@(.nv.constant0._ZN2at6native55_GLOBAL__N__de093ff9_22_ForeachBinaryOpList_cu_a911ec4325multi_tensor_apply_kernelINS1_18TensorListMetadataILi3EEENS1_24BinaryOpListAlphaFunctorIaLi3ELi2ELi2EEEJNS0_7maximumIaEEaEEEvT_T0_DpT1_)
        /*0014*/ 	.short	0x0160
        /*0016*/ 	.short	0x0c4b


	//----- nvinfo : EIATTR_CBANK_PARAM_SIZE
	.align		4
.L_7147:
        /*0018*/ 	.byte	0x03, 0x19
        /*001a*/ 	.short	0x0c4b


	//----- nvinfo : EIATTR_KPARAM_INFO
	.align		4
        /*001c*/ 	.byte	0x04, 0x17
        /*001e*/ 	.short	(.L_7149 - .L_7148)
.L_7148:
        /*0020*/ 	.word	0x00000000
        /*0024*/ 	.short	0x0003
        /*0026*/ 	.short	0x0c4a
        /*0028*/ 	.byte	0x00, 0xf0, 0x05, 0x00


	//----- nvinfo : EIATTR_KPARAM_INFO
	.align		4
.L_7149:
        /*002c*/ 	.byte	0x04, 0x17
        /*002e*/ 	.short	(.L_7151 - .L_7150)
.L_7150:
        /*0030*/ 	.word	0x00000000
        /*0034*/ 	.short	0x0002
        /*0036*/ 	.short	0x0c49
        /*0038*/ 	.byte	0x00, 0xf0, 0x05, 0x00


	//----- nvinfo : EIATTR_KPARAM_INFO
	.align		4
.L_7151:
        /*003c*/ 	.byte	0x04, 0x17
        /*003e*/ 	.short	(.L_7153 - .L_7152)
.L_7152:
        /*0040*/ 	.word	0x00000000
        /*0044*/ 	.short	0x0001
        /*0046*/ 	.short	0x0c48
        /*0048*/ 	.byte	0x00, 0xf0, 0x05, 0x00


	//----- nvinfo : EIATTR_KPARAM_INFO
	.align		4
.L_7153:
        /*004c*/ 	.byte	0x04, 0x17
        /*004e*/ 	.short	(.L_7155 - .L_7154)
.L_7154:
        /*0050*/ 	.word	0x00000000
        /*0054*/ 	.short	0x0000
        /*0056*/ 	.short	0x0000
        /*0058*/ 	.byte	0x00, 0xf0, 0x21, 0x31


	//----- nvinfo : EIATTR_MAXREG_COUNT
	.align		4
.L_7155:
        /*005c*/ 	.byte	0x03, 0x1b
        /*005e*/ 	.short	0x0080


	//----- nvinfo : EIATTR_MERCURY_ISA_VERSION
	.align		4
        /*0060*/ 	.byte	0x03, 0x5f
        /*0062*/ 	.short	0x0000


	//----- nvinfo : EIATTR_EXIT_INSTR_OFFSETS
	.align		4
        /*0064*/ 	.byte	0x04, 0x1c
        /*0066*/ 	.short	(.L_7157 - .L_7156)


	//   ....[0]....
.L_7156:
        /*0068*/ 	.word	0x000001d0


	//   ....[1]....
        /*006c*/ 	.word	0x00000840


	//   ....[2]....
        /*0070*/ 	.word	0x000008a0


	//   ....[3]....
        /*0074*/ 	.word	0x00000bd0


	//----- nvinfo : EIATTR_MAX_THREADS
	.align		4
.L_7157:
        /*0078*/ 	.byte	0x04, 0x05
        /*007a*/ 	.short	(.L_7159 - .L_7158)
.L_7158:
        /*007c*/ 	.word	0x00000200
        /*0080*/ 	.word	0x00000001
        /*0084*/ 	.word	0x00000001


	//----- nvinfo : EIATTR_CRS_STACK_SIZE
	.align		4
.L_7159:
        /*0088*/ 	.byte	0x04, 0x1e
        /*008a*/ 	.short	(.L_7161 - .L_7160)
.L_7160:
        /*008c*/ 	.word	0x00000000
.L_7161:


//--------------------- .nv.info._ZN2at6native55_GLOBAL__N__de093ff9_22_ForeachBinaryOpList_cu_a911ec4325multi_tensor_apply_kernelINS1_18TensorListMetadataILi3EEENS1_24BinaryOpListAlphaFunctorIhLi3ELi2ELi2EEEJNS0_7maximumIhEEhEEEvT_T0_DpT1_ --------------------------
	.section	.nv.info._ZN2at6native55_GLOBAL__N__de093ff9_22_ForeachBinaryOpList_cu_a911ec4325multi_tensor_apply_kernelINS1_18TensorListMetadataILi3EEENS1_24BinaryOpListAlphaFunctorIhLi3ELi2ELi2EEEJNS0_7maximumIhEEhEEEvT_T0_DpT1_,"",@"SHT_CUDA_INFO"
	.sectionflags	@""
	.align	4


	//----- nvinfo : EIATTR_CUDA_API_VERSION
	.align		4
        /*0000*/ 	.byte	0x04, 0x37
        /*0002*/ 	.short	(.L_7163 - .L_7162)
.L_7162:
        /*0004*/ 	.word	0x00000082


	//----- nvinfo : EIATTR_SW2861232_WAR
	.align		4
.L_7163:
        /*0008*/ 	.byte	0x01, 0x35
	.zero		2


	//----- nvinfo : EIATTR_PARAM_CBANK
	.align		4
        /*000c*/ 	.byte	0x04, 0x0a
        /*000e*/ 	.short	(.L_7165 - .L_7164)
	.align		4
.L_7164:
        /*0010*/ 	.word	index@(.nv.constant0._ZN2at6native55_GLOBAL__N__de093ff9_22_ForeachBinaryOpList_cu_a911ec4325multi_tensor_apply_kernelINS1_18TensorListMetadataILi3EEENS1_24BinaryOpListAlphaFunctorIhLi3ELi2ELi2EEEJNS0_7maximumIhEEhEEEvT_T0_DpT1_)
        /*0014*/ 	.short	0x0160
        /*0016*/ 	.short	0x0c4b


	//----- nvinfo : EIATTR_CBANK_PARAM_SIZE
	.align		4
.L_7165:
        /*0018*/ 	.byte	0x03, 0x19
        /*001a*/ 	.short	0x0c4b


	//----- nvinfo : EIATTR_KPARAM_INFO
	.align		4
        /*001c*/ 	.byte	0x04, 0x17
        /*001e*/ 	.short	(.L_7167 - .L_7166)
.L_7166:
        /*0020*/ 	.word	0x00000000
        /*0024*/ 	.short	0x0003
        /*0026*/ 	.short	0x0c4a
        /*0028*/ 	.byte	0x00, 0xf0, 0x05, 0x00


	//----- nvinfo : EIATTR_KPARAM_INFO
	.align		4
.L_7167:
        /*002c*/ 	.byte	0x04, 0x17
        /*002e*/ 	.short	(.L_7169 - .L_7168)
.L_7168:
        /*0030*/ 	.word	0x00000000
        /*0034*/ 	.short	0x0002
        /*0036*/ 	.short	0x0c49
        /*0038*/ 	.byte	0x00, 0xf0, 0x05, 0x00


	//----- nvinfo : EIATTR_KPARAM_INFO
	.align		4
.L_7169:
        /*003c*/ 	.byte	0x04, 0x17
        /*003e*/ 	.short	(.L_7171 - .L_7170)
.L_7170:
        /*0040*/ 	.word	0x00000000
        /*0044*/ 	.short	0x0001
        /*0046*/ 	.short	0x0c48
        /*0048*/ 	.byte	0x00, 0xf0, 0x05, 0x00


	//----- nvinfo : EIATTR_KPARAM_INFO
	.align		4
.L_7171:
        /*004c*/ 	.byte	0x04, 0x17
        /*004e*/ 	.short	(.L_7173 - .L_7172)
.L_7172:
        /*0050*/ 	.word	0x00000000
        /*0054*/ 	.short	0x0000
        /*0056*/ 	.short	0x0000
        /*0058*/ 	.byte	0x00, 0xf0, 0x21, 0x31


	//----- nvinfo : EIATTR_MAXREG_COUNT
	.align		4
.L_7173:
        /*005c*/ 	.byte	0x03, 0x1b
        /*005e*/ 	.short	0x0080


	//----- nvinfo : EIATTR_MERCURY_ISA_VERSION
	.align		4
        /*0060*/ 	.byte	0x03, 0x5f
        /*0062*/ 	.short	0x0000


	//----- nvinfo : EIATTR_EXIT_INSTR_OFFSETS
	.align		4
        /*0064*/ 	.byte	0x04, 0x1c
        /*0066*/ 	.short	(.L_7175 - .L_7174)


	//   ....[0]....
.L_7174:
        /*0068*/ 	.word	0x000001e0


	//   ....[1]....
        /*006c*/ 	.word	0x00000840


	//   ....[2]....
        /*0070*/ 	.word	0x000008a0


	//   ....[3]....
        /*0074*/ 	.word	0x00000ba0


	//----- nvinfo : EIATTR_MAX_THREADS
	.align		4
.L_7175:
        /*0078*/ 	.byte	0x04, 0x05
        /*007a*/ 	.short	(.L_7177 - .L_7176)
.L_7176:
        /*007c*/ 	.word	0x00000200
        /*0080*/ 	.word	0x00000001
        /*0084*/ 	.word	0x00000001


	//----- nvinfo : EIATTR_CRS_STACK_SIZE
	.align		4
.L_7177:
        /*0088*/ 	.byte	0x04, 0x1e
        /*008a*/ 	.short	(.L_7179 - .L_7178)
.L_7178:
        /*008c*/ 	.word	0x00000000
.L_7179:


//--------------------- .nv.info._ZN2at6native55_GLOBAL__N__de093ff9_22_ForeachBinaryOpList_cu_a911ec4325multi_tensor_apply_kernelINS1_18TensorListMetadataILi2EEENS1_24BinaryOpListAlphaFunctorIN3c104HalfELi2ELi2ELi0EEEJNS0_7maximumIfEEfEEEvT_T0_DpT1_ --------------------------
	.section	.nv.info._ZN2at6native55_GLOBAL__N__de093ff9_22_ForeachBinaryOpList_cu_a911ec4325multi_tensor_apply_kernelINS1_18TensorListMetadataILi2EEENS1_24BinaryOpListAlphaFunctorIN3c104HalfELi2ELi2ELi0EEEJNS0_7maximumIfEEfEEEvT_T0_DpT1_,"",@"SHT_CUDA_INFO"
	.sectionflags	@""
	.align	4


	//----- nvinfo : EIATTR_CUDA_API_VERSION
	.align		4
        /*0000*/ 	.byte	0x04, 0x37
        /*0002*/ 	.short	(.L_7181 - .L_7180)
.L_7180:
        /*0004*/ 	.word	0x00000082


	//----- nvinfo : EIATTR_SW2861232_WAR
	.align		4
.L_7181:
        /*0008*/ 	.byte	0x01, 0x35
	.zero		2


	//----- nvinfo : EIATTR_PARAM_CBANK
	.align		4
        /*000c*/ 	.byte	0x04, 0x0a
        /*000e*/ 	.short	(.L_7183 - .L_7182)
	.align		4
.L_7182:
        /*0010*/ 	.word	index@(.nv.constant0._ZN2at6native55_GLOBAL__N__de093ff9_22_ForeachBinaryOpList_cu_a911ec4325multi_tensor_apply_kernelINS1_18TensorListMetadataILi2EEENS1_24BinaryOpListAlphaFunctorIN3c104HalfELi2ELi2ELi0EEEJNS0_7maximumIfEEfEEEvT_T0_DpT1_)
        /*0014*/ 	.short	0x0160
        /*0016*/ 	.short	0x0c50


	//----- nvinfo : EIATTR_CBANK_PARAM_SIZE
	.align		4
.L_7183:
        /*0018*/ 	.byte	0x03, 0x19
        /*001a*/ 	.short	0x0c50


	//----- nvinfo : EIATTR_KPARAM_INFO
	.align		4
        /*001c*/ 	.byte	0x04, 0x17
        /*001e*/ 	.short	(.L_7185 - .L_7184)
.L_7184:
        /*0020*/ 	.word	0x00000000
        /*0024*/ 	.short	0x0003
        /*0026*/ 	.short	0x0c4c
        /*0028*/ 	.byte	0x00, 0xf0, 0x11, 0x00


	//----- nvinfo : EIATTR_KPARAM_INFO
	.align		4
.L_7185:
        /*002c*/ 	.byte	0x04, 0x17
        /*002e*/ 	.short	(.L_7187 - .L_7186)
.L_7186:
        /*0030*/ 	.word	0x00000000
        /*0034*/ 	.short	0x0002
        /*0036*/ 	.short	0x0c49
        /*0038*/ 	.byte	0x00, 0xf0, 0x05, 0x00


	//----- nvinfo : EIATTR_KPARAM_INFO
	.align		4
.L_7187:
        /*003c*/ 	.byte	0x04, 0x17
        /*003e*/ 	.short	(.L_7189 - .L_7188)
.L_7188:
        /*0040*/ 	.word	0x00000000
        /*0044*/ 	.short	0x0001
        /*0046*/ 	.short	0x0c48
        /*0048*/ 	.byte	0x00, 0xf0, 0x05, 0x00


	//----- nvinfo : EIATTR_KPARAM_INFO
	.align		4
.L_7189:
        /*004c*/ 	.byte	0x04, 0x17
        /*004e*/ 	.short	(.L_7191 - .L_7190)
.L_7190:
        /*0050*/ 	.word	0x00000000
        /*0054*/ 	.short	0x0000
        /*0056*/ 	.short	0x0000
        /*0058*/ 	.byte	0x00, 0xf0, 0x21, 0x31


	//----- nvinfo : EIATTR_MAXREG_COUNT
	.align		4
.L_7191:
        /*005c*/ 	.byte	0x03, 0x1b
        /*005e*/ 	.short	0x0080


	//----- nvinfo : EIATTR_MERCURY_ISA_VERSION
	.align		4
        /*0060*/ 	.byte	0x03, 0x5f
        /*0062*/ 	.short	0x0000


	//----- nvinfo : EIATTR_EXIT_INSTR_OFFSETS
	.align		4
        /*0064*/ 	.byte	0x04, 0x1c
        /*0066*/ 	.short	(.L_7193 - .L_7192)


	//   ....[0]....
.L_7192:
        /*0068*/ 	.word	0x00000190


	//   ....[1]....
        /*006c*/ 	.word	0x000008a0


	//   ....[2]....
        /*0070*/ 	.word	0x00000900


	//   ....[3]....
        /*0074*/ 	.word	0x00000c20


	//----- nvinfo : EIATTR_MAX_THREADS
	.align		4
.L_7193:
        /*0078*/ 	.byte	0x04, 0x05
        /*007a*/ 	.short	(.L_7195 - .L_7194)
.L_7194:
        /*007c*/ 	.word	0x00000200
        /*0080*/ 	.word	0x00000001
        /*0084*/ 	.word	0x00000001


	//----- nvinfo : EIATTR_CRS_STACK_SIZE
	.align		4
.L_7195:
        /*0088*/ 	.byte	0x04, 0x1e
        /*008a*/ 	.short	(.L_7197 - .L_7196)
.L_7196:
        /*008c*/ 	.word	0x00000000
.L_7197:


//--------------------- .nv.info._ZN2at6native55_GLOBAL__N__de093ff9_22_ForeachBinaryOpList_cu_a911ec4325multi_tensor_apply_kernelINS1_18TensorListMetadataILi2EEENS1_24BinaryOpListAlphaFunctorIN3c108BFloat16ELi2ELi2ELi0EEEJNS0_7maximumIfEEfEEEvT_T0_DpT1_ --------------------------
	.section	.nv.info._ZN2at6native55_GLOBAL__N__de093ff9_22_ForeachBinaryOpList_cu_a911ec4325multi_tensor_apply_kernelINS1_18TensorListMetadataILi2EEENS1_24BinaryOpListAlphaFunctorIN3c108BFloat16ELi2ELi2ELi0EEEJNS0_7maximumIfEEfEEEvT_T0_DpT1_,"",@"SHT_CUDA_INFO"
	.sectionflags	@""
	.align	4


	//----- nvinfo : EIATTR_CUDA_API_VERSION
	.align		4
        /*0000*/ 	.byte	0x04, 0x37
        /*0002*/ 	.short	(.L_7199 - .L_7198)
.L_7198:
        /*0004*/ 	.word	0x00000082


	//----- nvinfo : EIATTR_SW2861232_WAR
	.align		4
.L_7199:
        /*0008*/ 	.byte	0x01, 0x35
	.zero		2


	//----- nvinfo : EIATTR_PARAM_CBANK
	.align		4
        /*000c*/ 	.byte	0x04, 0x0a
        /*000e*/ 	.short	(.L_7201 - .L_7200)
	.align		4
.L_7200:
        /*0010*/ 	.word	index@(.nv.constant0._ZN2at6native55_GLOBAL__N__de093ff9_22_ForeachBinaryOpList_cu_a911ec4325multi_tensor_apply_kernelINS1_18TensorListMetadataILi2EEENS1_24BinaryOpListAlphaFunctorIN3c108BFloat16ELi2ELi2ELi0EEEJNS0_7maximumIfEEfEEEvT_T0_DpT1_)
        /*0014*/ 	.short	0x0160
        /*0016*/ 	.short	0x0c50


	//----- nvinfo : EIATTR_CBANK_PARAM_SIZE
	.align		4
.L_7201:
        /*0018*/ 	.byte	0x03, 0x19
        /*001a*/ 	.short	0x0c50


	//----- nvinfo : EIATTR_KPARAM_INFO
	.align		4
        /*001c*/ 	.byte	0x04, 0x17
        /*001e*/ 	.short	(.L_7203 - .L_7202)
.L_7202:
        /*0020*/ 	.word	0x00000000
        /*0024*/ 	.short	0x0003
        /*0026*/ 	.short	0x0c4c
        /*0028*/ 	.byte	0x00, 0xf0, 0x11, 0x00


	//----- nvinfo : EIATTR_KPARAM_INFO
	.align		4
.L_7203:
        /*002c*/ 	.byte	0x04, 0x17
        /*002e*/ 	.short	(.L_7205 - .L_7204)
.L_7204:
        /*0030*/ 	.word	0x00000000
        /*0034*/ 	.short	0x0002
        /*0036*/ 	.short	0x0c49
        /*0038*/ 	.byte	0x00, 0xf0, 0x05, 0x00


	//----- nvinfo : EIATTR_KPARAM_INFO
	.align		4
.L_7205:
        /*003c*/ 	.byte	0x04, 0x17
        /*003e*/ 	.short	(.L_7207 - .L_7206)
.L_7206:
        /*0040*/ 	.word	0x00000000
        /*0044*/ 	.short	0x0001
        /*0046*/ 	.short	0x0c48
        /*0048*/ 	.byte	0x00, 0xf0, 0x05, 0x00


	//----- nvinfo : EIATTR_KPARAM_INFO
	.align		4
.L_7207:
        /*004c*/ 	.byte	0x04, 0x17
        /*004e*/ 	.short	(.L_7209 - .L_7208)
.L_7208:
        /*0050*/ 	.word	0x00000000
        /*0054*/ 	.short	0x0000
        /*0056*/ 	.short	0x0000
        /*0058*/ 	.byte	0x00, 0xf0, 0x21, 0x31


	//----- nvinfo : EIATTR_MAXREG_COUNT
	.align		4
.L_7209:
        /*005c*/ 	.byte	0x03, 0x1b
        /*005e*/ 	.short	0x0080


	//----- nvinfo : EIATTR_MERCURY_ISA_VERSION
	.align		4
        /*0060*/ 	.byte	0x03, 0x5f
        /*0062*/ 	.short	0x0000


	//----- nvinfo : EIATTR_EXIT_INSTR_OFFSETS
	.align		4
        /*0064*/ 	.byte	0x04, 0x1c
        /*0066*/ 	.short	(.L_7211 - .L_7210)


	//   ....[0]....
.L_7210:
        /*0068*/ 	.word	0x00000190


	//   ....[1]....
        /*006c*/ 	.word	0x000008a0


	//   ....[2]....
        /*0070*/ 	.word	0x00000900


	//   ....[3]....
        /*0074*/ 	.word	0x00000c20


	//----- nvinfo : EIATTR_MAX_THREADS
	.align		4
.L_7211:
        /*0078*/ 	.byte	0x04, 0x05
        /*007a*/ 	.short	(.L_7213 - .L_7212)
.L_7212:
        /*007c*/ 	.word	0x00000200
        /*0080*/ 	.word	0x00000001
        /*0084*/ 	.word	0x00000001


	//----- nvinfo : EIATTR_CRS_STACK_SIZE
	.align		4
.L_7213:
        /*0088*/ 	.byte	0x04, 0x1e
        /*008a*/ 	.short	(.L_7215 - .L_7214)
.L_7214:
        /*008c*/ 	.word	0x00000000
.L_7215:


//--------------------- .nv.info._ZN2at6native55_GLOBAL__N__de093ff9_22_ForeachBinaryOpList_cu_a911ec4325multi_tensor_apply_kernelINS1_18TensorListMetadataILi2EEENS1_24BinaryOpListAlphaFunctorIfLi2ELi2ELi0EEEJNS0_7maximumIfEEfEEEvT_T0_DpT1_ --------------------------
	.section	.nv.info._ZN2at6native55_GLOBAL__N__de093ff9_22_ForeachBinaryOpList_cu_a911ec4325multi_tensor_apply_kernelINS1_18TensorListMetadataILi2EEENS1_24BinaryOpListAlphaFunctorIfLi2ELi2ELi0EEEJNS0_7maximumIfEEfEEEvT_T0_DpT1_,"",@"SHT_CUDA_INFO"
	.sectionflags	@""
	.align	4


	//----- nvinfo : EIATTR_CUDA_API_VERSION
	.align		4
        /*0000*/ 	.byte	0x04, 0x37
        /*0002*/ 	.short	(.L_7217 - .L_7216)
.L_7216:
        /*0004*/ 	.word	0x00000082


	//----- nvinfo : EIATTR_SW2861232_WAR
	.align		4
.L_7217:
        /*0008*/ 	.byte	0x01, 0x35
	.zero		2


	//----- nvinfo : EIATTR_PARAM_CBANK
	.align		4
        /*000c*/ 	.byte	0x04, 0x0a
        /*000e*/ 	.short	(.L_7219 - .L_7218)
	.align		4
.L_7218:
        /*0010*/ 	.word	index@(.nv.constant0._ZN2at6native55_GLOBAL__N__de093ff9_22_ForeachBinaryOpList_cu_a911ec4325multi_tensor_apply_kernelINS1_18TensorListMetadataILi2EEENS1_24BinaryOpListAlphaFunctorIfLi2ELi2ELi0EEEJNS0_7maximumIfEEfEEEvT_T0_DpT1_)
        /*0014*/ 	.short	0x0160
        /*0016*/ 	.short	0x0c50


	//----- nvinfo : EIATTR_CBANK_PARAM_SIZE
	.align		4
.L_7219:
        /*0018*/ 	.byte	0x03, 0x19
        /*001a*/ 	.short	0x0c50


	//----- nvinfo : EIATTR_KPARAM_INFO
	.align		4
        /*001c*/ 	.byte	0x04, 0x17
        /*001e*/ 	.short	(.L_7221 - .L_7220)
.L_7220:
        /*0020*/ 	.word	0x00000000
        /*0024*/ 	.short	0x0003
        /*0026*/ 	.short	0x0c4c
        /*0028*/ 	.byte	0x00, 0xf0, 0x11, 0x00


	//----- nvinfo : EIATTR_KPARAM_INFO
	.align		4
.L_7221:
        /*002c*/ 	.byte	0x04, 0x17
        /*002e*/ 	.short	(.L_7223 - .L_7222)
.L_7222:
        /*0030*/ 	.word	0x00000000
        /*0034*/ 	.short	0x0002
        /*0036*/ 	.short	0x0c49
        /*0038*/ 	.byte	0x00, 0xf0, 0x05, 0x00


	//----- nvinfo : EIATTR_KPARAM_INFO
	.align		4
.L_7223:
        /*003c*/ 	.byte	0x04, 0x17
        /*003e*/ 	.short	(.L_7225 - .L_7224)
.L_7224:
        /*0040*/ 	.word	0x00000000
        /*0044*/ 	.short	0x0001
        /*0046*/ 	.short	0x0c48
        /*0048*/ 	.byte	0x00, 0xf0, 0x05, 0x00


	//----- nvinfo : EIATTR_KPARAM_INFO
	.align		4
.L_7225:
        /*004c*/ 	.byte	0x04, 0x17
        /*004e*/ 	.short	(.L_7227 - .L_7226)
.L_7226:
        /*0050*/ 	.word	0x00000000
        /*0054*/ 	.short	0x0000
        /*0056*/ 	.short	0x0000
        /*0058*/ 	.byte	0x00, 0xf0, 0x21, 0x31


	//----- nvinfo : EIATTR_MAXREG_COUNT
	.align		4
.L_7227:
        /*005c*/ 	.byte	0x03, 0x1b
        /*005e*/ 	.short	0x0080


	//----- nvinfo : EIATTR_MERCURY_ISA_VERSION
	.align		4
        /*0060*/ 	.byte	0x03, 0x5f
        /*0062*/ 	.short	0x0000


	//----- nvinfo : EIATTR_EXIT_INSTR_OFFSETS
	.align		4
        /*0064*/ 	.byte	0x04, 0x1c
        /*0066*/ 	.short	(.L_7229 - .L_7228)


	//   ....[0]....
.L_7228:
        /*0068*/ 	.word	0x00000190


	//   ....[1]....
        /*006c*/ 	.word	0x000007a0


	//   ....[2]....
        /*0070*/ 	.word	0x00000800


	//   ....[3]....
        /*0074*/ 	.word	0x00000a80


	//----- nvinfo : EIATTR_MAX_THREADS
	.align		4
.L_7229:
        /*0078*/ 	.byte	0x04, 0x05
        /*007a*/ 	.short	(.L_7231 - .L_7230)
.L_7230:
        /*007c*/ 	.word	0x00000200
        /*0080*/ 	.word	0x00000001
        /*0084*/ 	.word	0x00000001


	//----- nvinfo : EIATTR_CRS_STACK_SIZE
	.align		4
.L_7231:
        /*0088*/ 	.byte	0x04, 0x1e
        /*008a*/ 	.short	(.L_7233 - .L_7232)
.L_7232:
        /*008c*/ 	.word	0x00000000
.L_7233:


//--------------------- .nv.info._ZN2at6native55_GLOBAL__N__de093ff9_22_ForeachBinaryOpList_cu_a911ec4325multi_tensor_apply_kernelINS1_18TensorListMetadataILi2EEENS1_24BinaryOpListAlphaFunctorIdLi2ELi2ELi0EEEJNS0_7maximumIdEEdEEEvT_T0_DpT1_ --------------------------
	.section	.nv.info._ZN2at6native55_GLOBAL__N__de093ff9_22_ForeachBinaryOpList_cu_a911ec4325multi_tensor_apply_kernelINS1_18TensorListMetadataILi2EEENS1_24BinaryOpListAlphaFunctorIdLi2ELi2ELi0EEEJNS0_7maximumIdEEdEEEvT_T0_DpT1_,"",@"SHT_CUDA_INFO"
	.sectionflags	@""
	.align	4


	//----- nvinfo : EIATTR_CUDA_API_VERSION
	.align		4
        /*0000*/ 	.byte	0x04, 0x37
        /*0002*/ 	.short	(.L_7235 - .L_7234)
.L_7234:
        /*0004*/ 	.word	0x00000082


	//----- nvinfo : EIATTR_SW2861232_WAR
	.align		4
.L_7235:
        /*0008*/ 	.byte	0x01, 0x35
	.zero		2


	//----- nvinfo : EIATTR_PARAM_CBANK
	.align		4
        /*000c*/ 	.byte	0x04, 0x0a
        /*000e*/ 	.short	(.L_7237 - .L_7236)
	.align		4
.L_7236:
        /*0010*/ 	.word	index@(.nv.constant0._ZN2at6native55_GLOBAL__N__de093ff9_22_ForeachBinaryOpList_cu_a911ec4325multi_tensor_apply_kernelINS1_18TensorListMetadataILi2EEENS1_24BinaryOpListAlphaFunctorIdLi2ELi2ELi0EEEJNS0_7maximumIdEEdEEEvT_T0_DpT1_)
        /*0014*/ 	.short	0x0160
        /*0016*/ 	.short	0x0c58


	//----- nvinfo : EIATTR_CBANK_PARAM_SIZE
	.align		4
.L_7237:
        /*0018*/ 	.byte	0x03, 0x19
        /*001a*/ 	.short	0x0c58


	//----- nvinfo : EIATTR_KPARAM_INFO
	.align		4
        /*001c*/ 	.byte	0x04, 0x17
        /*001e*/ 	.short	(.L_7239 - .L_7238)
.L_7238:
        /*0020*/ 	.word	0x00000000
        /*0024*/ 	.short	0x0003
        /*0026*/ 	.short	0x0c50
        /*0028*/ 	.byte	0x00, 0xf0, 0x21, 0x00


	//----- nvinfo : EIATTR_KPARAM_INFO
	.align		4
.L_7239:
        /*002c*/ 	.byte	0x04, 0x17
        /*002e*/ 	.short	(.L_7241 - .L_7240)
.L_7240:
        /*0030*/ 	.word	0x00000000
        /*0034*/ 	.short	0x0002
        /*0036*/ 	.short	0x0c49
        /*0038*/ 	.byte	0x00, 0xf0, 0x05, 0x00


	//----- nvinfo : EIATTR_KPARAM_INFO
	.align		4
.L_7241:
        /*003c*/ 	.byte	0x04, 0x17
        /*003e*/ 	.short	(.L_7243 - .L_7242)
.L_7242:
        /*0040*/ 	.word	0x00000000
        /*0044*/ 	.short	0x0001
        /*0046*/ 	.short	0x0c48
        /*0048*/ 	.byte	0x00, 0xf0, 0x05, 0x00


	//----- nvinfo : EIATTR_KPARAM_INFO
	.align		4
.L_7243:
        /*004c*/ 	.byte	0x04, 0x17
        /*004e*/ 	.short	(.L_7245 - .L_7244)
.L_7244:
        /*0050*/ 	.word	0x00000000
        /*0054*/ 	.short	0x0000
        /*0056*/ 	.short	0x0000
        /*0058*/ 	.byte	0x00, 0xf0, 0x21, 0x31


	//----- nvinfo : EIATTR_MAXREG_COUNT
	.align		4
.L_7245:
        /*005c*/ 	.byte	0x03, 0x1b
        /*005e*/ 	.short	0x0080


	//----- nvinfo : EIATTR_MERCURY_ISA_VERSION
	.align		4
        /*0060*/ 	.byte	0x03, 0x5f
        /*0062*/ 	.short	0x0000


	//----- nvinfo : EIATTR_EXIT_INSTR_OFFSETS
	.align		4
        /*0064*/ 	.byte	0x04, 0x1c
        /*0066*/ 	.short	(.L_7247 - .L_7246)


	//   ....[0]....
.L_7246:
        /*0068*/ 	.word	0x00000190


	//   ....[1]....
        /*006c*/ 	.word	0x00000820


	//   ....[2]....
        /*0070*/ 	.word	0x00000880


	//   ....[3]....
        /*0074*/ 	.word	0x00000b70


	//----- nvinfo : EIATTR_MAX_THREADS
	.align		4
.L_7247:
        /*0078*/ 	.byte	0x04, 0x05
        /*007a*/ 	.short	(.L_7249 - .L_7248)
.L_7248:
        /*007c*/ 	.word	0x00000200
        /*0080*/ 	.word	0x00000001
        /*0084*/ 	.word	0x00000001


	//----- nvinfo : EIATTR_CRS_STACK_SIZE
	.align		4
.L_7249:
        /*0088*/ 	.byte	0x04, 0x1e
        /*008a*/ 	.short	(.L_7251 - .L_7250)
.L_7250:
        /*008c*/ 	.word	0x00000000
.L_7251:


//--------------------- .nv.info._ZN2at6native55_GLOBAL__N__de093ff9_22_ForeachBinaryOpList_cu_a911ec4325multi_tensor_apply_kernelINS1_18TensorListMetadataILi2EEENS1_24BinaryOpListAlphaFunctorIsLi2ELi2ELi0EEEJNS0_7maximumIsEEsEEEvT_T0_DpT1_ --------------------------
	.section	.nv.info._ZN2at6native55_GLOBAL__N__de093ff9_22_ForeachBinaryOpList_cu_a911ec4325multi_tensor_apply_kernelINS1_18TensorListMetadataILi2EEENS1_24BinaryOpListAlphaFunctorIsLi2ELi2ELi0EEEJNS0_7maximumIsEEsEEEvT_T0_DpT1_,"",@"SHT_CUDA_INFO"
	.sectionflags	@""
	.align	4


	//----- nvinfo : EIATTR_CUDA_API_VERSION
	.align		4
        /*0000*/ 	.byte	0x04, 0x37
        /*0002*/ 	.short	(.L_7253 - .L_7252)
.L_7252:
        /*0004*/ 	.word	0x00000082


	//----- nvinfo : EIATTR_SW2861232_WAR
	.align		4
.L_7253:
        /*0008*/ 	.byte	0x01, 0x35
	.zero		2


	//----- nvinfo : EIATTR_PARAM_CBANK
	.align		4
        /*000c*/ 	.byte	0x04, 0x0a
        /*000e*/ 	.short	(.L_7255 - .L_7254)
	.align		4
.L_7254:
        /*0010*/ 	.word	index@(.nv.constant0._ZN2at6native55_GLOBAL__N__de093ff9_22_ForeachBinaryOpList_cu_a911ec4325multi_tensor_apply_kernelINS1_18TensorListMetadataILi2EEENS1_24BinaryOpListAlphaFunctorIsLi2ELi2ELi0EEEJNS0_7maximumIsEEsEEEvT_T0_DpT1_)
        /*0014*/ 	.short	0x0160
        /*0016*/ 	.short	0x0c4c


	//----- nvinfo : EIATTR_CBANK_PARAM_SIZE
	.align		4
.L_7255:
        /*0018*/ 	.byte	0x03, 0x19
        /*001a*/ 	.short	0x0c4c


	//----- nvinfo : EIATTR_KPARAM_INFO
	.align		4
        /*001c*/ 	.byte	0x04, 0x17
        /*001e*/ 	.short	(.L_7257 - .L_7256)
.L_7256:
        /*0020*/ 	.word	0x00000000
        /*0024*/ 	.short	0x0003
        /*0026*/ 	.short	0x0c4a
        /*0028*/ 	.byte	0x00, 0xf0, 0x09, 0x00


	//----- nvinfo : EIATTR_KPARAM_INFO
	.align		4
.L_7257:
        /*002c*/ 	.byte	0x04, 0x17
        /*002e*/ 	.short	(.L_7259 - .L_7258)
.L_7258:
        /*0030*/ 	.word	0x00000000
        /*0034*/ 	.short	0x0002
        /*0036*/ 	.short	0x0c49
        /*0038*/ 	.byte	0x00, 0xf0, 0x05, 0x00


	//----- nvinfo : EIATTR_KPARAM_INFO
	.align		4
.L_7259:
        /*003c*/ 	.byte	0x04, 0x17
        /*003e*/ 	.short	(.L_7261 - .L_7260)
.L_7260:
        /*0040*/ 	.word	0x00000000
        /*0044*/ 	.short	0x0001
        /*0046*/ 	.short	0x0c48
        /*0048*/ 	.byte	0x00, 0xf0, 0x05, 0x00


	//----- nvinfo : EIATTR_KPARAM_INFO
	.align		4
.L_7261:
        /*004c*/ 	.byte	0x04, 0x17
        /*004e*/ 	.short	(.L_7263 - .L_7262)
.L_7262:
        /*0050*/ 	.word	0x00000000
        /*0054*/ 	.short	0x0000
        /*0056*/ 	.short	0x0000
        /*0058*/ 	.byte	0x00, 0xf0, 0x21, 0x31


	//----- nvinfo : EIATTR_MAXREG_COUNT
	.align		4
.L_7263:
        /*005c*/ 	.byte	0x03, 0x1b
        /*005e*/ 	.short	0x0080


	//----- nvinfo : EIATTR_MERCURY_ISA_VERSION
	.align		4
        /*0060*/ 	.byte	0x03, 0x5f
        /*0062*/ 	.short	0x0000


	//----- nvinfo : EIATTR_EXIT_INSTR_OFFSETS
	.align		4
        /*0064*/ 	.byte	0x04, 0x1c
        /*0066*/ 	.short	(.L_7265 - .L_7264)


	//   ....[0]....
.L_7264:
        /*0068*/ 	.word	0x00000190


	//   ....[1]....
        /*006c*/ 	.word	0x00000830


	//   ....[2]....
        /*0070*/ 	.word	0x00000890


	//   ....[3]....
        /*0074*/ 	.word	0x00000bc0


	//----- nvinfo : EIATTR_MAX_THREADS
	.align		4
.L_7265:
        /*0078*/ 	.byte	0x04, 0x05
        /*007a*/ 	.short	(.L_7267 - .L_7266)
.L_7266:
        /*007c*/ 	.word	0x00000200
        /*0080*/ 	.word	0x00000001
        /*0084*/ 	.word	0x00000001


	//----- nvinfo : EIATTR_CRS_STACK_SIZE
	.align		4
.L_7267:
        /*0088*/ 	.byte	0x04, 0x1e
        /*008a*/ 	.short	(.L_7269 - .L_7268)
.L_7268:
        /*008c*/ 	.word	0x00000000
.L_7269:


//--------------------- .nv.info._ZN2at6native55_GLOBAL__N__de093ff9_22_ForeachBinaryOpList_cu_a911ec4325multi_tensor_apply_kernelINS1_18TensorListMetadataILi2EEENS1_24BinaryOpListAlphaFunctorIlLi2ELi2ELi0EEEJNS0_7maximumIlEElEEEvT_T0_DpT1_ --------------------------
	.section	.nv.info._ZN2at6native55_GLOBAL__N__de093ff9_22_ForeachBinaryOpList_cu_a911ec4325multi_tensor_apply_kernelINS1_18TensorListMetadataILi2EEENS1_24BinaryOpListAlphaFunctorIlLi2ELi2ELi0EEEJNS0_7maximumIlEElEEEvT_T0_DpT1_,"",@"SHT_CUDA_INFO"
	.sectionflags	@""
	.align	4


	//----- nvinfo : EIATTR_CUDA_API_VERSION
	.align		4
        /*0000*/ 	.byte	0x04, 0x37
        /*0002*/ 	.short	(.L_7271 - .L_7270)
.L_7270:
        /*0004*/ 	.word	0x00000082


	//----- nvinfo : EIATTR_SW2861232_WAR
	.align		4
.L_7271:
        /*0008*/ 	.byte	0x01, 0x35
	.zero		2


	//----- nvinfo : EIATTR_PARAM_CBANK
	.align		4
        /*000c*/ 	.byte	0x04, 0x0a
        /*000e*/ 	.short	(.L_7273 - .L_7272)
	.align		4
.L_7272:
        /*0010*/ 	.word	index@(.nv.constant0._ZN2at6native55_GLOBAL__N__de093ff9_22_ForeachBinaryOpList_cu_a911ec4325multi_tensor_apply_kernelINS1_18TensorListMetadataILi2EEENS1_24BinaryOpListAlphaFunctorIlLi2ELi2ELi0EEEJNS0_7maximumIlEElEEEvT_T0_DpT1_)
        /*0014*/ 	.short	0x0160
        /*0016*/ 	.short	0x0c58


	//----- nvinfo : EIATTR_CBANK_PARAM_SIZE
	.align		4
.L_7273:
        /*0018*/ 	.byte	0x03, 0x19
        /*001a*/ 	.short	0x0c58


	//----- nvinfo : EIATTR_KPARAM_INFO
	.align		4
        /*001c*/ 	.byte	0x04, 0x17
        /*001e*/ 	.short	(.L_7275 - .L_7274)
.L_7274:
        /*0020*/ 	.word	0x00000000
        /*0024*/ 	.short	0x0003
        /*0026*/ 	.short	0x0c50
        /*0028*/ 	.byte	0x00, 0xf0, 0x21, 0x00


	//----- nvinfo : EIATTR_KPARAM_INFO
	.align		4
.L_7275:
        /*002c*/ 	.byte	0x04, 0x17
        /*002e*/ 	.short	(.L_7277 - .L_7276)
.L_7276:
        /*0030*/ 	.word	0x00000000
        /*0034*/ 	.short	0x0002
        /*0036*/ 	.short	0x0c49
        /*0038*/ 	.byte	0x00, 0xf0, 0x05, 0x00


	//----- nvinfo : EIATTR_KPARAM_INFO
	.align		4
.L_7277:
        /*003c*/ 	.byte	0x04, 0x17
        /*003e*/ 	.short	(.L_7279 - .L_7278)
.L_7278:
        /*0040*/ 	.word	0x00000000
        /*0044*/ 	.short	0x0001
        /*0046*/ 	.short	0x0c48
        /*0048*/ 	.byte	0x00, 0xf0, 0x05, 0x00


	//----- nvinfo : EIATTR_KPARAM_INFO
	.align		4
.L_7279:
        /*004c*/ 	.byte	0x04, 0x17
        /*004e*/ 	.short	(.L_7281 - .L_7280)
.L_7280:
        /*0050*/ 	.word	0x00000000
        /*0054*/ 	.short	0x0000
        /*0056*/ 	.short	0x0000
        /*0058*/ 	.byte	0x00, 0xf0, 0x21, 0x31


	//----- nvinfo : EIATTR_MAXREG_COUNT
	.align		4
.L_7281:
        /*005c*/ 	.byte	0x03, 0x1b
        /*005e*/ 	.short	0x0080


	//----- nvinfo : EIATTR_MERCURY_ISA_VERSION
	.align		4
        /*0060*/ 	.byte	0x03, 0x5f
        /*0062*/ 	.short	0x0000


	//----- nvinfo : EIATTR_EXIT_INSTR_OFFSETS
	.align		4
        /*0064*/ 	.byte	0x04, 0x1c
        /*0066*/ 	.short	(.L_7283 - .L_7282)


	//   ....[0]....
.L_7282:
        /*0068*/ 	.word	0x00000190


	//   ....[1]....
        /*006c*/ 	.word	0x000008e0


	//   ....[2]....
        /*0070*/ 	.word	0x00000940


	//   ....[3]....
        /*0074*/ 	.word	0x00000cf0


	//----- nvinfo : EIATTR_MAX_THREADS
	.align		4
.L_7283:
        /*0078*/ 	.byte	0x04, 0x05
        /*007a*/ 	.short	(.L_7285 - .L_7284)
.L_7284:
        /*007c*/ 	.word	0x00000200
        /*0080*/ 	.word	0x00000001
        /*0084*/ 	.word	0x00000001


	//----- nvinfo : EIATTR_CRS_STACK_SIZE
	.align		4
.L_7285:
        /*0088*/ 	.byte	0x04, 0x1e
        /*008a*/ 	.short	(.L_7287 - .L_7286)
.L_7286:
        /*008c*/ 	.word	0x00000000
.L_7287:


//--------------------- .nv.info._ZN2at6native55_GLOBAL__N__de093ff9_22_ForeachBinaryOpList_cu_a911ec4325multi_tensor_apply_kernelINS1_18TensorListMetadataILi2EEENS1_24BinaryOpListAlphaFunctorIiLi2ELi2ELi0EEEJNS0_7maximumIiEEiEEEvT_T0_DpT1_ --------------------------
	.section	.nv.info._ZN2at6native55_GLOBAL__N__de093ff9_22_ForeachBinaryOpList_cu_a911ec4325multi_tensor_apply_kernelINS1_18TensorListMetadataILi2EEENS1_24BinaryOpListAlphaFunctorIiLi2ELi2ELi0EEEJNS0_7maximumIiEEiEEEvT_T0_DpT1_,"",@"SHT_CUDA_INFO"
	.sectionflags	@""
	.align	4


	//----- nvinfo : EIATTR_CUDA_API_VERSION
	.align		4
        /*0000*/ 	.byte	0x04, 0x37
        /*0002*/ 	.short	(.L_7289 - .L_7288)
.L_7288:
        /*0004*/ 	.word	0x00000082


	//----- nvinfo : EIATTR_SW2861232_WAR
	.align		4
.L_7289:
        /*0008*/ 	.byte	0x01, 0x35
	.zero		2


	//----- nvinfo : EIATTR_PARAM_CBANK
	.align		4
        /*000c*/ 	.byte	0x04, 0x0a
        /*000e*/ 	.short	(.L_7291 - .L_7290)
	.align		4
.L_7290:
        /*0010*/ 	.word	index@(.nv.constant0._ZN2at6native55_GLOBAL__N__de093ff9_22_ForeachBinaryOpList_cu_a911ec4325multi_tensor_apply_kernelINS1_18TensorListMetadataILi2EEENS1_24BinaryOpListAlphaFunctorIiLi2ELi2ELi0EEEJNS0_7maximumIiEEiEEEvT_T0_DpT1_)
        /*0014*/ 	.short	0x0160
        /*0016*/ 	.short	0x0c50


	//----- nvinfo : EIATTR_CBANK_PARAM_SIZE
	.align		4
.L_7291:
        /*0018*/ 	.byte	0x03, 0x19
        /*001a*/ 	.short	0x0c50


	//----- nvinfo : EIATTR_KPARAM_INFO
	.align		4
        /*001c*/ 	.byte	0x04, 0x17
        /*001e*/ 	.short	(.L_7293 - .L_7292)
.L_7292:
        /*0020*/ 	.word	0x00000000
        /*0024*/ 	.short	0x0003
        /*0026*/ 	.short	0x0c4c
        /*0028*/ 	.byte	0x00, 0xf0, 0x11, 0x00


	//----- nvinfo : EIATTR_KPARAM_INFO
	.align		4
.L_7293:
        /*002c*/ 	.byte	0x04, 0x17
        /*002e*/ 	.short	(.L_7295 - .L_7294)
.L_7294:
        /*0030*/ 	.word	0x00000000
        /*0034*/ 	.short	0x0002
        /*0036*/ 	.short	0x0c49
        /*0038*/ 	.byte	0x00, 0xf0, 0x05, 0x00


	//----- nvinfo : EIATTR_KPARAM_INFO
	.align		4
.L_7295:
        /*003c*/ 	.byte	0x04, 0x17
        /*003e*/ 	.short	(.L_7297 - .L_7296)
.L_7296:
        /*0040*/ 	.word	0x00000000
        /*0044*/ 	.short	0x0001
        /*0046*/ 	.short	0x0c48
        /*0048*/ 	.byte	0x00, 0xf0, 0x05, 0x00


	//----- nvinfo : EIATTR_KPARAM_INFO
	.align		4
.L_7297:
        /*004c*/ 	.byte	0x04, 0x17
        /*004e*/ 	.short	(.L_7299 - .L_7298)
.L_7298:
        /*0050*/ 	.word	0x00000000
        /*0054*/ 	.short	0x0000
        /*0056*/ 	.short	0x0000
        /*0058*/ 	.byte	0x00, 0xf0, 0x21, 0x31


	//----- nvinfo : EIATTR_MAXREG_COUNT
	.align		4
.L_7299:
        /*005c*/ 	.byte	0x03, 0x1b
        /*005e*/ 	.short	0x0080


	//----- nvinfo : EIATTR_MERCURY_ISA_VERSION
	.align		4
        /*0060*/ 	.byte	0x03, 0x5f
        /*0062*/ 	.short	0x0000


	//----- nvinfo : EIATTR_EXIT_INSTR_OFFSETS
	.align		4
        /*0064*/ 	.byte	0x04, 0x1c
        /*0066*/ 	.short	(.L_7301 - .L_7300)


	//   ....[0]....
.L_7300:
        /*0068*/ 	.word	0x00000190


	//   ....[1]....
        /*006c*/ 	.word	0x000006e0


	//   ....[2]....
        /*0070*/ 	.word	0x00000740


	//   ....[3]....
        /*0074*/ 	.word	0x00000900


	//----- nvinfo : EIATTR_MAX_THREADS
	.align		4
.L_7301:
        /*0078*/ 	.byte	0x04, 0x05
        /*007a*/ 	.short	(.L_7303 - .L_7302)
.L_7302:
        /*007c*/ 	.word	0x00000200
        /*0080*/ 	.word	0x00000001
        /*0084*/ 	.word	0x00000001


	//----- nvinfo : EIATTR_CRS_STACK_SIZE
	.align		4
.L_7303:
        /*0088*/ 	.byte	0x04, 0x1e
        /*008a*/ 	.short	(.L_7305 - .L_7304)
.L_7304:
        /*008c*/ 	.word	0x00000000
.L_7305:


//--------------------- .nv.info._ZN2at6native55_GLOBAL__N__de093ff9_22_ForeachBinaryOpList_cu_a911ec4325multi_tensor_apply_kernelINS1_18TensorListMetadataILi2EEENS1_24BinaryOpListAlphaFunctorIaLi2ELi2ELi0EEEJNS0_7maximumIaEEaEEEvT_T0_DpT1_ --------------------------
	.section	.nv.info._ZN2at6native55_GLOBAL__N__de093ff9_22_ForeachBinaryOpList_cu_a911ec4325multi_tensor_apply_kernelINS1_18TensorListMetadataILi2EEENS1_24BinaryOpListAlphaFunctorIaLi2ELi2ELi0EEEJNS0_7maximumIaEEaEEEvT_T0_DpT1_,"",@"SHT_CUDA_INFO"
	.sectionflags	@""
	.align	4


	//----- nvinfo : EIATTR_CUDA_API_VERSION
	.align		4
        /*0000*/ 	.byte	0x04, 0x37
        /*0002*/ 	.short	(.L_7307 - .L_7306)
.L_7306:
        /*0004*/ 	.word	0x00000082


	//----- nvinfo : EIATTR_SW2861232_WAR
	.align		4
.L_7307:
        /*0008*/ 	.byte	0x01, 0x35
	.zero		2


	//----- nvinfo : EIATTR_PARAM_CBANK
	.align		4
        /*000c*/ 	.byte	0x04, 0x0a
        /*000e*/ 	.short	(.L_7309 - .L_7308)
	.align		4
.L_7308:
        /*0010*/ 	.word	index@(.nv.constant0._ZN2at6native55_GLOBAL__N__de093ff9_22_ForeachBinaryOpList_cu_a911ec4325multi_tensor_apply_kernelINS1_18TensorListMetadataILi2EEENS1_24BinaryOpListAlphaFunctorIaLi2ELi2ELi0EEEJNS0_7maximumIaEEaEEEvT_T0_DpT1_)
        /*0014*/ 	.short	0x0160
        /*0016*/ 	.short	0x0c4b


	//----- nvinfo : EIATTR_CBANK_PARAM_SIZE
	.align		4
.L_7309:
        /*0018*/ 	.byte	0x03, 0x19
        /*001a*/ 	.short	0x0c4b


	//----- nvinfo : EIATTR_KPARAM_INFO
	.align		4
        /*001c*/ 	.byte	0x04, 0x17
        /*001e*/ 	.short	(.L_7311 - .L_7310)
.L_7310:
        /*0020*/ 	.word	0x00000000
        /*0024*/ 	.short	0x0003
        /*0026*/ 	.short	0x0c4a
        /*0028*/ 	.byte	0x00, 0xf0, 0x05, 0x00


	//----- nvinfo : EIATTR_KPARAM_INFO
	.align		4
.L_7311:
        /*002c*/ 	.byte	0x04, 0x17
        /*002e*/ 	.short	(.L_7313 - .L_7312)
.L_7312:
        /*0030*/ 	.word	0x00000000
        /*0034*/ 	.short	0x0002
        /*0036*/ 	.short	0x0c49
        /*0038*/ 	.byte	0x00, 0xf0, 0x05, 0x00


	//----- nvinfo : EIATTR_KPARAM_INFO
	.align		4
.L_7313:
        /*003c*/ 	.byte	0x04, 0x17
        /*003e*/ 	.short	(.L_7315 - .L_7314)
.L_7314:
        /*0040*/ 	.word	0x00000000
        /*0044*/ 	.short	0x0001
        /*0046*/ 	.short	0x0c48
        /*0048*/ 	.byte	0x00, 0xf0, 0x05, 0x00


	//----- nvinfo : EIATTR_KPARAM_INFO
	.align		4
.L_7315:
        /*004c*/ 	.byte	0x04, 0x17
        /*004e*/ 	.short	(.L_7317 - .L_7316)
.L_7316:
        /*0050*/ 	.word	0x00000000
        /*0054*/ 	.short	0x0000
        /*0056*/ 	.short	0x0000
        /*0058*/ 	.byte	0x00, 0xf0, 0x21, 0x31


	//----- nvinfo : EIATTR_MAXREG_COUNT
	.align		4
.L_7317:
        /*005c*/ 	.byte	0x03, 0x1b
        /*005e*/ 	.short	0x0080


	//----- nvinfo : EIATTR_MERCURY_ISA_VERSION
	.align		4
        /*0060*/ 	.byte	0x03, 0x5f
        /*0062*/ 	.short	0x0000


	//----- nvinfo : EIATTR_EXIT_INSTR_OFFSETS
	.align		4
        /*0064*/ 	.byte	0x04, 0x1c
        /*0066*/ 	.short	(.L_7319 - .L_7318)


	//   ....[0]....
.L_7318:
        /*0068*/ 	.word	0x000001a0


	//   ....[1]....
        /*006c*/ 	.word	0x000007f0


	//   ....[2]....
        /*0070*/ 	.word	0x00000850


	//   ....[3]....
        /*0074*/ 	.word	0x00000b60


	//----- nvinfo : EIATTR_MAX_THREADS
	.align		4
.L_7319:
        /*0078*/ 	.byte	0x04, 0x05
        /*007a*/ 	.short	(.L_7321 - .L_7320)
.L_7320:
        /*007c*/ 	.word	0x00000200
        /*0080*/ 	.word	0x00000001
        /*0084*/ 	.word	0x00000001


	//----- nvinfo : EIATTR_CRS_STACK_SIZE
	.align		4
.L_7321:
        /*0088*/ 	.byte	0x04, 0x1e
        /*008a*/ 	.short	(.L_7323 - .L_7322)
.L_7322:
        /*008c*/ 	.word	0x00000000
.L_7323:


//--------------------- .nv.info._ZN2at6native55_GLOBAL__N__de093ff9_22_ForeachBinaryOpList_cu_a911ec4325multi_tensor_apply_kernelINS1_18TensorListMetadataILi2EEENS1_24BinaryOpListAlphaFunctorIhLi2ELi2ELi0EEEJNS0_7maximumIhEEhEEEvT_T0_DpT1_ --------------------------
	.section	.nv.info._ZN2at6native55_GLOBAL__N__de093ff9_22_ForeachBinaryOpList_cu_a911ec4325multi_tensor_apply_kernelINS1_18TensorListMetadataILi2EEENS1_24BinaryOpListAlphaFunctorIhLi2ELi2ELi0EEEJNS0_7maximumIhEEhEEEvT_T0_DpT1_,"",@"SHT_CUDA_INFO"
	.sectionflags	@""
	.align	4


	//----- nvinfo : EIATTR_CUDA_API_VERSION
	.align		4
        /*0000*/ 	.byte	0x04, 0x37
        /*0002*/ 	.short	(.L_7325 - .L_7324)
.L_7324:
        /*0004*/ 	.word	0x00000082


	//----- nvinfo : EIATTR_SW2861232_WAR
	.align		4
.L_7325:
        /*0008*/ 	.byte	0x01, 0x35
	.zero		2


	//----- nvinfo : EIATTR_PARAM_CBANK
	.align		4
        /*000c*/ 	.byte	0x04, 0x0a
        /*000e*/ 	.short	(.L_7327 - .L_7326)
	.align		4
.L_7326:
        /*0010*/ 	.word	index@(.nv.constant0._ZN2at6native55_GLOBAL__N__de093ff9_22_ForeachBinaryOpList_cu_a911ec4325multi_tensor_apply_kernelINS1_18TensorListMetadataILi2EEENS1_24BinaryOpListAlphaFunctorIhLi2ELi2ELi0EEEJNS0_7maximumIhEEhEEEvT_T0_DpT1_)
        /*0014*/ 	.short	0x0160
        /*0016*/ 	.short	0x0c4b


	//----- nvinfo : EIATTR_CBANK_PARAM_SIZE
	.align		4
.L_7327:
        /*0018*/ 	.byte	0x03, 0x19
        /*001a*/ 	.short	0x0c4b


	//----- nvinfo : EIATTR_KPARAM_INFO
	.align		4
        /*001c*/ 	.byte	0x04, 0x17
        /*001e*/ 	.short	(.L_7329 - .L_7328)
.L_7328:
        /*0020*/ 	.word	0x00000000
        /*0024*/ 	.short	0x0003
        /*0026*/ 	.short	0x0c4a
        /*0028*/ 	.byte	0x00, 0xf0, 0x05, 0x00


	//----- nvinfo : EIATTR_KPARAM_INFO
	.align		4
.L_7329:
        /*002c*/ 	.byte	0x04, 0x17
        /*002e*/ 	.short	(.L_7331 - .L_7330)
.L_7330:
        /*0030*/ 	.word	0x00000000
        /*0034*/ 	.short	0x0002
        /*0036*/ 	.short	0x0c49
        /*0038*/ 	.byte	0x00, 0xf0, 0x05, 0x00


	//----- nvinfo : EIATTR_KPARAM_INFO
	.align		4
.L_7331:
        /*003c*/ 	.byte	0x04, 0x17
        /*003e*/ 	.short	(.L_7333 - .L_7332)
.L_7332:
        /*0040*/ 	.word	0x00000000
        /*0044*/ 	.short	0x0001
        /*0046*/ 	.short	0x0c48
        /*0048*/ 	.byte	0x00, 0xf0, 0x05, 0x00


	//----- nvinfo : EIATTR_KPARAM_INFO
	.align		4
.L_7333:
        /*004c*/ 	.byte	0x04, 0x17
        /*004e*/ 	.short	(.L_7335 - .L_7334)
.L_7334:
        /*0050*/ 	.word	0x00000000
        /*0054*/ 	.short	0x0000
        /*0056*/ 	.short	0x0000
        /*0058*/ 	.byte	0x00, 0xf0, 0x21, 0x31


	//----- nvinfo : EIATTR_MAXREG_COUNT
	.align		4
.L_7335:
        /*005c*/ 	.byte	0x03, 0x1b
        /*005e*/ 	.short	0x0080


	//----- nvinfo : EIATTR_MERCURY_ISA_VERSION
	.align		4
        /*0060*/ 	.byte	0x03, 0x5f
        /*0062*/ 	.short	0x0000


	//----- nvinfo : EIATTR_EXIT_INSTR_OFFSETS
	.align		4
        /*0064*/ 	.byte	0x04, 0x1c
        /*0066*/ 	.short	(.L_7337 - .L_7336)


	//   ....[0]....
.L_7336:
        /*0068*/ 	.word	0x000001b0


	//   ....[1]....
        /*006c*/ 	.word	0x000007e0


	//   ....[2]....
        /*0070*/ 	.word	0x00000840


	//   ....[3]....
        /*0074*/ 	.word	0x00000b00


	//----- nvinfo : EIATTR_MAX_THREADS
	.align		4
.L_7337:
        /*0078*/ 	.byte	0x04, 0x05
        /*007a*/ 	.short	(.L_7339 - .L_7338)
.L_7338:
        /*007c*/ 	.word	0x00000200
        /*0080*/ 	.word	0x00000001
        /*0084*/ 	.word	0x00000001


	//----- nvinfo : EIATTR_CRS_STACK_SIZE
	.align		4
.L_7339:
        /*0088*/ 	.byte	0x04, 0x1e
        /*008a*/ 	.short	(.L_7341 - .L_7340)
.L_7340:
        /*008c*/ 	.word	0x00000000
.L_7341:


//--------------------- .nv.info._ZN2at6native55_GLOBAL__N__de093ff9_22_ForeachBinaryOpList_cu_a911ec4325multi_tensor_apply_kernelINS1_18TensorListMetadataILi3EEENS1_24BinaryOpListAlphaFunctorIN3c104HalfELi3ELi2ELi2EEEJNS0_7minimumIfEEfEEEvT_T0_DpT1_ --------------------------
	.section	.nv.info._ZN2at6native55_GLOBAL__N__de093ff9_22_ForeachBinaryOpList_cu_a911ec4325multi_tensor_apply_kernelINS1_18TensorListMetadataILi3EEENS1_24BinaryOpListAlphaFunctorIN3c104HalfELi3ELi2ELi2EEEJNS0_7minimumIfEEfEEEvT_T0_DpT1_,"",@"SHT_CUDA_INFO"
	.sectionflags	@""
	.align	4


	//----- nvinfo : EIATTR_CUDA_API_VERSION
	.align		4
        /*0000*/ 	.byte	0x04, 0x37
        /*0002*/ 	.short	(.L_7343 - .L_7342)
.L_7342:
        /*0004*/ 	.word	0x00000082


	//----- nvinfo : EIATTR_SW2861232_WAR
	.align		4
.L_7343:
        /*0008*/ 	.byte	0x01, 0x35
	.zero		2


	//----- nvinfo : EIATTR_PARAM_CBANK
	.align		4
        /*000c*/ 	.byte	0x04, 0x0a
        /*000e*/ 	.short	(.L_7345 - .L_7344)
	.align		4
.L_7344:
        /*0010*/ 	.word	index@(.nv.constant0._ZN2at6native55_GLOBAL__N__de093ff9_22_ForeachBinaryOpList_cu_a911ec4325multi_tensor_apply_kernelINS1_18TensorListMetadataILi3EEENS1_24BinaryOpListAlphaFunctorIN3c104HalfELi3ELi2ELi2EEEJNS0_7minimumIfEEfEEEvT_T0_DpT1_)
        /*0014*/ 	.short	0x0160
        /*0016*/ 	.short	0x0c50


	//----- nvinfo : EIATTR_CBANK_PARAM_SIZE
	.align		4
.L_7345:
        /*0018*/ 	.byte	0x03, 0x19
        /*001a*/ 	.short	0x0c50


	//----- nvinfo : EIATTR_KPARAM_INFO
	.align		4
        /*001c*/ 	.byte	0x04, 0x17
        /*001e*/ 	.short	(.L_7347 - .L_7346)
.L_7346:
        /*0020*/ 	.word	0x00000000
        /*0024*/ 	.short	0x0003
        /*0026*/ 	.short	0x0c4c
        /*0028*/ 	.byte	0x00, 0xf0, 0x11, 0x00


	//----- nvinfo : EIATTR_KPARAM_INFO
	.align		4
.L_7347:
        /*002c*/ 	.byte	0x04, 0x17
        /*002e*/ 	.short	(.L_7349 - .L_7348)
.L_7348:
        /*0030*/ 	.word	0x00000000
        /*0034*/ 	.short	0x0002
        /*0036*/ 	.short	0x0c49
        /*0038*/ 	.byte	0x00, 0xf0, 0x05, 0x00


	//----- nvinfo : EIATTR_KPARAM_INFO
	.align		4
.L_7349:
        /*003c*/ 	.byte	0x04, 0x17
        /*003e*/ 	.short	(.L_7351 - .L_7350)
.L_7350:
        /*0040*/ 	.word	0x00000000
        /*0044*/ 	.short	0x0001
        /*0046*/ 	.short	0x0c48
        /*0048*/ 	.byte	0x00, 0xf0, 0x05, 0x00


	//----- nvinfo : EIATTR_KPARAM_INFO
	.align		4
.L_7351:
        /*004c*/ 	.byte	0x04, 0x17
        /*004e*/ 	.short	(.L_7353 - .L_7352)
.L_7352:
        /*0050*/ 	.word	0x00000000
        /*0054*/ 	.short	0x0000
        /*0056*/ 	.short	0x0000
        /*0058*/ 	.byte	0x00, 0xf0, 0x21, 0x31


	//----- nvinfo : EIATTR_MAXREG_COUNT
	.align		4
.L_7353:
        /*005c*/ 	.byte	0x03, 0x1b
        /*005e*/ 	.short	0x0080


	//----- nvinfo : EIATTR_MERCURY_ISA_VERSION
	.align		4
        /*0060*/ 	.byte	0x03, 0x5f
        /*0062*/ 	.short	0x0000


	//----- nvinfo : EIATTR_EXIT_INSTR_OFFSETS
	.align		4
        /*0064*/ 	.byte	0x04, 0x1c
        /*0066*/ 	.short	(.L_7355 - .L_7354)


	//   ....[0]....
.L_7354:
        /*0068*/ 	.word	0x000001c0


	//   ....[1]....
        /*006c*/ 	.word	0x000008c0


	//   ....[2]....
        /*0070*/ 	.word	0x00000920


	//   ....[3]....
        /*0074*/ 	.word	0x00000c60


	//----- nvinfo : EIATTR_MAX_THREADS
	.align		4
.L_7355:
        /*0078*/ 	.byte	0x04, 0x05
        /*007a*/ 	.short	(.L_7357 - .L_7356)
.L_7356:
        /*007c*/ 	.word	0x00000200
        /*0080*/ 	.word	0x00000001
        /*0084*/ 	.word	0x00000001


	//----- nvinfo : EIATTR_CRS_STACK_SIZE
	.align		4
.L_7357:
        /*0088*/ 	.byte	0x04, 0x1e
        /*008a*/ 	.short	(.L_7359 - .L_7358)
.L_7358:
        /*008c*/ 	.word	0x00000000
.L_7359:


//--------------------- .nv.info._ZN2at6native55_GLOBAL__N__de093ff9_22_ForeachBinaryOpList_cu_a911ec4325multi_tensor_apply_kernelINS1_18TensorListMetadataILi3EEENS1_24BinaryOpListAlphaFunctorIN3c108BFloat16ELi3ELi2ELi2EEEJNS0_7minimumIfEEfEEEvT_T0_DpT1_ --------------------------
	.section	.nv.info._ZN2at6native55_GLOBAL__N__de093ff9_22_ForeachBinaryOpList_cu_a911ec4325multi_tensor_apply_kernelINS1_18TensorListMetadataILi3EEENS1_24BinaryOpListAlphaFunctorIN3c108BFloat16ELi3ELi2ELi2EEEJNS0_7minimumIfEEfEEEvT_T0_DpT1_,"",@"SHT_CUDA_INFO"
	.sectionflags	@""
	.align	4


	//----- nvinfo : EIATTR_CUDA_API_VERSION
	.align		4
        /*0000*/ 	.byte	0x04, 0x37
        /*0002*/ 	.short	(.L_7361 - .L_7360)
.L_7360:
        /*0004*/ 	.word	0x00000082


	//----- nvinfo : EIATTR_SW2861232_WAR
	.align		4
.L_7361:
        /*0008*/ 	.byte	0x01, 0x35
	.zero		2


	//----- nvinfo : EIATTR_PARAM_CBANK
	.align		4
        /*000c*/ 	.byte	0x04, 0x0a
        /*000e*/ 	.short	(.L_7363 - .L_7362)
	.align		4
.L_7362:
        /*0010*/ 	.word	index@(.nv.constant0._ZN2at6native55_GLOBAL__N__de093ff9_22_ForeachBinaryOpList_cu_a911ec4325multi_tensor_apply_kernelINS1_18TensorListMetadataILi3EEENS1_24BinaryOpListAlphaFunctorIN3c108BFloat16ELi3ELi2ELi2EEEJNS0_7minimumIfEEfEEEvT_T0_DpT1_)
        /*0014*/ 	.short	0x0160
        /*0016*/ 	.short	0x0c50


	//----- nvinfo : EIATTR_CBANK_PARAM_SIZE
	.align		4
.L_7363:
        /*0018*/ 	.byte	0x03, 0x19
        /*001a*/ 	.short	0x0c50


	//----- nvinfo : EIATTR_KPARAM_INFO
	.align		4
        /*001c*/ 	.byte	0x04, 0x17
        /*001e*/ 	.short	(.L_7365 - .L_7364)
.L_7364:
        /*0020*/ 	.word	0x00000000
        /*0024*/ 	.short	0x0003
        /*0026*/ 	.short	0x0c4c
        /*0028*/ 	.byte	0x00, 0xf0, 0x11, 0x00


	//----- nvinfo : EIATTR_KPARAM_INFO
	.align		4
.L_7365:
        /*002c*/ 	.byte	0x04, 0x17
        /*002e*/ 	.short	(.L_7367 - .L_7366)
.L_7366:
        /*0030*/ 	.word	0x00000000
        /*0034*/ 	.short	0x0002
        /*0036*/ 	.short	0x0c49
        /*0038*/ 	.byte	0x00, 0xf0, 0x05, 0x00


	//----- nvinfo : EIATTR_KPARAM_INFO
	.align		4
.L_7367:
        /*003c*/ 	.byte	0x04, 0x17
        /*003e*/ 	.short	(.L_7369 - .L_7368)
.L_7368:
        /*0040*/ 	.word	0x00000000
        /*0044*/ 	.short	0x0001
        /*0046*/ 	.short	0x0c48
        /*0048*/ 	.byte	0x00, 0xf0, 0x05, 0x00


	//----- nvinfo : EIATTR_KPARAM_INFO
	.align		4
.L_7369:
        /*004c*/ 	.byte	0x04, 0x17
        /*004e*/ 	.short	(.L_7371 - .L_7370)
.L_7370:
        /*0050*/ 	.word	0x00000000
        /*0054*/ 	.short	0x0000
        /*0056*/ 	.short	0x0000
        /*0058*/ 	.byte	0x00, 0xf0, 0x21, 0x31


	//----- nvinfo : EIATTR_MAXREG_COUNT
	.align		4
.L_7371:
        /*005c*/ 	.byte	0x03, 0x1b
        /*005e*/ 	.short	0x0080


	//----- nvinfo : EIATTR_MERCURY_ISA_VERSION
	.align		4
        /*0060*/ 	.byte	0x03, 0x5f
        /*0062*/ 	.short	0x0000


	//----- nvinfo : EIATTR_EXIT_INSTR_OFFSETS
	.align		4
        /*0064*/ 	.byte	0x04, 0x1c
        /*0066*/ 	.short	(.L_7373 - .L_7372)


	//   ....[0]....
.L_7372:
        /*0068*/ 	.word	0x000001c0


	//   ....[1]....
        /*006c*/ 	.word	0x000008d0


	//   ....[2]....
        /*0070*/ 	.word	0x00000930


	//   ....[3]....
        /*0074*/ 	.word	0x00000c70


	//----- nvinfo : EIATTR_MAX_THREADS
	.align		4
.L_7373:
        /*0078*/ 	.byte	0x04, 0x05
        /*007a*/ 	.short	(.L_7375 - .L_7374)
.L_7374:
        /*007c*/ 	.word	0x00000200
        /*0080*/ 	.word	0x00000001
        /*0084*/ 	.word	0x00000001


	//----- nvinfo : EIATTR_CRS_STACK_SIZE
	.align		4
.L_7375:
        /*0088*/ 	.byte	0x04, 0x1e
        /*008a*/ 	.short	(.L_7377 - .L_7376)
.L_7376:
        /*008c*/ 	.word	0x00000000
.L_7377:


//--------------------- .nv.info._ZN2at6native55_GLOBAL__N__de093ff9_22_ForeachBinaryOpList_cu_a911ec4325multi_tensor_apply_kernelINS1_18TensorListMetadataILi3EEENS1_24BinaryOpListAlphaFunctorIfLi3ELi2ELi2EEEJNS0_7minimumIfEEfEEEvT_T0_DpT1_ --------------------------
	.section	.nv.info._ZN2at6native55_GLOBAL__N__de093ff9_22_ForeachBinaryOpList_cu_a911ec4325multi_tensor_apply_kernelINS1_18TensorListMetadataILi3EEENS1_24BinaryOpListAlphaFunctorIfLi3ELi2ELi2EEEJNS0_7minimumIfEEfEEEvT_T0_DpT1_,"",@"SHT_CUDA_INFO"
	.sectionflags	@""
	.align	4


	//----- nvinfo : EIATTR_CUDA_API_VERSION
	.align		4
        /*0000*/ 	.byte	0x04, 0x37
        /*0002*/ 	.short	(.L_7379 - .L_7378)
.L_7378:
        /*0004*/ 	.word	0x00000082


	//----- nvinfo : EIATTR_SW2861232_WAR
	.align		4
.L_7379:
        /*0008*/ 	.byte	0x01, 0x35
	.zero		2


	//----- nvinfo : EIATTR_PARAM_CBANK
	.align		4
        /*000c*/ 	.byte	0x04, 0x0a
        /*000e*/ 	.short	(.L_7381 - .L_7380)
	.align		4
.L_7380:
        /*0010*/ 	.word	index@(.nv.constant0._ZN2at6native55_GLOBAL__N__de093ff9_22_ForeachBinaryOpList_cu_a911ec4325multi_tensor_apply_kernelINS1_18TensorListMetadataILi3EEENS1_24BinaryOpListAlphaFunctorIfLi3ELi2ELi2EEEJNS0_7minimumIfEEfEEEvT_T0_DpT1_)
        /*0014*/ 	.short	0x0160
        /*0016*/ 	.short	0x0c50


	//----- nvinfo : EIATTR_CBANK_PARAM_SIZE
	.align		4
.L_7381:
        /*0018*/ 	.byte	0x03, 0x19
        /*001a*/ 	.short	0x0c50


	//----- nvinfo : EIATTR_KPARAM_INFO
	.align		4
        /*001c*/ 	.byte	0x04, 0x17
        /*001e*/ 	.short	(.L_7383 - .L_7382)
.L_7382:
        /*0020*/ 	.word	0x00000000
        /*0024*/ 	.short	0x0003
        /*0026*/ 	.short	0x0c4c
        /*0028*/ 	.byte	0x00, 0xf0, 0x11, 0x00


	//----- nvinfo : EIATTR_KPARAM_INFO
	.align		4
.L_7383:
        /*002c*/ 	.byte	0x04, 0x17
        /*002e*/ 	.short	(.L_7385 - .L_7384)
.L_7384:
        /*0030*/ 	.word	0x00000000
        /*0034*/ 	.short	0x0002
        /*0036*/ 	.short	0x0c49
        /*0038*/ 	.byte	0x00, 0xf0, 0x05, 0x00


	//----- nvinfo : EIATTR_KPARAM_INFO
	.align		4
.L_7385:
        /*003c*/ 	.byte	0x04, 0x17
        /*003e*/ 	.short	(.L_7387 - .L_7386)
.L_7386:
        /*0040*/ 	.word	0x00000000
        /*0044*/ 	.short	0x0001
        /*0046*/ 	.short	0x0c48
        /*0048*/ 	.byte	0x00, 0xf0, 0x05, 0x00


	//----- nvinfo : EIATTR_KPARAM_INFO
	.align		4
.L_7387:
        /*004c*/ 	.byte	0x04, 0x17
        /*004e*/ 	.short	(.L_7389 - .L_7388)
.L_7388:
        /*0050*/ 	.word	0x00000000
        /*0054*/ 	.short	0x0000
        /*0056*/ 	.short	0x0000
        /*0058*/ 	.byte	0x00, 0xf0, 0x21, 0x31


	//----- nvinfo : EIATTR_MAXREG_COUNT
	.align		4
.L_7389:
        /*005c*/ 	.byte	0x03, 0x1b
        /*005e*/ 	.short	0x0080


	//----- nvinfo : EIATTR_MERCURY_ISA_VERSION
	.align		4
        /*0060*/ 	.byte	0x03, 0x5f
        /*0062*/ 	.short	0x0000


	//----- nvinfo : EIATTR_EXIT_INSTR_OFFSETS
	.align		4
        /*0064*/ 	.byte	0x04, 0x1c
        /*0066*/ 	.short	(.L_7391 - .L_7390)


	//   ....[0]....
.L_7390:
        /*0068*/ 	.word	0x000001c0


	//   ....[1]....
        /*006c*/ 	.word	0x000007d0


	//   ....[2]....
        /*0070*/ 	.word	0x00000830


	//   ....[3]....
        /*0074*/ 	.word	0x00000ad0


	//----- nvinfo : EIATTR_MAX_THREADS
	.align		4
.L_7391:
        /*0078*/ 	.byte	0x04, 0x05
        /*007a*/ 	.short	(.L_7393 - .L_7392)
.L_7392:
        /*007c*/ 	.word	0x00000200
        /*0080*/ 	.word	0x00000001
        /*0084*/ 	.word	0x00000001


	//----- nvinfo : EIATTR_CRS_STACK_SIZE
	.align		4
.L_7393:
        /*0088*/ 	.byte	0x04, 0x1e
        /*008a*/ 	.short	(.L_7395 - .L_7394)
.L_7394:
        /*008c*/ 	.word	0x00000000
.L_7395:


//--------------------- .nv.info._ZN2at6native55_GLOBAL__N__de093ff9_22_ForeachBinaryOpList_cu_a911ec4325multi_tensor_apply_kernelINS1_18TensorListMetadataILi3EEENS1_24BinaryOpListAlphaFunctorIdLi3ELi2ELi2EEEJNS0_7minimumIdEEdEEEvT_T0_DpT1_ --------------------------
	.section	.nv.info._ZN2at6native55_GLOBAL__N__de093ff9_22_ForeachBinaryOpList_cu_a911ec4325multi_tensor_apply_kernelINS1_18TensorListMetadataILi3EEENS1_24BinaryOpListAlphaFunctorIdLi3ELi2ELi2EEEJNS0_7minimumIdEEdEEEvT_T0_DpT1_,"",@"SHT_CUDA_INFO"
	.sectionflags	@""
	.align	4


	//----- nvinfo : EIATTR_CUDA_API_VERSION
	.align		4
        /*0000*/ 	.byte	0x04, 0x37
        /*0002*/ 	.short	(.L_7397 - .L_7396)
.L_7396:
        /*0004*/ 	.word	0x00000082


	//----- nvinfo : EIATTR_SW2861232_WAR
	.align		4
.L_7397:
        /*0008*/ 	.byte	0x01, 0x35
	.zero		2


	//----- nvinfo : EIATTR_PARAM_CBANK
	.align		4
        /*000c*/ 	.byte	0x04, 0x0a
        /*000e*/ 	.short	(.L_7399 - .L_7398)
	.align		4
.L_7398:
        /*0010*/ 	.word	index@(.nv.constant0._ZN2at6native55_GLOBAL__N__de093ff9_22_ForeachBinaryOpList_cu_a911ec4325multi_tensor_apply_kernelINS1_18TensorListMetadataILi3EEENS1_24BinaryOpListAlphaFunctorIdLi3ELi2ELi2EEEJNS0_7minimumIdEEdEEEvT_T0_DpT1_)
        /*0014*/ 	.short	0x0160
        /*0016*/ 	.short	0x0c58


	//----- nvinfo : EIATTR_CBANK_PARAM_SIZE
	.align		4
.L_7399:
        /*0018*/ 	.byte	0x03, 0x19
        /*001a*/ 	.short	0x0c58


	//----- nvinfo : EIATTR_KPARAM_INFO
	.align		4
        /*001c*/ 	.byte	0x04, 0x17
        /*001e*/ 	.short	(.L_7401 - .L_7400)
.L_7400:
        /*0020*/ 	.word	0x00000000
        /*0024*/ 	.short	0x0003
        /*0026*/ 	.short	0x0c50
        /*0028*/ 	.byte	0x00, 0xf0, 0x21, 0x00


	//----- nvinfo : EIATTR_KPARAM_INFO
	.align		4
.L_7401:
        /*002c*/ 	.byte	0x04, 0x17
        /*002e*/ 	.short	(.L_7403 - .L_7402)
.L_7402:
        /*0030*/ 	.word	0x00000000
        /*0034*/ 	.short	0x0002
        /*0036*/ 	.short	0x0c49
        /*0038*/ 	.byte	0x00, 0xf0, 0x05, 0x00


	//----- nvinfo : EIATTR_KPARAM_INFO
	.align		4
.L_7403:
        /*003c*/ 	.byte	0x04, 0x17
        /*003e*/ 	.short	(.L_7405 - .L_7404)
.L_7404:
        /*0040*/ 	.word	0x00000000
        /*0044*/ 	.short	0x0001
        /*0046*/ 	.short	0x0c48
        /*0048*/ 	.byte	0x00, 0xf0, 0x05, 0x00


	//----- nvinfo : EIATTR_KPARAM_INFO
	.align		4
.L_7405:
        /*004c*/ 	.byte	0x04, 0x17
        /*004e*/ 	.short	(.L_7407 - .L_7406)
.L_7406:
        /*0050*/ 	.word	0x00000000
        /*0054*/ 	.short	0x0000
        /*0056*/ 	.short	0x0000
        /*0058*/ 	.byte	0x00, 0xf0, 0x21, 0x31


	//----- nvinfo : EIATTR_MAXREG_COUNT
	.align		4
.L_7407:
        /*005c*/ 	.byte	0x03, 0x1b
        /*005e*/ 	.short	0x0080


	//----- nvinfo : EIATTR_MERCURY_ISA_VERSION
	.align		4
        /*0060*/ 	.byte	0x03, 0x5f
        /*0062*/ 	.short	0x0000


	//----- nvinfo : EIATTR_EXIT_INSTR_OFFSETS
	.align		4
        /*0064*/ 	.byte	0x04, 0x1c
        /*0066*/ 	.short	(.L_7409 - .L_7408)


	//   ....[0]....
.L_7408:
        /*0068*/ 	.word	0x000001c0


	//   ....[1]....
        /*006c*/ 	.word	0x00000850


	//   ....[2]....
        /*0070*/ 	.word	0x000008b0


	//   ....[3]....
        /*0074*/ 	.word	0x00000c00


	//----- nvinfo : EIATTR_MAX_THREADS
	.align		4
.L_7409:
        /*0078*/ 	.byte	0x04, 0x05
        /*007a*/ 	.short	(.L_7411 - .L_7410)
.L_7410:
        /*007c*/ 	.word	0x00000200
        /*0080*/ 	.word	0x00000001
        /*0084*/ 	.word	0x00000001


	//----- nvinfo : EIATTR_CRS_STACK_SIZE
	.align		4
.L_7411:
        /*0088*/ 	.byte	0x04, 0x1e
        /*008a*/ 	.short	(.L_7413 - .L_7412)
.L_7412:
        /*008c*/ 	.word	0x00000000
.L_7413:


//--------------------- .nv.info._ZN2at6native55_GLOBAL__N__de093ff9_22_ForeachBinaryOpList_cu_a911ec4325multi_tensor_apply_kernelINS1_18TensorListMetadataILi3EEENS1_24BinaryOpListAlphaFunctorIsLi3ELi2ELi2EEEJNS0_7minimumIsEEsEEEvT_T0_DpT1_ --------------------------
	.section	.nv.info._ZN2at6native55_GLOBAL__N__de093ff9_22_ForeachBinaryOpList_cu_a911ec4325multi_tensor_apply_kernelINS1_18TensorListMetadataILi3EEENS1_24BinaryOpListAlphaFunctorIsLi3ELi2ELi2EEEJNS0_7minimumIsEEsEEEvT_T0_DpT1_,"",@"SHT_CUDA_INFO"
	.sectionflags	@""
	.align	4


	//----- nvinfo : EIATTR_CUDA_API_VERSION
	.align		4
        /*0000*/ 	.byte	0x04, 0x37
        /*0002*/ 	.short	(.L_7415 - .L_7414)
.L_7414:
        /*0004*/ 	.word	0x00000082


	//----- nvinfo : EIATTR_SW2861232_WAR
	.align		4
.L_7415:
        /*0008*/ 	.byte	0x01, 0x35
	.zero		2


	//----- nvinfo : EIATTR_PARAM_CBANK
	.align		4
        /*000c*/ 	.byte	0x04, 0x0a
        /*000e*/ 	.short	(.L_7417 - .L_7416)
	.align		4
.L_7416:
        /*0010*/ 	.word	index@(.nv.constant0._ZN2at6native55_GLOBAL__N__de093ff9_22_ForeachBinaryOpList_cu_a911ec4325multi_tensor_apply_kernelINS1_18TensorListMetadataILi3EEENS1_24BinaryOpListAlphaFunctorIsLi3ELi2ELi2EEEJNS0_7minimumIsEEsEEEvT_T0_DpT1_)
        /*0014*/ 	.short	0x0160
        /*0016*/ 	.short	0x0c4c


	//----- nvinfo : EIATTR_CBANK_PARAM_SIZE
	.align		4
.L_7417:
        /*0018*/ 	.byte	0x03, 0x19
        /*001a*/ 	.short	0x0c4c


	//----- nvinfo : EIATTR_KPARAM_INFO
	.align		4
        /*001c*/ 	.byte	0x04, 0x17
        /*001e*/ 	.short	(.L_7419 - .L_7418)
.L_7418:
        /*0020*/ 	.word	0x00000000
        /*0024*/ 	.short	0x0003
        /*0026*/ 	.short	0x0c4a
        /*0028*/ 	.byte	0x00, 0xf0, 0x09, 0x00


	//----- nvinfo : EIATTR_KPARAM_INFO
	.align		4
.L_7419:
        /*002c*/ 	.byte	0x04, 0x17
        /*002e*/ 	.short	(.L_7421 - .L_7420)
.L_7420:
        /*0030*/ 	.word	0x00000000
        /*0034*/ 	.short	0x0002
        /*0036*/ 	.short	0x0c49
        /*0038*/ 	.byte	0x00, 0xf0, 0x05, 0x00


	//----- nvinfo : EIATTR_KPARAM_INFO
	.align		4
.L_7421:
        /*003c*/ 	.byte	0x04, 0x17
        /*003e*/ 	.short	(.L_7423 - .L_7422)
.L_7422:
        /*0040*/ 	.word	0x00000000
        /*0044*/ 	.short	0x0001
        /*0046*/ 	.short	0x0c48
        /*0048*/ 	.byte	0x00, 0xf0, 0x05, 0x00


	//----- nvinfo : EIATTR_KPARAM_INFO
	.align		4
.L_7423:
        /*004c*/ 	.byte	0x04, 0x17
        /*004e*/ 	.short	(.L_7425 - .L_7424)
.L_7424:
        /*0050*/ 	.word	0x00000000
        /*0054*/ 	.short	0x0000
        /*0056*/ 	.short	0x0000
        /*0058*/ 	.byte	0x00, 0xf0, 0x21, 0x31


	//----- nvinfo : EIATTR_MAXREG_COUNT
	.align		4
.L_7425:
        /*005c*/ 	.byte	0x03, 0x1b
        /*005e*/ 	.short	0x0080


	//----- nvinfo : EIATTR_MERCURY_ISA_VERSION
	.align		4
        /*0060*/ 	.byte	0x03, 0x5f
        /*0062*/ 	.short	0x0000


	//----- nvinfo : EIATTR_EXIT_INSTR_OFFSETS
	.align		4
        /*0064*/ 	.byte	0x04, 0x1c
        /*0066*/ 	.short	(.L_7427 - .L_7426)


	//   ....[0]....
.L_7426:
        /*0068*/ 	.word	0x000001c0


	//   ....[1]....
        /*006c*/ 	.word	0x000008a0


	//   ....[2]....
        /*0070*/ 	.word	0x00000900


	//   ....[3]....
        /*0074*/ 	.word	0x00000c20


	//----- nvinfo : EIATTR_MAX_THREADS
	.align		4
.L_7427:
        /*0078*/ 	.byte	0x04, 0x05
        /*007a*/ 	.short	(.L_7429 - .L_7428)
.L_7428:
        /*007c*/ 	.word	0x00000200
        /*0080*/ 	.word	0x00000001
        /*0084*/ 	.word	0x00000001


	//----- nvinfo : EIATTR_CRS_STACK_SIZE
	.align		4
.L_7429:
        /*0088*/ 	.byte	0x04, 0x1e
        /*008a*/ 	.short	(.L_7431 - .L_7430)
.L_7430:
        /*008c*/ 	.word	0x00000000
.L_7431:


//--------------------- .nv.info._ZN2at6native55_GLOBAL__N__de093ff9_22_ForeachBinaryOpList_cu_a911ec4325multi_tensor_apply_kernelINS1_18TensorListMetadataILi3EEENS1_24BinaryOpListAlphaFunctorIlLi3ELi2ELi2EEEJNS0_7minimumIlEElEEEvT_T0_DpT1_ --------------------------
	.section	.nv.info._ZN2at6native55_GLOBAL__N__de093ff9_22_ForeachBinaryOpList_cu_a911ec4325multi_tensor_apply_kernelINS1_18TensorListMetadataILi3EEENS1_24BinaryOpListAlphaFunctorIlLi3ELi2ELi2EEEJNS0_7minimumIlEElEEEvT_T0_DpT1_,"",@"SHT_CUDA_INFO"
	.sectionflags	@""
	.align	4


	//----- nvinfo : EIATTR_CUDA_API_VERSION
	.align		4
        /*0000*/ 	.byte	0x04, 0x37
        /*0002*/ 	.short	(.L_7433 - .L_7432)
.L_7432:
        /*0004*/ 	.word	0x00000082


	//----- nvinfo : EIATTR_SW2861232_WAR
	.align		4
.L_7433:
        /*0008*/ 	.byte	0x01, 0x35
	.zero		2


	//----- nvinfo : EIATTR_PARAM_CBANK
	.align		4
        /*000c*/ 	.byte	0x04, 0x0a
        /*000e*/ 	.short	(.L_7435 - .L_7434)
	.align		4
.L_7434:
        /*0010*/ 	.word	index@(.nv.constant0._ZN2at6native55_GLOBAL__N__de093ff9_22_ForeachBinaryOpList_cu_a911ec4325multi_tensor_apply_kernelINS1_18TensorListMetadataILi3EEENS1_24BinaryOpListAlphaFunctorIlLi3ELi2ELi2EEEJNS0_7minimumIlEElEEEvT_T0_DpT1_)
        /*0014*/ 	.short	0x0160
        /*0016*/ 	.short	0x0c58


	//----- nvinfo : EIATTR_CBANK_PARAM_SIZE
	.align		4
.L_7435:
        /*0018*/ 	.byte	0x03, 0x19
        /*001a*/ 	.short	0x0c58


	//----- nvinfo : EIATTR_KPARAM_INFO
	.align		4
        /*001c*/ 	.byte	0x04, 0x17
        /*001e*/ 	.short	(.L_7437 - .L_7436)
.L_7436:
        /*0020*/ 	.word	0x00000000
        /*0024*/ 	.short	0x0003
        /*0026*/ 	.short	0x0c50
        /*0028*/ 	.byte	0x00, 0xf0, 0x21, 0x00


	//----- nvinfo : EIATTR_KPARAM_INFO
	.align		4
.L_7437:
        /*002c*/ 	.byte	0x04, 0x17
        /*002e*/ 	.short	(.L_7439 - .L_7438)
.L_7438:
        /*0030*/ 	.word	0x00000000
        /*0034*/ 	.short	0x0002
        /*0036*/ 	.short	0x0c49
        /*0038*/ 	.byte	0x00, 0xf0, 0x05, 0x00


	//----- nvinfo : EIATTR_KPARAM_INFO
	.align		4
.L_7439:
        /*003c*/ 	.byte	0x04, 0x17
        /*003e*/ 	.short	(.L_7441 - .L_7440)
.L_7440:
        /*0040*/ 	.word	0x00000000
        /*0044*/ 	.short	0x0001
        /*0046*/ 	.short	0x0c48
        /*0048*/ 	.byte	0x00, 0xf0, 0x05, 0x00


	//----- nvinfo : EIATTR_KPARAM_INFO
	.align		4
.L_7441:
        /*004c*/ 	.byte	0x04, 0x17
        /*004e*/ 	.short	(.L_7443 - .L_7442)
.L_7442:
        /*0050*/ 	.word	0x00000000
        /*0054*/ 	.short	0x0000
        /*0056*/ 	.short	0x0000
        /*0058*/ 	.byte	0x00, 0xf0, 0x21, 0x31


	//----- nvinfo : EIATTR_MAXREG_COUNT
	.align		4
.L_7443:
        /*005c*/ 	.byte	0x03, 0x1b
        /*005e*/ 	.short	0x0080


	//----- nvinfo : EIATTR_MERCURY_ISA_VERSION
	.align		4
        /*0060*/ 	.byte	0x03, 0x5f
        /*0062*/ 	.short	0x0000


	//----- nvinfo : EIATTR_EXIT_INSTR_OFFSETS
	.align		4
        /*0064*/ 	.byte	0x04, 0x1c
        /*0066*/ 	.short	(.L_7445 - .L_7444)


	//   ....[0]....
.L_7444:
        /*0068*/ 	.word	0x000001c0


	//   ....[1]....
        /*006c*/ 	.word	0x00000910


	//   ....[2]....
        /*0070*/ 	.word	0x00000970


	//   ....[3]....
        /*0074*/ 	.word	0x00000d80


	//----- nvinfo : EIATTR_MAX_THREADS
	.align		4
.L_7445:
        /*0078*/ 	.byte	0x04, 0x05
        /*007a*/ 	.short	(.L_7447 - .L_7446)
.L_7446:
        /*007c*/ 	.word	0x00000200
        /*0080*/ 	.word	0x00000001
        /*0084*/ 	.word	0x00000001


	//----- nvinfo : EIATTR_CRS_STACK_SIZE
	.align		4
.L_7447:
        /*0088*/ 	.byte	0x04, 0x1e
        /*008a*/ 	.short	(.L_7449 - .L_7448)
.L_7448:
        /*008c*/ 	.word	0x00000000
.L_7449:


//--------------------- .nv.info._ZN2at6native55_GLOBAL__N__de093ff9_22_ForeachBinaryOpList_cu_a911ec4325multi_tensor_apply_kernelINS1_18TensorListMetadataILi3EEENS1_24BinaryOpListAlphaFunctorIiLi3ELi2ELi2EEEJNS0_7minimumIiEEiEEEvT_T0_DpT1_ --------------------------
	.section	.nv.info._ZN2at6native55_GLOBAL__N__de093ff9_22_ForeachBinaryOpList_cu_a911ec4325multi_tensor_apply_kernelINS1_18TensorListMetadataILi3EEENS1_24BinaryOpListAlphaFunctorIiLi3ELi2ELi2EEEJNS0_7minimumIiEEiEEEvT_T0_DpT1_,"",@"SHT_CUDA_INFO"
	.sectionflags	@""
	.align	4


	//----- nvinfo : EIATTR_CUDA_API_VERSION
	.align		4
        /*0000*/ 	.byte	0x04, 0x37
        /*0002*/ 	.short	(.L_7451 - .L_7450)
.L_7450:
        /*0004*/ 	.word	0x00000082


	//----- nvinfo : EIATTR_SW2861232_WAR
	.align		4
.L_7451:
        /*0008*/ 	.byte	0x01, 0x35
	.zero		2


	//----- nvinfo : EIATTR_PARAM_CBANK
	.align		4
        /*000c*/ 	.byte	0x04, 0x0a
        /*000e*/ 	.short	(.L_7453 - .L_7452)
	.align		4
.L_7452:
        /*0010*/ 	.word	index@(.nv.constant0._ZN2at6native55_GLOBAL__N__de093ff9_22_ForeachBinaryOpList_cu_a911ec4325multi_tensor_apply_kernelINS1_18TensorListMetadataILi3EEENS1_24BinaryOpListAlphaFunctorIiLi3ELi2ELi2EEEJNS0_7minimumIiEEiEEEvT_T0_DpT1_)
        /*0014*/ 	.short	0x0160
        /*0016*/ 	.short	0x0c50


	//----- nvinfo : EIATTR_CBANK_PARAM_SIZE
	.align		4
.L_7453:
        /*0018*/ 	.byte	0x03, 0x19
        /*001a*/ 	.short	0x0c50


	//----- nvinfo : EIATTR_KPARAM_INFO
	.align		4
        /*001c*/ 	.byte	0x04, 0x17
        /*001e*/ 	.short	(.L_7455 - .L_7454)
.L_7454:
        /*0020*/ 	.word	0x00000000
        /*0024*/ 	.short	0x0003
        /*0026*/ 	.short	0x0c4c
        /*0028*/ 	.byte	0x00, 0xf0, 0x11, 0x00


	//----- nvinfo : EIATTR_KPARAM_INFO
	.align		4
.L_7455:
        /*002c*/ 	.byte	0x04, 0x17
        /*002e*/ 	.short	(.L_7457 - .L_7456)
.L_7456:
        /*0030*/ 	.word	0x00000000
        /*0034*/ 	.short	0x0002
        /*0036*/ 	.short	0x0c49
        /*0038*/ 	.byte	0x00, 0xf0, 0x05, 0x00


	//----- nvinfo : EIATTR_KPARAM_INFO
	.align		4
.L_7457:
        /*003c*/ 	.byte	0x04, 0x17
        /*003e*/ 	.short	(.L_7459 - .L_7458)
.L_7458:
        /*0040*/ 	.word	0x00000000
        /*0044*/ 	.short	0x0001
        /*0046*/ 	.short	0x0c48
        /*0048*/ 	.byte	0x00, 0xf0, 0x05, 0x00


	//----- nvinfo : EIATTR_KPARAM_INFO
	.align		4
.L_7459:
        /*004c*/ 	.byte	0x04, 0x17
        /*004e*/ 	.short	(.L_7461 - .L_7460)
.L_7460:
        /*0050*/ 	.word	0x00000000
        /*0054*/ 	.short	0x0000
        /*0056*/ 	.short	0x0000
        /*0058*/ 	.byte	0x00, 0xf0, 0x21, 0x31


	//----- nvinfo : EIATTR_MAXREG_COUNT
	.align		4
.L_7461:
        /*005c*/ 	.byte	0x03, 0x1b
        /*005e*/ 	.short	0x0080


	//----- nvinfo : EIATTR_MERCURY_ISA_VERSION
	.align		4
        /*0060*/ 	.byte	0x03, 0x5f
        /*0062*/ 	.short	0x0000


	//----- nvinfo : EIATTR_EXIT_INSTR_OFFSETS
	.align		4
        /*0064*/ 	.byte	0x04, 0x1c
        /*0066*/ 	.short	(.L_7463 - .L_7462)


	//   ....[0]....
.L_7462:
        /*0068*/ 	.word	0x000001c0


	//   ....[1]....
        /*006c*/ 	.word	0x00000700


	//   ....[2]....
        /*0070*/ 	.word	0x00000760


	//   ....[3]....
        /*0074*/ 	.word	0x00000940


	//----- nvinfo : EIATTR_MAX_THREADS
	.align		4
.L_7463:
        /*0078*/ 	.byte	0x04, 0x05
        /*007a*/ 	.short	(.L_7465 - .L_7464)
.L_7464:
        /*007c*/ 	.word	0x00000200
        /*0080*/ 	.word	0x00000001
        /*0084*/ 	.word	0x00000001


	//----- nvinfo : EIATTR_CRS_STACK_SIZE
	.align		4
.L_7465:
        /*0088*/ 	.byte	0x04, 0x1e
        /*008a*/ 	.short	(.L_7467 - .L_7466)
.L_7466:
        /*008c*/ 	.word	0x00000000
.L_7467:


//--------------------- .nv.info._ZN2at6native55_GLOBAL__N__de093ff9_22_ForeachBinaryOpList_cu_a911ec4325multi_tensor_apply_kernelINS1_18TensorListMetadataILi3EEENS1_24BinaryOpListAlphaFunctorIaLi3ELi2ELi2EEEJNS0_7minimumIaEEaEEEvT_T0_DpT1_ --------------------------
	.section	.nv.info._ZN2at6native55_GLOBAL__N__de093ff9_22_ForeachBinaryOpList_cu_a911ec4325multi_tensor_apply_kernelINS1_18TensorListMetadataILi3EEENS1_24BinaryOpListAlphaFunctorIaLi3ELi2ELi2EEEJNS0_7minimumIaEEaEEEvT_T0_DpT1_,"",@"SHT_CUDA_INFO"
	.sectionflags	@""
	.align	4


	//----- nvinfo : EIATTR_CUDA_API_VERSION
	.align		4
        /*0000*/ 	.byte	0x04, 0x37
        /*0002*/ 	.short	(.L_7469 - .L_7468)
.L_7468:
        /*0004*/ 	.word	0x00000082


	//----- nvinfo : EIATTR_SW2861232_WAR
	.align		4
.L_7469:
        /*0008*/ 	.byte	0x01, 0x35
	.zero		2


	//----- nvinfo : EIATTR_PARAM_CBANK
	.align		4
        /*000c*/ 	.byte	0x04, 0x0a
        /*000e*/ 	.short	(.L_7471 - .L_7470)
	.align		4
.L_7470:
        /*0010*/ 	.word	index@(.nv.constant0._ZN2at6native55_GLOBAL__N__de093ff9_22_ForeachBinaryOpList_cu_a911ec4325multi_tensor_apply_kernelINS1_18TensorListMetadataILi3EEENS1_24BinaryOpListAlphaFunctorIaLi3ELi2ELi2EEEJNS0_7minimumIaEEaEEEvT_T0_DpT1_)
        /*0014*/ 	.short	0x0160
        /*0016*/ 	.short	0x0c4b


	//----- nvinfo : EIATTR_CBANK_PARAM_SIZE
	.align		4
.L_7471:
        /*0018*/ 	.byte	0x03, 0x19
        /*001a*/ 	.short	0x0c4b


	//----- nvinfo : EIATTR_KPARAM_INFO
	.align		4
        /*001c*/ 	.byte	0x04, 0x17
        /*001e*/ 	.short	(.L_7473 - .L_7472)
.L_7472:
        /*0020*/ 	.word	0x00000000
        /*0024*/ 	.short	0x0003
        /*0026*/ 	.short	0x0c4a
        /*0028*/ 	.byte	0x00, 0xf0, 0x05, 0x00


	//----- nvinfo : EIATTR_KPARAM_INFO
	.align		4
.L_7473:
        /*002c*/ 	.byte	0x04, 0x17
        /*002e*/ 	.short	(.L_7475 - .L_7474)
.L_7474:
        /*0030*/ 	.word	0x00000000
        /*0034*/ 	.short	0x0002
        /*0036*/ 	.short	0x0c49
        /*0038*/ 	.byte	0x00, 0xf0, 0x05, 0x00


	//----- nvinfo : EIATTR_KPARAM_INFO
	.align		4
.L_7475:
        /*003c*/ 	.byte	0x04, 0x17
        /*003e*/ 	.short	(.L_7477 - .L_7476)
.L_7476:
        /*0040*/ 	.word	0x00000000
        /*0044*/ 	.short	0x0001
        /*0046*/ 	.short	0x0c48
        /*0048*/ 	.byte	0x00, 0xf0, 0x05, 0x00


	//----- nvinfo : EIATTR_KPARAM_INFO
	.align		4
.L_7477:
        /*004c*/ 	.byte	0x04, 0x17
        /*004e*/ 	.short	(.L_7479 - .L_7478)
.L_7478:
        /*0050*/ 	.word	0x00000000
        /*0054*/ 	.short	0x0000
        /*0056*/ 	.short	0x0000
        /*0058*/ 	.byte	0x00, 0xf0, 0x21, 0x31


	//----- nvinfo : EIATTR_MAXREG_COUNT
	.align		4
.L_7479:
        /*005c*/ 	.byte	0x03, 0x1b
        /*005e*/ 	.short	0x0080


	//----- nvinfo : EIATTR_MERCURY_ISA_VERSION
	.align		4
        /*0060*/ 	.byte	0x03, 0x5f
        /*0062*/ 	.short	0x0000


	//----- nvinfo : EIATTR_EXIT_INSTR_OFFSETS
	.align		4
        /*0064*/ 	.byte	0x04, 0x1c
        /*0066*/ 	.short	(.L_7481 - .L_7480)


	//   ....[0]....
.L_7480:
        /*0068*/ 	.word	0x000001d0


	//   ....[1]....
        /*006c*/ 	.word	0x00000840


	//   ....[2]....
        /*0070*/ 	.word	0x000008a0


	//   ....[3]....
        /*0074*/ 	.word	0x00000bd0


	//----- nvinfo : EIATTR_MAX_THREADS
	.align		4
.L_7481:
        /*0078*/ 	.byte	0x04, 0x05
        /*007a*/ 	.short	(.L_7483 - .L_7482)
.L_7482:
        /*007c*/ 	.word	0x00000200
        /*0080*/ 	.word	0x00000001
        /*0084*/ 	.word	0x00000001


	//----- nvinfo : EIATTR_CRS_STACK_SIZE
	.align		4
.L_7483:
        /*0088*/ 	.byte	0x04, 0x1e
        /*008a*/ 	.short	(.L_7485 - .L_7484)
.L_7484:
        /*008c*/ 	.word	0x00000000
.L_7485:


//--------------------- .nv.info._ZN2at6native55_GLOBAL__N__de093ff9_22_ForeachBinaryOpList_cu_a911ec4325multi_tensor_apply_kernelINS1_18TensorListMetadataILi3EEENS1_24BinaryOpListAlphaFunctorIhLi3ELi2ELi2EEEJNS0_7minimumIhEEhEEEvT_T0_DpT1_ --------------------------
	.section	.nv.info._ZN2at6native55_GLOBAL__N__de093ff9_22_ForeachBinaryOpList_cu_a911ec4325multi_tensor_apply_kernelINS1_18TensorListMetadataILi3EEENS1_24BinaryOpListAlphaFunctorIhLi3ELi2ELi2EEEJNS0_7minimumIhEEhEEEvT_T0_DpT1_,"",@"SHT_CUDA_INFO"
	.sectionflags	@""
	.align	4


	//----- nvinfo : EIATTR_CUDA_API_VERSION
	.align		4
        /*0000*/ 	.byte	0x04, 0x37
        /*0002*/ 	.short	(.L_7487 - .L_7486)
.L_7486:
        /*0004*/ 	.word	0x00000082


	//----- nvinfo : EIATTR_SW2861232_WAR
	.align		4
.L_7487:
        /*0008*/ 	.byte	0x01, 0x35
	.zero		2


	//----- nvinfo : EIATTR_PARAM_CBANK
	.align		4
        /*000c*/ 	.byte	0x04, 0x0a
        /*000e*/ 	.short	(.L_7489 - .L_7488)
	.align		4
.L_7488:
        /*0010*/ 	.word	index@(.nv.constant0._ZN2at6native55_GLOBAL__N__de093ff9_22_ForeachBinaryOpList_cu_a911ec4325multi_tensor_apply_kernelINS1_18TensorListMetadataILi3EEENS1_24BinaryOpListAlphaFunctorIhLi3ELi2ELi2EEEJNS0_7minimumIhEEhEEEvT_T0_DpT1_)
        /*0014*/ 	.short	0x0160
        /*0016*/ 	.short	0x0c4b


	//----- nvinfo : EIATTR_CBANK_PARAM_SIZE
	.align		4
.L_7489:
        /*0018*/ 	.byte	0x03, 0x19
        /*001a*/ 	.short	0x0c4b


	//----- nvinfo : EIATTR_KPARAM_INFO
	.align		4
        /*001c*/ 	.byte	0x04, 0x17
        /*001e*/ 	.short	(.L_7491 - .L_7490)
.L_7490:
        /*0020*/ 	.word	0x00000000
        /*0024*/ 	.short	0x0003
        /*0026*/ 	.short	0x0c4a
        /*0028*/ 	.byte	0x00, 0xf0, 0x05, 0x00


	//----- nvinfo : EIATTR_KPARAM_INFO
	.align		4
.L_7491:
        /*002c*/ 	.byte	0x04, 0x17
        /*002e*/ 	.short	(.L_7493 - .L_7492)
.L_7492:
        /*0030*/ 	.word	0x00000000
        /*0034*/ 	.short	0x0002
        /*0036*/ 	.short	0x0c49
        /*0038*/ 	.byte	0x00, 0xf0, 0x05, 0x00


	//----- nvinfo : EIATTR_KPARAM_INFO
	.align		4
.L_7493:
        /*003c*/ 	.byte	0x04, 0x17
        /*003e*/ 	.short	(.L_7495 - .L_7494)
.L_7494:
        /*0040*/ 	.word	0x00000000
        /*0044*/ 	.short	0x0001
        /*0046*/ 	.short	0x0c48
        /*0048*/ 	.byte	0x00, 0xf0, 0x05, 0x00


	//----- nvinfo : EIATTR_KPARAM_INFO
	.align		4
.L_7495:
        /*004c*/ 	.byte	0x04, 0x17
        /*004e*/ 	.short	(.L_7497 - .L_7496)
.L_7496:
        /*0050*/ 	.word	0x00000000
        /*0054*/ 	.short	0x0000
        /*0056*/ 	.short	0x0000
        /*0058*/ 	.byte	0x00, 0xf0, 0x21, 0x31


	//----- nvinfo : EIATTR_MAXREG_COUNT
	.align		4
.L_7497:
        /*005c*/ 	.byte	0x03, 0x1b
        /*005e*/ 	.short	0x0080


	//----- nvinfo : EIATTR_MERCURY_ISA_VERSION
	.align		4
        /*0060*/ 	.byte	0x03, 0x5f
        /*0062*/ 	.short	0x0000


	//----- nvinfo : EIATTR_EXIT_INSTR_OFFSETS
	.align		4
        /*0064*/ 	.byte	0x04, 0x1c
        /*0066*/ 	.short	(.L_7499 - .L_7498)


	//   ....[0]....
.L_7498:
        /*0068*/ 	.word	0x000001e0


	//   ....[1]....
        /*006c*/ 	.word	0x00000840


	//   ....[2]....
        /*0070*/ 	.word	0x000008a0


	//   ....[3]....
        /*0074*/ 	.word	0x00000ba0


	//----- nvinfo : EIATTR_MAX_THREADS
	.align		4
.L_7499:
        /*0078*/ 	.byte	0x04, 0x05
        /*007a*/ 	.short	(.L_7501 - .L_7500)
.L_7500:
        /*007c*/ 	.word	0x00000200
        /*0080*/ 	.word	0x00000001
        /*0084*/ 	.word	0x00000001


	//----- nvinfo : EIATTR_CRS_STACK_SIZE
	.align		4
.L_7501:
        /*0088*/ 	.byte	0x04, 0x1e
        /*008a*/ 	.short	(.L_7503 - .L_7502)
.L_7502:
        /*008c*/ 	.word	0x00000000
.L_7503:


//--------------------- .nv.info._ZN2at6native55_GLOBAL__N__de093ff9_22_ForeachBinaryOpList_cu_a911ec4325multi_tensor_apply_kernelINS1_18TensorListMetadataILi2EEENS1_24BinaryOpListAlphaFunctorIN3c104HalfELi2ELi2ELi0EEEJNS0_7minimumIfEEfEEEvT_T0_DpT1_ --------------------------
	.section	.nv.info._ZN2at6native55_GLOBAL__N__de093ff9_22_ForeachBinaryOpList_cu_a911ec4325multi_tensor_apply_kernelINS1_18TensorListMetadataILi2EEENS1_24BinaryOpListAlphaFunctorIN3c104HalfELi2ELi2ELi0EEEJNS0_7minimumIfEEfEEEvT_T0_DpT1_,"",@"SHT_CUDA_INFO"
	.sectionflags	@""
	.align	4


	//----- nvinfo : EIATTR_CUDA_API_VERSION
	.align		4
        /*0000*/ 	.byte	0x04, 0x37
        /*0002*/ 	.short	(.L_7505 - .L_7504)
.L_7504:
        /*0004*/ 	.word	0x00000082


	//----- nvinfo : EIATTR_SW2861232_WAR
	.align		4
.L_7505:
        /*0008*/ 	.byte	0x01, 0x35
	.zero		2


	//----- nvinfo : EIATTR_PARAM_CBANK
	.align		4
        /*000c*/ 	.byte	0x04, 0x0a
        /*000e*/ 	.short	(.L_7507 - .L_7506)
	.align		4
.L_7506:
        /*0010*/ 	.word	index@(.nv.constant0._ZN2at6native55_GLOBAL__N__de093ff9_22_ForeachBinaryOpList_cu_a911ec4325multi_tensor_apply_kernelINS1_18TensorListMetadataILi2EEENS1_24BinaryOpListAlphaFunctorIN3c104HalfELi2ELi2ELi0EEEJNS0_7minimumIfEEfEEEvT_T0_DpT1_)
        /*0014*/ 	.short	0x0160
        /*0016*/ 	.short	0x0c50


	//----- nvinfo : EIATTR_CBANK_PARAM_SIZE
	.align		4
.L_7507:
        /*0018*/ 	.byte	0x03, 0x19
        /*001a*/ 	.short	0x0c50


	//----- nvinfo : EIATTR_KPARAM_INFO
	.align		4
        /*001c*/ 	.byte	0x04, 0x17
        /*001e*/ 	.short	(.L_7509 - .L_7508)
.L_7508:
        /*0020*/ 	.word	0x00000000
        /*0024*/ 	.short	0x0003
        /*0026*/ 	.short	0x0c4c
        /*0028*/ 	.byte	0x00, 0xf0, 0x11, 0x00


	//----- nvinfo : EIATTR_KPARAM_INFO
	.align		4
.L_7509:
        /*002c*/ 	.byte	0x04, 0x17
        /*002e*/ 	.short	(.L_7511 - .L_7510)
.L_7510:
        /*0030*/ 	.word	0x00000000
        /*0034*/ 	.short	0x0002
        /*0036*/ 	.short	0x0c49
        /*0038*/ 	.byte	0x00, 0xf0, 0x05, 0x00


	//----- nvinfo : EIATTR_KPARAM_INFO
	.align		4
.L_7511:
        /*003c*/ 	.byte	0x04, 0x17
        /*003e*/ 	.short	(.L_7513 - .L_7512)
.L_7512:
        /*0040*/ 	.word	0x00000000
        /*0044*/ 	.short	0x0001
        /*0046*/ 	.short	0x0c48
        /*0048*/ 	.byte	0x00, 0xf0, 0x05, 0x00


	//----- nvinfo : EIATTR_KPARAM_INFO
	.align		4
.L_7513:
        /*004c*/ 	.byte	0x04, 0x17
        /*004e*/ 	.short	(.L_7515 - .L_7514)
.L_7514:
        /*0050*/ 	.word	0x00000000
        /*0054*/ 	.short	0x0000
        /*0056*/ 	.short	0x0000
        /*0058*/ 	.byte	0x00, 0xf0, 0x21, 0x31


	//----- nvinfo : EIATTR_MAXREG_COUNT
	.align		4
.L_7515:
        /*005c*/ 	.byte	0x03, 0x1b
        /*005e*/ 	.short	0x0080


	//----- nvinfo : EIATTR_MERCURY_ISA_VERSION
	.align		4
        /*0060*/ 	.byte	0x03, 0x5f
        /*0062*/ 	.short	0x0000


	//----- nvinfo : EIATTR_EXIT_INSTR_OFFSETS
	.align		4
        /*0064*/ 	.byte	0x04, 0x1c
        /*0066*/ 	.short	(.L_7517 - .L_7516)


	//   ....[0]....
.L_7516:
        /*0068*/ 	.word	0x00000190


	//   ....[1]....
        /*006c*/ 	.word	0x000008a0


	//   ....[2]....
        /*0070*/ 	.word	0x00000900


	//   ....[3]....
        /*0074*/ 	.word	0x00000c20


	//----- nvinfo : EIATTR_MAX_THREADS
	.align		4
.L_7517:
        /*0078*/ 	.byte	0x04, 0x05
        /*007a*/ 	.short	(.L_7519 - .L_7518)
.L_7518:
        /*007c*/ 	.word	0x00000200
        /*0080*/ 	.word	0x00000001
        /*0084*/ 	.word	0x00000001


	//----- nvinfo : EIATTR_CRS_STACK_SIZE
	.align		4
.L_7519:
        /*0088*/ 	.byte	0x04, 0x1e
        /*008a*/ 	.short	(.L_7521 - .L_7520)
.L_7520:
        /*008c*/ 	.word	0x00000000
.L_7521:


//--------------------- .nv.info._ZN2at6native55_GLOBAL__N__de093ff9_22_ForeachBinaryOpList_cu_a911ec4325multi_tensor_apply_kernelINS1_18TensorListMetadataILi2EEENS1_24BinaryOpListAlphaFunctorIN3c108BFloat16ELi2ELi2ELi0EEEJNS0_7minimumIfEEfEEEvT_T0_DpT1_ --------------------------
	.section	.nv.info._ZN2at6native55_GLOBAL__N__de093ff9_22_ForeachBinaryOpList_cu_a911ec4325multi_tensor_apply_kernelINS1_18TensorListMetadataILi2EEENS1_24BinaryOpListAlphaFunctorIN3c108BFloat16ELi2ELi2ELi0EEEJNS0_7minimumIfEEfEEEvT_T0_DpT1_,"",@"SHT_CUDA_INFO"
	.sectionflags	@""
	.align	4


	//----- nvinfo : EIATTR_CUDA_API_VERSION
	.align		4
        /*0000*/ 	.byte	0x04, 0x37
        /*0002*/ 	.short	(.L_7523 - .L_7522)
.L_7522:
        /*0004*/ 	.word	0x00000082


	//----- nvinfo : EIATTR_SW2861232_WAR
	.align		4
.L_7523:
        /*0008*/ 	.byte	0x01, 0x35
	.zero		2


	//----- nvinfo : EIATTR_PARAM_CBANK
	.align		4
        /*000c*/ 	.byte	0x04, 0x0a
        /*000e*/ 	.short	(.L_7525 - .L_7524)
	.align		4
.L_7524:
        /*0010*/ 	.word	index@(.nv.constant0._ZN2at6native55_GLOBAL__N__de093ff9_22_ForeachBinaryOpList_cu_a911ec4325multi_tensor_apply_kernelINS1_18TensorListMetadataILi2EEENS1_24BinaryOpListAlphaFunctorIN3c108BFloat16ELi2ELi2ELi0EEEJNS0_7minimumIfEEfEEEvT_T0_DpT1_)
        /*0014*/ 	.short	0x0160
        /*0016*/ 	.short	0x0c50


	//----- nvinfo : EIATTR_CBANK_PARAM_SIZE
	.align		4
.L_7525:
        /*0018*/ 	.byte	0x03, 0x19
        /*001a*/ 	.short	0x0c50


	//----- nvinfo : EIATTR_KPARAM_INFO
	.align		4
        /*001c*/ 	.byte	0x04, 0x17
        /*001e*/ 	.short	(.L_7527 - .L_7526)
.L_7526:
        /*0020*/ 	.word	0x00000000
        /*0024*/ 	.short	0x0003
        /*0026*/ 	.short	0x0c4c
        /*0028*/ 	.byte	0x00, 0xf0, 0x11, 0x00


	//----- nvinfo : EIATTR_KPARAM_INFO
	.align		4
.L_7527:
        /*002c*/ 	.byte	0x04, 0x17
        /*002e*/ 	.short	(.L_7529 - .L_7528)
.L_7528:
        /*0030*/ 	.word	0x00000000
        /*0034*/ 	.short	0x0002
        /*0036*/ 	.short	0x0c49
        /*0038*/ 	.byte	0x00, 0xf0, 0x05, 0x00


	//----- nvinfo : EIATTR_KPARAM_INFO
	.align		4
.L_7529:
        /*003c*/ 	.byte	0x04, 0x17
        /*003e*/ 	.short	(.L_7531 - .L_7530)
.L_7530:
        /*0040*/ 	.word	0x00000000
        /*0044*/ 	.short	0x0001
        /*0046*/ 	.short	0x0c48
        /*0048*/ 	.byte	0x00, 0xf0, 0x05, 0x00


	//----- nvinfo : EIATTR_KPARAM_INFO
	.align		4
.L_7531:
        /*004c*/ 	.byte	0x04, 0x17
        /*004e*/ 	.short	(.L_7533 - .L_7532)
.L_7532:
        /*0050*/ 	.word	0x00000000
        /*0054*/ 	.short	0x0000
        /*0056*/ 	.short	0x0000
        /*0058*/ 	.byte	0x00, 0xf0, 0x21, 0x31


	//----- nvinfo : EIATTR_MAXREG_COUNT
	.align		4
.L_7533:
        /*005c*/ 	.byte	0x03, 0x1b
        /*005e*/ 	.short	0x0080


	//----- nvinfo : EIATTR_MERCURY_ISA_VERSION
	.align		4
        /*0060*/ 	.byte	0x03, 0x5f
        /*0062*/ 	.short	0x0000


	//----- nvinfo : EIATTR_EXIT_INSTR_OFFSETS
	.align		4
        /*0064*/ 	.byte	0x04, 0x1c
        /*0066*/ 	.short	(.L_7535 - .L_7534)


	//   ....[0]....
.L_7534:
        /*0068*/ 	.word	0x00000190


	//   ....[1]....
        /*006c*/ 	.word	0x000008a0


	//   ....[2]....
        /*0070*/ 	.word	0x00000900


	//   ....[3]....
        /*0074*/ 	.word	0x00000c20


	//----- nvinfo : EIATTR_MAX_THREADS
	.align		4
.L_7535:
        /*0078*/ 	.byte	0x04, 0x05
        /*007a*/ 	.short	(.L_7537 - .L_7536)
.L_7536:
        /*007c*/ 	.word	0x00000200
        /*0080*/ 	.word	0x00000001
        /*0084*/ 	.word	0x00000001


	//----- nvinfo : EIATTR_CRS_STACK_SIZE
	.align		4
.L_7537:
        /*0088*/ 	.byte	0x04, 0x1e
        /*008a*/ 	.short	(.L_7539 - .L_7538)
.L_7538:
        /*008c*/ 	.word	0x00000000
.L_7539:


//--------------------- .nv.info._ZN2at6native55_GLOBAL__N__de093ff9_22_ForeachBinaryOpList_cu_a911ec4325multi_tensor_apply_kernelINS1_18TensorListMetadataILi2EEENS1_24BinaryOpListAlphaFunctorIfLi2ELi2ELi0EEEJNS0_7minimumIfEEfEEEvT_T0_DpT1_ --------------------------
	.section	.nv.info._ZN2at6native55_GLOBAL__N__de093ff9_22_ForeachBinaryOpList_cu_a911ec4325multi_tensor_apply_kernelINS1_18TensorListMetadataILi2EEENS1_24BinaryOpListAlphaFunctorIfLi2ELi2ELi0EEEJNS0_7minimumIfEEfEEEvT_T0_DpT1_,"",@"SHT_CUDA_INFO"
	.sectionflags	@""
	.align	4


	//----- nvinfo : EIATTR_CUDA_API_VERSION
	.align		4
        /*0000*/ 	.byte	0x04, 0x37
        /*0002*/ 	.short	(.L_7541 - .L_7540)
.L_7540:
        /*0004*/ 	.word	0x00000082


	//----- nvinfo : EIATTR_SW2861232_WAR
	.align		4
.L_7541:
        /*0008*/ 	.byte	0x01, 0x35
	.zero		2


	//----- nvinfo : EIATTR_PARAM_CBANK
	.align		4
        /*000c*/ 	.byte	0x04, 0x0a
        /*000e*/ 	.short	(.L_7543 - .L_7542)
	.align		4
.L_7542:
        /*0010*/ 	.word	index@(.nv.constant0._ZN2at6native55_GLOBAL__N__de093ff9_22_ForeachBinaryOpList_cu_a911ec4325multi_tensor_apply_kernelINS1_18TensorListMetadataILi2EEENS1_24BinaryOpListAlphaFunctorIfLi2ELi2ELi0EEEJNS0_7minimumIfEEfEEEvT_T0_DpT1_)
        /*0014*/ 	.short	0x0160
        /*0016*/ 	.short	0x0c50


	//----- nvinfo : EIATTR_CBANK_PARAM_SIZE
	.align		4
.L_7543:
        /*0018*/ 	.byte	0x03, 0x19
        /*001a*/ 	.short	0x0c50


	//----- nvinfo : EIATTR_KPARAM_INFO
	.align		4
        /*001c*/ 	.byte	0x04, 0x17
        /*001e*/ 	.short	(.L_7545 - .L_7544)
.L_7544:
        /*0020*/ 	.word	0x00000000
        /*0024*/ 	.short	0x0003
        /*0026*/ 	.short	0x0c4c
        /*0028*/ 	.byte	0x00, 0xf0, 0x11, 0x00


	//----- nvinfo : EIATTR_KPARAM_INFO
	.align		4
.L_7545:
        /*002c*/ 	.byte	0x04, 0x17
        /*002e*/ 	.short	(.L_7547 - .L_7546)
.L_7546:
        /*0030*/ 	.word	0x00000000
        /*0034*/ 	.short	0x0002
        /*0036*/ 	.short	0x0c49
        /*0038*/ 	.byte	0x00, 0xf0, 0x05, 0x00


	//----- nvinfo : EIATTR_KPARAM_INFO
	.align		4
.L_7547:
        /*003c*/ 	.byte	0x04, 0x17
        /*003e*/ 	.short	(.L_7549 - .L_7548)
.L_7548:
        /*0040*/ 	.word	0x00000000
        /*0044*/ 	.short	0x0001
        /*0046*/ 	.short	0x0c48
        /*0048*/ 	.byte	0x00, 0xf0, 0x05, 0x00


	//----- nvinfo : EIATTR_KPARAM_INFO
	.align		4
.L_7549:
        /*004c*/ 	.byte	0x04, 0x17
        /*004e*/ 	.short	(.L_7551 - .L_7550)
.L_7550:
        /*0050*/ 	.word	0x00000000
        /*0054*/ 	.short	0x0000
        /*0056*/ 	.short	0x0000
        /*0058*/ 	.byte	0x00, 0xf0, 0x21, 0x31


	//----- nvinfo : EIATTR_MAXREG_COUNT
	.align		4
.L_7551:
        /*005c*/ 	.byte	0x03, 0x1b
        /*005e*/ 	.short	0x0080


	//----- nvinfo : EIATTR_MERCURY_ISA_VERSION
	.align		4
        /*0060*/ 	.byte	0x03, 0x5f
        /*0062*/ 	.short	0x0000


	//----- nvinfo : EIATTR_EXIT_INSTR_OFFSETS
	.align		4
        /*0064*/ 	.byte	0x04, 0x1c
        /*0066*/ 	.short	(.L_7553 - .L_7552)


	//   ....[0]....
.L_7552:
        /*0068*/ 	.word	0x00000190


	//   ....[1]....
        /*006c*/ 	.word	0x000007a0


	//   ....[2]....
        /*0070*/ 	.word	0x00000800


	//   ....[3]....
        /*0074*/ 	.word	0x00000a80


	//----- nvinfo : EIATTR_MAX_THREADS
	.align		4
.L_7553:
        /*0078*/ 	.byte	0x04, 0x05
        /*007a*/ 	.short	(.L_7555 - .L_7554)
.L_7554:
        /*007c*/ 	.word	0x00000200
        /*0080*/ 	.word	0x00000001
        /*0084*/ 	.word	0x00000001


	//----- nvinfo : EIATTR_CRS_STACK_SIZE
	.align		4
.L_7555:
        /*0088*/ 	.byte	0x04, 0x1e
        /*008a*/ 	.short	(.L_7557 - .L_7556)
.L_7556:
        /*008c*/ 	.word	0x00000000
.L_7557:


//--------------------- .nv.info._ZN2at6native55_GLOBAL__N__de093ff9_22_ForeachBinaryOpList_cu_a911ec4325multi_tensor_apply_kernelINS1_18TensorListMetadataILi2EEENS1_24BinaryOpListAlphaFunctorIdLi2ELi2ELi0EEEJNS0_7minimumIdEEdEEEvT_T0_DpT1_ --------------------------
	.section	.nv.info._ZN2at6native55_GLOBAL__N__de093ff9_22_ForeachBinaryOpList_cu_a911ec4325multi_tensor_apply_kernelINS1_18TensorListMetadataILi2EEENS1_24BinaryOpListAlphaFunctorIdLi2ELi2ELi0EEEJNS0_7minimumIdEEdEEEvT_T0_DpT1_,"",@"SHT_CUDA_INFO"
	.sectionflags	@""
	.align	4


	//----- nvinfo : EIATTR_CUDA_API_VERSION
	.align		4
        /*0000*/ 	.byte	0x04, 0x37
        /*0002*/ 	.short	(.L_7559 - .L_7558)
.L_7558:
        /*0004*/ 	.word	0x00000082


	//----- nvinfo : EIATTR_SW2861232_WAR
	.align		4
.L_7559:
        /*0008*/ 	.byte	0x01, 0x35
	.zero		2


	//----- nvinfo : EIATTR_PARAM_CBANK
	.align		4
        /*000c*/ 	.byte	0x04, 0x0a
        /*000e*/ 	.short	(.L_7561 - .L_7560)
	.align		4
.L_7560:
        /*0010*/ 	.word	index@(.nv.constant0._ZN2at6native55_GLOBAL__N__de093ff9_22_ForeachBinaryOpList_cu_a911ec4325multi_tensor_apply_kernelINS1_18TensorListMetadataILi2EEENS1_24BinaryOpListAlphaFunctorIdLi2ELi2ELi0EEEJNS0_7minimumIdEEdEEEvT_T0_DpT1_)
        /*0014*/ 	.short	0x0160
        /*0016*/ 	.short	0x0c58


	//----- nvinfo : EIATTR_CBANK_PARAM_SIZE
	.align		4
.L_7561:
        /*0018*/ 	.byte	0x03, 0x19
        /*001a*/ 	.short	0x0c58


	//----- nvinfo : EIATTR_KPARAM_INFO
	.align		4
        /*001c*/ 	.byte	0x04, 0x17
        /*001e*/ 	.short	(.L_7563 - .L_7562)
.L_7562:
        /*0020*/ 	.word	0x00000000
        /*0024*/ 	.short	0x0003
        /*0026*/ 	.short	0x0c50
        /*0028*/ 	.byte	0x00, 0xf0, 0x21, 0x00


	//----- nvinfo : EIATTR_KPARAM_INFO
	.align		4
.L_7563:
        /*002c*/ 	.byte	0x04, 0x17
        /*002e*/ 	.short	(.L_7565 - .L_7564)
.L_7564:
        /*0030*/ 	.word	0x00000000
        /*0034*/ 	.short	0x0002
        /*0036*/ 	.short	0x0c49
        /*0038*/ 	.byte	0x00, 0xf0, 0x05, 0x00


	//----- nvinfo : EIATTR_KPARAM_INFO
	.align		4
.L_7565:
        /*003c*/ 	.byte	0x04, 0x17
        /*003e*/ 	.short	(.L_7567 - .L_7566)
.L_7566:
        /*0040*/ 	.word	0x00000000
        /*0044*/ 	.short	0x0001
        /*0046*/ 	.short	0x0c48
        /*0048*/ 	.byte	0x00, 0xf0, 0x05, 0x00


	//----- nvinfo : EIATTR_KPARAM_INFO
	.align		4
.L_7567:
        /*004c*/ 	.byte	0x04, 0x17
        /*004e*/ 	.short	(.L_7569 - .L_7568)
.L_7568:
        /*0050*/ 	.word	0x00000000
        /*0054*/ 	.short	0x0000
        /*0056*/ 	.short	0x0000
        /*0058*/ 	.byte	0x00, 0xf0, 0x21, 0x31


	//----- nvinfo : EIATTR_MAXREG_COUNT
	.align		4
.L_7569:
        /*005c*/ 	.byte	0x03, 0x1b
        /*005e*/ 	.short	0x0080


	//----- nvinfo : EIATTR_MERCURY_ISA_VERSION
	.align		4
        /*0060*/ 	.byte	0x03, 0x5f
        /*0062*/ 	.short	0x0000


	//----- nvinfo : EIATTR_EXIT_INSTR_OFFSETS
	.align		4
        /*0064*/ 	.byte	0x04, 0x1c
        /*0066*/ 	.short	(.L_7571 - .L_7570)


	//   ....[0]....
.L_7570:
        /*0068*/ 	.word	0x00000190


	//   ....[1]....
        /*006c*/ 	.word	0x00000820


	//   ....[2]....
        /*0070*/ 	.word	0x00000880


	//   ....[3]....
        /*0074*/ 	.word	0x00000b70


	//----- nvinfo : EIATTR_MAX_THREADS
	.align		4
.L_7571:
        /*0078*/ 	.byte	0x04, 0x05
        /*007a*/ 	.short	(.L_7573 - .L_7572)
.L_7572:
        /*007c*/ 	.word	0x00000200
        /*0080*/ 	.word	0x00000001
        /*0084*/ 	.word	0x00000001


	//----- nvinfo : EIATTR_CRS_STACK_SIZE
	.align		4
.L_7573:
        /*0088*/ 	.byte	0x04, 0x1e
        /*008a*/ 	.short	(.L_7575 - .L_7574)
.L_7574:
        /*008c*/ 	.word	0x00000000
.L_7575:


//--------------------- .nv.info._ZN2at6native55_GLOBAL__N__de093ff9_22_ForeachBinaryOpList_cu_a911ec4325multi_tensor_apply_kernelINS1_18TensorListMetadataILi2EEENS1_24BinaryOpListAlphaFunctorIsLi2ELi2ELi0EEEJNS0_7minimumIsEEsEEEvT_T0_DpT1_ --------------------------
	.section	.nv.info._ZN2at6native55_GLOBAL__N__de093ff9_22_ForeachBinaryOpList_cu_a911ec4325multi_tensor_apply_kernelINS1_18TensorListMetadataILi2EEENS1_24BinaryOpListAlphaFunctorIsLi2ELi2ELi0EEEJNS0_7minimumIsEEsEEEvT_T0_DpT1_,"",@"SHT_CUDA_INFO"
	.sectionflags	@""
	.align	4


	//----- nvinfo : EIATTR_CUDA_API_VERSION
	.align		4
        /*0000*/ 	.byte	0x04, 0x37
        /*0002*/ 	.short	(.L_7577 - .L_7576)
.L_7576:
        /*0004*/ 	.word	0x00000082


	//----- nvinfo : EIATTR_SW2861232_WAR
	.align		4
.L_7577:
        /*0008*/ 	.byte	0x01, 0x35
	.zero		2


	//----- nvinfo : EIATTR_PARAM_CBANK
	.align		4
        /*000c*/ 	.byte	0x04, 0x0a
        /*000e*/ 	.short	(.L_7579 - .L_7578)
	.align		4
.L_7578:
        /*0010*/ 	.word	index@(.nv.constant0._ZN2at6native55_GLOBAL__N__de093ff9_22_ForeachBinaryOpList_cu_a911ec4325multi_tensor_apply_kernelINS1_18TensorListMetadataILi2EEENS1_24BinaryOpListAlphaFunctorIsLi2ELi2ELi0EEEJNS0_7minimumIsEEsEEEvT_T0_DpT1_)
        /*0014*/ 	.short	0x0160
        /*0016*/ 	.short	0x0c4c


	//----- nvinfo : EIATTR_CBANK_PARAM_SIZE
	.align		4
.L_7579:
        /*0018*/ 	.byte	0x03, 0x19
        /*001a*/ 	.short	0x0c4c


	//----- nvinfo : EIATTR_KPARAM_INFO
	.align		4
        /*001c*/ 	.byte	0x04, 0x17
        /*001e*/ 	.short	(.L_7581 - .L_7580)
.L_7580:
        /*0020*/ 	.word	0x00000000
        /*0024*/ 	.short	0x0003
        /*0026*/ 	.short	0x0c4a
        /*0028*/ 	.byte	0x00, 0xf0, 0x09, 0x00


	//----- nvinfo : EIATTR_KPARAM_INFO
	.align		4
.L_7581:
        /*002c*/ 	.byte	0x04, 0x17
        /*002e*/ 	.short	(.L_7583 - .L_7582)
.L_7582:
        /*0030*/ 	.word	0x00000000
        /*0034*/ 	.short	0x0002
        /*0036*/ 	.short	0x0c49
        /*0038*/ 	.byte	0x00, 0xf0, 0x05, 0x00


	//----- nvinfo : EIATTR_KPARAM_INFO
	.align		4
.L_7583:
        /*003c*/ 	.byte	0x04, 0x17
        /*003e*/ 	.short	(.L_7585 - .L_7584)
.L_7584:
        /*0040*/ 	.word	0x00000000
        /*0044*/ 	.short	0x0001
        /*0046*/ 	.short	0x0c48
        /*0048*/ 	.byte	0x00, 0xf0, 0x05, 0x00


	//----- nvinfo : EIATTR_KPARAM_INFO
	.align		4
.L_7585:
        /*004c*/ 	.byte	0x04, 0x17
        /*004e*/ 	.short	(.L_7587 - .L_7586)
.L_7586:
        /*0050*/ 	.word	0x00000000
        /*0054*/ 	.short	0x0000
        /*0056*/ 	.short	0x0000
        /*0058*/ 	.byte	0x00, 0xf0, 0x21, 0x31


	//----- nvinfo : EIATTR_MAXREG_COUNT
	.align		4
.L_7587:
        /*005c*/ 	.byte	0x03, 0x1b
        /*005e*/ 	.short	0x0080


	//----- nvinfo : EIATTR_MERCURY_ISA_VERSION
	.align		4
        /*0060*/ 	.byte	0x03, 0x5f
        /*0062*/ 	.short	0x0000


	//----- nvinfo : EIATTR_EXIT_INSTR_OFFSETS
	.align		4
        /*0064*/ 	.byte	0x04, 0x1c
        /*0066*/ 	.short	(.L_7589 - .L_7588)


	//   ....[0]....
.L_7588:
        /*0068*/ 	.word	0x00000190


	//   ....[1]....
        /*006c*/ 	.word	0x00000830


	//   ....[2]....
        /*0070*/ 	.word	0x00000890


	//   ....[3]....
        /*0074*/ 	.word	0x00000bc0


	//----- nvinfo : EIATTR_MAX_THREADS
	.align		4
.L_7589:
        /*0078*/ 	.byte	0x04, 0x05
        /*007a*/ 	.short	(.L_7591 - .L_7590)
.L_7590:
        /*007c*/ 	.word	0x00000200
        /*0080*/ 	.word	0x00000001
        /*0084*/ 	.word	0x00000001


	//----- nvinfo : EIATTR_CRS_STACK_SIZE
	.align		4
.L_7591:
        /*0088*/ 	.byte	0x04, 0x1e
        /*008a*/ 	.short	(.L_7593 - .L_7592)
.L_7592:
        /*008c*/ 	.word	0x00000000
.L_7593:


//--------------------- .nv.info._ZN2at6native55_GLOBAL__N__de093ff9_22_ForeachBinaryOpList_cu_a911ec4325multi_tensor_apply_kernelINS1_18TensorListMetadataILi2EEENS1_24BinaryOpListAlphaFunctorIlLi2ELi2ELi0EEEJNS0_7minimumIlEElEEEvT_T0_DpT1_ --------------------------
	.section	.nv.info._ZN2at6native55_GLOBAL__N__de093ff9_22_ForeachBinaryOpList_cu_a911ec4325multi_tensor_apply_kernelINS1_18TensorListMetadataILi2EEENS1_24BinaryOpListAlphaFunctorIlLi2ELi2ELi0EEEJNS0_7minimumIlEElEEEvT_T0_DpT1_,"",@"SHT_CUDA_INFO"
	.sectionflags	@""
	.align	4


	//----- nvinfo : EIATTR_CUDA_API_VERSION
	.align		4
        /*0000*/ 	.byte	0x04, 0x37
        /*0002*/ 	.short	(.L_7595 - .L_7594)
.L_7594:
        /*0004*/ 	.word	0x00000082


	//----- nvinfo : EIATTR_SW2861232_WAR
	.align		4
.L_7595:
        /*0008*/ 	.byte	0x01, 0x35
	.zero		2


	//----- nvinfo : EIATTR_PARAM_CBANK
	.align		4
        /*000c*/ 	.byte	0x04, 0x0a
        /*000e*/ 	.short	(.L_7597 - .L_7596)
	.align		4
.L_7596:
        /*0010*/ 	.word	index@(.nv.constant0._ZN2at6native55_GLOBAL__N__de093ff9_22_ForeachBinaryOpList_cu_a911ec4325multi_tensor_apply_kernelINS1_18TensorListMetadataILi2EEENS1_24BinaryOpListAlphaFunctorIlLi2ELi2ELi0EEEJNS0_7minimumIlEElEEEvT_T0_DpT1_)
        /*0014*/ 	.short	0x0160
        /*0016*/ 	.short	0x0c58


	//----- nvinfo : EIATTR_CBANK_PARAM_SIZE
	.align		4
.L_7597:
        /*0018*/ 	.byte	0x03, 0x19
        /*001a*/ 	.short	0x0c58


	//----- nvinfo : EIATTR_KPARAM_INFO
	.align		4
        /*001c*/ 	.byte	0x04, 0x17
        /*001e*/ 	.short	(.L_7599 - .L_7598)
.L_7598:
        /*0020*/ 	.word	0x00000000
        /*0024*/ 	.short	0x0003
        /*0026*/ 	.short	0x0c50
        /*0028*/ 	.byte	0x00, 0xf0, 0x21, 0x00


	//----- nvinfo : EIATTR_KPARAM_INFO
	.align		4
.L_7599:
        /*002c*/ 	.byte	0x04, 0x17
        /*002e*/ 	.short	(.L_7601 - .L_7600)
.L_7600:
        /*0030*/ 	.word	0x00000000
        /*0034*/ 	.short	0x0002
        /*0036*/ 	.short	0x0c49
        /*0038*/ 	.byte	0x00, 0xf0, 0x05, 0x00


	//----- nvinfo : EIATTR_KPARAM_INFO
	.align		4
.L_7601:
        /*003c*/ 	.byte	0x04, 0x17
        /*003e*/ 	.short	(.L_7603 - .L_7602)
.L_7602:
        /*0040*/ 	.word	0x00000000
        /*0044*/ 	.short	0x0001
        /*0046*/ 	.short	0x0c48
        /*0048*/ 	.byte	0x00, 0xf0, 0x05, 0x00


	//----- nvinfo : EIATTR_KPARAM_INFO
	.align		4
.L_7603:
        /*004c*/ 	.byte	0x04, 0x17
        /*004e*/ 	.short	(.L_7605 - .L_7604)
.L_7604:
        /*0050*/ 	.word	0x00000000
        /*0054*/ 	.short	0x0000
        /*0056*/ 	.short	0x0000
        /*0058*/ 	.byte	0x00, 0xf0, 0x21, 0x31


	//----- nvinfo : EIATTR_MAXREG_COUNT
	.align		4
.L_7605:
        /*005c*/ 	.byte	0x03, 0x1b
        /*005e*/ 	.short	0x0080


	//----- nvinfo : EIATTR_MERCURY_ISA_VERSION
	.align		4
        /*0060*/ 	.byte	0x03, 0x5f
        /*0062*/ 	.short	0x0000


	//----- nvinfo : EIATTR_EXIT_INSTR_OFFSETS
	.align		4
        /*0064*/ 	.byte	0x04, 0x1c
        /*0066*/ 	.short	(.L_7607 - .L_7606)


	//   ....[0]....
.L_7606:
        /*0068*/ 	.word	0x00000190


	//   ....[1]....
        /*006c*/ 	.word	0x000008e0


	//   ....[2]....
        /*0070*/ 	.word	0x00000940


	//   ....[3]....
        /*0074*/ 	.word	0x00000cf0


	//----- nvinfo : EIATTR_MAX_THREADS
	.align		4
.L_7607:
        /*0078*/ 	.byte	0x04, 0x05
        /*007a*/ 	.short	(.L_7609 - .L_7608)
.L_7608:
        /*007c*/ 	.word	0x00000200
        /*0080*/ 	.word	0x00000001
        /*0084*/ 	.word	0x00000001


	//----- nvinfo : EIATTR_CRS_STACK_SIZE
	.align		4
.L_7609:
        /*0088*/ 	.byte	0x04, 0x1e
        /*008a*/ 	.short	(.L_7611 - .L_7610)
.L_7610:
        /*008c*/ 	.word	0x00000000
.L_7611:


//--------------------- .nv.info._ZN2at6native55_GLOBAL__N__de093ff9_22_ForeachBinaryOpList_cu_a911ec4325multi_tensor_apply_kernelINS1_18TensorListMetadataILi2EEENS1_24BinaryOpListAlphaFunctorIiLi2ELi2ELi0EEEJNS0_7minimumIiEEiEEEvT_T0_DpT1_ --------------------------
	.section	.nv.info._ZN2at6native55_GLOBAL__N__de093ff9_22_ForeachBinaryOpList_cu_a911ec4325multi_tensor_apply_kernelINS1_18TensorListMetadataILi2EEENS1_24BinaryOpListAlphaFunctorIiLi2ELi2ELi0EEEJNS0_7minimumIiEEiEEEvT_T0_DpT1_,"",@"SHT_CUDA_INFO"
	.sectionflags	@""
	.align	4


	//----- nvinfo : EIATTR_CUDA_API_VERSION
	.align		4
        /*0000*/ 	.byte	0x04, 0x37
        /*0002*/ 	.short	(.L_7613 - .L_7612)
.L_7612:
        /*0004*/ 	.word	0x00000082


	//----- nvinfo : EIATTR_SW2861232_WAR
	.align		4
.L_7613:
        /*0008*/ 	.byte	0x01, 0x35
	.zero		2


	//----- nvinfo : EIATTR_PARAM_CBANK
	.align		4
        /*000c*/ 	.byte	0x04, 0x0a
        /*000e*/ 	.short	(.L_7615 - .L_7614)
	.align		4
.L_7614:
        /*0010*/ 	.word	index@(.nv.constant0._ZN2at6native55_GLOBAL__N__de093ff9_22_ForeachBinaryOpList_cu_a911ec4325multi_tensor_apply_kernelINS1_18TensorListMetadataILi2EEENS1_24BinaryOpListAlphaFunctorIiLi2ELi2ELi0EEEJNS0_7minimumIiEEiEEEvT_T0_DpT1_)
        /*0014*/ 	.short	0x0160
        /*0016*/ 	.short	0x0c50


	//----- nvinfo : EIATTR_CBANK_PARAM_SIZE
	.align		4
.L_7615:
        /*0018*/ 	.byte	0x03, 0x19
        /*001a*/ 	.short	0x0c50


	//----- nvinfo : EIATTR_KPARAM_INFO
	.align		4
        /*001c*/ 	.byte	0x04, 0x17
        /*001e*/ 	.short	(.L_7617 - .L_7616)
.L_7616:
        /*0020*/ 	.word	0x00000000
        /*0024*/ 	.short	0x0003
        /*0026*/ 	.short	0x0c4c
        /*0028*/ 	.byte	0x00, 0xf0, 0x11, 0x00


	//----- nvinfo : EIATTR_KPARAM_INFO
	.align		4
.L_7617:
        /*002c*/ 	.byte	0x04, 0x17
        /*002e*/ 	.short	(.L_7619 - .L_7618)
.L_7618:
        /*0030*/ 	.word	0x00000000
        /*0034*/ 	.short	0x0002
        /*0036*/ 	.short	0x0c49
        /*0038*/ 	.byte	0x00, 0xf0, 0x05, 0x00


	//----- nvinfo : EIATTR_KPARAM_INFO
	.align		4
.L_7619:
        /*003c*/ 	.byte	0x04, 0x17
        /*003e*/ 	.short	(.L_7621 - .L_7620)
.L_7620:
        /*0040*/ 	.word	0x00000000
        /*0044*/ 	.short	0x0001
        /*0046*/ 	.short	0x0c48
        /*0048*/ 	.byte	0x00, 0xf0, 0x05, 0x00


	//----- nvinfo : EIATTR_KPARAM_INFO
	.align		4
.L_7621:
        /*004c*/ 	.byte	0x04, 0x17
        /*004e*/ 	.short	(.L_7623 - .L_7622)
.L_7622:
        /*0050*/ 	.word	0x00000000
        /*0054*/ 	.short	0x0000
        /*0056*/ 	.short	0x0000
        /*0058*/ 	.byte	0x00, 0xf0, 0x21, 0x31


	//----- nvinfo : EIATTR_MAXREG_COUNT
	.align		4
.L_7623:
        /*005c*/ 	.byte	0x03, 0x1b
        /*005e*/ 	.short	0x0080


	//----- nvinfo : EIATTR_MERCURY_ISA_VERSION
	.align		4
        /*0060*/ 	.byte	0x03, 0x5f
        /*0062*/ 	.short	0x0000


	//----- nvinfo : EIATTR_EXIT_INSTR_OFFSETS
	.align		4
        /*0064*/ 	.byte	0x04, 0x1c
        /*0066*/ 	.short	(.L_7625 - .L_7624)


	//   ....[0]....
.L_7624:
        /*0068*/ 	.word	0x00000190


	//   ....[1]....
        /*006c*/ 	.word	0x000006e0


	//   ....[2]....
        /*0070*/ 	.word	0x00000740


	//   ....[3]....
        /*0074*/ 	.word	0x00000900


	//----- nvinfo : EIATTR_MAX_THREADS
	.align		4
.L_7625:
        /*0078*/ 	.byte	0x04, 0x05
        /*007a*/ 	.short	(.L_7627 - .L_7626)
.L_7626:
        /*007c*/ 	.word	0x00000200
        /*0080*/ 	.word	0x00000001
        /*0084*/ 	.word	0x00000001


	//----- nvinfo : EIATTR_CRS_STACK_SIZE
	.align		4
.L_7627:
        /*0088*/ 	.byte	0x04, 0x1e
        /*008a*/ 	.short	(.L_7629 - .L_7628)
.L_7628:
        /*008c*/ 	.word	0x00000000
.L_7629:


//--------------------- .nv.info._ZN2at6native55_GLOBAL__N__de093ff9_22_ForeachBinaryOpList_cu_a911ec4325multi_tensor_apply_kernelINS1_18TensorListMetadataILi2EEENS1_24BinaryOpListAlphaFunctorIaLi2ELi2ELi0EEEJNS0_7minimumIaEEaEEEvT_T0_DpT1_ --------------------------
	.section	.nv.info._ZN2at6native55_GLOBAL__N__de093ff9_22_ForeachBinaryOpList_cu_a911ec4325multi_tensor_apply_kernelINS1_18TensorListMetadataILi2EEENS1_24BinaryOpListAlphaFunctorIaLi2ELi2ELi0EEEJNS0_7minimumIaEEaEEEvT_T0_DpT1_,"",@"SHT_CUDA_INFO"
	.sectionflags	@""
	.align	4


	//----- nvinfo : EIATTR_CUDA_API_VERSION
	.align		4
        /*0000*/ 	.byte	0x04, 0x37
        /*0002*/ 	.short	(.L_7631 - .L_7630)
.L_7630:
        /*0004*/ 	.word	0x00000082


	//----- nvinfo : EIATTR_SW2861232_WAR
	.align		4
.L_7631:
        /*0008*/ 	.byte	0x01, 0x35
	.zero		2


	//----- nvinfo : EIATTR_PARAM_CBANK
	.align		4
        /*000c*/ 	.byte	0x04, 0x0a
        /*000e*/ 	.short	(.L_7633 - .L_7632)
	.align		4
.L_7632:
        /*0010*/ 	.word	index@(.nv.constant0._ZN2at6native55_GLOBAL__N__de093ff9_22_ForeachBinaryOpList_cu_a911ec4325multi_tensor_apply_kernelINS1_18TensorListMetadataILi2EEENS1_24BinaryOpListAlphaFunctorIaLi2ELi2ELi0EEEJNS0_7minimumIaEEaEEEvT_T0_DpT1_)
        /*0014*/ 	.short	0x0160
        /*0016*/ 	.short	0x0c4b


	//----- nvinfo : EIATTR_CBANK_PARAM_SIZE
	.align		4
.L_7633:
        /*0018*/ 	.byte	0x03, 0x19
        /*001a*/ 	.short	0x0c4b


	//----- nvinfo : EIATTR_KPARAM_INFO
	.align		4
        /*001c*/ 	.byte	0x04, 0x17
        /*001e*/ 	.short	(.L_7635 - .L_7634)
.L_7634:
        /*0020*/ 	.word	0x00000000
        /*0024*/ 	.short	0x0003
        /*0026*/ 	.short	0x0c4a
        /*0028*/ 	.byte	0x00, 0xf0, 0x05, 0x00


	//----- nvinfo : EIATTR_KPARAM_INFO
	.align		4
.L_7635:
        /*002c*/ 	.byte	0x04, 0x17
        /*002e*/ 	.short	(.L_7637 - .L_7636)
.L_7636:
        /*0030*/ 	.word	0x00000000
        /*0034*/ 	.short	0x0002
        /*0036*/ 	.short	0x0c49
        /*0038*/ 	.byte	0x00, 0xf0, 0x05, 0x00


	//----- nvinfo : EIATTR_KPARAM_INFO
	.align		4
.L_7637:
        /*003c*/ 	.byte	0x04, 0x17
        /*003e*/ 	.short	(.L_7639 - .L_7638)
.L_7638:
        /*0040*/ 	.word	0x00000000
        /*0044*/ 	.short	0x0001
        /*0046*/ 	.short	0x0c48
        /*0048*/ 	.byte	0x00, 0xf0, 0x05, 0x00


	//----- nvinfo : EIATTR_KPARAM_INFO
	.align		4
.L_7639:
        /*004c*/ 	.byte	0x04, 0x17
        /*004e*/ 	.short	(.L_7641 - .L_7640)
.L_7640:
        /*0050*/ 	.word	0x00000000
        /*0054*/ 	.short	0x0000
        /*0056*/ 	.short	0x0000
        /*0058*/ 	.byte	0x00, 0xf0, 0x21, 0x31


	//----- nvinfo : EIATTR_MAXREG_COUNT
	.align		4
.L_7641:
        /*005c*/ 	.byte	0x03, 0x1b
        /*005e*/ 	.short	0x0080


	//----- nvinfo : EIATTR_MERCURY_ISA_VERSION
	.align		4
        /*0060*/ 	.byte	0x03, 0x5f
        /*0062*/ 	.short	0x0000


	//----- nvinfo : EIATTR_EXIT_INSTR_OFFSETS
	.align		4
        /*0064*/ 	.byte	0x04, 0x1c
        /*0066*/ 	.short	(.L_7643 - .L_7642)


	//   ....[0]....
.L_7642:
        /*0068*/ 	.word	0x000001a0


	//   ....[1]....
        /*006c*/ 	.word	0x000007f0


	//   ....[2]....
        /*0070*/ 	.word	0x00000850


	//   ....[3]....
        /*0074*/ 	.word	0x00000b60


	//----- nvinfo : EIATTR_MAX_THREADS
	.align		4
.L_7643:
        /*0078*/ 	.byte	0x04, 0x05
        /*007a*/ 	.short	(.L_7645 - .L_7644)
.L_7644:
        /*007c*/ 	.word	0x00000200
        /*0080*/ 	.word	0x00000001
        /*0084*/ 	.word	0x00000001


	//----- nvinfo : EIATTR_CRS_STACK_SIZE
	.align		4
.L_7645:
        /*0088*/ 	.byte	0x04, 0x1e
        /*008a*/ 	.short	(.L_7647 - .L_7646)
.L_7646:
        /*008c*/ 	.word	0x00000000
.L_7647:


//--------------------- .nv.info._ZN2at6native55_GLOBAL__N__de093ff9_22_ForeachBinaryOpList_cu_a911ec4325multi_tensor_apply_kernelINS1_18TensorListMetadataILi2EEENS1_24BinaryOpListAlphaFunctorIhLi2ELi2ELi0EEEJNS0_7minimumIhEEhEEEvT_T0_DpT1_ --------------------------
	.section	.nv.info._ZN2at6native55_GLOBAL__N__de093ff9_22_ForeachBinaryOpList_cu_a911ec4325multi_tensor_apply_kernelINS1_18TensorListMetadataILi2EEENS1_24BinaryOpListAlphaFunctorIhLi2ELi2ELi0EEEJNS0_7minimumIhEEhEEEvT_T0_DpT1_,"",@"SHT_CUDA_INFO"
	.sectionflags	@""
	.align	4


	//----- nvinfo : EIATTR_CUDA_API_VERSION
	.align		4
        /*0000*/ 	.byte	0x04, 0x37
        /*0002*/ 	.short	(.L_7649 - .L_7648)
.L_7648:
        /*0004*/ 	.word	0x00000082


	//----- nvinfo : EIATTR_SW2861232_WAR
	.align		4
.L_7649:
        /*0008*/ 	.byte	0x01, 0x35
	.zero		2


	//----- nvinfo : EIATTR_PARAM_CBANK
	.align		4
        /*000c*/ 	.byte	0x04, 0x0a
        /*000e*/ 	.short	(.L_7651 - .L_7650)
	.align		4
.L_7650:
        /*0010*/ 	.word	index@(.nv.constant0._ZN2at6native55_GLOBAL__N__de093ff9_22_ForeachBinaryOpList_cu_a911ec4325multi_tensor_apply_kernelINS1_18TensorListMetadataILi2EEENS1_24BinaryOpListAlphaFunctorIhLi2ELi2ELi0EEEJNS0_7minimumIhEEhEEEvT_T0_DpT1_)
        /*0014*/ 	.short	0x0160
        /*0016*/ 	.short	0x0c4b


	//----- nvinfo : EIATTR_CBANK_PARAM_SIZE
	.align		4
.L_7651:
        /*0018*/ 	.byte	0x03, 0x19
        /*001a*/ 	.short	0x0c4b


	//----- nvinfo : EIATTR_KPARAM_INFO
	.align		4
        /*001c*/ 	.byte	0x04, 0x17
        /*001e*/ 	.short	(.L_7653 - .L_7652)
.L_7652:
        /*0020*/ 	.word	0x00000000
        /*0024*/ 	.short	0x0003
        /*0026*/ 	.short	0x0c4a
        /*0028*/ 	.byte	0x00, 0xf0, 0x05, 0x00


	//----- nvinfo : EIATTR_KPARAM_INFO
	.align		4
.L_7653:
        /*002c*/ 	.byte	0x04, 0x17
        /*002e*/ 	.short	(.L_7655 - .L_7654)
.L_7654:
        /*0030*/ 	.word	0x00000000
        /*0034*/ 	.short	0x0002
        /*0036*/ 	.short	0x0c49
        /*0038*/ 	.byte	0x00, 0xf0, 0x05, 0x00


	//----- nvinfo : EIATTR_KPARAM_INFO
	.align		4
.L_7655:
        /*003c*/ 	.byte	0x04, 0x17
        /*003e*/ 	.short	(.L_7657 - .L_7656)
.L_7656:
        /*0040*/ 	.word	0x00000000
        /*0044*/ 	.short	0x0001
        /*0046*/ 	.short	0x0c48
        /*0048*/ 	.byte	0x00, 0xf0, 0x05, 0x00


	//----- nvinfo : EIATTR_KPARAM_INFO
	.align		4
.L_7657:
        /*004c*/ 	.byte	0x04, 0x17
        /*004e*/ 	.short	(.L_7659 - .L_7658)
.L_7658:
        /*0050*/ 	.word	0x00000000
        /*0054*/ 	.short	0x0000
        /*0056*/ 	.short	0x0000
        /*0058*/ 	.byte	0x00, 0xf0, 0x21, 0x31


	//----- nvinfo : EIATTR_MAXREG_COUNT
	.align		4
.L_7659:
        /*005c*/ 	.byte	0x03, 0x1b
        /*005e*/ 	.short	0x0080


	//----- nvinfo : EIATTR_MERCURY_ISA_VERSION
	.align		4
        /*0060*/ 	.byte	0x03, 0x5f
        /*0062*/ 	.short	0x0000


	//----- nvinfo : EIATTR_EXIT_INSTR_OFFSETS
	.align		4
        /*0064*/ 	.byte	0x04, 0x1c
        /*0066*/ 	.short	(.L_7661 - .L_7660)


	//   ....[0]....
.L_7660:
        /*0068*/ 	.word	0x000001b0


	//   ....[1]....
        /*006c*/ 	.word	0x000007e0


	//   ....[2]....
        /*0070*/ 	.word	0x00000840


	//   ....[3]....
        /*0074*/ 	.word	0x00000b00


	//----- nvinfo : EIATTR_MAX_THREADS
	.align		4
.L_7661:
        /*0078*/ 	.byte	0x04, 0x05
        /*007a*/ 	.short	(.L_7663 - .L_7662)
.L_7662:
        /*007c*/ 	.word	0x00000200
        /*0080*/ 	.word	0x00000001
        /*0084*/ 	.word	0x00000001


	//----- nvinfo : EIATTR_CRS_STACK_SIZE
	.align		4
.L_7663:
        /*0088*/ 	.byte	0x04, 0x1e
        /*008a*/ 	.short	(.L_7665 - .L_7664)
.L_7664:
        /*008c*/ 	.word	0x00000000
.L_7665:


//--------------------- .nv.info._ZN2at6native55_GLOBAL__N__de093ff9_22_ForeachBinaryOpList_cu_a911ec4325multi_tensor_apply_kernelINS1_18TensorListMetadataILi3EEENS1_24BinaryOpListAlphaFunctorIN3c104HalfELi3ELi2ELi2EEEJSt7dividesIfEfEEEvT_T0_DpT1_ --------------------------
	.section	.nv.info._ZN2at6native55_GLOBAL__N__de093ff9_22_ForeachBinaryOpList_cu_a911ec4325multi_tensor_apply_kernelINS1_18TensorListMetadataILi3EEENS1_24BinaryOpListAlphaFunctorIN3c104HalfELi3ELi2ELi2EEEJSt7dividesIfEfEEEvT_T0_DpT1_,"",@"SHT_CUDA_INFO"
	.sectionflags	@""
	.align	4


	//----- nvinfo : EIATTR_CUDA_API_VERSION
	.align		4
        /*0000*/ 	.byte	0x04, 0x37
        /*0002*/ 	.short	(.L_7667 - .L_7666)
.L_7666:
        /*0004*/ 	.word	0x00000082


	//----- nvinfo : EIATTR_SW2861232_WAR
	.align		4
.L_7667:
        /*0008*/ 	.byte	0x01, 0x35
	.zero		2


	//----- nvinfo : EIATTR_PARAM_CBANK
	.align		4
        /*000c*/ 	.byte	0x04, 0x0a
        /*000e*/ 	.short	(.L_7669 - .L_7668)
	.align		4
.L_7668:
        /*0010*/ 	.word	index@(.nv.constant0._ZN2at6native55_GLOBAL__N__de093ff9_22_ForeachBinaryOpList_cu_a911ec4325multi_tensor_apply_kernelINS1_18TensorListMetadataILi3EEENS1_24BinaryOpListAlphaFunctorIN3c104HalfELi3ELi2ELi2EEEJSt7dividesIfEfEEEvT_T0_DpT1_)
        /*0014*/ 	.short	0x0160
        /*0016*/ 	.short	0x0c50


	//----- nvinfo : EIATTR_CBANK_PARAM_SIZE
	.align		4
.L_7669:
        /*0018*/ 	.byte	0x03, 0x19
        /*001a*/ 	.short	0x0c50


	//----- nvinfo : EIATTR_KPARAM_INFO
	.align		4
        /*001c*/ 	.byte	0x04, 0x17
        /*001e*/ 	.short	(.L_7671 - .L_7670)
.L_7670:
        /*0020*/ 	.word	0x00000000
        /*0024*/ 	.short	0x0003
        /*0026*/ 	.short	0x0c4c
        /*0028*/ 	.byte	0x00, 0xf0, 0x11, 0x00


	//----- nvinfo : EIATTR_KPARAM_INFO
	.align		4
.L_7671:
        /*002c*/ 	.byte	0x04, 0x17
        /*002e*/ 	.short	(.L_7673 - .L_7672)
.L_7672:
        /*0030*/ 	.word	0x00000000
        /*0034*/ 	.short	0x0002
        /*0036*/ 	.short	0x0c49
        /*0038*/ 	.byte	0x00, 0xf0, 0x05, 0x00


	//----- nvinfo : EIATTR_KPARAM_INFO
	.align		4
.L_7673:
        /*003c*/ 	.byte	0x04, 0x17
        /*003e*/ 	.short	(.L_7675 - .L_7674)
.L_7674:
        /*0040*/ 	.word	0x00000000
        /*0044*/ 	.short	0x0001
        /*0046*/ 	.short	0x0c48
        /*0048*/ 	.byte	0x00, 0xf0, 0x05, 0x00


	//----- nvinfo : EIATTR_KPARAM_INFO
	.align		4
.L_7675:
        /*004c*/ 	.byte	0x04, 0x17
        /*004e*/ 	.short	(.L_7677 - .L_7676)
.L_7676:
        /*0050*/ 	.word	0x00000000
        /*0054*/ 	.short	0x0000
        /*0056*/ 	.short	0x0000
        /*0058*/ 	.byte	0x00, 0xf0, 0x21, 0x31


	//----- nvinfo : EIATTR_MAXREG_COUNT
	.align		4
.L_7677:
        /*005c*/ 	.byte	0x03, 0x1b
        /*005e*/ 	.short	0x0080


	//----- nvinfo : EIATTR_MERCURY_ISA_VERSION
	.align		4
        /*0060*/ 	.byte	0x03, 0x5f
        /*0062*/ 	.short	0x0000


	//----- nvinfo : EIATTR_EXIT_INSTR_OFFSETS
	.align		4
        /*0064*/ 	.byte	0x04, 0x1c
        /*0066*/ 	.short	(.L_7679 - .L_7678)


	//   ....[0]....
.L_7678:
        /*0068*/ 	.word	0x000001c0


	//   ....[1]....
        /*006c*/ 	.word	0x00000850


	//   ....[2]....
        /*0070*/ 	.word	0x000008b0


	//   ....[3]....
        /*0074*/ 	.word	0x00000b70


	//----- nvinfo : EIATTR_MAX_THREADS
	.align		4
.L_7679:
        /*0078*/ 	.byte	0x04, 0x05
        /*007a*/ 	.short	(.L_7681 - .L_7680)
.L_7680:
        /*007c*/ 	.word	0x00000200
        /*0080*/ 	.word	0x00000001
        /*0084*/ 	.word	0x00000001


	//----- nvinfo : EIATTR_CRS_STACK_SIZE
	.align		4
.L_7681:
        /*0088*/ 	.byte	0x04, 0x1e
        /*008a*/ 	.short	(.L_7683 - .L_7682)
.L_7682:
        /*008c*/ 	.word	0x00000000
.L_7683:


//--------------------- .nv.info._ZN2at6native55_GLOBAL__N__de093ff9_22_ForeachBinaryOpList_cu_a911ec4325multi_tensor_apply_kernelINS1_18TensorListMetadataILi3EEENS1_24BinaryOpListAlphaFunctorIN3c108BFloat16ELi3ELi2ELi2EEEJSt7dividesIfEfEEEvT_T0_DpT1_ --------------------------
	.section	.nv.info._ZN2at6native55_GLOBAL__N__de093ff9_22_ForeachBinaryOpList_cu_a911ec4325multi_tensor_apply_kernelINS1_18TensorListMetadataILi3EEENS1_24BinaryOpListAlphaFunctorIN3c108BFloat16ELi3ELi2ELi2EEEJSt7dividesIfEfEEEvT_T0_DpT1_,"",@"SHT_CUDA_INFO"
	.sectionflags	@""
	.align	4


	//----- nvinfo : EIATTR_CUDA_API_VERSION
	.align		4
        /*0000*/ 	.byte	0x04, 0x37
        /*0002*/ 	.short	(.L_7685 - .L_7684)
.L_7684:
        /*0004*/ 	.word	0x00000082


	//----- nvinfo : EIATTR_SW2861232_WAR
	.align		4
.L_7685:
        /*0008*/ 	.byte	0x01, 0x35
	.zero		2


	//----- nvinfo : EIATTR_PARAM_CBANK
	.align		4
        /*000c*/ 	.byte	0x04, 0x0a
        /*000e*/ 	.short	(.L_7687 - .L_7686)
	.align		4
.L_7686:
        /*0010*/ 	.word	index@(.nv.constant0._ZN2at6native55_GLOBAL__N__de093ff9_22_ForeachBinaryOpList_cu_a911ec4325multi_tensor_apply_kernelINS1_18TensorListMetadataILi3EEENS1_24BinaryOpListAlphaFunctorIN3c108BFloat16ELi3ELi2ELi2EEEJSt7dividesIfEfEEEvT_T0_DpT1_)
        /*0014*/ 	.short	0x0160
        /*0016*/ 	.short	0x0c50


	//----- nvinfo : EIATTR_CBANK_PARAM_SIZE
	.align		4
.L_7687:
        /*0018*/ 	.byte	0x03, 0x19
        /*001a*/ 	.short	0x0c50


	//----- nvinfo : EIATTR_KPARAM_INFO
	.align		4
        /*001c*/ 	.byte	0x04, 0x17
        /*001e*/ 	.short	(.L_7689 - .L_7688)
.L_7688:
        /*0020*/ 	.word	0x00000000
        /*0024*/ 	.short	0x0003
        /*0026*/ 	.short	0x0c4c
        /*0028*/ 	.byte	0x00, 0xf0, 0x11, 0x00


	//----- nvinfo : EIATTR_KPARAM_INFO
	.align		4
.L_7689:
        /*002c*/ 	.byte	0x04, 0x17
        /*002e*/ 	.short	(.L_7691 - .L_7690)
.L_7690:
        /*0030*/ 	.word	0x00000000
        /*0034*/ 	.short	0x0002
        /*0036*/ 	.short	0x0c49
        /*0038*/ 	.byte	0x00, 0xf0, 0x05, 0x00


	//----- nvinfo : EIATTR_KPARAM_INFO
	.align		4
.L_7691:
        /*003c*/ 	.byte	0x04, 0x17
        /*003e*/ 	.short	(.L_7693 - .L_7692)
.L_7692:
        /*0040*/ 	.word	0x00000000
        /*0044*/ 	.short	0x0001
        /*0046*/ 	.short	0x0c48
        /*0048*/ 	.byte	0x00, 0xf0, 0x05, 0x00


	//----- nvinfo : EIATTR_KPARAM_INFO
	.align		4
.L_7693:
        /*004c*/ 	.byte	0x04, 0x17
        /*004e*/ 	.short	(.L_7695 - .L_7694)
.L_7694:
        /*0050*/ 	.word	0x00000000
        /*0054*/ 	.short	0x0000
        /*0056*/ 	.short	0x0000
        /*0058*/ 	.byte	0x00, 0xf0, 0x21, 0x31


	//----- nvinfo : EIATTR_MAXREG_COUNT
	.align		4
.L_7695:
        /*005c*/ 	.byte	0x03, 0x1b
        /*005e*/ 	.short	0x0080


	//----- nvinfo : EIATTR_MERCURY_ISA_VERSION
	.align		4
        /*0060*/ 	.byte	0x03, 0x5f
        /*0062*/ 	.short	0x0000


	//----- nvinfo : EIATTR_EXIT_INSTR_OFFSETS
	.align		4
        /*0064*/ 	.byte	0x04, 0x1c
        /*0066*/ 	.short	(.L_7697 - .L_7696)


	//   ....[0]....
.L_7696:
        /*0068*/ 	.word	0x000001c0


	//   ....[1]....
        /*006c*/ 	.word	0x00000850


	//   ....[2]....
        /*0070*/ 	.word	0x000008b0


	//   ....[3]....
        /*0074*/ 	.word	0x00000b70


	//----- nvinfo : EIATTR_MAX_THREADS
	.align		4
.L_7697:
        /*0078*/ 	.byte	0x04, 0x05
        /*007a*/ 	.short	(.L_7699 - .L_7698)
.L_7698:
        /*007c*/ 	.word	0x00000200
        /*0080*/ 	.word	0x00000001
        /*0084*/ 	.word	0x00000001


	//----- nvinfo : EIATTR_CRS_STACK_SIZE
	.align		4
.L_7699:
        /*0088*/ 	.byte	0x04, 0x1e
        /*008a*/ 	.short	(.L_7701 - .L_7700)
.L_7700:
        /*008c*/ 	.word	0x00000000
.L_7701:


//--------------------- .nv.info._ZN2at6native55_GLOBAL__N__de093ff9_22_ForeachBinaryOpList_cu_a911ec4325multi_tensor_apply_kernelINS1_18TensorListMetadataILi3EEENS1_24BinaryOpListAlphaFunctorIbLi3ELi2ELi2EEEJSt7dividesIbEbEEEvT_T0_DpT1_ --------------------------
	.section	.nv.info._ZN2at6native55_GLOBAL__N__de093ff9_22_ForeachBinaryOpList_cu_a911ec4325multi_tensor_apply_kernelINS1_18TensorListMetadataILi3EEENS1_24BinaryOpListAlphaFunctorIbLi3ELi2ELi2EEEJSt7dividesIbEbEEEvT_T0_DpT1_,"",@"SHT_CUDA_INFO"
	.sectionflags	@""
	.align	4


	//----- nvinfo : EIATTR_CUDA_API_VERSION
	.align		4
        /*0000*/ 	.byte	0x04, 0x37
        /*0002*/ 	.short	(.L_7703 - .L_7702)
.L_7702:
        /*0004*/ 	.word	0x00000082


	//----- nvinfo : EIATTR_SW2861232_WAR
	.align		4
.L_7703:
        /*0008*/ 	.byte	0x01, 0x35
	.zero		2


	//----- nvinfo : EIATTR_PARAM_CBANK
	.align		4
        /*000c*/ 	.byte	0x04, 0x0a
        /*000e*/ 	.short	(.L_7705 - .L_7704)
	.align		4
.L_7704:
        /*0010*/ 	.word	index@(.nv.constant0._ZN2at6native55_GLOBAL__N__de093ff9_22_ForeachBinaryOpList_cu_a911ec4325multi_tensor_apply_kernelINS1_18TensorListMetadataILi3EEENS1_24BinaryOpListAlphaFunctorIbLi3ELi2ELi2EEEJSt7dividesIbEbEEEvT_T0_DpT1_)
        /*0014*/ 	.short	0x0160
        /*0016*/ 	.short	0x0c4b


	//----- nvinfo : EIATTR_CBANK_PARAM_SIZE
	.align		4
.L_7705:
        /*0018*/ 	.byte	0x03, 0x19
        /*001a*/ 	.short	0x0c4b


	//----- nvinfo : EIATTR_KPARAM_INFO
	.align		4
        /*001c*/ 	.byte	0x04, 0x17
        /*001e*/ 	.short	(.L_7707 - .L_7706)
.L_7706:
        /*0020*/ 	.word	0x00000000
        /*0024*/ 	.short	0x0003
        /*0026*/ 	.short	0x0c4a
        /*0028*/ 	.byte	0x00, 0xf0, 0x05, 0x00


	//----- nvinfo : EIATTR_KPARAM_INFO
	.align		4
.L_7707:
        /*002c*/ 	.byte	0x04, 0x17
        /*002e*/ 	.short	(.L_7709 - .L_7708)
.L_7708:
        /*0030*/ 	.word	0x00000000
        /*0034*/ 	.short	0x0002
        /*0036*/ 	.short	0x0c49
        /*0038*/ 	.byte	0x00, 0xf0, 0x05, 0x00


	//----- nvinfo : EIATTR_KPARAM_INFO
	.align		4
.L_7709:
        /*003c*/ 	.byte	0x04, 0x17
        /*003e*/ 	.short	(.L_7711 - .L_7710)
.L_7710:
        /*0040*/ 	.word	0x00000000
        /*0044*/ 	.short	0x0001
        /*0046*/ 	.short	0x0c48
        /*0048*/ 	.byte	0x00, 0xf0, 0x05, 0x00


	//----- nvinfo : EIATTR_KPARAM_INFO
	.align		4
.L_7711:
        /*004c*/ 	.byte	0x04, 0x17
        /*004e*/ 	.short	(.L_7713 - .L_7712)
.L_7712:
        /*0050*/ 	.word	0x00000000
        /*0054*/ 	.short	0x0000
        /*0056*/ 	.short	0x0000
        /*0058*/ 	.byte	0x00, 0xf0, 0x21, 0x31


	//----- nvinfo : EIATTR_MAXREG_COUNT
	.align		4
.L_7713:
        /*005c*/ 	.byte	0x03, 0x1b
        /*005e*/ 	.short	0x0080


	//----- nvinfo : EIATTR_MERCURY_ISA_VERSION
	.align		4
        /*0060*/ 	.byte	0x03, 0x5f
        /*0062*/ 	.short	0x0000


	//----- nvinfo : EIATTR_EXIT_INSTR_OFFSETS
	.align		4
        /*0064*/ 	.byte	0x04, 0x1c
        /*0066*/ 	.short	(.L_7715 - .L_7714)


	//   ....[0]....
.L_7714:
        /*0068*/ 	.word	0x00000190


	//   ....[1]....
        /*006c*/ 	.word	0x00000640


	//   ....[2]....
        /*0070*/ 	.word	0x000006a0


	//   ....[3]....
        /*0074*/ 	.word	0x000008c0


	//----- nvinfo : EIATTR_MAX_THREADS
	.align		4
.L_7715:
        /*0078*/ 	.byte	0x04, 0x05
        /*007a*/ 	.short	(.L_7717 - .L_7716)
.L_7716:
        /*007c*/ 	.word	0x00000200
        /*0080*/ 	.word	0x00000001
        /*0084*/ 	.word	0x00000001


	//----- nvinfo : EIATTR_CRS_STACK_SIZE
	.align		4
.L_7717:
        /*0088*/ 	.byte	0x04, 0x1e
        /*008a*/ 	.short	(.L_7719 - .L_7718)
.L_7718:
        /*008c*/ 	.word	0x00000000
.L_7719:


//--------------------- .nv.info._ZN2at6native55_GLOBAL__N__de093ff9_22_ForeachBinaryOpList_cu_a911ec4325multi_tensor_apply_kernelINS1_18TensorListMetadataILi3EEENS1_24BinaryOpListAlphaFunctorIN3c107complexIfEELi3ELi2ELi2EEEJSt7dividesIS8_ES8_EEEvT_T0_DpT1_ --------------------------
	.section	.nv.info._ZN2at6native55_GLOBAL__N__de093ff9_22_ForeachBinaryOpList_cu_a911ec4325multi_tensor_apply_kernelINS1_18TensorListMetadataILi3EEENS1_24BinaryOpListAlphaFunctorIN3c107complexIfEELi3ELi2ELi2EEEJSt7dividesIS8_ES8_EEEvT_T0_DpT1_,"",@"SHT_CUDA_INFO"
	.sectionflags	@""
	.align	4


	//----- nvinfo : EIATTR_CUDA_API_VERSION
	.align		4
        /*0000*/ 	.byte	0x04, 0x37
        /*0002*/ 	.short	(.L_7721 - .L_7720)
.L_7720:
        /*0004*/ 	.word	0x00000082


	//----- nvinfo : EIATTR_SW2861232_WAR
	.align		4
.L_7721:
        /*0008*/ 	.byte	0x01, 0x35
	.zero		2


	//----- nvinfo : EIATTR_PARAM_CBANK
	.align		4
        /*000c*/ 	.byte	0x04, 0x0a
        /*000e*/ 	.short	(.L_7723 - .L_7722)
	.align		4
.L_7722:
        /*0010*/ 	.word	index@(.nv.constant0._ZN2at6native55_GLOBAL__N__de093ff9_22_ForeachBinaryOpList_cu_a911ec4325multi_tensor_apply_kernelINS1_18TensorListMetadataILi3EEENS1_24BinaryOpListAlphaFunctorIN3c107complexIfEELi3ELi2ELi2EEEJSt7dividesIS8_ES8_EEEvT_T0_DpT1_)
        /*0014*/ 	.short	0x0160
        /*0016*/ 	.short	0x0c58


	//----- nvinfo : EIATTR_CBANK_PARAM_SIZE
	.align		4
.L_7723:
        /*0018*/ 	.byte	0x03, 0x19
        /*001a*/ 	.short	0x0c58


	//----- nvinfo : EIATTR_KPARAM_INFO
	.align		4
        /*001c*/ 	.byte	0x04, 0x17
        /*001e*/ 	.short	(.L_7725 - .L_7724)
.L_7724:
        /*0020*/ 	.word	0x00000000
        /*0024*/ 	.short	0x0003
        /*0026*/ 	.short	0x0c50
        /*0028*/ 	.byte	0x00, 0xf0, 0x21, 0x00


	//----- nvinfo : EIATTR_KPARAM_INFO
	.align		4
.L_7725:
        /*002c*/ 	.byte	0x04, 0x17
        /*002e*/ 	.short	(.L_7727 - .L_7726)
.L_7726:
        /*0030*/ 	.word	0x00000000
        /*0034*/ 	.short	0x0002
        /*0036*/ 	.short	0x0c49
        /*0038*/ 	.byte	0x00, 0xf0, 0x05, 0x00


	//----- nvinfo : EIATTR_KPARAM_INFO
	.align		4
.L_7727:
        /*003c*/ 	.byte	0x04, 0x17
        /*003e*/ 	.short	(.L_7729 - .L_7728)
.L_7728:
        /*0040*/ 	.word	0x00000000
        /*0044*/ 	.short	0x0001
        /*0046*/ 	.short	0x0c48
        /*0048*/ 	.byte	0x00, 0xf0, 0x05, 0x00


	//----- nvinfo : EIATTR_KPARAM_INFO
	.align		4
.L_7729:
        /*004c*/ 	.byte	0x04, 0x17
        /*004e*/ 	.short	(.L_7731 - .L_7730)
.L_7730:
        /*0050*/ 	.word	0x00000000
        /*0054*/ 	.short	0x0000
        /*0056*/ 	.short	0x0000
        /*0058*/ 	.byte	0x00, 0xf0, 0x21, 0x31


	//----- nvinfo : EIATTR_MAXREG_COUNT
	.align		4
.L_7731:
        /*005c*/ 	.byte	0x03, 0x1b
        /*005e*/ 	.short	0x0080


	//----- nvinfo : EIATTR_MERCURY_ISA_VERSION
	.align		4
        /*0060*/ 	.byte	0x03, 0x5f
        /*0062*/ 	.short	0x0000


	//----- nvinfo : EIATTR_EXIT_INSTR_OFFSETS
	.align		4
        /*0064*/ 	.byte	0x04, 0x1c
        /*0066*/ 	.short	(.L_7733 - .L_7732)


	//   ....[0]....
.L_7732:
        /*0068*/ 	.word	0x000001c0


	//   ....[1]....
        /*006c*/ 	.word	0x00000fd0


	//   ....[2]....
        /*0070*/ 	.word	0x00001030


	//   ....[3]....
        /*0074*/ 	.word	0x00001a80


	//----- nvinfo : EIATTR_MAX_THREADS
	.align		4
.L_7733:
        /*0078*/ 	.byte	0x04, 0x05
        /*007a*/ 	.short	(.L_7735 - .L_7734)
.L_7734:
        /*007c*/ 	.word	0x00000200
        /*0080*/ 	.word	0x00000001
        /*0084*/ 	.word	0x00000001


	//----- nvinfo : EIATTR_CRS_STACK_SIZE
	.align		4
.L_7735:
        /*0088*/ 	.byte	0x04, 0x1e
        /*008a*/ 	.short	(.L_7737 - .L_7736)
.L_7736:
        /*008c*/ 	.word	0x00000000
.L_7737:


//--------------------- .nv.info._ZN2at6native55_GLOBAL__N__de093ff9_22_ForeachBinaryOpList_cu_a911ec4325multi_tensor_apply_kernelINS1_18TensorListMetadataILi3EEENS1_24BinaryOpListAlphaFunctorIN3c107complexIdEELi3ELi2ELi2EEEJSt7dividesIS8_ES8_EEEvT_T0_DpT1_ --------------------------
	.section	.nv.info._ZN2at6native55_GLOBAL__N__de093ff9_22_ForeachBinaryOpList_cu_a911ec4325multi_tensor_apply_kernelINS1_18TensorListMetadataILi3EEENS1_24BinaryOpListAlphaFunctorIN3c107complexIdEELi3ELi2ELi2EEEJSt7dividesIS8_ES8_EEEvT_T0_DpT1_,"",@"SHT_CUDA_INFO"
	.sectionflags	@""
	.align	4


	//----- nvinfo : EIATTR_CUDA_API_VERSION
	.align		4
        /*0000*/ 	.byte	0x04, 0x37
        /*0002*/ 	.short	(.L_7739 - .L_7738)
.L_7738:
        /*0004*/ 	.word	0x00000082


	//----- nvinfo : EIATTR_SW2861232_WAR
	.align		4
.L_7739:
        /*0008*/ 	.byte	0x01, 0x35
	.zero		2


	//----- nvinfo : EIATTR_PARAM_CBANK
	.align		4
        /*000c*/ 	.byte	0x04, 0x0a
        /*000e*/ 	.short	(.L_7741 - .L_7740)
	.align		4
.L_7740:
        /*0010*/ 	.word	index@(.nv.constant0._ZN2at6native55_GLOBAL__N__de093ff9_22_ForeachBinaryOpList_cu_a911ec4325multi_tensor_apply_kernelINS1_18TensorListMetadataILi3EEENS1_24BinaryOpListAlphaFunctorIN3c107complexIdEELi3ELi2ELi2EEEJSt7dividesIS8_ES8_EEEvT_T0_DpT1_)
        /*0014*/ 	.short	0x0160
        /*0016*/ 	.short	0x0c60


	//----- nvinfo : EIATTR_CBANK_PARAM_SIZE
	.align		4
.L_7741:
        /*0018*/ 	.byte	0x03, 0x19
        /*001a*/ 	.short	0x0c60


	//----- nvinfo : EIATTR_KPARAM_INFO
	.align		4
        /*001c*/ 	.byte	0x04, 0x17
        /*001e*/ 	.short	(.L_7743 - .L_7742)
.L_7742:
        /*0020*/ 	.word	0x00000000
        /*0024*/ 	.short	0x0003
        /*0026*/ 	.short	0x0c50
        /*0028*/ 	.byte	0x00, 0xf0, 0x41, 0x00


	//----- nvinfo : EIATTR_KPARAM_INFO
	.align		4
.L_7743:
        /*002c*/ 	.byte	0x04, 0x17
        /*002e*/ 	.short	(.L_7745 - .L_7744)
.L_7744:
        /*0030*/ 	.word	0x00000000
        /*0034*/ 	.short	0x0002
        /*0036*/ 	.short	0x0c49
        /*0038*/ 	.byte	0x00, 0xf0, 0x05, 0x00


	//----- nvinfo : EIATTR_KPARAM_INFO
	.align		4
.L_7745:
        /*003c*/ 	.byte	0x04, 0x17
        /*003e*/ 	.short	(.L_7747 - .L_7746)
.L_7746:
        /*0040*/ 	.word	0x00000000
        /*0044*/ 	.short	0x0001
        /*0046*/ 	.short	0x0c48
        /*0048*/ 	.byte	0x00, 0xf0, 0x05, 0x00


	//----- nvinfo : EIATTR_KPARAM_INFO
	.align		4
.L_7747:
        /*004c*/ 	.byte	0x04, 0x17
        /*004e*/ 	.short	(.L_7749 - .L_7748)
.L_7748:
        /*0050*/ 	.word	0x00000000
        /*0054*/ 	.short	0x0000
        /*0056*/ 	.short	0x0000
        /*0058*/ 	.byte	0x00, 0xf0, 0x21, 0x31


	//----- nvinfo : EIATTR_MAXREG_COUNT
	.align		4
.L_7749:
        /*005c*/ 	.byte	0x03, 0x1b
        /*005e*/ 	.short	0x0080


	//----- nvinfo : EIATTR_MERCURY_ISA_VERSION
	.align		4
        /*0060*/ 	.byte	0x03, 0x5f
        /*0062*/ 	.short	0x0000


	//----- nvinfo : EIATTR_EXIT_INSTR_OFFSETS
	.align		4
        /*0064*/ 	.byte	0x04, 0x1c
        /*0066*/ 	.short	(.L_7751 - .L_7750)


	//   ....[0]....
.L_7750:
        /*0068*/ 	.word	0x000001c0


	//   ....[1]....
        /*006c*/ 	.word	0x00002db0


	//   ....[2]....
        /*0070*/ 	.word	0x00002e10


	//   ....[3]....
        /*0074*/ 	.word	0x000056a0


	//----- nvinfo : EIATTR_MAX_THREADS
	.align		4
.L_7751:
        /*0078*/ 	.byte	0x04, 0x05
        /*007a*/ 	.short	(.L_7753 - .L_7752)
.L_7752:
        /*007c*/ 	.word	0x00000200
        /*0080*/ 	.word	0x00000001
        /*0084*/ 	.word	0x00000001


	//----- nvinfo : EIATTR_CRS_STACK_SIZE
	.align		4
.L_7753:
        /*0088*/ 	.byte	0x04, 0x1e
        /*008a*/ 	.short	(.L_7755 - .L_7754)
.L_7754:
        /*008c*/ 	.word	0x00000000
.L_7755:


//--------------------- .nv.info._ZN2at6native55_GLOBAL__N__de093ff9_22_ForeachBinaryOpList_cu_a911ec4325multi_tensor_apply_kernelINS1_18TensorListMetadataILi3EEENS1_24BinaryOpListAlphaFunctorIfLi3ELi2ELi2EEEJSt7dividesIfEfEEEvT_T0_DpT1_ --------------------------
	.section	.nv.info._ZN2at6native55_GLOBAL__N__de093ff9_22_ForeachBinaryOpList_cu_a911ec4325multi_tensor_apply_kernelINS1_18TensorListMetadataILi3EEENS1_24BinaryOpListAlphaFunctorIfLi3ELi2ELi2EEEJSt7dividesIfEfEEEvT_T0_DpT1_,"",@"SHT_CUDA_INFO"
	.sectionflags	@""
	.align	4


	//----- nvinfo : EIATTR_CUDA_API_VERSION
	.align		4
        /*0000*/ 	.byte	0x04, 0x37
        /*0002*/ 	.short	(.L_7757 - .L_7756)
.L_7756:
        /*0004*/ 	.word	0x00000082


	//----- nvinfo : EIATTR_SW2861232_WAR
	.align		4
.L_7757:
        /*0008*/ 	.byte	0x01, 0x35
	.zero		2


	//----- nvinfo : EIATTR_PARAM_CBANK
	.align		4
        /*000c*/ 	.byte	0x04, 0x0a
        /*000e*/ 	.short	(.L_7759 - .L_7758)
	.align		4
.L_7758:
        /*0010*/ 	.word	index@(.nv.constant0._ZN2at6native55_GLOBAL__N__de093ff9_22_ForeachBinaryOpList_cu_a911ec4325multi_tensor_apply_kernelINS1_18TensorListMetadataILi3EEENS1_24BinaryOpListAlphaFunctorIfLi3ELi2ELi2EEEJSt7dividesIfEfEEEvT_T0_DpT1_)
        /*0014*/ 	.short	0x0160
        /*0016*/ 	.short	0x0c50


	//----- nvinfo : EIATTR_CBANK_PARAM_SIZE
	.align		4
.L_7759:
        /*0018*/ 	.byte	0x03, 0x19
        /*001a*/ 	.short	0x0c50


	//----- nvinfo : EIATTR_KPARAM_INFO
	.align		4
        /*001c*/ 	.byte	0x04, 0x17
        /*001e*/ 	.short	(.L_7761 - .L_7760)
.L_7760:
        /*0020*/ 	.word	0x00000000
        /*0024*/ 	.short	0x0003
        /*0026*/ 	.short	0x0c4c
        /*0028*/ 	.byte	0x00, 0xf0, 0x11, 0x00


	//----- nvinfo : EIATTR_KPARAM_INFO
	.align		4
.L_7761:
        /*002c*/ 	.byte	0x04, 0x17
        /*002e*/ 	.short	(.L_7763 - .L_7762)
.L_7762:
        /*0030*/ 	.word	0x00000000
        /*0034*/ 	.short	0x0002
        /*0036*/ 	.short	0x0c49
        /*0038*/ 	.byte	0x00, 0xf0, 0x05, 0x00


	//----- nvinfo : EIATTR_KPARAM_INFO
	.align		4
.L_7763:
        /*003c*/ 	.byte	0x04, 0x17
        /*003e*/ 	.short	(.L_7765 - .L_7764)
.L_7764:
        /*0040*/ 	.word	0x00000000
        /*0044*/ 	.short	0x0001
        /*0046*/ 	.short	0x0c48
        /*0048*/ 	.byte	0x00, 0xf0, 0x05, 0x00


	//----- nvinfo : EIATTR_KPARAM_INFO
	.align		4
.L_7765:
        /*004c*/ 	.byte	0x04, 0x17
        /*004e*/ 	.short	(.L_7767 - .L_7766)
.L_7766:
        /*0050*/ 	.word	0x00000000
        /*0054*/ 	.short	0x0000
        /*0056*/ 	.short	0x0000
        /*0058*/ 	.byte	0x00, 0xf0, 0x21, 0x31


	//----- nvinfo : EIATTR_MAXREG_COUNT
	.align		4
.L_7767:
        /*005c*/ 	.byte	0x03, 0x1b
        /*005e*/ 	.short	0x0080


	//----- nvinfo : EIATTR_MERCURY_ISA_VERSION
	.align		4
        /*0060*/ 	.byte	0x03, 0x5f
        /*0062*/ 	.short	0x0000


	//----- nvinfo : EIATTR_EXIT_INSTR_OFFSETS
	.align		4
        /*0064*/ 	.byte	0x04, 0x1c
        /*0066*/ 	.short	(.L_7769 - .L_7768)


	//   ....[0]....
.L_7768:
        /*0068*/ 	.word	0x000001c0


	//   ....[1]....
        /*006c*/ 	.word	0x00000760


	//   ....[2]....
        /*0070*/ 	.word	0x000007c0


	//   ....[3]....
        /*0074*/ 	.word	0x000009e0


	//----- nvinfo : EIATTR_MAX_THREADS
	.align		4
.L_7769:
        /*0078*/ 	.byte	0x04, 0x05
        /*007a*/ 	.short	(.L_7771 - .L_7770)
.L_7770:
        /*007c*/ 	.word	0x00000200
        /*0080*/ 	.word	0x00000001
        /*0084*/ 	.word	0x00000001


	//----- nvinfo : EIATTR_CRS_STACK_SIZE
	.align		4
.L_7771:
        /*0088*/ 	.byte	0x04, 0x1e
        /*008a*/ 	.short	(.L_7773 - .L_7772)
.L_7772:
        /*008c*/ 	.word	0x00000000
.L_7773:


//--------------------- .nv.info._ZN2at6native55_GLOBAL__N__de093ff9_22_ForeachBinaryOpList_cu_a911ec4325multi_tensor_apply_kernelINS1_18TensorListMetadataILi3EEENS1_24BinaryOpListAlphaFunctorIdLi3ELi2ELi2EEEJSt7dividesIdEdEEEvT_T0_DpT1_ --------------------------
	.section	.nv.info._ZN2at6native55_GLOBAL__N__de093ff9_22_ForeachBinaryOpList_cu_a911ec4325multi_tensor_apply_kernelINS1_18TensorListMetadataILi3EEENS1_24BinaryOpListAlphaFunctorIdLi3ELi2ELi2EEEJSt7dividesIdEdEEEvT_T0_DpT1_,"",@"SHT_CUDA_INFO"
	.sectionflags	@""
	.align	4


	//----- nvinfo : EIATTR_CUDA_API_VERSION
	.align		4
        /*0000*/ 	.byte	0x04, 0x37
        /*0002*/ 	.short	(.L_7775 - .L_7774)
.L_7774:
        /*0004*/ 	.word	0x00000082


	//----- nvinfo : EIATTR_SW2861232_WAR
	.align		4
.L_7775:
        /*0008*/ 	.byte	0x01, 0x35
	.zero		2


	//----- nvinfo : EIATTR_PARAM_CBANK
	.align		4
        /*000c*/ 	.byte	0x04, 0x0a
        /*000e*/ 	.short	(.L_7777 - .L_7776)
	.align		4
.L_7776:
        /*0010*/ 	.word	index@(.nv.constant0._ZN2at6native55_GLOBAL__N__de093ff9_22_ForeachBinaryOpList_cu_a911ec4325multi_tensor_apply_kernelINS1_18TensorListMetadataILi3EEENS1_24BinaryOpListAlphaFunctorIdLi3ELi2ELi2EEEJSt7dividesIdEdEEEvT_T0_DpT1_)
        /*0014*/ 	.short	0x0160
        /*0016*/ 	.short	0x0c58


	//----- nvinfo : EIATTR_CBANK_PARAM_SIZE
	.align		4
.L_7777:
        /*0018*/ 	.byte	0x03, 0x19
        /*001a*/ 	.short	0x0c58


	//----- nvinfo : EIATTR_KPARAM_INFO
	.align		4
        /*001c*/ 	.byte	0x04, 0x17
        /*001e*/ 	.short	(.L_7779 - .L_7778)
.L_7778:
        /*0020*/ 	.word	0x00000000
        /*0024*/ 	.short	0x0003
        /*0026*/ 	.short	0x0c50
        /*0028*/ 	.byte	0x00, 0xf0, 0x21, 0x00


	//----- nvinfo : EIATTR_KPARAM_INFO
	.align		4
.L_7779:
        /*002c*/ 	.byte	0x04, 0x17
        /*002e*/ 	.short	(.L_7781 - .L_7780)
.L_7780:
        /*0030*/ 	.word	0x00000000
        /*0034*/ 	.short	0x0002
        /*0036*/ 	.short	0x0c49
        /*0038*/ 	.byte	0x00, 0xf0, 0x05, 0x00


	//----- nvinfo : EIATTR_KPARAM_INFO
	.align		4
.L_7781:
        /*003c*/ 	.byte	0x04, 0x17
        /*003e*/ 	.short	(.L_7783 - .L_7782)
.L_7782:
        /*0040*/ 	.word	0x00000000
        /*0044*/ 	.short	0x0001
        /*0046*/ 	.short	0x0c48
        /*0048*/ 	.byte	0x00, 0xf0, 0x05, 0x00


	//----- nvinfo : EIATTR_KPARAM_INFO
	.align		4
.L_7783:
        /*004c*/ 	.byte	0x04, 0x17
        /*004e*/ 	.short	(.L_7785 - .L_7784)
.L_7784:
        /*0050*/ 	.word	0x00000000
        /*0054*/ 	.short	0x0000
        /*0056*/ 	.short	0x0000
        /*0058*/ 	.byte	0x00, 0xf0, 0x21, 0x31


	//----- nvinfo : EIATTR_MAXREG_COUNT
	.align		4
.L_7785:
        /*005c*/ 	.byte	0x03, 0x1b
        /*005e*/ 	.short	0x0080


	//----- nvinfo : EIATTR_MERCURY_ISA_VERSION
	.align		4
        /*0060*/ 	.byte	0x03, 0x5f
        /*0062*/ 	.short	0x0000


	//----- nvinfo : EIATTR_EXIT_INSTR_OFFSETS
	.align		4
        /*0064*/ 	.byte	0x04, 0x1c
        /*0066*/ 	.short	(.L_7787 - .L_7786)


	//   ....[0]....
.L_7786:
        /*0068*/ 	.word	0x000001c0


	//   ....[1]....
        /*006c*/ 	.word	0x00000cb0


	//   ....[2]....
        /*0070*/ 	.word	0x00000d10


	//   ....[3]....
        /*0074*/ 	.word	0x000014c0


	//----- nvinfo : EIATTR_MAX_THREADS
	.align		4
.L_7787:
        /*0078*/ 	.byte	0x04, 0x05
        /*007a*/ 	.short	(.L_7789 - .L_7788)
.L_7788:
        /*007c*/ 	.word	0x00000200
        /*0080*/ 	.word	0x00000001
        /*0084*/ 	.word	0x00000001


	//----- nvinfo : EIATTR_CRS_STACK_SIZE
	.align		4
.L_7789:
        /*0088*/ 	.byte	0x04, 0x1e
        /*008a*/ 	.short	(.L_7791 - .L_7790)
.L_7790:
        /*008c*/ 	.word	0x00000000
.L_7791:


//--------------------- .nv.info._ZN2at6native55_GLOBAL__N__de093ff9_22_ForeachBinaryOpList_cu_a911ec4325multi_tensor_apply_kernelINS1_18TensorListMetadataILi3EEENS1_24BinaryOpListAlphaFunctorIsLi3ELi2ELi2EEEJSt7dividesIsEsEEEvT_T0_DpT1_ --------------------------
	.section	.nv.info._ZN2at6native55_GLOBAL__N__de093ff9_22_ForeachBinaryOpList_cu_a911ec4325multi_tensor_apply_kernelINS1_18TensorListMetadataILi3EEENS1_24BinaryOpListAlphaFunctorIsLi3ELi2ELi2EEEJSt7dividesIsEsEEEvT_T0_DpT1_,"",@"SHT_CUDA_INFO"
	.sectionflags	@""
	.align	4


	//----- nvinfo : EIATTR_CUDA_API_VERSION
	.align		4
        /*0000*/ 	.byte	0x04, 0x37
        /*0002*/ 	.short	(.L_7793 - .L_7792)
.L_7792:
        /*0004*/ 	.word	0x00000082


	//----- nvinfo : EIATTR_SW2861232_WAR
	.align		4
.L_7793:
        /*0008*/ 	.byte	0x01, 0x35
	.zero		2


	//----- nvinfo : EIATTR_PARAM_CBANK
	.align		4
        /*000c*/ 	.byte	0x04, 0x0a
        /*000e*/ 	.short	(.L_7795 - .L_7794)
	.align		4
.L_7794:
        /*0010*/ 	.word	index@(.nv.constant0._ZN2at6native55_GLOBAL__N__de093ff9_22_ForeachBinaryOpList_cu_a911ec4325multi_tensor_apply_kernelINS1_18TensorListMetadataILi3EEENS1_24BinaryOpListAlphaFunctorIsLi3ELi2ELi2EEEJSt7dividesIsEsEEEvT_T0_DpT1_)
        /*0014*/ 	.short	0x0160
        /*0016*/ 	.short	0x0c4c


	//----- nvinfo : EIATTR_CBANK_PARAM_SIZE
	.align		4
.L_7795:
        /*0018*/ 	.byte	0x03, 0x19
        /*001a*/ 	.short	0x0c4c


	//----- nvinfo : EIATTR_KPARAM_INFO
	.align		4
        /*001c*/ 	.byte	0x04, 0x17
        /*001e*/ 	.short	(.L_7797 - .L_7796)
.L_7796:
        /*0020*/ 	.word	0x00000000
        /*0024*/ 	.short	0x0003
        /*0026*/ 	.short	0x0c4a
        /*0028*/ 	.byte	0x00, 0xf0, 0x09, 0x00


	//----- nvinfo : EIATTR_KPARAM_INFO
	.align		4
.L_7797:
        /*002c*/ 	.byte	0x04, 0x17
        /*002e*/ 	.short	(.L_7799 - .L_7798)
.L_7798:
        /*0030*/ 	.word	0x00000000
        /*0034*/ 	.short	0x0002
        /*0036*/ 	.short	0x0c49
        /*0038*/ 	.byte	0x00, 0xf0, 0x05, 0x00


	//----- nvinfo : EIATTR_KPARAM_INFO
	.align		4
.L_7799:
        /*003c*/ 	.byte	0x04, 0x17
        /*003e*/ 	.short	(.L_7801 - .L_7800)
.L_7800:
        /*0040*/ 	.word	0x00000000
        /*0044*/ 	.short	0x0001
        /*0046*/ 	.short	0x0c48
        /*0048*/ 	.byte	0x00, 0xf0, 0x05, 0x00


	//----- nvinfo : EIATTR_KPARAM_INFO
	.align		4
.L_7801:
        /*004c*/ 	.byte	0x04, 0x17
        /*004e*/ 	.short	(.L_7803 - .L_7802)
.L_7802:
        /*0050*/ 	.word	0x00000000
        /*0054*/ 	.short	0x0000
        /*0056*/ 	.short	0x0000
        /*0058*/ 	.byte	0x00, 0xf0, 0x21, 0x31


	//----- nvinfo : EIATTR_MAXREG_COUNT
	.align		4
.L_7803:
        /*005c*/ 	.byte	0x03, 0x1b
        /*005e*/ 	.short	0x0080


	//----- nvinfo : EIATTR_MERCURY_ISA_VERSION
	.align		4
        /*0060*/ 	.byte	0x03, 0x5f
        /*0062*/ 	.short	0x0000


	//----- nvinfo : EIATTR_EXIT_INSTR_OFFSETS
	.align		4
        /*0064*/ 	.byte	0x04, 0x1c
        /*0066*/ 	.short	(.L_7805 - .L_7804)


	//   ....[0]....
.L_7804:
        /*0068*/ 	.word	0x000001c0


	//   ....[1]....
        /*006c*/ 	.word	0x00000df0


	//   ....[2]....
        /*0070*/ 	.word	0x00000e50


	//   ....[3]....
        /*0074*/ 	.word	0x00001750


	//----- nvinfo : EIATTR_MAX_THREADS
	.align		4
.L_7805:
        /*0078*/ 	.byte	0x04, 0x05
        /*007a*/ 	.short	(.L_7807 - .L_7806)
.L_7806:
        /*007c*/ 	.word	0x00000200
        /*0080*/ 	.word	0x00000001
        /*0084*/ 	.word	0x00000001


	//----- nvinfo : EIATTR_CRS_STACK_SIZE
	.align		4
.L_7807:
        /*0088*/ 	.byte	0x04, 0x1e
        /*008a*/ 	.short	(.L_7809 - .L_7808)
.L_7808:
        /*008c*/ 	.word	0x00000000
.L_7809:


//--------------------- .nv.info._ZN2at6native55_GLOBAL__N__de093ff9_22_ForeachBinaryOpList_cu_a911ec4325multi_tensor_apply_kernelINS1_18TensorListMetadataILi3EEENS1_24BinaryOpListAlphaFunctorIlLi3ELi2ELi2EEEJSt7dividesIlElEEEvT_T0_DpT1_ --------------------------
	.section	.nv.info._ZN2at6native55_GLOBAL__N__de093ff9_22_ForeachBinaryOpList_cu_a911ec4325multi_tensor_apply_kernelINS1_18TensorListMetadataILi3EEENS1_24BinaryOpListAlphaFunctorIlLi3ELi2ELi2EEEJSt7dividesIlElEEEvT_T0_DpT1_,"",@"SHT_CUDA_INFO"
	.sectionflags	@""
	.align	4


	//----- nvinfo : EIATTR_CUDA_API_VERSION
	.align		4
        /*0000*/ 	.byte	0x04, 0x37
        /*0002*/ 	.short	(.L_7811 - .L_7810)
.L_7810:
        /*0004*/ 	.word	0x00000082


	//----- nvinfo : EIATTR_SW2861232_WAR
	.align		4
.L_7811:
        /*0008*/ 	.byte	0x01, 0x35
	.zero		2


	//----- nvinfo : EIATTR_PARAM_CBANK
	.align		4
        /*000c*/ 	.byte	0x04, 0x0a
        /*000e*/ 	.short	(.L_7813 - .L_7812)
	.align		4
.L_7812:
        /*0010*/ 	.word	index@(.nv.constant0._ZN2at6native55_GLOBAL__N__de093ff9_22_ForeachBinaryOpList_cu_a911ec4325multi_tensor_apply_kernelINS1_18TensorListMetadataILi3EEENS1_24BinaryOpListAlphaFunctorIlLi3ELi2ELi2EEEJSt7dividesIlElEEEvT_T0_DpT1_)
        /*0014*/ 	.short	0x0160
        /*0016*/ 	.short	0x0c58


	//----- nvinfo : EIATTR_CBANK_PARAM_SIZE
	.align		4
.L_7813:
        /*0018*/ 	.byte	0x03, 0x19
        /*001a*/ 	.short	0x0c58


	//----- nvinfo : EIATTR_KPARAM_INFO
	.align		4
        /*001c*/ 	.byte	0x04, 0x17
        /*001e*/ 	.short	(.L_7815 - .L_7814)
.L_7814:
        /*0020*/ 	.word	0x00000000
        /*0024*/ 	.short	0x0003
        /*0026*/ 	.short	0x0c50
        /*0028*/ 	.byte	0x00, 0xf0, 0x21, 0x00


	//----- nvinfo : EIATTR_KPARAM_INFO
	.align		4
.L_7815:
        /*002c*/ 	.byte	0x04, 0x17
        /*002e*/ 	.short	(.L_7817 - .L_7816)
.L_7816:
        /*0030*/ 	.word	0x00000000
        /*0034*/ 	.short	0x0002
        /*0036*/ 	.short	0x0c49
        /*0038*/ 	.byte	0x00, 0xf0, 0x05, 0x00


	//----- nvinfo : EIATTR_KPARAM_INFO
	.align		4
.L_7817:
        /*003c*/ 	.byte	0x04, 0x17
        /*003e*/ 	.short	(.L_7819 - .L_7818)
.L_7818:
        /*0040*/ 	.word	0x00000000
        /*0044*/ 	.short	0x0001
        /*0046*/ 	.short	0x0c48
        /*0048*/ 	.byte	0x00, 0xf0, 0x05, 0x00


	//----- nvinfo : EIATTR_KPARAM_INFO
	.align		4
.L_7819:
        /*004c*/ 	.byte	0x04, 0x17
        /*004e*/ 	.short	(.L_7821 - .L_7820)
.L_7820:
        /*0050*/ 	.word	0x00000000
        /*0054*/ 	.short	0x0000
        /*0056*/ 	.short	0x0000
        /*0058*/ 	.byte	0x00, 0xf0, 0x21, 0x31


	//----- nvinfo : EIATTR_MAXREG_COUNT
	.align		4
.L_7821:
        /*005c*/ 	.byte	0x03, 0x1b
        /*005e*/ 	.short	0x0080


	//----- nvinfo : EIATTR_MERCURY_ISA_VERSION
	.align		4
        /*0060*/ 	.byte	0x03, 0x5f
        /*0062*/ 	.short	0x0000


	//----- nvinfo : EIATTR_EXIT_INSTR_OFFSETS
	.align		4
        /*0064*/ 	.byte	0x04, 0x1c
        /*0066*/ 	.short	(.L_7823 - .L_7822)


	//   ....[0]....
.L_7822:
        /*0068*/ 	.word	0x000001c0


	//   ....[1]....
        /*006c*/ 	.word	0x00001010


	//   ....[2]....
        /*0070*/ 	.word	0x00001070


	//   ....[3]....
        /*0074*/ 	.word	0x00001b50


	//----- nvinfo : EIATTR_MAX_THREADS
	.align		4
.L_7823:
        /*0078*/ 	.byte	0x04, 0x05
        /*007a*/ 	.short	(.L_7825 - .L_7824)
.L_7824:
        /*007c*/ 	.word	0x00000200
        /*0080*/ 	.word	0x00000001
        /*0084*/ 	.word	0x00000001


	//----- nvinfo : EIATTR_CRS_STACK_SIZE
	.align		4
.L_7825:
        /*0088*/ 	.byte	0x04, 0x1e
        /*008a*/ 	.short	(.L_7827 - .L_7826)
.L_7826:
        /*008c*/ 	.word	0x00000000
.L_7827:


//--------------------- .nv.info._ZN2at6native55_GLOBAL__N__de093ff9_22_ForeachBinaryOpList_cu_a911ec4325multi_tensor_apply_kernelINS1_18TensorListMetadataILi3EEENS1_24BinaryOpListAlphaFunctorIiLi3ELi2ELi2EEEJSt7dividesIiEiEEEvT_T0_DpT1_ --------------------------
	.section	.nv.info._ZN2at6native55_GLOBAL__N__de093ff9_22_ForeachBinaryOpList_cu_a911ec4325multi_tensor_apply_kernelINS1_18TensorListMetadataILi3EEENS1_24BinaryOpListAlphaFunctorIiLi3ELi2ELi2EEEJSt7dividesIiEiEEEvT_T0_DpT1_,"",@"SHT_CUDA_INFO"
	.sectionflags	@""
	.align	4


	//----- nvinfo : EIATTR_CUDA_API_VERSION
	.align		4
        /*0000*/ 	.byte	0x04, 0x37
        /*0002*/ 	.short	(.L_7829 - .L_7828)
.L_7828:
        /*0004*/ 	.word	0x00000082


	//----- nvinfo : EIATTR_SW2861232_WAR
	.align		4
.L_7829:
        /*0008*/ 	.byte	0x01, 0x35
	.zero		2


	//----- nvinfo : EIATTR_PARAM_CBANK
	.align		4
        /*000c*/ 	.byte	0x04, 0x0a
        /*000e*/ 	.short	(.L_7831 - .L_7830)
	.align		4
.L_7830:
        /*0010*/ 	.word	index@(.nv.constant0._ZN2at6native55_GLOBAL__N__de093ff9_22_ForeachBinaryOpList_cu_a911ec4325multi_tensor_apply_kernelINS1_18TensorListMetadataILi3EEENS1_24BinaryOpListAlphaFunctorIiLi3ELi2ELi2EEEJSt7dividesIiEiEEEvT_T0_DpT1_)
        /*0014*/ 	.short	0x0160
        /*0016*/ 	.short	0x0c50


	//----- nvinfo : EIATTR_CBANK_PARAM_SIZE
	.align		4
.L_7831:
        /*0018*/ 	.byte	0x03, 0x19
        /*001a*/ 	.short	0x0c50


	//----- nvinfo : EIATTR_KPARAM_INFO
	.align		4
        /*001c*/ 	.byte	0x04, 0x17
        /*001e*/ 	.short	(.L_7833 - .L_7832)
.L_7832:
        /*0020*/ 	.word	0x00000000
        /*0024*/ 	.short	0x0003
        /*0026*/ 	.short	0x0c4c
        /*0028*/ 	.byte	0x00, 0xf0, 0x11, 0x00


	//----- nvinfo : EIATTR_KPARAM_INFO
	.align		4
.L_7833:
        /*002c*/ 	.byte	0x04, 0x17
        /*002e*/ 	.short	(.L_7835 - .L_7834)
.L_7834:
        /*0030*/ 	.word	0x00000000
        /*0034*/ 	.short	0x0002
        /*0036*/ 	.short	0x0c49
        /*0038*/ 	.byte	0x00, 0xf0, 0x05, 0x00


	//----- nvinfo : EIATTR_KPARAM_INFO
	.align		4
.L_7835:
        /*003c*/ 	.byte	0x04, 0x17
        /*003e*/ 	.short	(.L_7837 - .L_7836)
.L_7836:
        /*0040*/ 	.word	0x00000000
        /*0044*/ 	.short	0x0001
        /*0046*/ 	.short	0x0c48
        /*0048*/ 	.byte	0x00, 0xf0, 0x05, 0x00


	//----- nvinfo : EIATTR_KPARAM_INFO
	.align		4
.L_7837:
        /*004c*/ 	.byte	0x04, 0x17
        /*004e*/ 	.short	(.L_7839 - .L_7838)
.L_7838:
        /*0050*/ 	.word	0x00000000
        /*0054*/ 	.short	0x0000
        /*0056*/ 	.short	0x0000
        /*0058*/ 	.byte	0x00, 0xf0, 0x21, 0x31


	//----- nvinfo : EIATTR_MAXREG_COUNT
	.align		4
.L_7839:
        /*005c*/ 	.byte	0x03, 0x1b
        /*005e*/ 	.short	0x0080


	//----- nvinfo : EIATTR_MERCURY_ISA_VERSION
	.align		4
        /*0060*/ 	.byte	0x03, 0x5f
        /*0062*/ 	.short	0x0000


	//----- nvinfo : EIATTR_EXIT_INSTR_OFFSETS
	.align		4
        /*0064*/ 	.byte	0x04, 0x1c
        /*0066*/ 	.short	(.L_7841 - .L_7840)


	//   ....[0]....
.L_7840:
        /*0068*/ 	.word	0x000001c0


	//   ....[1]....
        /*006c*/ 	.word	0x00000d30


	//   ....[2]....
        /*0070*/ 	.word	0x00000d90


	//   ....[3]....
        /*0074*/ 	.word	0x00001580


	//----- nvinfo : EIATTR_MAX_THREADS
	.align		4
.L_7841:
        /*0078*/ 	.byte	0x04, 0x05
        /*007a*/ 	.short	(.L_7843 - .L_7842)
.L_7842:
        /*007c*/ 	.word	0x00000200
        /*0080*/ 	.word	0x00000001
        /*0084*/ 	.word	0x00000001


	//----- nvinfo : EIATTR_CRS_STACK_SIZE
	.align		4
.L_7843:
        /*0088*/ 	.byte	0x04, 0x1e
        /*008a*/ 	.short	(.L_7845 - .L_7844)
.L_7844:
        /*008c*/ 	.word	0x00000000
.L_7845:


//--------------------- .nv.info._ZN2at6native55_GLOBAL__N__de093ff9_22_ForeachBinaryOpList_cu_a911ec4325multi_tensor_apply_kernelINS1_18TensorListMetadataILi3EEENS1_24BinaryOpListAlphaFunctorIaLi3ELi2ELi2EEEJSt7dividesIaEaEEEvT_T0_DpT1_ --------------------------
	.section	.nv.info._ZN2at6native55_GLOBAL__N__de093ff9_22_ForeachBinaryOpList_cu_a911ec4325multi_tensor_apply_kernelINS1_18TensorListMetadataILi3EEENS1_24BinaryOpListAlphaFunctorIaLi3ELi2ELi2EEEJSt7dividesIaEaEEEvT_T0_DpT1_,"",@"SHT_CUDA_INFO"
	.sectionflags	@""
	.align	4


	//----- nvinfo : EIATTR_CUDA_API_VERSION
	.align		4
        /*0000*/ 	.byte	0x04, 0x37
        /*0002*/ 	.short	(.L_7847 - .L_7846)
.L_7846:
        /*0004*/ 	.word	0x00000082


	//----- nvinfo : EIATTR_SW2861232_WAR
	.align		4
.L_7847:
        /*0008*/ 	.byte	0x01, 0x35
	.zero		2


	//----- nvinfo : EIATTR_PARAM_CBANK
	.align		4
        /*000c*/ 	.byte	0x04, 0x0a
        /*000e*/ 	.short	(.L_7849 - .L_7848)
	.align		4
.L_7848:
        /*0010*/ 	.word	index@(.nv.constant0._ZN2at6native55_GLOBAL__N__de093ff9_22_ForeachBinaryOpList_cu_a911ec4325multi_tensor_apply_kernelINS1_18TensorListMetadataILi3EEENS1_24BinaryOpListAlphaFunctorIaLi3ELi2ELi2EEEJSt7dividesIaEaEEEvT_T0_DpT1_)
        /*0014*/ 	.short	0x0160
        /*0016*/ 	.short	0x0c4b


	//----- nvinfo : EIATTR_CBANK_PARAM_SIZE
	.align		4
.L_7849:
        /*0018*/ 	.byte	0x03, 0x19
        /*001a*/ 	.short	0x0c4b


	//----- nvinfo : EIATTR_KPARAM_INFO
	.align		4
        /*001c*/ 	.byte	0x04, 0x17
        /*001e*/ 	.short	(.L_7851 - .L_7850)
.L_7850:
        /*0020*/ 	.word	0x00000000
        /*0024*/ 	.short	0x0003
        /*0026*/ 	.short	0x0c4a
        /*0028*/ 	.byte	0x00, 0xf0, 0x05, 0x00


	//----- nvinfo : EIATTR_KPARAM_INFO
	.align		4
.L_7851:
        /*002c*/ 	.byte	0x04, 0x17
        /*002e*/ 	.short	(.L_7853 - .L_7852)
.L_7852:
        /*0030*/ 	.word	0x00000000
        /*0034*/ 	.short	0x0002
        /*0036*/ 	.short	0x0c49
        /*0038*/ 	.byte	0x00, 0xf0, 0x05, 0x00


	//----- nvinfo : EIATTR_KPARAM_INFO
	.align		4
.L_7853:
        /*003c*/ 	.byte	0x04, 0x17
        /*003e*/ 	.short	(.L_7855 - .L_7854)
.L_7854:
        /*0040*/ 	.word	0x00000000
        /*0044*/ 	.short	0x0001
        /*0046*/ 	.short	0x0c48
        /*0048*/ 	.byte	0x00, 0xf0, 0x05, 0x00


	//----- nvinfo : EIATTR_KPARAM_INFO
	.align		4
.L_7855:
        /*004c*/ 	.byte	0x04, 0x17
        /*004e*/ 	.short	(.L_7857 - .L_7856)
.L_7856:
        /*0050*/ 	.word	0x00000000
        /*0054*/ 	.short	0x0000
        /*0056*/ 	.short	0x0000
        /*0058*/ 	.byte	0x00, 0xf0, 0x21, 0x31


	//----- nvinfo : EIATTR_MAXREG_COUNT
	.align		4
.L_7857:
        /*005c*/ 	.byte	0x03, 0x1b
        /*005e*/ 	.short	0x0080


	//----- nvinfo : EIATTR_MERCURY_ISA_VERSION
	.align		4
        /*0060*/ 	.byte	0x03, 0x5f
        /*0062*/ 	.short	0x0000


	//----- nvinfo : EIATTR_EXIT_INSTR_OFFSETS
	.align		4
        /*0064*/ 	.byte	0x04, 0x1c
        /*0066*/ 	.short	(.L_7859 - .L_7858)


	//   ....[0]....
.L_7858:
        /*0068*/ 	.word	0x000001d0


	//   ....[1]....
        /*006c*/ 	.word	0x00000e70


	//   ....[2]....
        /*0070*/ 	.word	0x00000ed0


	//   ....[3]....
        /*0074*/ 	.word	0x00001820


	//----- nvinfo : EIATTR_MAX_THREADS
	.align		4
.L_7859:
        /*0078*/ 	.byte	0x04, 0x05
        /*007a*/ 	.short	(.L_7861 - .L_7860)
.L_7860:
        /*007c*/ 	.word	0x00000200
        /*0080*/ 	.word	0x00000001
        /*0084*/ 	.word	0x00000001


	//----- nvinfo : EIATTR_CRS_STACK_SIZE
	.align		4
.L_7861:
        /*0088*/ 	.byte	0x04, 0x1e
        /*008a*/ 	.short	(.L_7863 - .L_7862)
.L_7862:
        /*008c*/ 	.word	0x00000000
.L_7863:


//--------------------- .nv.info._ZN2at6native55_GLOBAL__N__de093ff9_22_ForeachBinaryOpList_cu_a911ec4325multi_tensor_apply_kernelINS1_18TensorListMetadataILi3EEENS1_24BinaryOpListAlphaFunctorIhLi3ELi2ELi2EEEJSt7dividesIhEhEEEvT_T0_DpT1_ --------------------------
	.section	.nv.info._ZN2at6native55_GLOBAL__N__de093ff9_22_ForeachBinaryOpList_cu_a911ec4325multi_tensor_apply_kernelINS1_18TensorListMetadataILi3EEENS1_24BinaryOpListAlphaFunctorIhLi3ELi2ELi2EEEJSt7dividesIhEhEEEvT_T0_DpT1_,"",@"SHT_CUDA_INFO"
	.sectionflags	@""
	.align	4


	//----- nvinfo : EIATTR_CUDA_API_VERSION
	.align		4
        /*0000*/ 	.byte	0x04, 0x37
        /*0002*/ 	.short	(.L_7865 - .L_7864)
.L_7864:
        /*0004*/ 	.word	0x00000082


	//----- nvinfo : EIATTR_SW2861232_WAR
	.align		4
.L_7865:
        /*0008*/ 	.byte	0x01, 0x35
	.zero		2


	//----- nvinfo : EIATTR_PARAM_CBANK
	.align		4
        /*000c*/ 	.byte	0x04, 0x0a
        /*000e*/ 	.short	(.L_7867 - .L_7866)
	.align		4
.L_7866:
        /*0010*/ 	.word	index@(.nv.constant0._ZN2at6native55_GLOBAL__N__de093ff9_22_ForeachBinaryOpList_cu_a911ec4325multi_tensor_apply_kernelINS1_18TensorListMetadataILi3EEENS1_24BinaryOpListAlphaFunctorIhLi3ELi2ELi2EEEJSt7dividesIhEhEEEvT_T0_DpT1_)
        /*0014*/ 	.short	0x0160
        /*0016*/ 	.short	0x0c4b


	//----- nvinfo : EIATTR_CBANK_PARAM_SIZE
	.align		4
.L_7867:
        /*0018*/ 	.byte	0x03, 0x19
        /*001a*/ 	.short	0x0c4b


	//----- nvinfo : EIATTR_KPARAM_INFO
	.align		4
        /*001c*/ 	.byte	0x04, 0x17
        /*001e*/ 	.short	(.L_7869 - .L_7868)
.L_7868:
        /*0020*/ 	.word	0x00000000
        /*0024*/ 	.short	0x0003
        /*0026*/ 	.short	0x0c4a
        /*0028*/ 	.byte	0x00, 0xf0, 0x05, 0x00


	//----- nvinfo : EIATTR_KPARAM_INFO
	.align		4
.L_7869:
        /*002c*/ 	.byte	0x04, 0x17
        /*002e*/ 	.short	(.L_7871 - .L_7870)
.L_7870:
        /*0030*/ 	.word	0x00000000
        /*0034*/ 	.short	0x0002
        /*0036*/ 	.short	0x0c49
        /*0038*/ 	.byte	0x00, 0xf0, 0x05, 0x00


	//----- nvinfo : EIATTR_KPARAM_INFO
	.align		4
.L_7871:
        /*003c*/ 	.byte	0x04, 0x17
        /*003e*/ 	.short	(.L_7873 - .L_7872)
.L_7872:
        /*0040*/ 	.word	0x00000000
        /*0044*/ 	.short	0x0001
        /*0046*/ 	.short	0x0c48
        /*0048*/ 	.byte	0x00, 0xf0, 0x05, 0x00


	//----- nvinfo : EIATTR_KPARAM_INFO
	.align		4
.L_7873:
        /*004c*/ 	.byte	0x04, 0x17
        /*004e*/ 	.short	(.L_7875 - .L_7874)
.L_7874:
        /*0050*/ 	.word	0x00000000
        /*0054*/ 	.short	0x0000
        /*0056*/ 	.short	0x0000
        /*0058*/ 	.byte	0x00, 0xf0, 0x21, 0x31


	//----- nvinfo : EIATTR_MAXREG_COUNT
	.align		4
.L_7875:
        /*005c*/ 	.byte	0x03, 0x1b
        /*005e*/ 	.short	0x0080


	//----- nvinfo : EIATTR_MERCURY_ISA_VERSION
	.align		4
        /*0060*/ 	.byte	0x03, 0x5f
        /*0062*/ 	.short	0x0000


	//----- nvinfo : EIATTR_EXIT_INSTR_OFFSETS
	.align		4
        /*0064*/ 	.byte	0x04, 0x1c
        /*0066*/ 	.short	(.L_7877 - .L_7876)


	//   ....[0]....
.L_7876:
        /*0068*/ 	.word	0x000001e0


	//   ....[1]....
        /*006c*/ 	.word	0x000008d0


	//   ....[2]....
        /*0070*/ 	.word	0x00000930


	//   ....[3]....
        /*0074*/ 	.word	0x00000cf0


	//----- nvinfo : EIATTR_MAX_THREADS
	.align		4
.L_7877:
        /*0078*/ 	.byte	0x04, 0x05
        /*007a*/ 	.short	(.L_7879 - .L_7878)
.L_7878:
        /*007c*/ 	.word	0x00000200
        /*0080*/ 	.word	0x00000001
        /*0084*/ 	.word	0x00000001


	//----- nvinfo : EIATTR_CRS_STACK_SIZE
	.align		4
.L_7879:
        /*0088*/ 	.byte	0x04, 0x1e
        /*008a*/ 	.short	(.L_7881 - .L_7880)
.L_7880:
        /*008c*/ 	.word	0x00000000
.L_7881:


//--------------------- .nv.info._ZN2at6native55_GLOBAL__N__de093ff9_22_ForeachBinaryOpList_cu_a911ec4325multi_tensor_apply_kernelINS1_18TensorListMetadataILi2EEENS1_24BinaryOpListAlphaFunctorIN3c104HalfELi2ELi2ELi0EEEJSt7dividesIfEfEEEvT_T0_DpT1_ --------------------------
	.section	.nv.info._ZN2at6native55_GLOBAL__N__de093ff9_22_ForeachBinaryOpList_cu_a911ec4325multi_tensor_apply_kernelINS1_18TensorListMetadataILi2EEENS1_24BinaryOpListAlphaFunctorIN3c104HalfELi2ELi2ELi0EEEJSt7dividesIfEfEEEvT_T0_DpT1_,"",@"SHT_CUDA_INFO"
	.sectionflags	@""
	.align	4


	//----- nvinfo : EIATTR_CUDA_API_VERSION
	.align		4
        /*0000*/ 	.byte	0x04, 0x37
        /*0002*/ 	.short	(.L_7883 - .L_7882)
.L_7882:
        /*0004*/ 	.word	0x00000082


	//----- nvinfo : EIATTR_SW2861232_WAR
	.align		4
.L_7883:
        /*0008*/ 	.byte	0x01, 0x35
	.zero		2


	//----- nvinfo : EIATTR_PARAM_CBANK
	.align		4
        /*000c*/ 	.byte	0x04, 0x0a
        /*000e*/ 	.short	(.L_7885 - .L_7884)
	.align		4
.L_7884:
        /*0010*/ 	.word	index@(.nv.constant0._ZN2at6native55_GLOBAL__N__de093ff9_22_ForeachBinaryOpList_cu_a911ec4325multi_tensor_apply_kernelINS1_18TensorListMetadataILi2EEENS1_24BinaryOpListAlphaFunctorIN3c104HalfELi2ELi2ELi0EEEJSt7dividesIfEfEEEvT_T0_DpT1_)
        /*0014*/ 	.short	0x0160
        /*0016*/ 	.short	0x0c50


	//----- nvinfo : EIATTR_CBANK_PARAM_SIZE
	.align		4
.L_7885:
        /*0018*/ 	.byte	0x03, 0x19
        /*001a*/ 	.short	0x0c50


	//----- nvinfo : EIATTR_KPARAM_INFO
	.align		4
        /*001c*/ 	.byte	0x04, 0x17
        /*001e*/ 	.short	(.L_7887 - .L_7886)
.L_7886:
        /*0020*/ 	.word	0x00000000
        /*0024*/ 	.short	0x0003
        /*0026*/ 	.short	0x0c4c
        /*0028*/ 	.byte	0x00, 0xf0, 0x11, 0x00


	//----- nvinfo : EIATTR_KPARAM_INFO
	.align		4
.L_7887:
        /*002c*/ 	.byte	0x04, 0x17
        /*002e*/ 	.short	(.L_7889 - .L_7888)
.L_7888:
        /*0030*/ 	.word	0x00000000
        /*0034*/ 	.short	0x0002
        /*0036*/ 	.short	0x0c49
        /*0038*/ 	.byte	0x00, 0xf0, 0x05, 0x00


	//----- nvinfo : EIATTR_KPARAM_INFO
	.align		4
.L_7889:
        /*003c*/ 	.byte	0x04, 0x17
        /*003e*/ 	.short	(.L_7891 - .L_7890)
.L_7890:
        /*0040*/ 	.word	0x00000000
        /*0044*/ 	.short	0x0001
        /*0046*/ 	.short	0x0c48
        /*0048*/ 	.byte	0x00, 0xf0, 0x05, 0x00


	//----- nvinfo : EIATTR_KPARAM_INFO
	.align		4
.L_7891:
        /*004c*/ 	.byte	0x04, 0x17
        /*004e*/ 	.short	(.L_7893 - .L_7892)
.L_7892:
        /*0050*/ 	.word	0x00000000
        /*0054*/ 	.short	0x0000
        /*0056*/ 	.short	0x0000
        /*0058*/ 	.byte	0x00, 0xf0, 0x21, 0x31


	//----- nvinfo : EIATTR_MAXREG_COUNT
	.align		4
.L_7893:
        /*005c*/ 	.byte	0x03, 0x1b
        /*005e*/ 	.short	0x0080


	//----- nvinfo : EIATTR_MERCURY_ISA_VERSION
	.align		4
        /*0060*/ 	.byte	0x03, 0x5f
        /*0062*/ 	.short	0x0000


	//----- nvinfo : EIATTR_EXIT_INSTR_OFFSETS
	.align		4
        /*0064*/ 	.byte	0x04, 0x1c
        /*0066*/ 	.short	(.L_7895 - .L_7894)


	//   ....[0]....
.L_7894:
        /*0068*/ 	.word	0x00000190


	//   ....[1]....
        /*006c*/ 	.word	0x00000820


	//   ....[2]....
        /*0070*/ 	.word	0x00000880


	//   ....[3]....
        /*0074*/ 	.word	0x00000b20


	//----- nvinfo : EIATTR_MAX_THREADS
	.align		4
.L_7895:
        /*0078*/ 	.byte	0x04, 0x05
        /*007a*/ 	.short	(.L_7897 - .L_7896)
.L_7896:
        /*007c*/ 	.word	0x00000200
        /*0080*/ 	.word	0x00000001
        /*0084*/ 	.word	0x00000001


	//----- nvinfo : EIATTR_CRS_STACK_SIZE
	.align		4
.L_7897:
        /*0088*/ 	.byte	0x04, 0x1e
        /*008a*/ 	.short	(.L_7899 - .L_7898)
.L_7898:
        /*008c*/ 	.word	0x00000000
.L_7899:


//--------------------- .nv.info._ZN2at6native55_GLOBAL__N__de093ff9_22_ForeachBinaryOpList_cu_a911ec4325multi_tensor_apply_kernelINS1_18TensorListMetadataILi2EEENS1_24BinaryOpListAlphaFunctorIN3c108BFloat16ELi2ELi2ELi0EEEJSt7dividesIfEfEEEvT_T0_DpT1_ --------------------------
	.section	.nv.info._ZN2at6native55_GLOBAL__N__de093ff9_22_ForeachBinaryOpList_cu_a911ec4325multi_tensor_apply_kernelINS1_18TensorListMetadataILi2EEENS1_24BinaryOpListAlphaFunctorIN3c108BFloat16ELi2ELi2ELi0EEEJSt7dividesIfEfEEEvT_T0_DpT1_,"",@"SHT_CUDA_INFO"
	.sectionflags	@""
	.align	4


	//----- nvinfo : EIATTR_CUDA_API_VERSION
	.align		4
        /*0000*/ 	.byte	0x04, 0x37
        /*0002*/ 	.short	(.L_7901 - .L_7900)
.L_7900:
        /*0004*/ 	.word	0x00000082


	//----- nvinfo : EIATTR_SW2861232_WAR
	.align		4
.L_7901:
        /*0008*/ 	.byte	0x01, 0x35
	.zero		2


	//----- nvinfo : EIATTR_PARAM_CBANK
	.align		4
        /*000c*/ 	.byte	0x04, 0x0a
        /*000e*/ 	.short	(.L_7903 - .L_7902)
	.align		4
.L_7902:
        /*0010*/ 	.word	index@(.nv.constant0._ZN2at6native55_GLOBAL__N__de093ff9_22_ForeachBinaryOpList_cu_a911ec4325multi_tensor_apply_kernelINS1_18TensorListMetadataILi2EEENS1_24BinaryOpListAlphaFunctorIN3c108BFloat16ELi2ELi2ELi0EEEJSt7dividesIfEfEEEvT_T0_DpT1_)
        /*0014*/ 	.short	0x0160
        /*0016*/ 	.short	0x0c50


	//----- nvinfo : EIATTR_CBANK_PARAM_SIZE
	.align		4
.L_7903:
        /*0018*/ 	.byte	0x03, 0x19
        /*001a*/ 	.short	0x0c50


	//----- nvinfo : EIATTR_KPARAM_INFO
	.align		4
        /*001c*/ 	.byte	0x04, 0x17
        /*001e*/ 	.short	(.L_7905 - .L_7904)
.L_7904:
        /*0020*/ 	.word	0x00000000
        /*0024*/ 	.short	0x0003
        /*0026*/ 	.short	0x0c4c
        /*0028*/ 	.byte	0x00, 0xf0, 0x11, 0x00


	//----- nvinfo : EIATTR_KPARAM_INFO
	.align		4
.L_7905:
        /*002c*/ 	.byte	0x04, 0x17
        /*002e*/ 	.short	(.L_7907 - .L_7906)
.L_7906:
        /*0030*/ 	.word	0x00000000
        /*0034*/ 	.short	0x0002
        /*0036*/ 	.short	0x0c49
        /*0038*/ 	.byte	0x00, 0xf0, 0x05, 0x00


	//----- nvinfo : EIATTR_KPARAM_INFO
	.align		4
.L_7907:
        /*003c*/ 	.byte	0x04, 0x17
        /*003e*/ 	.short	(.L_7909 - .L_7908)
.L_7908:
        /*0040*/ 	.word	0x00000000
        /*0044*/ 	.short	0x0001
        /*0046*/ 	.short	0x0c48
        /*0048*/ 	.byte	0x00, 0xf0, 0x05, 0x00


	//----- nvinfo : EIATTR_KPARAM_INFO
	.align		4
.L_7909:
        /*004c*/ 	.byte	0x04, 0x17
        /*004e*/ 	.short	(.L_7911 - .L_7910)
.L_7910:
        /*0050*/ 	.word	0x00000000
        /*0054*/ 	.short	0x0000
        /*0056*/ 	.short	0x0000
        /*0058*/ 	.byte	0x00, 0xf0, 0x21, 0x31


	//----- nvinfo : EIATTR_MAXREG_COUNT
	.align		4
.L_7911:
        /*005c*/ 	.byte	0x03, 0x1b
        /*005e*/ 	.short	0x0080


	//----- nvinfo : EIATTR_MERCURY_ISA_VERSION
	.align		4
        /*0060*/ 	.byte	0x03, 0x5f
        /*0062*/ 	.short	0x0000


	//----- nvinfo : EIATTR_EXIT_INSTR_OFFSETS
	.align		4
        /*0064*/ 	.byte	0x04, 0x1c
        /*0066*/ 	.short	(.L_7913 - .L_7912)


	//   ....[0]....
.L_7912:
        /*0068*/ 	.word	0x00000190


	//   ....[1]....
        /*006c*/ 	.word	0x00000810


	//   ....[2]....
        /*0070*/ 	.word	0x00000870


	//   ....[3]....
        /*0074*/ 	.word	0x00000b10


	//----- nvinfo : EIATTR_MAX_THREADS
	.align		4
.L_7913:
        /*0078*/ 	.byte	0x04, 0x05
        /*007a*/ 	.short	(.L_7915 - .L_7914)
.L_7914:
        /*007c*/ 	.word	0x00000200
        /*0080*/ 	.word	0x00000001
        /*0084*/ 	.word	0x00000001


	//----- nvinfo : EIATTR_CRS_STACK_SIZE
	.align		4
.L_7915:
        /*0088*/ 	.byte	0x04, 0x1e
        /*008a*/ 	.short	(.L_7917 - .L_7916)
.L_7916:
        /*008c*/ 	.word	0x00000000
.L_7917:


//--------------------- .nv.info._ZN2at6native55_GLOBAL__N__de093ff9_22_ForeachBinaryOpList_cu_a911ec4325multi_tensor_apply_kernelINS1_18TensorListMetadataILi2EEENS1_24BinaryOpListAlphaFunctorIbLi2ELi2ELi0EEEJSt7dividesIbEbEEEvT_T0_DpT1_ --------------------------
	.section	.nv.info._ZN2at6native55_GLOBAL__N__de093ff9_22_ForeachBinaryOpList_cu_a911ec4325multi_tensor_apply_kernelINS1_18TensorListMetadataILi2EEENS1_24BinaryOpListAlphaFunctorIbLi2ELi2ELi0EEEJSt7dividesIbEbEEEvT_T0_DpT1_,"",@"SHT_CUDA_INFO"
	.sectionflags	@""
	.align	4


	//----- nvinfo : EIATTR_CUDA_API_VERSION
	.align		4
        /*0000*/ 	.byte	0x04, 0x37
        /*0002*/ 	.short	(.L_7919 - .L_7918)
.L_7918:
        /*0004*/ 	.word	0x00000082


	//----- nvinfo : EIATTR_SW2861232_WAR
	.align		4
.L_7919:
        /*0008*/ 	.byte	0x01, 0x35
	.zero		2


	//----- nvinfo : EIATTR_PARAM_CBANK
	.align		4
        /*000c*/ 	.byte	0x04, 0x0a
        /*000e*/ 	.short	(.L_7921 - .L_7920)
	.align		4
.L_7920:
        /*0010*/ 	.word	index@(.nv.constant0._ZN2at6native55_GLOBAL__N__de093ff9_22_ForeachBinaryOpList_cu_a911ec4325multi_tensor_apply_kernelINS1_18TensorListMetadataILi2EEENS1_24BinaryOpListAlphaFunctorIbLi2ELi2ELi0EEEJSt7dividesIbEbEEEvT_T0_DpT1_)
        /*0014*/ 	.short	0x0160
        /*0016*/ 	.short	0x0c4b


	//----- nvinfo : EIATTR_CBANK_PARAM_SIZE
	.align		4
.L_7921:
        /*0018*/ 	.byte	0x03, 0x19
        /*001a*/ 	.short	0x0c4b


	//----- nvinfo : EIATTR_KPARAM_INFO
	.align		4
        /*001c*/ 	.byte	0x04, 0x17
        /*001e*/ 	.short	(.L_7923 - .L_7922)
.L_7922:
        /*0020*/ 	.word	0x00000000
        /*0024*/ 	.short	0x0003
        /*0026*/ 	.short	0x0c4a
        /*0028*/ 	.byte	0x00, 0xf0, 0x05, 0x00


	//----- nvinfo : EIATTR_KPARAM_INFO
	.align		4
.L_7923:
        /*002c*/ 	.byte	0x04, 0x17
        /*002e*/ 	.short	(.L_7925 - .L_7924)
.L_7924:
        /*0030*/ 	.word	0x00000000
        /*0034*/ 	.short	0x0002
        /*0036*/ 	.short	0x0c49
        /*0038*/ 	.byte	0x00, 0xf0, 0x05, 0x00


	//----- nvinfo : EIATTR_KPARAM_INFO
	.align		4
.L_7925:
        /*003c*/ 	.byte	0x04, 0x17
        /*003e*/ 	.short	(.L_7927 - .L_7926)
.L_7926:
        /*0040*/ 	.word	0x00000000
        /*0044*/ 	.short	0x0001
        /*0046*/ 	.short	0x0c48
        /*0048*/ 	.byte	0x00, 0xf0, 0x05, 0x00


	//----- nvinfo : EIATTR_KPARAM_INFO
	.align		4
.L_7927:
        /*004c*/ 	.byte	0x04, 0x17
        /*004e*/ 	.short	(.L_7929 - .L_7928)
.L_7928:
        /*0050*/ 	.word	0x00000000
        /*0054*/ 	.short	0x0000
        /*0056*/ 	.short	0x0000
        /*0058*/ 	.byte	0x00, 0xf0, 0x21, 0x31


	//----- nvinfo : EIATTR_MAXREG_COUNT
	.align		4
.L_7929:
        /*005c*/ 	.byte	0x03, 0x1b
        /*005e*/ 	.short	0x0080


	//----- nvinfo : EIATTR_MERCURY_ISA_VERSION
	.align		4
        /*0060*/ 	.byte	0x03, 0x5f
        /*0062*/ 	.short	0x0000


	//----- nvinfo : EIATTR_EXIT_INSTR_OFFSETS
	.align		4
        /*0064*/ 	.byte	0x04, 0x1c
        /*0066*/ 	.short	(.L_7931 - .L_7930)


	//   ....[0]....
.L_7930:
        /*0068*/ 	.word	0x00000160


	//   ....[1]....
        /*006c*/ 	.word	0x00000560


	//   ....[2]....
        /*0070*/ 	.word	0x000005c0


	//   ....[3]....
        /*0074*/ 	.word	0x000007a0


	//----- nvinfo : EIATTR_MAX_THREADS
	.align		4
.L_7931:
        /*0078*/ 	.byte	0x04, 0x05
        /*007a*/ 	.short	(.L_7933 - .L_7932)
.L_7932:
        /*007c*/ 	.word	0x00000200
        /*0080*/ 	.word	0x00000001
        /*0084*/ 	.word	0x00000001


	//----- nvinfo : EIATTR_CRS_STACK_SIZE
	.align		4
.L_7933:
        /*0088*/ 	.byte	0x04, 0x1e
        /*008a*/ 	.short	(.L_7935 - .L_7934)
.L_7934:
        /*008c*/ 	.word	0x00000000
.L_7935:


//--------------------- .nv.info._ZN2at6native55_GLOBAL__N__de093ff9_22_ForeachBinaryOpList_cu_a911ec4325multi_tensor_apply_kernelINS1_18TensorListMetadataILi2EEENS1_24BinaryOpListAlphaFunctorIN3c107complexIfEELi2ELi2ELi0EEEJSt7dividesIS8_ES8_EEEvT_T0_DpT1_ --------------------------
	.section	.nv.info._ZN2at6native55_GLOBAL__N__de093ff9_22_ForeachBinaryOpList_cu_a911ec4325multi_tensor_apply_kernelINS1_18TensorListMetadataILi2EEENS1_24BinaryOpListAlphaFunctorIN3c107complexIfEELi2ELi2ELi0EEEJSt7dividesIS8_ES8_EEEvT_T0_DpT1_,"",@"SHT_CUDA_INFO"
	.sectionflags	@""
	.align	4


	//----- nvinfo : EIATTR_CUDA_API_VERSION
	.align		4
        /*0000*/ 	.byte	0x04, 0x37
        /*0002*/ 	.short	(.L_7937 - .L_7936)
.L_7936:
        /*0004*/ 	.word	0x00000082


	//----- nvinfo : EIATTR_SW2861232_WAR
	.align		4
.L_7937:
        /*0008*/ 	.byte	0x01, 0x35
	.zero		2


	//----- nvinfo : EIATTR_PARAM_CBANK
	.align		4
        /*000c*/ 	.byte	0x04, 0x0a
        /*000e*/ 	.short	(.L_7939 - .L_7938)
	.align		4
.L_7938:
        /*0010*/ 	.word	index@(.nv.constant0._ZN2at6native55_GLOBAL__N__de093ff9_22_ForeachBinaryOpList_cu_a911ec4325multi_tensor_apply_kernelINS1_18TensorListMetadataILi2EEENS1_24BinaryOpListAlphaFunctorIN3c107complexIfEELi2ELi2ELi0EEEJSt7dividesIS8_ES8_EEEvT_T0_DpT1_)
        /*0014*/ 	.short	0x0160
        /*0016*/ 	.short	0x0c58


	//----- nvinfo : EIATTR_CBANK_PARAM_SIZE
	.align		4
.L_7939:
        /*0018*/ 	.byte	0x03, 0x19
        /*001a*/ 	.short	0x0c58


	//----- nvinfo : EIATTR_KPARAM_INFO
	.align		4
        /*001c*/ 	.byte	0x04, 0x17
        /*001e*/ 	.short	(.L_7941 - .L_7940)
.L_7940:
        /*0020*/ 	.word	0x00000000
        /*0024*/ 	.short	0x0003
        /*0026*/ 	.short	0x0c50
        /*0028*/ 	.byte	0x00, 0xf0, 0x21, 0x00


	//----- nvinfo : EIATTR_KPARAM_INFO
	.align		4
.L_7941:
        /*002c*/ 	.byte	0x04, 0x17
        /*002e*/ 	.short	(.L_7943 - .L_7942)
.L_7942:
        /*0030*/ 	.word	0x00000000
        /*0034*/ 	.short	0x0002
        /*0036*/ 	.short	0x0c49
        /*0038*/ 	.byte	0x00, 0xf0, 0x05, 0x00


	//----- nvinfo : EIATTR_KPARAM_INFO
	.align		4
.L_7943:
        /*003c*/ 	.byte	0x04, 0x17
        /*003e*/ 	.short	(.L_7945 - .L_7944)
.L_7944:
        /*0040*/ 	.word	0x00000000
        /*0044*/ 	.short	0x0001
        /*0046*/ 	.short	0x0c48
        /*0048*/ 	.byte	0x00, 0xf0, 0x05, 0x00


	//----- nvinfo : EIATTR_KPARAM_INFO
	.align		4
.L_7945:
        /*004c*/ 	.byte	0x04, 0x17
        /*004e*/ 	.short	(.L_7947 - .L_7946)
.L_7946:
        /*0050*/ 	.word	0x00000000
        /*0054*/ 	.short	0x0000
        /*0056*/ 	.short	0x0000
        /*0058*/ 	.byte	0x00, 0xf0, 0x21, 0x31


	//----- nvinfo : EIATTR_MAXREG_COUNT
	.align		4
.L_7947:
        /*005c*/ 	.byte	0x03, 0x1b
        /*005e*/ 	.short	0x0080


	//----- nvinfo : EIATTR_MERCURY_ISA_VERSION
	.align		4
        /*0060*/ 	.byte	0x03, 0x5f
        /*0062*/ 	.short	0x0000


	//----- nvinfo : EIATTR_EXIT_INSTR_OFFSETS
	.align		4
        /*0064*/ 	.byte	0x04, 0x1c
        /*0066*/ 	.short	(.L_7949 - .L_7948)


	//   ....[0]....
.L_7948:
        /*0068*/ 	.word	0x00000190


	//   ....[1]....
        /*006c*/ 	.word	0x00000fb0


	//   ....[2]....
        /*0070*/ 	.word	0x00001010


	//   ....[3]....
        /*0074*/ 	.word	0x00001a40


	//----- nvinfo : EIATTR_MAX_THREADS
	.align		4
.L_7949:
        /*0078*/ 	.byte	0x04, 0x05
        /*007a*/ 	.short	(.L_7951 - .L_7950)
.L_7950:
        /*007c*/ 	.word	0x00000200
        /*0080*/ 	.word	0x00000001
        /*0084*/ 	.word	0x00000001


	//----- nvinfo : EIATTR_CRS_STACK_SIZE
	.align		4
.L_7951:
        /*0088*/ 	.byte	0x04, 0x1e
        /*008a*/ 	.short	(.L_7953 - .L_7952)
.L_7952:
        /*008c*/ 	.word	0x00000000
.L_7953:


//--------------------- .nv.info._ZN2at6native55_GLOBAL__N__de093ff9_22_ForeachBinaryOpList_cu_a911ec4325multi_tensor_apply_kernelINS1_18TensorListMetadataILi2EEENS1_24BinaryOpListAlphaFunctorIN3c107complexIdEELi2ELi2ELi0EEEJSt7dividesIS8_ES8_EEEvT_T0_DpT1_ --------------------------
	.section	.nv.info._ZN2at6native55_GLOBAL__N__de093ff9_22_ForeachBinaryOpList_cu_a911ec4325multi_tensor_apply_kernelINS1_18TensorListMetadataILi2EEENS1_24BinaryOpListAlphaFunctorIN3c107complexIdEELi2ELi2ELi0EEEJSt7dividesIS8_ES8_EEEvT_T0_DpT1_,"",@"SHT_CUDA_INFO"
	.sectionflags	@""
	.align	4


	//----- nvinfo : EIATTR_CUDA_API_VERSION
	.align		4
        /*0000*/ 	.byte	0x04, 0x37
        /*0002*/ 	.short	(.L_7955 - .L_7954)
.L_7954:
        /*0004*/ 	.word	0x00000082


	//----- nvinfo : EIATTR_SW2861232_WAR
	.align		4
.L_7955:
        /*0008*/ 	.byte	0x01, 0x35
	.zero		2


	//----- nvinfo : EIATTR_PARAM_CBANK
	.align		4
        /*000c*/ 	.byte	0x04, 0x0a
        /*000e*/ 	.short	(.L_7957 - .L_7956)
	.align		4
.L_7956:
        /*0010*/ 	.word	index@(.nv.constant0._ZN2at6native55_GLOBAL__N__de093ff9_22_ForeachBinaryOpList_cu_a911ec4325multi_tensor_apply_kernelINS1_18TensorListMetadataILi2EEENS1_24BinaryOpListAlphaFunctorIN3c107complexIdEELi2ELi2ELi0EEEJSt7dividesIS8_ES8_EEEvT_T0_DpT1_)
        /*0014*/ 	.short	0x0160
        /*0016*/ 	.short	0x0c60


	//----- nvinfo : EIATTR_CBANK_PARAM_SIZE
	.align		4
.L_7957:
        /*0018*/ 	.byte	0x03, 0x19
        /*001a*/ 	.short	0x0c60


	//----- nvinfo : EIATTR_KPARAM_INFO
	.align		4
        /*001c*/ 	.byte	0x04, 0x17
        /*001e*/ 	.short	(.L_7959 - .L_7958)
.L_7958:
        /*0020*/ 	.word	0x00000000
        /*0024*/ 	.short	0x0003
        /*0026*/ 	.short	0x0c50
        /*0028*/ 	.byte	0x00, 0xf0, 0x41, 0x00


	//----- nvinfo : EIATTR_KPARAM_INFO
	.align		4
.L_7959:
        /*002c*/ 	.byte	0x04, 0x17
        /*002e*/ 	.short	(.L_7961 - .L_7960)
.L_7960:
        /*0030*/ 	.word	0x00000000
        /*0034*/ 	.short	0x0002
        /*0036*/ 	.short	0x0c49
        /*0038*/ 	.byte	0x00, 0xf0, 0x05, 0x00


	//----- nvinfo : EIATTR_KPARAM_INFO
	.align		4
.L_7961:
        /*003c*/ 	.byte	0x04, 0x17
        /*003e*/ 	.short	(.L_7963 - .L_7962)
.L_7962:
        /*0040*/ 	.word	0x00000000
        /*0044*/ 	.short	0x0001
        /*0046*/ 	.short	0x0c48
        /*0048*/ 	.byte	0x00, 0xf0, 0x05, 0x00


	//----- nvinfo : EIATTR_KPARAM_INFO
	.align		4
.L_7963:
        /*004c*/ 	.byte	0x04, 0x17
        /*004e*/ 	.short	(.L_7965 - .L_7964)
.L_7964:
        /*0050*/ 	.word	0x00000000
        /*0054*/ 	.short	0x0000
        /*0056*/ 	.short	0x0000
        /*0058*/ 	.byte	0x00, 0xf0, 0x21, 0x31


	//----- nvinfo : EIATTR_MAXREG_COUNT
	.align		4
.L_7965:
        /*005c*/ 	.byte	0x03, 0x1b
        /*005e*/ 	.short	0x0080


	//----- nvinfo : EIATTR_MERCURY_ISA_VERSION
	.align		4
        /*0060*/ 	.byte	0x03, 0x5f
        /*0062*/ 	.short	0x0000


	//----- nvinfo : EIATTR_EXIT_INSTR_OFFSETS
	.align		4
        /*0064*/ 	.byte	0x04, 0x1c
        /*0066*/ 	.short	(.L_7967 - .L_7966)


	//   ....[0]....
.L_7966:
        /*0068*/ 	.word	0x00000190


	//   ....[1]....
        /*006c*/ 	.word	0x00002d80


	//   ....[2]....
        /*0070*/ 	.word	0x00002de0


	//   ....[3]....
        /*0074*/ 	.word	0x00005670


	//----- nvinfo : EIATTR_MAX_THREADS
	.align		4
.L_7967:
        /*0078*/ 	.byte	0x04, 0x05
        /*007a*/ 	.short	(.L_7969 - .L_7968)
.L_7968:
        /*007c*/ 	.word	0x00000200
        /*0080*/ 	.word	0x00000001
        /*0084*/ 	.word	0x00000001


	//----- nvinfo : EIATTR_CRS_STACK_SIZE
	.align		4
.L_7969:
        /*0088*/ 	.byte	0x04, 0x1e
        /*008a*/ 	.short	(.L_7971 - .L_7970)
.L_7970:
        /*008c*/ 	.word	0x00000000
.L_7971:


//--------------------- .nv.info._ZN2at6native55_GLOBAL__N__de093ff9_22_ForeachBinaryOpList_cu_a911ec4325multi_tensor_apply_kernelINS1_18TensorListMetadataILi2EEENS1_24BinaryOpListAlphaFunctorIfLi2ELi2ELi0EEEJSt7dividesIfEfEEEvT_T0_DpT1_ --------------------------
	.section	.nv.info._ZN2at6native55_GLOBAL__N__de093ff9_22_ForeachBinaryOpList_cu_a911ec4325multi_tensor_apply_kernelINS1_18TensorListMetadataILi2EEENS1_24BinaryOpListAlphaFunctorIfLi2ELi2ELi0EEEJSt7dividesIfEfEEEvT_T0_DpT1_,"",@"SHT_CUDA_INFO"
	.sectionflags	@""
	.align	4


	//----- nvinfo : EIATTR_CUDA_API_VERSION
	.align		4
        /*0000*/ 	.byte	0x04, 0x37
        /*0002*/ 	.short	(.L_7973 - .L_7972)
.L_7972:
        /*0004*/ 	.word	0x00000082


	//----- nvinfo : EIATTR_SW2861232_WAR
	.align		4
.L_7973:
        /*0008*/ 	.byte	0x01, 0x35
	.zero		2


	//----- nvinfo : EIATTR_PARAM_CBANK
	.align		4
        /*000c*/ 	.byte	0x04, 0x0a
        /*000e*/ 	.short	(.L_7975 - .L_7974)
	.align		4
.L_7974:
        /*0010*/ 	.word	index@(.nv.constant0._ZN2at6native55_GLOBAL__N__de093ff9_22_ForeachBinaryOpList_cu_a911ec4325multi_tensor_apply_kernelINS1_18TensorListMetadataILi2EEENS1_24BinaryOpListAlphaFunctorIfLi2ELi2ELi0EEEJSt7dividesIfEfEEEvT_T0_DpT1_)
        /*0014*/ 	.short	0x0160
        /*0016*/ 	.short	0x0c50


	//----- nvinfo : EIATTR_CBANK_PARAM_SIZE
	.align		4
.L_7975:
        /*0018*/ 	.byte	0x03, 0x19
        /*001a*/ 	.short	0x0c50


	//----- nvinfo : EIATTR_KPARAM_INFO
	.align		4
        /*001c*/ 	.byte	0x04, 0x17
        /*001e*/ 	.short	(.L_7977 - .L_7976)
.L_7976:
        /*0020*/ 	.word	0x00000000
        /*0024*/ 	.short	0x0003
        /*0026*/ 	.short	0x0c4c
        /*0028*/ 	.byte	0x00, 0xf0, 0x11, 0x00


	//----- nvinfo : EIATTR_KPARAM_INFO
	.align		4
.L_7977:
        /*002c*/ 	.byte	0x04, 0x17
        /*002e*/ 	.short	(.L_7979 - .L_7978)
.L_7978:
        /*0030*/ 	.word	0x00000000
        /*0034*/ 	.short	0x0002
        /*0036*/ 	.short	0x0c49
        /*0038*/ 	.byte	0x00, 0xf0, 0x05, 0x00


	//----- nvinfo : EIATTR_KPARAM_INFO
	.align		4
.L_7979:
        /*003c*/ 	.byte	0x04, 0x17
        /*003e*/ 	.short	(.L_7981 - .L_7980)
.L_7980:
        /*0040*/ 	.word	0x00000000
        /*0044*/ 	.short	0x0001
        /*0046*/ 	.short	0x0c48
        /*0048*/ 	.byte	0x00, 0xf0, 0x05, 0x00


	//----- nvinfo : EIATTR_KPARAM_INFO
	.align		4
.L_7981:
        /*004c*/ 	.byte	0x04, 0x17
        /*004e*/ 	.short	(.L_7983 - .L_7982)
.L_7982:
        /*0050*/ 	.word	0x00000000
        /*0054*/ 	.short	0x0000
        /*0056*/ 	.short	0x0000
        /*0058*/ 	.byte	0x00, 0xf0, 0x21, 0x31


	//----- nvinfo : EIATTR_MAXREG_COUNT
	.align		4
.L_7983:
        /*005c*/ 	.byte	0x03, 0x1b
        /*005e*/ 	.short	0x0080


	//----- nvinfo : EIATTR_MERCURY_ISA_VERSION
	.align		4
        /*0060*/ 	.byte	0x03, 0x5f
        /*0062*/ 	.short	0x0000


	//----- nvinfo : EIATTR_EXIT_INSTR_OFFSETS
	.align		4
        /*0064*/ 	.byte	0x04, 0x1c
        /*0066*/ 	.short	(.L_7985 - .L_7984)


	//   ....[0]....
.L_7984:
        /*0068*/ 	.word	0x00000190


	//   ....[1]....
        /*006c*/ 	.word	0x00000720


	//   ....[2]....
        /*0070*/ 	.word	0x00000780


	//   ....[3]....
        /*0074*/ 	.word	0x00000980


	//----- nvinfo : EIATTR_MAX_THREADS
	.align		4
.L_7985:
        /*0078*/ 	.byte	0x04, 0x05
        /*007a*/ 	.short	(.L_7987 - .L_7986)
.L_7986:
        /*007c*/ 	.word	0x00000200
        /*0080*/ 	.word	0x00000001
        /*0084*/ 	.word	0x00000001


	//----- nvinfo : EIATTR_CRS_STACK_SIZE
	.align		4
.L_7987:
        /*0088*/ 	.byte	0x04, 0x1e
        /*008a*/ 	.short	(.L_7989 - .L_7988)
.L_7988:
        /*008c*/ 	.word	0x00000000
.L_7989:


//--------------------- .nv.info._ZN2at6native55_GLOBAL__N__de093ff9_22_ForeachBinaryOpList_cu_a911ec4325multi_tensor_apply_kernelINS1_18TensorListMetadataILi2EEENS1_24BinaryOpListAlphaFunctorIdLi2ELi2ELi0EEEJSt7dividesIdEdEEEvT_T0_DpT1_ --------------------------
	.section	.nv.info._ZN2at6native55_GLOBAL__N__de093ff9_22_ForeachBinaryOpList_cu_a911ec4325multi_tensor_apply_kernelINS1_18TensorListMetadataILi2EEENS1_24BinaryOpListAlphaFunctorIdLi2ELi2ELi0EEEJSt7dividesIdEdEEEvT_T0_DpT1_,"",@"SHT_CUDA_INFO"
	.sectionflags	@""
	.align	4


	//----- nvinfo : EIATTR_CUDA_API_VERSION
	.align		4
        /*0000*/ 	.byte	0x04, 0x37
        /*0002*/ 	.short	(.L_7991 - .L_7990)
.L_7990:
        /*0004*/ 	.word	0x00000082


	//----- nvinfo : EIATTR_SW2861232_WAR
	.align		4
.L_7991:
        /*0008*/ 	.byte	0x01, 0x35
	.zero		2


	//----- nvinfo : EIATTR_PARAM_CBANK
	.align		4
        /*000c*/ 	.byte	0x04, 0x0a
        /*000e*/ 	.short	(.L_7993 - .L_7992)
	.align		4
.L_7992:
        /*0010*/ 	.word	index@(.nv.constant0._ZN2at6native55_GLOBAL__N__de093ff9_22_ForeachBinaryOpList_cu_a911ec4325multi_tensor_apply_kernelINS1_18TensorListMetadataILi2EEENS1_24BinaryOpListAlphaFunctorIdLi2ELi2ELi0EEEJSt7dividesIdEdEEEvT_T0_DpT1_)
        /*0014*/ 	.short	0x0160
        /*0016*/ 	.short	0x0c58


	//----- nvinfo : EIATTR_CBANK_PARAM_SIZE
	.align		4
.L_7993:
        /*0018*/ 	.byte	0x03, 0x19
        /*001a*/ 	.short	0x0c58


	//----- nvinfo : EIATTR_KPARAM_INFO
	.align		4
        /*001c*/ 	.byte	0x04, 0x17
        /*001e*/ 	.short	(.L_7995 - .L_7994)
.L_7994:
        /*0020*/ 	.word	0x00000000
        /*0024*/ 	.short	0x0003
        /*0026*/ 	.short	0x0c50
        /*0028*/ 	.byte	0x00, 0xf0, 0x21, 0x00


	//----- nvinfo : EIATTR_KPARAM_INFO
	.align		4
.L_7995:
        /*002c*/ 	.byte	0x04, 0x17
        /*002e*/ 	.short	(.L_7997 - .L_7996)
.L_7996:
        /*0030*/ 	.word	0x00000000
        /*0034*/ 	.short	0x0002
        /*0036*/ 	.short	0x0c49
        /*0038*/ 	.byte	0x00, 0xf0, 0x05, 0x00


	//----- nvinfo : EIATTR_KPARAM_INFO
	.align		4
.L_7997:
        /*003c*/ 	.byte	0x04, 0x17
        /*003e*/ 	.short	(.L_7999 - .L_7998)
.L_7998:
        /*0040*/ 	.word	0x00000000
        /*0044*/ 	.short	0x0001
        /*0046*/ 	.short	0x0c48
        /*0048*/ 	.byte	0x00, 0xf0, 0x05, 0x00


	//----- nvinfo : EIATTR_KPARAM_INFO
	.align		4
.L_7999:
        /*004c*/ 	.byte	0x04, 0x17
        /*004e*/ 	.short	(.L_8001 - .L_8000)
.L_8000:
        /*0050*/ 	.word	0x00000000
        /*0054*/ 	.short	0x0000
        /*0056*/ 	.short	0x0000
        /*0058*/ 	.byte	0x00, 0xf0, 0x21, 0x31


	//----- nvinfo : EIATTR_MAXREG_COUNT
	.align		4
.L_8001:
        /*005c*/ 	.byte	0x03, 0x1b
        /*005e*/ 	.short	0x0080


	//----- nvinfo : EIATTR_MERCURY_ISA_VERSION
	.align		4
        /*0060*/ 	.byte	0x03, 0x5f
        /*0062*/ 	.short	0x0000


	//----- nvinfo : EIATTR_EXIT_INSTR_OFFSETS
	.align		4
        /*0064*/ 	.byte	0x04, 0x1c
        /*0066*/ 	.short	(.L_8003 - .L_8002)


	//   ....[0]....
.L_8002:
        /*0068*/ 	.word	0x00000190


	//   ....[1]....
        /*006c*/ 	.word	0x00000c80


	//   ....[2]....
        /*0070*/ 	.word	0x00000ce0


	//   ....[3]....
        /*0074*/ 	.word	0x00001470


	//----- nvinfo : EIATTR_MAX_THREADS
	.align		4
.L_8003:
        /*0078*/ 	.byte	0x04, 0x05
        /*007a*/ 	.short	(.L_8005 - .L_8004)
.L_8004:
        /*007c*/ 	.word	0x00000200
        /*0080*/ 	.word	0x00000001
        /*0084*/ 	.word	0x00000001


	//----- nvinfo : EIATTR_CRS_STACK_SIZE
	.align		4
.L_8005:
        /*0088*/ 	.byte	0x04, 0x1e
        /*008a*/ 	.short	(.L_8007 - .L_8006)
.L_8006:
        /*008c*/ 	.word	0x00000000
.L_8007:


//--------------------- .nv.info._ZN2at6native55_GLOBAL__N__de093ff9_22_ForeachBinaryOpList_cu_a911ec4325multi_tensor_apply_kernelINS1_18TensorListMetadataILi2EEENS1_24BinaryOpListAlphaFunctorIsLi2ELi2ELi0EEEJSt7dividesIsEsEEEvT_T0_DpT1_ --------------------------
	.section	.nv.info._ZN2at6native55_GLOBAL__N__de093ff9_22_ForeachBinaryOpList_cu_a911ec4325multi_tensor_apply_kernelINS1_18TensorListMetadataILi2EEENS1_24BinaryOpListAlphaFunctorIsLi2ELi2ELi0EEEJSt7dividesIsEsEEEvT_T0_DpT1_,"",@"SHT_CUDA_INFO"
	.sectionflags	@""
	.align	4


	//----- nvinfo : EIATTR_CUDA_API_VERSION
	.align		4
        /*0000*/ 	.byte	0x04, 0x37
        /*0002*/ 	.short	(.L_8009 - .L_8008)
.L_8008:
        /*0004*/ 	.word	0x00000082


	//----- nvinfo : EIATTR_SW2861232_WAR
	.align		4
.L_8009:
        /*0008*/ 	.byte	0x01, 0x35
	.zero		2


	//----- nvinfo : EIATTR_PARAM_CBANK
	.align		4
        /*000c*/ 	.byte	0x04, 0x0a
        /*000e*/ 	.short	(.L_8011 - .L_8010)
	.align		4
.L_8010:
        /*0010*/ 	.word	index@(.nv.constant0._ZN2at6native55_GLOBAL__N__de093ff9_22_ForeachBinaryOpList_cu_a911ec4325multi_tensor_apply_kernelINS1_18TensorListMetadataILi2EEENS1_24BinaryOpListAlphaFunctorIsLi2ELi2ELi0EEEJSt7dividesIsEsEEEvT_T0_DpT1_)
        /*0014*/ 	.short	0x0160
        /*0016*/ 	.short	0x0c4c


	//----- nvinfo : EIATTR_CBANK_PARAM_SIZE
	.align		4
.L_8011:
        /*0018*/ 	.byte	0x03, 0x19
        /*001a*/ 	.short	0x0c4c


	//----- nvinfo : EIATTR_KPARAM_INFO
	.align		4
        /*001c*/ 	.byte	0x04, 0x17
        /*001e*/ 	.short	(.L_8013 - .L_8012)
.L_8012:
        /*0020*/ 	.word	0x00000000
        /*0024*/ 	.short	0x0003
        /*0026*/ 	.short	0x0c4a
        /*0028*/ 	.byte	0x00, 0xf0, 0x09, 0x00


	//----- nvinfo : EIATTR_KPARAM_INFO
	.align		4
.L_8013:
        /*002c*/ 	.byte	0x04, 0x17
        /*002e*/ 	.short	(.L_8015 - .L_8014)
.L_8014:
        /*0030*/ 	.word	0x00000000
        /*0034*/ 	.short	0x0002
        /*0036*/ 	.short	0x0c49
        /*0038*/ 	.byte	0x00, 0xf0, 0x05, 0x00


	//----- nvinfo : EIATTR_KPARAM_INFO
	.align		4
.L_8015:
        /*003c*/ 	.byte	0x04, 0x17
        /*003e*/ 	.short	(.L_8017 - .L_8016)
.L_8016:
        /*0040*/ 	.word	0x00000000
        /*0044*/ 	.short	0x0001
        /*0046*/ 	.short	0x0c48
        /*0048*/ 	.byte	0x00, 0xf0, 0x05, 0x00


	//----- nvinfo : EIATTR_KPARAM_INFO
	.align		4
.L_8017:
        /*004c*/ 	.byte	0x04, 0x17
        /*004e*/ 	.short	(.L_8019 - .L_8018)
.L_8018:
        /*0050*/ 	.word	0x00000000
        /*0054*/ 	.short	0x0000
        /*0056*/ 	.short	0x0000
        /*0058*/ 	.byte	0x00, 0xf0, 0x21, 0x31


	//----- nvinfo : EIATTR_MAXREG_COUNT
	.align		4
.L_8019:
        /*005c*/ 	.byte	0x03, 0x1b
        /*005e*/ 	.short	0x0080


	//----- nvinfo : EIATTR_MERCURY_ISA_VERSION
	.align		4
        /*0060*/ 	.byte	0x03, 0x5f
        /*0062*/ 	.short	0x0000


	//----- nvinfo : EIATTR_EXIT_INSTR_OFFSETS
	.align		4
        /*0064*/ 	.byte	0x04, 0x1c
        /*0066*/ 	.short	(.L_8021 - .L_8020)


	//   ....[0]....
.L_8020:
        /*0068*/ 	.word	0x00000190


	//   ....[1]....
        /*006c*/ 	.word	0x00000db0


	//   ....[2]....
        /*0070*/ 	.word	0x00000e10


	//   ....[3]....
        /*0074*/ 	.word	0x00001700


	//----- nvinfo : EIATTR_MAX_THREADS
	.align		4
.L_8021:
        /*0078*/ 	.byte	0x04, 0x05
        /*007a*/ 	.short	(.L_8023 - .L_8022)
.L_8022:
        /*007c*/ 	.word	0x00000200
        /*0080*/ 	.word	0x00000001
        /*0084*/ 	.word	0x00000001


	//----- nvinfo : EIATTR_CRS_STACK_SIZE
	.align		4
.L_8023:
        /*0088*/ 	.byte	0x04, 0x1e
        /*008a*/ 	.short	(.L_8025 - .L_8024)
.L_8024:
        /*008c*/ 	.word	0x00000000
.L_8025:


//--------------------- .nv.info._ZN2at6native55_GLOBAL__N__de093ff9_22_ForeachBinaryOpList_cu_a911ec4325multi_tensor_apply_kernelINS1_18TensorListMetadataILi2EEENS1_24BinaryOpListAlphaFunctorIlLi2ELi2ELi0EEEJSt7dividesIlElEEEvT_T0_DpT1_ --------------------------
	.section	.nv.info._ZN2at6native55_GLOBAL__N__de093ff9_22_ForeachBinaryOpList_cu_a911ec4325multi_tensor_apply_kernelINS1_18TensorListMetadataILi2EEENS1_24BinaryOpListAlphaFunctorIlLi2ELi2ELi0EEEJSt7dividesIlElEEEvT_T0_DpT1_,"",@"SHT_CUDA_INFO"
	.sectionflags	@""
	.align	4


	//----- nvinfo : EIATTR_CUDA_API_VERSION
	.align		4
        /*0000*/ 	.byte	0x04, 0x37
        /*0002*/ 	.short	(.L_8027 - .L_8026)
.L_8026:
        /*0004*/ 	.word	0x00000082


	//----- nvinfo : EIATTR_SW2861232_WAR
	.align		4
.L_8027:
        /*0008*/ 	.byte	0x01, 0x35
	.zero		2


	//----- nvinfo : EIATTR_PARAM_CBANK
	.align		4
        /*000c*/ 	.byte	0x04, 0x0a
        /*000e*/ 	.short	(.L_8029 - .L_8028)
	.align		4
.L_8028:
        /*0010*/ 	.word	index@(.nv.constant0._ZN2at6native55_GLOBAL__N__de093ff9_22_ForeachBinaryOpList_cu_a911ec4325multi_tensor_apply_kernelINS1_18TensorListMetadataILi2EEENS1_24BinaryOpListAlphaFunctorIlLi2ELi2ELi0EEEJSt7dividesIlElEEEvT_T0_DpT1_)
        /*0014*/ 	.short	0x0160
        /*0016*/ 	.short	0x0c58


	//----- nvinfo : EIATTR_CBANK_PARAM_SIZE
	.align		4
.L_8029:
        /*0018*/ 	.byte	0x03, 0x19
        /*001a*/ 	.short	0x0c58


	//----- nvinfo : EIATTR_KPARAM_INFO
	.align		4
        /*001c*/ 	.byte	0x04, 0x17
        /*001e*/ 	.short	(.L_8031 - .L_8030)
.L_8030:
        /*0020*/ 	.word	0x00000000
        /*0024*/ 	.short	0x0003
        /*0026*/ 	.short	0x0c50
        /*0028*/ 	.byte	0x00, 0xf0, 0x21, 0x00


	//----- nvinfo : EIATTR_KPARAM_INFO
	.align		4
.L_8031:
        /*002c*/ 	.byte	0x04, 0x17
        /*002e*/ 	.short	(.L_8033 - .L_8032)
.L_8032:
        /*0030*/ 	.word	0x00000000
        /*0034*/ 	.short	0x0002
        /*0036*/ 	.short	0x0c49
        /*0038*/ 	.byte	0x00, 0xf0, 0x05, 0x00


	//----- nvinfo : EIATTR_KPARAM_INFO
	.align		4
.L_8033:
        /*003c*/ 	.byte	0x04, 0x17
        /*003e*/ 	.short	(.L_8035 - .L_8034)
.L_8034:
        /*0040*/ 	.word	0x00000000
        /*0044*/ 	.short	0x0001
        /*0046*/ 	.short	0x0c48
        /*0048*/ 	.byte	0x00, 0xf0, 0x05, 0x00


	//----- nvinfo : EIATTR_KPARAM_INFO
	.align		4
.L_8035:
        /*004c*/ 	.byte	0x04, 0x17
        /*004e*/ 	.short	(.L_8037 - .L_8036)
.L_8036:
        /*0050*/ 	.word	0x00000000
        /*0054*/ 	.short	0x0000
        /*0056*/ 	.short	0x0000
        /*0058*/ 	.byte	0x00, 0xf0, 0x21, 0x31


	//----- nvinfo : EIATTR_MAXREG_COUNT
	.align		4
.L_8037:
        /*005c*/ 	.byte	0x03, 0x1b
        /*005e*/ 	.short	0x0080


	//----- nvinfo : EIATTR_MERCURY_ISA_VERSION
	.align		4
        /*0060*/ 	.byte	0x03, 0x5f
        /*0062*/ 	.short	0x0000


	//----- nvinfo : EIATTR_EXIT_INSTR_OFFSETS
	.align		4
        /*0064*/ 	.byte	0x04, 0x1c
        /*0066*/ 	.short	(.L_8039 - .L_8038)


	//   ....[0]....
.L_8038:
        /*0068*/ 	.word	0x00000190


	//   ....[1]....
        /*006c*/ 	.word	0x00000fd0


	//   ....[2]....
        /*0070*/ 	.word	0x00001030


	//   ....[3]....
        /*0074*/ 	.word	0x00001ac0


	//----- nvinfo : EIATTR_MAX_THREADS
	.align		4
.L_8039:
        /*0078*/ 	.byte	0x04, 0x05
        /*007a*/ 	.short	(.L_8041 - .L_8040)
.L_8040:
        /*007c*/ 	.word	0x00000200
        /*0080*/ 	.word	0x00000001
        /*0084*/ 	.word	0x00000001


	//----- nvinfo : EIATTR_CRS_STACK_SIZE
	.align		4
.L_8041:
        /*0088*/ 	.byte	0x04, 0x1e
        /*008a*/ 	.short	(.L_8043 - .L_8042)
.L_8042:
        /*008c*/ 	.word	0x00000000
.L_8043:


//--------------------- .nv.info._ZN2at6native55_GLOBAL__N__de093ff9_22_ForeachBinaryOpList_cu_a911ec4325multi_tensor_apply_kernelINS1_18TensorListMetadataILi2EEENS1_24BinaryOpListAlphaFunctorIiLi2ELi2ELi0EEEJSt7dividesIiEiEEEvT_T0_DpT1_ --------------------------
	.section	.nv.info._ZN2at6native55_GLOBAL__N__de093ff9_22_ForeachBinaryOpList_cu_a911ec4325multi_tensor_apply_kernelINS1_18TensorListMetadataILi2EEENS1_24BinaryOpListAlphaFunctorIiLi2ELi2ELi0EEEJSt7dividesIiEiEEEvT_T0_DpT1_,"",@"SHT_CUDA_INFO"
	.sectionflags	@""
	.align	4


	//----- nvinfo : EIATTR_CUDA_API_VERSION
	.align		4
        /*0000*/ 	.byte	0x04, 0x37
        /*0002*/ 	.short	(.L_8045 - .L_8044)
.L_8044:
        /*0004*/ 	.word	0x00000082


	//----- nvinfo : EIATTR_SW2861232_WAR
	.align		4
.L_8045:
        /*0008*/ 	.byte	0x01, 0x35
	.zero		2


	//----- nvinfo : EIATTR_PARAM_CBANK
	.align		4
        /*000c*/ 	.byte	0x04, 0x0a
        /*000e*/ 	.short	(.L_8047 - .L_8046)
	.align		4
.L_8046:
        /*0010*/ 	.word	index@(.nv.constant0._ZN2at6native55_GLOBAL__N__de093ff9_22_ForeachBinaryOpList_cu_a911ec4325multi_tensor_apply_kernelINS1_18TensorListMetadataILi2EEENS1_24BinaryOpListAlphaFunctorIiLi2ELi2ELi0EEEJSt7dividesIiEiEEEvT_T0_DpT1_)
        /*0014*/ 	.short	0x0160
        /*0016*/ 	.short	0x0c50


	//----- nvinfo : EIATTR_CBANK_PARAM_SIZE
	.align		4
.L_8047:
        /*0018*/ 	.byte	0x03, 0x19
        /*001a*/ 	.short	0x0c50


	//----- nvinfo : EIATTR_KPARAM_INFO
	.align		4
        /*001c*/ 	.byte	0x04, 0x17
        /*001e*/ 	.short	(.L_8049 - .L_8048)
.L_8048:
        /*0020*/ 	.word	0x00000000
        /*0024*/ 	.short	0x0003
        /*0026*/ 	.short	0x0c4c
        /*0028*/ 	.byte	0x00, 0xf0, 0x11, 0x00


	//----- nvinfo : EIATTR_KPARAM_INFO
	.align		4
.L_8049:
        /*002c*/ 	.byte	0x04, 0x17
        /*002e*/ 	.short	(.L_8051 - .L_8050)
.L_8050:
        /*0030*/ 	.word	0x00000000
        /*0034*/ 	.short	0x0002
        /*0036*/ 	.short	0x0c49
        /*0038*/ 	.byte	0x00, 0xf0, 0x05, 0x00


	//----- nvinfo : EIATTR_KPARAM_INFO
	.align		4
.L_8051:
        /*003c*/ 	.byte	0x04, 0x17
        /*003e*/ 	.short	(.L_8053 - .L_8052)
.L_8052:
        /*0040*/ 	.word	0x00000000
        /*0044*/ 	.short	0x0001
        /*0046*/ 	.short	0x0c48
        /*0048*/ 	.byte	0x00, 0xf0, 0x05, 0x00


	//----- nvinfo : EIATTR_KPARAM_INFO
	.align		4
.L_8053:
        /*004c*/ 	.byte	0x04, 0x17
        /*004e*/ 	.short	(.L_8055 - .L_8054)
.L_8054:
        /*0050*/ 	.word	0x00000000
        /*0054*/ 	.short	0x0000
        /*0056*/ 	.short	0x0000
        /*0058*/ 	.byte	0x00, 0xf0, 0x21, 0x31


	//----- nvinfo : EIATTR_MAXREG_COUNT
	.align		4
.L_8055:
        /*005c*/ 	.byte	0x03, 0x1b
        /*005e*/ 	.short	0x0080


	//----- nvinfo : EIATTR_MERCURY_ISA_VERSION
	.align		4
        /*0060*/ 	.byte	0x03, 0x5f
        /*0062*/ 	.short	0x0000


	//----- nvinfo : EIATTR_EXIT_INSTR_OFFSETS
	.align		4
        /*0064*/ 	.byte	0x04, 0x1c
        /*0066*/ 	.short	(.L_8057 - .L_8056)


	//   ....[0]....
.L_8056:
        /*0068*/ 	.word	0x00000190


	//   ....[1]....
        /*006c*/ 	.word	0x00000cc0


	//   ....[2]....
        /*0070*/ 	.word	0x00000d20


	//   ....[3]....
        /*0074*/ 	.word	0x000014f0


	//----- nvinfo : EIATTR_MAX_THREADS
	.align		4
.L_8057:
        /*0078*/ 	.byte	0x04, 0x05
        /*007a*/ 	.short	(.L_8059 - .L_8058)
.L_8058:
        /*007c*/ 	.word	0x00000200
        /*0080*/ 	.word	0x00000001
        /*0084*/ 	.word	0x00000001


	//----- nvinfo : EIATTR_CRS_STACK_SIZE
	.align		4
.L_8059:
        /*0088*/ 	.byte	0x04, 0x1e
        /*008a*/ 	.short	(.L_8061 - .L_8060)
.L_8060:
        /*008c*/ 	.word	0x00000000
.L_8061:


//--------------------- .nv.info._ZN2at6native55_GLOBAL__N__de093ff9_22_ForeachBinaryOpList_cu_a911ec4325multi_tensor_apply_kernelINS1_18TensorListMetadataILi2EEENS1_24BinaryOpListAlphaFunctorIaLi2ELi2ELi0EEEJSt7dividesIaEaEEEvT_T0_DpT1_ --------------------------
	.section	.nv.info._ZN2at6native55_GLOBAL__N__de093ff9_22_ForeachBinaryOpList_cu_a911ec4325multi_tensor_apply_kernelINS1_18TensorListMetadataILi2EEENS1_24BinaryOpListAlphaFunctorIaLi2ELi2ELi0EEEJSt7dividesIaEaEEEvT_T0_DpT1_,"",@"SHT_CUDA_INFO"
	.sectionflags	@""
	.align	4


	//----- nvinfo : EIATTR_CUDA_API_VERSION
	.align		4
        /*0000*/ 	.byte	0x04, 0x37
        /*0002*/ 	.short	(.L_8063 - .L_8062)
.L_8062:
        /*0004*/ 	.word	0x00000082


	//----- nvinfo : EIATTR_SW2861232_WAR
	.align		4
.L_8063:
        /*0008*/ 	.byte	0x01, 0x35
	.zero		2


	//----- nvinfo : EIATTR_PARAM_CBANK
	.align		4
        /*000c*/ 	.byte	0x04, 0x0a
        /*000e*/ 	.short	(.L_8065 - .L_8064)
	.align		4
.L_8064:
        /*0010*/ 	.word	index@(.nv.constant0._ZN2at6native55_GLOBAL__N__de093ff9_22_ForeachBinaryOpList_cu_a911ec4325multi_tensor_apply_kernelINS1_18TensorListMetadataILi2EEENS1_24BinaryOpListAlphaFunctorIaLi2ELi2ELi0EEEJSt7dividesIaEaEEEvT_T0_DpT1_)
        /*0014*/ 	.short	0x0160
        /*0016*/ 	.short	0x0c4b


	//----- nvinfo : EIATTR_CBANK_PARAM_SIZE
	.align		4
.L_8065:
        /*0018*/ 	.byte	0x03, 0x19
        /*001a*/ 	.short	0x0c4b


	//----- nvinfo : EIATTR_KPARAM_INFO
	.align		4
        /*001c*/ 	.byte	0x04, 0x17
        /*001e*/ 	.short	(.L_8067 - .L_8066)
.L_8066:
        /*0020*/ 	.word	0x00000000
        /*0024*/ 	.short	0x0003
        /*0026*/ 	.short	0x0c4a
        /*0028*/ 	.byte	0x00, 0xf0, 0x05, 0x00


	//----- nvinfo : EIATTR_KPARAM_INFO
	.align		4
.L_8067:
        /*002c*/ 	.byte	0x04, 0x17
        /*002e*/ 	.short	(.L_8069 - .L_8068)
.L_8068:
        /*0030*/ 	.word	0x00000000
        /*0034*/ 	.short	0x0002
        /*0036*/ 	.short	0x0c49
        /*0038*/ 	.byte	0x00, 0xf0, 0x05, 0x00


	//----- nvinfo : EIATTR_KPARAM_INFO
	.align		4
.L_8069:
        /*003c*/ 	.byte	0x04, 0x17
        /*003e*/ 	.short	(.L_8071 - .L_8070)
.L_8070:
        /*0040*/ 	.word	0x00000000
        /*0044*/ 	.short	0x0001
        /*0046*/ 	.short	0x0c48
        /*0048*/ 	.byte	0x00, 0xf0, 0x05, 0x00


	//----- nvinfo : EIATTR_KPARAM_INFO
	.align		4
.L_8071:
        /*004c*/ 	.byte	0x04, 0x17
        /*004e*/ 	.short	(.L_8073 - .L_8072)
.L_8072:
        /*0050*/ 	.word	0x00000000
        /*0054*/ 	.short	0x0000
        /*0056*/ 	.short	0x0000
        /*0058*/ 	.byte	0x00, 0xf0, 0x21, 0x31


	//----- nvinfo : EIATTR_MAXREG_COUNT
	.align		4
.L_8073:
        /*005c*/ 	.byte	0x03, 0x1b
        /*005e*/ 	.short	0x0080


	//----- nvinfo : EIATTR_MERCURY_ISA_VERSION
	.align		4
        /*0060*/ 	.byte	0x03, 0x5f
        /*0062*/ 	.short	0x0000


	//----- nvinfo : EIATTR_EXIT_INSTR_OFFSETS
	.align		4
        /*0064*/ 	.byte	0x04, 0x1c
        /*0066*/ 	.short	(.L_8075 - .L_8074)


	//   ....[0]....
.L_8074:
        /*0068*/ 	.word	0x000001a0


	//   ....[1]....
        /*006c*/ 	.word	0x00000e10


	//   ....[2]....
        /*0070*/ 	.word	0x00000e70


	//   ....[3]....
        /*0074*/ 	.word	0x000017b0


	//----- nvinfo : EIATTR_MAX_THREADS
	.align		4
.L_8075:
        /*0078*/ 	.byte	0x04, 0x05
        /*007a*/ 	.short	(.L_8077 - .L_8076)
.L_8076:
        /*007c*/ 	.word	0x00000200
        /*0080*/ 	.word	0x00000001
        /*0084*/ 	.word	0x00000001


	//----- nvinfo : EIATTR_CRS_STACK_SIZE
	.align		4
.L_8077:
        /*0088*/ 	.byte	0x04, 0x1e
        /*008a*/ 	.short	(.L_8079 - .L_8078)
.L_8078:
        /*008c*/ 	.word	0x00000000
.L_8079:


//--------------------- .nv.info._ZN2at6native55_GLOBAL__N__de093ff9_22_ForeachBinaryOpList_cu_a911ec4325multi_tensor_apply_kernelINS1_18TensorListMetadataILi2EEENS1_24BinaryOpListAlphaFunctorIhLi2ELi2ELi0EEEJSt7dividesIhEhEEEvT_T0_DpT1_ --------------------------
	.section	.nv.info._ZN2at6native55_GLOBAL__N__de093ff9_22_ForeachBinaryOpList_cu_a911ec4325multi_tensor_apply_kernelINS1_18TensorListMetadataILi2EEENS1_24BinaryOpListAlphaFunctorIhLi2ELi2ELi0EEEJSt7dividesIhEhEEEvT_T0_DpT1_,"",@"SHT_CUDA_INFO"
	.sectionflags	@""
	.align	4


	//----- nvinfo : EIATTR_CUDA_API_VERSION
	.align		4
        /*0000*/ 	.byte	0x04, 0x37
        /*0002*/ 	.short	(.L_8081 - .L_8080)
.L_8080:
        /*0004*/ 	.word	0x00000082


	//----- nvinfo : EIATTR_SW2861232_WAR
	.align		4
.L_8081:
        /*0008*/ 	.byte	0x01, 0x35
	.zero		2


	//----- nvinfo : EIATTR_PARAM_CBANK
	.align		4
        /*000c*/ 	.byte	0x04, 0x0a
        /*000e*/ 	.short	(.L_8083 - .L_8082)
	.align		4
.L_8082:
        /*0010*/ 	.word	index@(.nv.constant0._ZN2at6native55_GLOBAL__N__de093ff9_22_ForeachBinaryOpList_cu_a911ec4325multi_tensor_apply_kernelINS1_18TensorListMetadataILi2EEENS1_24BinaryOpListAlphaFunctorIhLi2ELi2ELi0EEEJSt7dividesIhEhEEEvT_T0_DpT1_)
        /*0014*/ 	.short	0x0160
        /*0016*/ 	.short	0x0c4b


	//----- nvinfo : EIATTR_CBANK_PARAM_SIZE
	.align		4
.L_8083:
        /*0018*/ 	.byte	0x03, 0x19
        /*001a*/ 	.short	0x0c4b


	//----- nvinfo : EIATTR_KPARAM_INFO
	.align		4
        /*001c*/ 	.byte	0x04, 0x17
        /*001e*/ 	.short	(.L_8085 - .L_8084)
.L_8084:
        /*0020*/ 	.word	0x00000000
        /*0024*/ 	.short	0x0003
        /*0026*/ 	.short	0x0c4a
        /*0028*/ 	.byte	0x00, 0xf0, 0x05, 0x00


	//----- nvinfo : EIATTR_KPARAM_INFO
	.align		4
.L_8085:
        /*002c*/ 	.byte	0x04, 0x17
        /*002e*/ 	.short	(.L_8087 - .L_8086)
.L_8086:
        /*0030*/ 	.word	0x00000000
        /*0034*/ 	.short	0x0002
        /*0036*/ 	.short	0x0c49
        /*0038*/ 	.byte	0x00, 0xf0, 0x05, 0x00


	//----- nvinfo : EIATTR_KPARAM_INFO
	.align		4
.L_8087:
        /*003c*/ 	.byte	0x04, 0x17
        /*003e*/ 	.short	(.L_8089 - .L_8088)
.L_8088:
        /*0040*/ 	.word	0x00000000
        /*0044*/ 	.short	0x0001
        /*0046*/ 	.short	0x0c48
        /*0048*/ 	.byte	0x00, 0xf0, 0x05, 0x00


	//----- nvinfo : EIATTR_KPARAM_INFO
	.align		4
.L_8089:
        /*004c*/ 	.byte	0x04, 0x17
        /*004e*/ 	.short	(.L_8091 - .L_8090)
.L_8090:
        /*0050*/ 	.word	0x00000000
        /*0054*/ 	.short	0x0000
        /*0056*/ 	.short	0x0000
        /*0058*/ 	.byte	0x00, 0xf0, 0x21, 0x31


	//----- nvinfo : EIATTR_MAXREG_COUNT
	.align		4
.L_8091:
        /*005c*/ 	.byte	0x03, 0x1b
        /*005e*/ 	.short	0x0080


	//----- nvinfo : EIATTR_MERCURY_ISA_VERSION
	.align		4
        /*0060*/ 	.byte	0x03, 0x5f
        /*0062*/ 	.short	0x0000


	//----- nvinfo : EIATTR_EXIT_INSTR_OFFSETS
	.align		4
        /*0064*/ 	.byte	0x04, 0x1c
        /*0066*/ 	.short	(.L_8093 - .L_8092)


	//   ....[0]....
.L_8092:
        /*0068*/ 	.word	0x000001b0


	//   ....[1]....
        /*006c*/ 	.word	0x00000880


	//   ....[2]....
        /*0070*/ 	.word	0x000008e0


	//   ....[3]....
        /*0074*/ 	.word	0x00000c70


	//----- nvinfo : EIATTR_MAX_THREADS
	.align		4
.L_8093:
        /*0078*/ 	.byte	0x04, 0x05
        /*007a*/ 	.short	(.L_8095 - .L_8094)
.L_8094:
        /*007c*/ 	.word	0x00000200
        /*0080*/ 	.word	0x00000001
        /*0084*/ 	.word	0x00000001


	//----- nvinfo : EIATTR_CRS_STACK_SIZE
	.align		4
.L_8095:
        /*0088*/ 	.byte	0x04, 0x1e
        /*008a*/ 	.short	(.L_8097 - .L_8096)
.L_8096:
        /*008c*/ 	.word	0x00000000
.L_8097:


//--------------------- .nv.info._ZN2at6native55_GLOBAL__N__de093ff9_22_ForeachBinaryOpList_cu_a911ec4325multi_tensor_apply_kernelINS1_18TensorListMetadataILi3EEENS1_24BinaryOpListAlphaFunctorIN3c104HalfELi3ELi2ELi2EEEJSt10multipliesIfEfEEEvT_T0_DpT1_ --------------------------
	.section	.nv.info._ZN2at6native55_GLOBAL__N__de093ff9_22_ForeachBinaryOpList_cu_a911ec4325multi_tensor_apply_kernelINS1_18TensorListMetadataILi3EEENS1_24BinaryOpListAlphaFunctorIN3c104HalfELi3ELi2ELi2EEEJSt10multipliesIfEfEEEvT_T0_DpT1_,"",@"SHT_CUDA_INFO"
	.sectionflags	@""
	.align	4


	//----- nvinfo : EIATTR_CUDA_API_VERSION
	.align		4
        /*0000*/ 	.byte	0x04, 0x37
        /*0002*/ 	.short	(.L_8099 - .L_8098)
.L_8098:
        /*0004*/ 	.word	0x00000082


	//----- nvinfo : EIATTR_SW2861232_WAR
	.align		4
.L_8099:
        /*0008*/ 	.byte	0x01, 0x35
	.zero		2


	//----- nvinfo : EIATTR_PARAM_CBANK
	.align		4
        /*000c*/ 	.byte	0x04, 0x0a
        /*000e*/ 	.short	(.L_8101 - .L_8100)
	.align		4
.L_8100:
        /*0010*/ 	.word	index@(.nv.constant0._ZN2at6native55_GLOBAL__N__de093ff9_22_ForeachBinaryOpList_cu_a911ec4325multi_tensor_apply_kernelINS1_18TensorListMetadataILi3EEENS1_24BinaryOpListAlphaFunctorIN3c104HalfELi3ELi2ELi2EEEJSt10multipliesIfEfEEEvT_T0_DpT1_)
        /*0014*/ 	.short	0x0160
        /*0016*/ 	.short	0x0c50


	//----- nvinfo : EIATTR_CBANK_PARAM_SIZE
	.align		4
.L_8101:
        /*0018*/ 	.byte	0x03, 0x19
        /*001a*/ 	.short	0x0c50


	//----- nvinfo : EIATTR_KPARAM_INFO
	.align		4
        /*001c*/ 	.byte	0x04, 0x17
        /*001e*/ 	.short	(.L_8103 - .L_8102)
.L_8102:
        /*0020*/ 	.word	0x00000000
        /*0024*/ 	.short	0x0003
        /*0026*/ 	.short	0x0c4c
        /*0028*/ 	.byte	0x00, 0xf0, 0x11, 0x00


	//----- nvinfo : EIATTR_KPARAM_INFO
	.align		4
.L_8103:
        /*002c*/ 	.byte	0x04, 0x17
        /*002e*/ 	.short	(.L_8105 - .L_8104)
.L_8104:
        /*0030*/ 	.word	0x00000000
        /*0034*/ 	.short	0x0002
        /*0036*/ 	.short	0x0c49
        /*0038*/ 	.byte	0x00, 0xf0, 0x05, 0x00


	//----- nvinfo : EIATTR_KPARAM_INFO
	.align		4
.L_8105:
        /*003c*/ 	.byte	0x04, 0x17
        /*003e*/ 	.short	(.L_8107 - .L_8106)
.L_8106:
        /*0040*/ 	.word	0x00000000
        /*0044*/ 	.short	0x0001
        /*0046*/ 	.short	0x0c48
        /*0048*/ 	.byte	0x00, 0xf0, 0x05, 0x00


	//----- nvinfo : EIATTR_KPARAM_INFO
	.align		4
.L_8107:
        /*004c*/ 	.byte	0x04, 0x17
        /*004e*/ 	.short	(.L_8109 - .L_8108)
.L_8108:
        /*0050*/ 	.word	0x00000000
        /*0054*/ 	.short	0x0000
        /*0056*/ 	.short	0x0000
        /*0058*/ 	.byte	0x00, 0xf0, 0x21, 0x31


	//----- nvinfo : EIATTR_MAXREG_COUNT
	.align		4
.L_8109:
        /*005c*/ 	.byte	0x03, 0x1b
        /*005e*/ 	.short	0x0080


	//----- nvinfo : EIATTR_MERCURY_ISA_VERSION
	.align		4
        /*0060*/ 	.byte	0x03, 0x5f
        /*0062*/ 	.short	0x0000


	//----- nvinfo : EIATTR_EXIT_INSTR_OFFSETS
	.align		4
        /*0064*/ 	.byte	0x04, 0x1c
        /*0066*/ 	.short	(.L_8111 - .L_8110)


	//   ....[0]....
.L_8110:
        /*0068*/ 	.word	0x000001c0


	//   ....[1]....
        /*006c*/ 	.word	0x00000800


	//   ....[2]....
        /*0070*/ 	.word	0x00000860


	//   ....[3]....
        /*0074*/ 	.word	0x00000ae0


	//----- nvinfo : EIATTR_MAX_THREADS
	.align		4
.L_8111:
        /*0078*/ 	.byte	0x04, 0x05
        /*007a*/ 	.short	(.L_8113 - .L_8112)
.L_8112:
        /*007c*/ 	.word	0x00000200
        /*0080*/ 	.word	0x00000001
        /*0084*/ 	.word	0x00000001


	//----- nvinfo : EIATTR_CRS_STACK_SIZE
	.align		4
.L_8113:
        /*0088*/ 	.byte	0x04, 0x1e
        /*008a*/ 	.short	(.L_8115 - .L_8114)
.L_8114:
        /*008c*/ 	.word	0x00000000
.L_8115:


//--------------------- .nv.info._ZN2at6native55_GLOBAL__N__de093ff9_22_ForeachBinaryOpList_cu_a911ec4325multi_tensor_apply_kernelINS1_18TensorListMetadataILi3EEENS1_24BinaryOpListAlphaFunctorIN3c108BFloat16ELi3ELi2ELi2EEEJSt10multipliesIfEfEEEvT_T0_DpT1_ --------------------------
	.section	.nv.info._ZN2at6native55_GLOBAL__N__de093ff9_22_ForeachBinaryOpList_cu_a911ec4325multi_tensor_apply_kernelINS1_18TensorListMetadataILi3EEENS1_24BinaryOpListAlphaFunctorIN3c108BFloat16ELi3ELi2ELi2EEEJSt10multipliesIfEfEEEvT_T0_DpT1_,"",@"SHT_CUDA_INFO"
	.sectionflags	@""
	.align	4


	//----- nvinfo : EIATTR_CUDA_API_VERSION
	.align		4
        /*0000*/ 	.byte	0x04, 0x37
        /*0002*/ 	.short	(.L_8117 - .L_8116)
.L_8116:
        /*0004*/ 	.word	0x00000082


	//----- nvinfo : EIATTR_SW2861232_WAR
	.align		4
.L_8117:
        /*0008*/ 	.byte	0x01, 0x35
	.zero		2


	//----- nvinfo : EIATTR_PARAM_CBANK
	.align		4
        /*000c*/ 	.byte	0x04, 0x0a
        /*000e*/ 	.short	(.L_8119 - .L_8118)
	.align		4
.L_8118:
        /*0010*/ 	.word	index@(.nv.constant0._ZN2at6native55_GLOBAL__N__de093ff9_22_ForeachBinaryOpList_cu_a911ec4325multi_tensor_apply_kernelINS1_18TensorListMetadataILi3EEENS1_24BinaryOpListAlphaFunctorIN3c108BFloat16ELi3ELi2ELi2EEEJSt10multipliesIfEfEEEvT_T0_DpT1_)
        /*0014*/ 	.short	0x0160
        /*0016*/ 	.short	0x0c50


	//----- nvinfo : EIATTR_CBANK_PARAM_SIZE
	.align		4
.L_8119:
        /*0018*/ 	.byte	0x03, 0x19
        /*001a*/ 	.short	0x0c50


	//----- nvinfo : EIATTR_KPARAM_INFO
	.align		4
        /*001c*/ 	.byte	0x04, 0x17
        /*001e*/ 	.short	(.L_8121 - .L_8120)
.L_8120:
        /*0020*/ 	.word	0x00000000
        /*0024*/ 	.short	0x0003
        /*0026*/ 	.short	0x0c4c
        /*0028*/ 	.byte	0x00, 0xf0, 0x11, 0x00


	//----- nvinfo : EIATTR_KPARAM_INFO
	.align		4
.L_8121:
        /*002c*/ 	.byte	0x04, 0x17
        /*002e*/ 	.short	(.L_8123 - .L_8122)
.L_8122:
        /*0030*/ 	.word	0x00000000
        /*0034*/ 	.short	0x0002
        /*0036*/ 	.short	0x0c49
        /*0038*/ 	.byte	0x00, 0xf0, 0x05, 0x00


	//----- nvinfo : EIATTR_KPARAM_INFO
	.align		4
.L_8123:
        /*003c*/ 	.byte	0x04, 0x17
        /*003e*/ 	.short	(.L_8125 - .L_8124)
.L_8124:
        /*0040*/ 	.word	0x00000000
        /*0044*/ 	.short	0x0001
        /*0046*/ 	.short	0x0c48
        /*0048*/ 	.byte	0x00, 0xf0, 0x05, 0x00


	//----- nvinfo : EIATTR_KPARAM_INFO
	.align		4
.L_8125:
        /*004c*/ 	.byte	0x04, 0x17
        /*004e*/ 	.short	(.L_8127 - .L_8126)
.L_8126:
        /*0050*/ 	.word	0x00000000
        /*0054*/ 	.short	0x0000
        /*0056*/ 	.short	0x0000
        /*0058*/ 	.byte	0x00, 0xf0, 0x21, 0x31


	//----- nvinfo : EIATTR_MAXREG_COUNT
	.align		4
.L_8127:
        /*005c*/ 	.byte	0x03, 0x1b
        /*005e*/ 	.short	0x0080


	//----- nvinfo : EIATTR_MERCURY_ISA_VERSION
	.align		4
        /*0060*/ 	.byte	0x03, 0x5f
        /*0062*/ 	.short	0x0000


	//----- nvinfo : EIATTR_EXIT_INSTR_OFFSETS
	.align		4
        /*0064*/ 	.byte	0x04, 0x1c
        /*0066*/ 	.short	(.L_8129 - .L_8128)


	//   ....[0]....
.L_8128:
        /*0068*/ 	.word	0x000001c0


	//   ....[1]....
        /*006c*/ 	.word	0x00000810


	//   ....[2]....
        /*0070*/ 	.word	0x00000870


	//   ....[3]....
        /*0074*/ 	.word	0x00000af0


	//----- nvinfo : EIATTR_MAX_THREADS
	.align		4
.L_8129:
        /*0078*/ 	.byte	0x04, 0x05
        /*007a*/ 	.short	(.L_8131 - .L_8130)
.L_8130:
        /*007c*/ 	.word	0x00000200
        /*0080*/ 	.word	0x00000001
        /*0084*/ 	.word	0x00000001


	//----- nvinfo : EIATTR_CRS_STACK_SIZE
	.align		4
.L_8131:
        /*0088*/ 	.byte	0x04, 0x1e
        /*008a*/ 	.short	(.L_8133 - .L_8132)
.L_8132:
        /*008c*/ 	.word	0x00000000
.L_8133:


//--------------------- .nv.info._ZN2at6native55_GLOBAL__N__de093ff9_22_ForeachBinaryOpList_cu_a911ec4325multi_tensor_apply_kernelINS1_18TensorListMetadataILi3EEENS1_24BinaryOpListAlphaFunctorIbLi3ELi2ELi2EEEJSt10multipliesIbEbEEEvT_T0_DpT1_ --------------------------
	.section	.nv.info._ZN2at6native55_GLOBAL__N__de093ff9_22_ForeachBinaryOpList_cu_a911ec4325multi_tensor_apply_kernelINS1_18TensorListMetadataILi3EEENS1_24BinaryOpListAlphaFunctorIbLi3ELi2ELi2EEEJSt10multipliesIbEbEEEvT_T0_DpT1_,"",@"SHT_CUDA_INFO"
	.sectionflags	@""
	.align	4


	//----- nvinfo : EIATTR_CUDA_API_VERSION
	.align		4
        /*0000*/ 	.byte	0x04, 0x37
        /*0002*/ 	.short	(.L_8135 - .L_8134)
.L_8134:
        /*0004*/ 	.word	0x00000082


	//----- nvinfo : EIATTR_SW2861232_WAR
	.align		4
.L_8135:
        /*0008*/ 	.byte	0x01, 0x35
	.zero		2


	//----- nvinfo : EIATTR_PARAM_CBANK
	.align		4
        /*000c*/ 	.byte	0x04, 0x0a
        /*000e*/ 	.short	(.L_8137 - .L_8136)
	.align		4
.L_8136:
        /*0010*/ 	.word	index@(.nv.constant0._ZN2at6native55_GLOBAL__N__de093ff9_22_ForeachBinaryOpList_cu_a911ec4325multi_tensor_apply_kernelINS1_18TensorListMetadataILi3EEENS1_24BinaryOpListAlphaFunctorIbLi3ELi2ELi2EEEJSt10multipliesIbEbEEEvT_T0_DpT1_)
        /*0014*/ 	.short	0x0160
        /*0016*/ 	.short	0x0c4b


	//----- nvinfo : EIATTR_CBANK_PARAM_SIZE
	.align		4
.L_8137:
        /*0018*/ 	.byte	0x03, 0x19
        /*001a*/ 	.short	0x0c4b


	//----- nvinfo : EIATTR_KPARAM_INFO
	.align		4
        /*001c*/ 	.byte	0x04, 0x17
        /*001e*/ 	.short	(.L_8139 - .L_8138)
.L_8138:
        /*0020*/ 	.word	0x00000000
        /*0024*/ 	.short	0x0003
        /*0026*/ 	.short	0x0c4a
        /*0028*/ 	.byte	0x00, 0xf0, 0x05, 0x00


	//----- nvinfo : EIATTR_KPARAM_INFO
	.align		4
.L_8139:
        /*002c*/ 	.byte	0x04, 0x17
        /*002e*/ 	.short	(.L_8141 - .L_8140)
.L_8140:
        /*0030*/ 	.word	0x00000000
        /*0034*/ 	.short	0x0002
        /*0036*/ 	.short	0x0c49
        /*0038*/ 	.byte	0x00, 0xf0, 0x05, 0x00


	//----- nvinfo : EIATTR_KPARAM_INFO
	.align		4
.L_8141:
        /*003c*/ 	.byte	0x04, 0x17
        /*003e*/ 	.short	(.L_8143 - .L_8142)
.L_8142:
        /*0040*/ 	.word	0x00000000
        /*0044*/ 	.short	0x0001
        /*0046*/ 	.short	0x0c48
        /*0048*/ 	.byte	0x00, 0xf0, 0x05, 0x00


	//----- nvinfo : EIATTR_KPARAM_INFO
	.align		4
.L_8143:
        /*004c*/ 	.byte	0x04, 0x17
        /*004e*/ 	.short	(.L_8145 - .L_8144)
.L_8144:
        /*0050*/ 	.word	0x00000000
        /*0054*/ 	.short	0x0000
        /*0056*/ 	.short	0x0000
        /*0058*/ 	.byte	0x00, 0xf0, 0x21, 0x31


	//----- nvinfo : EIATTR_MAXREG_COUNT
	.align		4
.L_8145:
        /*005c*/ 	.byte	0x03, 0x1b
        /*005e*/ 	.short	0x0080


	//----- nvinfo : EIATTR_MERCURY_ISA_VERSION
	.align		4
        /*0060*/ 	.byte	0x03, 0x5f
        /*0062*/ 	.short	0x0000


	//----- nvinfo : EIATTR_EXIT_INSTR_OFFSETS
	.align		4
        /*0064*/ 	.byte	0x04, 0x1c
        /*0066*/ 	.short	(.L_8147 - .L_8146)


	//   ....[0]....
.L_8146:
        /*0068*/ 	.word	0x000001d0


	//   ....[1]....
        /*006c*/ 	.word	0x00000820


	//   ....[2]....
        /*0070*/ 	.word	0x00000880


	//   ....[3]....
        /*0074*/ 	.word	0x00000b70


	//----- nvinfo : EIATTR_MAX_THREADS
	.align		4
.L_8147:
        /*0078*/ 	.byte	0x04, 0x05
        /*007a*/ 	.short	(.L_8149 - .L_8148)
.L_8148:
        /*007c*/ 	.word	0x00000200
        /*0080*/ 	.word	0x00000001
        /*0084*/ 	.word	0x00000001


	//----- nvinfo : EIATTR_CRS_STACK_SIZE
	.align		4
.L_8149:
        /*0088*/ 	.byte	0x04, 0x1e
        /*008a*/ 	.short	(.L_8151 - .L_8150)
.L_8150:
        /*008c*/ 	.word	0x00000000
.L_8151:


//--------------------- .nv.info._ZN2at6native55_GLOBAL__N__de093ff9_22_ForeachBinaryOpList_cu_a911ec4325multi_tensor_apply_kernelINS1_18TensorListMetadataILi3EEENS1_24BinaryOpListAlphaFunctorIN3c107complexIfEELi3ELi2ELi2EEEJSt10multipliesIS8_ES8_EEEvT_T0_DpT1_ --------------------------
	.section	.nv.info._ZN2at6native55_GLOBAL__N__de093ff9_22_ForeachBinaryOpList_cu_a911ec4325multi_tensor_apply_kernelINS1_18TensorListMetadataILi3EEENS1_24BinaryOpListAlphaFunctorIN3c107complexIfEELi3ELi2ELi2EEEJSt10multipliesIS8_ES8_EEEvT_T0_DpT1_,"",@"SHT_CUDA_INFO"
	.sectionflags	@""
	.align	4


	//----- nvinfo : EIATTR_CUDA_API_VERSION
	.align		4
        /*0000*/ 	.byte	0x04, 0x37
        /*0002*/ 	.short	(.L_8153 - .L_8152)
.L_8152:
        /*0004*/ 	.word	0x00000082


	//----- nvinfo : EIATTR_SW2861232_WAR
	.align		4
.L_8153:
        /*0008*/ 	.byte	0x01, 0x35
	.zero		2


	//----- nvinfo : EIATTR_PARAM_CBANK
	.align		4
        /*000c*/ 	.byte	0x04, 0x0a
        /*000e*/ 	.short	(.L_8155 - .L_8154)
	.align		4
.L_8154:
        /*0010*/ 	.word	index@(.nv.constant0._ZN2at6native55_GLOBAL__N__de093ff9_22_ForeachBinaryOpList_cu_a911ec4325multi_tensor_apply_kernelINS1_18TensorListMetadataILi3EEENS1_24BinaryOpListAlphaFunctorIN3c107complexIfEELi3ELi2ELi2EEEJSt10multipliesIS8_ES8_EEEvT_T0_DpT1_)
        /*0014*/ 	.short	0x0160
        /*0016*/ 	.short	0x0c58


	//----- nvinfo : EIATTR_CBANK_PARAM_SIZE
	.align		4
.L_8155:
        /*0018*/ 	.byte	0x03, 0x19
        /*001a*/ 	.short	0x0c58


	//----- nvinfo : EIATTR_KPARAM_INFO
	.align		4
        /*001c*/ 	.byte	0x04, 0x17
        /*001e*/ 	.short	(.L_8157 - .L_8156)
.L_8156:
        /*0020*/ 	.word	0x00000000
        /*0024*/ 	.short	0x0003
        /*0026*/ 	.short	0x0c50
        /*0028*/ 	.byte	0x00, 0xf0, 0x21, 0x00


	//----- nvinfo : EIATTR_KPARAM_INFO
	.align		4
.L_8157:
        /*002c*/ 	.byte	0x04, 0x17
        /*002e*/ 	.short	(.L_8159 - .L_8158)
.L_8158:
        /*0030*/ 	.word	0x00000000
        /*0034*/ 	.short	0x0002
        /*0036*/ 	.short	0x0c49
        /*0038*/ 	.byte	0x00, 0xf0, 0x05, 0x00


	//----- nvinfo : EIATTR_KPARAM_INFO
	.align		4
.L_8159:
        /*003c*/ 	.byte	0x04, 0x17
        /*003e*/ 	.short	(.L_8161 - .L_8160)
.L_8160:
        /*0040*/ 	.word	0x00000000
        /*0044*/ 	.short	0x0001
        /*0046*/ 	.short	0x0c48
        /*0048*/ 	.byte	0x00, 0xf0, 0x05, 0x00


	//----- nvinfo : EIATTR_KPARAM_INFO
	.align		4
.L_8161:
        /*004c*/ 	.byte	0x04, 0x17
        /*004e*/ 	.short	(.L_8163 - .L_8162)
.L_8162:
        /*0050*/ 	.word	0x00000000
        /*0054*/ 	.short	0x0000
        /*0056*/ 	.short	0x0000
        /*0058*/ 	.byte	0x00, 0xf0, 0x21, 0x31


	//----- nvinfo : EIATTR_MAXREG_COUNT
	.align		4
.L_8163:
        /*005c*/ 	.byte	0x03, 0x1b
        /*005e*/ 	.short	0x0080


	//----- nvinfo : EIATTR_MERCURY_ISA_VERSION
	.align		4
        /*0060*/ 	.byte	0x03, 0x5f
        /*0062*/ 	.short	0x0000


	//----- nvinfo : EIATTR_EXIT_INSTR_OFFSETS
	.align		4
        /*0064*/ 	.byte	0x04, 0x1c
        /*0066*/ 	.short	(.L_8165 - .L_8164)


	//   ....[0]....
.L_8164:
        /*0068*/ 	.word	0x000001c0


	//   ....[1]....
        /*006c*/ 	.word	0x00000910


	//   ....[2]....
        /*0070*/ 	.word	0x00000970


	//   ....[3]....
        /*0074*/ 	.word	0x00000d00


	//----- nvinfo : EIATTR_MAX_THREADS
	.align		4
.L_8165:
        /*0078*/ 	.byte	0x04, 0x05
        /*007a*/ 	.short	(.L_8167 - .L_8166)
.L_8166:
        /*007c*/ 	.word	0x00000200
        /*0080*/ 	.word	0x00000001
        /*0084*/ 	.word	0x00000001


	//----- nvinfo : EIATTR_CRS_STACK_SIZE
	.align		4
.L_8167:
        /*0088*/ 	.byte	0x04, 0x1e
        /*008a*/ 	.short	(.L_8169 - .L_8168)
.L_8168:
        /*008c*/ 	.word	0x00000000
.L_8169:


//--------------------- .nv.info._ZN2at6native55_GLOBAL__N__de093ff9_22_ForeachBinaryOpList_cu_a911ec4325multi_tensor_apply_kernelINS1_18TensorListMetadataILi3EEENS1_24BinaryOpListAlphaFunctorIN3c107complexIdEELi3ELi2ELi2EEEJSt10multipliesIS8_ES8_EEEvT_T0_DpT1_ --------------------------
	.section	.nv.info._ZN2at6native55_GLOBAL__N__de093ff9_22_ForeachBinaryOpList_cu_a911ec4325multi_tensor_apply_kernelINS1_18TensorListMetadataILi3EEENS1_24BinaryOpListAlphaFunctorIN3c107complexIdEELi3ELi2ELi2EEEJSt10multipliesIS8_ES8_EEEvT_T0_DpT1_,"",@"SHT_CUDA_INFO"
	.sectionflags	@""
	.align	4


	//----- nvinfo : EIATTR_CUDA_API_VERSION
	.align		4
        /*0000*/ 	.byte	0x04, 0x37
        /*0002*/ 	.short	(.L_8171 - .L_8170)
.L_8170:
        /*0004*/ 	.word	0x00000082


	//----- nvinfo : EIATTR_SW2861232_WAR
	.align		4
.L_8171:
        /*0008*/ 	.byte	0x01, 0x35
	.zero		2


	//----- nvinfo : EIATTR_PARAM_CBANK
	.align		4
        /*000c*/ 	.byte	0x04, 0x0a
        /*000e*/ 	.short	(.L_8173 - .L_8172)
	.align		4
.L_8172:
        /*0010*/ 	.word	index@(.nv.constant0._ZN2at6native55_GLOBAL__N__de093ff9_22_ForeachBinaryOpList_cu_a911ec4325multi_tensor_apply_kernelINS1_18TensorListMetadataILi3EEENS1_24BinaryOpListAlphaFunctorIN3c107complexIdEELi3ELi2ELi2EEEJSt10multipliesIS8_ES8_EEEvT_T0_DpT1_)
        /*0014*/ 	.short	0x0160
        /*0016*/ 	.short	0x0c60


	//----- nvinfo : EIATTR_CBANK_PARAM_SIZE
	.align		4
.L_8173:
        /*0018*/ 	.byte	0x03, 0x19
        /*001a*/ 	.short	0x0c60


	//----- nvinfo : EIATTR_KPARAM_INFO
	.align		4
        /*001c*/ 	.byte	0x04, 0x17
        /*001e*/ 	.short	(.L_8175 - .L_8174)
.L_8174:
        /*0020*/ 	.word	0x00000000
        /*0024*/ 	.short	0x0003
        /*0026*/ 	.short	0x0c50
        /*0028*/ 	.byte	0x00, 0xf0, 0x41, 0x00


	//----- nvinfo : EIATTR_KPARAM_INFO
	.align		4
.L_8175:
        /*002c*/ 	.byte	0x04, 0x17
        /*002e*/ 	.short	(.L_8177 - .L_8176)
.L_8176:
        /*0030*/ 	.word	0x00000000
        /*0034*/ 	.short	0x0002
        /*0036*/ 	.short	0x0c49
        /*0038*/ 	.byte	0x00, 0xf0, 0x05, 0x00


	//----- nvinfo : EIATTR_KPARAM_INFO
	.align		4
.L_8177:
        /*003c*/ 	.byte	0x04, 0x17
        /*003e*/ 	.short	(.L_8179 - .L_8178)
.L_8178:
        /*0040*/ 	.word	0x00000000
        /*0044*/ 	.short	0x0001
        /*0046*/ 	.short	0x0c48
        /*0048*/ 	.byte	0x00, 0xf0, 0x05, 0x00


	//----- nvinfo : EIATTR_KPARAM_INFO
	.align		4
.L_8179:
        /*004c*/ 	.byte	0x04, 0x17
        /*004e*/ 	.short	(.L_8181 - .L_8180)
.L_8180:
        /*0050*/ 	.word	0x00000000
        /*0054*/ 	.short	0x0000
        /*0056*/ 	.short	0x0000
        /*0058*/ 	.byte	0x00, 0xf0, 0x21, 0x31


	//----- nvinfo : EIATTR_MAXREG_COUNT
	.align		4
.L_8181:
        /*005c*/ 	.byte	0x03, 0x1b
        /*005e*/ 	.short	0x0080


	//----- nvinfo : EIATTR_MERCURY_ISA_VERSION
	.align		4
        /*0060*/ 	.byte	0x03, 0x5f
        /*0062*/ 	.short	0x0000


	//----- nvinfo : EIATTR_EXIT_INSTR_OFFSETS
	.align		4
        /*0064*/ 	.byte	0x04, 0x1c
        /*0066*/ 	.short	(.L_8183 - .L_8182)


	//   ....[0]....
.L_8182:
        /*0068*/ 	.word	0x000001c0


	//   ....[1]....
        /*006c*/ 	.word	0x00000990


	//   ....[2]....
        /*0070*/ 	.word	0x000009f0


	//   ....[3]....
        /*0074*/ 	.word	0x00000de0


	//----- nvinfo : EIATTR_MAX_THREADS
	.align		4
.L_8183:
        /*0078*/ 	.byte	0x04, 0x05
        /*007a*/ 	.short	(.L_8185 - .L_8184)
.L_8184:
        /*007c*/ 	.word	0x00000200
        /*0080*/ 	.word	0x00000001
        /*0084*/ 	.word	0x00000001


	//----- nvinfo : EIATTR_CRS_STACK_SIZE
	.align		4
.L_8185:
        /*0088*/ 	.byte	0x04, 0x1e
        /*008a*/ 	.short	(.L_8187 - .L_8186)
.L_8186:
        /*008c*/ 	.word	0x00000000
.L_8187:


//--------------------- .nv.info._ZN2at6native55_GLOBAL__N__de093ff9_22_ForeachBinaryOpList_cu_a911ec4325multi_tensor_apply_kernelINS1_18TensorListMetadataILi3EEENS1_24BinaryOpListAlphaFunctorIfLi3ELi2ELi2EEEJSt10multipliesIfEfEEEvT_T0_DpT1_ --------------------------
	.section	.nv.info._ZN2at6native55_GLOBAL__N__de093ff9_22_ForeachBinaryOpList_cu_a911ec4325multi_tensor_apply_kernelINS1_18TensorListMetadataILi3EEENS1_24BinaryOpListAlphaFunctorIfLi3ELi2ELi2EEEJSt10multipliesIfEfEEEvT_T0_DpT1_,"",@"SHT_CUDA_INFO"
	.sectionflags	@""
	.align	4


	//----- nvinfo : EIATTR_CUDA_API_VERSION
	.align		4
        /*0000*/ 	.byte	0x04, 0x37
        /*0002*/ 	.short	(.L_8189 - .L_8188)
.L_8188:
        /*0004*/ 	.word	0x00000082


	//----- nvinfo : EIATTR_SW2861232_WAR
	.align		4
.L_8189:
        /*0008*/ 	.byte	0x01, 0x35
	.zero		2


	//----- nvinfo : EIATTR_PARAM_CBANK
	.align		4
        /*000c*/ 	.byte	0x04, 0x0a
        /*000e*/ 	.short	(.L_8191 - .L_8190)
	.align		4
.L_8190:
        /*0010*/ 	.word	index@(.nv.constant0._ZN2at6native55_GLOBAL__N__de093ff9_22_ForeachBinaryOpList_cu_a911ec4325multi_tensor_apply_kernelINS1_18TensorListMetadataILi3EEENS1_24BinaryOpListAlphaFunctorIfLi3ELi2ELi2EEEJSt10multipliesIfEfEEEvT_T0_DpT1_)
        /*0014*/ 	.short	0x0160
        /*0016*/ 	.short	0x0c50


	//----- nvinfo : EIATTR_CBANK_PARAM_SIZE
	.align		4
.L_8191:
        /*0018*/ 	.byte	0x03, 0x19
        /*001a*/ 	.short	0x0c50


	//----- nvinfo : EIATTR_KPARAM_INFO
	.align		4
        /*001c*/ 	.byte	0x04, 0x17
        /*001e*/ 	.short	(.L_8193 - .L_8192)
.L_8192:
        /*0020*/ 	.word	0x00000000
        /*0024*/ 	.short	0x0003
        /*0026*/ 	.short	0x0c4c
        /*0028*/ 	.byte	0x00, 0xf0, 0x11, 0x00


	//----- nvinfo : EIATTR_KPARAM_INFO
	.align		4
.L_8193:
        /*002c*/ 	.byte	0x04, 0x17
        /*002e*/ 	.short	(.L_8195 - .L_8194)
.L_8194:
        /*0030*/ 	.word	0x00000000
        /*0034*/ 	.short	0x0002
        /*0036*/ 	.short	0x0c49
        /*0038*/ 	.byte	0x00, 0xf0, 0x05, 0x00


	//----- nvinfo : EIATTR_KPARAM_INFO
	.align		4
.L_8195:
        /*003c*/ 	.byte	0x04, 0x17
        /*003e*/ 	.short	(.L_8197 - .L_8196)
.L_8196:
        /*0040*/ 	.word	0x00000000
        /*0044*/ 	.short	0x0001
        /*0046*/ 	.short	0x0c48
        /*0048*/ 	.byte	0x00, 0xf0, 0x05, 0x00


	//----- nvinfo : EIATTR_KPARAM_INFO
	.align		4
.L_8197:
        /*004c*/ 	.byte	0x04, 0x17
        /*004e*/ 	.short	(.L_8199 - .L_8198)
.L_8198:
        /*0050*/ 	.word	0x00000000
        /*0054*/ 	.short	0x0000
        /*0056*/ 	.short	0x0000
        /*0058*/ 	.byte	0x00, 0xf0, 0x21, 0x31


	//----- nvinfo : EIATTR_MAXREG_COUNT
	.align		4
.L_8199:
        /*005c*/ 	.byte	0x03, 0x1b
        /*005e*/ 	.short	0x0080


	//----- nvinfo : EIATTR_MERCURY_ISA_VERSION
	.align		4
        /*0060*/ 	.byte	0x03, 0x5f
        /*0062*/ 	.short	0x0000


	//----- nvinfo : EIATTR_EXIT_INSTR_OFFSETS
	.align		4
        /*0064*/ 	.byte	0x04, 0x1c
        /*0066*/ 	.short	(.L_8201 - .L_8200)


	//   ....[0]....
.L_8200:
        /*0068*/ 	.word	0x000001c0


	//   ....[1]....
        /*006c*/ 	.word	0x00000720


	//   ....[2]....
        /*0070*/ 	.word	0x00000780


	//   ....[3]....
        /*0074*/ 	.word	0x00000960


	//----- nvinfo : EIATTR_MAX_THREADS
	.align		4
.L_8201:
        /*0078*/ 	.byte	0x04, 0x05
        /*007a*/ 	.short	(.L_8203 - .L_8202)
.L_8202:
        /*007c*/ 	.word	0x00000200
        /*0080*/ 	.word	0x00000001
        /*0084*/ 	.word	0x00000001


	//----- nvinfo : EIATTR_CRS_STACK_SIZE
	.align		4
.L_8203:
        /*0088*/ 	.byte	0x04, 0x1e
        /*008a*/ 	.short	(.L_8205 - .L_8204)
.L_8204:
        /*008c*/ 	.word	0x00000000
.L_8205:


//--------------------- .nv.info._ZN2at6native55_GLOBAL__N__de093ff9_22_ForeachBinaryOpList_cu_a911ec4325multi_tensor_apply_kernelINS1_18TensorListMetadataILi3EEENS1_24BinaryOpListAlphaFunctorIdLi3ELi2ELi2EEEJSt10multipliesIdEdEEEvT_T0_DpT1_ --------------------------
	.section	.nv.info._ZN2at6native55_GLOBAL__N__de093ff9_22_ForeachBinaryOpList_cu_a911ec4325multi_tensor_apply_kernelINS1_18TensorListMetadataILi3EEENS1_24BinaryOpListAlphaFunctorIdLi3ELi2ELi2EEEJSt10multipliesIdEdEEEvT_T0_DpT1_,"",@"SHT_CUDA_INFO"
	.sectionflags	@""
	.align	4


	//----- nvinfo : EIATTR_CUDA_API_VERSION
	.align		4
        /*0000*/ 	.byte	0x04, 0x37
        /*0002*/ 	.short	(.L_8207 - .L_8206)
.L_8206:
        /*0004*/ 	.word	0x00000082


	//----- nvinfo : EIATTR_SW2861232_WAR
	.align		4
.L_8207:
        /*0008*/ 	.byte	0x01, 0x35
	.zero		2


	//----- nvinfo : EIATTR_PARAM_CBANK
	.align		4
        /*000c*/ 	.byte	0x04, 0x0a
        /*000e*/ 	.short	(.L_8209 - .L_8208)
	.align		4
.L_8208:
        /*0010*/ 	.word	index@(.nv.constant0._ZN2at6native55_GLOBAL__N__de093ff9_22_ForeachBinaryOpList_cu_a911ec4325multi_tensor_apply_kernelINS1_18TensorListMetadataILi3EEENS1_24BinaryOpListAlphaFunctorIdLi3ELi2ELi2EEEJSt10multipliesIdEdEEEvT_T0_DpT1_)
        /*0014*/ 	.short	0x0160
        /*0016*/ 	.short	0x0c58


	//----- nvinfo : EIATTR_CBANK_PARAM_SIZE
	.align		4
.L_8209:
        /*0018*/ 	.byte	0x03, 0x19
        /*001a*/ 	.short	0x0c58


	//----- nvinfo : EIATTR_KPARAM_INFO
	.align		4
        /*001c*/ 	.byte	0x04, 0x17
        /*001e*/ 	.short	(.L_8211 - .L_8210)
.L_8210:
        /*0020*/ 	.word	0x00000000
        /*0024*/ 	.short	0x0003
        /*0026*/ 	.short	0x0c50
        /*0028*/ 	.byte	0x00, 0xf0, 0x21, 0x00


	//----- nvinfo : EIATTR_KPARAM_INFO
	.align		4
.L_8211:
        /*002c*/ 	.byte	0x04, 0x17
        /*002e*/ 	.short	(.L_8213 - .L_8212)
.L_8212:
        /*0030*/ 	.word	0x00000000
        /*0034*/ 	.short	0x0002
        /*0036*/ 	.short	0x0c49
        /*0038*/ 	.byte	0x00, 0xf0, 0x05, 0x00


	//----- nvinfo : EIATTR_KPARAM_INFO
	.align		4
.L_8213:
        /*003c*/ 	.byte	0x04, 0x17
        /*003e*/ 	.short	(.L_8215 - .L_8214)
.L_8214:
        /*0040*/ 	.word	0x00000000
        /*0044*/ 	.short	0x0001
        /*0046*/ 	.short	0x0c48
        /*0048*/ 	.byte	0x00, 0xf0, 0x05, 0x00


	//----- nvinfo : EIATTR_KPARAM_INFO
	.align		4
.L_8215:
        /*004c*/ 	.byte	0x04, 0x17
        /*004e*/ 	.short	(.L_8217 - .L_8216)
.L_8216:
        /*0050*/ 	.word	0x00000000
        /*0054*/ 	.short	0x0000
        /*0056*/ 	.short	0x0000
        /*0058*/ 	.byte	0x00, 0xf0, 0x21, 0x31


	//----- nvinfo : EIATTR_MAXREG_COUNT
	.align		4
.L_8217:
        /*005c*/ 	.byte	0x03, 0x1b
        /*005e*/ 	.short	0x0080


	//----- nvinfo : EIATTR_MERCURY_ISA_VERSION
	.align		4
        /*0060*/ 	.byte	0x03, 0x5f
        /*0062*/ 	.short	0x0000


	//----- nvinfo : EIATTR_EXIT_INSTR_OFFSETS
	.align		4
        /*0064*/ 	.byte	0x04, 0x1c
        /*0066*/ 	.short	(.L_8219 - .L_8218)


	//   ....[0]....
.L_8218:
        /*0068*/ 	.word	0x000001c0


	//   ....[1]....
        /*006c*/ 	.word	0x00000790


	//   ....[2]....
        /*0070*/ 	.word	0x000007f0


	//   ....[3]....
        /*0074*/ 	.word	0x00000a00


	//----- nvinfo : EIATTR_MAX_THREADS
	.align		4
.L_8219:
        /*0078*/ 	.byte	0x04, 0x05
        /*007a*/ 	.short	(.L_8221 - .L_8220)
.L_8220:
        /*007c*/ 	.word	0x00000200
        /*0080*/ 	.word	0x00000001
        /*0084*/ 	.word	0x00000001


	//----- nvinfo : EIATTR_CRS_STACK_SIZE
	.align		4
.L_8221:
        /*0088*/ 	.byte	0x04, 0x1e
        /*008a*/ 	.short	(.L_8223 - .L_8222)
.L_8222:
        /*008c*/ 	.word	0x00000000
.L_8223:


//--------------------- .nv.info._ZN2at6native55_GLOBAL__N__de093ff9_22_ForeachBinaryOpList_cu_a911ec4325multi_tensor_apply_kernelINS1_18TensorListMetadataILi3EEENS1_24BinaryOpListAlphaFunctorIsLi3ELi2ELi2EEEJSt10multipliesIsEsEEEvT_T0_DpT1_ --------------------------
	.section	.nv.info._ZN2at6native55_GLOBAL__N__de093ff9_22_ForeachBinaryOpList_cu_a911ec4325multi_tensor_apply_kernelINS1_18TensorListMetadataILi3EEENS1_24BinaryOpListAlphaFunctorIsLi3ELi2ELi2EEEJSt10multipliesIsEsEEEvT_T0_DpT1_,"",@"SHT_CUDA_INFO"
	.sectionflags	@""
	.align	4


	//----- nvinfo : EIATTR_CUDA_API_VERSION
	.align		4
        /*0000*/ 	.byte	0x04, 0x37
        /*0002*/ 	.short	(.L_8225 - .L_8224)
.L_8224:
        /*0004*/ 	.word	0x00000082


	//----- nvinfo : EIATTR_SW2861232_WAR
	.align		4
.L_8225:
        /*0008*/ 	.byte	0x01, 0x35
	.zero		2


	//----- nvinfo : EIATTR_PARAM_CBANK
	.align		4
        /*000c*/ 	.byte	0x04, 0x0a
        /*000e*/ 	.short	(.L_8227 - .L_8226)
	.align		4
.L_8226:
        /*0010*/ 	.word	index@(.nv.constant0._ZN2at6native55_GLOBAL__N__de093ff9_22_ForeachBinaryOpList_cu_a911ec4325multi_tensor_apply_kernelINS1_18TensorListMetadataILi3EEENS1_24BinaryOpListAlphaFunctorIsLi3ELi2ELi2EEEJSt10multipliesIsEsEEEvT_T0_DpT1_)
        /*0014*/ 	.short	0x0160
        /*0016*/ 	.short	0x0c4c


	//----- nvinfo : EIATTR_CBANK_PARAM_SIZE
	.align		4
.L_8227:
        /*0018*/ 	.byte	0x03, 0x19
        /*001a*/ 	.short	0x0c4c


	//----- nvinfo : EIATTR_KPARAM_INFO
	.align		4
        /*001c*/ 	.byte	0x04, 0x17
        /*001e*/ 	.short	(.L_8229 - .L_8228)
.L_8228:
        /*0020*/ 	.word	0x00000000
        /*0024*/ 	.short	0x0003
        /*0026*/ 	.short	0x0c4a
        /*0028*/ 	.byte	0x00, 0xf0, 0x09, 0x00


	//----- nvinfo : EIATTR_KPARAM_INFO
	.align		4
.L_8229:
        /*002c*/ 	.byte	0x04, 0x17
        /*002e*/ 	.short	(.L_8231 - .L_8230)
.L_8230:
        /*0030*/ 	.word	0x00000000
        /*0034*/ 	.short	0x0002
        /*0036*/ 	.short	0x0c49
        /*0038*/ 	.byte	0x00, 0xf0, 0x05, 0x00


	//----- nvinfo : EIATTR_KPARAM_INFO
	.align		4
.L_8231:
        /*003c*/ 	.byte	0x04, 0x17
        /*003e*/ 	.short	(.L_8233 - .L_8232)
.L_8232:
        /*0040*/ 	.word	0x00000000
        /*0044*/ 	.short	0x0001
        /*0046*/ 	.short	0x0c48
        /*0048*/ 	.byte	0x00, 0xf0, 0x05, 0x00


	//----- nvinfo : EIATTR_KPARAM_INFO
	.align		4
.L_8233:
        /*004c*/ 	.byte	0x04, 0x17
        /*004e*/ 	.short	(.L_8235 - .L_8234)
.L_8234:
        /*0050*/ 	.word	0x00000000
        /*0054*/ 	.short	0x0000
        /*0056*/ 	.short	0x0000
        /*0058*/ 	.byte	0x00, 0xf0, 0x21, 0x31


	//----- nvinfo : EIATTR_MAXREG_COUNT
	.align		4
.L_8235:
        /*005c*/ 	.byte	0x03, 0x1b
        /*005e*/ 	.short	0x0080


	//----- nvinfo : EIATTR_MERCURY_ISA_VERSION
	.align		4
        /*0060*/ 	.byte	0x03, 0x5f
        /*0062*/ 	.short	0x0000


	//----- nvinfo : EIATTR_EXIT_INSTR_OFFSETS
	.align		4
        /*0064*/ 	.byte	0x04, 0x1c
        /*0066*/ 	.short	(.L_8237 - .L_8236)


	//   ....[0]....
.L_8236:
        /*0068*/ 	.word	0x000001c0


	//   ....[1]....
        /*006c*/ 	.word	0x00000840


	//   ....[2]....
        /*0070*/ 	.word	0x000008a0


	//   ....[3]....
        /*0074*/ 	.word	0x00000bb0


	//----- nvinfo : EIATTR_MAX_THREADS
	.align		4
.L_8237:
        /*0078*/ 	.byte	0x04, 0x05
        /*007a*/ 	.short	(.L_8239 - .L_8238)
.L_8238:
        /*007c*/ 	.word	0x00000200
        /*0080*/ 	.word	0x00000001
        /*0084*/ 	.word	0x00000001


	//----- nvinfo : EIATTR_CRS_STACK_SIZE
	.align		4
.L_8239:
        /*0088*/ 	.byte	0x04, 0x1e
        /*008a*/ 	.short	(.L_8241 - .L_8240)
.L_8240:
        /*008c*/ 	.word	0x00000000
.L_8241:


//--------------------- .nv.info._ZN2at6native55_GLOBAL__N__de093ff9_22_ForeachBinaryOpList_cu_a911ec4325multi_tensor_apply_kernelINS1_18TensorListMetadataILi3EEENS1_24BinaryOpListAlphaFunctorIlLi3ELi2ELi2EEEJSt10multipliesIlElEEEvT_T0_DpT1_ --------------------------
	.section	.nv.info._ZN2at6native55_GLOBAL__N__de093ff9_22_ForeachBinaryOpList_cu_a911ec4325multi_tensor_apply_kernelINS1_18TensorListMetadataILi3EEENS1_24BinaryOpListAlphaFunctorIlLi3ELi2ELi2EEEJSt10multipliesIlElEEEvT_T0_DpT1_,"",@"SHT_CUDA_INFO"
	.sectionflags	@""
	.align	4


	//----- nvinfo : EIATTR_CUDA_API_VERSION
	.align		4
        /*0000*/ 	.byte	0x04, 0x37
        /*0002*/ 	.short	(.L_8243 - .L_8242)
.L_8242:
        /*0004*/ 	.word	0x00000082


	//----- nvinfo : EIATTR_SW2861232_WAR
	.align		4
.L_8243:
        /*0008*/ 	.byte	0x01, 0x35
	.zero		2


	//----- nvinfo : EIATTR_PARAM_CBANK
	.align		4
        /*000c*/ 	.byte	0x04, 0x0a
        /*000e*/ 	.short	(.L_8245 - .L_8244)
	.align		4
.L_8244:
        /*0010*/ 	.word	index@(.nv.constant0._ZN2at6native55_GLOBAL__N__de093ff9_22_ForeachBinaryOpList_cu_a911ec4325multi_tensor_apply_kernelINS1_18TensorListMetadataILi3EEENS1_24BinaryOpListAlphaFunctorIlLi3ELi2ELi2EEEJSt10multipliesIlElEEEvT_T0_DpT1_)
        /*0014*/ 	.short	0x0160
        /*0016*/ 	.short	0x0c58


	//----- nvinfo : EIATTR_CBANK_PARAM_SIZE
	.align		4
.L_8245:
        /*0018*/ 	.byte	0x03, 0x19
        /*001a*/ 	.short	0x0c58


	//----- nvinfo : EIATTR_KPARAM_INFO
	.align		4
        /*001c*/ 	.byte	0x04, 0x17
        /*001e*/ 	.short	(.L_8247 - .L_8246)
.L_8246:
        /*0020*/ 	.word	0x00000000
        /*0024*/ 	.short	0x0003
        /*0026*/ 	.short	0x0c50
        /*0028*/ 	.byte	0x00, 0xf0, 0x21, 0x00


	//----- nvinfo : EIATTR_KPARAM_INFO
	.align		4
.L_8247:
        /*002c*/ 	.byte	0x04, 0x17
        /*002e*/ 	.short	(.L_8249 - .L_8248)
.L_8248:
        /*0030*/ 	.word	0x00000000
        /*0034*/ 	.short	0x0002
        /*0036*/ 	.short	0x0c49
        /*0038*/ 	.byte	0x00, 0xf0, 0x05, 0x00


	//----- nvinfo : EIATTR_KPARAM_INFO
	.align		4
.L_8249:
        /*003c*/ 	.byte	0x04, 0x17
        /*003e*/ 	.short	(.L_8251 - .L_8250)
.L_8250:
        /*0040*/ 	.word	0x00000000
        /*0044*/ 	.short	0x0001
        /*0046*/ 	.short	0x0c48
        /*0048*/ 	.byte	0x00, 0xf0, 0x05, 0x00


	//----- nvinfo : EIATTR_KPARAM_INFO
	.align		4
.L_8251:
        /*004c*/ 	.byte	0x04, 0x17
        /*004e*/ 	.short	(.L_8253 - .L_8252)
.L_8252:
        /*0050*/ 	.word	0x00000000
        /*0054*/ 	.short	0x0000
        /*0056*/ 	.short	0x0000
        /*0058*/ 	.byte	0x00, 0xf0, 0x21, 0x31


	//----- nvinfo : EIATTR_MAXREG_COUNT
	.align		4
.L_8253:
        /*005c*/ 	.byte	0x03, 0x1b
        /*005e*/ 	.short	0x0080


	//----- nvinfo : EIATTR_MERCURY_ISA_VERSION
	.align		4
        /*0060*/ 	.byte	0x03, 0x5f
        /*0062*/ 	.short	0x0000


	//----- nvinfo : EIATTR_EXIT_INSTR_OFFSETS
	.align		4
        /*0064*/ 	.byte	0x04, 0x1c
        /*0066*/ 	.short	(.L_8255 - .L_8254)


	//   ....[0]....
.L_8254:
        /*0068*/ 	.word	0x000001c0


	//   ....[1]....
        /*006c*/ 	.word	0x00000910


	//   ....[2]....
        /*0070*/ 	.word	0x00000970


	//   ....[3]....
        /*0074*/ 	.word	0x00000d30


	//----- nvinfo : EIATTR_MAX_THREADS
	.align		4
.L_8255:
        /*0078*/ 	.byte	0x04, 0x05
        /*007a*/ 	.short	(.L_8257 - .L_8256)
.L_8256:
        /*007c*/ 	.word	0x00000200
        /*0080*/ 	.word	0x00000001
        /*0084*/ 	.word	0x00000001


	//----- nvinfo : EIATTR_CRS_STACK_SIZE
	.align		4
.L_8257:
        /*0088*/ 	.byte	0x04, 0x1e
        /*008a*/ 	.short	(.L_8259 - .L_8258)
.L_8258:
        /*008c*/ 	.word	0x00000000
.L_8259:


//--------------------- .nv.info._ZN2at6native55_GLOBAL__N__de093ff9_22_ForeachBinaryOpList_cu_a911ec4325multi_tensor_apply_kernelINS1_18TensorListMetadataILi3EEENS1_24BinaryOpListAlphaFunctorIiLi3ELi2ELi2EEEJSt10multipliesIiEiEEEvT_T0_DpT1_ --------------------------
	.section	.nv.info._ZN2at6native55_GLOBAL__N__de093ff9_22_ForeachBinaryOpList_cu_a911ec4325multi_tensor_apply_kernelINS1_18TensorListMetadataILi3EEENS1_24BinaryOpListAlphaFunctorIiLi3ELi2ELi2EEEJSt10multipliesIiEiEEEvT_T0_DpT1_,"",@"SHT_CUDA_INFO"
	.sectionflags	@""
	.align	4


	//----- nvinfo : EIATTR_CUDA_API_VERSION
	.align		4
        /*0000*/ 	.byte	0x04, 0x37
        /*0002*/ 	.short	(.L_8261 - .L_8260)
.L_8260:
        /*0004*/ 	.word	0x00000082


	//----- nvinfo : EIATTR_SW2861232_WAR
	.align		4
.L_8261:
        /*0008*/ 	.byte	0x01, 0x35
	.zero		2


	//----- nvinfo : EIATTR_PARAM_CBANK
	.align		4
        /*000c*/ 	.byte	0x04, 0x0a
        /*000e*/ 	.short	(.L_8263 - .L_8262)
	.align		4
.L_8262:
        /*0010*/ 	.word	index@(.nv.constant0._ZN2at6native55_GLOBAL__N__de093ff9_22_ForeachBinaryOpList_cu_a911ec4325multi_tensor_apply_kernelINS1_18TensorListMetadataILi3EEENS1_24BinaryOpListAlphaFunctorIiLi3ELi2ELi2EEEJSt10multipliesIiEiEEEvT_T0_DpT1_)
        /*0014*/ 	.short	0x0160
        /*0016*/ 	.short	0x0c50


	//----- nvinfo : EIATTR_CBANK_PARAM_SIZE
	.align		4
.L_8263:
        /*0018*/ 	.byte	0x03, 0x19
        /*001a*/ 	.short	0x0c50


	//----- nvinfo : EIATTR_KPARAM_INFO
	.align		4
        /*001c*/ 	.byte	0x04, 0x17
        /*001e*/ 	.short	(.L_8265 - .L_8264)
.L_8264:
        /*0020*/ 	.word	0x00000000
        /*0024*/ 	.short	0x0003
        /*0026*/ 	.short	0x0c4c
        /*0028*/ 	.byte	0x00, 0xf0, 0x11, 0x00


	//----- nvinfo : EIATTR_KPARAM_INFO
	.align		4
.L_8265:
        /*002c*/ 	.byte	0x04, 0x17
        /*002e*/ 	.short	(.L_8267 - .L_8266)
.L_8266:
        /*0030*/ 	.word	0x00000000
        /*0034*/ 	.short	0x0002
        /*0036*/ 	.short	0x0c49
        /*0038*/ 	.byte	0x00, 0xf0, 0x05, 0x00


	//----- nvinfo : EIATTR_KPARAM_INFO
	.align		4
.L_8267:
        /*003c*/ 	.byte	0x04, 0x17
        /*003e*/ 	.short	(.L_8269 - .L_8268)
.L_8268:
        /*0040*/ 	.word	0x00000000
        /*0044*/ 	.short	0x0001
        /*0046*/ 	.short	0x0c48
        /*0048*/ 	.byte	0x00, 0xf0, 0x05, 0x00


	//----- nvinfo : EIATTR_KPARAM_INFO
	.align		4
.L_8269:
        /*004c*/ 	.byte	0x04, 0x17
        /*004e*/ 	.short	(.L_8271 - .L_8270)
.L_8270:
        /*0050*/ 	.word	0x00000000
        /*0054*/ 	.short	0x0000
        /*0056*/ 	.short	0x0000
        /*0058*/ 	.byte	0x00, 0xf0, 0x21, 0x31


	//----- nvinfo : EIATTR_MAXREG_COUNT
	.align		4
.L_8271:
        /*005c*/ 	.byte	0x03, 0x1b
        /*005e*/ 	.short	0x0080


	//----- nvinfo : EIATTR_MERCURY_ISA_VERSION
	.align		4
        /*0060*/ 	.byte	0x03, 0x5f
        /*0062*/ 	.short	0x0000


	//----- nvinfo : EIATTR_EXIT_INSTR_OFFSETS
	.align		4
        /*0064*/ 	.byte	0x04, 0x1c
        /*0066*/ 	.short	(.L_8273 - .L_8272)


	//   ....[0]....
.L_8272:
        /*0068*/ 	.word	0x000001c0


	//   ....[1]....
        /*006c*/ 	.word	0x00000710


	//   ....[2]....
        /*0070*/ 	.word	0x00000770


	//   ....[3]....
        /*0074*/ 	.word	0x00000950


	//----- nvinfo : EIATTR_MAX_THREADS
	.align		4
.L_8273:
        /*0078*/ 	.byte	0x04, 0x05
        /*007a*/ 	.short	(.L_8275 - .L_8274)
.L_8274:
        /*007c*/ 	.word	0x00000200
        /*0080*/ 	.word	0x00000001
        /*0084*/ 	.word	0x00000001


	//----- nvinfo : EIATTR_CRS_STACK_SIZE
	.align		4
.L_8275:
        /*0088*/ 	.byte	0x04, 0x1e
        /*008a*/ 	.short	(.L_8277 - .L_8276)
.L_8276:
        /*008c*/ 	.word	0x00000000
.L_8277:


//--------------------- .nv.info._ZN2at6native55_GLOBAL__N__de093ff9_22_ForeachBinaryOpList_cu_a911ec4325multi_tensor_apply_kernelINS1_18TensorListMetadataILi3EEENS1_24BinaryOpListAlphaFunctorIaLi3ELi2ELi2EEEJSt10multipliesIaEaEEEvT_T0_DpT1_ --------------------------
	.section	.nv.info._ZN2at6native55_GLOBAL__N__de093ff9_22_ForeachBinaryOpList_cu_a911ec4325multi_tensor_apply_kernelINS1_18TensorListMetadataILi3EEENS1_24BinaryOpListAlphaFunctorIaLi3ELi2ELi2EEEJSt10multipliesIaEaEEEvT_T0_DpT1_,"",@"SHT_CUDA_INFO"
	.sectionflags	@""
	.align	4


	//----- nvinfo : EIATTR_CUDA_API_VERSION
	.align		4
        /*0000*/ 	.byte	0x04, 0x37
        /*0002*/ 	.short	(.L_8279 - .L_8278)
.L_8278:
        /*0004*/ 	.word	0x00000082


	//----- nvinfo : EIATTR_SW2861232_WAR
	.align		4
.L_8279:
        /*0008*/ 	.byte	0x01, 0x35
	.zero		2


	//----- nvinfo : EIATTR_PARAM_CBANK
	.align		4
        /*000c*/ 	.byte	0x04, 0x0a
        /*000e*/ 	.short	(.L_8281 - .L_8280)
	.align		4
.L_8280:
        /*0010*/ 	.word	index@(.nv.constant0._ZN2at6native55_GLOBAL__N__de093ff9_22_ForeachBinaryOpList_cu_a911ec4325multi_tensor_apply_kernelINS1_18TensorListMetadataILi3EEENS1_24BinaryOpListAlphaFunctorIaLi3ELi2ELi2EEEJSt10multipliesIaEaEEEvT_T0_DpT1_)
        /*0014*/ 	.short	0x0160
        /*0016*/ 	.short	0x0c4b


	//----- nvinfo : EIATTR_CBANK_PARAM_SIZE
	.align		4
.L_8281:
        /*0018*/ 	.byte	0x03, 0x19
        /*001a*/ 	.short	0x0c4b


	//----- nvinfo : EIATTR_KPARAM_INFO
	.align		4
        /*001c*/ 	.byte	0x04, 0x17
        /*001e*/ 	.short	(.L_8283 - .L_8282)
.L_8282:
        /*0020*/ 	.word	0x00000000
        /*0024*/ 	.short	0x0003
        /*0026*/ 	.short	0x0c4a
        /*0028*/ 	.byte	0x00, 0xf0, 0x05, 0x00


	//----- nvinfo : EIATTR_KPARAM_INFO
	.align		4
.L_8283:
        /*002c*/ 	.byte	0x04, 0x17
        /*002e*/ 	.short	(.L_8285 - .L_8284)
.L_8284:
        /*0030*/ 	.word	0x00000000
        /*0034*/ 	.short	0x0002
        /*0036*/ 	.short	0x0c49
        /*0038*/ 	.byte	0x00, 0xf0, 0x05, 0x00


	//----- nvinfo : EIATTR_KPARAM_INFO
	.align		4
.L_8285:
        /*003c*/ 	.byte	0x04, 0x17
        /*003e*/ 	.short	(.L_8287 - .L_8286)
.L_8286:
        /*0040*/ 	.word	0x00000000
        /*0044*/ 	.short	0x0001
        /*0046*/ 	.short	0x0c48
        /*0048*/ 	.byte	0x00, 0xf0, 0x05, 0x00


	//----- nvinfo : EIATTR_KPARAM_INFO
	.align		4
.L_8287:
        /*004c*/ 	.byte	0x04, 0x17
        /*004e*/ 	.short	(.L_8289 - .L_8288)
.L_8288:
        /*0050*/ 	.word	0x00000000
        /*0054*/ 	.short	0x0000
        /*0056*/ 	.short	0x0000
        /*0058*/ 	.byte	0x00, 0xf0, 0x21, 0x31


	//----- nvinfo : EIATTR_MAXREG_COUNT
	.align		4
.L_8289:
        /*005c*/ 	.byte	0x03, 0x1b
        /*005e*/ 	.short	0x0080


	//----- nvinfo : EIATTR_MERCURY_ISA_VERSION
	.align		4
        /*0060*/ 	.byte	0x03, 0x5f
        /*0062*/ 	.short	0x0000


	//----- nvinfo : EIATTR_EXIT_INSTR_OFFSETS
	.align		4
        /*0064*/ 	.byte	0x04, 0x1c
        /*0066*/ 	.short	(.L_8291 - .L_8290)


	//   ....[0]....
.L_8290:
        /*0068*/ 	.word	0x000001d0


	//   ....[1]....
        /*006c*/ 	.word	0x00000840


	//   ....[2]....
        /*0070*/ 	.word	0x000008a0


	//   ....[3]....
        /*0074*/ 	.word	0x00000bd0


	//----- nvinfo : EIATTR_MAX_THREADS
	.align		4
.L_8291:
        /*0078*/ 	.byte	0x04, 0x05
        /*007a*/ 	.short	(.L_8293 - .L_8292)
.L_8292:
        /*007c*/ 	.word	0x00000200
        /*0080*/ 	.word	0x00000001
        /*0084*/ 	.word	0x00000001


	//----- nvinfo : EIATTR_CRS_STACK_SIZE
	.align		4
.L_8293:
        /*0088*/ 	.byte	0x04, 0x1e
        /*008a*/ 	.short	(.L_8295 - .L_8294)
.L_8294:
        /*008c*/ 	.word	0x00000000
.L_8295:


//--------------------- .nv.info._ZN2at6native55_GLOBAL__N__de093ff9_22_ForeachBinaryOpList_cu_a911ec4325multi_tensor_apply_kernelINS1_18TensorListMetadataILi3EEENS1_24BinaryOpListAlphaFunctorIhLi3ELi2ELi2EEEJSt10multipliesIhEhEEEvT_T0_DpT1_ --------------------------
	.section	.nv.info._ZN2at6native55_GLOBAL__N__de093ff9_22_ForeachBinaryOpList_cu_a911ec4325multi_tensor_apply_kernelINS1_18TensorListMetadataILi3EEENS1_24BinaryOpListAlphaFunctorIhLi3ELi2ELi2EEEJSt10multipliesIhEhEEEvT_T0_DpT1_,"",@"SHT_CUDA_INFO"
	.sectionflags	@""
	.align	4


	//----- nvinfo : EIATTR_CUDA_API_VERSION
	.align		4
        /*0000*/ 	.byte	0x04, 0x37
        /*0002*/ 	.short	(.L_8297 - .L_8296)
.L_8296:
        /*0004*/ 	.word	0x00000082


	//----- nvinfo : EIATTR_SW2861232_WAR
	.align		4
.L_8297:
        /*0008*/ 	.byte	0x01, 0x35
	.zero		2


	//----- nvinfo : EIATTR_PARAM_CBANK
	.align		4
        /*000c*/ 	.byte	0x04, 0x0a
        /*000e*/ 	.short	(.L_8299 - .L_8298)
	.align		4
.L_8298:
        /*0010*/ 	.word	index@(.nv.constant0._ZN2at6native55_GLOBAL__N__de093ff9_22_ForeachBinaryOpList_cu_a911ec4325multi_tensor_apply_kernelINS1_18TensorListMetadataILi3EEENS1_24BinaryOpListAlphaFunctorIhLi3ELi2ELi2EEEJSt10multipliesIhEhEEEvT_T0_DpT1_)
        /*0014*/ 	.short	0x0160
        /*0016*/ 	.short	0x0c4b


	//----- nvinfo : EIATTR_CBANK_PARAM_SIZE
	.align		4
.L_8299:
        /*0018*/ 	.byte	0x03, 0x19
        /*001a*/ 	.short	0x0c4b


	//----- nvinfo : EIATTR_KPARAM_INFO
	.align		4
        /*001c*/ 	.byte	0x04, 0x17
        /*001e*/ 	.short	(.L_8301 - .L_8300)
.L_8300:
        /*0020*/ 	.word	0x00000000
        /*0024*/ 	.short	0x0003
        /*0026*/ 	.short	0x0c4a
        /*0028*/ 	.byte	0x00, 0xf0, 0x05, 0x00


	//----- nvinfo : EIATTR_KPARAM_INFO
	.align		4
.L_8301:
        /*002c*/ 	.byte	0x04, 0x17
        /*002e*/ 	.short	(.L_8303 - .L_8302)
.L_8302:
        /*0030*/ 	.word	0x00000000
        /*0034*/ 	.short	0x0002
        /*0036*/ 	.short	0x0c49
        /*0038*/ 	.byte	0x00, 0xf0, 0x05, 0x00


	//----- nvinfo : EIATTR_KPARAM_INFO
	.align		4
.L_8303:
        /*003c*/ 	.byte	0x04, 0x17
        /*003e*/ 	.short	(.L_8305 - .L_8304)
.L_8304:
        /*0040*/ 	.word	0x00000000
        /*0044*/ 	.short	0x0001
        /*0046*/ 	.short	0x0c48
        /*0048*/ 	.byte	0x00, 0xf0, 0x05, 0x00


	//----- nvinfo : EIATTR_KPARAM_INFO
	.align		4
.L_8305:
        /*004c*/ 	.byte	0x04, 0x17
        /*004e*/ 	.short	(.L_8307 - .L_8306)
.L_8306:
        /*0050*/ 	.word	0x00000000
        /*0054*/ 	.short	0x0000
        /*0056*/ 	.short	0x0000
        /*0058*/ 	.byte	0x00, 0xf0, 0x21, 0x31


	//----- nvinfo : EIATTR_MAXREG_COUNT
	.align		4
.L_8307:
        /*005c*/ 	.byte	0x03, 0x1b
        /*005e*/ 	.short	0x0080


	//----- nvinfo : EIATTR_MERCURY_ISA_VERSION
	.align		4
        /*0060*/ 	.byte	0x03, 0x5f
        /*0062*/ 	.short	0x0000


	//----- nvinfo : EIATTR_EXIT_INSTR_OFFSETS
	.align		4
        /*0064*/ 	.byte	0x04, 0x1c
        /*0066*/ 	.short	(.L_8309 - .L_8308)


	//   ....[0]....
.L_8308:
        /*0068*/ 	.word	0x000001e0


	//   ....[1]....
        /*006c*/ 	.word	0x00000850


	//   ....[2]....
        /*0070*/ 	.word	0x000008b0


	//   ....[3]....
        /*0074*/ 	.word	0x00000be0


	//----- nvinfo : EIATTR_MAX_THREADS
	.align		4
.L_8309:
        /*0078*/ 	.byte	0x04, 0x05
        /*007a*/ 	.short	(.L_8311 - .L_8310)
.L_8310:
        /*007c*/ 	.word	0x00000200
        /*0080*/ 	.word	0x00000001
        /*0084*/ 	.word	0x00000001


	//----- nvinfo : EIATTR_CRS_STACK_SIZE
	.align		4
.L_8311:
        /*0088*/ 	.byte	0x04, 0x1e
        /*008a*/ 	.short	(.L_8313 - .L_8312)
.L_8312:
        /*008c*/ 	.word	0x00000000
.L_8313:


//--------------------- .nv.info._ZN2at6native55_GLOBAL__N__de093ff9_22_ForeachBinaryOpList_cu_a911ec4325multi_tensor_apply_kernelINS1_18TensorListMetadataILi2EEENS1_24BinaryOpListAlphaFunctorIN3c104HalfELi2ELi2ELi0EEEJSt10multipliesIfEfEEEvT_T0_DpT1_ --------------------------
	.section	.nv.info._ZN2at6native55_GLOBAL__N__de093ff9_22_ForeachBinaryOpList_cu_a911ec4325multi_tensor_apply_kernelINS1_18TensorListMetadataILi2EEENS1_24BinaryOpListAlphaFunctorIN3c104HalfELi2ELi2ELi0EEEJSt10multipliesIfEfEEEvT_T0_DpT1_,"",@"SHT_CUDA_INFO"
	.sectionflags	@""
	.align	4


	//----- nvinfo : EIATTR_CUDA_API_VERSION
	.align		4
        /*0000*/ 	.byte	0x04, 0x37
        /*0002*/ 	.short	(.L_8315 - .L_8314)
.L_8314:
        /*0004*/ 	.word	0x00000082


	//----- nvinfo : EIATTR_SW2861232_WAR
	.align		4
.L_8315:
        /*0008*/ 	.byte	0x01, 0x35
	.zero		2


	//----- nvinfo : EIATTR_PARAM_CBANK
	.align		4
        /*000c*/ 	.byte	0x04, 0x0a
        /*000e*/ 	.short	(.L_8317 - .L_8316)
	.align		4
.L_8316:
        /*0010*/ 	.word	index@(.nv.constant0._ZN2at6native55_GLOBAL__N__de093ff9_22_ForeachBinaryOpList_cu_a911ec4325multi_tensor_apply_kernelINS1_18TensorListMetadataILi2EEENS1_24BinaryOpListAlphaFunctorIN3c104HalfELi2ELi2ELi0EEEJSt10multipliesIfEfEEEvT_T0_DpT1_)
        /*0014*/ 	.short	0x0160
        /*0016*/ 	.short	0x0c50


	//----- nvinfo : EIATTR_CBANK_PARAM_SIZE
	.align		4
.L_8317:
        /*0018*/ 	.byte	0x03, 0x19
        /*001a*/ 	.short	0x0c50


	//----- nvinfo : EIATTR_KPARAM_INFO
	.align		4
        /*001c*/ 	.byte	0x04, 0x17
        /*001e*/ 	.short	(.L_8319 - .L_8318)
.L_8318:
        /*0020*/ 	.word	0x00000000
        /*0024*/ 	.short	0x0003
        /*0026*/ 	.short	0x0c4c
        /*0028*/ 	.byte	0x00, 0xf0, 0x11, 0x00


	//----- nvinfo : EIATTR_KPARAM_INFO
	.align		4
.L_8319:
        /*002c*/ 	.byte	0x04, 0x17
        /*002e*/ 	.short	(.L_8321 - .L_8320)
.L_8320:
        /*0030*/ 	.word	0x00000000
        /*0034*/ 	.short	0x0002
        /*0036*/ 	.short	0x0c49
        /*0038*/ 	.byte	0x00, 0xf0, 0x05, 0x00


	//----- nvinfo : EIATTR_KPARAM_INFO
	.align		4
.L_8321:
        /*003c*/ 	.byte	0x04, 0x17
        /*003e*/ 	.short	(.L_8323 - .L_8322)
.L_8322:
        /*0040*/ 	.word	0x00000000
        /*0044*/ 	.short	0x0001
        /*0046*/ 	.short	0x0c48
        /*0048*/ 	.byte	0x00, 0xf0, 0x05, 0x00


	//----- nvinfo : EIATTR_KPARAM_INFO
	.align		4
.L_8323:
        /*004c*/ 	.byte	0x04, 0x17
        /*004e*/ 	.short	(.L_8325 - .L_8324)
.L_8324:
        /*0050*/ 	.word	0x00000000
        /*0054*/ 	.short	0x0000
        /*0056*/ 	.short	0x0000
        /*0058*/ 	.byte	0x00, 0xf0, 0x21, 0x31


	//----- nvinfo : EIATTR_MAXREG_COUNT
	.align		4
.L_8325:
        /*005c*/ 	.byte	0x03, 0x1b
        /*005e*/ 	.short	0x0080


	//----- nvinfo : EIATTR_MERCURY_ISA_VERSION
	.align		4
        /*0060*/ 	.byte	0x03, 0x5f
        /*0062*/ 	.short	0x0000


	//----- nvinfo : EIATTR_EXIT_INSTR_OFFSETS
	.align		4
        /*0064*/ 	.byte	0x04, 0x1c
        /*0066*/ 	.short	(.L_8327 - .L_8326)


	//   ....[0]....
.L_8326:
        /*0068*/ 	.word	0x00000190


	//   ....[1]....
        /*006c*/ 	.word	0x000007e0


	//   ....[2]....
        /*0070*/ 	.word	0x00000840


	//   ....[3]....
        /*0074*/ 	.word	0x00000aa0


	//----- nvinfo : EIATTR_MAX_THREADS
	.align		4
.L_8327:
        /*0078*/ 	.byte	0x04, 0x05
        /*007a*/ 	.short	(.L_8329 - .L_8328)
.L_8328:
        /*007c*/ 	.word	0x00000200
        /*0080*/ 	.word	0x00000001
        /*0084*/ 	.word	0x00000001


	//----- nvinfo : EIATTR_CRS_STACK_SIZE
	.align		4
.L_8329:
        /*0088*/ 	.byte	0x04, 0x1e
        /*008a*/ 	.short	(.L_8331 - .L_8330)
.L_8330:
        /*008c*/ 	.word	0x00000000
.L_8331:


//--------------------- .nv.info._ZN2at6native55_GLOBAL__N__de093ff9_22_ForeachBinaryOpList_cu_a911ec4325multi_tensor_apply_kernelINS1_18TensorListMetadataILi2EEENS1_24BinaryOpListAlphaFunctorIN3c108BFloat16ELi2ELi2ELi0EEEJSt10multipliesIfEfEEEvT_T0_DpT1_ --------------------------
	.section	.nv.info._ZN2at6native55_GLOBAL__N__de093ff9_22_ForeachBinaryOpList_cu_a911ec4325multi_tensor_apply_kernelINS1_18TensorListMetadataILi2EEENS1_24BinaryOpListAlphaFunctorIN3c108BFloat16ELi2ELi2ELi0EEEJSt10multipliesIfEfEEEvT_T0_DpT1_,"",@"SHT_CUDA_INFO"
	.sectionflags	@""
	.align	4


	//----- nvinfo : EIATTR_CUDA_API_VERSION
	.align		4
        /*0000*/ 	.byte	0x04, 0x37
        /*0002*/ 	.short	(.L_8333 - .L_8332)
.L_8332:
        /*0004*/ 	.word	0x00000082


	//----- nvinfo : EIATTR_SW2861232_WAR
	.align		4
.L_8333:
        /*0008*/ 	.byte	0x01, 0x35
	.zero		2


	//----- nvinfo : EIATTR_PARAM_CBANK
	.align		4
        /*000c*/ 	.byte	0x04, 0x0a
        /*000e*/ 	.short	(.L_8335 - .L_8334)
	.align		4
.L_8334:
        /*0010*/ 	.word	index@(.nv.constant0._ZN2at6native55_GLOBAL__N__de093ff9_22_ForeachBinaryOpList_cu_a911ec4325multi_tensor_apply_kernelINS1_18TensorListMetadataILi2EEENS1_24BinaryOpListAlphaFunctorIN3c108BFloat16ELi2ELi2ELi0EEEJSt10multipliesIfEfEEEvT_T0_DpT1_)
        /*0014*/ 	.short	0x0160
        /*0016*/ 	.short	0x0c50


	//----- nvinfo : EIATTR_CBANK_PARAM_SIZE
	.align		4
.L_8335:
        /*0018*/ 	.byte	0x03, 0x19
        /*001a*/ 	.short	0x0c50


	//----- nvinfo : EIATTR_KPARAM_INFO
	.align		4
        /*001c*/ 	.byte	0x04, 0x17
        /*001e*/ 	.short	(.L_8337 - .L_8336)
.L_8336:
        /*0020*/ 	.word	0x00000000
        /*0024*/ 	.short	0x0003
        /*0026*/ 	.short	0x0c4c
        /*0028*/ 	.byte	0x00, 0xf0, 0x11, 0x00


	//----- nvinfo : EIATTR_KPARAM_INFO
	.align		4
.L_8337:
        /*002c*/ 	.byte	0x04, 0x17
        /*002e*/ 	.short	(.L_8339 - .L_8338)
.L_8338:
        /*0030*/ 	.word	0x00000000
        /*0034*/ 	.short	0x0002
        /*0036*/ 	.short	0x0c49
        /*0038*/ 	.byte	0x00, 0xf0, 0x05, 0x00


	//----- nvinfo : EIATTR_KPARAM_INFO
	.align		4
.L_8339:
        /*003c*/ 	.byte	0x04, 0x17
        /*003e*/ 	.short	(.L_8341 - .L_8340)
.L_8340:
        /*0040*/ 	.word	0x00000000
        /*0044*/ 	.short	0x0001
        /*0046*/ 	.short	0x0c48
        /*0048*/ 	.byte	0x00, 0xf0, 0x05, 0x00


	//----- nvinfo : EIATTR_KPARAM_INFO
	.align		4
.L_8341:
        /*004c*/ 	.byte	0x04, 0x17
        /*004e*/ 	.short	(.L_8343 - .L_8342)
.L_8342:
        /*0050*/ 	.word	0x00000000
        /*0054*/ 	.short	0x0000
        /*0056*/ 	.short	0x0000
        /*0058*/ 	.byte	0x00, 0xf0, 0x21, 0x31


	//----- nvinfo : EIATTR_MAXREG_COUNT
	.align		4
.L_8343:
        /*005c*/ 	.byte	0x03, 0x1b
        /*005e*/ 	.short	0x0080


	//----- nvinfo : EIATTR_MERCURY_ISA_VERSION
	.align		4
        /*0060*/ 	.byte	0x03, 0x5f
        /*0062*/ 	.short	0x0000


	//----- nvinfo : EIATTR_EXIT_INSTR_OFFSETS
	.align		4
        /*0064*/ 	.byte	0x04, 0x1c
        /*0066*/ 	.short	(.L_8345 - .L_8344)


	//   ....[0]....
.L_8344:
        /*0068*/ 	.word	0x00000190


	//   ....[1]....
        /*006c*/ 	.word	0x000007e0


	//   ....[2]....
        /*0070*/ 	.word	0x00000840


	//   ....[3]....
        /*0074*/ 	.word	0x00000aa0


	//----- nvinfo : EIATTR_MAX_THREADS
	.align		4
.L_8345:
        /*0078*/ 	.byte	0x04, 0x05
        /*007a*/ 	.short	(.L_8347 - .L_8346)
.L_8346:
        /*007c*/ 	.word	0x00000200
        /*0080*/ 	.word	0x00000001
        /*0084*/ 	.word	0x00000001


	//----- nvinfo : EIATTR_CRS_STACK_SIZE
	.align		4
.L_8347:
        /*0088*/ 	.byte	0x04, 0x1e
        /*008a*/ 	.short	(.L_8349 - .L_8348)
.L_8348:
        /*008c*/ 	.word	0x00000000
.L_8349:


//--------------------- .nv.info._ZN2at6native55_GLOBAL__N__de093ff9_22_ForeachBinaryOpList_cu_a911ec4325multi_tensor_apply_kernelINS1_18TensorListMetadataILi2EEENS1_24BinaryOpListAlphaFunctorIbLi2ELi2ELi0EEEJSt10multipliesIbEbEEEvT_T0_DpT1_ --------------------------
	.section	.nv.info._ZN2at6native55_GLOBAL__N__de093ff9_22_ForeachBinaryOpList_cu_a911ec4325multi_tensor_apply_kernelINS1_18TensorListMetadataILi2EEENS1_24BinaryOpListAlphaFunctorIbLi2ELi2ELi0EEEJSt10multipliesIbEbEEEvT_T0_DpT1_,"",@"SHT_CUDA_INFO"
	.sectionflags	@""
	.align	4


	//----- nvinfo : EIATTR_CUDA_API_VERSION
	.align		4
        /*0000*/ 	.byte	0x04, 0x37
        /*0002*/ 	.short	(.L_8351 - .L_8350)
.L_8350:
        /*0004*/ 	.word	0x00000082


	//----- nvinfo : EIATTR_SW2861232_WAR
	.align		4
.L_8351:
        /*0008*/ 	.byte	0x01, 0x35
	.zero		2


	//----- nvinfo : EIATTR_PARAM_CBANK
	.align		4
        /*000c*/ 	.byte	0x04, 0x0a
        /*000e*/ 	.short	(.L_8353 - .L_8352)
	.align		4
.L_8352:
        /*0010*/ 	.word	index@(.nv.constant0._ZN2at6native55_GLOBAL__N__de093ff9_22_ForeachBinaryOpList_cu_a911ec4325multi_tensor_apply_kernelINS1_18TensorListMetadataILi2EEENS1_24BinaryOpListAlphaFunctorIbLi2ELi2ELi0EEEJSt10multipliesIbEbEEEvT_T0_DpT1_)
        /*0014*/ 	.short	0x0160
        /*0016*/ 	.short	0x0c4b


	//----- nvinfo : EIATTR_CBANK_PARAM_SIZE
	.align		4
.L_8353:
        /*0018*/ 	.byte	0x03, 0x19
        /*001a*/ 	.short	0x0c4b


	//----- nvinfo : EIATTR_KPARAM_INFO
	.align		4
        /*001c*/ 	.byte	0x04, 0x17
        /*001e*/ 	.short	(.L_8355 - .L_8354)
.L_8354:
        /*0020*/ 	.word	0x00000000
        /*0024*/ 	.short	0x0003
        /*0026*/ 	.short	0x0c4a
        /*0028*/ 	.byte	0x00, 0xf0, 0x05, 0x00


	//----- nvinfo : EIATTR_KPARAM_INFO
	.align		4
.L_8355:
        /*002c*/ 	.byte	0x04, 0x17
        /*002e*/ 	.short	(.L_8357 - .L_8356)
.L_8356:
        /*0030*/ 	.word	0x00000000
        /*0034*/ 	.short	0x0002
        /*0036*/ 	.short	0x0c49
        /*0038*/ 	.byte	0x00, 0xf0, 0x05, 0x00


	//----- nvinfo : EIATTR_KPARAM_INFO
	.align		4
.L_8357:
        /*003c*/ 	.byte	0x04, 0x17
        /*003e*/ 	.short	(.L_8359 - .L_8358)
.L_8358:
        /*0040*/ 	.word	0x00000000
        /*0044*/ 	.short	0x0001
        /*0046*/ 	.short	0x0c48
        /*0048*/ 	.byte	0x00, 0xf0, 0x05, 0x00


	//----- nvinfo : EIATTR_KPARAM_INFO
	.align		4
.L_8359:
        /*004c*/ 	.byte	0x04, 0x17
        /*004e*/ 	.short	(.L_8361 - .L_8360)
.L_8360:
        /*0050*/ 	.word	0x00000000
        /*0054*/ 	.short	0x0000
        /*0056*/ 	.short	0x0000
        /*0058*/ 	.byte	0x00, 0xf0, 0x21, 0x31


	//----- nvinfo : EIATTR_MAXREG_COUNT
	.align		4
.L_8361:
        /*005c*/ 	.byte	0x03, 0x1b
        /*005e*/ 	.short	0x0080


	//----- nvinfo : EIATTR_MERCURY_ISA_VERSION
	.align		4
        /*0060*/ 	.byte	0x03, 0x5f
        /*0062*/ 	.short	0x0000


	//----- nvinfo : EIATTR_EXIT_INSTR_OFFSETS
	.align		4
        /*0064*/ 	.byte	0x04, 0x1c
        /*0066*/ 	.short	(.L_8363 - .L_8362)


	//   ....[0]....
.L_8362:
        /*0068*/ 	.word	0x000001a0


	//   ....[1]....
        /*006c*/ 	.word	0x000007d0


	//   ....[2]....
        /*0070*/ 	.word	0x00000830


	//   ....[3]....
        /*0074*/ 	.word	0x00000b00


	//----- nvinfo : EIATTR_MAX_THREADS
	.align		4
.L_8363:
        /*0078*/ 	.byte	0x04, 0x05
        /*007a*/ 	.short	(.L_8365 - .L_8364)
.L_8364:
        /*007c*/ 	.word	0x00000200
        /*0080*/ 	.word	0x00000001
        /*0084*/ 	.word	0x00000001


	//----- nvinfo : EIATTR_CRS_STACK_SIZE
	.align		4
.L_8365:
        /*0088*/ 	.byte	0x04, 0x1e
        /*008a*/ 	.short	(.L_8367 - .L_8366)
.L_8366:
        /*008c*/ 	.word	0x00000000
.L_8367:


//--------------------- .nv.info._ZN2at6native55_GLOBAL__N__de093ff9_22_ForeachBinaryOpList_cu_a911ec4325multi_tensor_apply_kernelINS1_18TensorListMetadataILi2EEENS1_24BinaryOpListAlphaFunctorIN3c107complexIfEELi2ELi2ELi0EEEJSt10multipliesIS8_ES8_EEEvT_T0_DpT1_ --------------------------
	.section	.nv.info._ZN2at6native55_GLOBAL__N__de093ff9_22_ForeachBinaryOpList_cu_a911ec4325multi_tensor_apply_kernelINS1_18TensorListMetadataILi2EEENS1_24BinaryOpListAlphaFunctorIN3c107complexIfEELi2ELi2ELi0EEEJSt10multipliesIS8_ES8_EEEvT_T0_DpT1_,"",@"SHT_CUDA_INFO"
	.sectionflags	@""
	.align	4


	//----- nvinfo : EIATTR_CUDA_API_VERSION
	.align		4
        /*0000*/ 	.byte	0x04, 0x37
        /*0002*/ 	.short	(.L_8369 - .L_8368)
.L_8368:
        /*0004*/ 	.word	0x00000082


	//----- nvinfo : EIATTR_SW2861232_WAR
	.align		4
.L_8369:
        /*0008*/ 	.byte	0x01, 0x35
	.zero		2


	//----- nvinfo : EIATTR_PARAM_CBANK
	.align		4
        /*000c*/ 	.byte	0x04, 0x0a
        /*000e*/ 	.short	(.L_8371 - .L_8370)
	.align		4
.L_8370:
        /*0010*/ 	.word	index@(.nv.constant0._ZN2at6native55_GLOBAL__N__de093ff9_22_ForeachBinaryOpList_cu_a911ec4325multi_tensor_apply_kernelINS1_18TensorListMetadataILi2EEENS1_24BinaryOpListAlphaFunctorIN3c107complexIfEELi2ELi2ELi0EEEJSt10multipliesIS8_ES8_EEEvT_T0_DpT1_)
        /*0014*/ 	.short	0x0160
        /*0016*/ 	.short	0x0c58


	//----- nvinfo : EIATTR_CBANK_PARAM_SIZE
	.align		4
.L_8371:
        /*0018*/ 	.byte	0x03, 0x19
        /*001a*/ 	.short	0x0c58


	//----- nvinfo : EIATTR_KPARAM_INFO
	.align		4
        /*001c*/ 	.byte	0x04, 0x17
        /*001e*/ 	.short	(.L_8373 - .L_8372)
.L_8372:
        /*0020*/ 	.word	0x00000000
        /*0024*/ 	.short	0x0003
        /*0026*/ 	.short	0x0c50
        /*0028*/ 	.byte	0x00, 0xf0, 0x21, 0x00


	//----- nvinfo : EIATTR_KPARAM_INFO
	.align		4
.L_8373:
        /*002c*/ 	.byte	0x04, 0x17
        /*002e*/ 	.short	(.L_8375 - .L_8374)
.L_8374:
        /*0030*/ 	.word	0x00000000
        /*0034*/ 	.short	0x0002
        /*0036*/ 	.short	0x0c49
        /*0038*/ 	.byte	0x00, 0xf0, 0x05, 0x00


	//----- nvinfo : EIATTR_KPARAM_INFO
	.align		4
.L_8375:
        /*003c*/ 	.byte	0x04, 0x17
        /*003e*/ 	.short	(.L_8377 - .L_8376)
.L_8376:
        /*0040*/ 	.word	0x00000000
        /*0044*/ 	.short	0x0001
        /*0046*/ 	.short	0x0c48
        /*0048*/ 	.byte	0x00, 0xf0, 0x05, 0x00


	//----- nvinfo : EIATTR_KPARAM_INFO
	.align		4
.L_8377:
        /*004c*/ 	.byte	0x04, 0x17
        /*004e*/ 	.short	(.L_8379 - .L_8378)
.L_8378:
        /*0050*/ 	.word	0x00000000
        /*0054*/ 	.short	0x0000
        /*0056*/ 	.short	0x0000
        /*0058*/ 	.byte	0x00, 0xf0, 0x21, 0x31


	//----- nvinfo : EIATTR_MAXREG_COUNT
	.align		4
.L_8379:
        /*005c*/ 	.byte	0x03, 0x1b
        /*005e*/ 	.short	0x0080


	//----- nvinfo : EIATTR_MERCURY_ISA_VERSION
	.align		4
        /*0060*/ 	.byte	0x03, 0x5f
        /*0062*/ 	.short	0x0000


	//----- nvinfo : EIATTR_EXIT_INSTR_OFFSETS
	.align		4
        /*0064*/ 	.byte	0x04, 0x1c
        /*0066*/ 	.short	(.L_8381 - .L_8380)


	//   ....[0]....
.L_8380:
        /*0068*/ 	.word	0x00000190


	//   ....[1]....
        /*006c*/ 	.word	0x000008e0


	//   ....[2]....
        /*0070*/ 	.word	0x00000940


	//   ....[3]....
        /*0074*/ 	.word	0x00000cb0


	//----- nvinfo : EIATTR_MAX_THREADS
	.align		4
.L_8381:
        /*0078*/ 	.byte	0x04, 0x05
        /*007a*/ 	.short	(.L_8383 - .L_8382)
.L_8382:
        /*007c*/ 	.word	0x00000200
        /*0080*/ 	.word	0x00000001
        /*0084*/ 	.word	0x00000001


	//----- nvinfo : EIATTR_CRS_STACK_SIZE
	.align		4
.L_8383:
        /*0088*/ 	.byte	0x04, 0x1e
        /*008a*/ 	.short	(.L_8385 - .L_8384)
.L_8384:
        /*008c*/ 	.word	0x00000000
.L_8385:


//--------------------- .nv.info._ZN2at6native55_GLOBAL__N__de093ff9_22_ForeachBinaryOpList_cu_a911ec4325multi_tensor_apply_kernelINS1_18TensorListMetadataILi2EEENS1_24BinaryOpListAlphaFunctorIN3c107complexIdEELi2ELi2ELi0EEEJSt10multipliesIS8_ES8_EEEvT_T0_DpT1_ --------------------------
	.section	.nv.info._ZN2at6native55_GLOBAL__N__de093ff9_22_ForeachBinaryOpList_cu_a911ec4325multi_tensor_apply_kernelINS1_18TensorListMetadataILi2EEENS1_24BinaryOpListAlphaFunctorIN3c107complexIdEELi2ELi2ELi0EEEJSt10multipliesIS8_ES8_EEEvT_T0_DpT1_,"",@"SHT_CUDA_INFO"
	.sectionflags	@""
	.align	4


	//----- nvinfo : EIATTR_CUDA_API_VERSION
	.align		4
        /*0000*/ 	.byte	0x04, 0x37
        /*0002*/ 	.short	(.L_8387 - .L_8386)
.L_8386:
        /*0004*/ 	.word	0x00000082


	//----- nvinfo : EIATTR_SW2861232_WAR
	.align		4
.L_8387:
        /*0008*/ 	.byte	0x01, 0x35
	.zero		2


	//----- nvinfo : EIATTR_PARAM_CBANK
	.align		4
        /*000c*/ 	.byte	0x04, 0x0a
        /*000e*/ 	.short	(.L_8389 - .L_8388)
	.align		4
.L_8388:
        /*0010*/ 	.word	index@(.nv.constant0._ZN2at6native55_GLOBAL__N__de093ff9_22_ForeachBinaryOpList_cu_a911ec4325multi_tensor_apply_kernelINS1_18TensorListMetadataILi2EEENS1_24BinaryOpListAlphaFunctorIN3c107complexIdEELi2ELi2ELi0EEEJSt10multipliesIS8_ES8_EEEvT_T0_DpT1_)
        /*0014*/ 	.short	0x0160
        /*0016*/ 	.short	0x0c60


	//----- nvinfo : EIATTR_CBANK_PARAM_SIZE
	.align		4
.L_8389:
        /*0018*/ 	.byte	0x03, 0x19
        /*001a*/ 	.short	0x0c60


	//----- nvinfo : EIATTR_KPARAM_INFO
	.align		4
        /*001c*/ 	.byte	0x04, 0x17
        /*001e*/ 	.short	(.L_8391 - .L_8390)
.L_8390:
        /*0020*/ 	.word	0x00000000
        /*0024*/ 	.short	0x0003
        /*0026*/ 	.short	0x0c50
        /*0028*/ 	.byte	0x00, 0xf0, 0x41, 0x00


	//----- nvinfo : EIATTR_KPARAM_INFO
	.align		4
.L_8391:
        /*002c*/ 	.byte	0x04, 0x17
        /*002e*/ 	.short	(.L_8393 - .L_8392)
.L_8392:
        /*0030*/ 	.word	0x00000000
        /*0034*/ 	.short	0x0002
        /*0036*/ 	.short	0x0c49
        /*0038*/ 	.byte	0x00, 0xf0, 0x05, 0x00


	//----- nvinfo : EIATTR_KPARAM_INFO
	.align		4
.L_8393:
        /*003c*/ 	.byte	0x04, 0x17
        /*003e*/ 	.short	(.L_8395 - .L_8394)
.L_8394:
        /*0040*/ 	.word	0x00000000
        /*0044*/ 	.short	0x0001
        /*0046*/ 	.short	0x0c48
        /*0048*/ 	.byte	0x00, 0xf0, 0x05, 0x00


	//----- nvinfo : EIATTR_KPARAM_INFO
	.align		4
.L_8395:
        /*004c*/ 	.byte	0x04, 0x17
        /*004e*/ 	.short	(.L_8397 - .L_8396)
.L_8396:
        /*0050*/ 	.word	0x00000000
        /*0054*/ 	.short	0x0000
        /*0056*/ 	.short	0x0000
        /*0058*/ 	.byte	0x00, 0xf0, 0x21, 0x31


	//----- nvinfo : EIATTR_MAXREG_COUNT
	.align		4
.L_8397:
        /*005c*/ 	.byte	0x03, 0x1b
        /*005e*/ 	.short	0x0080


	//----- nvinfo : EIATTR_MERCURY_ISA_VERSION
	.align		4
        /*0060*/ 	.byte	0x03, 0x5f
        /*0062*/ 	.short	0x0000


	//----- nvinfo : EIATTR_EXIT_INSTR_OFFSETS
	.align		4
        /*0064*/ 	.byte	0x04, 0x1c
        /*0066*/ 	.short	(.L_8399 - .L_8398)


	//   ....[0]....
.L_8398:
        /*0068*/ 	.word	0x00000160


	//   ....[1]....
        /*006c*/ 	.word	0x00000910


	//   ....[2]....
        /*0070*/ 	.word	0x00000970


	//   ....[3]....
        /*0074*/ 	.word	0x00000d40


	//----- nvinfo : EIATTR_MAX_THREADS
	.align		4
.L_8399:
        /*0078*/ 	.byte	0x04, 0x05
        /*007a*/ 	.short	(.L_8401 - .L_8400)
.L_8400:
        /*007c*/ 	.word	0x00000200
        /*0080*/ 	.word	0x00000001
        /*0084*/ 	.word	0x00000001


	//----- nvinfo : EIATTR_CRS_STACK_SIZE
	.align		4
.L_8401:
        /*0088*/ 	.byte	0x04, 0x1e
        /*008a*/ 	.short	(.L_8403 - .L_8402)
.L_8402:
        /*008c*/ 	.word	0x00000000
.L_8403:


//--------------------- .nv.info._ZN2at6native55_GLOBAL__N__de093ff9_22_ForeachBinaryOpList_cu_a911ec4325multi_tensor_apply_kernelINS1_18TensorListMetadataILi2EEENS1_24BinaryOpListAlphaFunctorIfLi2ELi2ELi0EEEJSt10multipliesIfEfEEEvT_T0_DpT1_ --------------------------
	.section	.nv.info._ZN2at6native55_GLOBAL__N__de093ff9_22_ForeachBinaryOpList_cu_a911ec4325multi_tensor_apply_kernelINS1_18TensorListMetadataILi2EEENS1_24BinaryOpListAlphaFunctorIfLi2ELi2ELi0EEEJSt10multipliesIfEfEEEvT_T0_DpT1_,"",@"SHT_CUDA_INFO"
	.sectionflags	@""
	.align	4


	//----- nvinfo : EIATTR_CUDA_API_VERSION
	.align		4
        /*0000*/ 	.byte	0x04, 0x37
        /*0002*/ 	.short	(.L_8405 - .L_8404)
.L_8404:
        /*0004*/ 	.word	0x00000082


	//----- nvinfo : EIATTR_SW2861232_WAR
	.align		4
.L_8405:
        /*0008*/ 	.byte	0x01, 0x35
	.zero		2


	//----- nvinfo : EIATTR_PARAM_CBANK
	.align		4
        /*000c*/ 	.byte	0x04, 0x0a
        /*000e*/ 	.short	(.L_8407 - .L_8406)
	.align		4
.L_8406:
        /*0010*/ 	.word	index@(.nv.constant0._ZN2at6native55_GLOBAL__N__de093ff9_22_ForeachBinaryOpList_cu_a911ec4325multi_tensor_apply_kernelINS1_18TensorListMetadataILi2EEENS1_24BinaryOpListAlphaFunctorIfLi2ELi2ELi0EEEJSt10multipliesIfEfEEEvT_T0_DpT1_)
        /*0014*/ 	.short	0x0160
        /*0016*/ 	.short	0x0c50


	//----- nvinfo : EIATTR_CBANK_PARAM_SIZE
	.align		4
.L_8407:
        /*0018*/ 	.byte	0x03, 0x19
        /*001a*/ 	.short	0x0c50


	//----- nvinfo : EIATTR_KPARAM_INFO
	.align		4
        /*001c*/ 	.byte	0x04, 0x17
        /*001e*/ 	.short	(.L_8409 - .L_8408)
.L_8408:
        /*0020*/ 	.word	0x00000000
        /*0024*/ 	.short	0x0003
        /*0026*/ 	.short	0x0c4c
        /*0028*/ 	.byte	0x00, 0xf0, 0x11, 0x00


	//----- nvinfo : EIATTR_KPARAM_INFO
	.align		4
.L_8409:
        /*002c*/ 	.byte	0x04, 0x17
        /*002e*/ 	.short	(.L_8411 - .L_8410)
.L_8410:
        /*0030*/ 	.word	0x00000000
        /*0034*/ 	.short	0x0002
        /*0036*/ 	.short	0x0c49
        /*0038*/ 	.byte	0x00, 0xf0, 0x05, 0x00


	//----- nvinfo : EIATTR_KPARAM_INFO
	.align		4
.L_8411:
        /*003c*/ 	.byte	0x04, 0x17
        /*003e*/ 	.short	(.L_8413 - .L_8412)
.L_8412:
        /*0040*/ 	.word	0x00000000
        /*0044*/ 	.short	0x0001
        /*0046*/ 	.short	0x0c48
        /*0048*/ 	.byte	0x00, 0xf0, 0x05, 0x00


	//----- nvinfo : EIATTR_KPARAM_INFO
	.align		4
.L_8413:
        /*004c*/ 	.byte	0x04, 0x17
        /*004e*/ 	.short	(.L_8415 - .L_8414)
.L_8414:
        /*0050*/ 	.word	0x00000000
        /*0054*/ 	.short	0x0000
        /*0056*/ 	.short	0x0000
        /*0058*/ 	.byte	0x00, 0xf0, 0x21, 0x31


	//----- nvinfo : EIATTR_MAXREG_COUNT
	.align		4
.L_8415:
        /*005c*/ 	.byte	0x03, 0x1b
        /*005e*/ 	.short	0x0080


	//----- nvinfo : EIATTR_MERCURY_ISA_VERSION
	.align		4
        /*0060*/ 	.byte	0x03, 0x5f
        /*0062*/ 	.short	0x0000


	//----- nvinfo : EIATTR_EXIT_INSTR_OFFSETS
	.align		4
        /*0064*/ 	.byte	0x04, 0x1c
        /*0066*/ 	.short	(.L_8417 - .L_8416)


	//   ....[0]....
.L_8416:
        /*0068*/ 	.word	0x00000190


	//   ....[1]....
        /*006c*/ 	.word	0x00000720


	//   ....[2]....
        /*0070*/ 	.word	0x00000780


	//   ....[3]....
        /*0074*/ 	.word	0x00000940


	//----- nvinfo : EIATTR_MAX_THREADS
	.align		4
.L_8417:
        /*0078*/ 	.byte	0x04, 0x05
        /*007a*/ 	.short	(.L_8419 - .L_8418)
.L_8418:
        /*007c*/ 	.word	0x00000200
        /*0080*/ 	.word	0x00000001
        /*0084*/ 	.word	0x00000001


	//----- nvinfo : EIATTR_CRS_STACK_SIZE
	.align		4
.L_8419:
        /*0088*/ 	.byte	0x04, 0x1e
        /*008a*/ 	.short	(.L_8421 - .L_8420)
.L_8420:
        /*008c*/ 	.word	0x00000000
.L_8421:


//--------------------- .nv.info._ZN2at6native55_GLOBAL__N__de093ff9_22_ForeachBinaryOpList_cu_a911ec4325multi_tensor_apply_kernelINS1_18TensorListMetadataILi2EEENS1_24BinaryOpListAlphaFunctorIdLi2ELi2ELi0EEEJSt10multipliesIdEdEEEvT_T0_DpT1_ --------------------------
	.section	.nv.info._ZN2at6native55_GLOBAL__N__de093ff9_22_ForeachBinaryOpList_cu_a911ec4325multi_tensor_apply_kernelINS1_18TensorListMetadataILi2EEENS1_24BinaryOpListAlphaFunctorIdLi2ELi2ELi0EEEJSt10multipliesIdEdEEEvT_T0_DpT1_,"",@"SHT_CUDA_INFO"
	.sectionflags	@""
	.align	4


	//----- nvinfo : EIATTR_CUDA_API_VERSION
	.align		4
        /*0000*/ 	.byte	0x04, 0x37
        /*0002*/ 	.short	(.L_8423 - .L_8422)
.L_8422:
        /*0004*/ 	.word	0x00000082


	//----- nvinfo : EIATTR_SW2861232_WAR
	.align		4
.L_8423:
        /*0008*/ 	.byte	0x01, 0x35
	.zero		2


	//----- nvinfo : EIATTR_PARAM_CBANK
	.align		4
        /*000c*/ 	.byte	0x04, 0x0a
        /*000e*/ 	.short	(.L_8425 - .L_8424)
	.align		4
.L_8424:
        /*0010*/ 	.word	index@(.nv.constant0._ZN2at6native55_GLOBAL__N__de093ff9_22_ForeachBinaryOpList_cu_a911ec4325multi_tensor_apply_kernelINS1_18TensorListMetadataILi2EEENS1_24BinaryOpListAlphaFunctorIdLi2ELi2ELi0EEEJSt10multipliesIdEdEEEvT_T0_DpT1_)
        /*0014*/ 	.short	0x0160
        /*0016*/ 	.short	0x0c58


	//----- nvinfo : EIATTR_CBANK_PARAM_SIZE
	.align		4
.L_8425:
        /*0018*/ 	.byte	0x03, 0x19
        /*001a*/ 	.short	0x0c58


	//----- nvinfo : EIATTR_KPARAM_INFO
	.align		4
        /*001c*/ 	.byte	0x04, 0x17
        /*001e*/ 	.short	(.L_8427 - .L_8426)
.L_8426:
        /*0020*/ 	.word	0x00000000
        /*0024*/ 	.short	0x0003
        /*0026*/ 	.short	0x0c50
        /*0028*/ 	.byte	0x00, 0xf0, 0x21, 0x00


	//----- nvinfo : EIATTR_KPARAM_INFO
	.align		4
.L_8427:
        /*002c*/ 	.byte	0x04, 0x17
        /*002e*/ 	.short	(.L_8429 - .L_8428)
.L_8428:
        /*0030*/ 	.word	0x00000000
        /*0034*/ 	.short	0x0002
        /*0036*/ 	.short	0x0c49
        /*0038*/ 	.byte	0x00, 0xf0, 0x05, 0x00


	//----- nvinfo : EIATTR_KPARAM_INFO
	.align		4
.L_8429:
        /*003c*/ 	.byte	0x04, 0x17
        /*003e*/ 	.short	(.L_8431 - .L_8430)
.L_8430:
        /*0040*/ 	.word	0x00000000
        /*0044*/ 	.short	0x0001
        /*0046*/ 	.short	0x0c48
        /*0048*/ 	.byte	0x00, 0xf0, 0x05, 0x00


	//----- nvinfo : EIATTR_KPARAM_INFO
	.align		4
.L_8431:
        /*004c*/ 	.byte	0x04, 0x17
        /*004e*/ 	.short	(.L_8433 - .L_8432)
.L_8432:
        /*0050*/ 	.word	0x00000000
        /*0054*/ 	.short	0x0000
        /*0056*/ 	.short	0x0000
        /*0058*/ 	.byte	0x00, 0xf0, 0x21, 0x31


	//----- nvinfo : EIATTR_MAXREG_COUNT
	.align		4
.L_8433:
        /*005c*/ 	.byte	0x03, 0x1b
        /*005e*/ 	.short	0x0080


	//----- nvinfo : EIATTR_MERCURY_ISA_VERSION
	.align		4
        /*0060*/ 	.byte	0x03, 0x5f
        /*0062*/ 	.short	0x0000


	//----- nvinfo : EIATTR_EXIT_INSTR_OFFSETS
	.align		4
        /*0064*/ 	.byte	0x04, 0x1c
        /*0066*/ 	.short	(.L_8435 - .L_8434)


	//   ....[0]....
.L_8434:
        /*0068*/ 	.word	0x00000190


	//   ....[1]....
        /*006c*/ 	.word	0x00000760


	//   ....[2]....
        /*0070*/ 	.word	0x000007c0


	//   ....[3]....
        /*0074*/ 	.word	0x000009b0


	//----- nvinfo : EIATTR_MAX_THREADS
	.align		4
.L_8435:
        /*0078*/ 	.byte	0x04, 0x05
        /*007a*/ 	.short	(.L_8437 - .L_8436)
.L_8436:
        /*007c*/ 	.word	0x00000200
        /*0080*/ 	.word	0x00000001
        /*0084*/ 	.word	0x00000001


	//----- nvinfo : EIATTR_CRS_STACK_SIZE
	.align		4
.L_8437:
        /*0088*/ 	.byte	0x04, 0x1e
        /*008a*/ 	.short	(.L_8439 - .L_8438)
.L_8438:
        /*008c*/ 	.word	0x00000000
.L_8439:


//--------------------- .nv.info._ZN2at6native55_GLOBAL__N__de093ff9_22_ForeachBinaryOpList_cu_a911ec4325multi_tensor_apply_kernelINS1_18TensorListMetadataILi2EEENS1_24BinaryOpListAlphaFunctorIsLi2ELi2ELi0EEEJSt10multipliesIsEsEEEvT_T0_DpT1_ --------------------------
	.section	.nv.info._ZN2at6native55_GLOBAL__N__de093ff9_22_ForeachBinaryOpList_cu_a911ec4325multi_tensor_apply_kernelINS1_18TensorListMetadataILi2EEENS1_24BinaryOpListAlphaFunctorIsLi2ELi2ELi0EEEJSt10multipliesIsEsEEEvT_T0_DpT1_,"",@"SHT_CUDA_INFO"
	.sectionflags	@""
	.align	4


	//----- nvinfo : EIATTR_CUDA_API_VERSION
	.align		4
        /*0000*/ 	.byte	0x04, 0x37
        /*0002*/ 	.short	(.L_8441 - .L_8440)
.L_8440:
        /*0004*/ 	.word	0x00000082


	//----- nvinfo : EIATTR_SW2861232_WAR
	.align		4
.L_8441:
        /*0008*/ 	.byte	0x01, 0x35
	.zero		2


	//----- nvinfo : EIATTR_PARAM_CBANK
	.align		4
        /*000c*/ 	.byte	0x04, 0x0a
        /*000e*/ 	.short	(.L_8443 - .L_8442)
	.align		4
.L_8442:
        /*0010*/ 	.word	index@(.nv.constant0._ZN2at6native55_GLOBAL__N__de093ff9_22_ForeachBinaryOpList_cu_a911ec4325multi_tensor_apply_kernelINS1_18TensorListMetadataILi2EEENS1_24BinaryOpListAlphaFunctorIsLi2ELi2ELi0EEEJSt10multipliesIsEsEEEvT_T0_DpT1_)
        /*0014*/ 	.short	0x0160
        /*0016*/ 	.short	0x0c4c


	//----- nvinfo : EIATTR_CBANK_PARAM_SIZE
	.align		4
.L_8443:
        /*0018*/ 	.byte	0x03, 0x19
        /*001a*/ 	.short	0x0c4c


	//----- nvinfo : EIATTR_KPARAM_INFO
	.align		4
        /*001c*/ 	.byte	0x04, 0x17
        /*001e*/ 	.short	(.L_8445 - .L_8444)
.L_8444:
        /*0020*/ 	.word	0x00000000
        /*0024*/ 	.short	0x0003
        /*0026*/ 	.short	0x0c4a
        /*0028*/ 	.byte	0x00, 0xf0, 0x09, 0x00


	//----- nvinfo : EIATTR_KPARAM_INFO
	.align		4
.L_8445:
        /*002c*/ 	.byte	0x04, 0x17
        /*002e*/ 	.short	(.L_8447 - .L_8446)
.L_8446:
        /*0030*/ 	.word	0x00000000
        /*0034*/ 	.short	0x0002
        /*0036*/ 	.short	0x0c49
        /*0038*/ 	.byte	0x00, 0xf0, 0x05, 0x00


	//----- nvinfo : EIATTR_KPARAM_INFO
	.align		4
.L_8447:
        /*003c*/ 	.byte	0x04, 0x17
        /*003e*/ 	.short	(.L_8449 - .L_8448)
.L_8448:
        /*0040*/ 	.word	0x00000000
        /*0044*/ 	.short	0x0001
        /*0046*/ 	.short	0x0c48
        /*0048*/ 	.byte	0x00, 0xf0, 0x05, 0x00


	//----- nvinfo : EIATTR_KPARAM_INFO
	.align		4
.L_8449:
        /*004c*/ 	.byte	0x04, 0x17
        /*004e*/ 	.short	(.L_8451 - .L_8450)
.L_8450:
        /*0050*/ 	.word	0x00000000
        /*0054*/ 	.short	0x0000
        /*0056*/ 	.short	0x0000
        /*0058*/ 	.byte	0x00, 0xf0, 0x21, 0x31


	//----- nvinfo : EIATTR_MAXREG_COUNT
	.align		4
.L_8451:
        /*005c*/ 	.byte	0x03, 0x1b
        /*005e*/ 	.short	0x0080


	//----- nvinfo : EIATTR_MERCURY_ISA_VERSION
	.align		4
        /*0060*/ 	.byte	0x03, 0x5f
        /*0062*/ 	.short	0x0000


	//----- nvinfo : EIATTR_EXIT_INSTR_OFFSETS
	.align		4
        /*0064*/ 	.byte	0x04, 0x1c
        /*0066*/ 	.short	(.L_8453 - .L_8452)


	//   ....[0]....
.L_8452:
        /*0068*/ 	.word	0x00000190


	//   ....[1]....
        /*006c*/ 	.word	0x00000860


	//   ....[2]....
        /*0070*/ 	.word	0x000008c0


	//   ....[3]....
        /*0074*/ 	.word	0x00000c00


	//----- nvinfo : EIATTR_MAX_THREADS
	.align		4
.L_8453:
        /*0078*/ 	.byte	0x04, 0x05
        /*007a*/ 	.short	(.L_8455 - .L_8454)
.L_8454:
        /*007c*/ 	.word	0x00000200
        /*0080*/ 	.word	0x00000001
        /*0084*/ 	.word	0x00000001


	//----- nvinfo : EIATTR_CRS_STACK_SIZE
	.align		4
.L_8455:
        /*0088*/ 	.byte	0x04, 0x1e
        /*008a*/ 	.short	(.L_8457 - .L_8456)
.L_8456:
        /*008c*/ 	.word	0x00000000
.L_8457:


//--------------------- .nv.info._ZN2at6native55_GLOBAL__N__de093ff9_22_ForeachBinaryOpList_cu_a911ec4325multi_tensor_apply_kernelINS1_18TensorListMetadataILi2EEENS1_24BinaryOpListAlphaFunctorIlLi2ELi2ELi0EEEJSt10multipliesIlElEEEvT_T0_DpT1_ --------------------------
	.section	.nv.info._ZN2at6native55_GLOBAL__N__de093ff9_22_ForeachBinaryOpList_cu_a911ec4325multi_tensor_apply_kernelINS1_18TensorListMetadataILi2EEENS1_24BinaryOpListAlphaFunctorIlLi2ELi2ELi0EEEJSt10multipliesIlElEEEvT_T0_DpT1_,"",@"SHT_CUDA_INFO"
	.sectionflags	@""
	.align	4


	//----- nvinfo : EIATTR_CUDA_API_VERSION
	.align		4
        /*0000*/ 	.byte	0x04, 0x37
        /*0002*/ 	.short	(.L_8459 - .L_8458)
.L_8458:
        /*0004*/ 	.word	0x00000082


	//----- nvinfo : EIATTR_SW2861232_WAR
	.align		4
.L_8459:
        /*0008*/ 	.byte	0x01, 0x35
	.zero		2


	//----- nvinfo : EIATTR_PARAM_CBANK
	.align		4
        /*000c*/ 	.byte	0x04, 0x0a
        /*000e*/ 	.short	(.L_8461 - .L_8460)
	.align		4
.L_8460:
        /*0010*/ 	.word	index@(.nv.constant0._ZN2at6native55_GLOBAL__N__de093ff9_22_ForeachBinaryOpList_cu_a911ec4325multi_tensor_apply_kernelINS1_18TensorListMetadataILi2EEENS1_24BinaryOpListAlphaFunctorIlLi2ELi2ELi0EEEJSt10multipliesIlElEEEvT_T0_DpT1_)
        /*0014*/ 	.short	0x0160
        /*0016*/ 	.short	0x0c58


	//----- nvinfo : EIATTR_CBANK_PARAM_SIZE
	.align		4
.L_8461:
        /*0018*/ 	.byte	0x03, 0x19
        /*001a*/ 	.short	0x0c58


	//----- nvinfo : EIATTR_KPARAM_INFO
	.align		4
        /*001c*/ 	.byte	0x04, 0x17
        /*001e*/ 	.short	(.L_8463 - .L_8462)
.L_8462:
        /*0020*/ 	.word	0x00000000
        /*0024*/ 	.short	0x0003
        /*0026*/ 	.short	0x0c50
        /*0028*/ 	.byte	0x00, 0xf0, 0x21, 0x00


	//----- nvinfo : EIATTR_KPARAM_INFO
	.align		4
.L_8463:
        /*002c*/ 	.byte	0x04, 0x17
        /*002e*/ 	.short	(.L_8465 - .L_8464)
.L_8464:
        /*0030*/ 	.word	0x00000000
        /*0034*/ 	.short	0x0002
        /*0036*/ 	.short	0x0c49
        /*0038*/ 	.byte	0x00, 0xf0, 0x05, 0x00


	//----- nvinfo : EIATTR_KPARAM_INFO
	.align		4
.L_8465:
        /*003c*/ 	.byte	0x04, 0x17
        /*003e*/ 	.short	(.L_8467 - .L_8466)
.L_8466:
        /*0040*/ 	.word	0x00000000
        /*0044*/ 	.short	0x0001
        /*0046*/ 	.short	0x0c48
        /*0048*/ 	.byte	0x00, 0xf0, 0x05, 0x00


	//----- nvinfo : EIATTR_KPARAM_INFO
	.align		4
.L_8467:
        /*004c*/ 	.byte	0x04, 0x17
        /*004e*/ 	.short	(.L_8469 - .L_8468)
.L_8468:
        /*0050*/ 	.word	0x00000000
        /*0054*/ 	.short	0x0000
        /*0056*/ 	.short	0x0000
        /*0058*/ 	.byte	0x00, 0xf0, 0x21, 0x31


	//----- nvinfo : EIATTR_MAXREG_COUNT
	.align		4
.L_8469:
        /*005c*/ 	.byte	0x03, 0x1b
        /*005e*/ 	.short	0x0080


	//----- nvinfo : EIATTR_MERCURY_ISA_VERSION
	.align		4
        /*0060*/ 	.byte	0x03, 0x5f
        /*0062*/ 	.short	0x0000


	//----- nvinfo : EIATTR_EXIT_INSTR_OFFSETS
	.align		4
        /*0064*/ 	.byte	0x04, 0x1c
        /*0066*/ 	.short	(.L_8471 - .L_8470)


	//   ....[0]....
.L_8470:
        /*0068*/ 	.word	0x00000190


	//   ....[1]....
        /*006c*/ 	.word	0x000008e0


	//   ....[2]....
        /*0070*/ 	.word	0x00000940


	//   ....[3]....
        /*0074*/ 	.word	0x00000cd0


	//----- nvinfo : EIATTR_MAX_THREADS
	.align		4
.L_8471:
        /*0078*/ 	.byte	0x04, 0x05
        /*007a*/ 	.short	(.L_8473 - .L_8472)
.L_8472:
        /*007c*/ 	.word	0x00000200
        /*0080*/ 	.word	0x00000001
        /*0084*/ 	.word	0x00000001


	//----- nvinfo : EIATTR_CRS_STACK_SIZE
	.align		4
.L_8473:
        /*0088*/ 	.byte	0x04, 0x1e
        /*008a*/ 	.short	(.L_8475 - .L_8474)
.L_8474:
        /*008c*/ 	.word	0x00000000
.L_8475:


//--------------------- .nv.info._ZN2at6native55_GLOBAL__N__de093ff9_22_ForeachBinaryOpList_cu_a911ec4325multi_tensor_apply_kernelINS1_18TensorListMetadataILi2EEENS1_24BinaryOpListAlphaFunctorIiLi2ELi2ELi0EEEJSt10multipliesIiEiEEEvT_T0_DpT1_ --------------------------
	.section	.nv.info._ZN2at6native55_GLOBAL__N__de093ff9_22_ForeachBinaryOpList_cu_a911ec4325multi_tensor_apply_kernelINS1_18TensorListMetadataILi2EEENS1_24BinaryOpListAlphaFunctorIiLi2ELi2ELi0EEEJSt10multipliesIiEiEEEvT_T0_DpT1_,"",@"SHT_CUDA_INFO"
	.sectionflags	@""
	.align	4


	//----- nvinfo : EIATTR_CUDA_API_VERSION
	.align		4
        /*0000*/ 	.byte	0x04, 0x37
        /*0002*/ 	.short	(.L_8477 - .L_8476)
.L_8476:
        /*0004*/ 	.word	0x00000082


	//----- nvinfo : EIATTR_SW2861232_WAR
	.align		4
.L_8477:
        /*0008*/ 	.byte	0x01, 0x35
	.zero		2


	//----- nvinfo : EIATTR_PARAM_CBANK
	.align		4
        /*000c*/ 	.byte	0x04, 0x0a
        /*000e*/ 	.short	(.L_8479 - .L_8478)
	.align		4
.L_8478:
        /*0010*/ 	.word	index@(.nv.constant0._ZN2at6native55_GLOBAL__N__de093ff9_22_ForeachBinaryOpList_cu_a911ec4325multi_tensor_apply_kernelINS1_18TensorListMetadataILi2EEENS1_24BinaryOpListAlphaFunctorIiLi2ELi2ELi0EEEJSt10multipliesIiEiEEEvT_T0_DpT1_)
        /*0014*/ 	.short	0x0160
        /*0016*/ 	.short	0x0c50


	//----- nvinfo : EIATTR_CBANK_PARAM_SIZE
	.align		4
.L_8479:
        /*0018*/ 	.byte	0x03, 0x19
        /*001a*/ 	.short	0x0c50


	//----- nvinfo : EIATTR_KPARAM_INFO
	.align		4
        /*001c*/ 	.byte	0x04, 0x17
        /*001e*/ 	.short	(.L_8481 - .L_8480)
.L_8480:
        /*0020*/ 	.word	0x00000000
        /*0024*/ 	.short	0x0003
        /*0026*/ 	.short	0x0c4c
        /*0028*/ 	.byte	0x00, 0xf0, 0x11, 0x00


	//----- nvinfo : EIATTR_KPARAM_INFO
	.align		4
.L_8481:
        /*002c*/ 	.byte	0x04, 0x17
        /*002e*/ 	.short	(.L_8483 - .L_8482)
.L_8482:
        /*0030*/ 	.word	0x00000000
        /*0034*/ 	.short	0x0002
        /*0036*/ 	.short	0x0c49
        /*0038*/ 	.byte	0x00, 0xf0, 0x05, 0x00


	//----- nvinfo : EIATTR_KPARAM_INFO
	.align		4
.L_8483:
        /*003c*/ 	.byte	0x04, 0x17
        /*003e*/ 	.short	(.L_8485 - .L_8484)
.L_8484:
        /*0040*/ 	.word	0x00000000
        /*0044*/ 	.short	0x0001
        /*0046*/ 	.short	0x0c48
        /*0048*/ 	.byte	0x00, 0xf0, 0x05, 0x00


	//----- nvinfo : EIATTR_KPARAM_INFO
	.align		4
.L_8485:
        /*004c*/ 	.byte	0x04, 0x17
        /*004e*/ 	.short	(.L_8487 - .L_8486)
.L_8486:
        /*0050*/ 	.word	0x00000000
        /*0054*/ 	.short	0x0000
        /*0056*/ 	.short	0x0000
        /*0058*/ 	.byte	0x00, 0xf0, 0x21, 0x31


	//----- nvinfo : EIATTR_MAXREG_COUNT
	.align		4
.L_8487:
        /*005c*/ 	.byte	0x03, 0x1b
        /*005e*/ 	.short	0x0080


	//----- nvinfo : EIATTR_MERCURY_ISA_VERSION
	.align		4
        /*0060*/ 	.byte	0x03, 0x5f
        /*0062*/ 	.short	0x0000


	//----- nvinfo : EIATTR_EXIT_INSTR_OFFSETS
	.align		4
        /*0064*/ 	.byte	0x04, 0x1c
        /*0066*/ 	.short	(.L_8489 - .L_8488)


	//   ....[0]....
.L_8488:
        /*0068*/ 	.word	0x00000190


	//   ....[1]....
        /*006c*/ 	.word	0x000006d0


	//   ....[2]....
        /*0070*/ 	.word	0x00000730


	//   ....[3]....
        /*0074*/ 	.word	0x000008f0


	//----- nvinfo : EIATTR_MAX_THREADS
	.align		4
.L_8489:
        /*0078*/ 	.byte	0x04, 0x05
        /*007a*/ 	.short	(.L_8491 - .L_8490)
.L_8490:
        /*007c*/ 	.word	0x00000200
        /*0080*/ 	.word	0x00000001
        /*0084*/ 	.word	0x00000001


	//----- nvinfo : EIATTR_CRS_STACK_SIZE
	.align		4
.L_8491:
        /*0088*/ 	.byte	0x04, 0x1e
        /*008a*/ 	.short	(.L_8493 - .L_8492)
.L_8492:
        /*008c*/ 	.word	0x00000000
.L_8493:


//--------------------- .nv.info._ZN2at6native55_GLOBAL__N__de093ff9_22_ForeachBinaryOpList_cu_a911ec4325multi_tensor_apply_kernelINS1_18TensorListMetadataILi2EEENS1_24BinaryOpListAlphaFunctorIaLi2ELi2ELi0EEEJSt10multipliesIaEaEEEvT_T0_DpT1_ --------------------------
	.section	.nv.info._ZN2at6native55_GLOBAL__N__de093ff9_22_ForeachBinaryOpList_cu_a911ec4325multi_tensor_apply_kernelINS1_18TensorListMetadataILi2EEENS1_24BinaryOpListAlphaFunctorIaLi2ELi2ELi0EEEJSt10multipliesIaEaEEEvT_T0_DpT1_,"",@"SHT_CUDA_INFO"
	.sectionflags	@""
	.align	4


	//----- nvinfo : EIATTR_CUDA_API_VERSION
	.align		4
        /*0000*/ 	.byte	0x04, 0x37
        /*0002*/ 	.short	(.L_8495 - .L_8494)
.L_8494:
        /*0004*/ 	.word	0x00000082


	//----- nvinfo : EIATTR_SW2861232_WAR
	.align		4
.L_8495:
        /*0008*/ 	.byte	0x01, 0x35
	.zero		2


	//----- nvinfo : EIATTR_PARAM_CBANK
	.align		4
        /*000c*/ 	.byte	0x04, 0x0a
        /*000e*/ 	.short	(.L_8497 - .L_8496)
	.align		4
.L_8496:
        /*0010*/ 	.word	index@(.nv.constant0._ZN2at6native55_GLOBAL__N__de093ff9_22_ForeachBinaryOpList_cu_a911ec4325multi_tensor_apply_kernelINS1_18TensorListMetadataILi2EEENS1_24BinaryOpListAlphaFunctorIaLi2ELi2ELi0EEEJSt10multipliesIaEaEEEvT_T0_DpT1_)
        /*0014*/ 	.short	0x0160
        /*0016*/ 	.short	0x0c4b


	//----- nvinfo : EIATTR_CBANK_PARAM_SIZE
	.align		4
.L_8497:
        /*0018*/ 	.byte	0x03, 0x19
        /*001a*/ 	.short	0x0c4b


	//----- nvinfo : EIATTR_KPARAM_INFO
	.align		4
        /*001c*/ 	.byte	0x04, 0x17
        /*001e*/ 	.short	(.L_8499 - .L_8498)
.L_8498:
        /*0020*/ 	.word	0x00000000
        /*0024*/ 	.short	0x0003
        /*0026*/ 	.short	0x0c4a
        /*0028*/ 	.byte	0x00, 0xf0, 0x05, 0x00


	//----- nvinfo : EIATTR_KPARAM_INFO
	.align		4
.L_8499:
        /*002c*/ 	.byte	0x04, 0x17
        /*002e*/ 	.short	(.L_8501 - .L_8500)
.L_8500:
        /*0030*/ 	.word	0x00000000
        /*0034*/ 	.short	0x0002
        /*0036*/ 	.short	0x0c49
        /*0038*/ 	.byte	0x00, 0xf0, 0x05, 0x00


	//----- nvinfo : EIATTR_KPARAM_INFO
	.align		4
.L_8501:
        /*003c*/ 	.byte	0x04, 0x17
        /*003e*/ 	.short	(.L_8503 - .L_8502)
.L_8502:
        /*0040*/ 	.word	0x00000000
        /*0044*/ 	.short	0x0001
        /*0046*/ 	.short	0x0c48
        /*0048*/ 	.byte	0x00, 0xf0, 0x05, 0x00


	//----- nvinfo : EIATTR_KPARAM_INFO
	.align		4
.L_8503:
        /*004c*/ 	.byte	0x04, 0x17
        /*004e*/ 	.short	(.L_8505 - .L_8504)
.L_8504:
        /*0050*/ 	.word	0x00000000
        /*0054*/ 	.short	0x0000
        /*0056*/ 	.short	0x0000
        /*0058*/ 	.byte	0x00, 0xf0, 0x21, 0x31


	//----- nvinfo : EIATTR_MAXREG_COUNT
	.align		4
.L_8505:
        /*005c*/ 	.byte	0x03, 0x1b
        /*005e*/ 	.short	0x0080


	//----- nvinfo : EIATTR_MERCURY_ISA_VERSION
	.align		4
        /*0060*/ 	.byte	0x03, 0x5f
        /*0062*/ 	.short	0x0000


	//----- nvinfo : EIATTR_EXIT_INSTR_OFFSETS
	.align		4
        /*0064*/ 	.byte	0x04, 0x1c
        /*0066*/ 	.short	(.L_8507 - .L_8506)


	//   ....[0]....
.L_8506:
        /*0068*/ 	.word	0x000001a0


	//   ....[1]....
        /*006c*/ 	.word	0x00000810


	//   ....[2]....
        /*0070*/ 	.word	0x00000870


	//   ....[3]....
        /*0074*/ 	.word	0x00000b50


	//----- nvinfo : EIATTR_MAX_THREADS
	.align		4
.L_8507:
        /*0078*/ 	.byte	0x04, 0x05
        /*007a*/ 	.short	(.L_8509 - .L_8508)
.L_8508:
        /*007c*/ 	.word	0x00000200
        /*0080*/ 	.word	0x00000001
        /*0084*/ 	.word	0x00000001


	//----- nvinfo : EIATTR_CRS_STACK_SIZE
	.align		4
.L_8509:
        /*0088*/ 	.byte	0x04, 0x1e
        /*008a*/ 	.short	(.L_8511 - .L_8510)
.L_8510:
        /*008c*/ 	.word	0x00000000
.L_8511:


//--------------------- .nv.info._ZN2at6native55_GLOBAL__N__de093ff9_22_ForeachBinaryOpList_cu_a911ec4325multi_tensor_apply_kernelINS1_18TensorListMetadataILi2EEENS1_24BinaryOpListAlphaFunctorIhLi2ELi2ELi0EEEJSt10multipliesIhEhEEEvT_T0_DpT1_ --------------------------
	.section	.nv.info._ZN2at6native55_GLOBAL__N__de093ff9_22_ForeachBinaryOpList_cu_a911ec4325multi_tensor_apply_kernelINS1_18TensorListMetadataILi2EEENS1_24BinaryOpListAlphaFunctorIhLi2ELi2ELi0EEEJSt10multipliesIhEhEEEvT_T0_DpT1_,"",@"SHT_CUDA_INFO"
	.sectionflags	@""
	.align	4


	//----- nvinfo : EIATTR_CUDA_API_VERSION
	.align		4
        /*0000*/ 	.byte	0x04, 0x37
        /*0002*/ 	.short	(.L_8513 - .L_8512)
.L_8512:
        /*0004*/ 	.word	0x00000082


	//----- nvinfo : EIATTR_SW2861232_WAR
	.align		4
.L_8513:
        /*0008*/ 	.byte	0x01, 0x35
	.zero		2


	//----- nvinfo : EIATTR_PARAM_CBANK
	.align		4
        /*000c*/ 	.byte	0x04, 0x0a
        /*000e*/ 	.short	(.L_8515 - .L_8514)
	.align		4
.L_8514:
        /*0010*/ 	.word	index@(.nv.constant0._ZN2at6native55_GLOBAL__N__de093ff9_22_ForeachBinaryOpList_cu_a911ec4325multi_tensor_apply_kernelINS1_18TensorListMetadataILi2EEENS1_24BinaryOpListAlphaFunctorIhLi2ELi2ELi0EEEJSt10multipliesIhEhEEEvT_T0_DpT1_)
        /*0014*/ 	.short	0x0160
        /*0016*/ 	.short	0x0c4b


	//----- nvinfo : EIATTR_CBANK_PARAM_SIZE
	.align		4
.L_8515:
        /*0018*/ 	.byte	0x03, 0x19
        /*001a*/ 	.short	0x0c4b


	//----- nvinfo : EIATTR_KPARAM_INFO
	.align		4
        /*001c*/ 	.byte	0x04, 0x17
        /*001e*/ 	.short	(.L_8517 - .L_8516)
.L_8516:
        /*0020*/ 	.word	0x00000000
        /*0024*/ 	.short	0x0003
        /*0026*/ 	.short	0x0c4a
        /*0028*/ 	.byte	0x00, 0xf0, 0x05, 0x00


	//----- nvinfo : EIATTR_KPARAM_INFO
	.align		4
.L_8517:
        /*002c*/ 	.byte	0x04, 0x17
        /*002e*/ 	.short	(.L_8519 - .L_8518)
.L_8518:
        /*0030*/ 	.word	0x00000000
        /*0034*/ 	.short	0x0002
        /*0036*/ 	.short	0x0c49
        /*0038*/ 	.byte	0x00, 0xf0, 0x05, 0x00


	//----- nvinfo : EIATTR_KPARAM_INFO
	.align		4
.L_8519:
        /*003c*/ 	.byte	0x04, 0x17
        /*003e*/ 	.short	(.L_8521 - .L_8520)
.L_8520:
        /*0040*/ 	.word	0x00000000
        /*0044*/ 	.short	0x0001
        /*0046*/ 	.short	0x0c48
        /*0048*/ 	.byte	0x00, 0xf0, 0x05, 0x00


	//----- nvinfo : EIATTR_KPARAM_INFO
	.align		4
.L_8521:
        /*004c*/ 	.byte	0x04, 0x17
        /*004e*/ 	.short	(.L_8523 - .L_8522)
.L_8522:
        /*0050*/ 	.word	0x00000000
        /*0054*/ 	.short	0x0000
        /*0056*/ 	.short	0x0000
        /*0058*/ 	.byte	0x00, 0xf0, 0x21, 0x31


	//----- nvinfo : EIATTR_MAXREG_COUNT
	.align		4
.L_8523:
        /*005c*/ 	.byte	0x03, 0x1b
        /*005e*/ 	.short	0x0080


	//----- nvinfo : EIATTR_MERCURY_ISA_VERSION
	.align		4
        /*0060*/ 	.byte	0x03, 0x5f
        /*0062*/ 	.short	0x0000


	//----- nvinfo : EIATTR_EXIT_INSTR_OFFSETS
	.align		4
        /*0064*/ 	.byte	0x04, 0x1c
        /*0066*/ 	.short	(.L_8525 - .L_8524)


	//   ....[0]....
.L_8524:
        /*0068*/ 	.word	0x000001b0


	//   ....[1]....
        /*006c*/ 	.word	0x00000820


	//   ....[2]....
        /*0070*/ 	.word	0x00000880


	//   ....[3]....
        /*0074*/ 	.word	0x00000b60


	//----- nvinfo : EIATTR_MAX_THREADS
	.align		4
.L_8525:
        /*0078*/ 	.byte	0x04, 0x05
        /*007a*/ 	.short	(.L_8527 - .L_8526)
.L_8526:
        /*007c*/ 	.word	0x00000200
        /*0080*/ 	.word	0x00000001
        /*0084*/ 	.word	0x00000001


	//----- nvinfo : EIATTR_CRS_STACK_SIZE
	.align		4
.L_8527:
        /*0088*/ 	.byte	0x04, 0x1e
        /*008a*/ 	.short	(.L_8529 - .L_8528)
.L_8528:
        /*008c*/ 	.word	0x00000000
.L_8529:


//--------------------- .nv.info._ZN2at6native55_GLOBAL__N__de093ff9_22_ForeachBinaryOpList_cu_a911ec4325multi_tensor_apply_kernelINS1_18TensorListMetadataILi3EEENS1_24BinaryOpListAlphaFunctorIN3c104HalfELi3ELi2ELi2EEEJSt5minusIfEfEEEvT_T0_DpT1_ --------------------------
	.section	.nv.info._ZN2at6native55_GLOBAL__N__de093ff9_22_ForeachBinaryOpList_cu_a911ec4325multi_tensor_apply_kernelINS1_18TensorListMetadataILi3EEENS1_24BinaryOpListAlphaFunctorIN3c104HalfELi3ELi2ELi2EEEJSt5minusIfEfEEEvT_T0_DpT1_,"",@"SHT_CUDA_INFO"
	.sectionflags	@""
	.align	4


	//----- nvinfo : EIATTR_CUDA_API_VERSION
	.align		4
        /*0000*/ 	.byte	0x04, 0x37
        /*0002*/ 	.short	(.L_8531 - .L_8530)
.L_8530:
        /*0004*/ 	.word	0x00000082


	//----- nvinfo : EIATTR_SW2861232_WAR
	.align		4
.L_8531:
        /*0008*/ 	.byte	0x01, 0x35
	.zero		2


	//----- nvinfo : EIATTR_PARAM_CBANK
	.align		4
        /*000c*/ 	.byte	0x04, 0x0a
        /*000e*/ 	.short	(.L_8533 - .L_8532)
	.align		4
.L_8532:
        /*0010*/ 	.word	index@(.nv.constant0._ZN2at6native55_GLOBAL__N__de093ff9_22_ForeachBinaryOpList_cu_a911ec4325multi_tensor_apply_kernelINS1_18TensorListMetadataILi3EEENS1_24BinaryOpListAlphaFunctorIN3c104HalfELi3ELi2ELi2EEEJSt5minusIfEfEEEvT_T0_DpT1_)
        /*0014*/ 	.short	0x0160
        /*0016*/ 	.short	0x0c50


	//----- nvinfo : EIATTR_CBANK_PARAM_SIZE
	.align		4
.L_8533:
        /*0018*/ 	.byte	0x03, 0x19
        /*001a*/ 	.short	0x0c50


	//----- nvinfo : EIATTR_KPARAM_INFO
	.align		4
        /*001c*/ 	.byte	0x04, 0x17
        /*001e*/ 	.short	(.L_8535 - .L_8534)
.L_8534:
        /*0020*/ 	.word	0x00000000
        /*0024*/ 	.short	0x0003
        /*0026*/ 	.short	0x0c4c
        /*0028*/ 	.byte	0x00, 0xf0, 0x11, 0x00


	//----- nvinfo : EIATTR_KPARAM_INFO
	.align		4
.L_8535:
        /*002c*/ 	.byte	0x04, 0x17
        /*002e*/ 	.short	(.L_8537 - .L_8536)
.L_8536:
        /*0030*/ 	.word	0x00000000
        /*0034*/ 	.short	0x0002
        /*0036*/ 	.short	0x0c49
        /*0038*/ 	.byte	0x00, 0xf0, 0x05, 0x00


	//----- nvinfo : EIATTR_KPARAM_INFO
	.align		4
.L_8537:
        /*003c*/ 	.byte	0x04, 0x17
        /*003e*/ 	.short	(.L_8539 - .L_8538)
.L_8538:
        /*0040*/ 	.word	0x00000000
        /*0044*/ 	.short	0x0001
        /*0046*/ 	.short	0x0c48
        /*0048*/ 	.byte	0x00, 0xf0, 0x05, 0x00


	//----- nvinfo : EIATTR_KPARAM_INFO
	.align		4
.L_8539:
        /*004c*/ 	.byte	0x04, 0x17
        /*004e*/ 	.short	(.L_8541 - .L_8540)
.L_8540:
        /*0050*/ 	.word	0x00000000
        /*0054*/ 	.short	0x0000
        /*0056*/ 	.short	0x0000
        /*0058*/ 	.byte	0x00, 0xf0, 0x21, 0x31


	//----- nvinfo : EIATTR_MAXREG_COUNT
	.align		4
.L_8541:
        /*005c*/ 	.byte	0x03, 0x1b
        /*005e*/ 	.short	0x0080


	//----- nvinfo : EIATTR_MERCURY_ISA_VERSION
	.align		4
        /*0060*/ 	.byte	0x03, 0x5f
        /*0062*/ 	.short	0x0000


	//----- nvinfo : EIATTR_EXIT_INSTR_OFFSETS
	.align		4
        /*0064*/ 	.byte	0x04, 0x1c
        /*0066*/ 	.short	(.L_8543 - .L_8542)


	//   ....[0]....
.L_8542:
        /*0068*/ 	.word	0x000001c0


	//   ....[1]....
        /*006c*/ 	.word	0x000007d0


	//   ....[2]....
        /*0070*/ 	.word	0x00000830


	//   ....[3]....
        /*0074*/ 	.word	0x00000a70


	//----- nvinfo : EIATTR_MAX_THREADS
	.align		4
.L_8543:
        /*0078*/ 	.byte	0x04, 0x05
        /*007a*/ 	.short	(.L_8545 - .L_8544)
.L_8544:
        /*007c*/ 	.word	0x00000200
        /*0080*/ 	.word	0x00000001
        /*0084*/ 	.word	0x00000001


	//----- nvinfo : EIATTR_CRS_STACK_SIZE
	.align		4
.L_8545:
        /*0088*/ 	.byte	0x04, 0x1e
        /*008a*/ 	.short	(.L_8547 - .L_8546)
.L_8546:
        /*008c*/ 	.word	0x00000000
.L_8547:


//--------------------- .nv.info._ZN2at6native55_GLOBAL__N__de093ff9_22_ForeachBinaryOpList_cu_a911ec4325multi_tensor_apply_kernelINS1_18TensorListMetadataILi3EEENS1_24BinaryOpListAlphaFunctorIN3c108BFloat16ELi3ELi2ELi2EEEJSt5minusIfEfEEEvT_T0_DpT1_ --------------------------
	.section	.nv.info._ZN2at6native55_GLOBAL__N__de093ff9_22_ForeachBinaryOpList_cu_a911ec4325multi_tensor_apply_kernelINS1_18TensorListMetadataILi3EEENS1_24BinaryOpListAlphaFunctorIN3c108BFloat16ELi3ELi2ELi2EEEJSt5minusIfEfEEEvT_T0_DpT1_,"",@"SHT_CUDA_INFO"
	.sectionflags	@""
	.align	4


	//----- nvinfo : EIATTR_CUDA_API_VERSION
	.align		4
        /*0000*/ 	.byte	0x04, 0x37
        /*0002*/ 	.short	(.L_8549 - .L_8548)
.L_8548:
        /*0004*/ 	.word	0x00000082


	//----- nvinfo : EIATTR_SW2861232_WAR
	.align		4
.L_8549:
        /*0008*/ 	.byte	0x01, 0x35
	.zero		2


	//----- nvinfo : EIATTR_PARAM_CBANK
	.align		4
        /*000c*/ 	.byte	0x04, 0x0a
        /*000e*/ 	.short	(.L_8551 - .L_8550)
	.align		4
.L_8550:
        /*0010*/ 	.word	index@(.nv.constant0._ZN2at6native55_GLOBAL__N__de093ff9_22_ForeachBinaryOpList_cu_a911ec4325multi_tensor_apply_kernelINS1_18TensorListMetadataILi3EEENS1_24BinaryOpListAlphaFunctorIN3c108BFloat16ELi3ELi2ELi2EEEJSt5minusIfEfEEEvT_T0_DpT1_)
        /*0014*/ 	.short	0x0160
        /*0016*/ 	.short	0x0c50


	//----- nvinfo : EIATTR_CBANK_PARAM_SIZE
	.align		4
.L_8551:
        /*0018*/ 	.byte	0x03, 0x19
        /*001a*/ 	.short	0x0c50


	//----- nvinfo : EIATTR_KPARAM_INFO
	.align		4
        /*001c*/ 	.byte	0x04, 0x17
        /*001e*/ 	.short	(.L_8553 - .L_8552)
.L_8552:
        /*0020*/ 	.word	0x00000000
        /*0024*/ 	.short	0x0003
        /*0026*/ 	.short	0x0c4c
        /*0028*/ 	.byte	0x00, 0xf0, 0x11, 0x00


	//----- nvinfo : EIATTR_KPARAM_INFO
	.align		4
.L_8553:
        /*002c*/ 	.byte	0x04, 0x17
        /*002e*/ 	.short	(.L_8555 - .L_8554)
.L_8554:
        /*0030*/ 	.word	0x00000000
        /*0034*/ 	.short	0x0002
        /*0036*/ 	.short	0x0c49
        /*0038*/ 	.byte	0x00, 0xf0, 0x05, 0x00


	//----- nvinfo : EIATTR_KPARAM_INFO
	.align		4
.L_8555:
        /*003c*/ 	.byte	0x04, 0x17
        /*003e*/ 	.short	(.L_8557 - .L_8556)
.L_8556:
        /*0040*/ 	.word	0x00000000
        /*0044*/ 	.short	0x0001
        /*0046*/ 	.short	0x0c48
        /*0048*/ 	.byte	0x00, 0xf0, 0x05, 0x00


	//----- nvinfo : EIATTR_KPARAM_INFO
	.align		4
.L_8557:
        /*004c*/ 	.byte	0x04, 0x17
        /*004e*/ 	.short	(.L_8559 - .L_8558)
.L_8558:
        /*0050*/ 	.word	0x00000000
        /*0054*/ 	.short	0x0000
        /*0056*/ 	.short	0x0000
        /*0058*/ 	.byte	0x00, 0xf0, 0x21, 0x31


	//----- nvinfo : EIATTR_MAXREG_COUNT
	.align		4
.L_8559:
        /*005c*/ 	.byte	0x03, 0x1b
        /*005e*/ 	.short	0x0080


	//----- nvinfo : EIATTR_MERCURY_ISA_VERSION
	.align		4
        /*0060*/ 	.byte	0x03, 0x5f
        /*0062*/ 	.short	0x0000


	//----- nvinfo : EIATTR_EXIT_INSTR_OFFSETS
	.align		4
        /*0064*/ 	.byte	0x04, 0x1c
        /*0066*/ 	.short	(.L_8561 - .L_8560)


	//   ....[0]....
.L_8560:
        /*0068*/ 	.word	0x000001c0


	//   ....[1]....
        /*006c*/ 	.word	0x000007c0


	//   ....[2]....
        /*0070*/ 	.word	0x00000820


	//   ....[3]....
        /*0074*/ 	.word	0x00000a60


	//----- nvinfo : EIATTR_MAX_THREADS
	.align		4
.L_8561:
        /*0078*/ 	.byte	0x04, 0x05
        /*007a*/ 	.short	(.L_8563 - .L_8562)
.L_8562:
        /*007c*/ 	.word	0x00000200
        /*0080*/ 	.word	0x00000001
        /*0084*/ 	.word	0x00000001


	//----- nvinfo : EIATTR_CRS_STACK_SIZE
	.align		4
.L_8563:
        /*0088*/ 	.byte	0x04, 0x1e
        /*008a*/ 	.short	(.L_8565 - .L_8564)
.L_8564:
        /*008c*/ 	.word	0x00000000
.L_8565:


//--------------------- .nv.info._ZN2at6native55_GLOBAL__N__de093ff9_22_ForeachBinaryOpList_cu_a911ec4325multi_tensor_apply_kernelINS1_18TensorListMetadataILi3EEENS1_24BinaryOpListAlphaFunctorIbLi3ELi2ELi2EEEJSt5minusIbEbEEEvT_T0_DpT1_ --------------------------
	.section	.nv.info._ZN2at6native55_GLOBAL__N__de093ff9_22_ForeachBinaryOpList_cu_a911ec4325multi_tensor_apply_kernelINS1_18TensorListMetadataILi3EEENS1_24BinaryOpListAlphaFunctorIbLi3ELi2ELi2EEEJSt5minusIbEbEEEvT_T0_DpT1_,"",@"SHT_CUDA_INFO"
	.sectionflags	@""
	.align	4


	//----- nvinfo : EIATTR_CUDA_API_VERSION
	.align		4
        /*0000*/ 	.byte	0x04, 0x37
        /*0002*/ 	.short	(.L_8567 - .L_8566)
.L_8566:
        /*0004*/ 	.word	0x00000082


	//----- nvinfo : EIATTR_SW2861232_WAR
	.align		4
.L_8567:
        /*0008*/ 	.byte	0x01, 0x35
	.zero		2


	//----- nvinfo : EIATTR_PARAM_CBANK
	.align		4
        /*000c*/ 	.byte	0x04, 0x0a
        /*000e*/ 	.short	(.L_8569 - .L_8568)
	.align		4
.L_8568:
        /*0010*/ 	.word	index@(.nv.constant0._ZN2at6native55_GLOBAL__N__de093ff9_22_ForeachBinaryOpList_cu_a911ec4325multi_tensor_apply_kernelINS1_18TensorListMetadataILi3EEENS1_24BinaryOpListAlphaFunctorIbLi3ELi2ELi2EEEJSt5minusIbEbEEEvT_T0_DpT1_)
        /*0014*/ 	.short	0x0160
        /*0016*/ 	.short	0x0c4b


	//----- nvinfo : EIATTR_CBANK_PARAM_SIZE
	.align		4
.L_8569:
        /*0018*/ 	.byte	0x03, 0x19
        /*001a*/ 	.short	0x0c4b


	//----- nvinfo : EIATTR_KPARAM_INFO
	.align		4
        /*001c*/ 	.byte	0x04, 0x17
        /*001e*/ 	.short	(.L_8571 - .L_8570)
.L_8570:
        /*0020*/ 	.word	0x00000000
        /*0024*/ 	.short	0x0003
        /*0026*/ 	.short	0x0c4a
        /*0028*/ 	.byte	0x00, 0xf0, 0x05, 0x00


	//----- nvinfo : EIATTR_KPARAM_INFO
	.align		4
.L_8571:
        /*002c*/ 	.byte	0x04, 0x17
        /*002e*/ 	.short	(.L_8573 - .L_8572)
.L_8572:
        /*0030*/ 	.word	0x00000000
        /*0034*/ 	.short	0x0002
        /*0036*/ 	.short	0x0c49
        /*0038*/ 	.byte	0x00, 0xf0, 0x05, 0x00


	//----- nvinfo : EIATTR_KPARAM_INFO
	.align		4
.L_8573:
        /*003c*/ 	.byte	0x04, 0x17
        /*003e*/ 	.short	(.L_8575 - .L_8574)
.L_8574:
        /*0040*/ 	.word	0x00000000
        /*0044*/ 	.short	0x0001
        /*0046*/ 	.short	0x0c48
        /*0048*/ 	.byte	0x00, 0xf0, 0x05, 0x00


	//----- nvinfo : EIATTR_KPARAM_INFO
	.align		4
.L_8575:
        /*004c*/ 	.byte	0x04, 0x17
        /*004e*/ 	.short	(.L_8577 - .L_8576)
.L_8576:
        /*0050*/ 	.word	0x00000000
        /*0054*/ 	.short	0x0000
        /*0056*/ 	.short	0x0000
        /*0058*/ 	.byte	0x00, 0xf0, 0x21, 0x31


	//----- nvinfo : EIATTR_MAXREG_COUNT
	.align		4
.L_8577:
        /*005c*/ 	.byte	0x03, 0x1b
        /*005e*/ 	.short	0x0080


	//----- nvinfo : EIATTR_MERCURY_ISA_VERSION
	.align		4
        /*0060*/ 	.byte	0x03, 0x5f
        /*0062*/ 	.short	0x0000


	//----- nvinfo : EIATTR_EXIT_INSTR_OFFSETS
	.align		4
        /*0064*/ 	.byte	0x04, 0x1c
        /*0066*/ 	.short	(.L_8579 - .L_8578)


	//   ....[0]....
.L_8578:
        /*0068*/ 	.word	0x000001d0


	//   ....[1]....
        /*006c*/ 	.word	0x00000820


	//   ....[2]....
        /*0070*/ 	.word	0x00000880


	//   ....[3]....
        /*0074*/ 	.word	0x00000b70


	//----- nvinfo : EIATTR_MAX_THREADS
	.align		4
.L_8579:
        /*0078*/ 	.byte	0x04, 0x05
        /*007a*/ 	.short	(.L_8581 - .L_8580)
.L_8580:
        /*007c*/ 	.word	0x00000200
        /*0080*/ 	.word	0x00000001
        /*0084*/ 	.word	0x00000001


	//----- nvinfo : EIATTR_CRS_STACK_SIZE
	.align		4
.L_8581:
        /*0088*/ 	.byte	0x04, 0x1e
        /*008a*/ 	.short	(.L_8583 - .L_8582)
.L_8582:
        /*008c*/ 	.word	0x00000000
.L_8583:


//--------------------- .nv.info._ZN2at6native55_GLOBAL__N__de093ff9_22_ForeachBinaryOpList_cu_a911ec4325multi_tensor_apply_kernelINS1_18TensorListMetadataILi3EEENS1_24BinaryOpListAlphaFunctorIN3c107complexIfEELi3ELi2ELi2EEEJSt5minusIS8_ES8_EEEvT_T0_DpT1_ --------------------------
	.section	.nv.info._ZN2at6native55_GLOBAL__N__de093ff9_22_ForeachBinaryOpList_cu_a911ec4325multi_tensor_apply_kernelINS1_18TensorListMetadataILi3EEENS1_24BinaryOpListAlphaFunctorIN3c107complexIfEELi3ELi2ELi2EEEJSt5minusIS8_ES8_EEEvT_T0_DpT1_,"",@"SHT_CUDA_INFO"
	.sectionflags	@""
	.align	4


	//----- nvinfo : EIATTR_CUDA_API_VERSION
	.align		4
        /*0000*/ 	.byte	0x04, 0x37
        /*0002*/ 	.short	(.L_8585 - .L_8584)
.L_8584:
        /*0004*/ 	.word	0x00000082


	//----- nvinfo : EIATTR_SW2861232_WAR
	.align		4
.L_8585:
        /*0008*/ 	.byte	0x01, 0x35
	.zero		2


	//----- nvinfo : EIATTR_PARAM_CBANK
	.align		4
        /*000c*/ 	.byte	0x04, 0x0a
        /*000e*/ 	.short	(.L_8587 - .L_8586)
	.align		4
.L_8586:
        /*0010*/ 	.word	index@(.nv.constant0._ZN2at6native55_GLOBAL__N__de093ff9_22_ForeachBinaryOpList_cu_a911ec4325multi_tensor_apply_kernelINS1_18TensorListMetadataILi3EEENS1_24BinaryOpListAlphaFunctorIN3c107complexIfEELi3ELi2ELi2EEEJSt5minusIS8_ES8_EEEvT_T0_DpT1_)
        /*0014*/ 	.short	0x0160
        /*0016*/ 	.short	0x0c58


	//----- nvinfo : EIATTR_CBANK_PARAM_SIZE
	.align		4
.L_8587:
        /*0018*/ 	.byte	0x03, 0x19
        /*001a*/ 	.short	0x0c58


	//----- nvinfo : EIATTR_KPARAM_INFO
	.align		4
        /*001c*/ 	.byte	0x04, 0x17
        /*001e*/ 	.short	(.L_8589 - .L_8588)
.L_8588:
        /*0020*/ 	.word	0x00000000
        /*0024*/ 	.short	0x0003
        /*0026*/ 	.short	0x0c50
        /*0028*/ 	.byte	0x00, 0xf0, 0x21, 0x00


	//----- nvinfo : EIATTR_KPARAM_INFO
	.align		4
.L_8589:
        /*002c*/ 	.byte	0x04, 0x17
        /*002e*/ 	.short	(.L_8591 - .L_8590)
.L_8590:
        /*0030*/ 	.word	0x00000000
        /*0034*/ 	.short	0x0002
        /*0036*/ 	.short	0x0c49
        /*0038*/ 	.byte	0x00, 0xf0, 0x05, 0x00


	//----- nvinfo : EIATTR_KPARAM_INFO
	.align		4
.L_8591:
        /*003c*/ 	.byte	0x04, 0x17
        /*003e*/ 	.short	(.L_8593 - .L_8592)
.L_8592:
        /*0040*/ 	.word	0x00000000
        /*0044*/ 	.short	0x0001
        /*0046*/ 	.short	0x0c48
        /*0048*/ 	.byte	0x00, 0xf0, 0x05, 0x00


	//----- nvinfo : EIATTR_KPARAM_INFO
	.align		4
.L_8593:
        /*004c*/ 	.byte	0x04, 0x17
        /*004e*/ 	.short	(.L_8595 - .L_8594)
.L_8594:
        /*0050*/ 	.word	0x00000000
        /*0054*/ 	.short	0x0000
        /*0056*/ 	.short	0x0000
        /*0058*/ 	.byte	0x00, 0xf0, 0x21, 0x31


	//----- nvinfo : EIATTR_MAXREG_COUNT
	.align		4
.L_8595:
        /*005c*/ 	.byte	0x03, 0x1b
        /*005e*/ 	.short	0x0080


	//----- nvinfo : EIATTR_MERCURY_ISA_VERSION
	.align		4
        /*0060*/ 	.byte	0x03, 0x5f
        /*0062*/ 	.short	0x0000


	//----- nvinfo : EIATTR_EXIT_INSTR_OFFSETS
	.align		4
        /*0064*/ 	.byte	0x04, 0x1c
        /*0066*/ 	.short	(.L_8597 - .L_8596)


	//   ....[0]....
.L_8596:
        /*0068*/ 	.word	0x000001c0


	//   ....[1]....
        /*006c*/ 	.word	0x00000890


	//   ....[2]....
        /*0070*/ 	.word	0x000008f0


	//   ....[3]....
        /*0074*/ 	.word	0x00000c00


	//----- nvinfo : EIATTR_MAX_THREADS
	.align		4
.L_8597:
        /*0078*/ 	.byte	0x04, 0x05
        /*007a*/ 	.short	(.L_8599 - .L_8598)
.L_8598:
        /*007c*/ 	.word	0x00000200
        /*0080*/ 	.word	0x00000001
        /*0084*/ 	.word	0x00000001


	//----- nvinfo : EIATTR_CRS_STACK_SIZE
	.align		4
.L_8599:
        /*0088*/ 	.byte	0x04, 0x1e
        /*008a*/ 	.short	(.L_8601 - .L_8600)
.L_8600:
        /*008c*/ 	.word	0x00000000
.L_8601:


//--------------------- .nv.info._ZN2at6native55_GLOBAL__N__de093ff9_22_ForeachBinaryOpList_cu_a911ec4325multi_tensor_apply_kernelINS1_18TensorListMetadataILi3EEENS1_24BinaryOpListAlphaFunctorIN3c107complexIdEELi3ELi2ELi2EEEJSt5minusIS8_ES8_EEEvT_T0_DpT1_ --------------------------
	.section	.nv.info._ZN2at6native55_GLOBAL__N__de093ff9_22_ForeachBinaryOpList_cu_a911ec4325multi_tensor_apply_kernelINS1_18TensorListMetadataILi3EEENS1_24BinaryOpListAlphaFunctorIN3c107complexIdEELi3ELi2ELi2EEEJSt5minusIS8_ES8_EEEvT_T0_DpT1_,"",@"SHT_CUDA_INFO"
	.sectionflags	@""
	.align	4


	//----- nvinfo : EIATTR_CUDA_API_VERSION
	.align		4
        /*0000*/ 	.byte	0x04, 0x37
        /*0002*/ 	.short	(.L_8603 - .L_8602)
.L_8602:
        /*0004*/ 	.word	0x00000082


	//----- nvinfo : EIATTR_SW2861232_WAR
	.align		4
.L_8603:
        /*0008*/ 	.byte	0x01, 0x35
	.zero		2


	//----- nvinfo : EIATTR_PARAM_CBANK
	.align		4
        /*000c*/ 	.byte	0x04, 0x0a
        /*000e*/ 	.short	(.L_8605 - .L_8604)
	.align		4
.L_8604:
        /*0010*/ 	.word	index@(.nv.constant0._ZN2at6native55_GLOBAL__N__de093ff9_22_ForeachBinaryOpList_cu_a911ec4325multi_tensor_apply_kernelINS1_18TensorListMetadataILi3EEENS1_24BinaryOpListAlphaFunctorIN3c107complexIdEELi3ELi2ELi2EEEJSt5minusIS8_ES8_EEEvT_T0_DpT1_)
        /*0014*/ 	.short	0x0160
        /*0016*/ 	.short	0x0c60


	//----- nvinfo : EIATTR_CBANK_PARAM_SIZE
	.align		4
.L_8605:
        /*0018*/ 	.byte	0x03, 0x19
        /*001a*/ 	.short	0x0c60


	//----- nvinfo : EIATTR_KPARAM_INFO
	.align		4
        /*001c*/ 	.byte	0x04, 0x17
        /*001e*/ 	.short	(.L_8607 - .L_8606)
.L_8606:
        /*0020*/ 	.word	0x00000000
        /*0024*/ 	.short	0x0003
        /*0026*/ 	.short	0x0c50
        /*0028*/ 	.byte	0x00, 0xf0, 0x41, 0x00


	//----- nvinfo : EIATTR_KPARAM_INFO
	.align		4
.L_8607:
        /*002c*/ 	.byte	0x04, 0x17
        /*002e*/ 	.short	(.L_8609 - .L_8608)
.L_8608:
        /*0030*/ 	.word	0x00000000
        /*0034*/ 	.short	0x0002
        /*0036*/ 	.short	0x0c49
        /*0038*/ 	.byte	0x00, 0xf0, 0x05, 0x00


	//----- nvinfo : EIATTR_KPARAM_INFO
	.align		4
.L_8609:
        /*003c*/ 	.byte	0x04, 0x17
        /*003e*/ 	.short	(.L_8611 - .L_8610)
.L_8610:
        /*0040*/ 	.word	0x00000000
        /*0044*/ 	.short	0x0001
        /*0046*/ 	.short	0x0c48
        /*0048*/ 	.byte	0x00, 0xf0, 0x05, 0x00


	//----- nvinfo : EIATTR_KPARAM_INFO
	.align		4
.L_8611:
        /*004c*/ 	.byte	0x04, 0x17
        /*004e*/ 	.short	(.L_8613 - .L_8612)
.L_8612:
        /*0050*/ 	.word	0x00000000
        /*0054*/ 	.short	0x0000
        /*0056*/ 	.short	0x0000
        /*0058*/ 	.byte	0x00, 0xf0, 0x21, 0x31


	//----- nvinfo : EIATTR_MAXREG_COUNT
	.align		4
.L_8613:
        /*005c*/ 	.byte	0x03, 0x1b
        /*005e*/ 	.short	0x0080


	//----- nvinfo : EIATTR_MERCURY_ISA_VERSION
	.align		4
        /*0060*/ 	.byte	0x03, 0x5f
        /*0062*/ 	.short	0x0000


	//----- nvinfo : EIATTR_EXIT_INSTR_OFFSETS
	.align		4
        /*0064*/ 	.byte	0x04, 0x1c
        /*0066*/ 	.short	(.L_8615 - .L_8614)


	//   ....[0]....
.L_8614:
        /*0068*/ 	.word	0x000001c0


	//   ....[1]....
        /*006c*/ 	.word	0x00000910


	//   ....[2]....
        /*0070*/ 	.word	0x00000970


	//   ....[3]....
        /*0074*/ 	.word	0x00000ce0


	//----- nvinfo : EIATTR_MAX_THREADS
	.align		4
.L_8615:
        /*0078*/ 	.byte	0x04, 0x05
        /*007a*/ 	.short	(.L_8617 - .L_8616)
.L_8616:
        /*007c*/ 	.word	0x00000200
        /*0080*/ 	.word	0x00000001
        /*0084*/ 	.word	0x00000001


	//----- nvinfo : EIATTR_CRS_STACK_SIZE
	.align		4
.L_8617:
        /*0088*/ 	.byte	0x04, 0x1e
        /*008a*/ 	.short	(.L_8619 - .L_8618)
.L_8618:
        /*008c*/ 	.word	0x00000000
.L_8619:


//--------------------- .nv.info._ZN2at6native55_GLOBAL__N__de093ff9_22_ForeachBinaryOpList_cu_a911ec4325multi_tensor_apply_kernelINS1_18TensorListMetadataILi3EEENS1_24BinaryOpListAlphaFunctorIfLi3ELi2ELi2EEEJSt5minusIfEfEEEvT_T0_DpT1_ --------------------------
	.section	.nv.info._ZN2at6native55_GLOBAL__N__de093ff9_22_ForeachBinaryOpList_cu_a911ec4325multi_tensor_apply_kernelINS1_18TensorListMetadataILi3EEENS1_24BinaryOpListAlphaFunctorIfLi3ELi2ELi2EEEJSt5minusIfEfEEEvT_T0_DpT1_,"",@"SHT_CUDA_INFO"
	.sectionflags	@""
	.align	4


	//----- nvinfo : EIATTR_CUDA_API_VERSION
	.align		4
        /*0000*/ 	.byte	0x04, 0x37
        /*0002*/ 	.short	(.L_8621 - .L_8620)
.L_8620:
        /*0004*/ 	.word	0x00000082


	//----- nvinfo : EIATTR_SW2861232_WAR
	.align		4
.L_8621:
        /*0008*/ 	.byte	0x01, 0x35
	.zero		2


	//----- nvinfo : EIATTR_PARAM_CBANK
	.align		4
        /*000c*/ 	.byte	0x04, 0x0a
        /*000e*/ 	.short	(.L_8623 - .L_8622)
	.align		4
.L_8622:
        /*0010*/ 	.word	index@(.nv.constant0._ZN2at6native55_GLOBAL__N__de093ff9_22_ForeachBinaryOpList_cu_a911ec4325multi_tensor_apply_kernelINS1_18TensorListMetadataILi3EEENS1_24BinaryOpListAlphaFunctorIfLi3ELi2ELi2EEEJSt5minusIfEfEEEvT_T0_DpT1_)
        /*0014*/ 	.short	0x0160
        /*0016*/ 	.short	0x0c50


	//----- nvinfo : EIATTR_CBANK_PARAM_SIZE
	.align		4
.L_8623:
        /*0018*/ 	.byte	0x03, 0x19
        /*001a*/ 	.short	0x0c50


	//----- nvinfo : EIATTR_KPARAM_INFO
	.align		4
        /*001c*/ 	.byte	0x04, 0x17
        /*001e*/ 	.short	(.L_8625 - .L_8624)
.L_8624:
        /*0020*/ 	.word	0x00000000
        /*0024*/ 	.short	0x0003
        /*0026*/ 	.short	0x0c4c
        /*0028*/ 	.byte	0x00, 0xf0, 0x11, 0x00


	//----- nvinfo : EIATTR_KPARAM_INFO
	.align		4
.L_8625:
        /*002c*/ 	.byte	0x04, 0x17
        /*002e*/ 	.short	(.L_8627 - .L_8626)
.L_8626:
        /*0030*/ 	.word	0x00000000
        /*0034*/ 	.short	0x0002
        /*0036*/ 	.short	0x0c49
        /*0038*/ 	.byte	0x00, 0xf0, 0x05, 0x00


	//----- nvinfo : EIATTR_KPARAM_INFO
	.align		4
.L_8627:
        /*003c*/ 	.byte	0x04, 0x17
        /*003e*/ 	.short	(.L_8629 - .L_8628)
.L_8628:
        /*0040*/ 	.word	0x00000000
        /*0044*/ 	.short	0x0001
        /*0046*/ 	.short	0x0c48
        /*0048*/ 	.byte	0x00, 0xf0, 0x05, 0x00


	//----- nvinfo : EIATTR_KPARAM_INFO
	.align		4
.L_8629:
        /*004c*/ 	.byte	0x04, 0x17
        /*004e*/ 	.short	(.L_8631 - .L_8630)
.L_8630:
        /*0050*/ 	.word	0x00000000
        /*0054*/ 	.short	0x0000
        /*0056*/ 	.short	0x0000
        /*0058*/ 	.byte	0x00, 0xf0, 0x21, 0x31


	//----- nvinfo : EIATTR_MAXREG_COUNT
	.align		4
.L_8631:
        /*005c*/ 	.byte	0x03, 0x1b
        /*005e*/ 	.short	0x0080


	//----- nvinfo : EIATTR_MERCURY_ISA_VERSION
	.align		4
        /*0060*/ 	.byte	0x03, 0x5f
        /*0062*/ 	.short	0x0000


	//----- nvinfo : EIATTR_EXIT_INSTR_OFFSETS
	.align		4
        /*0064*/ 	.byte	0x04, 0x1c
        /*0066*/ 	.short	(.L_8633 - .L_8632)


	//   ....[0]....
.L_8632:
        /*0068*/ 	.word	0x000001c0


	//   ....[1]....
        /*006c*/ 	.word	0x000006d0


	//   ....[2]....
        /*0070*/ 	.word	0x00000730


	//   ....[3]....
        /*0074*/ 	.word	0x000008d0


	//----- nvinfo : EIATTR_MAX_THREADS
	.align		4
.L_8633:
        /*0078*/ 	.byte	0x04, 0x05
        /*007a*/ 	.short	(.L_8635 - .L_8634)
.L_8634:
        /*007c*/ 	.word	0x00000200
        /*0080*/ 	.word	0x00000001
        /*0084*/ 	.word	0x00000001


	//----- nvinfo : EIATTR_CRS_STACK_SIZE
	.align		4
.L_8635:
        /*0088*/ 	.byte	0x04, 0x1e
        /*008a*/ 	.short	(.L_8637 - .L_8636)
.L_8636:
        /*008c*/ 	.word	0x00000000
.L_8637:


//--------------------- .nv.info._ZN2at6native55_GLOBAL__N__de093ff9_22_ForeachBinaryOpList_cu_a911ec4325multi_tensor_apply_kernelINS1_18TensorListMetadataILi3EEENS1_24BinaryOpListAlphaFunctorIdLi3ELi2ELi2EEEJSt5minusIdEdEEEvT_T0_DpT1_ --------------------------
	.section	.nv.info._ZN2at6native55_GLOBAL__N__de093ff9_22_ForeachBinaryOpList_cu_a911ec4325multi_tensor_apply_kernelINS1_18TensorListMetadataILi3EEENS1_24BinaryOpListAlphaFunctorIdLi3ELi2ELi2EEEJSt5minusIdEdEEEvT_T0_DpT1_,"",@"SHT_CUDA_INFO"
	.sectionflags	@""
	.align	4


	//----- nvinfo : EIATTR_CUDA_API_VERSION
	.align		4
        /*0000*/ 	.byte	0x04, 0x37
        /*0002*/ 	.short	(.L_8639 - .L_8638)
.L_8638:
        /*0004*/ 	.word	0x00000082


	//----- nvinfo : EIATTR_SW2861232_WAR
	.align		4
.L_8639:
        /*0008*/ 	.byte	0x01, 0x35
	.zero		2


	//----- nvinfo : EIATTR_PARAM_CBANK
	.align		4
        /*000c*/ 	.byte	0x04, 0x0a
        /*000e*/ 	.short	(.L_8641 - .L_8640)
	.align		4
.L_8640:
        /*0010*/ 	.word	index@(.nv.constant0._ZN2at6native55_GLOBAL__N__de093ff9_22_ForeachBinaryOpList_cu_a911ec4325multi_tensor_apply_kernelINS1_18TensorListMetadataILi3EEENS1_24BinaryOpListAlphaFunctorIdLi3ELi2ELi2EEEJSt5minusIdEdEEEvT_T0_DpT1_)
        /*0014*/ 	.short	0x0160
        /*0016*/ 	.short	0x0c58


	//----- nvinfo : EIATTR_CBANK_PARAM_SIZE
	.align		4
.L_8641:
        /*0018*/ 	.byte	0x03, 0x19
        /*001a*/ 	.short	0x0c58


	//----- nvinfo : EIATTR_KPARAM_INFO
	.align		4
        /*001c*/ 	.byte	0x04, 0x17
        /*001e*/ 	.short	(.L_8643 - .L_8642)
.L_8642:
        /*0020*/ 	.word	0x00000000
        /*0024*/ 	.short	0x0003
        /*0026*/ 	.short	0x0c50
        /*0028*/ 	.byte	0x00, 0xf0, 0x21, 0x00


	//----- nvinfo : EIATTR_KPARAM_INFO
	.align		4
.L_8643:
        /*002c*/ 	.byte	0x04, 0x17
        /*002e*/ 	.short	(.L_8645 - .L_8644)
.L_8644:
        /*0030*/ 	.word	0x00000000
        /*0034*/ 	.short	0x0002
        /*0036*/ 	.short	0x0c49
        /*0038*/ 	.byte	0x00, 0xf0, 0x05, 0x00


	//----- nvinfo : EIATTR_KPARAM_INFO
	.align		4
.L_8645:
        /*003c*/ 	.byte	0x04, 0x17
        /*003e*/ 	.short	(.L_8647 - .L_8646)
.L_8646:
        /*0040*/ 	.word	0x00000000
        /*0044*/ 	.short	0x0001
        /*0046*/ 	.short	0x0c48
        /*0048*/ 	.byte	0x00, 0xf0, 0x05, 0x00


	//----- nvinfo : EIATTR_KPARAM_INFO
	.align		4
.L_8647:
        /*004c*/ 	.byte	0x04, 0x17
        /*004e*/ 	.short	(.L_8649 - .L_8648)
.L_8648:
        /*0050*/ 	.word	0x00000000
        /*0054*/ 	.short	0x0000
        /*0056*/ 	.short	0x0000
        /*0058*/ 	.byte	0x00, 0xf0, 0x21, 0x31


	//----- nvinfo : EIATTR_MAXREG_COUNT
	.align		4
.L_8649:
        /*005c*/ 	.byte	0x03, 0x1b
        /*005e*/ 	.short	0x0080


	//----- nvinfo : EIATTR_MERCURY_ISA_VERSION
	.align		4
        /*0060*/ 	.byte	0x03, 0x5f
        /*0062*/ 	.short	0x0000


	//----- nvinfo : EIATTR_EXIT_INSTR_OFFSETS
	.align		4
        /*0064*/ 	.byte	0x04, 0x1c
        /*0066*/ 	.short	(.L_8651 - .L_8650)


	//   ....[0]....
.L_8650:
        /*0068*/ 	.word	0x000001c0


	//   ....[1]....
        /*006c*/ 	.word	0x00000750


	//   ....[2]....
        /*0070*/ 	.word	0x000007b0


	//   ....[3]....
        /*0074*/ 	.word	0x00000980


	//----- nvinfo : EIATTR_MAX_THREADS
	.align		4
.L_8651:
        /*0078*/ 	.byte	0x04, 0x05
        /*007a*/ 	.short	(.L_8653 - .L_8652)
.L_8652:
        /*007c*/ 	.word	0x00000200
        /*0080*/ 	.word	0x00000001
        /*0084*/ 	.word	0x00000001


	//----- nvinfo : EIATTR_CRS_STACK_SIZE
	.align		4
.L_8653:
        /*0088*/ 	.byte	0x04, 0x1e
        /*008a*/ 	.short	(.L_8655 - .L_8654)
.L_8654:
        /*008c*/ 	.word	0x00000000
.L_8655:


//--------------------- .nv.info._ZN2at6native55_GLOBAL__N__de093ff9_22_ForeachBinaryOpList_cu_a911ec4325multi_tensor_apply_kernelINS1_18TensorListMetadataILi3EEENS1_24BinaryOpListAlphaFunctorIsLi3ELi2ELi2EEEJSt5minusIsEsEEEvT_T0_DpT1_ --------------------------
	.section	.nv.info._ZN2at6native55_GLOBAL__N__de093ff9_22_ForeachBinaryOpList_cu_a911ec4325multi_tensor_apply_kernelINS1_18TensorListMetadataILi3EEENS1_24BinaryOpListAlphaFunctorIsLi3ELi2ELi2EEEJSt5minusIsEsEEEvT_T0_DpT1_,"",@"SHT_CUDA_INFO"
	.sectionflags	@""
	.align	4


	//----- nvinfo : EIATTR_CUDA_API_VERSION
	.align		4
        /*0000*/ 	.byte	0x04, 0x37
        /*0002*/ 	.short	(.L_8657 - .L_8656)
.L_8656:
        /*0004*/ 	.word	0x00000082


	//----- nvinfo : EIATTR_SW2861232_WAR
	.align		4
.L_8657:
        /*0008*/ 	.byte	0x01, 0x35
	.zero		2


	//----- nvinfo : EIATTR_PARAM_CBANK
	.align		4
        /*000c*/ 	.byte	0x04, 0x0a
        /*000e*/ 	.short	(.L_8659 - .L_8658)
	.align		4
.L_8658:
        /*0010*/ 	.word	index@(.nv.constant0._ZN2at6native55_GLOBAL__N__de093ff9_22_ForeachBinaryOpList_cu_a911ec4325multi_tensor_apply_kernelINS1_18TensorListMetadataILi3EEENS1_24BinaryOpListAlphaFunctorIsLi3ELi2ELi2EEEJSt5minusIsEsEEEvT_T0_DpT1_)
        /*0014*/ 	.short	0x0160
        /*0016*/ 	.short	0x0c4c


	//----- nvinfo : EIATTR_CBANK_PARAM_SIZE
	.align		4
.L_8659:
        /*0018*/ 	.byte	0x03, 0x19
        /*001a*/ 	.short	0x0c4c


	//----- nvinfo : EIATTR_KPARAM_INFO
	.align		4
        /*001c*/ 	.byte	0x04, 0x17
        /*001e*/ 	.short	(.L_8661 - .L_8660)
.L_8660:
        /*0020*/ 	.word	0x00000000
        /*0024*/ 	.short	0x0003
        /*0026*/ 	.short	0x0c4a
        /*0028*/ 	.byte	0x00, 0xf0, 0x09, 0x00


	//----- nvinfo : EIATTR_KPARAM_INFO
	.align		4
.L_8661:
        /*002c*/ 	.byte	0x04, 0x17
        /*002e*/ 	.short	(.L_8663 - .L_8662)
.L_8662:
        /*0030*/ 	.word	0x00000000
        /*0034*/ 	.short	0x0002
        /*0036*/ 	.short	0x0c49
        /*0038*/ 	.byte	0x00, 0xf0, 0x05, 0x00


	//----- nvinfo : EIATTR_KPARAM_INFO
	.align		4
.L_8663:
        /*003c*/ 	.byte	0x04, 0x17
        /*003e*/ 	.short	(.L_8665 - .L_8664)
.L_8664:
        /*0040*/ 	.word	0x00000000
        /*0044*/ 	.short	0x0001
        /*0046*/ 	.short	0x0c48
        /*0048*/ 	.byte	0x00, 0xf0, 0x05, 0x00


	//----- nvinfo : EIATTR_KPARAM_INFO
	.align		4
.L_8665:
        /*004c*/ 	.byte	0x04, 0x17
        /*004e*/ 	.short	(.L_8667 - .L_8666)
.L_8666:
        /*0050*/ 	.word	0x00000000
        /*0054*/ 	.short	0x0000
        /*0056*/ 	.short	0x0000
        /*0058*/ 	.byte	0x00, 0xf0, 0x21, 0x31


	//----- nvinfo : EIATTR_MAXREG_COUNT
	.align		4
.L_8667:
        /*005c*/ 	.byte	0x03, 0x1b
        /*005e*/ 	.short	0x0080


	//----- nvinfo : EIATTR_MERCURY_ISA_VERSION
	.align		4
        /*0060*/ 	.byte	0x03, 0x5f
        /*0062*/ 	.short	0x0000


	//----- nvinfo : EIATTR_EXIT_INSTR_OFFSETS
	.align		4
        /*0064*/ 	.byte	0x04, 0x1c
        /*0066*/ 	.short	(.L_8669 - .L_8668)


	//   ....[0]....
.L_8668:
        /*0068*/ 	.word	0x000001c0


	//   ....[1]....
        /*006c*/ 	.word	0x00000820


	//   ....[2]....
        /*0070*/ 	.word	0x00000880


	//   ....[3]....
        /*0074*/ 	.word	0x00000b90


	//----- nvinfo : EIATTR_MAX_THREADS
	.align		4
.L_8669:
        /*0078*/ 	.byte	0x04, 0x05
        /*007a*/ 	.short	(.L_8671 - .L_8670)
.L_8670:
        /*007c*/ 	.word	0x00000200
        /*0080*/ 	.word	0x00000001
        /*0084*/ 	.word	0x00000001


	//----- nvinfo : EIATTR_CRS_STACK_SIZE
	.align		4
.L_8671:
        /*0088*/ 	.byte	0x04, 0x1e
        /*008a*/ 	.short	(.L_8673 - .L_8672)
.L_8672:
        /*008c*/ 	.word	0x00000000
.L_8673:


//--------------------- .nv.info._ZN2at6native55_GLOBAL__N__de093ff9_22_ForeachBinaryOpList_cu_a911ec4325multi_tensor_apply_kernelINS1_18TensorListMetadataILi3EEENS1_24BinaryOpListAlphaFunctorIlLi3ELi2ELi2EEEJSt5minusIlElEEEvT_T0_DpT1_ --------------------------
	.section	.nv.info._ZN2at6native55_GLOBAL__N__de093ff9_22_ForeachBinaryOpList_cu_a911ec4325multi_tensor_apply_kernelINS1_18TensorListMetadataILi3EEENS1_24BinaryOpListAlphaFunctorIlLi3ELi2ELi2EEEJSt5minusIlElEEEvT_T0_DpT1_,"",@"SHT_CUDA_INFO"
	.sectionflags	@""
	.align	4


	//----- nvinfo : EIATTR_CUDA_API_VERSION
	.align		4
        /*0000*/ 	.byte	0x04, 0x37
        /*0002*/ 	.short	(.L_8675 - .L_8674)
.L_8674:
        /*0004*/ 	.word	0x00000082


	//----- nvinfo : EIATTR_SW2861232_WAR
	.align		4
.L_8675:
        /*0008*/ 	.byte	0x01, 0x35
	.zero		2


	//----- nvinfo : EIATTR_PARAM_CBANK
	.align		4
        /*000c*/ 	.byte	0x04, 0x0a
        /*000e*/ 	.short	(.L_8677 - .L_8676)
	.align		4
.L_8676:
        /*0010*/ 	.word	index@(.nv.constant0._ZN2at6native55_GLOBAL__N__de093ff9_22_ForeachBinaryOpList_cu_a911ec4325multi_tensor_apply_kernelINS1_18TensorListMetadataILi3EEENS1_24BinaryOpListAlphaFunctorIlLi3ELi2ELi2EEEJSt5minusIlElEEEvT_T0_DpT1_)
        /*0014*/ 	.short	0x0160
        /*0016*/ 	.short	0x0c58


	//----- nvinfo : EIATTR_CBANK_PARAM_SIZE
	.align		4
.L_8677:
        /*0018*/ 	.byte	0x03, 0x19
        /*001a*/ 	.short	0x0c58


	//----- nvinfo : EIATTR_KPARAM_INFO
	.align		4
        /*001c*/ 	.byte	0x04, 0x17
        /*001e*/ 	.short	(.L_8679 - .L_8678)
.L_8678:
        /*0020*/ 	.word	0x00000000
        /*0024*/ 	.short	0x0003
        /*0026*/ 	.short	0x0c50
        /*0028*/ 	.byte	0x00, 0xf0, 0x21, 0x00


	//----- nvinfo : EIATTR_KPARAM_INFO
	.align		4
.L_8679:
        /*002c*/ 	.byte	0x04, 0x17
        /*002e*/ 	.short	(.L_8681 - .L_8680)
.L_8680:
        /*0030*/ 	.word	0x00000000
        /*0034*/ 	.short	0x0002
        /*0036*/ 	.short	0x0c49
        /*0038*/ 	.byte	0x00, 0xf0, 0x05, 0x00


	//----- nvinfo : EIATTR_KPARAM_INFO
	.align		4
.L_8681:
        /*003c*/ 	.byte	0x04, 0x17
        /*003e*/ 	.short	(.L_8683 - .L_8682)
.L_8682:
        /*0040*/ 	.word	0x00000000
        /*0044*/ 	.short	0x0001
        /*0046*/ 	.short	0x0c48
        /*0048*/ 	.byte	0x00, 0xf0, 0x05, 0x00


	//----- nvinfo : EIATTR_KPARAM_INFO
	.align		4
.L_8683:
        /*004c*/ 	.byte	0x04, 0x17
        /*004e*/ 	.short	(.L_8685 - .L_8684)
.L_8684:
        /*0050*/ 	.word	0x00000000
        /*0054*/ 	.short	0x0000
        /*0056*/ 	.short	0x0000
        /*0058*/ 	.byte	0x00, 0xf0, 0x21, 0x31


	//----- nvinfo : EIATTR_MAXREG_COUNT
	.align		4
.L_8685:
        /*005c*/ 	.byte	0x03, 0x1b
        /*005e*/ 	.short	0x0080


	//----- nvinfo : EIATTR_MERCURY_ISA_VERSION
	.align		4
        /*0060*/ 	.byte	0x03, 0x5f
        /*0062*/ 	.short	0x0000


	//----- nvinfo : EIATTR_EXIT_INSTR_OFFSETS
	.align		4
        /*0064*/ 	.byte	0x04, 0x1c
        /*0066*/ 	.short	(.L_8687 - .L_8686)


	//   ....[0]....
.L_8686:
        /*0068*/ 	.word	0x000001c0


	//   ....[1]....
        /*006c*/ 	.word	0x000008d0


	//   ....[2]....
        /*0070*/ 	.word	0x00000930


	//   ....[3]....
        /*0074*/ 	.word	0x00000c40


	//----- nvinfo : EIATTR_MAX_THREADS
	.align		4
.L_8687:
        /*0078*/ 	.byte	0x04, 0x05
        /*007a*/ 	.short	(.L_8689 - .L_8688)
.L_8688:
        /*007c*/ 	.word	0x00000200
        /*0080*/ 	.word	0x00000001
        /*0084*/ 	.word	0x00000001


	//----- nvinfo : EIATTR_CRS_STACK_SIZE
	.align		4
.L_8689:
        /*0088*/ 	.byte	0x04, 0x1e
        /*008a*/ 	.short	(.L_8691 - .L_8690)
.L_8690:
        /*008c*/ 	.word	0x00000000
.L_8691:


//--------------------- .nv.info._ZN2at6native55_GLOBAL__N__de093ff9_22_ForeachBinaryOpList_cu_a911ec4325multi_tensor_apply_kernelINS1_18TensorListMetadataILi3EEENS1_24BinaryOpListAlphaFunctorIiLi3ELi2ELi2EEEJSt5minusIiEiEEEvT_T0_DpT1_ --------------------------
	.section	.nv.info._ZN2at6native55_GLOBAL__N__de093ff9_22_ForeachBinaryOpList_cu_a911ec4325multi_tensor_apply_kernelINS1_18TensorListMetadataILi3EEENS1_24BinaryOpListAlphaFunctorIiLi3ELi2ELi2EEEJSt5minusIiEiEEEvT_T0_DpT1_,"",@"SHT_CUDA_INFO"
	.sectionflags	@""
	.align	4


	//----- nvinfo : EIATTR_CUDA_API_VERSION
	.align		4
        /*0000*/ 	.byte	0x04, 0x37
        /*0002*/ 	.short	(.L_8693 - .L_8692)
.L_8692:
        /*0004*/ 	.word	0x00000082


	//----- nvinfo : EIATTR_SW2861232_WAR
	.align		4
.L_8693:
        /*0008*/ 	.byte	0x01, 0x35
	.zero		2


	//----- nvinfo : EIATTR_PARAM_CBANK
	.align		4
        /*000c*/ 	.byte	0x04, 0x0a
        /*000e*/ 	.short	(.L_8695 - .L_8694)
	.align		4
.L_8694:
        /*0010*/ 	.word	index@(.nv.constant0._ZN2at6native55_GLOBAL__N__de093ff9_22_ForeachBinaryOpList_cu_a911ec4325multi_tensor_apply_kernelINS1_18TensorListMetadataILi3EEENS1_24BinaryOpListAlphaFunctorIiLi3ELi2ELi2EEEJSt5minusIiEiEEEvT_T0_DpT1_)
        /*0014*/ 	.short	0x0160
        /*0016*/ 	.short	0x0c50


	//----- nvinfo : EIATTR_CBANK_PARAM_SIZE
	.align		4
.L_8695:
        /*0018*/ 	.byte	0x03, 0x19
        /*001a*/ 	.short	0x0c50


	//----- nvinfo : EIATTR_KPARAM_INFO
	.align		4
        /*001c*/ 	.byte	0x04, 0x17
        /*001e*/ 	.short	(.L_8697 - .L_8696)
.L_8696:
        /*0020*/ 	.word	0x00000000
        /*0024*/ 	.short	0x0003
        /*0026*/ 	.short	0x0c4c
        /*0028*/ 	.byte	0x00, 0xf0, 0x11, 0x00


	//----- nvinfo : EIATTR_KPARAM_INFO
	.align		4
.L_8697:
        /*002c*/ 	.byte	0x04, 0x17
        /*002e*/ 	.short	(.L_8699 - .L_8698)
.L_8698:
        /*0030*/ 	.word	0x00000000
        /*0034*/ 	.short	0x0002
        /*0036*/ 	.short	0x0c49
        /*0038*/ 	.byte	0x00, 0xf0, 0x05, 0x00


	//----- nvinfo : EIATTR_KPARAM_INFO
	.align		4
.L_8699:
        /*003c*/ 	.byte	0x04, 0x17
        /*003e*/ 	.short	(.L_8701 - .L_8700)
.L_8700:
        /*0040*/ 	.word	0x00000000
        /*0044*/ 	.short	0x0001
        /*0046*/ 	.short	0x0c48
        /*0048*/ 	.byte	0x00, 0xf0, 0x05, 0x00


	//----- nvinfo : EIATTR_KPARAM_INFO
	.align		4
.L_8701:
        /*004c*/ 	.byte	0x04, 0x17
        /*004e*/ 	.short	(.L_8703 - .L_8702)
.L_8702:
        /*0050*/ 	.word	0x00000000
        /*0054*/ 	.short	0x0000
        /*0056*/ 	.short	0x0000
        /*0058*/ 	.byte	0x00, 0xf0, 0x21, 0x31


	//----- nvinfo : EIATTR_MAXREG_COUNT
	.align		4
.L_8703:
        /*005c*/ 	.byte	0x03, 0x1b
        /*005e*/ 	.short	0x0080


	//----- nvinfo : EIATTR_MERCURY_ISA_VERSION
	.align		4
        /*0060*/ 	.byte	0x03, 0x5f
        /*0062*/ 	.short	0x0000


	//----- nvinfo : EIATTR_EXIT_INSTR_OFFSETS
	.align		4
        /*0064*/ 	.byte	0x04, 0x1c
        /*0066*/ 	.short	(.L_8705 - .L_8704)


	//   ....[0]....
.L_8704:
        /*0068*/ 	.word	0x000001c0


	//   ....[1]....
        /*006c*/ 	.word	0x00000700


	//   ....[2]....
        /*0070*/ 	.word	0x00000760


	//   ....[3]....
        /*0074*/ 	.word	0x00000940


	//----- nvinfo : EIATTR_MAX_THREADS
	.align		4
.L_8705:
        /*0078*/ 	.byte	0x04, 0x05
        /*007a*/ 	.short	(.L_8707 - .L_8706)
.L_8706:
        /*007c*/ 	.word	0x00000200
        /*0080*/ 	.word	0x00000001
        /*0084*/ 	.word	0x00000001


	//----- nvinfo : EIATTR_CRS_STACK_SIZE
	.align		4
.L_8707:
        /*0088*/ 	.byte	0x04, 0x1e
        /*008a*/ 	.short	(.L_8709 - .L_8708)
.L_8708:
        /*008c*/ 	.word	0x00000000
.L_8709:


//--------------------- .nv.info._ZN2at6native55_GLOBAL__N__de093ff9_22_ForeachBinaryOpList_cu_a911ec4325multi_tensor_apply_kernelINS1_18TensorListMetadataILi3EEENS1_24BinaryOpListAlphaFunctorIaLi3ELi2ELi2EEEJSt5minusIaEaEEEvT_T0_DpT1_ --------------------------
	.section	.nv.info._ZN2at6native55_GLOBAL__N__de093ff9_22_ForeachBinaryOpList_cu_a911ec4325multi_tensor_apply_kernelINS1_18TensorListMetadataILi3EEENS1_24BinaryOpListAlphaFunctorIaLi3ELi2ELi2EEEJSt5minusIaEaEEEvT_T0_DpT1_,"",@"SHT_CUDA_INFO"
	.sectionflags	@""
	.align	4


	//----- nvinfo : EIATTR_CUDA_API_VERSION
	.align		4
        /*0000*/ 	.byte	0x04, 0x37
        /*0002*/ 	.short	(.L_8711 - .L_8710)
.L_8710:
        /*0004*/ 	.word	0x00000082


	//----- nvinfo : EIATTR_SW2861232_WAR
	.align		4
.L_8711:
        /*0008*/ 	.byte	0x01, 0x35
	.zero		2


	//----- nvinfo : EIATTR_PARAM_CBANK
	.align		4
        /*000c*/ 	.byte	0x04, 0x0a
        /*000e*/ 	.short	(.L_8713 - .L_8712)
	.align		4
.L_8712:
        /*0010*/ 	.word	index@(.nv.constant0._ZN2at6native55_GLOBAL__N__de093ff9_22_ForeachBinaryOpList_cu_a911ec4325multi_tensor_apply_kernelINS1_18TensorListMetadataILi3EEENS1_24BinaryOpListAlphaFunctorIaLi3ELi2ELi2EEEJSt5minusIaEaEEEvT_T0_DpT1_)
        /*0014*/ 	.short	0x0160
        /*0016*/ 	.short	0x0c4b


	//----- nvinfo : EIATTR_CBANK_PARAM_SIZE
	.align		4
.L_8713:
        /*0018*/ 	.byte	0x03, 0x19
        /*001a*/ 	.short	0x0c4b


	//----- nvinfo : EIATTR_KPARAM_INFO
	.align		4
        /*001c*/ 	.byte	0x04, 0x17
        /*001e*/ 	.short	(.L_8715 - .L_8714)
.L_8714:
        /*0020*/ 	.word	0x00000000
        /*0024*/ 	.short	0x0003
        /*0026*/ 	.short	0x0c4a
        /*0028*/ 	.byte	0x00, 0xf0, 0x05, 0x00


	//----- nvinfo : EIATTR_KPARAM_INFO
	.align		4
.L_8715:
        /*002c*/ 	.byte	0x04, 0x17
        /*002e*/ 	.short	(.L_8717 - .L_8716)
.L_8716:
        /*0030*/ 	.word	0x00000000
        /*0034*/ 	.short	0x0002
        /*0036*/ 	.short	0x0c49
        /*0038*/ 	.byte	0x00, 0xf0, 0x05, 0x00


	//----- nvinfo : EIATTR_KPARAM_INFO
	.align		4
.L_8717:
        /*003c*/ 	.byte	0x04, 0x17
        /*003e*/ 	.short	(.L_8719 - .L_8718)
.L_8718:
        /*0040*/ 	.word	0x00000000
        /*0044*/ 	.short	0x0001
        /*0046*/ 	.short	0x0c48
        /*0048*/ 	.byte	0x00, 0xf0, 0x05, 0x00


	//----- nvinfo : EIATTR_KPARAM_INFO
	.align		4
.L_8719:
        /*004c*/ 	.byte	0x04, 0x17
        /*004e*/ 	.short	(.L_8721 - .L_8720)
.L_8720:
        /*0050*/ 	.word	0x00000000
        /*0054*/ 	.short	0x0000
        /*0056*/ 	.short	0x0000
        /*0058*/ 	.byte	0x00, 0xf0, 0x21, 0x31


	//----- nvinfo : EIATTR_MAXREG_COUNT
	.align		4
.L_8721:
        /*005c*/ 	.byte	0x03, 0x1b
        /*005e*/ 	.short	0x0080


	//----- nvinfo : EIATTR_MERCURY_ISA_VERSION
	.align		4
        /*0060*/ 	.byte	0x03, 0x5f
        /*0062*/ 	.short	0x0000


	//----- nvinfo : EIATTR_EXIT_INSTR_OFFSETS
	.align		4
        /*0064*/ 	.byte	0x04, 0x1c
        /*0066*/ 	.short	(.L_8723 - .L_8722)


	//   ....[0]....
.L_8722:
        /*0068*/ 	.word	0x000001d0


	//   ....[1]....
        /*006c*/ 	.word	0x00000860


	//   ....[2]....
        /*0070*/ 	.word	0x000008c0


	//   ....[3]....
        /*0074*/ 	.word	0x00000be0


	//----- nvinfo : EIATTR_MAX_THREADS
	.align		4
.L_8723:
        /*0078*/ 	.byte	0x04, 0x05
        /*007a*/ 	.short	(.L_8725 - .L_8724)
.L_8724:
        /*007c*/ 	.word	0x00000200
        /*0080*/ 	.word	0x00000001
        /*0084*/ 	.word	0x00000001


	//----- nvinfo : EIATTR_CRS_STACK_SIZE
	.align		4
.L_8725:
        /*0088*/ 	.byte	0x04, 0x1e
        /*008a*/ 	.short	(.L_8727 - .L_8726)
.L_8726:
        /*008c*/ 	.word	0x00000000
.L_8727:


//--------------------- .nv.info._ZN2at6native55_GLOBAL__N__de093ff9_22_ForeachBinaryOpList_cu_a911ec4325multi_tensor_apply_kernelINS1_18TensorListMetadataILi3EEENS1_24BinaryOpListAlphaFunctorIhLi3ELi2ELi2EEEJSt5minusIhEhEEEvT_T0_DpT1_ --------------------------
	.section	.nv.info._ZN2at6native55_GLOBAL__N__de093ff9_22_ForeachBinaryOpList_cu_a911ec4325multi_tensor_apply_kernelINS1_18TensorListMetadataILi3EEENS1_24BinaryOpListAlphaFunctorIhLi3ELi2ELi2EEEJSt5minusIhEhEEEvT_T0_DpT1_,"",@"SHT_CUDA_INFO"
	.sectionflags	@""
	.align	4


	//----- nvinfo : EIATTR_CUDA_API_VERSION
	.align		4
        /*0000*/ 	.byte	0x04, 0x37
        /*0002*/ 	.short	(.L_8729 - .L_8728)
.L_8728:
        /*0004*/ 	.word	0x00000082


	//----- nvinfo : EIATTR_SW2861232_WAR
	.align		4
.L_8729:
        /*0008*/ 	.byte	0x01, 0x35
	.zero		2


	//----- nvinfo : EIATTR_PARAM_CBANK
	.align		4
        /*000c*/ 	.byte	0x04, 0x0a
        /*000e*/ 	.short	(.L_8731 - .L_8730)
	.align		4
.L_8730:
        /*0010*/ 	.word	index@(.nv.constant0._ZN2at6native55_GLOBAL__N__de093ff9_22_ForeachBinaryOpList_cu_a911ec4325multi_tensor_apply_kernelINS1_18TensorListMetadataILi3EEENS1_24BinaryOpListAlphaFunctorIhLi3ELi2ELi2EEEJSt5minusIhEhEEEvT_T0_DpT1_)
        /*0014*/ 	.short	0x0160
        /*0016*/ 	.short	0x0c4b


	//----- nvinfo : EIATTR_CBANK_PARAM_SIZE
	.align		4
.L_8731:
        /*0018*/ 	.byte	0x03, 0x19
        /*001a*/ 	.short	0x0c4b


	//----- nvinfo : EIATTR_KPARAM_INFO
	.align		4
        /*001c*/ 	.byte	0x04, 0x17
        /*001e*/ 	.short	(.L_8733 - .L_8732)
.L_8732:
        /*0020*/ 	.word	0x00000000
        /*0024*/ 	.short	0x0003
        /*0026*/ 	.short	0x0c4a
        /*0028*/ 	.byte	0x00, 0xf0, 0x05, 0x00


	//----- nvinfo : EIATTR_KPARAM_INFO
	.align		4
.L_8733:
        /*002c*/ 	.byte	0x04, 0x17
        /*002e*/ 	.short	(.L_8735 - .L_8734)
.L_8734:
        /*0030*/ 	.word	0x00000000
        /*0034*/ 	.short	0x0002
        /*0036*/ 	.short	0x0c49
        /*0038*/ 	.byte	0x00, 0xf0, 0x05, 0x00


	//----- nvinfo : EIATTR_KPARAM_INFO
	.align		4
.L_8735:
        /*003c*/ 	.byte	0x04, 0x17
        /*003e*/ 	.short	(.L_8737 - .L_8736)
.L_8736:
        /*0040*/ 	.word	0x00000000
        /*0044*/ 	.short	0x0001
        /*0046*/ 	.short	0x0c48
        /*0048*/ 	.byte	0x00, 0xf0, 0x05, 0x00


	//----- nvinfo : EIATTR_KPARAM_INFO
	.align		4
.L_8737:
        /*004c*/ 	.byte	0x04, 0x17
        /*004e*/ 	.short	(.L_8739 - .L_8738)
.L_8738:
        /*0050*/ 	.word	0x00000000
        /*0054*/ 	.short	0x0000
        /*0056*/ 	.short	0x0000
        /*0058*/ 	.byte	0x00, 0xf0, 0x21, 0x31


	//----- nvinfo : EIATTR_MAXREG_COUNT
	.align		4
.L_8739:
        /*005c*/ 	.byte	0x03, 0x1b
        /*005e*/ 	.short	0x0080


	//----- nvinfo : EIATTR_MERCURY_ISA_VERSION
	.align		4
        /*0060*/ 	.byte	0x03, 0x5f
        /*0062*/ 	.short	0x0000


	//----- nvinfo : EIATTR_EXIT_INSTR_OFFSETS
	.align		4
        /*0064*/ 	.byte	0x04, 0x1c
        /*0066*/ 	.short	(.L_8741 - .L_8740)


	//   ....[0]....
.L_8740:
        /*0068*/ 	.word	0x000001e0


	//   ....[1]....
        /*006c*/ 	.word	0x00000870


	//   ....[2]....
        /*0070*/ 	.word	0x000008d0


	//   ....[3]....
        /*0074*/ 	.word	0x00000bf0


	//----- nvinfo : EIATTR_MAX_THREADS
	.align		4
.L_8741:
        /*0078*/ 	.byte	0x04, 0x05
        /*007a*/ 	.short	(.L_8743 - .L_8742)
.L_8742:
        /*007c*/ 	.word	0x00000200
        /*0080*/ 	.word	0x00000001
        /*0084*/ 	.word	0x00000001


	//----- nvinfo : EIATTR_CRS_STACK_SIZE
	.align		4
.L_8743:
        /*0088*/ 	.byte	0x04, 0x1e
        /*008a*/ 	.short	(.L_8745 - .L_8744)
.L_8744:
        /*008c*/ 	.word	0x00000000
.L_8745:


//--------------------- .nv.info._ZN2at6native55_GLOBAL__N__de093ff9_22_ForeachBinaryOpList_cu_a911ec4325multi_tensor_apply_kernelINS1_18TensorListMetadataILi2EEENS1_24BinaryOpListAlphaFunctorIN3c104HalfELi2ELi2ELi0EEEJSt5minusIfEfEEEvT_T0_DpT1_ --------------------------
	.section	.nv.info._ZN2at6native55_GLOBAL__N__de093ff9_22_ForeachBinaryOpList_cu_a911ec4325multi_tensor_apply_kernelINS1_18TensorListMetadataILi2EEENS1_24BinaryOpListAlphaFunctorIN3c104HalfELi2ELi2ELi0EEEJSt5minusIfEfEEEvT_T0_DpT1_,"",@"SHT_CUDA_INFO"
	.sectionflags	@""
	.align	4


	//----- nvinfo : EIATTR_CUDA_API_VERSION
	.align		4
        /*0000*/ 	.byte	0x04, 0x37
        /*0002*/ 	.short	(.L_8747 - .L_8746)
.L_8746:
        /*0004*/ 	.word	0x00000082


	//----- nvinfo : EIATTR_SW2861232_WAR
	.align		4
.L_8747:
        /*0008*/ 	.byte	0x01, 0x35
	.zero		2


	//----- nvinfo : EIATTR_PARAM_CBANK
	.align		4
        /*000c*/ 	.byte	0x04, 0x0a
        /*000e*/ 	.short	(.L_8749 - .L_8748)
	.align		4
.L_8748:
        /*0010*/ 	.word	index@(.nv.constant0._ZN2at6native55_GLOBAL__N__de093ff9_22_ForeachBinaryOpList_cu_a911ec4325multi_tensor_apply_kernelINS1_18TensorListMetadataILi2EEENS1_24BinaryOpListAlphaFunctorIN3c104HalfELi2ELi2ELi0EEEJSt5minusIfEfEEEvT_T0_DpT1_)
        /*0014*/ 	.short	0x0160
        /*0016*/ 	.short	0x0c50


	//----- nvinfo : EIATTR_CBANK_PARAM_SIZE
	.align		4
.L_8749:
        /*0018*/ 	.byte	0x03, 0x19
        /*001a*/ 	.short	0x0c50


	//----- nvinfo : EIATTR_KPARAM_INFO
	.align		4
        /*001c*/ 	.byte	0x04, 0x17
        /*001e*/ 	.short	(.L_8751 - .L_8750)
.L_8750:
        /*0020*/ 	.word	0x00000000
        /*0024*/ 	.short	0x0003
        /*0026*/ 	.short	0x0c4c
        /*0028*/ 	.byte	0x00, 0xf0, 0x11, 0x00


	//----- nvinfo : EIATTR_KPARAM_INFO
	.align		4
.L_8751:
        /*002c*/ 	.byte	0x04, 0x17
        /*002e*/ 	.short	(.L_8753 - .L_8752)
.L_8752:
        /*0030*/ 	.word	0x00000000
        /*0034*/ 	.short	0x0002
        /*0036*/ 	.short	0x0c49
        /*0038*/ 	.byte	0x00, 0xf0, 0x05, 0x00


	//----- nvinfo : EIATTR_KPARAM_INFO
	.align		4
.L_8753:
        /*003c*/ 	.byte	0x04, 0x17
        /*003e*/ 	.short	(.L_8755 - .L_8754)
.L_8754:
        /*0040*/ 	.word	0x00000000
        /*0044*/ 	.short	0x0001
        /*0046*/ 	.short	0x0c48
        /*0048*/ 	.byte	0x00, 0xf0, 0x05, 0x00


	//----- nvinfo : EIATTR_KPARAM_INFO
	.align		4
.L_8755:
        /*004c*/ 	.byte	0x04, 0x17
        /*004e*/ 	.short	(.L_8757 - .L_8756)
.L_8756:
        /*0050*/ 	.word	0x00000000
        /*0054*/ 	.short	0x0000
        /*0056*/ 	.short	0x0000
        /*0058*/ 	.byte	0x00, 0xf0, 0x21, 0x31


	//----- nvinfo : EIATTR_MAXREG_COUNT
	.align		4
.L_8757:
        /*005c*/ 	.byte	0x03, 0x1b
        /*005e*/ 	.short	0x0080


	//----- nvinfo : EIATTR_MERCURY_ISA_VERSION
	.align		4
        /*0060*/ 	.byte	0x03, 0x5f
        /*0062*/ 	.short	0x0000


	//----- nvinfo : EIATTR_EXIT_INSTR_OFFSETS
	.align		4
        /*0064*/ 	.byte	0x04, 0x1c
        /*0066*/ 	.short	(.L_8759 - .L_8758)


	//   ....[0]....
.L_8758:
        /*0068*/ 	.word	0x00000190


	//   ....[1]....
        /*006c*/ 	.word	0x000007a0


	//   ....[2]....
        /*0070*/ 	.word	0x00000800


	//   ....[3]....
        /*0074*/ 	.word	0x00000a20


	//----- nvinfo : EIATTR_MAX_THREADS
	.align		4
.L_8759:
        /*0078*/ 	.byte	0x04, 0x05
        /*007a*/ 	.short	(.L_8761 - .L_8760)
.L_8760:
        /*007c*/ 	.word	0x00000200
        /*0080*/ 	.word	0x00000001
        /*0084*/ 	.word	0x00000001


	//----- nvinfo : EIATTR_CRS_STACK_SIZE
	.align		4
.L_8761:
        /*0088*/ 	.byte	0x04, 0x1e
        /*008a*/ 	.short	(.L_8763 - .L_8762)
.L_8762:
        /*008c*/ 	.word	0x00000000
.L_8763:


//--------------------- .nv.info._ZN2at6native55_GLOBAL__N__de093ff9_22_ForeachBinaryOpList_cu_a911ec4325multi_tensor_apply_kernelINS1_18TensorListMetadataILi2EEENS1_24BinaryOpListAlphaFunctorIN3c108BFloat16ELi2ELi2ELi0EEEJSt5minusIfEfEEEvT_T0_DpT1_ --------------------------
	.section	.nv.info._ZN2at6native55_GLOBAL__N__de093ff9_22_ForeachBinaryOpList_cu_a911ec4325multi_tensor_apply_kernelINS1_18TensorListMetadataILi2EEENS1_24BinaryOpListAlphaFunctorIN3c108BFloat16ELi2ELi2ELi0EEEJSt5minusIfEfEEEvT_T0_DpT1_,"",@"SHT_CUDA_INFO"
	.sectionflags	@""
	.align	4


	//----- nvinfo : EIATTR_CUDA_API_VERSION
	.align		4
        /*0000*/ 	.byte	0x04, 0x37
        /*0002*/ 	.short	(.L_8765 - .L_8764)
.L_8764:
        /*0004*/ 	.word	0x00000082


	//----- nvinfo : EIATTR_SW2861232_WAR
	.align		4
.L_8765:
        /*0008*/ 	.byte	0x01, 0x35
	.zero		2


	//----- nvinfo : EIATTR_PARAM_CBANK
	.align		4
        /*000c*/ 	.byte	0x04, 0x0a
        /*000e*/ 	.short	(.L_8767 - .L_8766)
	.align		4
.L_8766:
        /*0010*/ 	.word	index@(.nv.constant0._ZN2at6native55_GLOBAL__N__de093ff9_22_ForeachBinaryOpList_cu_a911ec4325multi_tensor_apply_kernelINS1_18TensorListMetadataILi2EEENS1_24BinaryOpListAlphaFunctorIN3c108BFloat16ELi2ELi2ELi0EEEJSt5minusIfEfEEEvT_T0_DpT1_)
        /*0014*/ 	.short	0x0160
        /*0016*/ 	.short	0x0c50


	//----- nvinfo : EIATTR_CBANK_PARAM_SIZE
	.align		4
.L_8767:
        /*0018*/ 	.byte	0x03, 0x19
        /*001a*/ 	.short	0x0c50


	//----- nvinfo : EIATTR_KPARAM_INFO
	.align		4
        /*001c*/ 	.byte	0x04, 0x17
        /*001e*/ 	.short	(.L_8769 - .L_8768)
.L_8768:
        /*0020*/ 	.word	0x00000000
        /*0024*/ 	.short	0x0003
        /*0026*/ 	.short	0x0c4c
        /*0028*/ 	.byte	0x00, 0xf0, 0x11, 0x00


	//----- nvinfo : EIATTR_KPARAM_INFO
	.align		4
.L_8769:
        /*002c*/ 	.byte	0x04, 0x17
        /*002e*/ 	.short	(.L_8771 - .L_8770)
.L_8770:
        /*0030*/ 	.word	0x00000000
        /*0034*/ 	.short	0x0002
        /*0036*/ 	.short	0x0c49
        /*0038*/ 	.byte	0x00, 0xf0, 0x05, 0x00


	//----- nvinfo : EIATTR_KPARAM_INFO
	.align		4
.L_8771:
        /*003c*/ 	.byte	0x04, 0x17
        /*003e*/ 	.short	(.L_8773 - .L_8772)
.L_8772:
        /*0040*/ 	.word	0x00000000
        /*0044*/ 	.short	0x0001
        /*0046*/ 	.short	0x0c48
        /*0048*/ 	.byte	0x00, 0xf0, 0x05, 0x00


	//----- nvinfo : EIATTR_KPARAM_INFO
	.align		4
.L_8773:
        /*004c*/ 	.byte	0x04, 0x17
        /*004e*/ 	.short	(.L_8775 - .L_8774)
.L_8774:
        /*0050*/ 	.word	0x00000000
        /*0054*/ 	.short	0x0000
        /*0056*/ 	.short	0x0000
        /*0058*/ 	.byte	0x00, 0xf0, 0x21, 0x31


	//----- nvinfo : EIATTR_MAXREG_COUNT
	.align		4
.L_8775:
        /*005c*/ 	.byte	0x03, 0x1b
        /*005e*/ 	.short	0x0080


	//----- nvinfo : EIATTR_MERCURY_ISA_VERSION
	.align		4
        /*0060*/ 	.byte	0x03, 0x5f
        /*0062*/ 	.short	0x0000


	//----- nvinfo : EIATTR_EXIT_INSTR_OFFSETS
	.align		4
        /*0064*/ 	.byte	0x04, 0x1c
        /*0066*/ 	.short	(.L_8777 - .L_8776)


	//   ....[0]....
.L_8776:
        /*0068*/ 	.word	0x00000190


	//   ....[1]....
        /*006c*/ 	.word	0x00000790


	//   ....[2]....
        /*0070*/ 	.word	0x000007f0


	//   ....[3]....
        /*0074*/ 	.word	0x00000a10


	//----- nvinfo : EIATTR_MAX_THREADS
	.align		4
.L_8777:
        /*0078*/ 	.byte	0x04, 0x05
        /*007a*/ 	.short	(.L_8779 - .L_8778)
.L_8778:
        /*007c*/ 	.word	0x00000200
        /*0080*/ 	.word	0x00000001
        /*0084*/ 	.word	0x00000001


	//----- nvinfo : EIATTR_CRS_STACK_SIZE
	.align		4
.L_8779:
        /*0088*/ 	.byte	0x04, 0x1e
        /*008a*/ 	.short	(.L_8781 - .L_8780)
.L_8780:
        /*008c*/ 	.word	0x00000000
.L_8781:


//--------------------- .nv.info._ZN2at6native55_GLOBAL__N__de093ff9_22_ForeachBinaryOpList_cu_a911ec4325multi_tensor_apply_kernelINS1_18TensorListMetadataILi2EEENS1_24BinaryOpListAlphaFunctorIbLi2ELi2ELi0EEEJSt5minusIbEbEEEvT_T0_DpT1_ --------------------------
	.section	.nv.info._ZN2at6native55_GLOBAL__N__de093ff9_22_ForeachBinaryOpList_cu_a911ec4325multi_tensor_apply_kernelINS1_18TensorListMetadataILi2EEENS1_24BinaryOpListAlphaFunctorIbLi2ELi2ELi0EEEJSt5minusIbEbEEEvT_T0_DpT1_,"",@"SHT_CUDA_INFO"
	.sectionflags	@""
	.align	4


	//----- nvinfo : EIATTR_CUDA_API_VERSION
	.align		4
        /*0000*/ 	.byte	0x04, 0x37
        /*0002*/ 	.short	(.L_8783 - .L_8782)
.L_8782:
        /*0004*/ 	.word	0x00000082


	//----- nvinfo : EIATTR_SW2861232_WAR
	.align		4
.L_8783:
        /*0008*/ 	.byte	0x01, 0x35
	.zero		2


	//----- nvinfo : EIATTR_PARAM_CBANK
	.align		4
        /*000c*/ 	.byte	0x04, 0x0a
        /*000e*/ 	.short	(.L_8785 - .L_8784)
	.align		4
.L_8784:
        /*0010*/ 	.word	index@(.nv.constant0._ZN2at6native55_GLOBAL__N__de093ff9_22_ForeachBinaryOpList_cu_a911ec4325multi_tensor_apply_kernelINS1_18TensorListMetadataILi2EEENS1_24BinaryOpListAlphaFunctorIbLi2ELi2ELi0EEEJSt5minusIbEbEEEvT_T0_DpT1_)
        /*0014*/ 	.short	0x0160
        /*0016*/ 	.short	0x0c4b


	//----- nvinfo : EIATTR_CBANK_PARAM_SIZE
	.align		4
.L_8785:
        /*0018*/ 	.byte	0x03, 0x19
        /*001a*/ 	.short	0x0c4b


	//----- nvinfo : EIATTR_KPARAM_INFO
	.align		4
        /*001c*/ 	.byte	0x04, 0x17
        /*001e*/ 	.short	(.L_8787 - .L_8786)
.L_8786:
        /*0020*/ 	.word	0x00000000
        /*0024*/ 	.short	0x0003
        /*0026*/ 	.short	0x0c4a
        /*0028*/ 	.byte	0x00, 0xf0, 0x05, 0x00


	//----- nvinfo : EIATTR_KPARAM_INFO
	.align		4
.L_8787:
        /*002c*/ 	.byte	0x04, 0x17
        /*002e*/ 	.short	(.L_8789 - .L_8788)
.L_8788:
        /*0030*/ 	.word	0x00000000
        /*0034*/ 	.short	0x0002
        /*0036*/ 	.short	0x0c49
        /*0038*/ 	.byte	0x00, 0xf0, 0x05, 0x00


	//----- nvinfo : EIATTR_KPARAM_INFO
	.align		4
.L_8789:
        /*003c*/ 	.byte	0x04, 0x17
        /*003e*/ 	.short	(.L_8791 - .L_8790)
.L_8790:
        /*0040*/ 	.word	0x00000000
        /*0044*/ 	.short	0x0001
        /*0046*/ 	.short	0x0c48
        /*0048*/ 	.byte	0x00, 0xf0, 0x05, 0x00


	//----- nvinfo : EIATTR_KPARAM_INFO
	.align		4
.L_8791:
        /*004c*/ 	.byte	0x04, 0x17
        /*004e*/ 	.short	(.L_8793 - .L_8792)
.L_8792:
        /*0050*/ 	.word	0x00000000
        /*0054*/ 	.short	0x0000
        /*0056*/ 	.short	0x0000
        /*0058*/ 	.byte	0x00, 0xf0, 0x21, 0x31


	//----- nvinfo : EIATTR_MAXREG_COUNT
	.align		4
.L_8793:
        /*005c*/ 	.byte	0x03, 0x1b
        /*005e*/ 	.short	0x0080


	//----- nvinfo : EIATTR_MERCURY_ISA_VERSION
	.align		4
        /*0060*/ 	.byte	0x03, 0x5f
        /*0062*/ 	.short	0x0000


	//----- nvinfo : EIATTR_EXIT_INSTR_OFFSETS
	.align		4
        /*0064*/ 	.byte	0x04, 0x1c
        /*0066*/ 	.short	(.L_8795 - .L_8794)


	//   ....[0]....
.L_8794:
        /*0068*/ 	.word	0x000001a0


	//   ....[1]....
        /*006c*/ 	.word	0x000007d0


	//   ....[2]....
        /*0070*/ 	.word	0x00000830


	//   ....[3]....
        /*0074*/ 	.word	0x00000b00


	//----- nvinfo : EIATTR_MAX_THREADS
	.align		4
.L_8795:
        /*0078*/ 	.byte	0x04, 0x05
        /*007a*/ 	.short	(.L_8797 - .L_8796)
.L_8796:
        /*007c*/ 	.word	0x00000200
        /*0080*/ 	.word	0x00000001
        /*0084*/ 	.word	0x00000001


	//----- nvinfo : EIATTR_CRS_STACK_SIZE
	.align		4
.L_8797:
        /*0088*/ 	.byte	0x04, 0x1e
        /*008a*/ 	.short	(.L_8799 - .L_8798)
.L_8798:
        /*008c*/ 	.word	0x00000000
.L_8799:


//--------------------- .nv.info._ZN2at6native55_GLOBAL__N__de093ff9_22_ForeachBinaryOpList_cu_a911ec4325multi_tensor_apply_kernelINS1_18TensorListMetadataILi2EEENS1_24BinaryOpListAlphaFunctorIN3c107complexIfEELi2ELi2ELi0EEEJSt5minusIS8_ES8_EEEvT_T0_DpT1_ --------------------------
	.section	.nv.info._ZN2at6native55_GLOBAL__N__de093ff9_22_ForeachBinaryOpList_cu_a911ec4325multi_tensor_apply_kernelINS1_18TensorListMetadataILi2EEENS1_24BinaryOpListAlphaFunctorIN3c107complexIfEELi2ELi2ELi0EEEJSt5minusIS8_ES8_EEEvT_T0_DpT1_,"",@"SHT_CUDA_INFO"
	.sectionflags	@""
	.align	4


	//----- nvinfo : EIATTR_CUDA_API_VERSION
	.align		4
        /*0000*/ 	.byte	0x04, 0x37
        /*0002*/ 	.short	(.L_8801 - .L_8800)
.L_8800:
        /*0004*/ 	.word	0x00000082


	//----- nvinfo : EIATTR_SW2861232_WAR
	.align		4
.L_8801:
        /*0008*/ 	.byte	0x01, 0x35
	.zero		2


	//----- nvinfo : EIATTR_PARAM_CBANK
	.align		4
        /*000c*/ 	.byte	0x04, 0x0a
        /*000e*/ 	.short	(.L_8803 - .L_8802)
	.align		4
.L_8802:
        /*0010*/ 	.word	index@(.nv.constant0._ZN2at6native55_GLOBAL__N__de093ff9_22_ForeachBinaryOpList_cu_a911ec4325multi_tensor_apply_kernelINS1_18TensorListMetadataILi2EEENS1_24BinaryOpListAlphaFunctorIN3c107complexIfEELi2ELi2ELi0EEEJSt5minusIS8_ES8_EEEvT_T0_DpT1_)
        /*0014*/ 	.short	0x0160
        /*0016*/ 	.short	0x0c58


	//----- nvinfo : EIATTR_CBANK_PARAM_SIZE
	.align		4
.L_8803:
        /*0018*/ 	.byte	0x03, 0x19
        /*001a*/ 	.short	0x0c58


	//----- nvinfo : EIATTR_KPARAM_INFO
	.align		4
        /*001c*/ 	.byte	0x04, 0x17
        /*001e*/ 	.short	(.L_8805 - .L_8804)
.L_8804:
        /*0020*/ 	.word	0x00000000
        /*0024*/ 	.short	0x0003
        /*0026*/ 	.short	0x0c50
        /*0028*/ 	.byte	0x00, 0xf0, 0x21, 0x00


	//----- nvinfo : EIATTR_KPARAM_INFO
	.align		4
.L_8805:
        /*002c*/ 	.byte	0x04, 0x17
        /*002e*/ 	.short	(.L_8807 - .L_8806)
.L_8806:
        /*0030*/ 	.word	0x00000000
        /*0034*/ 	.short	0x0002
        /*0036*/ 	.short	0x0c49
        /*0038*/ 	.byte	0x00, 0xf0, 0x05, 0x00


	//----- nvinfo : EIATTR_KPARAM_INFO
	.align		4
.L_8807:
        /*003c*/ 	.byte	0x04, 0x17
        /*003e*/ 	.short	(.L_8809 - .L_8808)
.L_8808:
        /*0040*/ 	.word	0x00000000
        /*0044*/ 	.short	0x0001
        /*0046*/ 	.short	0x0c48
        /*0048*/ 	.byte	0x00, 0xf0, 0x05, 0x00


	//----- nvinfo : EIATTR_KPARAM_INFO
	.align		4
.L_8809:
        /*004c*/ 	.byte	0x04, 0x17
        /*004e*/ 	.short	(.L_8811 - .L_8810)
.L_8810:
        /*0050*/ 	.word	0x00000000
        /*0054*/ 	.short	0x0000
        /*0056*/ 	.short	0x0000
        /*0058*/ 	.byte	0x00, 0xf0, 0x21, 0x31


	//----- nvinfo : EIATTR_MAXREG_COUNT
	.align		4
.L_8811:
        /*005c*/ 	.byte	0x03, 0x1b
        /*005e*/ 	.short	0x0080


	//----- nvinfo : EIATTR_MERCURY_ISA_VERSION
	.align		4
        /*0060*/ 	.byte	0x03, 0x5f
        /*0062*/ 	.short	0x0000


	//----- nvinfo : EIATTR_EXIT_INSTR_OFFSETS
	.align		4
        /*0064*/ 	.byte	0x04, 0x1c
        /*0066*/ 	.short	(.L_8813 - .L_8812)


	//   ....[0]....
.L_8812:
        /*0068*/ 	.word	0x00000190


	//   ....[1]....
        /*006c*/ 	.word	0x00000860


	//   ....[2]....
        /*0070*/ 	.word	0x000008c0


	//   ....[3]....
        /*0074*/ 	.word	0x00000bb0


	//----- nvinfo : EIATTR_MAX_THREADS
	.align		4
.L_8813:
        /*0078*/ 	.byte	0x04, 0x05
        /*007a*/ 	.short	(.L_8815 - .L_8814)
.L_8814:
        /*007c*/ 	.word	0x00000200
        /*0080*/ 	.word	0x00000001
        /*0084*/ 	.word	0x00000001


	//----- nvinfo : EIATTR_CRS_STACK_SIZE
	.align		4
.L_8815:
        /*0088*/ 	.byte	0x04, 0x1e
        /*008a*/ 	.short	(.L_8817 - .L_8816)
.L_8816:
        /*008c*/ 	.word	0x00000000
.L_8817:


//--------------------- .nv.info._ZN2at6native55_GLOBAL__N__de093ff9_22_ForeachBinaryOpList_cu_a911ec4325multi_tensor_apply_kernelINS1_18TensorListMetadataILi2EEENS1_24BinaryOpListAlphaFunctorIN3c107complexIdEELi2ELi2ELi0EEEJSt5minusIS8_ES8_EEEvT_T0_DpT1_ --------------------------
	.section	.nv.info._ZN2at6native55_GLOBAL__N__de093ff9_22_ForeachBinaryOpList_cu_a911ec4325multi_tensor_apply_kernelINS1_18TensorListMetadataILi2EEENS1_24BinaryOpListAlphaFunctorIN3c107complexIdEELi2ELi2ELi0EEEJSt5minusIS8_ES8_EEEvT_T0_DpT1_,"",@"SHT_CUDA_INFO"
	.sectionflags	@""
	.align	4


	//----- nvinfo : EIATTR_CUDA_API_VERSION
	.align		4
        /*0000*/ 	.byte	0x04, 0x37
        /*0002*/ 	.short	(.L_8819 - .L_8818)
.L_8818:
        /*0004*/ 	.word	0x00000082


	//----- nvinfo : EIATTR_SW2861232_WAR
	.align		4
.L_8819:
        /*0008*/ 	.byte	0x01, 0x35
	.zero		2


	//----- nvinfo : EIATTR_PARAM_CBANK
	.align		4
        /*000c*/ 	.byte	0x04, 0x0a
        /*000e*/ 	.short	(.L_8821 - .L_8820)
	.align		4
.L_8820:
        /*0010*/ 	.word	index@(.nv.constant0._ZN2at6native55_GLOBAL__N__de093ff9_22_ForeachBinaryOpList_cu_a911ec4325multi_tensor_apply_kernelINS1_18TensorListMetadataILi2EEENS1_24BinaryOpListAlphaFunctorIN3c107complexIdEELi2ELi2ELi0EEEJSt5minusIS8_ES8_EEEvT_T0_DpT1_)
        /*0014*/ 	.short	0x0160
        /*0016*/ 	.short	0x0c60


	//----- nvinfo : EIATTR_CBANK_PARAM_SIZE
	.align		4
.L_8821:
        /*0018*/ 	.byte	0x03, 0x19
        /*001a*/ 	.short	0x0c60


	//----- nvinfo : EIATTR_KPARAM_INFO
	.align		4
        /*001c*/ 	.byte	0x04, 0x17
        /*001e*/ 	.short	(.L_8823 - .L_8822)
.L_8822:
        /*0020*/ 	.word	0x00000000
        /*0024*/ 	.short	0x0003
        /*0026*/ 	.short	0x0c50
        /*0028*/ 	.byte	0x00, 0xf0, 0x41, 0x00


	//----- nvinfo : EIATTR_KPARAM_INFO
	.align		4
.L_8823:
        /*002c*/ 	.byte	0x04, 0x17
        /*002e*/ 	.short	(.L_8825 - .L_8824)
.L_8824:
        /*0030*/ 	.word	0x00000000
        /*0034*/ 	.short	0x0002
        /*0036*/ 	.short	0x0c49
        /*0038*/ 	.byte	0x00, 0xf0, 0x05, 0x00


	//----- nvinfo : EIATTR_KPARAM_INFO
	.align		4
.L_8825:
        /*003c*/ 	.byte	0x04, 0x17
        /*003e*/ 	.short	(.L_8827 - .L_8826)
.L_8826:
        /*0040*/ 	.word	0x00000000
        /*0044*/ 	.short	0x0001
        /*0046*/ 	.short	0x0c48
        /*0048*/ 	.byte	0x00, 0xf0, 0x05, 0x00


	//----- nvinfo : EIATTR_KPARAM_INFO
	.align		4
.L_8827:
        /*004c*/ 	.byte	0x04, 0x17
        /*004e*/ 	.short	(.L_8829 - .L_8828)
.L_8828:
        /*0050*/ 	.word	0x00000000
        /*0054*/ 	.short	0x0000
        /*0056*/ 	.short	0x0000
        /*0058*/ 	.byte	0x00, 0xf0, 0x21, 0x31


	//----- nvinfo : EIATTR_MAXREG_COUNT
	.align		4
.L_8829:
        /*005c*/ 	.byte	0x03, 0x1b
        /*005e*/ 	.short	0x0080


	//----- nvinfo : EIATTR_MERCURY_ISA_VERSION
	.align		4
        /*0060*/ 	.byte	0x03, 0x5f
        /*0062*/ 	.short	0x0000


	//----- nvinfo : EIATTR_EXIT_INSTR_OFFSETS
	.align		4
        /*0064*/ 	.byte	0x04, 0x1c
        /*0066*/ 	.short	(.L_8831 - .L_8830)


	//   ....[0]....
.L_8830:
        /*0068*/ 	.word	0x00000160


	//   ....[1]....
        /*006c*/ 	.word	0x00000860


	//   ....[2]....
        /*0070*/ 	.word	0x000008c0


	//   ....[3]....
        /*0074*/ 	.word	0x00000c10


	//----- nvinfo : EIATTR_MAX_THREADS
	.align		4
.L_8831:
        /*0078*/ 	.byte	0x04, 0x05
        /*007a*/ 	.short	(.L_8833 - .L_8832)
.L_8832:
        /*007c*/ 	.word	0x00000200
        /*0080*/ 	.word	0x00000001
        /*0084*/ 	.word	0x00000001


	//----- nvinfo : EIATTR_CRS_STACK_SIZE
	.align		4
.L_8833:
        /*0088*/ 	.byte	0x04, 0x1e
        /*008a*/ 	.short	(.L_8835 - .L_8834)
.L_8834:
        /*008c*/ 	.word	0x00000000
.L_8835:


//--------------------- .nv.info._ZN2at6native55_GLOBAL__N__de093ff9_22_ForeachBinaryOpList_cu_a911ec4325multi_tensor_apply_kernelINS1_18TensorListMetadataILi2EEENS1_24BinaryOpListAlphaFunctorIfLi2ELi2ELi0EEEJSt5minusIfEfEEEvT_T0_DpT1_ --------------------------
	.section	.nv.info._ZN2at6native55_GLOBAL__N__de093ff9_22_ForeachBinaryOpList_cu_a911ec4325multi_tensor_apply_kernelINS1_18TensorListMetadataILi2EEENS1_24BinaryOpListAlphaFunctorIfLi2ELi2ELi0EEEJSt5minusIfEfEEEvT_T0_DpT1_,"",@"SHT_CUDA_INFO"
	.sectionflags	@""
	.align	4


	//----- nvinfo : EIATTR_CUDA_API_VERSION
	.align		4
        /*0000*/ 	.byte	0x04, 0x37
        /*0002*/ 	.short	(.L_8837 - .L_8836)
.L_8836:
        /*0004*/ 	.word	0x00000082


	//----- nvinfo : EIATTR_SW2861232_WAR
	.align		4
.L_8837:
        /*0008*/ 	.byte	0x01, 0x35
	.zero		2


	//----- nvinfo : EIATTR_PARAM_CBANK
	.align		4
        /*000c*/ 	.byte	0x04, 0x0a
        /*000e*/ 	.short	(.L_8839 - .L_8838)
	.align		4
.L_8838:
        /*0010*/ 	.word	index@(.nv.constant0._ZN2at6native55_GLOBAL__N__de093ff9_22_ForeachBinaryOpList_cu_a911ec4325multi_tensor_apply_kernelINS1_18TensorListMetadataILi2EEENS1_24BinaryOpListAlphaFunctorIfLi2ELi2ELi0EEEJSt5minusIfEfEEEvT_T0_DpT1_)
        /*0014*/ 	.short	0x0160
        /*0016*/ 	.short	0x0c50


	//----- nvinfo : EIATTR_CBANK_PARAM_SIZE
	.align		4
.L_8839:
        /*0018*/ 	.byte	0x03, 0x19
        /*001a*/ 	.short	0x0c50


	//----- nvinfo : EIATTR_KPARAM_INFO
	.align		4
        /*001c*/ 	.byte	0x04, 0x17
        /*001e*/ 	.short	(.L_8841 - .L_8840)
.L_8840:
        /*0020*/ 	.word	0x00000000
        /*0024*/ 	.short	0x0003
        /*0026*/ 	.short	0x0c4c
        /*0028*/ 	.byte	0x00, 0xf0, 0x11, 0x00


	//----- nvinfo : EIATTR_KPARAM_INFO
	.align		4
.L_8841:
        /*002c*/ 	.byte	0x04, 0x17
        /*002e*/ 	.short	(.L_8843 - .L_8842)
.L_8842:
        /*0030*/ 	.word	0x00000000
        /*0034*/ 	.short	0x0002
        /*0036*/ 	.short	0x0c49
        /*0038*/ 	.byte	0x00, 0xf0, 0x05, 0x00


	//----- nvinfo : EIATTR_KPARAM_INFO
	.align		4
.L_8843:
        /*003c*/ 	.byte	0x04, 0x17
        /*003e*/ 	.short	(.L_8845 - .L_8844)
.L_8844:
        /*0040*/ 	.word	0x00000000
        /*0044*/ 	.short	0x0001
        /*0046*/ 	.short	0x0c48
        /*0048*/ 	.byte	0x00, 0xf0, 0x05, 0x00


	//----- nvinfo : EIATTR_KPARAM_INFO
	.align		4
.L_8845:
        /*004c*/ 	.byte	0x04, 0x17
        /*004e*/ 	.short	(.L_8847 - .L_8846)
.L_8846:
        /*0050*/ 	.word	0x00000000
        /*0054*/ 	.short	0x0000
        /*0056*/ 	.short	0x0000
        /*0058*/ 	.byte	0x00, 0xf0, 0x21, 0x31


	//----- nvinfo : EIATTR_MAXREG_COUNT
	.align		4
.L_8847:
        /*005c*/ 	.byte	0x03, 0x1b
        /*005e*/ 	.short	0x0080


	//----- nvinfo : EIATTR_MERCURY_ISA_VERSION
	.align		4
        /*0060*/ 	.byte	0x03, 0x5f
        /*0062*/ 	.short	0x0000


	//----- nvinfo : EIATTR_EXIT_INSTR_OFFSETS
	.align		4
        /*0064*/ 	.byte	0x04, 0x1c
        /*0066*/ 	.short	(.L_8849 - .L_8848)


	//   ....[0]....
.L_8848:
        /*0068*/ 	.word	0x00000190


	//   ....[1]....
        /*006c*/ 	.word	0x000006b0


	//   ....[2]....
        /*0070*/ 	.word	0x00000710


	//   ....[3]....
        /*0074*/ 	.word	0x00000890


	//----- nvinfo : EIATTR_MAX_THREADS
	.align		4
.L_8849:
        /*0078*/ 	.byte	0x04, 0x05
        /*007a*/ 	.short	(.L_8851 - .L_8850)
.L_8850:
        /*007c*/ 	.word	0x00000200
        /*0080*/ 	.word	0x00000001
        /*0084*/ 	.word	0x00000001


	//----- nvinfo : EIATTR_CRS_STACK_SIZE
	.align		4
.L_8851:
        /*0088*/ 	.byte	0x04, 0x1e
        /*008a*/ 	.short	(.L_8853 - .L_8852)
.L_8852:
        /*008c*/ 	.word	0x00000000
.L_8853:


//--------------------- .nv.info._ZN2at6native55_GLOBAL__N__de093ff9_22_ForeachBinaryOpList_cu_a911ec4325multi_tensor_apply_kernelINS1_18TensorListMetadataILi2EEENS1_24BinaryOpListAlphaFunctorIdLi2ELi2ELi0EEEJSt5minusIdEdEEEvT_T0_DpT1_ --------------------------
	.section	.nv.info._ZN2at6native55_GLOBAL__N__de093ff9_22_ForeachBinaryOpList_cu_a911ec4325multi_tensor_apply_kernelINS1_18TensorListMetadataILi2EEENS1_24BinaryOpListAlphaFunctorIdLi2ELi2ELi0EEEJSt5minusIdEdEEEvT_T0_DpT1_,"",@"SHT_CUDA_INFO"
	.sectionflags	@""
	.align	4


	//----- nvinfo : EIATTR_CUDA_API_VERSION
	.align		4
        /*0000*/ 	.byte	0x04, 0x37
        /*0002*/ 	.short	(.L_8855 - .L_8854)
.L_8854:
        /*0004*/ 	.word	0x00000082


	//----- nvinfo : EIATTR_SW2861232_WAR
	.align		4
.L_8855:
        /*0008*/ 	.byte	0x01, 0x35
	.zero		2


	//----- nvinfo : EIATTR_PARAM_CBANK
	.align		4
        /*000c*/ 	.byte	0x04, 0x0a
        /*000e*/ 	.short	(.L_8857 - .L_8856)
	.align		4
.L_8856:
        /*0010*/ 	.word	index@(.nv.constant0._ZN2at6native55_GLOBAL__N__de093ff9_22_ForeachBinaryOpList_cu_a911ec4325multi_tensor_apply_kernelINS1_18TensorListMetadataILi2EEENS1_24BinaryOpListAlphaFunctorIdLi2ELi2ELi0EEEJSt5minusIdEdEEEvT_T0_DpT1_)
        /*0014*/ 	.short	0x0160
        /*0016*/ 	.short	0x0c58


	//----- nvinfo : EIATTR_CBANK_PARAM_SIZE
	.align		4
.L_8857:
        /*0018*/ 	.byte	0x03, 0x19
        /*001a*/ 	.short	0x0c58


	//----- nvinfo : EIATTR_KPARAM_INFO
	.align		4
        /*001c*/ 	.byte	0x04, 0x17
        /*001e*/ 	.short	(.L_8859 - .L_8858)
.L_8858:
        /*0020*/ 	.word	0x00000000
        /*0024*/ 	.short	0x0003
        /*0026*/ 	.short	0x0c50
        /*0028*/ 	.byte	0x00, 0xf0, 0x21, 0x00


	//----- nvinfo : EIATTR_KPARAM_INFO
	.align		4
.L_8859:
        /*002c*/ 	.byte	0x04, 0x17
        /*002e*/ 	.short	(.L_8861 - .L_8860)
.L_8860:
        /*0030*/ 	.word	0x00000000
        /*0034*/ 	.short	0x0002
        /*0036*/ 	.short	0x0c49
        /*0038*/ 	.byte	0x00, 0xf0, 0x05, 0x00


	//----- nvinfo : EIATTR_KPARAM_INFO
	.align		4
.L_8861:
        /*003c*/ 	.byte	0x04, 0x17
        /*003e*/ 	.short	(.L_8863 - .L_8862)
.L_8862:
        /*0040*/ 	.word	0x00000000
        /*0044*/ 	.short	0x0001
        /*0046*/ 	.short	0x0c48
        /*0048*/ 	.byte	0x00, 0xf0, 0x05, 0x00


	//----- nvinfo : EIATTR_KPARAM_INFO
	.align		4
.L_8863:
        /*004c*/ 	.byte	0x04, 0x17
        /*004e*/ 	.short	(.L_8865 - .L_8864)
.L_8864:
        /*0050*/ 	.word	0x00000000
        /*0054*/ 	.short	0x0000
        /*0056*/ 	.short	0x0000
        /*0058*/ 	.byte	0x00, 0xf0, 0x21, 0x31


	//----- nvinfo : EIATTR_MAXREG_COUNT
	.align		4
.L_8865:
        /*005c*/ 	.byte	0x03, 0x1b
        /*005e*/ 	.short	0x0080


	//----- nvinfo : EIATTR_MERCURY_ISA_VERSION
	.align		4
        /*0060*/ 	.byte	0x03, 0x5f
        /*0062*/ 	.short	0x0000


	//----- nvinfo : EIATTR_EXIT_INSTR_OFFSETS
	.align		4
        /*0064*/ 	.byte	0x04, 0x1c
        /*0066*/ 	.short	(.L_8867 - .L_8866)


	//   ....[0]....
.L_8866:
        /*0068*/ 	.word	0x00000190


	//   ....[1]....
        /*006c*/ 	.word	0x00000720


	//   ....[2]....
        /*0070*/ 	.word	0x00000780


	//   ....[3]....
        /*0074*/ 	.word	0x00000930


	//----- nvinfo : EIATTR_MAX_THREADS
	.align		4
.L_8867:
        /*0078*/ 	.byte	0x04, 0x05
        /*007a*/ 	.short	(.L_8869 - .L_8868)
.L_8868:
        /*007c*/ 	.word	0x00000200
        /*0080*/ 	.word	0x00000001
        /*0084*/ 	.word	0x00000001


	//----- nvinfo : EIATTR_CRS_STACK_SIZE
	.align		4
.L_8869:
        /*0088*/ 	.byte	0x04, 0x1e
        /*008a*/ 	.short	(.L_8871 - .L_8870)
.L_8870:
        /*008c*/ 	.word	0x00000000
.L_8871:


//--------------------- .nv.info._ZN2at6native55_GLOBAL__N__de093ff9_22_ForeachBinaryOpList_cu_a911ec4325multi_tensor_apply_kernelINS1_18TensorListMetadataILi2EEENS1_24BinaryOpListAlphaFunctorIsLi2ELi2ELi0EEEJSt5minusIsEsEEEvT_T0_DpT1_ --------------------------
	.section	.nv.info._ZN2at6native55_GLOBAL__N__de093ff9_22_ForeachBinaryOpList_cu_a911ec4325multi_tensor_apply_kernelINS1_18TensorListMetadataILi2EEENS1_24BinaryOpListAlphaFunctorIsLi2ELi2ELi0EEEJSt5minusIsEsEEEvT_T0_DpT1_,"",@"SHT_CUDA_INFO"
	.sectionflags	@""
	.align	4


	//----- nvinfo : EIATTR_CUDA_API_VERSION
	.align		4
        /*0000*/ 	.byte	0x04, 0x37
        /*0002*/ 	.short	(.L_8873 - .L_8872)
.L_8872:
        /*0004*/ 	.word	0x00000082


	//----- nvinfo : EIATTR_SW2861232_WAR
	.align		4
.L_8873:
        /*0008*/ 	.byte	0x01, 0x35
	.zero		2


	//----- nvinfo : EIATTR_PARAM_CBANK
	.align		4
        /*000c*/ 	.byte	0x04, 0x0a
        /*000e*/ 	.short	(.L_8875 - .L_8874)
	.align		4
.L_8874:
        /*0010*/ 	.word	index@(.nv.constant0._ZN2at6native55_GLOBAL__N__de093ff9_22_ForeachBinaryOpList_cu_a911ec4325multi_tensor_apply_kernelINS1_18TensorListMetadataILi2EEENS1_24BinaryOpListAlphaFunctorIsLi2ELi2ELi0EEEJSt5minusIsEsEEEvT_T0_DpT1_)
        /*0014*/ 	.short	0x0160
        /*0016*/ 	.short	0x0c4c


	//----- nvinfo : EIATTR_CBANK_PARAM_SIZE
	.align		4
.L_8875:
        /*0018*/ 	.byte	0x03, 0x19
        /*001a*/ 	.short	0x0c4c


	//----- nvinfo : EIATTR_KPARAM_INFO
	.align		4
        /*001c*/ 	.byte	0x04, 0x17
        /*001e*/ 	.short	(.L_8877 - .L_8876)
.L_8876:
        /*0020*/ 	.word	0x00000000
        /*0024*/ 	.short	0x0003
        /*0026*/ 	.short	0x0c4a
        /*0028*/ 	.byte	0x00, 0xf0, 0x09, 0x00


	//----- nvinfo : EIATTR_KPARAM_INFO
	.align		4
.L_8877:
        /*002c*/ 	.byte	0x04, 0x17
        /*002e*/ 	.short	(.L_8879 - .L_8878)
.L_8878:
        /*0030*/ 	.word	0x00000000
        /*0034*/ 	.short	0x0002
        /*0036*/ 	.short	0x0c49
        /*0038*/ 	.byte	0x00, 0xf0, 0x05, 0x00


	//----- nvinfo : EIATTR_KPARAM_INFO
	.align		4
.L_8879:
        /*003c*/ 	.byte	0x04, 0x17
        /*003e*/ 	.short	(.L_8881 - .L_8880)
.L_8880:
        /*0040*/ 	.word	0x00000000
        /*0044*/ 	.short	0x0001
        /*0046*/ 	.short	0x0c48
        /*0048*/ 	.byte	0x00, 0xf0, 0x05, 0x00


	//----- nvinfo : EIATTR_KPARAM_INFO
	.align		4
.L_8881:
        /*004c*/ 	.byte	0x04, 0x17
        /*004e*/ 	.short	(.L_8883 - .L_8882)
.L_8882:
        /*0050*/ 	.word	0x00000000
        /*0054*/ 	.short	0x0000
        /*0056*/ 	.short	0x0000
        /*0058*/ 	.byte	0x00, 0xf0, 0x21, 0x31


	//----- nvinfo : EIATTR_MAXREG_COUNT
	.align		4
.L_8883:
        /*005c*/ 	.byte	0x03, 0x1b
        /*005e*/ 	.short	0x0080


	//----- nvinfo : EIATTR_MERCURY_ISA_VERSION
	.align		4
        /*0060*/ 	.byte	0x03, 0x5f
        /*0062*/ 	.short	0x0000


	//----- nvinfo : EIATTR_EXIT_INSTR_OFFSETS
	.align		4
        /*0064*/ 	.byte	0x04, 0x1c
        /*0066*/ 	.short	(.L_8885 - .L_8884)


	//   ....[0]....
.L_8884:
        /*0068*/ 	.word	0x00000190


	//   ....[1]....
        /*006c*/ 	.word	0x000007f0


	//   ....[2]....
        /*0070*/ 	.word	0x00000850


	//   ....[3]....
        /*0074*/ 	.word	0x00000b30


	//----- nvinfo : EIATTR_MAX_THREADS
	.align		4
.L_8885:
        /*0078*/ 	.byte	0x04, 0x05
        /*007a*/ 	.short	(.L_8887 - .L_8886)
.L_8886:
        /*007c*/ 	.word	0x00000200
        /*0080*/ 	.word	0x00000001
        /*0084*/ 	.word	0x00000001


	//----- nvinfo : EIATTR_CRS_STACK_SIZE
	.align		4
.L_8887:
        /*0088*/ 	.byte	0x04, 0x1e
        /*008a*/ 	.short	(.L_8889 - .L_8888)
.L_8888:
        /*008c*/ 	.word	0x00000000
.L_8889:


//--------------------- .nv.info._ZN2at6native55_GLOBAL__N__de093ff9_22_ForeachBinaryOpList_cu_a911ec4325multi_tensor_apply_kernelINS1_18TensorListMetadataILi2EEENS1_24BinaryOpListAlphaFunctorIlLi2ELi2ELi0EEEJSt5minusIlElEEEvT_T0_DpT1_ --------------------------
	.section	.nv.info._ZN2at6native55_GLOBAL__N__de093ff9_22_ForeachBinaryOpList_cu_a911ec4325multi_tensor_apply_kernelINS1_18TensorListMetadataILi2EEENS1_24BinaryOpListAlphaFunctorIlLi2ELi2ELi0EEEJSt5minusIlElEEEvT_T0_DpT1_,"",@"SHT_CUDA_INFO"
	.sectionflags	@""
	.align	4


	//----- nvinfo : EIATTR_CUDA_API_VERSION
	.align		4
        /*0000*/ 	.byte	0x04, 0x37
        /*0002*/ 	.short	(.L_8891 - .L_8890)
.L_8890:
        /*0004*/ 	.word	0x00000082


	//----- nvinfo : EIATTR_SW2861232_WAR
	.align		4
.L_8891:
        /*0008*/ 	.byte	0x01, 0x35
	.zero		2


	//----- nvinfo : EIATTR_PARAM_CBANK
	.align		4
        /*000c*/ 	.byte	0x04, 0x0a
        /*000e*/ 	.short	(.L_8893 - .L_8892)
	.align		4
.L_8892:
        /*0010*/ 	.word	index@(.nv.constant0._ZN2at6native55_GLOBAL__N__de093ff9_22_ForeachBinaryOpList_cu_a911ec4325multi_tensor_apply_kernelINS1_18TensorListMetadataILi2EEENS1_24BinaryOpListAlphaFunctorIlLi2ELi2ELi0EEEJSt5minusIlElEEEvT_T0_DpT1_)
        /*0014*/ 	.short	0x0160
        /*0016*/ 	.short	0x0c58


	//----- nvinfo : EIATTR_CBANK_PARAM_SIZE
	.align		4
.L_8893:
        /*0018*/ 	.byte	0x03, 0x19
        /*001a*/ 	.short	0x0c58


	//----- nvinfo : EIATTR_KPARAM_INFO
	.align		4
        /*001c*/ 	.byte	0x04, 0x17
        /*001e*/ 	.short	(.L_8895 - .L_8894)
.L_8894:
        /*0020*/ 	.word	0x00000000
        /*0024*/ 	.short	0x0003
        /*0026*/ 	.short	0x0c50
        /*0028*/ 	.byte	0x00, 0xf0, 0x21, 0x00


	//----- nvinfo : EIATTR_KPARAM_INFO
	.align		4
.L_8895:
        /*002c*/ 	.byte	0x04, 0x17
        /*002e*/ 	.short	(.L_8897 - .L_8896)
.L_8896:
        /*0030*/ 	.word	0x00000000
        /*0034*/ 	.short	0x0002
        /*0036*/ 	.short	0x0c49
        /*0038*/ 	.byte	0x00, 0xf0, 0x05, 0x00


	//----- nvinfo : EIATTR_KPARAM_INFO
	.align		4
.L_8897:
        /*003c*/ 	.byte	0x04, 0x17
        /*003e*/ 	.short	(.L_8899 - .L_8898)
.L_8898:
        /*0040*/ 	.word	0x00000000
        /*0044*/ 	.short	0x0001
        /*0046*/ 	.short	0x0c48
        /*0048*/ 	.byte	0x00, 0xf0, 0x05, 0x00


	//----- nvinfo : EIATTR_KPARAM_INFO
	.align		4
.L_8899:
        /*004c*/ 	.byte	0x04, 0x17
        /*004e*/ 	.short	(.L_8901 - .L_8900)
.L_8900:
        /*0050*/ 	.word	0x00000000
        /*0054*/ 	.short	0x0000
        /*0056*/ 	.short	0x0000
        /*0058*/ 	.byte	0x00, 0xf0, 0x21, 0x31


	//----- nvinfo : EIATTR_MAXREG_COUNT
	.align		4
.L_8901:
        /*005c*/ 	.byte	0x03, 0x1b
        /*005e*/ 	.short	0x0080


	//----- nvinfo : EIATTR_MERCURY_ISA_VERSION
	.align		4
        /*0060*/ 	.byte	0x03, 0x5f
        /*0062*/ 	.short	0x0000


	//----- nvinfo : EIATTR_EXIT_INSTR_OFFSETS
	.align		4
        /*0064*/ 	.byte	0x04, 0x1c
        /*0066*/ 	.short	(.L_8903 - .L_8902)


	//   ....[0]....
.L_8902:
        /*0068*/ 	.word	0x00000190


	//   ....[1]....
        /*006c*/ 	.word	0x00000860


	//   ....[2]....
        /*0070*/ 	.word	0x000008c0


	//   ....[3]....
        /*0074*/ 	.word	0x00000be0


	//----- nvinfo : EIATTR_MAX_THREADS
	.align		4
.L_8903:
        /*0078*/ 	.byte	0x04, 0x05
        /*007a*/ 	.short	(.L_8905 - .L_8904)
.L_8904:
        /*007c*/ 	.word	0x00000200
        /*0080*/ 	.word	0x00000001
        /*0084*/ 	.word	0x00000001


	//----- nvinfo : EIATTR_CRS_STACK_SIZE
	.align		4
.L_8905:
        /*0088*/ 	.byte	0x04, 0x1e
        /*008a*/ 	.short	(.L_8907 - .L_8906)
.L_8906:
        /*008c*/ 	.word	0x00000000
.L_8907:


//--------------------- .nv.info._ZN2at6native55_GLOBAL__N__de093ff9_22_ForeachBinaryOpList_cu_a911ec4325multi_tensor_apply_kernelINS1_18TensorListMetadataILi2EEENS1_24BinaryOpListAlphaFunctorIiLi2ELi2ELi0EEEJSt5minusIiEiEEEvT_T0_DpT1_ --------------------------
	.section	.nv.info._ZN2at6native55_GLOBAL__N__de093ff9_22_ForeachBinaryOpList_cu_a911ec4325multi_tensor_apply_kernelINS1_18TensorListMetadataILi2EEENS1_24BinaryOpListAlphaFunctorIiLi2ELi2ELi0EEEJSt5minusIiEiEEEvT_T0_DpT1_,"",@"SHT_CUDA_INFO"
	.sectionflags	@""
	.align	4


	//----- nvinfo : EIATTR_CUDA_API_VERSION
	.align		4
        /*0000*/ 	.byte	0x04, 0x37
        /*0002*/ 	.short	(.L_8909 - .L_8908)
.L_8908:
        /*0004*/ 	.word	0x00000082


	//----- nvinfo : EIATTR_SW2861232_WAR
	.align		4
.L_8909:
        /*0008*/ 	.byte	0x01, 0x35
	.zero		2


	//----- nvinfo : EIATTR_PARAM_CBANK
	.align		4
        /*000c*/ 	.byte	0x04, 0x0a
        /*000e*/ 	.short	(.L_8911 - .L_8910)
	.align		4
.L_8910:
        /*0010*/ 	.word	index@(.nv.constant0._ZN2at6native55_GLOBAL__N__de093ff9_22_ForeachBinaryOpList_cu_a911ec4325multi_tensor_apply_kernelINS1_18TensorListMetadataILi2EEENS1_24BinaryOpListAlphaFunctorIiLi2ELi2ELi0EEEJSt5minusIiEiEEEvT_T0_DpT1_)
        /*0014*/ 	.short	0x0160
        /*0016*/ 	.short	0x0c50


	//----- nvinfo : EIATTR_CBANK_PARAM_SIZE
	.align		4
.L_8911:
        /*0018*/ 	.byte	0x03, 0x19
        /*001a*/ 	.short	0x0c50


	//----- nvinfo : EIATTR_KPARAM_INFO
	.align		4
        /*001c*/ 	.byte	0x04, 0x17
        /*001e*/ 	.short	(.L_8913 - .L_8912)
.L_8912:
        /*0020*/ 	.word	0x00000000
        /*0024*/ 	.short	0x0003
        /*0026*/ 	.short	0x0c4c
        /*0028*/ 	.byte	0x00, 0xf0, 0x11, 0x00


	//----- nvinfo : EIATTR_KPARAM_INFO
	.align		4
.L_8913:
        /*002c*/ 	.byte	0x04, 0x17
        /*002e*/ 	.short	(.L_8915 - .L_8914)
.L_8914:
        /*0030*/ 	.word	0x00000000
        /*0034*/ 	.short	0x0002
        /*0036*/ 	.short	0x0c49
        /*0038*/ 	.byte	0x00, 0xf0, 0x05, 0x00


	//----- nvinfo : EIATTR_KPARAM_INFO
	.align		4
.L_8915:
        /*003c*/ 	.byte	0x04, 0x17
        /*003e*/ 	.short	(.L_8917 - .L_8916)
.L_8916:
        /*0040*/ 	.word	0x00000000
        /*0044*/ 	.short	0x0001
        /*0046*/ 	.short	0x0c48
        /*0048*/ 	.byte	0x00, 0xf0, 0x05, 0x00


	//----- nvinfo : EIATTR_KPARAM_INFO
	.align		4
.L_8917:
        /*004c*/ 	.byte	0x04, 0x17
        /*004e*/ 	.short	(.L_8919 - .L_8918)
.L_8918:
        /*0050*/ 	.word	0x00000000
        /*0054*/ 	.short	0x0000
        /*0056*/ 	.short	0x0000
        /*0058*/ 	.byte	0x00, 0xf0, 0x21, 0x31


	//----- nvinfo : EIATTR_MAXREG_COUNT
	.align		4
.L_8919:
        /*005c*/ 	.byte	0x03, 0x1b
        /*005e*/ 	.short	0x0080


	//----- nvinfo : EIATTR_MERCURY_ISA_VERSION
	.align		4
        /*0060*/ 	.byte	0x03, 0x5f
        /*0062*/ 	.short	0x0000


	//----- nvinfo : EIATTR_EXIT_INSTR_OFFSETS
	.align		4
        /*0064*/ 	.byte	0x04, 0x1c
        /*0066*/ 	.short	(.L_8921 - .L_8920)


	//   ....[0]....
.L_8920:
        /*0068*/ 	.word	0x00000190


	//   ....[1]....
        /*006c*/ 	.word	0x000006e0


	//   ....[2]....
        /*0070*/ 	.word	0x00000740


	//   ....[3]....
        /*0074*/ 	.word	0x00000900


	//----- nvinfo : EIATTR_MAX_THREADS
	.align		4
.L_8921:
        /*0078*/ 	.byte	0x04, 0x05
        /*007a*/ 	.short	(.L_8923 - .L_8922)
.L_8922:
        /*007c*/ 	.word	0x00000200
        /*0080*/ 	.word	0x00000001
        /*0084*/ 	.word	0x00000001


	//----- nvinfo : EIATTR_CRS_STACK_SIZE
	.align		4
.L_8923:
        /*0088*/ 	.byte	0x04, 0x1e
        /*008a*/ 	.short	(.L_8925 - .L_8924)
.L_8924:
        /*008c*/ 	.word	0x00000000
.L_8925:


//--------------------- .nv.info._ZN2at6native55_GLOBAL__N__de093ff9_22_ForeachBinaryOpList_cu_a911ec4325multi_tensor_apply_kernelINS1_18TensorListMetadataILi2EEENS1_24BinaryOpListAlphaFunctorIaLi2ELi2ELi0EEEJSt5minusIaEaEEEvT_T0_DpT1_ --------------------------
	.section	.nv.info._ZN2at6native55_GLOBAL__N__de093ff9_22_ForeachBinaryOpList_cu_a911ec4325multi_tensor_apply_kernelINS1_18TensorListMetadataILi2EEENS1_24BinaryOpListAlphaFunctorIaLi2ELi2ELi0EEEJSt5minusIaEaEEEvT_T0_DpT1_,"",@"SHT_CUDA_INFO"
	.sectionflags	@""
	.align	4


	//----- nvinfo : EIATTR_CUDA_API_VERSION
	.align		4
        /*0000*/ 	.byte	0x04, 0x37
        /*0002*/ 	.short	(.L_8927 - .L_8926)
.L_8926:
        /*0004*/ 	.word	0x00000082


	//----- nvinfo : EIATTR_SW2861232_WAR
	.align		4
.L_8927:
        /*0008*/ 	.byte	0x01, 0x35
	.zero		2


	//----- nvinfo : EIATTR_PARAM_CBANK
	.align		4
        /*000c*/ 	.byte	0x04, 0x0a
        /*000e*/ 	.short	(.L_8929 - .L_8928)
	.align		4
.L_8928:
        /*0010*/ 	.word	index@(.nv.constant0._ZN2at6native55_GLOBAL__N__de093ff9_22_ForeachBinaryOpList_cu_a911ec4325multi_tensor_apply_kernelINS1_18TensorListMetadataILi2EEENS1_24BinaryOpListAlphaFunctorIaLi2ELi2ELi0EEEJSt5minusIaEaEEEvT_T0_DpT1_)
        /*0014*/ 	.short	0x0160
        /*0016*/ 	.short	0x0c4b


	//----- nvinfo : EIATTR_CBANK_PARAM_SIZE
	.align		4
.L_8929:
        /*0018*/ 	.byte	0x03, 0x19
        /*001a*/ 	.short	0x0c4b


	//----- nvinfo : EIATTR_KPARAM_INFO
	.align		4
        /*001c*/ 	.byte	0x04, 0x17
        /*001e*/ 	.short	(.L_8931 - .L_8930)
.L_8930:
        /*0020*/ 	.word	0x00000000
        /*0024*/ 	.short	0x0003
        /*0026*/ 	.short	0x0c4a
        /*0028*/ 	.byte	0x00, 0xf0, 0x05, 0x00


	//----- nvinfo : EIATTR_KPARAM_INFO
	.align		4
.L_8931:
        /*002c*/ 	.byte	0x04, 0x17
        /*002e*/ 	.short	(.L_8933 - .L_8932)
.L_8932:
        /*0030*/ 	.word	0x00000000
        /*0034*/ 	.short	0x0002
        /*0036*/ 	.short	0x0c49
        /*0038*/ 	.byte	0x00, 0xf0, 0x05, 0x00


	//----- nvinfo : EIATTR_KPARAM_INFO
	.align		4
.L_8933:
        /*003c*/ 	.byte	0x04, 0x17
        /*003e*/ 	.short	(.L_8935 - .L_8934)
.L_8934:
        /*0040*/ 	.word	0x00000000
        /*0044*/ 	.short	0x0001
        /*0046*/ 	.short	0x0c48
        /*0048*/ 	.byte	0x00, 0xf0, 0x05, 0x00


	//----- nvinfo : EIATTR_KPARAM_INFO
	.align		4
.L_8935:
        /*004c*/ 	.byte	0x04, 0x17
        /*004e*/ 	.short	(.L_8937 - .L_8936)
.L_8936:
        /*0050*/ 	.word	0x00000000
        /*0054*/ 	.short	0x0000
        /*0056*/ 	.short	0x0000
        /*0058*/ 	.byte	0x00, 0xf0, 0x21, 0x31


	//----- nvinfo : EIATTR_MAXREG_COUNT
	.align		4
.L_8937:
        /*005c*/ 	.byte	0x03, 0x1b
        /*005e*/ 	.short	0x0080


	//----- nvinfo : EIATTR_MERCURY_ISA_VERSION
	.align		4
        /*0060*/ 	.byte	0x03, 0x5f
        /*0062*/ 	.short	0x0000


	//----- nvinfo : EIATTR_EXIT_INSTR_OFFSETS
	.align		4
        /*0064*/ 	.byte	0x04, 0x1c
        /*0066*/ 	.short	(.L_8939 - .L_8938)


	//   ....[0]....
.L_8938:
        /*0068*/ 	.word	0x000001a0


	//   ....[1]....
        /*006c*/ 	.word	0x000007d0


	//   ....[2]....
        /*0070*/ 	.word	0x00000830


	//   ....[3]....
        /*0074*/ 	.word	0x00000b30


	//----- nvinfo : EIATTR_MAX_THREADS
	.align		4
.L_8939:
        /*0078*/ 	.byte	0x04, 0x05
        /*007a*/ 	.short	(.L_8941 - .L_8940)
.L_8940:
        /*007c*/ 	.word	0x00000200
        /*0080*/ 	.word	0x00000001
        /*0084*/ 	.word	0x00000001


	//----- nvinfo : EIATTR_CRS_STACK_SIZE
	.align		4
.L_8941:
        /*0088*/ 	.byte	0x04, 0x1e
        /*008a*/ 	.short	(.L_8943 - .L_8942)
.L_8942:
        /*008c*/ 	.word	0x00000000
.L_8943:


//--------------------- .nv.info._ZN2at6native55_GLOBAL__N__de093ff9_22_ForeachBinaryOpList_cu_a911ec4325multi_tensor_apply_kernelINS1_18TensorListMetadataILi2EEENS1_24BinaryOpListAlphaFunctorIhLi2ELi2ELi0EEEJSt5minusIhEhEEEvT_T0_DpT1_ --------------------------
	.section	.nv.info._ZN2at6native55_GLOBAL__N__de093ff9_22_ForeachBinaryOpList_cu_a911ec4325multi_tensor_apply_kernelINS1_18TensorListMetadataILi2EEENS1_24BinaryOpListAlphaFunctorIhLi2ELi2ELi0EEEJSt5minusIhEhEEEvT_T0_DpT1_,"",@"SHT_CUDA_INFO"
	.sectionflags	@""
	.align	4


	//----- nvinfo : EIATTR_CUDA_API_VERSION
	.align		4
        /*0000*/ 	.byte	0x04, 0x37
        /*0002*/ 	.short	(.L_8945 - .L_8944)
.L_8944:
        /*0004*/ 	.word	0x00000082


	//----- nvinfo : EIATTR_SW2861232_WAR
	.align		4
.L_8945:
        /*0008*/ 	.byte	0x01, 0x35
	.zero		2


	//----- nvinfo : EIATTR_PARAM_CBANK
	.align		4
        /*000c*/ 	.byte	0x04, 0x0a
        /*000e*/ 	.short	(.L_8947 - .L_8946)
	.align		4
.L_8946:
        /*0010*/ 	.word	index@(.nv.constant0._ZN2at6native55_GLOBAL__N__de093ff9_22_ForeachBinaryOpList_cu_a911ec4325multi_tensor_apply_kernelINS1_18TensorListMetadataILi2EEENS1_24BinaryOpListAlphaFunctorIhLi2ELi2ELi0EEEJSt5minusIhEhEEEvT_T0_DpT1_)
        /*0014*/ 	.short	0x0160
        /*0016*/ 	.short	0x0c4b


	//----- nvinfo : EIATTR_CBANK_PARAM_SIZE
	.align		4
.L_8947:
        /*0018*/ 	.byte	0x03, 0x19
        /*001a*/ 	.short	0x0c4b


	//----- nvinfo : EIATTR_KPARAM_INFO
	.align		4
        /*001c*/ 	.byte	0x04, 0x17
        /*001e*/ 	.short	(.L_8949 - .L_8948)
.L_8948:
        /*0020*/ 	.word	0x00000000
        /*0024*/ 	.short	0x0003
        /*0026*/ 	.short	0x0c4a
        /*0028*/ 	.byte	0x00, 0xf0, 0x05, 0x00


	//----- nvinfo : EIATTR_KPARAM_INFO
	.align		4
.L_8949:
        /*002c*/ 	.byte	0x04, 0x17
        /*002e*/ 	.short	(.L_8951 - .L_8950)
.L_8950:
        /*0030*/ 	.word	0x00000000
        /*0034*/ 	.short	0x0002
        /*0036*/ 	.short	0x0c49
        /*0038*/ 	.byte	0x00, 0xf0, 0x05, 0x00


	//----- nvinfo : EIATTR_KPARAM_INFO
	.align		4
.L_8951:
        /*003c*/ 	.byte	0x04, 0x17
        /*003e*/ 	.short	(.L_8953 - .L_8952)
.L_8952:
        /*0040*/ 	.word	0x00000000
        /*0044*/ 	.short	0x0001
        /*0046*/ 	.short	0x0c48
        /*0048*/ 	.byte	0x00, 0xf0, 0x05, 0x00


	//----- nvinfo : EIATTR_KPARAM_INFO
	.align		4
.L_8953:
        /*004c*/ 	.byte	0x04, 0x17
        /*004e*/ 	.short	(.L_8955 - .L_8954)
.L_8954:
        /*0050*/ 	.word	0x00000000
        /*0054*/ 	.short	0x0000
        /*0056*/ 	.short	0x0000
        /*0058*/ 	.byte	0x00, 0xf0, 0x21, 0x31


	//----- nvinfo : EIATTR_MAXREG_COUNT
	.align		4
.L_8955:
        /*005c*/ 	.byte	0x03, 0x1b
        /*005e*/ 	.short	0x0080


	//----- nvinfo : EIATTR_MERCURY_ISA_VERSION
	.align		4
        /*0060*/ 	.byte	0x03, 0x5f
        /*0062*/ 	.short	0x0000


	//----- nvinfo : EIATTR_EXIT_INSTR_OFFSETS
	.align		4
        /*0064*/ 	.byte	0x04, 0x1c
        /*0066*/ 	.short	(.L_8957 - .L_8956)


	//   ....[0]....
.L_8956:
        /*0068*/ 	.word	0x000001b0


	//   ....[1]....
        /*006c*/ 	.word	0x000007e0


	//   ....[2]....
        /*0070*/ 	.word	0x00000840


	//   ....[3]....
        /*0074*/ 	.word	0x00000b40


	//----- nvinfo : EIATTR_MAX_THREADS
	.align		4
.L_8957:
        /*0078*/ 	.byte	0x04, 0x05
        /*007a*/ 	.short	(.L_8959 - .L_8958)
.L_8958:
        /*007c*/ 	.word	0x00000200
        /*0080*/ 	.word	0x00000001
        /*0084*/ 	.word	0x00000001


	//----- nvinfo : EIATTR_CRS_STACK_SIZE
	.align		4
.L_8959:
        /*0088*/ 	.byte	0x04, 0x1e
        /*008a*/ 	.short	(.L_8961 - .L_8960)
.L_8960:
        /*008c*/ 	.word	0x00000000
.L_8961:


//--------------------- .nv.info._ZN2at6native55_GLOBAL__N__de093ff9_22_ForeachBinaryOpList_cu_a911ec4325multi_tensor_apply_kernelINS1_18TensorListMetadataILi3EEENS1_24BinaryOpListAlphaFunctorIN3c104HalfELi3ELi2ELi2EEEJSt4plusIfEfEEEvT_T0_DpT1_ --------------------------
	.section	.nv.info._ZN2at6native55_GLOBAL__N__de093ff9_22_ForeachBinaryOpList_cu_a911ec4325multi_tensor_apply_kernelINS1_18TensorListMetadataILi3EEENS1_24BinaryOpListAlphaFunctorIN3c104HalfELi3ELi2ELi2EEEJSt4plusIfEfEEEvT_T0_DpT1_,"",@"SHT_CUDA_INFO"
	.sectionflags	@""
	.align	4


	//----- nvinfo : EIATTR_CUDA_API_VERSION
	.align		4
        /*0000*/ 	.byte	0x04, 0x37
        /*0002*/ 	.short	(.L_8963 - .L_8962)
.L_8962:
        /*0004*/ 	.word	0x00000082


	//----- nvinfo : EIATTR_SW2861232_WAR
	.align		4
.L_8963:
        /*0008*/ 	.byte	0x01, 0x35
	.zero		2


	//----- nvinfo : EIATTR_PARAM_CBANK
	.align		4
        /*000c*/ 	.byte	0x04, 0x0a
        /*000e*/ 	.short	(.L_8965 - .L_8964)
	.align		4
.L_8964:
        /*0010*/ 	.word	index@(.nv.constant0._ZN2at6native55_GLOBAL__N__de093ff9_22_ForeachBinaryOpList_cu_a911ec4325multi_tensor_apply_kernelINS1_18TensorListMetadataILi3EEENS1_24BinaryOpListAlphaFunctorIN3c104HalfELi3ELi2ELi2EEEJSt4plusIfEfEEEvT_T0_DpT1_)
        /*0014*/ 	.short	0x0160
        /*0016*/ 	.short	0x0c50


	//----- nvinfo : EIATTR_CBANK_PARAM_SIZE
	.align		4
.L_8965:
        /*0018*/ 	.byte	0x03, 0x19
        /*001a*/ 	.short	0x0c50


	//----- nvinfo : EIATTR_KPARAM_INFO
	.align		4
        /*001c*/ 	.byte	0x04, 0x17
        /*001e*/ 	.short	(.L_8967 - .L_8966)
.L_8966:
        /*0020*/ 	.word	0x00000000
        /*0024*/ 	.short	0x0003
        /*0026*/ 	.short	0x0c4c
        /*0028*/ 	.byte	0x00, 0xf0, 0x11, 0x00


	//----- nvinfo : EIATTR_KPARAM_INFO
	.align		4
.L_8967:
        /*002c*/ 	.byte	0x04, 0x17
        /*002e*/ 	.short	(.L_8969 - .L_8968)
.L_8968:
        /*0030*/ 	.word	0x00000000
        /*0034*/ 	.short	0x0002
        /*0036*/ 	.short	0x0c49
        /*0038*/ 	.byte	0x00, 0xf0, 0x05, 0x00


	//----- nvinfo : EIATTR_KPARAM_INFO
	.align		4
.L_8969:
        /*003c*/ 	.byte	0x04, 0x17
        /*003e*/ 	.short	(.L_8971 - .L_8970)
.L_8970:
        /*0040*/ 	.word	0x00000000
        /*0044*/ 	.short	0x0001
        /*0046*/ 	.short	0x0c48
        /*0048*/ 	.byte	0x00, 0xf0, 0x05, 0x00


	//----- nvinfo : EIATTR_KPARAM_INFO
	.align		4
.L_8971:
        /*004c*/ 	.byte	0x04, 0x17
        /*004e*/ 	.short	(.L_8973 - .L_8972)
.L_8972:
        /*0050*/ 	.word	0x00000000
        /*0054*/ 	.short	0x0000
        /*0056*/ 	.short	0x0000
        /*0058*/ 	.byte	0x00, 0xf0, 0x21, 0x31


	//----- nvinfo : EIATTR_MAXREG_COUNT
	.align		4
.L_8973:
        /*005c*/ 	.byte	0x03, 0x1b
        /*005e*/ 	.short	0x0080


	//----- nvinfo : EIATTR_MERCURY_ISA_VERSION
	.align		4
        /*0060*/ 	.byte	0x03, 0x5f
        /*0062*/ 	.short	0x0000


	//----- nvinfo : EIATTR_EXIT_INSTR_OFFSETS
	.align		4
        /*0064*/ 	.byte	0x04, 0x1c
        /*0066*/ 	.short	(.L_8975 - .L_8974)


	//   ....[0]....
.L_8974:
        /*0068*/ 	.word	0x000001c0


	//   ....[1]....
        /*006c*/ 	.word	0x000007d0


	//   ....[2]....
        /*0070*/ 	.word	0x00000830


	//   ....[3]....
        /*0074*/ 	.word	0x00000a70


	//----- nvinfo : EIATTR_MAX_THREADS
	.align		4
.L_8975:
        /*0078*/ 	.byte	0x04, 0x05
        /*007a*/ 	.short	(.L_8977 - .L_8976)
.L_8976:
        /*007c*/ 	.word	0x00000200
        /*0080*/ 	.word	0x00000001
        /*0084*/ 	.word	0x00000001


	//----- nvinfo : EIATTR_CRS_STACK_SIZE
	.align		4
.L_8977:
        /*0088*/ 	.byte	0x04, 0x1e
        /*008a*/ 	.short	(.L_8979 - .L_8978)
.L_8978:
        /*008c*/ 	.word	0x00000000
.L_8979:


//--------------------- .nv.info._ZN2at6native55_GLOBAL__N__de093ff9_22_ForeachBinaryOpList_cu_a911ec4325multi_tensor_apply_kernelINS1_18TensorListMetadataILi3EEENS1_24BinaryOpListAlphaFunctorIN3c108BFloat16ELi3ELi2ELi2EEEJSt4plusIfEfEEEvT_T0_DpT1_ --------------------------
	.section	.nv.info._ZN2at6native55_GLOBAL__N__de093ff9_22_ForeachBinaryOpList_cu_a911ec4325multi_tensor_apply_kernelINS1_18TensorListMetadataILi3EEENS1_24BinaryOpListAlphaFunctorIN3c108BFloat16ELi3ELi2ELi2EEEJSt4plusIfEfEEEvT_T0_DpT1_,"",@"SHT_CUDA_INFO"
	.sectionflags	@""
	.align	4


	//----- nvinfo : EIATTR_CUDA_API_VERSION
	.align		4
        /*0000*/ 	.byte	0x04, 0x37
        /*0002*/ 	.short	(.L_8981 - .L_8980)
.L_8980:
        /*0004*/ 	.word	0x00000082


	//----- nvinfo : EIATTR_SW2861232_WAR
	.align		4
.L_8981:
        /*0008*/ 	.byte	0x01, 0x35
	.zero		2


	//----- nvinfo : EIATTR_PARAM_CBANK
	.align		4
        /*000c*/ 	.byte	0x04, 0x0a
        /*000e*/ 	.short	(.L_8983 - .L_8982)
	.align		4
.L_8982:
        /*0010*/ 	.word	index@(.nv.constant0._ZN2at6native55_GLOBAL__N__de093ff9_22_ForeachBinaryOpList_cu_a911ec4325multi_tensor_apply_kernelINS1_18TensorListMetadataILi3EEENS1_24BinaryOpListAlphaFunctorIN3c108BFloat16ELi3ELi2ELi2EEEJSt4plusIfEfEEEvT_T0_DpT1_)
        /*0014*/ 	.short	0x0160
        /*0016*/ 	.short	0x0c50


	//----- nvinfo : EIATTR_CBANK_PARAM_SIZE
	.align		4
.L_8983:
        /*0018*/ 	.byte	0x03, 0x19
        /*001a*/ 	.short	0x0c50


	//----- nvinfo : EIATTR_KPARAM_INFO
	.align		4
        /*001c*/ 	.byte	0x04, 0x17
        /*001e*/ 	.short	(.L_8985 - .L_8984)
.L_8984:
        /*0020*/ 	.word	0x00000000
        /*0024*/ 	.short	0x0003
        /*0026*/ 	.short	0x0c4c
        /*0028*/ 	.byte	0x00, 0xf0, 0x11, 0x00


	//----- nvinfo : EIATTR_KPARAM_INFO
	.align		4
.L_8985:
        /*002c*/ 	.byte	0x04, 0x17
        /*002e*/ 	.short	(.L_8987 - .L_8986)
.L_8986:
        /*0030*/ 	.word	0x00000000
        /*0034*/ 	.short	0x0002
        /*0036*/ 	.short	0x0c49
        /*0038*/ 	.byte	0x00, 0xf0, 0x05, 0x00


	//----- nvinfo : EIATTR_KPARAM_INFO
	.align		4
.L_8987:
        /*003c*/ 	.byte	0x04, 0x17
        /*003e*/ 	.short	(.L_8989 - .L_8988)
.L_8988:
        /*0040*/ 	.word	0x00000000
        /*0044*/ 	.short	0x0001
        /*0046*/ 	.short	0x0c48
        /*0048*/ 	.byte	0x00, 0xf0, 0x05, 0x00


	//----- nvinfo : EIATTR_KPARAM_INFO
	.align		4
.L_8989:
        /*004c*/ 	.byte	0x04, 0x17
        /*004e*/ 	.short	(.L_8991 - .L_8990)
.L_8990:
        /*0050*/ 	.word	0x00000000
        /*0054*/ 	.short	0x0000
        /*0056*/ 	.short	0x0000
        /*0058*/ 	.byte	0x00, 0xf0, 0x21, 0x31


	//----- nvinfo : EIATTR_MAXREG_COUNT
	.align		4
.L_8991:
        /*005c*/ 	.byte	0x03, 0x1b
        /*005e*/ 	.short	0x0080


	//----- nvinfo : EIATTR_MERCURY_ISA_VERSION
	.align		4
        /*0060*/ 	.byte	0x03, 0x5f
        /*0062*/ 	.short	0x0000


	//----- nvinfo : EIATTR_EXIT_INSTR_OFFSETS
	.align		4
        /*0064*/ 	.byte	0x04, 0x1c
        /*0066*/ 	.short	(.L_8993 - .L_8992)


	//   ....[0]....
.L_8992:
        /*0068*/ 	.word	0x000001c0


	//   ....[1]....
        /*006c*/ 	.word	0x000007c0


	//   ....[2]....
        /*0070*/ 	.word	0x00000820


	//   ....[3]....
        /*0074*/ 	.word	0x00000a60


	//----- nvinfo : EIATTR_MAX_THREADS
	.align		4
.L_8993:
        /*0078*/ 	.byte	0x04, 0x05
        /*007a*/ 	.short	(.L_8995 - .L_8994)
.L_8994:
        /*007c*/ 	.word	0x00000200
        /*0080*/ 	.word	0x00000001
        /*0084*/ 	.word	0x00000001


	//----- nvinfo : EIATTR_CRS_STACK_SIZE
	.align		4
.L_8995:
        /*0088*/ 	.byte	0x04, 0x1e
        /*008a*/ 	.short	(.L_8997 - .L_8996)
.L_8996:
        /*008c*/ 	.word	0x00000000
.L_8997:


//--------------------- .nv.info._ZN2at6native55_GLOBAL__N__de093ff9_22_ForeachBinaryOpList_cu_a911ec4325multi_tensor_apply_kernelINS1_18TensorListMetadataILi3EEENS1_24BinaryOpListAlphaFunctorIbLi3ELi2ELi2EEEJSt4plusIbEbEEEvT_T0_DpT1_ --------------------------
	.section	.nv.info._ZN2at6native55_GLOBAL__N__de093ff9_22_ForeachBinaryOpList_cu_a911ec4325multi_tensor_apply_kernelINS1_18TensorListMetadataILi3EEENS1_24BinaryOpListAlphaFunctorIbLi3ELi2ELi2EEEJSt4plusIbEbEEEvT_T0_DpT1_,"",@"SHT_CUDA_INFO"
	.sectionflags	@""
	.align	4


	//----- nvinfo : EIATTR_CUDA_API_VERSION
	.align		4
        /*0000*/ 	.byte	0x04, 0x37
        /*0002*/ 	.short	(.L_8999 - .L_8998)
.L_8998:
        /*0004*/ 	.word	0x00000082


	//----- nvinfo : EIATTR_SW2861232_WAR
	.align		4
.L_8999:
        /*0008*/ 	.byte	0x01, 0x35
	.zero		2


	//----- nvinfo : EIATTR_PARAM_CBANK
	.align		4
        /*000c*/ 	.byte	0x04, 0x0a
        /*000e*/ 	.short	(.L_9001 - .L_9000)
	.align		4
.L_9000:
        /*0010*/ 	.word	index@(.nv.constant0._ZN2at6native55_GLOBAL__N__de093ff9_22_ForeachBinaryOpList_cu_a911ec4325multi_tensor_apply_kernelINS1_18TensorListMetadataILi3EEENS1_24BinaryOpListAlphaFunctorIbLi3ELi2ELi2EEEJSt4plusIbEbEEEvT_T0_DpT1_)
        /*0014*/ 	.short	0x0160
        /*0016*/ 	.short	0x0c4b


	//----- nvinfo : EIATTR_CBANK_PARAM_SIZE
	.align		4
.L_9001:
        /*0018*/ 	.byte	0x03, 0x19
        /*001a*/ 	.short	0x0c4b


	//----- nvinfo : EIATTR_KPARAM_INFO
	.align		4
        /*001c*/ 	.byte	0x04, 0x17
        /*001e*/ 	.short	(.L_9003 - .L_9002)
.L_9002:
        /*0020*/ 	.word	0x00000000
        /*0024*/ 	.short	0x0003
        /*0026*/ 	.short	0x0c4a
        /*0028*/ 	.byte	0x00, 0xf0, 0x05, 0x00


	//----- nvinfo : EIATTR_KPARAM_INFO
	.align		4
.L_9003:
        /*002c*/ 	.byte	0x04, 0x17
        /*002e*/ 	.short	(.L_9005 - .L_9004)
.L_9004:
        /*0030*/ 	.word	0x00000000
        /*0034*/ 	.short	0x0002
        /*0036*/ 	.short	0x0c49
        /*0038*/ 	.byte	0x00, 0xf0, 0x05, 0x00


	//----- nvinfo : EIATTR_KPARAM_INFO
	.align		4
.L_9005:
        /*003c*/ 	.byte	0x04, 0x17
        /*003e*/ 	.short	(.L_9007 - .L_9006)
.L_9006:
        /*0040*/ 	.word	0x00000000
        /*0044*/ 	.short	0x0001
        /*0046*/ 	.short	0x0c48
        /*0048*/ 	.byte	0x00, 0xf0, 0x05, 0x00


	//----- nvinfo : EIATTR_KPARAM_INFO
	.align		4
.L_9007:
        /*004c*/ 	.byte	0x04, 0x17
        /*004e*/ 	.short	(.L_9009 - .L_9008)
.L_9008:
        /*0050*/ 	.word	0x00000000
        /*0054*/ 	.short	0x0000
        /*0056*/ 	.short	0x0000
        /*0058*/ 	.byte	0x00, 0xf0, 0x21, 0x31


	//----- nvinfo : EIATTR_MAXREG_COUNT
	.align		4
.L_9009:
        /*005c*/ 	.byte	0x03, 0x1b
        /*005e*/ 	.short	0x0080


	//----- nvinfo : EIATTR_MERCURY_ISA_VERSION
	.align		4
        /*0060*/ 	.byte	0x03, 0x5f
        /*0062*/ 	.short	0x0000


	//----- nvinfo : EIATTR_EXIT_INSTR_OFFSETS
	.align		4
        /*0064*/ 	.byte	0x04, 0x1c
        /*0066*/ 	.short	(.L_9011 - .L_9010)


	//   ....[0]....
.L_9010:
        /*0068*/ 	.word	0x000001d0


	//   ....[1]....
        /*006c*/ 	.word	0x000008a0


	//   ....[2]....
        /*0070*/ 	.word	0x00000900


	//   ....[3]....
        /*0074*/ 	.word	0x00000cb0


	//----- nvinfo : EIATTR_MAX_THREADS
	.align		4
.L_9011:
        /*0078*/ 	.byte	0x04, 0x05
        /*007a*/ 	.short	(.L_9013 - .L_9012)
.L_9012:
        /*007c*/ 	.word	0x00000200
        /*0080*/ 	.word	0x00000001
        /*0084*/ 	.word	0x00000001


	//----- nvinfo : EIATTR_CRS_STACK_SIZE
	.align		4
.L_9013:
        /*0088*/ 	.byte	0x04, 0x1e
        /*008a*/ 	.short	(.L_9015 - .L_9014)
.L_9014:
        /*008c*/ 	.word	0x00000000
.L_9015:


//--------------------- .nv.info._ZN2at6native55_GLOBAL__N__de093ff9_22_ForeachBinaryOpList_cu_a911ec4325multi_tensor_apply_kernelINS1_18TensorListMetadataILi3EEENS1_24BinaryOpListAlphaFunctorIN3c107complexIfEELi3ELi2ELi2EEEJSt4plusIS8_ES8_EEEvT_T0_DpT1_ --------------------------
	.section	.nv.info._ZN2at6native55_GLOBAL__N__de093ff9_22_ForeachBinaryOpList_cu_a911ec4325multi_tensor_apply_kernelINS1_18TensorListMetadataILi3EEENS1_24BinaryOpListAlphaFunctorIN3c107complexIfEELi3ELi2ELi2EEEJSt4plusIS8_ES8_EEEvT_T0_DpT1_,"",@"SHT_CUDA_INFO"
	.sectionflags	@""
	.align	4


	//----- nvinfo : EIATTR_CUDA_API_VERSION
	.align		4
        /*0000*/ 	.byte	0x04, 0x37
        /*0002*/ 	.short	(.L_9017 - .L_9016)
.L_9016:
        /*0004*/ 	.word	0x00000082


	//----- nvinfo : EIATTR_SW2861232_WAR
	.align		4
.L_9017:
        /*0008*/ 	.byte	0x01, 0x35
	.zero		2


	//----- nvinfo : EIATTR_PARAM_CBANK
	.align		4
        /*000c*/ 	.byte	0x04, 0x0a
        /*000e*/ 	.short	(.L_9019 - .L_9018)
	.align		4
.L_9018:
        /*0010*/ 	.word	index@(.nv.constant0._ZN2at6native55_GLOBAL__N__de093ff9_22_ForeachBinaryOpList_cu_a911ec4325multi_tensor_apply_kernelINS1_18TensorListMetadataILi3EEENS1_24BinaryOpListAlphaFunctorIN3c107complexIfEELi3ELi2ELi2EEEJSt4plusIS8_ES8_EEEvT_T0_DpT1_)
        /*0014*/ 	.short	0x0160
        /*0016*/ 	.short	0x0c58


	//----- nvinfo : EIATTR_CBANK_PARAM_SIZE
	.align		4
.L_9019:
        /*0018*/ 	.byte	0x03, 0x19
        /*001a*/ 	.short	0x0c58


	//----- nvinfo : EIATTR_KPARAM_INFO
	.align		4
        /*001c*/ 	.byte	0x04, 0x17
        /*001e*/ 	.short	(.L_9021 - .L_9020)
.L_9020:
        /*0020*/ 	.word	0x00000000
        /*0024*/ 	.short	0x0003
        /*0026*/ 	.short	0x0c50
        /*0028*/ 	.byte	0x00, 0xf0, 0x21, 0x00


	//----- nvinfo : EIATTR_KPARAM_INFO
	.align		4
.L_9021:
        /*002c*/ 	.byte	0x04, 0x17
        /*002e*/ 	.short	(.L_9023 - .L_9022)
.L_9022:
        /*0030*/ 	.word	0x00000000
        /*0034*/ 	.short	0x0002
        /*0036*/ 	.short	0x0c49
        /*0038*/ 	.byte	0x00, 0xf0, 0x05, 0x00


	//----- nvinfo : EIATTR_KPARAM_INFO
	.align		4
.L_9023:
        /*003c*/ 	.byte	0x04, 0x17
        /*003e*/ 	.short	(.L_9025 - .L_9024)
.L_9024:
        /*0040*/ 	.word	0x00000000
        /*0044*/ 	.short	0x0001
        /*0046*/ 	.short	0x0c48
        /*0048*/ 	.byte	0x00, 0xf0, 0x05, 0x00


	//----- nvinfo : EIATTR_KPARAM_INFO
	.align		4
.L_9025:
        /*004c*/ 	.byte	0x04, 0x17
        /*004e*/ 	.short	(.L_9027 - .L_9026)
.L_9026:
        /*0050*/ 	.word	0x00000000
        /*0054*/ 	.short	0x0000
        /*0056*/ 	.short	0x0000
        /*0058*/ 	.byte	0x00, 0xf0, 0x21, 0x31


	//----- nvinfo : EIATTR_MAXREG_COUNT
	.align		4
.L_9027:
        /*005c*/ 	.byte	0x03, 0x1b
        /*005e*/ 	.short	0x0080


	//----- nvinfo : EIATTR_MERCURY_ISA_VERSION
	.align		4
        /*0060*/ 	.byte	0x03, 0x5f
        /*0062*/ 	.short	0x0000


	//----- nvinfo : EIATTR_EXIT_INSTR_OFFSETS
	.align		4
        /*0064*/ 	.byte	0x04, 0x1c
        /*0066*/ 	.short	(.L_9029 - .L_9028)


	//   ....[0]....
.L_9028:
        /*0068*/ 	.word	0x000001c0


	//   ....[1]....
        /*006c*/ 	.word	0x00000890


	//   ....[2]....
        /*0070*/ 	.word	0x000008f0


	//   ....[3]....
        /*0074*/ 	.word	0x00000c00


	//----- nvinfo : EIATTR_MAX_THREADS
	.align		4
.L_9029:
        /*0078*/ 	.byte	0x04, 0x05
        /*007a*/ 	.short	(.L_9031 - .L_9030)
.L_9030:
        /*007c*/ 	.word	0x00000200
        /*0080*/ 	.word	0x00000001
        /*0084*/ 	.word	0x00000001


	//----- nvinfo : EIATTR_CRS_STACK_SIZE
	.align		4
.L_9031:
        /*0088*/ 	.byte	0x04, 0x1e
        /*008a*/ 	.short	(.L_9033 - .L_9032)
.L_9032:
        /*008c*/ 	.word	0x00000000
.L_9033:


//--------------------- .nv.info._ZN2at6native55_GLOBAL__N__de093ff9_22_ForeachBinaryOpList_cu_a911ec4325multi_tensor_apply_kernelINS1_18TensorListMetadataILi3EEENS1_24BinaryOpListAlphaFunctorIN3c107complexIdEELi3ELi2ELi2EEEJSt4plusIS8_ES8_EEEvT_T0_DpT1_ --------------------------
	.section	.nv.info._ZN2at6native55_GLOBAL__N__de093ff9_22_ForeachBinaryOpList_cu_a911ec4325multi_tensor_apply_kernelINS1_18TensorListMetadataILi3EEENS1_24BinaryOpListAlphaFunctorIN3c107complexIdEELi3ELi2ELi2EEEJSt4plusIS8_ES8_EEEvT_T0_DpT1_,"",@"SHT_CUDA_INFO"
	.sectionflags	@""
	.align	4


	//----- nvinfo : EIATTR_CUDA_API_VERSION
	.align		4
        /*0000*/ 	.byte	0x04, 0x37
        /*0002*/ 	.short	(.L_9035 - .L_9034)
.L_9034:
        /*0004*/ 	.word	0x00000082


	//----- nvinfo : EIATTR_SW2861232_WAR
	.align		4
.L_9035:
        /*0008*/ 	.byte	0x01, 0x35
	.zero		2


	//----- nvinfo : EIATTR_PARAM_CBANK
	.align		4
        /*000c*/ 	.byte	0x04, 0x0a
        /*000e*/ 	.short	(.L_9037 - .L_9036)
	.align		4
.L_9036:
        /*0010*/ 	.word	index@(.nv.constant0._ZN2at6native55_GLOBAL__N__de093ff9_22_ForeachBinaryOpList_cu_a911ec4325multi_tensor_apply_kernelINS1_18TensorListMetadataILi3EEENS1_24BinaryOpListAlphaFunctorIN3c107complexIdEELi3ELi2ELi2EEEJSt4plusIS8_ES8_EEEvT_T0_DpT1_)
        /*0014*/ 	.short	0x0160
        /*0016*/ 	.short	0x0c60


	//----- nvinfo : EIATTR_CBANK_PARAM_SIZE
	.align		4
.L_9037:
        /*0018*/ 	.byte	0x03, 0x19
        /*001a*/ 	.short	0x0c60


	//----- nvinfo : EIATTR_KPARAM_INFO
	.align		4
        /*001c*/ 	.byte	0x04, 0x17
        /*001e*/ 	.short	(.L_9039 - .L_9038)
.L_9038:
        /*0020*/ 	.word	0x00000000
        /*0024*/ 	.short	0x0003
        /*0026*/ 	.short	0x0c50
        /*0028*/ 	.byte	0x00, 0xf0, 0x41, 0x00


	//----- nvinfo : EIATTR_KPARAM_INFO
	.align		4
.L_9039:
        /*002c*/ 	.byte	0x04, 0x17
        /*002e*/ 	.short	(.L_9041 - .L_9040)
.L_9040:
        /*0030*/ 	.word	0x00000000
        /*0034*/ 	.short	0x0002
        /*0036*/ 	.short	0x0c49
        /*0038*/ 	.byte	0x00, 0xf0, 0x05, 0x00


	//----- nvinfo : EIATTR_KPARAM_INFO
	.align		4
.L_9041:
        /*003c*/ 	.byte	0x04, 0x17
        /*003e*/ 	.short	(.L_9043 - .L_9042)
.L_9042:
        /*0040*/ 	.word	0x00000000
        /*0044*/ 	.short	0x0001
        /*0046*/ 	.short	0x0c48
        /*0048*/ 	.byte	0x00, 0xf0, 0x05, 0x00


	//----- nvinfo : EIATTR_KPARAM_INFO
	.align		4
.L_9043:
        /*004c*/ 	.byte	0x04, 0x17
        /*004e*/ 	.short	(.L_9045 - .L_9044)
.L_9044:
        /*0050*/ 	.word	0x00000000
        /*0054*/ 	.short	0x0000
        /*0056*/ 	.short	0x0000
        /*0058*/ 	.byte	0x00, 0xf0, 0x21, 0x31


	//----- nvinfo : EIATTR_MAXREG_COUNT
	.align		4
.L_9045:
        /*005c*/ 	.byte	0x03, 0x1b
        /*005e*/ 	.short	0x0080


	//----- nvinfo : EIATTR_MERCURY_ISA_VERSION
	.align		4
        /*0060*/ 	.byte	0x03, 0x5f
        /*0062*/ 	.short	0x0000


	//----- nvinfo : EIATTR_EXIT_INSTR_OFFSETS
	.align		4
        /*0064*/ 	.byte	0x04, 0x1c
        /*0066*/ 	.short	(.L_9047 - .L_9046)


	//   ....[0]....
.L_9046:
        /*0068*/ 	.word	0x000001c0


	//   ....[1]....
        /*006c*/ 	.word	0x00000910


	//   ....[2]....
        /*0070*/ 	.word	0x00000970


	//   ....[3]....
        /*0074*/ 	.word	0x00000ce0


	//----- nvinfo : EIATTR_MAX_THREADS
	.align		4
.L_9047:
        /*0078*/ 	.byte	0x04, 0x05
        /*007a*/ 	.short	(.L_9049 - .L_9048)
.L_9048:
        /*007c*/ 	.word	0x00000200
        /*0080*/ 	.word	0x00000001
        /*0084*/ 	.word	0x00000001


	//----- nvinfo : EIATTR_CRS_STACK_SIZE
	.align		4
.L_9049:
        /*0088*/ 	.byte	0x04, 0x1e
        /*008a*/ 	.short	(.L_9051 - .L_9050)
.L_9050:
        /*008c*/ 	.word	0x00000000
.L_9051:


//--------------------- .nv.info._ZN2at6native55_GLOBAL__N__de093ff9_22_ForeachBinaryOpList_cu_a911ec4325multi_tensor_apply_kernelINS1_18TensorListMetadataILi3EEENS1_24BinaryOpListAlphaFunctorIfLi3ELi2ELi2EEEJSt4plusIfEfEEEvT_T0_DpT1_ --------------------------
	.section	.nv.info._ZN2at6native55_GLOBAL__N__de093ff9_22_ForeachBinaryOpList_cu_a911ec4325multi_tensor_apply_kernelINS1_18TensorListMetadataILi3EEENS1_24BinaryOpListAlphaFunctorIfLi3ELi2ELi2EEEJSt4plusIfEfEEEvT_T0_DpT1_,"",@"SHT_CUDA_INFO"
	.sectionflags	@""
	.align	4


	//----- nvinfo : EIATTR_CUDA_API_VERSION
	.align		4
        /*0000*/ 	.byte	0x04, 0x37
        /*0002*/ 	.short	(.L_9053 - .L_9052)
.L_9052:
        /*0004*/ 	.word	0x00000082


	//----- nvinfo : EIATTR_SW2861232_WAR
	.align		4
.L_9053:
        /*0008*/ 	.byte	0x01, 0x35
	.zero		2


	//----- nvinfo : EIATTR_PARAM_CBANK
	.align		4
        /*000c*/ 	.byte	0x04, 0x0a
        /*000e*/ 	.short	(.L_9055 - .L_9054)
	.align		4
.L_9054:
        /*0010*/ 	.word	index@(.nv.constant0._ZN2at6native55_GLOBAL__N__de093ff9_22_ForeachBinaryOpList_cu_a911ec4325multi_tensor_apply_kernelINS1_18TensorListMetadataILi3EEENS1_24BinaryOpListAlphaFunctorIfLi3ELi2ELi2EEEJSt4plusIfEfEEEvT_T0_DpT1_)
        /*0014*/ 	.short	0x0160
        /*0016*/ 	.short	0x0c50


	//----- nvinfo : EIATTR_CBANK_PARAM_SIZE
	.align		4
.L_9055:
        /*0018*/ 	.byte	0x03, 0x19
        /*001a*/ 	.short	0x0c50


	//----- nvinfo : EIATTR_KPARAM_INFO
	.align		4
        /*001c*/ 	.byte	0x04, 0x17
        /*001e*/ 	.short	(.L_9057 - .L_9056)
.L_9056:
        /*0020*/ 	.word	0x00000000
        /*0024*/ 	.short	0x0003
        /*0026*/ 	.short	0x0c4c
        /*0028*/ 	.byte	0x00, 0xf0, 0x11, 0x00


	//----- nvinfo : EIATTR_KPARAM_INFO
	.align		4
.L_9057:
        /*002c*/ 	.byte	0x04, 0x17
        /*002e*/ 	.short	(.L_9059 - .L_9058)
.L_9058:
        /*0030*/ 	.word	0x00000000
        /*0034*/ 	.short	0x0002
        /*0036*/ 	.short	0x0c49
        /*0038*/ 	.byte	0x00, 0xf0, 0x05, 0x00


	//----- nvinfo : EIATTR_KPARAM_INFO
	.align		4
.L_9059:
        /*003c*/ 	.byte	0x04, 0x17
        /*003e*/ 	.short	(.L_9061 - .L_9060)
.L_9060:
        /*0040*/ 	.word	0x00000000
        /*0044*/ 	.short	0x0001
        /*0046*/ 	.short	0x0c48
        /*0048*/ 	.byte	0x00, 0xf0, 0x05, 0x00


	//----- nvinfo : EIATTR_KPARAM_INFO
	.align		4
.L_9061:
        /*004c*/ 	.byte	0x04, 0x17
        /*004e*/ 	.short	(.L_9063 - .L_9062)
.L_9062:
        /*0050*/ 	.word	0x00000000
        /*0054*/ 	.short	0x0000
        /*0056*/ 	.short	0x0000
        /*0058*/ 	.byte	0x00, 0xf0, 0x21, 0x31


	//----- nvinfo : EIATTR_MAXREG_COUNT
	.align		4
.L_9063:
        /*005c*/ 	.byte	0x03, 0x1b
        /*005e*/ 	.short	0x0080


	//----- nvinfo : EIATTR_MERCURY_ISA_VERSION
	.align		4
        /*0060*/ 	.byte	0x03, 0x5f
        /*0062*/ 	.short	0x0000


	//----- nvinfo : EIATTR_EXIT_INSTR_OFFSETS
	.align		4
        /*0064*/ 	.byte	0x04, 0x1c
        /*0066*/ 	.short	(.L_9065 - .L_9064)


	//   ....[0]....
.L_9064:
        /*0068*/ 	.word	0x000001c0


	//   ....[1]....
        /*006c*/ 	.word	0x000006d0


	//   ....[2]....
        /*0070*/ 	.word	0x00000730


	//   ....[3]....
        /*0074*/ 	.word	0x000008d0


	//----- nvinfo : EIATTR_MAX_THREADS
	.align		4
.L_9065:
        /*0078*/ 	.byte	0x04, 0x05
        /*007a*/ 	.short	(.L_9067 - .L_9066)
.L_9066:
        /*007c*/ 	.word	0x00000200
        /*0080*/ 	.word	0x00000001
        /*0084*/ 	.word	0x00000001


	//----- nvinfo : EIATTR_CRS_STACK_SIZE
	.align		4
.L_9067:
        /*0088*/ 	.byte	0x04, 0x1e
        /*008a*/ 	.short	(.L_9069 - .L_9068)
.L_9068:
        /*008c*/ 	.word	0x00000000
.L_9069:


//--------------------- .nv.info._ZN2at6native55_GLOBAL__N__de093ff9_22_ForeachBinaryOpList_cu_a911ec4325multi_tensor_apply_kernelINS1_18TensorListMetadataILi3EEENS1_24BinaryOpListAlphaFunctorIdLi3ELi2ELi2EEEJSt4plusIdEdEEEvT_T0_DpT1_ --------------------------
	.section	.nv.info._ZN2at6native55_GLOBAL__N__de093ff9_22_ForeachBinaryOpList_cu_a911ec4325multi_tensor_apply_kernelINS1_18TensorListMetadataILi3EEENS1_24BinaryOpListAlphaFunctorIdLi3ELi2ELi2EEEJSt4plusIdEdEEEvT_T0_DpT1_,"",@"SHT_CUDA_INFO"
	.sectionflags	@""
	.align	4


	//----- nvinfo : EIATTR_CUDA_API_VERSION
	.align		4
        /*0000*/ 	.byte	0x04, 0x37
        /*0002*/ 	.short	(.L_9071 - .L_9070)
.L_9070:
        /*0004*/ 	.word	0x00000082


	//----- nvinfo : EIATTR_SW2861232_WAR
	.align		4
.L_9071:
        /*0008*/ 	.byte	0x01, 0x35
	.zero		2


	//----- nvinfo : EIATTR_PARAM_CBANK
	.align		4
        /*000c*/ 	.byte	0x04, 0x0a
        /*000e*/ 	.short	(.L_9073 - .L_9072)
	.align		4
.L_9072:
        /*0010*/ 	.word	index@(.nv.constant0._ZN2at6native55_GLOBAL__N__de093ff9_22_ForeachBinaryOpList_cu_a911ec4325multi_tensor_apply_kernelINS1_18TensorListMetadataILi3EEENS1_24BinaryOpListAlphaFunctorIdLi3ELi2ELi2EEEJSt4plusIdEdEEEvT_T0_DpT1_)
        /*0014*/ 	.short	0x0160
        /*0016*/ 	.short	0x0c58


	//----- nvinfo : EIATTR_CBANK_PARAM_SIZE
	.align		4
.L_9073:
        /*0018*/ 	.byte	0x03, 0x19
        /*001a*/ 	.short	0x0c58


	//----- nvinfo : EIATTR_KPARAM_INFO
	.align		4
        /*001c*/ 	.byte	0x04, 0x17
        /*001e*/ 	.short	(.L_9075 - .L_9074)
.L_9074:
        /*0020*/ 	.word	0x00000000
        /*0024*/ 	.short	0x0003
        /*0026*/ 	.short	0x0c50
        /*0028*/ 	.byte	0x00, 0xf0, 0x21, 0x00


	//----- nvinfo : EIATTR_KPARAM_INFO
	.align		4
.L_9075:
        /*002c*/ 	.byte	0x04, 0x17
        /*002e*/ 	.short	(.L_9077 - .L_9076)
.L_9076:
        /*0030*/ 	.word	0x00000000
        /*0034*/ 	.short	0x0002
        /*0036*/ 	.short	0x0c49
        /*0038*/ 	.byte	0x00, 0xf0, 0x05, 0x00


	//----- nvinfo : EIATTR_KPARAM_INFO
	.align		4
.L_9077:
        /*003c*/ 	.byte	0x04, 0x17
        /*003e*/ 	.short	(.L_9079 - .L_9078)
.L_9078:
        /*0040*/ 	.word	0x00000000
        /*0044*/ 	.short	0x0001
        /*0046*/ 	.short	0x0c48
        /*0048*/ 	.byte	0x00, 0xf0, 0x05, 0x00


	//----- nvinfo : EIATTR_KPARAM_INFO
	.align		4
.L_9079:
        /*004c*/ 	.byte	0x04, 0x17
        /*004e*/ 	.short	(.L_9081 - .L_9080)
.L_9080:
        /*0050*/ 	.word	0x00000000
        /*0054*/ 	.short	0x0000
        /*0056*/ 	.short	0x0000
        /*0058*/ 	.byte	0x00, 0xf0, 0x21, 0x31


	//----- nvinfo : EIATTR_MAXREG_COUNT
	.align		4
.L_9081:
        /*005c*/ 	.byte	0x03, 0x1b
        /*005e*/ 	.short	0x0080


	//----- nvinfo : EIATTR_MERCURY_ISA_VERSION
	.align		4
        /*0060*/ 	.byte	0x03, 0x5f
        /*0062*/ 	.short	0x0000


	//----- nvinfo : EIATTR_EXIT_INSTR_OFFSETS
	.align		4
        /*0064*/ 	.byte	0x04, 0x1c
        /*0066*/ 	.short	(.L_9083 - .L_9082)


	//   ....[0]....
.L_9082:
        /*0068*/ 	.word	0x000001c0


	//   ....[1]....
        /*006c*/ 	.word	0x00000750


	//   ....[2]....
        /*0070*/ 	.word	0x000007b0


	//   ....[3]....
        /*0074*/ 	.word	0x00000980


	//----- nvinfo : EIATTR_MAX_THREADS
	.align		4
.L_9083:
        /*0078*/ 	.byte	0x04, 0x05
        /*007a*/ 	.short	(.L_9085 - .L_9084)
.L_9084:
        /*007c*/ 	.word	0x00000200
        /*0080*/ 	.word	0x00000001
        /*0084*/ 	.word	0x00000001


	//----- nvinfo : EIATTR_CRS_STACK_SIZE
	.align		4
.L_9085:
        /*0088*/ 	.byte	0x04, 0x1e
        /*008a*/ 	.short	(.L_9087 - .L_9086)
.L_9086:
        /*008c*/ 	.word	0x00000000
.L_9087:


//--------------------- .nv.info._ZN2at6native55_GLOBAL__N__de093ff9_22_ForeachBinaryOpList_cu_a911ec4325multi_tensor_apply_kernelINS1_18TensorListMetadataILi3EEENS1_24BinaryOpListAlphaFunctorIsLi3ELi2ELi2EEEJSt4plusIsEsEEEvT_T0_DpT1_ --------------------------
	.section	.nv.info._ZN2at6native55_GLOBAL__N__de093ff9_22_ForeachBinaryOpList_cu_a911ec4325multi_tensor_apply_kernelINS1_18TensorListMetadataILi3EEENS1_24BinaryOpListAlphaFunctorIsLi3ELi2ELi2EEEJSt4plusIsEsEEEvT_T0_DpT1_,"",@"SHT_CUDA_INFO"
	.sectionflags	@""
	.align	4


	//----- nvinfo : EIATTR_CUDA_API_VERSION
	.align		4
        /*0000*/ 	.byte	0x04, 0x37
        /*0002*/ 	.short	(.L_9089 - .L_9088)
.L_9088:
        /*0004*/ 	.word	0x00000082


	//----- nvinfo : EIATTR_SW2861232_WAR
	.align		4
.L_9089:
        /*0008*/ 	.byte	0x01, 0x35
	.zero		2


	//----- nvinfo : EIATTR_PARAM_CBANK
	.align		4
        /*000c*/ 	.byte	0x04, 0x0a
        /*000e*/ 	.short	(.L_9091 - .L_9090)
	.align		4
.L_9090:
        /*0010*/ 	.word	index@(.nv.constant0._ZN2at6native55_GLOBAL__N__de093ff9_22_ForeachBinaryOpList_cu_a911ec4325multi_tensor_apply_kernelINS1_18TensorListMetadataILi3EEENS1_24BinaryOpListAlphaFunctorIsLi3ELi2ELi2EEEJSt4plusIsEsEEEvT_T0_DpT1_)
        /*0014*/ 	.short	0x0160
        /*0016*/ 	.short	0x0c4c


	//----- nvinfo : EIATTR_CBANK_PARAM_SIZE
	.align		4
.L_9091:
        /*0018*/ 	.byte	0x03, 0x19
        /*001a*/ 	.short	0x0c4c


	//----- nvinfo : EIATTR_KPARAM_INFO
	.align		4
        /*001c*/ 	.byte	0x04, 0x17
        /*001e*/ 	.short	(.L_9093 - .L_9092)
.L_9092:
        /*0020*/ 	.word	0x00000000
        /*0024*/ 	.short	0x0003
        /*0026*/ 	.short	0x0c4a
        /*0028*/ 	.byte	0x00, 0xf0, 0x09, 0x00


	//----- nvinfo : EIATTR_KPARAM_INFO
	.align		4
.L_9093:
        /*002c*/ 	.byte	0x04, 0x17
        /*002e*/ 	.short	(.L_9095 - .L_9094)
.L_9094:
        /*0030*/ 	.word	0x00000000
        /*0034*/ 	.short	0x0002
        /*0036*/ 	.short	0x0c49
        /*0038*/ 	.byte	0x00, 0xf0, 0x05, 0x00


	//----- nvinfo : EIATTR_KPARAM_INFO
	.align		4
.L_9095:
        /*003c*/ 	.byte	0x04, 0x17
        /*003e*/ 	.short	(.L_9097 - .L_9096)
.L_9096:
        /*0040*/ 	.word	0x00000000
        /*0044*/ 	.short	0x0001
        /*0046*/ 	.short	0x0c48
        /*0048*/ 	.byte	0x00, 0xf0, 0x05, 0x00


	//----- nvinfo : EIATTR_KPARAM_INFO
	.align		4
.L_9097:
        /*004c*/ 	.byte	0x04, 0x17
        /*004e*/ 	.short	(.L_9099 - .L_9098)
.L_9098:
        /*0050*/ 	.word	0x00000000
        /*0054*/ 	.short	0x0000
        /*0056*/ 	.short	0x0000
        /*0058*/ 	.byte	0x00, 0xf0, 0x21, 0x31


	//----- nvinfo : EIATTR_MAXREG_COUNT
	.align		4
.L_9099:
        /*005c*/ 	.byte	0x03, 0x1b
        /*005e*/ 	.short	0x0080


	//----- nvinfo : EIATTR_MERCURY_ISA_VERSION
	.align		4
        /*0060*/ 	.byte	0x03, 0x5f
        /*0062*/ 	.short	0x0000


	//----- nvinfo : EIATTR_EXIT_INSTR_OFFSETS
	.align		4
        /*0064*/ 	.byte	0x04, 0x1c
        /*0066*/ 	.short	(.L_9101 - .L_9100)


	//   ....[0]....
.L_9100:
        /*0068*/ 	.word	0x000001c0


	//   ....[1]....
        /*006c*/ 	.word	0x00000790


	//   ....[2]....
        /*0070*/ 	.word	0x000007f0


	//   ....[3]....
        /*0074*/ 	.word	0x00000a30


	//----- nvinfo : EIATTR_MAX_THREADS
	.align		4
.L_9101:
        /*0078*/ 	.byte	0x04, 0x05
        /*007a*/ 	.short	(.L_9103 - .L_9102)
.L_9102:
        /*007c*/ 	.word	0x00000200
        /*0080*/ 	.word	0x00000001
        /*0084*/ 	.word	0x00000001


	//----- nvinfo : EIATTR_CRS_STACK_SIZE
	.align		4
.L_9103:
        /*0088*/ 	.byte	0x04, 0x1e
        /*008a*/ 	.short	(.L_9105 - .L_9104)
.L_9104:
        /*008c*/ 	.word	0x00000000
.L_9105:


//--------------------- .nv.info._ZN2at6native55_GLOBAL__N__de093ff9_22_ForeachBinaryOpList_cu_a911ec4325multi_tensor_apply_kernelINS1_18TensorListMetadataILi3EEENS1_24BinaryOpListAlphaFunctorIlLi3ELi2ELi2EEEJSt4plusIlElEEEvT_T0_DpT1_ --------------------------
	.section	.nv.info._ZN2at6native55_GLOBAL__N__de093ff9_22_ForeachBinaryOpList_cu_a911ec4325multi_tensor_apply_kernelINS1_18TensorListMetadataILi3EEENS1_24BinaryOpListAlphaFunctorIlLi3ELi2ELi2EEEJSt4plusIlElEEEvT_T0_DpT1_,"",@"SHT_CUDA_INFO"
	.sectionflags	@""
	.align	4


	//----- nvinfo : EIATTR_CUDA_API_VERSION
	.align		4
        /*0000*/ 	.byte	0x04, 0x37
        /*0002*/ 	.short	(.L_9107 - .L_9106)
.L_9106:
        /*0004*/ 	.word	0x00000082


	//----- nvinfo : EIATTR_SW2861232_WAR
	.align		4
.L_9107:
        /*0008*/ 	.byte	0x01, 0x35
	.zero		2


	//----- nvinfo : EIATTR_PARAM_CBANK
	.align		4
        /*000c*/ 	.byte	0x04, 0x0a
        /*000e*/ 	.short	(.L_9109 - .L_9108)
	.align		4
.L_9108:
        /*0010*/ 	.word	index@(.nv.constant0._ZN2at6native55_GLOBAL__N__de093ff9_22_ForeachBinaryOpList_cu_a911ec4325multi_tensor_apply_kernelINS1_18TensorListMetadataILi3EEENS1_24BinaryOpListAlphaFunctorIlLi3ELi2ELi2EEEJSt4plusIlElEEEvT_T0_DpT1_)
        /*0014*/ 	.short	0x0160
        /*0016*/ 	.short	0x0c58


	//----- nvinfo : EIATTR_CBANK_PARAM_SIZE
	.align		4
.L_9109:
        /*0018*/ 	.byte	0x03, 0x19
        /*001a*/ 	.short	0x0c58


	//----- nvinfo : EIATTR_KPARAM_INFO
	.align		4
        /*001c*/ 	.byte	0x04, 0x17
        /*001e*/ 	.short	(.L_9111 - .L_9110)
.L_9110:
        /*0020*/ 	.word	0x00000000
        /*0024*/ 	.short	0x0003
        /*0026*/ 	.short	0x0c50
        /*0028*/ 	.byte	0x00, 0xf0, 0x21, 0x00


	//----- nvinfo : EIATTR_KPARAM_INFO
	.align		4
.L_9111:
        /*002c*/ 	.byte	0x04, 0x17
        /*002e*/ 	.short	(.L_9113 - .L_9112)
.L_9112:
        /*0030*/ 	.word	0x00000000
        /*0034*/ 	.short	0x0002
        /*0036*/ 	.short	0x0c49
        /*0038*/ 	.byte	0x00, 0xf0, 0x05, 0x00


	//----- nvinfo : EIATTR_KPARAM_INFO
	.align		4
.L_9113:
        /*003c*/ 	.byte	0x04, 0x17
        /*003e*/ 	.short	(.L_9115 - .L_9114)
.L_9114:
        /*0040*/ 	.word	0x00000000
        /*0044*/ 	.short	0x0001
        /*0046*/ 	.short	0x0c48
        /*0048*/ 	.byte	0x00, 0xf0, 0x05, 0x00


	//----- nvinfo : EIATTR_KPARAM_INFO
	.align		4
.L_9115:
        /*004c*/ 	.byte	0x04, 0x17
        /*004e*/ 	.short	(.L_9117 - .L_9116)
.L_9116:
        /*0050*/ 	.word	0x00000000
        /*0054*/ 	.short	0x0000
        /*0056*/ 	.short	0x0000
        /*0058*/ 	.byte	0x00, 0xf0, 0x21, 0x31


	//----- nvinfo : EIATTR_MAXREG_COUNT
	.align		4
.L_9117:
        /*005c*/ 	.byte	0x03, 0x1b
        /*005e*/ 	.short	0x0080


	//----- nvinfo : EIATTR_MERCURY_ISA_VERSION
	.align		4
        /*0060*/ 	.byte	0x03, 0x5f
        /*0062*/ 	.short	0x0000


	//----- nvinfo : EIATTR_EXIT_INSTR_OFFSETS
	.align		4
        /*0064*/ 	.byte	0x04, 0x1c
        /*0066*/ 	.short	(.L_9119 - .L_9118)


	//   ....[0]....
.L_9118:
        /*0068*/ 	.word	0x000001c0


	//   ....[1]....
        /*006c*/ 	.word	0x00000810


	//   ....[2]....
        /*0070*/ 	.word	0x00000870


	//   ....[3]....
        /*0074*/ 	.word	0x00000b00


	//----- nvinfo : EIATTR_MAX_THREADS
	.align		4
.L_9119:
        /*0078*/ 	.byte	0x04, 0x05
        /*007a*/ 	.short	(.L_9121 - .L_9120)
.L_9120:
        /*007c*/ 	.word	0x00000200
        /*0080*/ 	.word	0x00000001
        /*0084*/ 	.word	0x00000001


	//----- nvinfo : EIATTR_CRS_STACK_SIZE
	.align		4
.L_9121:
        /*0088*/ 	.byte	0x04, 0x1e
        /*008a*/ 	.short	(.L_9123 - .L_9122)
.L_9122:
        /*008c*/ 	.word	0x00000000
.L_9123:


//--------------------- .nv.info._ZN2at6native55_GLOBAL__N__de093ff9_22_ForeachBinaryOpList_cu_a911ec4325multi_tensor_apply_kernelINS1_18TensorListMetadataILi3EEENS1_24BinaryOpListAlphaFunctorIiLi3ELi2ELi2EEEJSt4plusIiEiEEEvT_T0_DpT1_ --------------------------
	.section	.nv.info._ZN2at6native55_GLOBAL__N__de093ff9_22_ForeachBinaryOpList_cu_a911ec4325multi_tensor_apply_kernelINS1_18TensorListMetadataILi3EEENS1_24BinaryOpListAlphaFunctorIiLi3ELi2ELi2EEEJSt4plusIiEiEEEvT_T0_DpT1_,"",@"SHT_CUDA_INFO"
	.sectionflags	@""
	.align	4


	//----- nvinfo : EIATTR_CUDA_API_VERSION
	.align		4
        /*0000*/ 	.byte	0x04, 0x37
        /*0002*/ 	.short	(.L_9125 - .L_9124)
.L_9124:
        /*0004*/ 	.word	0x00000082


	//----- nvinfo : EIATTR_SW2861232_WAR
	.align		4
.L_9125:
        /*0008*/ 	.byte	0x01, 0x35
	.zero		2


	//----- nvinfo : EIATTR_PARAM_CBANK
	.align		4
        /*000c*/ 	.byte	0x04, 0x0a
        /*000e*/ 	.short	(.L_9127 - .L_9126)
	.align		4
.L_9126:
        /*0010*/ 	.word	index@(.nv.constant0._ZN2at6native55_GLOBAL__N__de093ff9_22_ForeachBinaryOpList_cu_a911ec4325multi_tensor_apply_kernelINS1_18TensorListMetadataILi3EEENS1_24BinaryOpListAlphaFunctorIiLi3ELi2ELi2EEEJSt4plusIiEiEEEvT_T0_DpT1_)
        /*0014*/ 	.short	0x0160
        /*0016*/ 	.short	0x0c50


	//----- nvinfo : EIATTR_CBANK_PARAM_SIZE
	.align		4
.L_9127:
        /*0018*/ 	.byte	0x03, 0x19
        /*001a*/ 	.short	0x0c50


	//----- nvinfo : EIATTR_KPARAM_INFO
	.align		4
        /*001c*/ 	.byte	0x04, 0x17
        /*001e*/ 	.short	(.L_9129 - .L_9128)
.L_9128:
        /*0020*/ 	.word	0x00000000
        /*0024*/ 	.short	0x0003
        /*0026*/ 	.short	0x0c4c
        /*0028*/ 	.byte	0x00, 0xf0, 0x11, 0x00


	//----- nvinfo : EIATTR_KPARAM_INFO
	.align		4
.L_9129:
        /*002c*/ 	.byte	0x04, 0x17
        /*002e*/ 	.short	(.L_9131 - .L_9130)
.L_9130:
        /*0030*/ 	.word	0x00000000
        /*0034*/ 	.short	0x0002
        /*0036*/ 	.short	0x0c49
        /*0038*/ 	.byte	0x00, 0xf0, 0x05, 0x00


	//----- nvinfo : EIATTR_KPARAM_INFO
	.align		4
.L_9131:
        /*003c*/ 	.byte	0x04, 0x17
        /*003e*/ 	.short	(.L_9133 - .L_9132)
.L_9132:
        /*0040*/ 	.word	0x00000000
        /*0044*/ 	.short	0x0001
        /*0046*/ 	.short	0x0c48
        /*0048*/ 	.byte	0x00, 0xf0, 0x05, 0x00


	//----- nvinfo : EIATTR_KPARAM_INFO
	.align		4
.L_9133:
        /*004c*/ 	.byte	0x04, 0x17
        /*004e*/ 	.short	(.L_9135 - .L_9134)
.L_9134:
        /*0050*/ 	.word	0x00000000
        /*0054*/ 	.short	0x0000
        /*0056*/ 	.short	0x0000
        /*0058*/ 	.byte	0x00, 0xf0, 0x21, 0x31


	//----- nvinfo : EIATTR_MAXREG_COUNT
	.align		4
.L_9135:
        /*005c*/ 	.byte	0x03, 0x1b
        /*005e*/ 	.short	0x0080


	//----- nvinfo : EIATTR_MERCURY_ISA_VERSION
	.align		4
        /*0060*/ 	.byte	0x03, 0x5f
        /*0062*/ 	.short	0x0000


	//----- nvinfo : EIATTR_EXIT_INSTR_OFFSETS
	.align		4
        /*0064*/ 	.byte	0x04, 0x1c
        /*0066*/ 	.short	(.L_9137 - .L_9136)


	//   ....[0]....
.L_9136:
        /*0068*/ 	.word	0x000001c0


	//   ....[1]....
        /*006c*/ 	.word	0x000006c0


	//   ....[2]....
        /*0070*/ 	.word	0x00000720


	//   ....[3]....
        /*0074*/ 	.word	0x000008c0


	//----- nvinfo : EIATTR_MAX_THREADS
	.align		4
.L_9137:
        /*0078*/ 	.byte	0x04, 0x05
        /*007a*/ 	.short	(.L_9139 - .L_9138)
.L_9138:
        /*007c*/ 	.word	0x00000200
        /*0080*/ 	.word	0x00000001
        /*0084*/ 	.word	0x00000001


	//----- nvinfo : EIATTR_CRS_STACK_SIZE
	.align		4
.L_9139:
        /*0088*/ 	.byte	0x04, 0x1e
        /*008a*/ 	.short	(.L_9141 - .L_9140)
.L_9140:
        /*008c*/ 	.word	0x00000000
.L_9141:


//--------------------- .nv.info._ZN2at6native55_GLOBAL__N__de093ff9_22_ForeachBinaryOpList_cu_a911ec4325multi_tensor_apply_kernelINS1_18TensorListMetadataILi3EEENS1_24BinaryOpListAlphaFunctorIaLi3ELi2ELi2EEEJSt4plusIaEaEEEvT_T0_DpT1_ --------------------------
	.section	.nv.info._ZN2at6native55_GLOBAL__N__de093ff9_22_ForeachBinaryOpList_cu_a911ec4325multi_tensor_apply_kernelINS1_18TensorListMetadataILi3EEENS1_24BinaryOpListAlphaFunctorIaLi3ELi2ELi2EEEJSt4plusIaEaEEEvT_T0_DpT1_,"",@"SHT_CUDA_INFO"
	.sectionflags	@""
	.align	4


	//----- nvinfo : EIATTR_CUDA_API_VERSION
	.align		4
        /*0000*/ 	.byte	0x04, 0x37
        /*0002*/ 	.short	(.L_9143 - .L_9142)
.L_9142:
        /*0004*/ 	.word	0x00000082


	//----- nvinfo : EIATTR_SW2861232_WAR
	.align		4
.L_9143:
        /*0008*/ 	.byte	0x01, 0x35
	.zero		2


	//----- nvinfo : EIATTR_PARAM_CBANK
	.align		4
        /*000c*/ 	.byte	0x04, 0x0a
        /*000e*/ 	.short	(.L_9145 - .L_9144)
	.align		4
.L_9144:
        /*0010*/ 	.word	index@(.nv.constant0._ZN2at6native55_GLOBAL__N__de093ff9_22_ForeachBinaryOpList_cu_a911ec4325multi_tensor_apply_kernelINS1_18TensorListMetadataILi3EEENS1_24BinaryOpListAlphaFunctorIaLi3ELi2ELi2EEEJSt4plusIaEaEEEvT_T0_DpT1_)
        /*0014*/ 	.short	0x0160
        /*0016*/ 	.short	0x0c4b


	//----- nvinfo : EIATTR_CBANK_PARAM_SIZE
	.align		4
.L_9145:
        /*0018*/ 	.byte	0x03, 0x19
        /*001a*/ 	.short	0x0c4b


	//----- nvinfo : EIATTR_KPARAM_INFO
	.align		4
        /*001c*/ 	.byte	0x04, 0x17
        /*001e*/ 	.short	(.L_9147 - .L_9146)
.L_9146:
        /*0020*/ 	.word	0x00000000
        /*0024*/ 	.short	0x0003
        /*0026*/ 	.short	0x0c4a
        /*0028*/ 	.byte	0x00, 0xf0, 0x05, 0x00


	//----- nvinfo : EIATTR_KPARAM_INFO
	.align		4
.L_9147:
        /*002c*/ 	.byte	0x04, 0x17
        /*002e*/ 	.short	(.L_9149 - .L_9148)
.L_9148:
        /*0030*/ 	.word	0x00000000
        /*0034*/ 	.short	0x0002
        /*0036*/ 	.short	0x0c49
        /*0038*/ 	.byte	0x00, 0xf0, 0x05, 0x00


	//----- nvinfo : EIATTR_KPARAM_INFO
	.align		4
.L_9149:
        /*003c*/ 	.byte	0x04, 0x17
        /*003e*/ 	.short	(.L_9151 - .L_9150)
.L_9150:
        /*0040*/ 	.word	0x00000000
        /*0044*/ 	.short	0x0001
        /*0046*/ 	.short	0x0c48
        /*0048*/ 	.byte	0x00, 0xf0, 0x05, 0x00


	//----- nvinfo : EIATTR_KPARAM_INFO
	.align		4
.L_9151:
        /*004c*/ 	.byte	0x04, 0x17
        /*004e*/ 	.short	(.L_9153 - .L_9152)
.L_9152:
        /*0050*/ 	.word	0x00000000
        /*0054*/ 	.short	0x0000
        /*0056*/ 	.short	0x0000
        /*0058*/ 	.byte	0x00, 0xf0, 0x21, 0x31


	//----- nvinfo : EIATTR_MAXREG_COUNT
	.align		4
.L_9153:
        /*005c*/ 	.byte	0x03, 0x1b
        /*005e*/ 	.short	0x0080


	//----- nvinfo : EIATTR_MERCURY_ISA_VERSION
	.align		4
        /*0060*/ 	.byte	0x03, 0x5f
        /*0062*/ 	.short	0x0000


	//----- nvinfo : EIATTR_EXIT_INSTR_OFFSETS
	.align		4
        /*0064*/ 	.byte	0x04, 0x1c
        /*0066*/ 	.short	(.L_9155 - .L_9154)


	//   ....[0]....
.L_9154:
        /*0068*/ 	.word	0x000001d0


	//   ....[1]....
        /*006c*/ 	.word	0x00000760


	//   ....[2]....
        /*0070*/ 	.word	0x000007c0


	//   ....[3]....
        /*0074*/ 	.word	0x00000a20


	//----- nvinfo : EIATTR_MAX_THREADS
	.align		4
.L_9155:
        /*0078*/ 	.byte	0x04, 0x05
        /*007a*/ 	.short	(.L_9157 - .L_9156)
.L_9156:
        /*007c*/ 	.word	0x00000200
        /*0080*/ 	.word	0x00000001
        /*0084*/ 	.word	0x00000001


	//----- nvinfo : EIATTR_CRS_STACK_SIZE
	.align		4
.L_9157:
        /*0088*/ 	.byte	0x04, 0x1e
        /*008a*/ 	.short	(.L_9159 - .L_9158)
.L_9158:
        /*008c*/ 	.word	0x00000000
.L_9159:


//--------------------- .nv.info._ZN2at6native55_GLOBAL__N__de093ff9_22_ForeachBinaryOpList_cu_a911ec4325multi_tensor_apply_kernelINS1_18TensorListMetadataILi3EEENS1_24BinaryOpListAlphaFunctorIhLi3ELi2ELi2EEEJSt4plusIhEhEEEvT_T0_DpT1_ --------------------------
	.section	.nv.info._ZN2at6native55_GLOBAL__N__de093ff9_22_ForeachBinaryOpList_cu_a911ec4325multi_tensor_apply_kernelINS1_18TensorListMetadataILi3EEENS1_24BinaryOpListAlphaFunctorIhLi3ELi2ELi2EEEJSt4plusIhEhEEEvT_T0_DpT1_,"",@"SHT_CUDA_INFO"
	.sectionflags	@""
	.align	4


	//----- nvinfo : EIATTR_CUDA_API_VERSION
	.align		4
        /*0000*/ 	.byte	0x04, 0x37
        /*0002*/ 	.short	(.L_9161 - .L_9160)
.L_9160:
        /*0004*/ 	.word	0x00000082


	//----- nvinfo : EIATTR_SW2861232_WAR
	.align		4
.L_9161:
        /*0008*/ 	.byte	0x01, 0x35
	.zero		2


	//----- nvinfo : EIATTR_PARAM_CBANK
	.align		4
        /*000c*/ 	.byte	0x04, 0x0a
        /*000e*/ 	.short	(.L_9163 - .L_9162)
	.align		4
.L_9162:
        /*0010*/ 	.word	index@(.nv.constant0._ZN2at6native55_GLOBAL__N__de093ff9_22_ForeachBinaryOpList_cu_a911ec4325multi_tensor_apply_kernelINS1_18TensorListMetadataILi3EEENS1_24BinaryOpListAlphaFunctorIhLi3ELi2ELi2EEEJSt4plusIhEhEEEvT_T0_DpT1_)
        /*0014*/ 	.short	0x0160
        /*0016*/ 	.short	0x0c4b


	//----- nvinfo : EIATTR_CBANK_PARAM_SIZE
	.align		4
.L_9163:
        /*0018*/ 	.byte	0x03, 0x19
        /*001a*/ 	.short	0x0c4b


	//----- nvinfo : EIATTR_KPARAM_INFO
	.align		4
        /*001c*/ 	.byte	0x04, 0x17
        /*001e*/ 	.short	(.L_9165 - .L_9164)
.L_9164:
        /*0020*/ 	.word	0x00000000
        /*0024*/ 	.short	0x0003
        /*0026*/ 	.short	0x0c4a
        /*0028*/ 	.byte	0x00, 0xf0, 0x05, 0x00


	//----- nvinfo : EIATTR_KPARAM_INFO
	.align		4
.L_9165:
        /*002c*/ 	.byte	0x04, 0x17
        /*002e*/ 	.short	(.L_9167 - .L_9166)
.L_9166:
        /*0030*/ 	.word	0x00000000
        /*0034*/ 	.short	0x0002
        /*0036*/ 	.short	0x0c49
        /*0038*/ 	.byte	0x00, 0xf0, 0x05, 0x00


	//----- nvinfo : EIATTR_KPARAM_INFO
	.align		4
.L_9167:
        /*003c*/ 	.byte	0x04, 0x17
        /*003e*/ 	.short	(.L_9169 - .L_9168)
.L_9168:
        /*0040*/ 	.word	0x00000000
        /*0044*/ 	.short	0x0001
        /*0046*/ 	.short	0x0c48
        /*0048*/ 	.byte	0x00, 0xf0, 0x05, 0x00


	//----- nvinfo : EIATTR_KPARAM_INFO
	.align		4
.L_9169:
        /*004c*/ 	.byte	0x04, 0x17
        /*004e*/ 	.short	(.L_9171 - .L_9170)
.L_9170:
        /*0050*/ 	.word	0x00000000
        /*0054*/ 	.short	0x0000
        /*0056*/ 	.short	0x0000
        /*0058*/ 	.byte	0x00, 0xf0, 0x21, 0x31


	//----- nvinfo : EIATTR_MAXREG_COUNT
	.align		4
.L_9171:
        /*005c*/ 	.byte	0x03, 0x1b
        /*005e*/ 	.short	0x0080


	//----- nvinfo : EIATTR_MERCURY_ISA_VERSION
	.align		4
        /*0060*/ 	.byte	0x03, 0x5f
        /*0062*/ 	.short	0x0000


	//----- nvinfo : EIATTR_EXIT_INSTR_OFFSETS
	.align		4
        /*0064*/ 	.byte	0x04, 0x1c
        /*0066*/ 	.short	(.L_9173 - .L_9172)


	//   ....[0]....
.L_9172:
        /*0068*/ 	.word	0x000001e0


	//   ....[1]....
        /*006c*/ 	.word	0x00000770


	//   ....[2]....
        /*0070*/ 	.word	0x000007d0


	//   ....[3]....
        /*0074*/ 	.word	0x00000a30


	//----- nvinfo : EIATTR_MAX_THREADS
	.align		4
.L_9173:
        /*0078*/ 	.byte	0x04, 0x05
        /*007a*/ 	.short	(.L_9175 - .L_9174)
.L_9174:
        /*007c*/ 	.word	0x00000200
        /*0080*/ 	.word	0x00000001
        /*0084*/ 	.word	0x00000001


	//----- nvinfo : EIATTR_CRS_STACK_SIZE
	.align		4
.L_9175:
        /*0088*/ 	.byte	0x04, 0x1e
        /*008a*/ 	.short	(.L_9177 - .L_9176)
.L_9176:
        /*008c*/ 	.word	0x00000000
.L_9177:


//--------------------- .nv.info._ZN2at6native55_GLOBAL__N__de093ff9_22_ForeachBinaryOpList_cu_a911ec4325multi_tensor_apply_kernelINS1_18TensorListMetadataILi2EEENS1_24BinaryOpListAlphaFunctorIN3c104HalfELi2ELi2ELi0EEEJSt4plusIfEfEEEvT_T0_DpT1_ --------------------------
	.section	.nv.info._ZN2at6native55_GLOBAL__N__de093ff9_22_ForeachBinaryOpList_cu_a911ec4325multi_tensor_apply_kernelINS1_18TensorListMetadataILi2EEENS1_24BinaryOpListAlphaFunctorIN3c104HalfELi2ELi2ELi0EEEJSt4plusIfEfEEEvT_T0_DpT1_,"",@"SHT_CUDA_INFO"
	.sectionflags	@""
	.align	4


	//----- nvinfo : EIATTR_CUDA_API_VERSION
	.align		4
        /*0000*/ 	.byte	0x04, 0x37
        /*0002*/ 	.short	(.L_9179 - .L_9178)
.L_9178:
        /*0004*/ 	.word	0x00000082


	//----- nvinfo : EIATTR_SW2861232_WAR
	.align		4
.L_9179:
        /*0008*/ 	.byte	0x01, 0x35
	.zero		2


	//----- nvinfo : EIATTR_PARAM_CBANK
	.align		4
        /*000c*/ 	.byte	0x04, 0x0a
        /*000e*/ 	.short	(.L_9181 - .L_9180)
	.align		4
.L_9180:
        /*0010*/ 	.word	index@(.nv.constant0._ZN2at6native55_GLOBAL__N__de093ff9_22_ForeachBinaryOpList_cu_a911ec4325multi_tensor_apply_kernelINS1_18TensorListMetadataILi2EEENS1_24BinaryOpListAlphaFunctorIN3c104HalfELi2ELi2ELi0EEEJSt4plusIfEfEEEvT_T0_DpT1_)
        /*0014*/ 	.short	0x0160
        /*0016*/ 	.short	0x0c50


	//----- nvinfo : EIATTR_CBANK_PARAM_SIZE
	.align		4
.L_9181:
        /*0018*/ 	.byte	0x03, 0x19
        /*001a*/ 	.short	0x0c50


	//----- nvinfo : EIATTR_KPARAM_INFO
	.align		4
        /*001c*/ 	.byte	0x04, 0x17
        /*001e*/ 	.short	(.L_9183 - .L_9182)
.L_9182:
        /*0020*/ 	.word	0x00000000
        /*0024*/ 	.short	0x0003
        /*0026*/ 	.short	0x0c4c
        /*0028*/ 	.byte	0x00, 0xf0, 0x11, 0x00


	//----- nvinfo : EIATTR_KPARAM_INFO
	.align		4
.L_9183:
        /*002c*/ 	.byte	0x04, 0x17
        /*002e*/ 	.short	(.L_9185 - .L_9184)
.L_9184:
        /*0030*/ 	.word	0x00000000
        /*0034*/ 	.short	0x0002
        /*0036*/ 	.short	0x0c49
        /*0038*/ 	.byte	0x00, 0xf0, 0x05, 0x00


	//----- nvinfo : EIATTR_KPARAM_INFO
	.align		4
.L_9185:
        /*003c*/ 	.byte	0x04, 0x17
        /*003e*/ 	.short	(.L_9187 - .L_9186)
.L_9186:
        /*0040*/ 	.word	0x00000000
        /*0044*/ 	.short	0x0001
        /*0046*/ 	.short	0x0c48
        /*0048*/ 	.byte	0x00, 0xf0, 0x05, 0x00


	//----- nvinfo : EIATTR_KPARAM_INFO
	.align		4
.L_9187:
        /*004c*/ 	.byte	0x04, 0x17
        /*004e*/ 	.short	(.L_9189 - .L_9188)
.L_9188:
        /*0050*/ 	.word	0x00000000
        /*0054*/ 	.short	0x0000
        /*0056*/ 	.short	0x0000
        /*0058*/ 	.byte	0x00, 0xf0, 0x21, 0x31


	//----- nvinfo : EIATTR_MAXREG_COUNT
	.align		4
.L_9189:
        /*005c*/ 	.byte	0x03, 0x1b
        /*005e*/ 	.short	0x0080


	//----- nvinfo : EIATTR_MERCURY_ISA_VERSION
	.align		4
        /*0060*/ 	.byte	0x03, 0x5f
        /*0062*/ 	.short	0x0000


	//----- nvinfo : EIATTR_EXIT_INSTR_OFFSETS
	.align		4
        /*0064*/ 	.byte	0x04, 0x1c
        /*0066*/ 	.short	(.L_9191 - .L_9190)


	//   ....[0]....
.L_9190:
        /*0068*/ 	.word	0x00000190


	//   ....[1]....
        /*006c*/ 	.word	0x000007a0


	//   ....[2]....
        /*0070*/ 	.word	0x00000800


	//   ....[3]....
        /*0074*/ 	.word	0x00000a20


	//----- nvinfo : EIATTR_MAX_THREADS
	.align		4
.L_9191:
        /*0078*/ 	.byte	0x04, 0x05
        /*007a*/ 	.short	(.L_9193 - .L_9192)
.L_9192:
        /*007c*/ 	.word	0x00000200
        /*0080*/ 	.word	0x00000001
        /*0084*/ 	.word	0x00000001


	//----- nvinfo : EIATTR_CRS_STACK_SIZE
	.align		4
.L_9193:
        /*0088*/ 	.byte	0x04, 0x1e
        /*008a*/ 	.short	(.L_9195 - .L_9194)
.L_9194:
        /*008c*/ 	.word	0x00000000
.L_9195:


//--------------------- .nv.info._ZN2at6native55_GLOBAL__N__de093ff9_22_ForeachBinaryOpList_cu_a911ec4325multi_tensor_apply_kernelINS1_18TensorListMetadataILi2EEENS1_24BinaryOpListAlphaFunctorIN3c108BFloat16ELi2ELi2ELi0EEEJSt4plusIfEfEEEvT_T0_DpT1_ --------------------------
	.section	.nv.info._ZN2at6native55_GLOBAL__N__de093ff9_22_ForeachBinaryOpList_cu_a911ec4325multi_tensor_apply_kernelINS1_18TensorListMetadataILi2EEENS1_24BinaryOpListAlphaFunctorIN3c108BFloat16ELi2ELi2ELi0EEEJSt4plusIfEfEEEvT_T0_DpT1_,"",@"SHT_CUDA_INFO"
	.sectionflags	@""
	.align	4


	//----- nvinfo : EIATTR_CUDA_API_VERSION
	.align		4
        /*0000*/ 	.byte	0x04, 0x37
        /*0002*/ 	.short	(.L_9197 - .L_9196)
.L_9196:
        /*0004*/ 	.word	0x00000082


	//----- nvinfo : EIATTR_SW2861232_WAR
	.align		4
.L_9197:
        /*0008*/ 	.byte	0x01, 0x35
	.zero		2


	//----- nvinfo : EIATTR_PARAM_CBANK
	.align		4
        /*000c*/ 	.byte	0x04, 0x0a
        /*000e*/ 	.short	(.L_9199 - .L_9198)
	.align		4
.L_9198:
        /*0010*/ 	.word	index@(.nv.constant0._ZN2at6native55_GLOBAL__N__de093ff9_22_ForeachBinaryOpList_cu_a911ec4325multi_tensor_apply_kernelINS1_18TensorListMetadataILi2EEENS1_24BinaryOpListAlphaFunctorIN3c108BFloat16ELi2ELi2ELi0EEEJSt4plusIfEfEEEvT_T0_DpT1_)
        /*0014*/ 	.short	0x0160
        /*0016*/ 	.short	0x0c50


	//----- nvinfo : EIATTR_CBANK_PARAM_SIZE
	.align		4
.L_9199:
        /*0018*/ 	.byte	0x03, 0x19
        /*001a*/ 	.short	0x0c50


	//----- nvinfo : EIATTR_KPARAM_INFO
	.align		4
        /*001c*/ 	.byte	0x04, 0x17
        /*001e*/ 	.short	(.L_9201 - .L_9200)
.L_9200:
        /*0020*/ 	.word	0x00000000
        /*0024*/ 	.short	0x0003
        /*0026*/ 	.short	0x0c4c
        /*0028*/ 	.byte	0x00, 0xf0, 0x11, 0x00


	//----- nvinfo : EIATTR_KPARAM_INFO
	.align		4
.L_9201:
        /*002c*/ 	.byte	0x04, 0x17
        /*002e*/ 	.short	(.L_9203 - .L_9202)
.L_9202:
        /*0030*/ 	.word	0x00000000
        /*0034*/ 	.short	0x0002
        /*0036*/ 	.short	0x0c49
        /*0038*/ 	.byte	0x00, 0xf0, 0x05, 0x00


	//----- nvinfo : EIATTR_KPARAM_INFO
	.align		4
.L_9203:
        /*003c*/ 	.byte	0x04, 0x17
        /*003e*/ 	.short	(.L_9205 - .L_9204)
.L_9204:
        /*0040*/ 	.word	0x00000000
        /*0044*/ 	.short	0x0001
        /*0046*/ 	.short	0x0c48
        /*0048*/ 	.byte	0x00, 0xf0, 0x05, 0x00


	//----- nvinfo : EIATTR_KPARAM_INFO
	.align		4
.L_9205:
        /*004c*/ 	.byte	0x04, 0x17
        /*004e*/ 	.short	(.L_9207 - .L_9206)
.L_9206:
        /*0050*/ 	.word	0x00000000
        /*0054*/ 	.short	0x0000
        /*0056*/ 	.short	0x0000
        /*0058*/ 	.byte	0x00, 0xf0, 0x21, 0x31


	//----- nvinfo : EIATTR_MAXREG_COUNT
	.align		4
.L_9207:
        /*005c*/ 	.byte	0x03, 0x1b
        /*005e*/ 	.short	0x0080


	//----- nvinfo : EIATTR_MERCURY_ISA_VERSION
	.align		4
        /*0060*/ 	.byte	0x03, 0x5f
        /*0062*/ 	.short	0x0000


	//----- nvinfo : EIATTR_EXIT_INSTR_OFFSETS
	.align		4
        /*0064*/ 	.byte	0x04, 0x1c
        /*0066*/ 	.short	(.L_9209 - .L_9208)


	//   ....[0]....
.L_9208:
        /*0068*/ 	.word	0x00000190


	//   ....[1]....
        /*006c*/ 	.word	0x00000790


	//   ....[2]....
        /*0070*/ 	.word	0x000007f0


	//   ....[3]....
        /*0074*/ 	.word	0x00000a10


	//----- nvinfo : EIATTR_MAX_THREADS
	.align		4
.L_9209:
        /*0078*/ 	.byte	0x04, 0x05
        /*007a*/ 	.short	(.L_9211 - .L_9210)
.L_9210:
        /*007c*/ 	.word	0x00000200
        /*0080*/ 	.word	0x00000001
        /*0084*/ 	.word	0x00000001


	//----- nvinfo : EIATTR_CRS_STACK_SIZE
	.align		4
.L_9211:
        /*0088*/ 	.byte	0x04, 0x1e
        /*008a*/ 	.short	(.L_9213 - .L_9212)
.L_9212:
        /*008c*/ 	.word	0x00000000
.L_9213:


//--------------------- .nv.info._ZN2at6native55_GLOBAL__N__de093ff9_22_ForeachBinaryOpList_cu_a911ec4325multi_tensor_apply_kernelINS1_18TensorListMetadataILi2EEENS1_24BinaryOpListAlphaFunctorIbLi2ELi2ELi0EEEJSt4plusIbEbEEEvT_T0_DpT1_ --------------------------
	.section	.nv.info._ZN2at6native55_GLOBAL__N__de093ff9_22_ForeachBinaryOpList_cu_a911ec4325multi_tensor_apply_kernelINS1_18TensorListMetadataILi2EEENS1_24BinaryOpListAlphaFunctorIbLi2ELi2ELi0EEEJSt4plusIbEbEEEvT_T0_DpT1_,"",@"SHT_CUDA_INFO"
	.sectionflags	@""
	.align	4


	//----- nvinfo : EIATTR_CUDA_API_VERSION
	.align		4
        /*0000*/ 	.byte	0x04, 0x37
        /*0002*/ 	.short	(.L_9215 - .L_9214)
.L_9214:
        /*0004*/ 	.word	0x00000082


	//----- nvinfo : EIATTR_SW2861232_WAR
	.align		4
.L_9215:
        /*0008*/ 	.byte	0x01, 0x35
	.zero		2


	//----- nvinfo : EIATTR_PARAM_CBANK
	.align		4
        /*000c*/ 	.byte	0x04, 0x0a
        /*000e*/ 	.short	(.L_9217 - .L_9216)
	.align		4
.L_9216:
        /*0010*/ 	.word	index@(.nv.constant0._ZN2at6native55_GLOBAL__N__de093ff9_22_ForeachBinaryOpList_cu_a911ec4325multi_tensor_apply_kernelINS1_18TensorListMetadataILi2EEENS1_24BinaryOpListAlphaFunctorIbLi2ELi2ELi0EEEJSt4plusIbEbEEEvT_T0_DpT1_)
        /*0014*/ 	.short	0x0160
        /*0016*/ 	.short	0x0c4b


	//----- nvinfo : EIATTR_CBANK_PARAM_SIZE
	.align		4
.L_9217:
        /*0018*/ 	.byte	0x03, 0x19
        /*001a*/ 	.short	0x0c4b


	//----- nvinfo : EIATTR_KPARAM_INFO
	.align		4
        /*001c*/ 	.byte	0x04, 0x17
        /*001e*/ 	.short	(.L_9219 - .L_9218)
.L_9218:
        /*0020*/ 	.word	0x00000000
        /*0024*/ 	.short	0x0003
        /*0026*/ 	.short	0x0c4a
        /*0028*/ 	.byte	0x00, 0xf0, 0x05, 0x00


	//----- nvinfo : EIATTR_KPARAM_INFO
	.align		4
.L_9219:
        /*002c*/ 	.byte	0x04, 0x17
        /*002e*/ 	.short	(.L_9221 - .L_9220)
.L_9220:
        /*0030*/ 	.word	0x00000000
        /*0034*/ 	.short	0x0002
        /*0036*/ 	.short	0x0c49
        /*0038*/ 	.byte	0x00, 0xf0, 0x05, 0x00


	//----- nvinfo : EIATTR_KPARAM_INFO
	.align		4
.L_9221:
        /*003c*/ 	.byte	0x04, 0x17
        /*003e*/ 	.short	(.L_9223 - .L_9222)
.L_9222:
        /*0040*/ 	.word	0x00000000
        /*0044*/ 	.short	0x0001
        /*0046*/ 	.short	0x0c48
        /*0048*/ 	.byte	0x00, 0xf0, 0x05, 0x00


	//----- nvinfo : EIATTR_KPARAM_INFO
	.align		4
.L_9223:
        /*004c*/ 	.byte	0x04, 0x17
        /*004e*/ 	.short	(.L_9225 - .L_9224)
.L_9224:
        /*0050*/ 	.word	0x00000000
        /*0054*/ 	.short	0x0000
        /*0056*/ 	.short	0x0000
        /*0058*/ 	.byte	0x00, 0xf0, 0x21, 0x31


	//----- nvinfo : EIATTR_MAXREG_COUNT
	.align		4
.L_9225:
        /*005c*/ 	.byte	0x03, 0x1b
        /*005e*/ 	.short	0x0080


	//----- nvinfo : EIATTR_MERCURY_ISA_VERSION
	.align		4
        /*0060*/ 	.byte	0x03, 0x5f
        /*0062*/ 	.short	0x0000


	//----- nvinfo : EIATTR_EXIT_INSTR_OFFSETS
	.align		4
        /*0064*/ 	.byte	0x04, 0x1c
        /*0066*/ 	.short	(.L_9227 - .L_9226)


	//   ....[0]....
.L_9226:
        /*0068*/ 	.word	0x000001a0


	//   ....[1]....
        /*006c*/ 	.word	0x00000850


	//   ....[2]....
        /*0070*/ 	.word	0x000008b0


	//   ....[3]....
        /*0074*/ 	.word	0x00000c40


	//----- nvinfo : EIATTR_MAX_THREADS
	.align		4
.L_9227:
        /*0078*/ 	.byte	0x04, 0x05
        /*007a*/ 	.short	(.L_9229 - .L_9228)
.L_9228:
        /*007c*/ 	.word	0x00000200
        /*0080*/ 	.word	0x00000001
        /*0084*/ 	.word	0x00000001


	//----- nvinfo : EIATTR_CRS_STACK_SIZE
	.align		4
.L_9229:
        /*0088*/ 	.byte	0x04, 0x1e
        /*008a*/ 	.short	(.L_9231 - .L_9230)
.L_9230:
        /*008c*/ 	.word	0x00000000
.L_9231:


//--------------------- .nv.info._ZN2at6native55_GLOBAL__N__de093ff9_22_ForeachBinaryOpList_cu_a911ec4325multi_tensor_apply_kernelINS1_18TensorListMetadataILi2EEENS1_24BinaryOpListAlphaFunctorIN3c107complexIfEELi2ELi2ELi0EEEJSt4plusIS8_ES8_EEEvT_T0_DpT1_ --------------------------
	.section	.nv.info._ZN2at6native55_GLOBAL__N__de093ff9_22_ForeachBinaryOpList_cu_a911ec4325multi_tensor_apply_kernelINS1_18TensorListMetadataILi2EEENS1_24BinaryOpListAlphaFunctorIN3c107complexIfEELi2ELi2ELi0EEEJSt4plusIS8_ES8_EEEvT_T0_DpT1_,"",@"SHT_CUDA_INFO"
	.sectionflags	@""
	.align	4


	//----- nvinfo : EIATTR_CUDA_API_VERSION
	.align		4
        /*0000*/ 	.byte	0x04, 0x37
        /*0002*/ 	.short	(.L_9233 - .L_9232)
.L_9232:
        /*0004*/ 	.word	0x00000082


	//----- nvinfo : EIATTR_SW2861232_WAR
	.align		4
.L_9233:
        /*0008*/ 	.byte	0x01, 0x35
	.zero		2


	//----- nvinfo : EIATTR_PARAM_CBANK
	.align		4
        /*000c*/ 	.byte	0x04, 0x0a
        /*000e*/ 	.short	(.L_9235 - .L_9234)
	.align		4
.L_9234:
        /*0010*/ 	.word	index@(.nv.constant0._ZN2at6native55_GLOBAL__N__de093ff9_22_ForeachBinaryOpList_cu_a911ec4325multi_tensor_apply_kernelINS1_18TensorListMetadataILi2EEENS1_24BinaryOpListAlphaFunctorIN3c107complexIfEELi2ELi2ELi0EEEJSt4plusIS8_ES8_EEEvT_T0_DpT1_)
        /*0014*/ 	.short	0x0160
        /*0016*/ 	.short	0x0c58


	//----- nvinfo : EIATTR_CBANK_PARAM_SIZE
	.align		4
.L_9235:
        /*0018*/ 	.byte	0x03, 0x19
        /*001a*/ 	.short	0x0c58


	//----- nvinfo : EIATTR_KPARAM_INFO
	.align		4
        /*001c*/ 	.byte	0x04, 0x17
        /*001e*/ 	.short	(.L_9237 - .L_9236)
.L_9236:
        /*0020*/ 	.word	0x00000000
        /*0024*/ 	.short	0x0003
        /*0026*/ 	.short	0x0c50
        /*0028*/ 	.byte	0x00, 0xf0, 0x21, 0x00


	//----- nvinfo : EIATTR_KPARAM_INFO
	.align		4
.L_9237:
        /*002c*/ 	.byte	0x04, 0x17
        /*002e*/ 	.short	(.L_9239 - .L_9238)
.L_9238:
        /*0030*/ 	.word	0x00000000
        /*0034*/ 	.short	0x0002
        /*0036*/ 	.short	0x0c49
        /*0038*/ 	.byte	0x00, 0xf0, 0x05, 0x00


	//----- nvinfo : EIATTR_KPARAM_INFO
	.align		4
.L_9239:
        /*003c*/ 	.byte	0x04, 0x17
        /*003e*/ 	.short	(.L_9241 - .L_9240)
.L_9240:
        /*0040*/ 	.word	0x00000000
        /*0044*/ 	.short	0x0001
        /*0046*/ 	.short	0x0c48
        /*0048*/ 	.byte	0x00, 0xf0, 0x05, 0x00


	//----- nvinfo : EIATTR_KPARAM_INFO
	.align		4
.L_9241:
        /*004c*/ 	.byte	0x04, 0x17
        /*004e*/ 	.short	(.L_9243 - .L_9242)
.L_9242:
        /*0050*/ 	.word	0x00000000
        /*0054*/ 	.short	0x0000
        /*0056*/ 	.short	0x0000
        /*0058*/ 	.byte	0x00, 0xf0, 0x21, 0x31


	//----- nvinfo : EIATTR_MAXREG_COUNT
	.align		4
.L_9243:
        /*005c*/ 	.byte	0x03, 0x1b
        /*005e*/ 	.short	0x0080


	//----- nvinfo : EIATTR_MERCURY_ISA_VERSION
	.align		4
        /*0060*/ 	.byte	0x03, 0x5f
        /*0062*/ 	.short	0x0000


	//----- nvinfo : EIATTR_EXIT_INSTR_OFFSETS
	.align		4
        /*0064*/ 	.byte	0x04, 0x1c
        /*0066*/ 	.short	(.L_9245 - .L_9244)


	//   ....[0]....
.L_9244:
        /*0068*/ 	.word	0x00000190


	//   ....[1]....
        /*006c*/ 	.word	0x00000860


	//   ....[2]....
        /*0070*/ 	.word	0x000008c0


	//   ....[3]....
        /*0074*/ 	.word	0x00000bb0


	//----- nvinfo : EIATTR_MAX_THREADS
	.align		4
.L_9245:
        /*0078*/ 	.byte	0x04, 0x05
        /*007a*/ 	.short	(.L_9247 - .L_9246)
.L_9246:
        /*007c*/ 	.word	0x00000200
        /*0080*/ 	.word	0x00000001
        /*0084*/ 	.word	0x00000001


	//----- nvinfo : EIATTR_CRS_STACK_SIZE
	.align		4
.L_9247:
        /*0088*/ 	.byte	0x04, 0x1e
        /*008a*/ 	.short	(.L_9249 - .L_9248)
.L_9248:
        /*008c*/ 	.word	0x00000000
.L_9249:


//--------------------- .nv.info._ZN2at6native55_GLOBAL__N__de093ff9_22_ForeachBinaryOpList_cu_a911ec4325multi_tensor_apply_kernelINS1_18TensorListMetadataILi2EEENS1_24BinaryOpListAlphaFunctorIN3c107complexIdEELi2ELi2ELi0EEEJSt4plusIS8_ES8_EEEvT_T0_DpT1_ --------------------------
	.section	.nv.info._ZN2at6native55_GLOBAL__N__de093ff9_22_ForeachBinaryOpList_cu_a911ec4325multi_tensor_apply_kernelINS1_18TensorListMetadataILi2EEENS1_24BinaryOpListAlphaFunctorIN3c107complexIdEELi2ELi2ELi0EEEJSt4plusIS8_ES8_EEEvT_T0_DpT1_,"",@"SHT_CUDA_INFO"
	.sectionflags	@""
	.align	4


	//----- nvinfo : EIATTR_CUDA_API_VERSION
	.align		4
        /*0000*/ 	.byte	0x04, 0x37
        /*0002*/ 	.short	(.L_9251 - .L_9250)
.L_9250:
        /*0004*/ 	.word	0x00000082


	//----- nvinfo : EIATTR_SW2861232_WAR
	.align		4
.L_9251:
        /*0008*/ 	.byte	0x01, 0x35
	.zero		2


	//----- nvinfo : EIATTR_PARAM_CBANK
	.align		4
        /*000c*/ 	.byte	0x04, 0x0a
        /*000e*/ 	.short	(.L_9253 - .L_9252)
	.align		4
.L_9252:
        /*0010*/ 	.word	index@(.nv.constant0._ZN2at6native55_GLOBAL__N__de093ff9_22_ForeachBinaryOpList_cu_a911ec4325multi_tensor_apply_kernelINS1_18TensorListMetadataILi2EEENS1_24BinaryOpListAlphaFunctorIN3c107complexIdEELi2ELi2ELi0EEEJSt4plusIS8_ES8_EEEvT_T0_DpT1_)
        /*0014*/ 	.short	0x0160
        /*0016*/ 	.short	0x0c60


	//----- nvinfo : EIATTR_CBANK_PARAM_SIZE
	.align		4
.L_9253:
        /*0018*/ 	.byte	0x03, 0x19
        /*001a*/ 	.short	0x0c60


	//----- nvinfo : EIATTR_KPARAM_INFO
	.align		4
        /*001c*/ 	.byte	0x04, 0x17
        /*001e*/ 	.short	(.L_9255 - .L_9254)
.L_9254:
        /*0020*/ 	.word	0x00000000
        /*0024*/ 	.short	0x0003
        /*0026*/ 	.short	0x0c50
        /*0028*/ 	.byte	0x00, 0xf0, 0x41, 0x00


	//----- nvinfo : EIATTR_KPARAM_INFO
	.align		4
.L_9255:
        /*002c*/ 	.byte	0x04, 0x17
        /*002e*/ 	.short	(.L_9257 - .L_9256)
.L_9256:
        /*0030*/ 	.word	0x00000000
        /*0034*/ 	.short	0x0002
        /*0036*/ 	.short	0x0c49
        /*0038*/ 	.byte	0x00, 0xf0, 0x05, 0x00


	//----- nvinfo : EIATTR_KPARAM_INFO
	.align		4
.L_9257:
        /*003c*/ 	.byte	0x04, 0x17
        /*003e*/ 	.short	(.L_9259 - .L_9258)
.L_9258:
        /*0040*/ 	.word	0x00000000
        /*0044*/ 	.short	0x0001
        /*0046*/ 	.short	0x0c48
        /*0048*/ 	.byte	0x00, 0xf0, 0x05, 0x00


	//----- nvinfo : EIATTR_KPARAM_INFO
	.align		4
.L_9259:
        /*004c*/ 	.byte	0x04, 0x17
        /*004e*/ 	.short	(.L_9261 - .L_9260)
.L_9260:
        /*0050*/ 	.word	0x00000000
        /*0054*/ 	.short	0x0000
        /*0056*/ 	.short	0x0000
        /*0058*/ 	.byte	0x00, 0xf0, 0x21, 0x31


	//----- nvinfo : EIATTR_MAXREG_COUNT
	.align		4
.L_9261:
        /*005c*/ 	.byte	0x03, 0x1b
        /*005e*/ 	.short	0x0080


	//----- nvinfo : EIATTR_MERCURY_ISA_VERSION
	.align		4
        /*0060*/ 	.byte	0x03, 0x5f
        /*0062*/ 	.short	0x0000


	//----- nvinfo : EIATTR_EXIT_INSTR_OFFSETS
	.align		4
        /*0064*/ 	.byte	0x04, 0x1c
        /*0066*/ 	.short	(.L_9263 - .L_9262)


	//   ....[0]....
.L_9262:
        /*0068*/ 	.word	0x00000160


	//   ....[1]....
        /*006c*/ 	.word	0x00000860


	//   ....[2]....
        /*0070*/ 	.word	0x000008c0


	//   ....[3]....
        /*0074*/ 	.word	0x00000c10


	//----- nvinfo : EIATTR_MAX_THREADS
	.align		4
.L_9263:
        /*0078*/ 	.byte	0x04, 0x05
        /*007a*/ 	.short	(.L_9265 - .L_9264)
.L_9264:
        /*007c*/ 	.word	0x00000200
        /*0080*/ 	.word	0x00000001
        /*0084*/ 	.word	0x00000001


	//----- nvinfo : EIATTR_CRS_STACK_SIZE
	.align		4
.L_9265:
        /*0088*/ 	.byte	0x04, 0x1e
        /*008a*/ 	.short	(.L_9267 - .L_9266)
.L_9266:
        /*008c*/ 	.word	0x00000000
.L_9267:


//--------------------- .nv.info._ZN2at6native55_GLOBAL__N__de093ff9_22_ForeachBinaryOpList_cu_a911ec4325multi_tensor_apply_kernelINS1_18TensorListMetadataILi2EEENS1_24BinaryOpListAlphaFunctorIfLi2ELi2ELi0EEEJSt4plusIfEfEEEvT_T0_DpT1_ --------------------------
	.section	.nv.info._ZN2at6native55_GLOBAL__N__de093ff9_22_ForeachBinaryOpList_cu_a911ec4325multi_tensor_apply_kernelINS1_18TensorListMetadataILi2EEENS1_24BinaryOpListAlphaFunctorIfLi2ELi2ELi0EEEJSt4plusIfEfEEEvT_T0_DpT1_,"",@"SHT_CUDA_INFO"
	.sectionflags	@""
	.align	4


	//----- nvinfo : EIATTR_CUDA_API_VERSION
	.align		4
        /*0000*/ 	.byte	0x04, 0x37
        /*0002*/ 	.short	(.L_9269 - .L_9268)
.L_9268:
        /*0004*/ 	.word	0x00000082


	//----- nvinfo : EIATTR_SW2861232_WAR
	.align		4
.L_9269:
        /*0008*/ 	.byte	0x01, 0x35
	.zero		2


	//----- nvinfo : EIATTR_PARAM_CBANK
	.align		4
        /*000c*/ 	.byte	0x04, 0x0a
        /*000e*/ 	.short	(.L_9271 - .L_9270)
	.align		4
.L_9270:
        /*0010*/ 	.word	index@(.nv.constant0._ZN2at6native55_GLOBAL__N__de093ff9_22_ForeachBinaryOpList_cu_a911ec4325multi_tensor_apply_kernelINS1_18TensorListMetadataILi2EEENS1_24BinaryOpListAlphaFunctorIfLi2ELi2ELi0EEEJSt4plusIfEfEEEvT_T0_DpT1_)
        /*0014*/ 	.short	0x0160
        /*0016*/ 	.short	0x0c50


	//----- nvinfo : EIATTR_CBANK_PARAM_SIZE
	.align		4
.L_9271:
        /*0018*/ 	.byte	0x03, 0x19
        /*001a*/ 	.short	0x0c50


	//----- nvinfo : EIATTR_KPARAM_INFO
	.align		4
        /*001c*/ 	.byte	0x04, 0x17
        /*001e*/ 	.short	(.L_9273 - .L_9272)
.L_9272:
        /*0020*/ 	.word	0x00000000
        /*0024*/ 	.short	0x0003
        /*0026*/ 	.short	0x0c4c
        /*0028*/ 	.byte	0x00, 0xf0, 0x11, 0x00


	//----- nvinfo : EIATTR_KPARAM_INFO
	.align		4
.L_9273:
        /*002c*/ 	.byte	0x04, 0x17
        /*002e*/ 	.short	(.L_9275 - .L_9274)
.L_9274:
        /*0030*/ 	.word	0x00000000
        /*0034*/ 	.short	0x0002
        /*0036*/ 	.short	0x0c49
        /*0038*/ 	.byte	0x00, 0xf0, 0x05, 0x00


	//----- nvinfo : EIATTR_KPARAM_INFO
	.align		4
.L_9275:
        /*003c*/ 	.byte	0x04, 0x17
        /*003e*/ 	.short	(.L_9277 - .L_9276)
.L_9276:
        /*0040*/ 	.word	0x00000000
        /*0044*/ 	.short	0x0001
        /*0046*/ 	.short	0x0c48
        /*0048*/ 	.byte	0x00, 0xf0, 0x05, 0x00


	//----- nvinfo : EIATTR_KPARAM_INFO
	.align		4
.L_9277:
        /*004c*/ 	.byte	0x04, 0x17
        /*004e*/ 	.short	(.L_9279 - .L_9278)
.L_9278:
        /*0050*/ 	.word	0x00000000
        /*0054*/ 	.short	0x0000
        /*0056*/ 	.short	0x0000
        /*0058*/ 	.byte	0x00, 0xf0, 0x21, 0x31


	//----- nvinfo : EIATTR_MAXREG_COUNT
	.align		4
.L_9279:
        /*005c*/ 	.byte	0x03, 0x1b
        /*005e*/ 	.short	0x0080


	//----- nvinfo : EIATTR_MERCURY_ISA_VERSION
	.align		4
        /*0060*/ 	.byte	0x03, 0x5f
        /*0062*/ 	.short	0x0000


	//----- nvinfo : EIATTR_EXIT_INSTR_OFFSETS
	.align		4
        /*0064*/ 	.byte	0x04, 0x1c
        /*0066*/ 	.short	(.L_9281 - .L_9280)


	//   ....[0]....
.L_9280:
        /*0068*/ 	.word	0x00000190


	//   ....[1]....
        /*006c*/ 	.word	0x000006b0


	//   ....[2]....
        /*0070*/ 	.word	0x00000710


	//   ....[3]....
        /*0074*/ 	.word	0x00000890


	//----- nvinfo : EIATTR_MAX_THREADS
	.align		4
.L_9281:
        /*0078*/ 	.byte	0x04, 0x05
        /*007a*/ 	.short	(.L_9283 - .L_9282)
.L_9282:
        /*007c*/ 	.word	0x00000200
        /*0080*/ 	.word	0x00000001
        /*0084*/ 	.word	0x00000001


	//----- nvinfo : EIATTR_CRS_STACK_SIZE
	.align		4
.L_9283:
        /*0088*/ 	.byte	0x04, 0x1e
        /*008a*/ 	.short	(.L_9285 - .L_9284)
.L_9284:
        /*008c*/ 	.word	0x00000000
.L_9285:


//--------------------- .nv.info._ZN2at6native55_GLOBAL__N__de093ff9_22_ForeachBinaryOpList_cu_a911ec4325multi_tensor_apply_kernelINS1_18TensorListMetadataILi2EEENS1_24BinaryOpListAlphaFunctorIdLi2ELi2ELi0EEEJSt4plusIdEdEEEvT_T0_DpT1_ --------------------------
	.section	.nv.info._ZN2at6native55_GLOBAL__N__de093ff9_22_ForeachBinaryOpList_cu_a911ec4325multi_tensor_apply_kernelINS1_18TensorListMetadataILi2EEENS1_24BinaryOpListAlphaFunctorIdLi2ELi2ELi0EEEJSt4plusIdEdEEEvT_T0_DpT1_,"",@"SHT_CUDA_INFO"
	.sectionflags	@""
	.align	4


	//----- nvinfo : EIATTR_CUDA_API_VERSION
	.align		4
        /*0000*/ 	.byte	0x04, 0x37
        /*0002*/ 	.short	(.L_9287 - .L_9286)
.L_9286:
        /*0004*/ 	.word	0x00000082


	//----- nvinfo : EIATTR_SW2861232_WAR
	.align		4
.L_9287:
        /*0008*/ 	.byte	0x01, 0x35
	.zero		2


	//----- nvinfo : EIATTR_PARAM_CBANK
	.align		4
        /*000c*/ 	.byte	0x04, 0x0a
        /*000e*/ 	.short	(.L_9289 - .L_9288)
	.align		4
.L_9288:
        /*0010*/ 	.word	index@(.nv.constant0._ZN2at6native55_GLOBAL__N__de093ff9_22_ForeachBinaryOpList_cu_a911ec4325multi_tensor_apply_kernelINS1_18TensorListMetadataILi2EEENS1_24BinaryOpListAlphaFunctorIdLi2ELi2ELi0EEEJSt4plusIdEdEEEvT_T0_DpT1_)
        /*0014*/ 	.short	0x0160
        /*0016*/ 	.short	0x0c58


	//----- nvinfo : EIATTR_CBANK_PARAM_SIZE
	.align		4
.L_9289:
        /*0018*/ 	.byte	0x03, 0x19
        /*001a*/ 	.short	0x0c58


	//----- nvinfo : EIATTR_KPARAM_INFO
	.align		4
        /*001c*/ 	.byte	0x04, 0x17
        /*001e*/ 	.short	(.L_9291 - .L_9290)
.L_9290:
        /*0020*/ 	.word	0x00000000
        /*0024*/ 	.short	0x0003
        /*0026*/ 	.short	0x0c50
        /*0028*/ 	.byte	0x00, 0xf0, 0x21, 0x00


	//----- nvinfo : EIATTR_KPARAM_INFO
	.align		4
.L_9291:
        /*002c*/ 	.byte	0x04, 0x17
        /*002e*/ 	.short	(.L_9293 - .L_9292)
.L_9292:
        /*0030*/ 	.word	0x00000000
        /*0034*/ 	.short	0x0002
        /*0036*/ 	.short	0x0c49
        /*0038*/ 	.byte	0x00, 0xf0, 0x05, 0x00


	//----- nvinfo : EIATTR_KPARAM_INFO
	.align		4
.L_9293:
        /*003c*/ 	.byte	0x04, 0x17
        /*003e*/ 	.short	(.L_9295 - .L_9294)
.L_9294:
        /*0040*/ 	.word	0x00000000
        /*0044*/ 	.short	0x0001
        /*0046*/ 	.short	0x0c48
        /*0048*/ 	.byte	0x00, 0xf0, 0x05, 0x00


	//----- nvinfo : EIATTR_KPARAM_INFO
	.align		4
.L_9295:
        /*004c*/ 	.byte	0x04, 0x17
        /*004e*/ 	.short	(.L_9297 - .L_9296)
.L_9296:
        /*0050*/ 	.word	0x00000000
        /*0054*/ 	.short	0x0000
        /*0056*/ 	.short	0x0000
        /*0058*/ 	.byte	0x00, 0xf0, 0x21, 0x31


	//----- nvinfo : EIATTR_MAXREG_COUNT
	.align		4
.L_9297:
        /*005c*/ 	.byte	0x03, 0x1b
        /*005e*/ 	.short	0x0080


	//----- nvinfo : EIATTR_MERCURY_ISA_VERSION
	.align		4
        /*0060*/ 	.byte	0x03, 0x5f
        /*0062*/ 	.short	0x0000


	//----- nvinfo : EIATTR_EXIT_INSTR_OFFSETS
	.align		4
        /*0064*/ 	.byte	0x04, 0x1c
        /*0066*/ 	.short	(.L_9299 - .L_9298)


	//   ....[0]....
.L_9298:
        /*0068*/ 	.word	0x00000190


	//   ....[1]....
        /*006c*/ 	.word	0x00000720


	//   ....[2]....
        /*0070*/ 	.word	0x00000780


	//   ....[3]....
        /*0074*/ 	.word	0x00000930


	//----- nvinfo : EIATTR_MAX_THREADS
	.align		4
.L_9299:
        /*0078*/ 	.byte	0x04, 0x05
        /*007a*/ 	.short	(.L_9301 - .L_9300)
.L_9300:
        /*007c*/ 	.word	0x00000200
        /*0080*/ 	.word	0x00000001
        /*0084*/ 	.word	0x00000001


	//----- nvinfo : EIATTR_CRS_STACK_SIZE
	.align		4
.L_9301:
        /*0088*/ 	.byte	0x04, 0x1e
        /*008a*/ 	.short	(.L_9303 - .L_9302)
.L_9302:
        /*008c*/ 	.word	0x00000000
.L_9303:


//--------------------- .nv.info._ZN2at6native55_GLOBAL__N__de093ff9_22_ForeachBinaryOpList_cu_a911ec4325multi_tensor_apply_kernelINS1_18TensorListMetadataILi2EEENS1_24BinaryOpListAlphaFunctorIsLi2ELi2ELi0EEEJSt4plusIsEsEEEvT_T0_DpT1_ --------------------------
	.section	.nv.info._ZN2at6native55_GLOBAL__N__de093ff9_22_ForeachBinaryOpList_cu_a911ec4325multi_tensor_apply_kernelINS1_18TensorListMetadataILi2EEENS1_24BinaryOpListAlphaFunctorIsLi2ELi2ELi0EEEJSt4plusIsEsEEEvT_T0_DpT1_,"",@"SHT_CUDA_INFO"
	.sectionflags	@""
	.align	4


	//----- nvinfo : EIATTR_CUDA_API_VERSION
	.align		4
        /*0000*/ 	.byte	0x04, 0x37
        /*0002*/ 	.short	(.L_9305 - .L_9304)
.L_9304:
        /*0004*/ 	.word	0x00000082


	//----- nvinfo : EIATTR_SW2861232_WAR
	.align		4
.L_9305:
        /*0008*/ 	.byte	0x01, 0x35
	.zero		2


	//----- nvinfo : EIATTR_PARAM_CBANK
	.align		4
        /*000c*/ 	.byte	0x04, 0x0a
        /*000e*/ 	.short	(.L_9307 - .L_9306)
	.align		4
.L_9306:
        /*0010*/ 	.word	index@(.nv.constant0._ZN2at6native55_GLOBAL__N__de093ff9_22_ForeachBinaryOpList_cu_a911ec4325multi_tensor_apply_kernelINS1_18TensorListMetadataILi2EEENS1_24BinaryOpListAlphaFunctorIsLi2ELi2ELi0EEEJSt4plusIsEsEEEvT_T0_DpT1_)
        /*0014*/ 	.short	0x0160
        /*0016*/ 	.short	0x0c4c


	//----- nvinfo : EIATTR_CBANK_PARAM_SIZE
	.align		4
.L_9307:
        /*0018*/ 	.byte	0x03, 0x19
        /*001a*/ 	.short	0x0c4c


	//----- nvinfo : EIATTR_KPARAM_INFO
	.align		4
        /*001c*/ 	.byte	0x04, 0x17
        /*001e*/ 	.short	(.L_9309 - .L_9308)
.L_9308:
        /*0020*/ 	.word	0x00000000
        /*0024*/ 	.short	0x0003
        /*0026*/ 	.short	0x0c4a
        /*0028*/ 	.byte	0x00, 0xf0, 0x09, 0x00


	//----- nvinfo : EIATTR_KPARAM_INFO
	.align		4
.L_9309:
        /*002c*/ 	.byte	0x04, 0x17
        /*002e*/ 	.short	(.L_9311 - .L_9310)
.L_9310:
        /*0030*/ 	.word	0x00000000
        /*0034*/ 	.short	0x0002
        /*0036*/ 	.short	0x0c49
        /*0038*/ 	.byte	0x00, 0xf0, 0x05, 0x00


	//----- nvinfo : EIATTR_KPARAM_INFO
	.align		4
.L_9311:
        /*003c*/ 	.byte	0x04, 0x17
        /*003e*/ 	.short	(.L_9313 - .L_9312)
.L_9312:
        /*0040*/ 	.word	0x00000000
        /*0044*/ 	.short	0x0001
        /*0046*/ 	.short	0x0c48
        /*0048*/ 	.byte	0x00, 0xf0, 0x05, 0x00


	//----- nvinfo : EIATTR_KPARAM_INFO
	.align		4
.L_9313:
        /*004c*/ 	.byte	0x04, 0x17
        /*004e*/ 	.short	(.L_9315 - .L_9314)
.L_9314:
        /*0050*/ 	.word	0x00000000
        /*0054*/ 	.short	0x0000
        /*0056*/ 	.short	0x0000
        /*0058*/ 	.byte	0x00, 0xf0, 0x21, 0x31


	//----- nvinfo : EIATTR_MAXREG_COUNT
	.align		4
.L_9315:
        /*005c*/ 	.byte	0x03, 0x1b
        /*005e*/ 	.short	0x0080


	//----- nvinfo : EIATTR_MERCURY_ISA_VERSION
	.align		4
        /*0060*/ 	.byte	0x03, 0x5f
        /*0062*/ 	.short	0x0000


	//----- nvinfo : EIATTR_EXIT_INSTR_OFFSETS
	.align		4
        /*0064*/ 	.byte	0x04, 0x1c
        /*0066*/ 	.short	(.L_9317 - .L_9316)


	//   ....[0]....
.L_9316:
        /*0068*/ 	.word	0x00000190


	//   ....[1]....
        /*006c*/ 	.word	0x00000740


	//   ....[2]....
        /*0070*/ 	.word	0x000007a0


	//   ....[3]....
        /*0074*/ 	.word	0x000009c0


	//----- nvinfo : EIATTR_MAX_THREADS
	.align		4
.L_9317:
        /*0078*/ 	.byte	0x04, 0x05
        /*007a*/ 	.short	(.L_9319 - .L_9318)
.L_9318:
        /*007c*/ 	.word	0x00000200
        /*0080*/ 	.word	0x00000001
        /*0084*/ 	.word	0x00000001


	//----- nvinfo : EIATTR_CRS_STACK_SIZE
	.align		4
.L_9319:
        /*0088*/ 	.byte	0x04, 0x1e
        /*008a*/ 	.short	(.L_9321 - .L_9320)
.L_9320:
        /*008c*/ 	.word	0x00000000
.L_9321:


//--------------------- .nv.info._ZN2at6native55_GLOBAL__N__de093ff9_22_ForeachBinaryOpList_cu_a911ec4325multi_tensor_apply_kernelINS1_18TensorListMetadataILi2EEENS1_24BinaryOpListAlphaFunctorIlLi2ELi2ELi0EEEJSt4plusIlElEEEvT_T0_DpT1_ --------------------------
	.section	.nv.info._ZN2at6native55_GLOBAL__N__de093ff9_22_ForeachBinaryOpList_cu_a911ec4325multi_tensor_apply_kernelINS1_18TensorListMetadataILi2EEENS1_24BinaryOpListAlphaFunctorIlLi2ELi2ELi0EEEJSt4plusIlElEEEvT_T0_DpT1_,"",@"SHT_CUDA_INFO"
	.sectionflags	@""
	.align	4


	//----- nvinfo : EIATTR_CUDA_API_VERSION
	.align		4
        /*0000*/ 	.byte	0x04, 0x37
        /*0002*/ 	.short	(.L_9323 - .L_9322)
.L_9322:
        /*0004*/ 	.word	0x00000082


	//----- nvinfo : EIATTR_SW2861232_WAR
	.align		4
.L_9323:
        /*0008*/ 	.byte	0x01, 0x35
	.zero		2


	//----- nvinfo : EIATTR_PARAM_CBANK
	.align		4
        /*000c*/ 	.byte	0x04, 0x0a
        /*000e*/ 	.short	(.L_9325 - .L_9324)
	.align		4
.L_9324:
        /*0010*/ 	.word	index@(.nv.constant0._ZN2at6native55_GLOBAL__N__de093ff9_22_ForeachBinaryOpList_cu_a911ec4325multi_tensor_apply_kernelINS1_18TensorListMetadataILi2EEENS1_24BinaryOpListAlphaFunctorIlLi2ELi2ELi0EEEJSt4plusIlElEEEvT_T0_DpT1_)
        /*0014*/ 	.short	0x0160
        /*0016*/ 	.short	0x0c58


	//----- nvinfo : EIATTR_CBANK_PARAM_SIZE
	.align		4
.L_9325:
        /*0018*/ 	.byte	0x03, 0x19
        /*001a*/ 	.short	0x0c58


	//----- nvinfo : EIATTR_KPARAM_INFO
	.align		4
        /*001c*/ 	.byte	0x04, 0x17
        /*001e*/ 	.short	(.L_9327 - .L_9326)
.L_9326:
        /*0020*/ 	.word	0x00000000
        /*0024*/ 	.short	0x0003
        /*0026*/ 	.short	0x0c50
        /*0028*/ 	.byte	0x00, 0xf0, 0x21, 0x00


	//----- nvinfo : EIATTR_KPARAM_INFO
	.align		4
.L_9327:
        /*002c*/ 	.byte	0x04, 0x17
        /*002e*/ 	.short	(.L_9329 - .L_9328)
.L_9328:
        /*0030*/ 	.word	0x00000000
        /*0034*/ 	.short	0x0002
        /*0036*/ 	.short	0x0c49
        /*0038*/ 	.byte	0x00, 0xf0, 0x05, 0x00


	//----- nvinfo : EIATTR_KPARAM_INFO
	.align		4
.L_9329:
        /*003c*/ 	.byte	0x04, 0x17
        /*003e*/ 	.short	(.L_9331 - .L_9330)
.L_9330:
        /*0040*/ 	.word	0x00000000
        /*0044*/ 	.short	0x0001
        /*0046*/ 	.short	0x0c48
        /*0048*/ 	.byte	0x00, 0xf0, 0x05, 0x00


	//----- nvinfo : EIATTR_KPARAM_INFO
	.align		4
.L_9331:
        /*004c*/ 	.byte	0x04, 0x17
        /*004e*/ 	.short	(.L_9333 - .L_9332)
.L_9332:
        /*0050*/ 	.word	0x00000000
        /*0054*/ 	.short	0x0000
        /*0056*/ 	.short	0x0000
        /*0058*/ 	.byte	0x00, 0xf0, 0x21, 0x31


	//----- nvinfo : EIATTR_MAXREG_COUNT
	.align		4
.L_9333:
        /*005c*/ 	.byte	0x03, 0x1b
        /*005e*/ 	.short	0x0080


	//----- nvinfo : EIATTR_MERCURY_ISA_VERSION
	.align		4
        /*0060*/ 	.byte	0x03, 0x5f
        /*0062*/ 	.short	0x0000


	//----- nvinfo : EIATTR_EXIT_INSTR_OFFSETS
	.align		4
        /*0064*/ 	.byte	0x04, 0x1c
        /*0066*/ 	.short	(.L_9335 - .L_9334)


	//   ....[0]....
.L_9334:
        /*0068*/ 	.word	0x00000190


	//   ....[1]....
        /*006c*/ 	.word	0x000007e0


	//   ....[2]....
        /*0070*/ 	.word	0x00000840


	//   ....[3]....
        /*0074*/ 	.word	0x00000ad0


	//----- nvinfo : EIATTR_MAX_THREADS
	.align		4
.L_9335:
        /*0078*/ 	.byte	0x04, 0x05
        /*007a*/ 	.short	(.L_9337 - .L_9336)
.L_9336:
        /*007c*/ 	.word	0x00000200
        /*0080*/ 	.word	0x00000001
        /*0084*/ 	.word	0x00000001


	//----- nvinfo : EIATTR_CRS_STACK_SIZE
	.align		4
.L_9337:
        /*0088*/ 	.byte	0x04, 0x1e
        /*008a*/ 	.short	(.L_9339 - .L_9338)
.L_9338:
        /*008c*/ 	.word	0x00000000
.L_9339:


//--------------------- .nv.info._ZN2at6native55_GLOBAL__N__de093ff9_22_ForeachBinaryOpList_cu_a911ec4325multi_tensor_apply_kernelINS1_18TensorListMetadataILi2EEENS1_24BinaryOpListAlphaFunctorIiLi2ELi2ELi0EEEJSt4plusIiEiEEEvT_T0_DpT1_ --------------------------
	.section	.nv.info._ZN2at6native55_GLOBAL__N__de093ff9_22_ForeachBinaryOpList_cu_a911ec4325multi_tensor_apply_kernelINS1_18TensorListMetadataILi2EEENS1_24BinaryOpListAlphaFunctorIiLi2ELi2ELi0EEEJSt4plusIiEiEEEvT_T0_DpT1_,"",@"SHT_CUDA_INFO"
	.sectionflags	@""
	.align	4


	//----- nvinfo : EIATTR_CUDA_API_VERSION
	.align		4
        /*0000*/ 	.byte	0x04, 0x37
        /*0002*/ 	.short	(.L_9341 - .L_9340)
.L_9340:
        /*0004*/ 	.word	0x00000082


	//----- nvinfo : EIATTR_SW2861232_WAR
	.align		4
.L_9341:
        /*0008*/ 	.byte	0x01, 0x35
	.zero		2


	//----- nvinfo : EIATTR_PARAM_CBANK
	.align		4
        /*000c*/ 	.byte	0x04, 0x0a
        /*000e*/ 	.short	(.L_9343 - .L_9342)
	.align		4
.L_9342:
        /*0010*/ 	.word	index@(.nv.constant0._ZN2at6native55_GLOBAL__N__de093ff9_22_ForeachBinaryOpList_cu_a911ec4325multi_tensor_apply_kernelINS1_18TensorListMetadataILi2EEENS1_24BinaryOpListAlphaFunctorIiLi2ELi2ELi0EEEJSt4plusIiEiEEEvT_T0_DpT1_)
        /*0014*/ 	.short	0x0160
        /*0016*/ 	.short	0x0c50


	//----- nvinfo : EIATTR_CBANK_PARAM_SIZE
	.align		4
.L_9343:
        /*0018*/ 	.byte	0x03, 0x19
        /*001a*/ 	.short	0x0c50


	//----- nvinfo : EIATTR_KPARAM_INFO
	.align		4
        /*001c*/ 	.byte	0x04, 0x17
        /*001e*/ 	.short	(.L_9345 - .L_9344)
.L_9344:
        /*0020*/ 	.word	0x00000000
        /*0024*/ 	.short	0x0003
        /*0026*/ 	.short	0x0c4c
        /*0028*/ 	.byte	0x00, 0xf0, 0x11, 0x00


	//----- nvinfo : EIATTR_KPARAM_INFO
	.align		4
.L_9345:
        /*002c*/ 	.byte	0x04, 0x17
        /*002e*/ 	.short	(.L_9347 - .L_9346)
.L_9346:
        /*0030*/ 	.word	0x00000000
        /*0034*/ 	.short	0x0002
        /*0036*/ 	.short	0x0c49
        /*0038*/ 	.byte	0x00, 0xf0, 0x05, 0x00


	//----- nvinfo : EIATTR_KPARAM_INFO
	.align		4
.L_9347:
        /*003c*/ 	.byte	0x04, 0x17
        /*003e*/ 	.short	(.L_9349 - .L_9348)
.L_9348:
        /*0040*/ 	.word	0x00000000
        /*0044*/ 	.short	0x0001
        /*0046*/ 	.short	0x0c48
        /*0048*/ 	.byte	0x00, 0xf0, 0x05, 0x00


	//----- nvinfo : EIATTR_KPARAM_INFO
	.align		4
.L_9349:
        /*004c*/ 	.byte	0x04, 0x17
        /*004e*/ 	.short	(.L_9351 - .L_9350)
.L_9350:
        /*0050*/ 	.word	0x00000000
        /*0054*/ 	.short	0x0000
        /*0056*/ 	.short	0x0000
        /*0058*/ 	.byte	0x00, 0xf0, 0x21, 0x31


	//----- nvinfo : EIATTR_MAXREG_COUNT
	.align		4
.L_9351:
        /*005c*/ 	.byte	0x03, 0x1b
        /*005e*/ 	.short	0x0080


	//----- nvinfo : EIATTR_MERCURY_ISA_VERSION
	.align		4
        /*0060*/ 	.byte	0x03, 0x5f
        /*0062*/ 	.short	0x0000


	//----- nvinfo : EIATTR_EXIT_INSTR_OFFSETS
	.align		4
        /*0064*/ 	.byte	0x04, 0x1c
        /*0066*/ 	.short	(.L_9353 - .L_9352)


	//   ....[0]....
.L_9352:
        /*0068*/ 	.word	0x00000190


	//   ....[1]....
        /*006c*/ 	.word	0x000006a0


	//   ....[2]....
        /*0070*/ 	.word	0x00000700


	//   ....[3]....
        /*0074*/ 	.word	0x00000880


	//----- nvinfo : EIATTR_MAX_THREADS
	.align		4
.L_9353:
        /*0078*/ 	.byte	0x04, 0x05
        /*007a*/ 	.short	(.L_9355 - .L_9354)
.L_9354:
        /*007c*/ 	.word	0x00000200
        /*0080*/ 	.word	0x00000001
        /*0084*/ 	.word	0x00000001


	//----- nvinfo : EIATTR_CRS_STACK_SIZE
	.align		4
.L_9355:
        /*0088*/ 	.byte	0x04, 0x1e
        /*008a*/ 	.short	(.L_9357 - .L_9356)
.L_9356:
        /*008c*/ 	.word	0x00000000
.L_9357:


//--------------------- .nv.info._ZN2at6native55_GLOBAL__N__de093ff9_22_ForeachBinaryOpList_cu_a911ec4325multi_tensor_apply_kernelINS1_18TensorListMetadataILi2EEENS1_24BinaryOpListAlphaFunctorIaLi2ELi2ELi0EEEJSt4plusIaEaEEEvT_T0_DpT1_ --------------------------
	.section	.nv.info._ZN2at6native55_GLOBAL__N__de093ff9_22_ForeachBinaryOpList_cu_a911ec4325multi_tensor_apply_kernelINS1_18TensorListMetadataILi2EEENS1_24BinaryOpListAlphaFunctorIaLi2ELi2ELi0EEEJSt4plusIaEaEEEvT_T0_DpT1_,"",@"SHT_CUDA_INFO"
	.sectionflags	@""
	.align	4


	//----- nvinfo : EIATTR_CUDA_API_VERSION
	.align		4
        /*0000*/ 	.byte	0x04, 0x37
        /*0002*/ 	.short	(.L_9359 - .L_9358)
.L_9358:
        /*0004*/ 	.word	0x00000082


	//----- nvinfo : EIATTR_SW2861232_WAR
	.align		4
.L_9359:
        /*0008*/ 	.byte	0x01, 0x35
	.zero		2


	//----- nvinfo : EIATTR_PARAM_CBANK
	.align		4
        /*000c*/ 	.byte	0x04, 0x0a
        /*000e*/ 	.short	(.L_9361 - .L_9360)
	.align		4
.L_9360:
        /*0010*/ 	.word	index@(.nv.constant0._ZN2at6native55_GLOBAL__N__de093ff9_22_ForeachBinaryOpList_cu_a911ec4325multi_tensor_apply_kernelINS1_18TensorListMetadataILi2EEENS1_24BinaryOpListAlphaFunctorIaLi2ELi2ELi0EEEJSt4plusIaEaEEEvT_T0_DpT1_)
        /*0014*/ 	.short	0x0160
        /*0016*/ 	.short	0x0c4b


	//----- nvinfo : EIATTR_CBANK_PARAM_SIZE
	.align		4
.L_9361:
        /*0018*/ 	.byte	0x03, 0x19
        /*001a*/ 	.short	0x0c4b


	//----- nvinfo : EIATTR_KPARAM_INFO
	.align		4
        /*001c*/ 	.byte	0x04, 0x17
        /*001e*/ 	.short	(.L_9363 - .L_9362)
.L_9362:
        /*0020*/ 	.word	0x00000000
        /*0024*/ 	.short	0x0003
        /*0026*/ 	.short	0x0c4a
        /*0028*/ 	.byte	0x00, 0xf0, 0x05, 0x00


	//----- nvinfo : EIATTR_KPARAM_INFO
	.align		4
.L_9363:
        /*002c*/ 	.byte	0x04, 0x17
        /*002e*/ 	.short	(.L_9365 - .L_9364)
.L_9364:
        /*0030*/ 	.word	0x00000000
        /*0034*/ 	.short	0x0002
        /*0036*/ 	.short	0x0c49
        /*0038*/ 	.byte	0x00, 0xf0, 0x05, 0x00


	//----- nvinfo : EIATTR_KPARAM_INFO
	.align		4
.L_9365:
        /*003c*/ 	.byte	0x04, 0x17
        /*003e*/ 	.short	(.L_9367 - .L_9366)
.L_9366:
        /*0040*/ 	.word	0x00000000
        /*0044*/ 	.short	0x0001
        /*0046*/ 	.short	0x0c48
        /*0048*/ 	.byte	0x00, 0xf0, 0x05, 0x00


	//----- nvinfo : EIATTR_KPARAM_INFO
	.align		4
.L_9367:
        /*004c*/ 	.byte	0x04, 0x17
        /*004e*/ 	.short	(.L_9369 - .L_9368)
.L_9368:
        /*0050*/ 	.word	0x00000000
        /*0054*/ 	.short	0x0000
        /*0056*/ 	.short	0x0000
        /*0058*/ 	.byte	0x00, 0xf0, 0x21, 0x31


	//----- nvinfo : EIATTR_MAXREG_COUNT
	.align		4
.L_9369:
        /*005c*/ 	.byte	0x03, 0x1b
        /*005e*/ 	.short	0x0080


	//----- nvinfo : EIATTR_MERCURY_ISA_VERSION
	.align		4
        /*0060*/ 	.byte	0x03, 0x5f
        /*0062*/ 	.short	0x0000


	//----- nvinfo : EIATTR_EXIT_INSTR_OFFSETS
	.align		4
        /*0064*/ 	.byte	0x04, 0x1c
        /*0066*/ 	.short	(.L_9371 - .L_9370)


	//   ....[0]....
.L_9370:
        /*0068*/ 	.word	0x000001a0


	//   ....[1]....
        /*006c*/ 	.word	0x00000710


	//   ....[2]....
        /*0070*/ 	.word	0x00000770


	//   ....[3]....
        /*0074*/ 	.word	0x000009c0


	//----- nvinfo : EIATTR_MAX_THREADS
	.align		4
.L_9371:
        /*0078*/ 	.byte	0x04, 0x05
        /*007a*/ 	.short	(.L_9373 - .L_9372)
.L_9372:
        /*007c*/ 	.word	0x00000200
        /*0080*/ 	.word	0x00000001
        /*0084*/ 	.word	0x00000001


	//----- nvinfo : EIATTR_CRS_STACK_SIZE
	.align		4
.L_9373:
        /*0088*/ 	.byte	0x04, 0x1e
        /*008a*/ 	.short	(.L_9375 - .L_9374)
.L_9374:
        /*008c*/ 	.word	0x00000000
.L_9375:


//--------------------- .nv.info._ZN2at6native55_GLOBAL__N__de093ff9_22_ForeachBinaryOpList_cu_a911ec4325multi_tensor_apply_kernelINS1_18TensorListMetadataILi2EEENS1_24BinaryOpListAlphaFunctorIhLi2ELi2ELi0EEEJSt4plusIhEhEEEvT_T0_DpT1_ --------------------------
	.section	.nv.info._ZN2at6native55_GLOBAL__N__de093ff9_22_ForeachBinaryOpList_cu_a911ec4325multi_tensor_apply_kernelINS1_18TensorListMetadataILi2EEENS1_24BinaryOpListAlphaFunctorIhLi2ELi2ELi0EEEJSt4plusIhEhEEEvT_T0_DpT1_,"",@"SHT_CUDA_INFO"
	.sectionflags	@""
	.align	4


	//----- nvinfo : EIATTR_CUDA_API_VERSION
	.align		4
        /*0000*/ 	.byte	0x04, 0x37
        /*0002*/ 	.short	(.L_9377 - .L_9376)
.L_9376:
        /*0004*/ 	.word	0x00000082


	//----- nvinfo : EIATTR_SW2861232_WAR
	.align		4
.L_9377:
        /*0008*/ 	.byte	0x01, 0x35
	.zero		2


	//----- nvinfo : EIATTR_PARAM_CBANK
	.align		4
        /*000c*/ 	.byte	0x04, 0x0a
        /*000e*/ 	.short	(.L_9379 - .L_9378)
	.align		4
.L_9378:
        /*0010*/ 	.word	index@(.nv.constant0._ZN2at6native55_GLOBAL__N__de093ff9_22_ForeachBinaryOpList_cu_a911ec4325multi_tensor_apply_kernelINS1_18TensorListMetadataILi2EEENS1_24BinaryOpListAlphaFunctorIhLi2ELi2ELi0EEEJSt4plusIhEhEEEvT_T0_DpT1_)
        /*0014*/ 	.short	0x0160
        /*0016*/ 	.short	0x0c4b


	//----- nvinfo : EIATTR_CBANK_PARAM_SIZE
	.align		4
.L_9379:
        /*0018*/ 	.byte	0x03, 0x19
        /*001a*/ 	.short	0x0c4b


	//----- nvinfo : EIATTR_KPARAM_INFO
	.align		4
        /*001c*/ 	.byte	0x04, 0x17
        /*001e*/ 	.short	(.L_9381 - .L_9380)
.L_9380:
        /*0020*/ 	.word	0x00000000
        /*0024*/ 	.short	0x0003
        /*0026*/ 	.short	0x0c4a
        /*0028*/ 	.byte	0x00, 0xf0, 0x05, 0x00


	//----- nvinfo : EIATTR_KPARAM_INFO
	.align		4
.L_9381:
        /*002c*/ 	.byte	0x04, 0x17
        /*002e*/ 	.short	(.L_9383 - .L_9382)
.L_9382:
        /*0030*/ 	.word	0x00000000
        /*0034*/ 	.short	0x0002
        /*0036*/ 	.short	0x0c49
        /*0038*/ 	.byte	0x00, 0xf0, 0x05, 0x00


	//----- nvinfo : EIATTR_KPARAM_INFO
	.align		4
.L_9383:
        /*003c*/ 	.byte	0x04, 0x17
        /*003e*/ 	.short	(.L_9385 - .L_9384)
.L_9384:
        /*0040*/ 	.word	0x00000000
        /*0044*/ 	.short	0x0001
        /*0046*/ 	.short	0x0c48
        /*0048*/ 	.byte	0x00, 0xf0, 0x05, 0x00


	//----- nvinfo : EIATTR_KPARAM_INFO
	.align		4
.L_9385:
        /*004c*/ 	.byte	0x04, 0x17
        /*004e*/ 	.short	(.L_9387 - .L_9386)
.L_9386:
        /*0050*/ 	.word	0x00000000
        /*0054*/ 	.short	0x0000
        /*0056*/ 	.short	0x0000
        /*0058*/ 	.byte	0x00, 0xf0, 0x21, 0x31


	//----- nvinfo : EIATTR_MAXREG_COUNT
	.align		4
.L_9387:
        /*005c*/ 	.byte	0x03, 0x1b
        /*005e*/ 	.short	0x0080


	//----- nvinfo : EIATTR_MERCURY_ISA_VERSION
	.align		4
        /*0060*/ 	.byte	0x03, 0x5f
        /*0062*/ 	.short	0x0000


	//----- nvinfo : EIATTR_EXIT_INSTR_OFFSETS
	.align		4
        /*0064*/ 	.byte	0x04, 0x1c
        /*0066*/ 	.short	(.L_9389 - .L_9388)


	//   ....[0]....
.L_9388:
        /*0068*/ 	.word	0x000001b0


	//   ....[1]....
        /*006c*/ 	.word	0x00000720


	//   ....[2]....
        /*0070*/ 	.word	0x00000780


	//   ....[3]....
        /*0074*/ 	.word	0x000009d0


	//----- nvinfo : EIATTR_MAX_THREADS
	.align		4
.L_9389:
        /*0078*/ 	.byte	0x04, 0x05
        /*007a*/ 	.short	(.L_9391 - .L_9390)
.L_9390:
        /*007c*/ 	.word	0x00000200
        /*0080*/ 	.word	0x00000001
        /*0084*/ 	.word	0x00000001


	//----- nvinfo : EIATTR_CRS_STACK_SIZE
	.align		4
.L_9391:
        /*0088*/ 	.byte	0x04, 0x1e
        /*008a*/ 	.short	(.L_9393 - .L_9392)
.L_9392:
        /*008c*/ 	.word	0x00000000
.L_9393:


//--------------------- .nv.callgraph             --------------------------
	.section	.nv.callgraph,"",@"SHT_CUDA_CALLGRAPH"
	.align	4
	.sectionentsize	8
	.align		4
        /*0000*/ 	.word	0x00000000
	.align		4
        /*0004*/ 	.word	0xffffffff
	.align		4
        /*0008*/ 	.word	0x00000000
	.align		4
        /*000c*/ 	.word	0xfffffffe
	.align		4
        /*0010*/ 	.word	0x00000000
	.align		4
        /*0014*/ 	.word	0xfffffffd
	.align		4
        /*0018*/ 	.word	0x00000000
	.align		4
        /*001c*/ 	.word	0xfffffffc


//--------------------- .nv.rel.action            --------------------------
	.section	.nv.rel.action,"",@"SHT_CUDA_RELOCINFO"
	.align	8
	.sectionentsize	8
        /*0000*/ 	.byte	0x73, 0x00, 0x00, 0x00, 0x00, 0x00, 0x00, 0x00, 0x00, 0x00, 0x00, 0x11, 0x25, 0x00, 0x05, 0x36


//--------------------- .nv.constant4             --------------------------
	.section	.nv.constant4,"a",@progbits
	.align	8
	.align		8
.nv.constant4:
        /*0000*/ 	.dword	_ZN53_INTERNAL_de093ff9_22_ForeachBinaryOpList_cu_a911ec434cuda3std3__45__cpo5beginE
	.align		8
        /*0008*/ 	.dword	_ZN53_INTERNAL_de093ff9_22_ForeachBinaryOpList_cu_a911ec434cuda3std3__45__cpo3endE
	.align		8
        /*0010*/ 	.dword	_ZN53_INTERNAL_de093ff9_22_ForeachBinaryOpList_cu_a911ec434cuda3std3__45__cpo6cbeginE
	.align		8
        /*0018*/ 	.dword	_ZN53_INTERNAL_de093ff9_22_ForeachBinaryOpList_cu_a911ec434cuda3std3__45__cpo4cendE
	.align		8
        /*0020*/ 	.dword	_ZN53_INTERNAL_de093ff9_22_ForeachBinaryOpList_cu_a911ec434cuda3std3__45__cpo6rbeginE
	.align		8
        /*0028*/ 	.dword	_ZN53_INTERNAL_de093ff9_22_ForeachBinaryOpList_cu_a911ec434cuda3std3__45__cpo4rendE
	.align		8
        /*0030*/ 	.dword	_ZN53_INTERNAL_de093ff9_22_ForeachBinaryOpList_cu_a911ec434cuda3std3__45__cpo7crbeginE
	.align		8
        /*0038*/ 	.dword	_ZN53_INTERNAL_de093ff9_22_ForeachBinaryOpList_cu_a911ec434cuda3std3__45__cpo5crendE
	.align		8
        /*0040*/ 	.dword	_ZN53_INTERNAL_de093ff9_22_ForeachBinaryOpList_cu_a911ec434cuda3std3__455_GLOBAL__N__de093ff9_22_ForeachBinaryOpList_cu_a911ec436ignoreE
	.align		8
        /*0048*/ 	.dword	_ZN53_INTERNAL_de093ff9_22_ForeachBinaryOpList_cu_a911ec434cuda3std3__419piecewise_constructE
	.align		8
        /*0050*/ 	.dword	_ZN53_INTERNAL_de093ff9_22_ForeachBinaryOpList_cu_a911ec434cuda3std3__48in_placeE
	.align		8
        /*0058*/ 	.dword	_ZN53_INTERNAL_de093ff9_22_ForeachBinaryOpList_cu_a911ec434cuda3std3__420unreachable_sentinelE
	.align		8
        /*0060*/ 	.dword	_ZN53_INTERNAL_de093ff9_22_ForeachBinaryOpList_cu_a911ec434cuda3std6ranges3__45__cpo4swapE
	.align		8
        /*0068*/ 	.dword	_ZN53_INTERNAL_de093ff9_22_ForeachBinaryOpList_cu_a911ec434cuda3std6ranges3__45__cpo9iter_moveE
	.align		8
        /*0070*/ 	.dword	_ZN53_INTERNAL_de093ff9_22_ForeachBinaryOpList_cu_a911ec434cuda3std6ranges3__45__cpo5beginE
	.align		8
        /*0078*/ 	.dword	_ZN53_INTERNAL_de093ff9_22_ForeachBinaryOpList_cu_a911ec434cuda3std6ranges3__45__cpo3endE
	.align		8
        /*0080*/ 	.dword	_ZN53_INTERNAL_de093ff9_22_ForeachBinaryOpList_cu_a911ec434cuda3std6ranges3__45__cpo6cbeginE
	.align		8
        /*0088*/ 	.dword	_ZN53_INTERNAL_de093ff9_22_ForeachBinaryOpList_cu_a911ec434cuda3std6ranges3__45__cpo4cendE
	.align		8
        /*0090*/ 	.dword	_ZN53_INTERNAL_de093ff9_22_ForeachBinaryOpList_cu_a911ec434cuda3std6ranges3__45__cpo7advanceE
	.align		8
        /*0098*/ 	.dword	_ZN53_INTERNAL_de093ff9_22_ForeachBinaryOpList_cu_a911ec434cuda3std6ranges3__45__cpo9iter_swapE
	.align		8
        /*00a0*/ 	.dword	_ZN53_INTERNAL_de093ff9_22_ForeachBinaryOpList_cu_a911ec434cuda3std6ranges3__45__cpo4nextE
	.align		8
        /*00a8*/ 	.dword	_ZN53_INTERNAL_de093ff9_22_ForeachBinaryOpList_cu_a911ec434cuda3std6ranges3__45__cpo4prevE
	.align		8
        /*00b0*/ 	.dword	_ZN53_INTERNAL_de093ff9_22_ForeachBinaryOpList_cu_a911ec434cuda3std6ranges3__45__cpo4dataE
	.align		8
        /*00b8*/ 	.dword	_ZN53_INTERNAL_de093ff9_22_ForeachBinaryOpList_cu_a911ec434cuda3std6ranges3__45__cpo5cdataE
	.align		8
        /*00c0*/ 	.dword	_ZN53_INTERNAL_de093ff9_22_ForeachBinaryOpList_cu_a911ec434cuda3std6ranges3__45__cpo4sizeE
	.align		8
        /*00c8*/ 	.dword	_ZN53_INTERNAL_de093ff9_22_ForeachBinaryOpList_cu_a911ec434cuda3std6ranges3__45__cpo5ssizeE
	.align		8
        /*00d0*/ 	.dword	_ZN53_INTERNAL_de093ff9_22_ForeachBinaryOpList_cu_a911ec434cuda3std6ranges3__45__cpo8distanceE
	.align		8
        /*00d8*/ 	.dword	_ZN53_INTERNAL_de093ff9_22_ForeachBinaryOpList_cu_a911ec436thrust23THRUST_300001_SM_800_NS6system6detail10sequential3seqE
	.align		8
        /*00e0*/ 	.dword	__cudart_sin_cos_coeffs
	.align		8
        /*00e8*/ 	.dword	__cudart_i2opi_d


//--------------------- .nv.constant2._ZN2at6native55_GLOBAL__N__de093ff9_22_ForeachBinaryOpList_cu_a911ec4325multi_tensor_apply_kernelINS1_18TensorListMetadataILi2EEENS1_11CopyFunctorIN3c1015Float8_e5m2fnuzENS6_11Float8_e5m2ELi2ELi1ELi1EEEJNS0_4CopyIS7_S8_EEEEEvT_T0_DpT1_ --------------------------
	.section	.nv.constant2._ZN2at6native55_GLOBAL__N__de093ff9_22_ForeachBinaryOpList_cu_a911ec4325multi_tensor_apply_kernelINS1_18TensorListMetadataILi2EEENS1_11CopyFunctorIN3c1015Float8_e5m2fnuzENS6_11Float8_e5m2ELi2ELi1ELi1EEEJNS0_4CopyIS7_S8_EEEEEvT_T0_DpT1_,"a",@progbits
	.sectionflags	@""
	.align	4
.nv.constant2._ZN2at6native55_GLOBAL__N__de093ff9_22_ForeachBinaryOpList_cu_a911ec4325multi_tensor_apply_kernelINS1_18TensorListMetadataILi2EEENS1_11CopyFunctorIN3c1015Float8_e5m2fnuzENS6_11Float8_e5m2ELi2ELi1ELi1EEEJNS0_4CopyIS7_S8_EEEEEvT_T0_DpT1_:
        /*0000*/ 	.byte	0x40, 0x07, 0x00, 0x00, 0x00, 0x00, 0x00, 0x00


//--------------------- .nv.constant0._ZN2at6native55_GLOBAL__N__de093ff9_22_ForeachBinaryOpList_cu_a911ec4325multi_tensor_apply_kernelINS1_18TensorListMetadataILi2EEENS1_11CopyFunctorIN3c1015Float8_e5m2fnuzENS6_11Float8_e5m2ELi2ELi1ELi1EEEJNS0_4CopyIS7_S8_EEEEEvT_T0_DpT1_ --------------------------
	.section	.nv.constant0._ZN2at6native55_GLOBAL__N__de093ff9_22_ForeachBinaryOpList_cu_a911ec4325multi_tensor_apply_kernelINS1_18TensorListMetadataILi2EEENS1_11CopyFunctorIN3c1015Float8_e5m2fnuzENS6_11Float8_e5m2ELi2ELi1ELi1EEEJNS0_4CopyIS7_S8_EEEEEvT_T0_DpT1_,"a",@progbits
	.sectionflags	@""
	.align	4
.nv.constant0._ZN2at6native55_GLOBAL__N__de093ff9_22_ForeachBinaryOpList_cu_a911ec4325multi_tensor_apply_kernelINS1_18TensorListMetadataILi2EEENS1_11CopyFunctorIN3c1015Float8_e5m2fnuzENS6_11Float8_e5m2ELi2ELi1ELi1EEEJNS0_4CopyIS7_S8_EEEEEvT_T0_DpT1_:
	.zero		3498


//--------------------- .nv.constant2._ZN2at6native55_GLOBAL__N__de093ff9_22_ForeachBinaryOpList_cu_a911ec4325multi_tensor_apply_kernelINS1_18TensorListMetadataILi2EEENS1_11CopyFunctorIN3c1015Float8_e5m2fnuzENS6_15Float8_e4m3fnuzELi2ELi1ELi1EEEJNS0_4CopyIS7_S8_EEEEEvT_T0_DpT1_ --------------------------
	.section	.nv.constant2._ZN2at6native55_GLOBAL__N__de093ff9_22_ForeachBinaryOpList_cu_a911ec4325multi_tensor_apply_kernelINS1_18TensorListMetadataILi2EEENS1_11CopyFunctorIN3c1015Float8_e5m2fnuzENS6_15Float8_e4m3fnuzELi2ELi1ELi1EEEJNS0_4CopyIS7_S8_EEEEEvT_T0_DpT1_,"a",@progbits
	.sectionflags	@""
	.align	4
.nv.constant2._ZN2at6native55_GLOBAL__N__de093ff9_22_ForeachBinaryOpList_cu_a911ec4325multi_tensor_apply_kernelINS1_18TensorListMetadataILi2EEENS1_11CopyFunctorIN3c1015Float8_e5m2fnuzENS6_15Float8_e4m3fnuzELi2ELi1ELi1EEEJNS0_4CopyIS7_S8_EEEEEvT_T0_DpT1_:
        /*0000*/ 	.byte	0x40, 0x07, 0x00, 0x00, 0x00, 0x00, 0x00, 0x00


//--------------------- .nv.constant0._ZN2at6native55_GLOBAL__N__de093ff9_22_ForeachBinaryOpList_cu_a911ec4325multi_tensor_apply_kernelINS1_18TensorListMetadataILi2EEENS1_11CopyFunctorIN3c1015Float8_e5m2fnuzENS6_15Float8_e4m3fnuzELi2ELi1ELi1EEEJNS0_4CopyIS7_S8_EEEEEvT_T0_DpT1_ --------------------------
	.section	.nv.constant0._ZN2at6native55_GLOBAL__N__de093ff9_22_ForeachBinaryOpList_cu_a911ec4325multi_tensor_apply_kernelINS1_18TensorListMetadataILi2EEENS1_11CopyFunctorIN3c1015Float8_e5m2fnuzENS6_15Float8_e4m3fnuzELi2ELi1ELi1EEEJNS0_4CopyIS7_S8_EEEEEvT_T0_DpT1_,"a",@progbits
	.sectionflags	@""
	.align	4
.nv.constant0._ZN2at6native55_GLOBAL__N__de093ff9_22_ForeachBinaryOpList_cu_a911ec4325multi_tensor_apply_kernelINS1_18TensorListMetadataILi2EEENS1_11CopyFunctorIN3c1015Float8_e5m2fnuzENS6_15Float8_e4m3fnuzELi2ELi1ELi1EEEJNS0_4CopyIS7_S8_EEEEEvT_T0_DpT1_:
	.zero		3498


//--------------------- .nv.constant2._ZN2at6native55_GLOBAL__N__de093ff9_22_ForeachBinaryOpList_cu_a911ec4325multi_tensor_apply_kernelINS1_18TensorListMetadataILi2EEENS1_11CopyFunctorIN3c1015Float8_e5m2fnuzENS6_13Float8_e4m3fnELi2ELi1ELi1EEEJNS0_4CopyIS7_S8_EEEEEvT_T0_DpT1_ --------------------------
	.section	.nv.constant2._ZN2at6native55_GLOBAL__N__de093ff9_22_ForeachBinaryOpList_cu_a911ec4325multi_tensor_apply_kernelINS1_18TensorListMetadataILi2EEENS1_11CopyFunctorIN3c1015Float8_e5m2fnuzENS6_13Float8_e4m3fnELi2ELi1ELi1EEEJNS0_4CopyIS7_S8_EEEEEvT_T0_DpT1_,"a",@progbits
	.sectionflags	@""
	.align	4
.nv.constant2._ZN2at6native55_GLOBAL__N__de093ff9_22_ForeachBinaryOpList_cu_a911ec4325multi_tensor_apply_kernelINS1_18TensorListMetadataILi2EEENS1_11CopyFunctorIN3c1015Float8_e5m2fnuzENS6_13Float8_e4m3fnELi2ELi1ELi1EEEJNS0_4CopyIS7_S8_EEEEEvT_T0_DpT1_:
        /*0000*/ 	.byte	0x40, 0x07, 0x00, 0x00, 0x00, 0x00, 0x00, 0x00


//--------------------- .nv.constant0._ZN2at6native55_GLOBAL__N__de093ff9_22_ForeachBinaryOpList_cu_a911ec4325multi_tensor_apply_kernelINS1_18TensorListMetadataILi2EEENS1_11CopyFunctorIN3c1015Float8_e5m2fnuzENS6_13Float8_e4m3fnELi2ELi1ELi1EEEJNS0_4CopyIS7_S8_EEEEEvT_T0_DpT1_ --------------------------
	.section	.nv.constant0._ZN2at6native55_GLOBAL__N__de093ff9_22_ForeachBinaryOpList_cu_a911ec4325multi_tensor_apply_kernelINS1_18TensorListMetadataILi2EEENS1_11CopyFunctorIN3c1015Float8_e5m2fnuzENS6_13Float8_e4m3fnELi2ELi1ELi1EEEJNS0_4CopyIS7_S8_EEEEEvT_T0_DpT1_,"a",@progbits
	.sectionflags	@""
	.align	4
.nv.constant0._ZN2at6native55_GLOBAL__N__de093ff9_22_ForeachBinaryOpList_cu_a911ec4325multi_tensor_apply_kernelINS1_18TensorListMetadataILi2EEENS1_11CopyFunctorIN3c1015Float8_e5m2fnuzENS6_13Float8_e4m3fnELi2ELi1ELi1EEEJNS0_4CopyIS7_S8_EEEEEvT_T0_DpT1_:
	.zero		3498


//--------------------- .nv.constant2._ZN2at6native55_GLOBAL__N__de093ff9_22_ForeachBinaryOpList_cu_a911ec4325multi_tensor_apply_kernelINS1_18TensorListMetadataILi2EEENS1_11CopyFunctorIN3c1015Float8_e5m2fnuzEbLi2ELi1ELi1EEEJNS0_4CopyIS7_bEEEEEvT_T0_DpT1_ --------------------------
	.section	.nv.constant2._ZN2at6native55_GLOBAL__N__de093ff9_22_ForeachBinaryOpList_cu_a911ec4325multi_tensor_apply_kernelINS1_18TensorListMetadataILi2EEENS1_11CopyFunctorIN3c1015Float8_e5m2fnuzEbLi2ELi1ELi1EEEJNS0_4CopyIS7_bEEEEEvT_T0_DpT1_,"a",@progbits
	.sectionflags	@""
	.align	4
.nv.constant2._ZN2at6native55_GLOBAL__N__de093ff9_22_ForeachBinaryOpList_cu_a911ec4325multi_tensor_apply_kernelINS1_18TensorListMetadataILi2EEENS1_11CopyFunctorIN3c1015Float8_e5m2fnuzEbLi2ELi1ELi1EEEJNS0_4CopyIS7_bEEEEEvT_T0_DpT1_:
        /*0000*/ 	.byte	0x40, 0x07, 0x00, 0x00, 0x00, 0x00, 0x00, 0x00


//--------------------- .nv.constant0._ZN2at6native55_GLOBAL__N__de093ff9_22_ForeachBinaryOpList_cu_a911ec4325multi_tensor_apply_kernelINS1_18TensorListMetadataILi2EEENS1_11CopyFunctorIN3c1015Float8_e5m2fnuzEbLi2ELi1ELi1EEEJNS0_4CopyIS7_bEEEEEvT_T0_DpT1_ --------------------------
	.section	.nv.constant0._ZN2at6native55_GLOBAL__N__de093ff9_22_ForeachBinaryOpList_cu_a911ec4325multi_tensor_apply_kernelINS1_18TensorListMetadataILi2EEENS1_11CopyFunctorIN3c1015Float8_e5m2fnuzEbLi2ELi1ELi1EEEJNS0_4CopyIS7_bEEEEEvT_T0_DpT1_,"a",@progbits
	.sectionflags	@""
	.align	4
.nv.constant0._ZN2at6native55_GLOBAL__N__de093ff9_22_ForeachBinaryOpList_cu_a911ec4325multi_tensor_apply_kernelINS1_18TensorListMetadataILi2EEENS1_11CopyFunctorIN3c1015Float8_e5m2fnuzEbLi2ELi1ELi1EEEJNS0_4CopyIS7_bEEEEEvT_T0_DpT1_:
	.zero		3498


//--------------------- .nv.constant2._ZN2at6native55_GLOBAL__N__de093ff9_22_ForeachBinaryOpList_cu_a911ec4325multi_tensor_apply_kernelINS1_18TensorListMetadataILi2EEENS1_11CopyFunctorIN3c1015Float8_e5m2fnuzENS6_8BFloat16ELi2ELi1ELi1EEEJNS0_4CopyIS7_S8_EEEEEvT_T0_DpT1_ --------------------------
	.section	.nv.constant2._ZN2at6native55_GLOBAL__N__de093ff9_22_ForeachBinaryOpList_cu_a911ec4325multi_tensor_apply_kernelINS1_18TensorListMetadataILi2EEENS1_11CopyFunctorIN3c1015Float8_e5m2fnuzENS6_8BFloat16ELi2ELi1ELi1EEEJNS0_4CopyIS7_S8_EEEEEvT_T0_DpT1_,"a",@progbits
	.sectionflags	@""
	.align	4
.nv.constant2._ZN2at6native55_GLOBAL__N__de093ff9_22_ForeachBinaryOpList_cu_a911ec4325multi_tensor_apply_kernelINS1_18TensorListMetadataILi2EEENS1_11CopyFunctorIN3c1015Float8_e5m2fnuzENS6_8BFloat16ELi2ELi1ELi1EEEJNS0_4CopyIS7_S8_EEEEEvT_T0_DpT1_:
        /*0000*/ 	.byte	0x40, 0x07, 0x00, 0x00, 0x00, 0x00, 0x00, 0x00


//--------------------- .nv.constant0._ZN2at6native55_GLOBAL__N__de093ff9_22_ForeachBinaryOpList_cu_a911ec4325multi_tensor_apply_kernelINS1_18TensorListMetadataILi2EEENS1_11CopyFunctorIN3c1015Float8_e5m2fnuzENS6_8BFloat16ELi2ELi1ELi1EEEJNS0_4CopyIS7_S8_EEEEEvT_T0_DpT1_ --------------------------
	.section	.nv.constant0._ZN2at6native55_GLOBAL__N__de093ff9_22_ForeachBinaryOpList_cu_a911ec4325multi_tensor_apply_kernelINS1_18TensorListMetadataILi2EEENS1_11CopyFunctorIN3c1015Float8_e5m2fnuzENS6_8BFloat16ELi2ELi1ELi1EEEJNS0_4CopyIS7_S8_EEEEEvT_T0_DpT1_,"a",@progbits
	.sectionflags	@""
	.align	4
.nv.constant0._ZN2at6native55_GLOBAL__N__de093ff9_22_ForeachBinaryOpList_cu_a911ec4325multi_tensor_apply_kernelINS1_18TensorListMetadataILi2EEENS1_11CopyFunctorIN3c1015Float8_e5m2fnuzENS6_8BFloat16ELi2ELi1ELi1EEEJNS0_4CopyIS7_S8_EEEEEvT_T0_DpT1_:
	.zero		3498


//--------------------- .nv.constant2._ZN2at6native55_GLOBAL__N__de093ff9_22_ForeachBinaryOpList_cu_a911ec4325multi_tensor_apply_kernelINS1_18TensorListMetadataILi2EEENS1_11CopyFunctorIN3c1015Float8_e5m2fnuzENS6_4HalfELi2ELi1ELi1EEEJNS0_4CopyIS7_S8_EEEEEvT_T0_DpT1_ --------------------------
	.section	.nv.constant2._ZN2at6native55_GLOBAL__N__de093ff9_22_ForeachBinaryOpList_cu_a911ec4325multi_tensor_apply_kernelINS1_18TensorListMetadataILi2EEENS1_11CopyFunctorIN3c1015Float8_e5m2fnuzENS6_4HalfELi2ELi1ELi1EEEJNS0_4CopyIS7_S8_EEEEEvT_T0_DpT1_,"a",@progbits
	.sectionflags	@""
	.align	4
.nv.constant2._ZN2at6native55_GLOBAL__N__de093ff9_22_ForeachBinaryOpList_cu_a911ec4325multi_tensor_apply_kernelINS1_18TensorListMetadataILi2EEENS1_11CopyFunctorIN3c1015Float8_e5m2fnuzENS6_4HalfELi2ELi1ELi1EEEJNS0_4CopyIS7_S8_EEEEEvT_T0_DpT1_:
        /*0000*/ 	.byte	0x40, 0x07, 0x00, 0x00, 0x00, 0x00, 0x00, 0x00


//--------------------- .nv.constant0._ZN2at6native55_GLOBAL__N__de093ff9_22_ForeachBinaryOpList_cu_a911ec4325multi_tensor_apply_kernelINS1_18TensorListMetadataILi2EEENS1_11CopyFunctorIN3c1015Float8_e5m2fnuzENS6_4HalfELi2ELi1ELi1EEEJNS0_4CopyIS7_S8_EEEEEvT_T0_DpT1_ --------------------------
	.section	.nv.constant0._ZN2at6native55_GLOBAL__N__de093ff9_22_ForeachBinaryOpList_cu_a911ec4325multi_tensor_apply_kernelINS1_18TensorListMetadataILi2EEENS1_11CopyFunctorIN3c1015Float8_e5m2fnuzENS6_4HalfELi2ELi1ELi1EEEJNS0_4CopyIS7_S8_EEEEEvT_T0_DpT1_,"a",@progbits
	.sectionflags	@""
	.align	4
.nv.constant0._ZN2at6native55_GLOBAL__N__de093ff9_22_ForeachBinaryOpList_cu_a911ec4325multi_tensor_apply_kernelINS1_18TensorListMetadataILi2EEENS1_11CopyFunctorIN3c1015Float8_e5m2fnuzENS6_4HalfELi2ELi1ELi1EEEJNS0_4CopyIS7_S8_EEEEEvT_T0_DpT1_:
	.zero		3498


//--------------------- .nv.constant2._ZN2at6native55_GLOBAL__N__de093ff9_22_ForeachBinaryOpList_cu_a911ec4325multi_tensor_apply_kernelINS1_18TensorListMetadataILi2EEENS1_11CopyFunctorIN3c1015Float8_e5m2fnuzENS6_7complexIfEELi2ELi1ELi1EEEJNS0_4CopyIS7_S9_EEEEEvT_T0_DpT1_ --------------------------
	.section	.nv.constant2._ZN2at6native55_GLOBAL__N__de093ff9_22_ForeachBinaryOpList_cu_a911ec4325multi_tensor_apply_kernelINS1_18TensorListMetadataILi2EEENS1_11CopyFunctorIN3c1015Float8_e5m2fnuzENS6_7complexIfEELi2ELi1ELi1EEEJNS0_4CopyIS7_S9_EEEEEvT_T0_DpT1_,"a",@progbits
	.sectionflags	@""
	.align	4
.nv.constant2._ZN2at6native55_GLOBAL__N__de093ff9_22_ForeachBinaryOpList_cu_a911ec4325multi_tensor_apply_kernelINS1_18TensorListMetadataILi2EEENS1_11CopyFunctorIN3c1015Float8_e5m2fnuzENS6_7complexIfEELi2ELi1ELi1EEEJNS0_4CopyIS7_S9_EEEEEvT_T0_DpT1_:
        /*0000*/ 	.byte	0x40, 0x07, 0x00, 0x00, 0x00, 0x00, 0x00, 0x00


//--------------------- .nv.constant0._ZN2at6native55_GLOBAL__N__de093ff9_22_ForeachBinaryOpList_cu_a911ec4325multi_tensor_apply_kernelINS1_18TensorListMetadataILi2EEENS1_11CopyFunctorIN3c1015Float8_e5m2fnuzENS6_7complexIfEELi2ELi1ELi1EEEJNS0_4CopyIS7_S9_EEEEEvT_T0_DpT1_ --------------------------
	.section	.nv.constant0._ZN2at6native55_GLOBAL__N__de093ff9_22_ForeachBinaryOpList_cu_a911ec4325multi_tensor_apply_kernelINS1_18TensorListMetadataILi2EEENS1_11CopyFunctorIN3c1015Float8_e5m2fnuzENS6_7complexIfEELi2ELi1ELi1EEEJNS0_4CopyIS7_S9_EEEEEvT_T0_DpT1_,"a",@progbits
	.sectionflags	@""
	.align	4
.nv.constant0._ZN2at6native55_GLOBAL__N__de093ff9_22_ForeachBinaryOpList_cu_a911ec4325multi_tensor_apply_kernelINS1_18TensorListMetadataILi2EEENS1_11CopyFunctorIN3c1015Float8_e5m2fnuzENS6_7complexIfEELi2ELi1ELi1EEEJNS0_4CopyIS7_S9_EEEEEvT_T0_DpT1_:
	.zero		3498


//--------------------- .nv.constant2._ZN2at6native55_GLOBAL__N__de093ff9_22_ForeachBinaryOpList_cu_a911ec4325multi_tensor_apply_kernelINS1_18TensorListMetadataILi2EEENS1_11CopyFunctorIN3c1015Float8_e5m2fnuzENS6_7complexIdEELi2ELi1ELi1EEEJNS0_4CopyIS7_S9_EEEEEvT_T0_DpT1_ --------------------------
	.section	.nv.constant2._ZN2at6native55_GLOBAL__N__de093ff9_22_ForeachBinaryOpList_cu_a911ec4325multi_tensor_apply_kernelINS1_18TensorListMetadataILi2EEENS1_11CopyFunctorIN3c1015Float8_e5m2fnuzENS6_7complexIdEELi2ELi1ELi1EEEJNS0_4CopyIS7_S9_EEEEEvT_T0_DpT1_,"a",@progbits
	.sectionflags	@""
	.align	4
.nv.constant2._ZN2at6native55_GLOBAL__N__de093ff9_22_ForeachBinaryOpList_cu_a911ec4325multi_tensor_apply_kernelINS1_18TensorListMetadataILi2EEENS1_11CopyFunctorIN3c1015Float8_e5m2fnuzENS6_7complexIdEELi2ELi1ELi1EEEJNS0_4CopyIS7_S9_EEEEEvT_T0_DpT1_:
        /*0000*/ 	.byte	0x40, 0x07, 0x00, 0x00, 0x00, 0x00, 0x00, 0x00, 0x00, 0x00, 0x00, 0xf0, 0xff, 0xff, 0x0f, 0x38


//--------------------- .nv.constant0._ZN2at6native55_GLOBAL__N__de093ff9_22_ForeachBinaryOpList_cu_a911ec4325multi_tensor_apply_kernelINS1_18TensorListMetadataILi2EEENS1_11CopyFunctorIN3c1015Float8_e5m2fnuzENS6_7complexIdEELi2ELi1ELi1EEEJNS0_4CopyIS7_S9_EEEEEvT_T0_DpT1_ --------------------------
	.section	.nv.constant0._ZN2at6native55_GLOBAL__N__de093ff9_22_ForeachBinaryOpList_cu_a911ec4325multi_tensor_apply_kernelINS1_18TensorListMetadataILi2EEENS1_11CopyFunctorIN3c1015Float8_e5m2fnuzENS6_7complexIdEELi2ELi1ELi1EEEJNS0_4CopyIS7_S9_EEEEEvT_T0_DpT1_,"a",@progbits
	.sectionflags	@""
	.align	4
.nv.constant0._ZN2at6native55_GLOBAL__N__de093ff9_22_ForeachBinaryOpList_cu_a911ec4325multi_tensor_apply_kernelINS1_18TensorListMetadataILi2EEENS1_11CopyFunctorIN3c1015Float8_e5m2fnuzENS6_7complexIdEELi2ELi1ELi1EEEJNS0_4CopyIS7_S9_EEEEEvT_T0_DpT1_:
	.zero		3498


//--------------------- .nv.constant2._ZN2at6native55_GLOBAL__N__de093ff9_22_ForeachBinaryOpList_cu_a911ec4325multi_tensor_apply_kernelINS1_18TensorListMetadataILi2EEENS1_11CopyFunctorIN3c1015Float8_e5m2fnuzEfLi2ELi1ELi1EEEJNS0_4CopyIS7_fEEEEEvT_T0_DpT1_ --------------------------
	.section	.nv.constant2._ZN2at6native55_GLOBAL__N__de093ff9_22_ForeachBinaryOpList_cu_a911ec4325multi_tensor_apply_kernelINS1_18TensorListMetadataILi2EEENS1_11CopyFunctorIN3c1015Float8_e5m2fnuzEfLi2ELi1ELi1EEEJNS0_4CopyIS7_fEEEEEvT_T0_DpT1_,"a",@progbits
	.sectionflags	@""
	.align	4
.nv.constant2._ZN2at6native55_GLOBAL__N__de093ff9_22_ForeachBinaryOpList_cu_a911ec4325multi_tensor_apply_kernelINS1_18TensorListMetadataILi2EEENS1_11CopyFunctorIN3c1015Float8_e5m2fnuzEfLi2ELi1ELi1EEEJNS0_4CopyIS7_fEEEEEvT_T0_DpT1_:
        /*0000*/ 	.byte	0x40, 0x07, 0x00, 0x00, 0x00, 0x00, 0x00, 0x00


//--------------------- .nv.constant0._ZN2at6native55_GLOBAL__N__de093ff9_22_ForeachBinaryOpList_cu_a911ec4325multi_tensor_apply_kernelINS1_18TensorListMetadataILi2EEENS1_11CopyFunctorIN3c1015Float8_e5m2fnuzEfLi2ELi1ELi1EEEJNS0_4CopyIS7_fEEEEEvT_T0_DpT1_ --------------------------
	.section	.nv.constant0._ZN2at6native55_GLOBAL__N__de093ff9_22_ForeachBinaryOpList_cu_a911ec4325multi_tensor_apply_kernelINS1_18TensorListMetadataILi2EEENS1_11CopyFunctorIN3c1015Float8_e5m2fnuzEfLi2ELi1ELi1EEEJNS0_4CopyIS7_fEEEEEvT_T0_DpT1_,"a",@progbits
	.sectionflags	@""
	.align	4
.nv.constant0._ZN2at6native55_GLOBAL__N__de093ff9_22_ForeachBinaryOpList_cu_a911ec4325multi_tensor_apply_kernelINS1_18TensorListMetadataILi2EEENS1_11CopyFunctorIN3c1015Float8_e5m2fnuzEfLi2ELi1ELi1EEEJNS0_4CopyIS7_fEEEEEvT_T0_DpT1_:
	.zero		3498


//--------------------- .nv.constant2._ZN2at6native55_GLOBAL__N__de093ff9_22_ForeachBinaryOpList_cu_a911ec4325multi_tensor_apply_kernelINS1_18TensorListMetadataILi2EEENS1_11CopyFunctorIN3c1015Float8_e5m2fnuzEdLi2ELi1ELi1EEEJNS0_4CopyIS7_dEEEEEvT_T0_DpT1_ --------------------------
	.section	.nv.constant2._ZN2at6native55_GLOBAL__N__de093ff9_22_ForeachBinaryOpList_cu_a911ec4325multi_tensor_apply_kernelINS1_18TensorListMetadataILi2EEENS1_11CopyFunctorIN3c1015Float8_e5m2fnuzEdLi2ELi1ELi1EEEJNS0_4CopyIS7_dEEEEEvT_T0_DpT1_,"a",@progbits
	.sectionflags	@""
	.align	4
.nv.constant2._ZN2at6native55_GLOBAL__N__de093ff9_22_ForeachBinaryOpList_cu_a911ec4325multi_tensor_apply_kernelINS1_18TensorListMetadataILi2EEENS1_11CopyFunctorIN3c1015Float8_e5m2fnuzEdLi2ELi1ELi1EEEJNS0_4CopyIS7_dEEEEEvT_T0_DpT1_:
        /*0000*/ 	.byte	0x40, 0x07, 0x00, 0x00, 0x00, 0x00, 0x00, 0x00, 0x00, 0x00, 0x00, 0xf0, 0xff, 0xff, 0x0f, 0x38


//--------------------- .nv.constant0._ZN2at6native55_GLOBAL__N__de093ff9_22_ForeachBinaryOpList_cu_a911ec4325multi_tensor_apply_kernelINS1_18TensorListMetadataILi2EEENS1_11CopyFunctorIN3c1015Float8_e5m2fnuzEdLi2ELi1ELi1EEEJNS0_4CopyIS7_dEEEEEvT_T0_DpT1_ --------------------------
	.section	.nv.constant0._ZN2at6native55_GLOBAL__N__de093ff9_22_ForeachBinaryOpList_cu_a911ec4325multi_tensor_apply_kernelINS1_18TensorListMetadataILi2EEENS1_11CopyFunctorIN3c1015Float8_e5m2fnuzEdLi2ELi1ELi1EEEJNS0_4CopyIS7_dEEEEEvT_T0_DpT1_,"a",@progbits
	.sectionflags	@""
	.align	4
.nv.constant0._ZN2at6native55_GLOBAL__N__de093ff9_22_ForeachBinaryOpList_cu_a911ec4325multi_tensor_apply_kernelINS1_18TensorListMetadataILi2EEENS1_11CopyFunctorIN3c1015Float8_e5m2fnuzEdLi2ELi1ELi1EEEJNS0_4CopyIS7_dEEEEEvT_T0_DpT1_:
	.zero		3498


//--------------------- .nv.constant2._ZN2at6native55_GLOBAL__N__de093ff9_22_ForeachBinaryOpList_cu_a911ec4325multi_tensor_apply_kernelINS1_18TensorListMetadataILi2EEENS1_11CopyFunctorIN3c1015Float8_e5m2fnuzEiLi2ELi1ELi1EEEJNS0_4CopyIS7_iEEEEEvT_T0_DpT1_ --------------------------
	.section	.nv.constant2._ZN2at6native55_GLOBAL__N__de093ff9_22_ForeachBinaryOpList_cu_a911ec4325multi_tensor_apply_kernelINS1_18TensorListMetadataILi2EEENS1_11CopyFunctorIN3c1015Float8_e5m2fnuzEiLi2ELi1ELi1EEEJNS0_4CopyIS7_iEEEEEvT_T0_DpT1_,"a",@progbits
	.sectionflags	@""
	.align	4
.nv.constant2._ZN2at6native55_GLOBAL__N__de093ff9_22_ForeachBinaryOpList_cu_a911ec4325multi_tensor_apply_kernelINS1_18TensorListMetadataILi2EEENS1_11CopyFunctorIN3c1015Float8_e5m2fnuzEiLi2ELi1ELi1EEEJNS0_4CopyIS7_iEEEEEvT_T0_DpT1_:
        /*0000*/ 	.byte	0x40, 0x07, 0x00, 0x00, 0x00, 0x00, 0x00, 0x00


//--------------------- .nv.constant0._ZN2at6native55_GLOBAL__N__de093ff9_22_ForeachBinaryOpList_cu_a911ec4325multi_tensor_apply_kernelINS1_18TensorListMetadataILi2EEENS1_11CopyFunctorIN3c1015Float8_e5m2fnuzEiLi2ELi1ELi1EEEJNS0_4CopyIS7_iEEEEEvT_T0_DpT1_ --------------------------
	.section	.nv.constant0._ZN2at6native55_GLOBAL__N__de093ff9_22_ForeachBinaryOpList_cu_a911ec4325multi_tensor_apply_kernelINS1_18TensorListMetadataILi2EEENS1_11CopyFunctorIN3c1015Float8_e5m2fnuzEiLi2ELi1ELi1EEEJNS0_4CopyIS7_iEEEEEvT_T0_DpT1_,"a",@progbits
	.sectionflags	@""
	.align	4
.nv.constant0._ZN2at6native55_GLOBAL__N__de093ff9_22_ForeachBinaryOpList_cu_a911ec4325multi_tensor_apply_kernelINS1_18TensorListMetadataILi2EEENS1_11CopyFunctorIN3c1015Float8_e5m2fnuzEiLi2ELi1ELi1EEEJNS0_4CopyIS7_iEEEEEvT_T0_DpT1_:
	.zero		3498


//--------------------- .nv.constant2._ZN2at6native55_GLOBAL__N__de093ff9_22_ForeachBinaryOpList_cu_a911ec4325multi_tensor_apply_kernelINS1_18TensorListMetadataILi2EEENS1_11CopyFunctorIN3c1015Float8_e5m2fnuzEsLi2ELi1ELi1EEEJNS0_4CopyIS7_sEEEEEvT_T0_DpT1_ --------------------------
	.section	.nv.constant2._ZN2at6native55_GLOBAL__N__de093ff9_22_ForeachBinaryOpList_cu_a911ec4325multi_tensor_apply_kernelINS1_18TensorListMetadataILi2EEENS1_11CopyFunctorIN3c1015Float8_e5m2fnuzEsLi2ELi1ELi1EEEJNS0_4CopyIS7_sEEEEEvT_T0_DpT1_,"a",@progbits
	.sectionflags	@""
	.align	4
.nv.constant2._ZN2at6native55_GLOBAL__N__de093ff9_22_ForeachBinaryOpList_cu_a911ec4325multi_tensor_apply_kernelINS1_18TensorListMetadataILi2EEENS1_11CopyFunctorIN3c1015Float8_e5m2fnuzEsLi2ELi1ELi1EEEJNS0_4CopyIS7_sEEEEEvT_T0_DpT1_:
        /*0000*/ 	.byte	0x40, 0x07, 0x00, 0x00, 0x00, 0x00, 0x00, 0x00


//--------------------- .nv.constant0._ZN2at6native55_GLOBAL__N__de093ff9_22_ForeachBinaryOpList_cu_a911ec4325multi_tensor_apply_kernelINS1_18TensorListMetadataILi2EEENS1_11CopyFunctorIN3c1015Float8_e5m2fnuzEsLi2ELi1ELi1EEEJNS0_4CopyIS7_sEEEEEvT_T0_DpT1_ --------------------------
	.section	.nv.constant0._ZN2at6native55_GLOBAL__N__de093ff9_22_ForeachBinaryOpList_cu_a911ec4325multi_tensor_apply_kernelINS1_18TensorListMetadataILi2EEENS1_11CopyFunctorIN3c1015Float8_e5m2fnuzEsLi2ELi1ELi1EEEJNS0_4CopyIS7_sEEEEEvT_T0_DpT1_,"a",@progbits
	.sectionflags	@""
	.align	4
.nv.constant0._ZN2at6native55_GLOBAL__N__de093ff9_22_ForeachBinaryOpList_cu_a911ec4325multi_tensor_apply_kernelINS1_18TensorListMetadataILi2EEENS1_11CopyFunctorIN3c1015Float8_e5m2fnuzEsLi2ELi1ELi1EEEJNS0_4CopyIS7_sEEEEEvT_T0_DpT1_:
	.zero		3498


//--------------------- .nv.constant2._ZN2at6native55_GLOBAL__N__de093ff9_22_ForeachBinaryOpList_cu_a911ec4325multi_tensor_apply_kernelINS1_18TensorListMetadataILi2EEENS1_11CopyFunctorIN3c1015Float8_e5m2fnuzElLi2ELi1ELi1EEEJNS0_4CopyIS7_lEEEEEvT_T0_DpT1_ --------------------------
	.section	.nv.constant2._ZN2at6native55_GLOBAL__N__de093ff9_22_ForeachBinaryOpList_cu_a911ec4325multi_tensor_apply_kernelINS1_18TensorListMetadataILi2EEENS1_11CopyFunctorIN3c1015Float8_e5m2fnuzElLi2ELi1ELi1EEEJNS0_4CopyIS7_lEEEEEvT_T0_DpT1_,"a",@progbits
	.sectionflags	@""
	.align	4
.nv.constant2._ZN2at6native55_GLOBAL__N__de093ff9_22_ForeachBinaryOpList_cu_a911ec4325multi_tensor_apply_kernelINS1_18TensorListMetadataILi2EEENS1_11CopyFunctorIN3c1015Float8_e5m2fnuzElLi2ELi1ELi1EEEJNS0_4CopyIS7_lEEEEEvT_T0_DpT1_:
        /*0000*/ 	.byte	0x40, 0x07, 0x00, 0x00, 0x00, 0x00, 0x00, 0x00


//--------------------- .nv.constant0._ZN2at6native55_GLOBAL__N__de093ff9_22_ForeachBinaryOpList_cu_a911ec4325multi_tensor_apply_kernelINS1_18TensorListMetadataILi2EEENS1_11CopyFunctorIN3c1015Float8_e5m2fnuzElLi2ELi1ELi1EEEJNS0_4CopyIS7_lEEEEEvT_T0_DpT1_ --------------------------
	.section	.nv.constant0._ZN2at6native55_GLOBAL__N__de093ff9_22_ForeachBinaryOpList_cu_a911ec4325multi_tensor_apply_kernelINS1_18TensorListMetadataILi2EEENS1_11CopyFunctorIN3c1015Float8_e5m2fnuzElLi2ELi1ELi1EEEJNS0_4CopyIS7_lEEEEEvT_T0_DpT1_,"a",@progbits
	.sectionflags	@""
	.align	4
.nv.constant0._ZN2at6native55_GLOBAL__N__de093ff9_22_ForeachBinaryOpList_cu_a911ec4325multi_tensor_apply_kernelINS1_18TensorListMetadataILi2EEENS1_11CopyFunctorIN3c1015Float8_e5m2fnuzElLi2ELi1ELi1EEEJNS0_4CopyIS7_lEEEEEvT_T0_DpT1_:
	.zero		3498


//--------------------- .nv.constant2._ZN2at6native55_GLOBAL__N__de093ff9_22_ForeachBinaryOpList_cu_a911ec4325multi_tensor_apply_kernelINS1_18TensorListMetadataILi2EEENS1_11CopyFunctorIN3c1015Float8_e5m2fnuzEaLi2ELi1ELi1EEEJNS0_4CopyIS7_aEEEEEvT_T0_DpT1_ --------------------------
	.section	.nv.constant2._ZN2at6native55_GLOBAL__N__de093ff9_22_ForeachBinaryOpList_cu_a911ec4325multi_tensor_apply_kernelINS1_18TensorListMetadataILi2EEENS1_11CopyFunctorIN3c1015Float8_e5m2fnuzEaLi2ELi1ELi1EEEJNS0_4CopyIS7_aEEEEEvT_T0_DpT1_,"a",@progbits
	.sectionflags	@""
	.align	4
.nv.constant2._ZN2at6native55_GLOBAL__N__de093ff9_22_ForeachBinaryOpList_cu_a911ec4325multi_tensor_apply_kernelINS1_18TensorListMetadataILi2EEENS1_11CopyFunctorIN3c1015Float8_e5m2fnuzEaLi2ELi1ELi1EEEJNS0_4CopyIS7_aEEEEEvT_T0_DpT1_:
        /*0000*/ 	.byte	0x40, 0x07, 0x00, 0x00, 0x00, 0x00, 0x00, 0x00


//--------------------- .nv.constant0._ZN2at6native55_GLOBAL__N__de093ff9_22_ForeachBinaryOpList_cu_a911ec4325multi_tensor_apply_kernelINS1_18TensorListMetadataILi2EEENS1_11CopyFunctorIN3c1015Float8_e5m2fnuzEaLi2ELi1ELi1EEEJNS0_4CopyIS7_aEEEEEvT_T0_DpT1_ --------------------------
	.section	.nv.constant0._ZN2at6native55_GLOBAL__N__de093ff9_22_ForeachBinaryOpList_cu_a911ec4325multi_tensor_apply_kernelINS1_18TensorListMetadataILi2EEENS1_11CopyFunctorIN3c1015Float8_e5m2fnuzEaLi2ELi1ELi1EEEJNS0_4CopyIS7_aEEEEEvT_T0_DpT1_,"a",@progbits
	.sectionflags	@""
	.align	4
.nv.constant0._ZN2at6native55_GLOBAL__N__de093ff9_22_ForeachBinaryOpList_cu_a911ec4325multi_tensor_apply_kernelINS1_18TensorListMetadataILi2EEENS1_11CopyFunctorIN3c1015Float8_e5m2fnuzEaLi2ELi1ELi1EEEJNS0_4CopyIS7_aEEEEEvT_T0_DpT1_:
	.zero		3498


//--------------------- .nv.constant2._ZN2at6native55_GLOBAL__N__de093ff9_22_ForeachBinaryOpList_cu_a911ec4325multi_tensor_apply_kernelINS1_18TensorListMetadataILi2EEENS1_11CopyFunctorIN3c1015Float8_e5m2fnuzEhLi2ELi1ELi1EEEJNS0_4CopyIS7_hEEEEEvT_T0_DpT1_ --------------------------
	.section	.nv.constant2._ZN2at6native55_GLOBAL__N__de093ff9_22_ForeachBinaryOpList_cu_a911ec4325multi_tensor_apply_kernelINS1_18TensorListMetadataILi2EEENS1_11CopyFunctorIN3c1015Float8_e5m2fnuzEhLi2ELi1ELi1EEEJNS0_4CopyIS7_hEEEEEvT_T0_DpT1_,"a",@progbits
	.sectionflags	@""
	.align	4
.nv.constant2._ZN2at6native55_GLOBAL__N__de093ff9_22_ForeachBinaryOpList_cu_a911ec4325multi_tensor_apply_kernelINS1_18TensorListMetadataILi2EEENS1_11CopyFunctorIN3c1015Float8_e5m2fnuzEhLi2ELi1ELi1EEEJNS0_4CopyIS7_hEEEEEvT_T0_DpT1_:
        /*0000*/ 	.byte	0x40, 0x07, 0x00, 0x00, 0x00, 0x00, 0x00, 0x00


//--------------------- .nv.constant0._ZN2at6native55_GLOBAL__N__de093ff9_22_ForeachBinaryOpList_cu_a911ec4325multi_tensor_apply_kernelINS1_18TensorListMetadataILi2EEENS1_11CopyFunctorIN3c1015Float8_e5m2fnuzEhLi2ELi1ELi1EEEJNS0_4CopyIS7_hEEEEEvT_T0_DpT1_ --------------------------
	.section	.nv.constant0._ZN2at6native55_GLOBAL__N__de093ff9_22_ForeachBinaryOpList_cu_a911ec4325multi_tensor_apply_kernelINS1_18TensorListMetadataILi2EEENS1_11CopyFunctorIN3c1015Float8_e5m2fnuzEhLi2ELi1ELi1EEEJNS0_4CopyIS7_hEEEEEvT_T0_DpT1_,"a",@progbits
	.sectionflags	@""
	.align	4
.nv.constant0._ZN2at6native55_GLOBAL__N__de093ff9_22_ForeachBinaryOpList_cu_a911ec4325multi_tensor_apply_kernelINS1_18TensorListMetadataILi2EEENS1_11CopyFunctorIN3c1015Float8_e5m2fnuzEhLi2ELi1ELi1EEEJNS0_4CopyIS7_hEEEEEvT_T0_DpT1_:
	.zero		3498


//--------------------- .nv.constant2._ZN2at6native55_GLOBAL__N__de093ff9_22_ForeachBinaryOpList_cu_a911ec4325multi_tensor_apply_kernelINS1_18TensorListMetadataILi2EEENS1_14UnaryOpFunctorIN3c1015Float8_e5m2fnuzELi2ELi1ELi1EEEJNS0_4CopyIS7_S7_EEEEEvT_T0_DpT1_ --------------------------
	.section	.nv.constant2._ZN2at6native55_GLOBAL__N__de093ff9_22_ForeachBinaryOpList_cu_a911ec4325multi_tensor_apply_kernelINS1_18TensorListMetadataILi2EEENS1_14UnaryOpFunctorIN3c1015Float8_e5m2fnuzELi2ELi1ELi1EEEJNS0_4CopyIS7_S7_EEEEEvT_T0_DpT1_,"a",@progbits
	.sectionflags	@""
	.align	4
.nv.constant2._ZN2at6native55_GLOBAL__N__de093ff9_22_ForeachBinaryOpList_cu_a911ec4325multi_tensor_apply_kernelINS1_18TensorListMetadataILi2EEENS1_14UnaryOpFunctorIN3c1015Float8_e5m2fnuzELi2ELi1ELi1EEEJNS0_4CopyIS7_S7_EEEEEvT_T0_DpT1_:
        /*0000*/ 	.byte	0x40, 0x07, 0x00, 0x00, 0x00, 0x00, 0x00, 0x00


//--------------------- .nv.constant0._ZN2at6native55_GLOBAL__N__de093ff9_22_ForeachBinaryOpList_cu_a911ec4325multi_tensor_apply_kernelINS1_18TensorListMetadataILi2EEENS1_14UnaryOpFunctorIN3c1015Float8_e5m2fnuzELi2ELi1ELi1EEEJNS0_4CopyIS7_S7_EEEEEvT_T0_DpT1_ --------------------------
	.section	.nv.constant0._ZN2at6native55_GLOBAL__N__de093ff9_22_ForeachBinaryOpList_cu_a911ec4325multi_tensor_apply_kernelINS1_18TensorListMetadataILi2EEENS1_14UnaryOpFunctorIN3c1015Float8_e5m2fnuzELi2ELi1ELi1EEEJNS0_4CopyIS7_S7_EEEEEvT_T0_DpT1_,"a",@progbits
	.sectionflags	@""
	.align	4
.nv.constant0._ZN2at6native55_GLOBAL__N__de093ff9_22_ForeachBinaryOpList_cu_a911ec4325multi_tensor_apply_kernelINS1_18TensorListMetadataILi2EEENS1_14UnaryOpFunctorIN3c1015Float8_e5m2fnuzELi2ELi1ELi1EEEJNS0_4CopyIS7_S7_EEEEEvT_T0_DpT1_:
	.zero		3498


//--------------------- .nv.constant2._ZN2at6native55_GLOBAL__N__de093ff9_22_ForeachBinaryOpList_cu_a911ec4325multi_tensor_apply_kernelINS1_18TensorListMetadataILi2EEENS1_11CopyFunctorIN3c1011Float8_e5m2ENS6_15Float8_e5m2fnuzELi2ELi1ELi1EEEJNS0_4CopyIS7_S8_EEEEEvT_T0_DpT1_ --------------------------
	.section	.nv.constant2._ZN2at6native55_GLOBAL__N__de093ff9_22_ForeachBinaryOpList_cu_a911ec4325multi_tensor_apply_kernelINS1_18TensorListMetadataILi2EEENS1_11CopyFunctorIN3c1011Float8_e5m2ENS6_15Float8_e5m2fnuzELi2ELi1ELi1EEEJNS0_4CopyIS7_S8_EEEEEvT_T0_DpT1_,"a",@progbits
	.sectionflags	@""
	.align	4
.nv.constant2._ZN2at6native55_GLOBAL__N__de093ff9_22_ForeachBinaryOpList_cu_a911ec4325multi_tensor_apply_kernelINS1_18TensorListMetadataILi2EEENS1_11CopyFunctorIN3c1011Float8_e5m2ENS6_15Float8_e5m2fnuzELi2ELi1ELi1EEEJNS0_4CopyIS7_S8_EEEEEvT_T0_DpT1_:
        /*0000*/ 	.byte	0x40, 0x07, 0x00, 0x00, 0x00, 0x00, 0x00, 0x00


//--------------------- .nv.constant0._ZN2at6native55_GLOBAL__N__de093ff9_22_ForeachBinaryOpList_cu_a911ec4325multi_tensor_apply_kernelINS1_18TensorListMetadataILi2EEENS1_11CopyFunctorIN3c1011Float8_e5m2ENS6_15Float8_e5m2fnuzELi2ELi1ELi1EEEJNS0_4CopyIS7_S8_EEEEEvT_T0_DpT1_ --------------------------
	.section	.nv.constant0._ZN2at6native55_GLOBAL__N__de093ff9_22_ForeachBinaryOpList_cu_a911ec4325multi_tensor_apply_kernelINS1_18TensorListMetadataILi2EEENS1_11CopyFunctorIN3c1011Float8_e5m2ENS6_15Float8_e5m2fnuzELi2ELi1ELi1EEEJNS0_4CopyIS7_S8_EEEEEvT_T0_DpT1_,"a",@progbits
	.sectionflags	@""
	.align	4
.nv.constant0._ZN2at6native55_GLOBAL__N__de093ff9_22_ForeachBinaryOpList_cu_a911ec4325multi_tensor_apply_kernelINS1_18TensorListMetadataILi2EEENS1_11CopyFunctorIN3c1011Float8_e5m2ENS6_15Float8_e5m2fnuzELi2ELi1ELi1EEEJNS0_4CopyIS7_S8_EEEEEvT_T0_DpT1_:
	.zero		3498


//--------------------- .nv.constant2._ZN2at6native55_GLOBAL__N__de093ff9_22_ForeachBinaryOpList_cu_a911ec4325multi_tensor_apply_kernelINS1_18TensorListMetadataILi2EEENS1_11CopyFunctorIN3c1011Float8_e5m2ENS6_15Float8_e4m3fnuzELi2ELi1ELi1EEEJNS0_4CopyIS7_S8_EEEEEvT_T0_DpT1_ --------------------------
	.section	.nv.constant2._ZN2at6native55_GLOBAL__N__de093ff9_22_ForeachBinaryOpList_cu_a911ec4325multi_tensor_apply_kernelINS1_18TensorListMetadataILi2EEENS1_11CopyFunctorIN3c1011Float8_e5m2ENS6_15Float8_e4m3fnuzELi2ELi1ELi1EEEJNS0_4CopyIS7_S8_EEEEEvT_T0_DpT1_,"a",@progbits
	.sectionflags	@""
	.align	4
.nv.constant2._ZN2at6native55_GLOBAL__N__de093ff9_22_ForeachBinaryOpList_cu_a911ec4325multi_tensor_apply_kernelINS1_18TensorListMetadataILi2EEENS1_11CopyFunctorIN3c1011Float8_e5m2ENS6_15Float8_e4m3fnuzELi2ELi1ELi1EEEJNS0_4CopyIS7_S8_EEEEEvT_T0_DpT1_:
        /*0000*/ 	.byte	0x40, 0x07, 0x00, 0x00, 0x00, 0x00, 0x00, 0x00


//--------------------- .nv.constant0._ZN2at6native55_GLOBAL__N__de093ff9_22_ForeachBinaryOpList_cu_a911ec4325multi_tensor_apply_kernelINS1_18TensorListMetadataILi2EEENS1_11CopyFunctorIN3c1011Float8_e5m2ENS6_15Float8_e4m3fnuzELi2ELi1ELi1EEEJNS0_4CopyIS7_S8_EEEEEvT_T0_DpT1_ --------------------------
	.section	.nv.constant0._ZN2at6native55_GLOBAL__N__de093ff9_22_ForeachBinaryOpList_cu_a911ec4325multi_tensor_apply_kernelINS1_18TensorListMetadataILi2EEENS1_11CopyFunctorIN3c1011Float8_e5m2ENS6_15Float8_e4m3fnuzELi2ELi1ELi1EEEJNS0_4CopyIS7_S8_EEEEEvT_T0_DpT1_,"a",@progbits
	.sectionflags	@""
	.align	4
.nv.constant0._ZN2at6native55_GLOBAL__N__de093ff9_22_ForeachBinaryOpList_cu_a911ec4325multi_tensor_apply_kernelINS1_18TensorListMetadataILi2EEENS1_11CopyFunctorIN3c1011Float8_e5m2ENS6_15Float8_e4m3fnuzELi2ELi1ELi1EEEJNS0_4CopyIS7_S8_EEEEEvT_T0_DpT1_:
	.zero		3498


//--------------------- .nv.constant2._ZN2at6native55_GLOBAL__N__de093ff9_22_ForeachBinaryOpList_cu_a911ec4325multi_tensor_apply_kernelINS1_18TensorListMetadataILi2EEENS1_11CopyFunctorIN3c1011Float8_e5m2ENS6_13Float8_e4m3fnELi2ELi1ELi1EEEJNS0_4CopyIS7_S8_EEEEEvT_T0_DpT1_ --------------------------
	.section	.nv.constant2._ZN2at6native55_GLOBAL__N__de093ff9_22_ForeachBinaryOpList_cu_a911ec4325multi_tensor_apply_kernelINS1_18TensorListMetadataILi2EEENS1_11CopyFunctorIN3c1011Float8_e5m2ENS6_13Float8_e4m3fnELi2ELi1ELi1EEEJNS0_4CopyIS7_S8_EEEEEvT_T0_DpT1_,"a",@progbits
	.sectionflags	@""
	.align	4
.nv.constant2._ZN2at6native55_GLOBAL__N__de093ff9_22_ForeachBinaryOpList_cu_a911ec4325multi_tensor_apply_kernelINS1_18TensorListMetadataILi2EEENS1_11CopyFunctorIN3c1011Float8_e5m2ENS6_13Float8_e4m3fnELi2ELi1ELi1EEEJNS0_4CopyIS7_S8_EEEEEvT_T0_DpT1_:
        /*0000*/ 	.byte	0x40, 0x07, 0x00, 0x00, 0x00, 0x00, 0x00, 0x00


//--------------------- .nv.constant0._ZN2at6native55_GLOBAL__N__de093ff9_22_ForeachBinaryOpList_cu_a911ec4325multi_tensor_apply_kernelINS1_18TensorListMetadataILi2EEENS1_11CopyFunctorIN3c1011Float8_e5m2ENS6_13Float8_e4m3fnELi2ELi1ELi1EEEJNS0_4CopyIS7_S8_EEEEEvT_T0_DpT1_ --------------------------
	.section	.nv.constant0._ZN2at6native55_GLOBAL__N__de093ff9_22_ForeachBinaryOpList_cu_a911ec4325multi_tensor_apply_kernelINS1_18TensorListMetadataILi2EEENS1_11CopyFunctorIN3c1011Float8_e5m2ENS6_13Float8_e4m3fnELi2ELi1ELi1EEEJNS0_4CopyIS7_S8_EEEEEvT_T0_DpT1_,"a",@progbits
	.sectionflags	@""
	.align	4
.nv.constant0._ZN2at6native55_GLOBAL__N__de093ff9_22_ForeachBinaryOpList_cu_a911ec4325multi_tensor_apply_kernelINS1_18TensorListMetadataILi2EEENS1_11CopyFunctorIN3c1011Float8_e5m2ENS6_13Float8_e4m3fnELi2ELi1ELi1EEEJNS0_4CopyIS7_S8_EEEEEvT_T0_DpT1_:
	.zero		3498


//--------------------- .nv.constant2._ZN2at6native55_GLOBAL__N__de093ff9_22_ForeachBinaryOpList_cu_a911ec4325multi_tensor_apply_kernelINS1_18TensorListMetadataILi2EEENS1_11CopyFunctorIN3c1011Float8_e5m2EbLi2ELi1ELi1EEEJNS0_4CopyIS7_bEEEEEvT_T0_DpT1_ --------------------------
	.section	.nv.constant2._ZN2at6native55_GLOBAL__N__de093ff9_22_ForeachBinaryOpList_cu_a911ec4325multi_tensor_apply_kernelINS1_18TensorListMetadataILi2EEENS1_11CopyFunctorIN3c1011Float8_e5m2EbLi2ELi1ELi1EEEJNS0_4CopyIS7_bEEEEEvT_T0_DpT1_,"a",@progbits
	.sectionflags	@""
	.align	4
.nv.constant2._ZN2at6native55_GLOBAL__N__de093ff9_22_ForeachBinaryOpList_cu_a911ec4325multi_tensor_apply_kernelINS1_18TensorListMetadataILi2EEENS1_11CopyFunctorIN3c1011Float8_e5m2EbLi2ELi1ELi1EEEJNS0_4CopyIS7_bEEEEEvT_T0_DpT1_:
        /*0000*/ 	.byte	0x40, 0x07, 0x00, 0x00, 0x00, 0x00, 0x00, 0x00


//--------------------- .nv.constant0._ZN2at6native55_GLOBAL__N__de093ff9_22_ForeachBinaryOpList_cu_a911ec4325multi_tensor_apply_kernelINS1_18TensorListMetadataILi2EEENS1_11CopyFunctorIN3c1011Float8_e5m2EbLi2ELi1ELi1EEEJNS0_4CopyIS7_bEEEEEvT_T0_DpT1_ --------------------------
	.section	.nv.constant0._ZN2at6native55_GLOBAL__N__de093ff9_22_ForeachBinaryOpList_cu_a911ec4325multi_tensor_apply_kernelINS1_18TensorListMetadataILi2EEENS1_11CopyFunctorIN3c1011Float8_e5m2EbLi2ELi1ELi1EEEJNS0_4CopyIS7_bEEEEEvT_T0_DpT1_,"a",@progbits
	.sectionflags	@""
	.align	4
.nv.constant0._ZN2at6native55_GLOBAL__N__de093ff9_22_ForeachBinaryOpList_cu_a911ec4325multi_tensor_apply_kernelINS1_18TensorListMetadataILi2EEENS1_11CopyFunctorIN3c1011Float8_e5m2EbLi2ELi1ELi1EEEJNS0_4CopyIS7_bEEEEEvT_T0_DpT1_:
	.zero		3498


//--------------------- .nv.constant2._ZN2at6native55_GLOBAL__N__de093ff9_22_ForeachBinaryOpList_cu_a911ec4325multi_tensor_apply_kernelINS1_18TensorListMetadataILi2EEENS1_11CopyFunctorIN3c1011Float8_e5m2ENS6_8BFloat16ELi2ELi1ELi1EEEJNS0_4CopyIS7_S8_EEEEEvT_T0_DpT1_ --------------------------
	.section	.nv.constant2._ZN2at6native55_GLOBAL__N__de093ff9_22_ForeachBinaryOpList_cu_a911ec4325multi_tensor_apply_kernelINS1_18TensorListMetadataILi2EEENS1_11CopyFunctorIN3c1011Float8_e5m2ENS6_8BFloat16ELi2ELi1ELi1EEEJNS0_4CopyIS7_S8_EEEEEvT_T0_DpT1_,"a",@progbits
	.sectionflags	@""
	.align	4
.nv.constant2._ZN2at6native55_GLOBAL__N__de093ff9_22_ForeachBinaryOpList_cu_a911ec4325multi_tensor_apply_kernelINS1_18TensorListMetadataILi2EEENS1_11CopyFunctorIN3c1011Float8_e5m2ENS6_8BFloat16ELi2ELi1ELi1EEEJNS0_4CopyIS7_S8_EEEEEvT_T0_DpT1_:
        /*0000*/ 	.byte	0x40, 0x07, 0x00, 0x00, 0x00, 0x00, 0x00, 0x00


//--------------------- .nv.constant0._ZN2at6native55_GLOBAL__N__de093ff9_22_ForeachBinaryOpList_cu_a911ec4325multi_tensor_apply_kernelINS1_18TensorListMetadataILi2EEENS1_11CopyFunctorIN3c1011Float8_e5m2ENS6_8BFloat16ELi2ELi1ELi1EEEJNS0_4CopyIS7_S8_EEEEEvT_T0_DpT1_ --------------------------
	.section	.nv.constant0._ZN2at6native55_GLOBAL__N__de093ff9_22_ForeachBinaryOpList_cu_a911ec4325multi_tensor_apply_kernelINS1_18TensorListMetadataILi2EEENS1_11CopyFunctorIN3c1011Float8_e5m2ENS6_8BFloat16ELi2ELi1ELi1EEEJNS0_4CopyIS7_S8_EEEEEvT_T0_DpT1_,"a",@progbits
	.sectionflags	@""
	.align	4
.nv.constant0._ZN2at6native55_GLOBAL__N__de093ff9_22_ForeachBinaryOpList_cu_a911ec4325multi_tensor_apply_kernelINS1_18TensorListMetadataILi2EEENS1_11CopyFunctorIN3c1011Float8_e5m2ENS6_8BFloat16ELi2ELi1ELi1EEEJNS0_4CopyIS7_S8_EEEEEvT_T0_DpT1_:
	.zero		3498


//--------------------- .nv.constant2._ZN2at6native55_GLOBAL__N__de093ff9_22_ForeachBinaryOpList_cu_a911ec4325multi_tensor_apply_kernelINS1_18TensorListMetadataILi2EEENS1_11CopyFunctorIN3c1011Float8_e5m2ENS6_4HalfELi2ELi1ELi1EEEJNS0_4CopyIS7_S8_EEEEEvT_T0_DpT1_ --------------------------
	.section	.nv.constant2._ZN2at6native55_GLOBAL__N__de093ff9_22_ForeachBinaryOpList_cu_a911ec4325multi_tensor_apply_kernelINS1_18TensorListMetadataILi2EEENS1_11CopyFunctorIN3c1011Float8_e5m2ENS6_4HalfELi2ELi1ELi1EEEJNS0_4CopyIS7_S8_EEEEEvT_T0_DpT1_,"a",@progbits
	.sectionflags	@""
	.align	4
.nv.constant2._ZN2at6native55_GLOBAL__N__de093ff9_22_ForeachBinaryOpList_cu_a911ec4325multi_tensor_apply_kernelINS1_18TensorListMetadataILi2EEENS1_11CopyFunctorIN3c1011Float8_e5m2ENS6_4HalfELi2ELi1ELi1EEEJNS0_4CopyIS7_S8_EEEEEvT_T0_DpT1_:
        /*0000*/ 	.byte	0x40, 0x07, 0x00, 0x00, 0x00, 0x00, 0x00, 0x00


//--------------------- .nv.constant0._ZN2at6native55_GLOBAL__N__de093ff9_22_ForeachBinaryOpList_cu_a911ec4325multi_tensor_apply_kernelINS1_18TensorListMetadataILi2EEENS1_11CopyFunctorIN3c1011Float8_e5m2ENS6_4HalfELi2ELi1ELi1EEEJNS0_4CopyIS7_S8_EEEEEvT_T0_DpT1_ --------------------------
	.section	.nv.constant0._ZN2at6native55_GLOBAL__N__de093ff9_22_ForeachBinaryOpList_cu_a911ec4325multi_tensor_apply_kernelINS1_18TensorListMetadataILi2EEENS1_11CopyFunctorIN3c1011Float8_e5m2ENS6_4HalfELi2ELi1ELi1EEEJNS0_4CopyIS7_S8_EEEEEvT_T0_DpT1_,"a",@progbits
	.sectionflags	@""
	.align	4
.nv.constant0._ZN2at6native55_GLOBAL__N__de093ff9_22_ForeachBinaryOpList_cu_a911ec4325multi_tensor_apply_kernelINS1_18TensorListMetadataILi2EEENS1_11CopyFunctorIN3c1011Float8_e5m2ENS6_4HalfELi2ELi1ELi1EEEJNS0_4CopyIS7_S8_EEEEEvT_T0_DpT1_:
	.zero		3498


//--------------------- .nv.constant2._ZN2at6native55_GLOBAL__N__de093ff9_22_ForeachBinaryOpList_cu_a911ec4325multi_tensor_apply_kernelINS1_18TensorListMetadataILi2EEENS1_11CopyFunctorIN3c1011Float8_e5m2ENS6_7complexIfEELi2ELi1ELi1EEEJNS0_4CopyIS7_S9_EEEEEvT_T0_DpT1_ --------------------------
	.section	.nv.constant2._ZN2at6native55_GLOBAL__N__de093ff9_22_ForeachBinaryOpList_cu_a911ec4325multi_tensor_apply_kernelINS1_18TensorListMetadataILi2EEENS1_11CopyFunctorIN3c1011Float8_e5m2ENS6_7complexIfEELi2ELi1ELi1EEEJNS0_4CopyIS7_S9_EEEEEvT_T0_DpT1_,"a",@progbits
	.sectionflags	@""
	.align	4
.nv.constant2._ZN2at6native55_GLOBAL__N__de093ff9_22_ForeachBinaryOpList_cu_a911ec4325multi_tensor_apply_kernelINS1_18TensorListMetadataILi2EEENS1_11CopyFunctorIN3c1011Float8_e5m2ENS6_7complexIfEELi2ELi1ELi1EEEJNS0_4CopyIS7_S9_EEEEEvT_T0_DpT1_:
        /*0000*/ 	.byte	0x40, 0x07, 0x00, 0x00, 0x00, 0x00, 0x00, 0x00


//--------------------- .nv.constant0._ZN2at6native55_GLOBAL__N__de093ff9_22_ForeachBinaryOpList_cu_a911ec4325multi_tensor_apply_kernelINS1_18TensorListMetadataILi2EEENS1_11CopyFunctorIN3c1011Float8_e5m2ENS6_7complexIfEELi2ELi1ELi1EEEJNS0_4CopyIS7_S9_EEEEEvT_T0_DpT1_ --------------------------
	.section	.nv.constant0._ZN2at6native55_GLOBAL__N__de093ff9_22_ForeachBinaryOpList_cu_a911ec4325multi_tensor_apply_kernelINS1_18TensorListMetadataILi2EEENS1_11CopyFunctorIN3c1011Float8_e5m2ENS6_7complexIfEELi2ELi1ELi1EEEJNS0_4CopyIS7_S9_EEEEEvT_T0_DpT1_,"a",@progbits
	.sectionflags	@""
	.align	4
.nv.constant0._ZN2at6native55_GLOBAL__N__de093ff9_22_ForeachBinaryOpList_cu_a911ec4325multi_tensor_apply_kernelINS1_18TensorListMetadataILi2EEENS1_11CopyFunctorIN3c1011Float8_e5m2ENS6_7complexIfEELi2ELi1ELi1EEEJNS0_4CopyIS7_S9_EEEEEvT_T0_DpT1_:
	.zero		3498


//--------------------- .nv.constant2._ZN2at6native55_GLOBAL__N__de093ff9_22_ForeachBinaryOpList_cu_a911ec4325multi_tensor_apply_kernelINS1_18TensorListMetadataILi2EEENS1_11CopyFunctorIN3c1011Float8_e5m2ENS6_7complexIdEELi2ELi1ELi1EEEJNS0_4CopyIS7_S9_EEEEEvT_T0_DpT1_ --------------------------
	.section	.nv.constant2._ZN2at6native55_GLOBAL__N__de093ff9_22_ForeachBinaryOpList_cu_a911ec4325multi_tensor_apply_kernelINS1_18TensorListMetadataILi2EEENS1_11CopyFunctorIN3c1011Float8_e5m2ENS6_7complexIdEELi2ELi1ELi1EEEJNS0_4CopyIS7_S9_EEEEEvT_T0_DpT1_,"a",@progbits
	.sectionflags	@""
	.align	4
.nv.constant2._ZN2at6native55_GLOBAL__N__de093ff9_22_ForeachBinaryOpList_cu_a911ec4325multi_tensor_apply_kernelINS1_18TensorListMetadataILi2EEENS1_11CopyFunctorIN3c1011Float8_e5m2ENS6_7complexIdEELi2ELi1ELi1EEEJNS0_4CopyIS7_S9_EEEEEvT_T0_DpT1_:
        /*0000*/ 	.byte	0x40, 0x07, 0x00, 0x00, 0x00, 0x00, 0x00, 0x00, 0x00, 0x00, 0x00, 0xf0, 0xff, 0xff, 0x0f, 0x38


//--------------------- .nv.constant0._ZN2at6native55_GLOBAL__N__de093ff9_22_ForeachBinaryOpList_cu_a911ec4325multi_tensor_apply_kernelINS1_18TensorListMetadataILi2EEENS1_11CopyFunctorIN3c1011Float8_e5m2ENS6_7complexIdEELi2ELi1ELi1EEEJNS0_4CopyIS7_S9_EEEEEvT_T0_DpT1_ --------------------------
	.section	.nv.constant0._ZN2at6native55_GLOBAL__N__de093ff9_22_ForeachBinaryOpList_cu_a911ec4325multi_tensor_apply_kernelINS1_18TensorListMetadataILi2EEENS1_11CopyFunctorIN3c1011Float8_e5m2ENS6_7complexIdEELi2ELi1ELi1EEEJNS0_4CopyIS7_S9_EEEEEvT_T0_DpT1_,"a",@progbits
	.sectionflags	@""
	.align	4
.nv.constant0._ZN2at6native55_GLOBAL__N__de093ff9_22_ForeachBinaryOpList_cu_a911ec4325multi_tensor_apply_kernelINS1_18TensorListMetadataILi2EEENS1_11CopyFunctorIN3c1011Float8_e5m2ENS6_7complexIdEELi2ELi1ELi1EEEJNS0_4CopyIS7_S9_EEEEEvT_T0_DpT1_:
	.zero		3498


//--------------------- .nv.constant2._ZN2at6native55_GLOBAL__N__de093ff9_22_ForeachBinaryOpList_cu_a911ec4325multi_tensor_apply_kernelINS1_18TensorListMetadataILi2EEENS1_11CopyFunctorIN3c1011Float8_e5m2EfLi2ELi1ELi1EEEJNS0_4CopyIS7_fEEEEEvT_T0_DpT1_ --------------------------
	.section	.nv.constant2._ZN2at6native55_GLOBAL__N__de093ff9_22_ForeachBinaryOpList_cu_a911ec4325multi_tensor_apply_kernelINS1_18TensorListMetadataILi2EEENS1_11CopyFunctorIN3c1011Float8_e5m2EfLi2ELi1ELi1EEEJNS0_4CopyIS7_fEEEEEvT_T0_DpT1_,"a",@progbits
	.sectionflags	@""
	.align	4
.nv.constant2._ZN2at6native55_GLOBAL__N__de093ff9_22_ForeachBinaryOpList_cu_a911ec4325multi_tensor_apply_kernelINS1_18TensorListMetadataILi2EEENS1_11CopyFunctorIN3c1011Float8_e5m2EfLi2ELi1ELi1EEEJNS0_4CopyIS7_fEEEEEvT_T0_DpT1_:
        /*0000*/ 	.byte	0x40, 0x07, 0x00, 0x00, 0x00, 0x00, 0x00, 0x00


//--------------------- .nv.constant0._ZN2at6native55_GLOBAL__N__de093ff9_22_ForeachBinaryOpList_cu_a911ec4325multi_tensor_apply_kernelINS1_18TensorListMetadataILi2EEENS1_11CopyFunctorIN3c1011Float8_e5m2EfLi2ELi1ELi1EEEJNS0_4CopyIS7_fEEEEEvT_T0_DpT1_ --------------------------
	.section	.nv.constant0._ZN2at6native55_GLOBAL__N__de093ff9_22_ForeachBinaryOpList_cu_a911ec4325multi_tensor_apply_kernelINS1_18TensorListMetadataILi2EEENS1_11CopyFunctorIN3c1011Float8_e5m2EfLi2ELi1ELi1EEEJNS0_4CopyIS7_fEEEEEvT_T0_DpT1_,"a",@progbits
	.sectionflags	@""
	.align	4
.nv.constant0._ZN2at6native55_GLOBAL__N__de093ff9_22_ForeachBinaryOpList_cu_a911ec4325multi_tensor_apply_kernelINS1_18TensorListMetadataILi2EEENS1_11CopyFunctorIN3c1011Float8_e5m2EfLi2ELi1ELi1EEEJNS0_4CopyIS7_fEEEEEvT_T0_DpT1_:
	.zero		3498


//--------------------- .nv.constant2._ZN2at6native55_GLOBAL__N__de093ff9_22_ForeachBinaryOpList_cu_a911ec4325multi_tensor_apply_kernelINS1_18TensorListMetadataILi2EEENS1_11CopyFunctorIN3c1011Float8_e5m2EdLi2ELi1ELi1EEEJNS0_4CopyIS7_dEEEEEvT_T0_DpT1_ --------------------------
	.section	.nv.constant2._ZN2at6native55_GLOBAL__N__de093ff9_22_ForeachBinaryOpList_cu_a911ec4325multi_tensor_apply_kernelINS1_18TensorListMetadataILi2EEENS1_11CopyFunctorIN3c1011Float8_e5m2EdLi2ELi1ELi1EEEJNS0_4CopyIS7_dEEEEEvT_T0_DpT1_,"a",@progbits
	.sectionflags	@""
	.align	4
.nv.constant2._ZN2at6native55_GLOBAL__N__de093ff9_22_ForeachBinaryOpList_cu_a911ec4325multi_tensor_apply_kernelINS1_18TensorListMetadataILi2EEENS1_11CopyFunctorIN3c1011Float8_e5m2EdLi2ELi1ELi1EEEJNS0_4CopyIS7_dEEEEEvT_T0_DpT1_:
        /*0000*/ 	.byte	0x40, 0x07, 0x00, 0x00, 0x00, 0x00, 0x00, 0x00, 0x00, 0x00, 0x00, 0xf0, 0xff, 0xff, 0x0f, 0x38


//--------------------- .nv.constant0._ZN2at6native55_GLOBAL__N__de093ff9_22_ForeachBinaryOpList_cu_a911ec4325multi_tensor_apply_kernelINS1_18TensorListMetadataILi2EEENS1_11CopyFunctorIN3c1011Float8_e5m2EdLi2ELi1ELi1EEEJNS0_4CopyIS7_dEEEEEvT_T0_DpT1_ --------------------------
	.section	.nv.constant0._ZN2at6native55_GLOBAL__N__de093ff9_22_ForeachBinaryOpList_cu_a911ec4325multi_tensor_apply_kernelINS1_18TensorListMetadataILi2EEENS1_11CopyFunctorIN3c1011Float8_e5m2EdLi2ELi1ELi1EEEJNS0_4CopyIS7_dEEEEEvT_T0_DpT1_,"a",@progbits
	.sectionflags	@""
	.align	4
.nv.constant0._ZN2at6native55_GLOBAL__N__de093ff9_22_ForeachBinaryOpList_cu_a911ec4325multi_tensor_apply_kernelINS1_18TensorListMetadataILi2EEENS1_11CopyFunctorIN3c1011Float8_e5m2EdLi2ELi1ELi1EEEJNS0_4CopyIS7_dEEEEEvT_T0_DpT1_:
	.zero		3498


//--------------------- .nv.constant2._ZN2at6native55_GLOBAL__N__de093ff9_22_ForeachBinaryOpList_cu_a911ec4325multi_tensor_apply_kernelINS1_18TensorListMetadataILi2EEENS1_11CopyFunctorIN3c1011Float8_e5m2EiLi2ELi1ELi1EEEJNS0_4CopyIS7_iEEEEEvT_T0_DpT1_ --------------------------
	.section	.nv.constant2._ZN2at6native55_GLOBAL__N__de093ff9_22_ForeachBinaryOpList_cu_a911ec4325multi_tensor_apply_kernelINS1_18TensorListMetadataILi2EEENS1_11CopyFunctorIN3c1011Float8_e5m2EiLi2ELi1ELi1EEEJNS0_4CopyIS7_iEEEEEvT_T0_DpT1_,"a",@progbits
	.sectionflags	@""
	.align	4
.nv.constant2._ZN2at6native55_GLOBAL__N__de093ff9_22_ForeachBinaryOpList_cu_a911ec4325multi_tensor_apply_kernelINS1_18TensorListMetadataILi2EEENS1_11CopyFunctorIN3c1011Float8_e5m2EiLi2ELi1ELi1EEEJNS0_4CopyIS7_iEEEEEvT_T0_DpT1_:
        /*0000*/ 	.byte	0x40, 0x07, 0x00, 0x00, 0x00, 0x00, 0x00, 0x00


//--------------------- .nv.constant0._ZN2at6native55_GLOBAL__N__de093ff9_22_ForeachBinaryOpList_cu_a911ec4325multi_tensor_apply_kernelINS1_18TensorListMetadataILi2EEENS1_11CopyFunctorIN3c1011Float8_e5m2EiLi2ELi1ELi1EEEJNS0_4CopyIS7_iEEEEEvT_T0_DpT1_ --------------------------
	.section	.nv.constant0._ZN2at6native55_GLOBAL__N__de093ff9_22_ForeachBinaryOpList_cu_a911ec4325multi_tensor_apply_kernelINS1_18TensorListMetadataILi2EEENS1_11CopyFunctorIN3c1011Float8_e5m2EiLi2ELi1ELi1EEEJNS0_4CopyIS7_iEEEEEvT_T0_DpT1_,"a",@progbits
	.sectionflags	@""
	.align	4
.nv.constant0._ZN2at6native55_GLOBAL__N__de093ff9_22_ForeachBinaryOpList_cu_a911ec4325multi_tensor_apply_kernelINS1_18TensorListMetadataILi2EEENS1_11CopyFunctorIN3c1011Float8_e5m2EiLi2ELi1ELi1EEEJNS0_4CopyIS7_iEEEEEvT_T0_DpT1_:
	.zero		3498


//--------------------- .nv.constant2._ZN2at6native55_GLOBAL__N__de093ff9_22_ForeachBinaryOpList_cu_a911ec4325multi_tensor_apply_kernelINS1_18TensorListMetadataILi2EEENS1_11CopyFunctorIN3c1011Float8_e5m2EsLi2ELi1ELi1EEEJNS0_4CopyIS7_sEEEEEvT_T0_DpT1_ --------------------------
	.section	.nv.constant2._ZN2at6native55_GLOBAL__N__de093ff9_22_ForeachBinaryOpList_cu_a911ec4325multi_tensor_apply_kernelINS1_18TensorListMetadataILi2EEENS1_11CopyFunctorIN3c1011Float8_e5m2EsLi2ELi1ELi1EEEJNS0_4CopyIS7_sEEEEEvT_T0_DpT1_,"a",@progbits
	.sectionflags	@""
	.align	4
.nv.constant2._ZN2at6native55_GLOBAL__N__de093ff9_22_ForeachBinaryOpList_cu_a911ec4325multi_tensor_apply_kernelINS1_18TensorListMetadataILi2EEENS1_11CopyFunctorIN3c1011Float8_e5m2EsLi2ELi1ELi1EEEJNS0_4CopyIS7_sEEEEEvT_T0_DpT1_:
        /*0000*/ 	.byte	0x40, 0x07, 0x00, 0x00, 0x00, 0x00, 0x00, 0x00


//--------------------- .nv.constant0._ZN2at6native55_GLOBAL__N__de093ff9_22_ForeachBinaryOpList_cu_a911ec4325multi_tensor_apply_kernelINS1_18TensorListMetadataILi2EEENS1_11CopyFunctorIN3c1011Float8_e5m2EsLi2ELi1ELi1EEEJNS0_4CopyIS7_sEEEEEvT_T0_DpT1_ --------------------------
	.section	.nv.constant0._ZN2at6native55_GLOBAL__N__de093ff9_22_ForeachBinaryOpList_cu_a911ec4325multi_tensor_apply_kernelINS1_18TensorListMetadataILi2EEENS1_11CopyFunctorIN3c1011Float8_e5m2EsLi2ELi1ELi1EEEJNS0_4CopyIS7_sEEEEEvT_T0_DpT1_,"a",@progbits
	.sectionflags	@""
	.align	4
.nv.constant0._ZN2at6native55_GLOBAL__N__de093ff9_22_ForeachBinaryOpList_cu_a911ec4325multi_tensor_apply_kernelINS1_18TensorListMetadataILi2EEENS1_11CopyFunctorIN3c1011Float8_e5m2EsLi2ELi1ELi1EEEJNS0_4CopyIS7_sEEEEEvT_T0_DpT1_:
	.zero		3498


//--------------------- .nv.constant2._ZN2at6native55_GLOBAL__N__de093ff9_22_ForeachBinaryOpList_cu_a911ec4325multi_tensor_apply_kernelINS1_18TensorListMetadataILi2EEENS1_11CopyFunctorIN3c1011Float8_e5m2ElLi2ELi1ELi1EEEJNS0_4CopyIS7_lEEEEEvT_T0_DpT1_ --------------------------
	.section	.nv.constant2._ZN2at6native55_GLOBAL__N__de093ff9_22_ForeachBinaryOpList_cu_a911ec4325multi_tensor_apply_kernelINS1_18TensorListMetadataILi2EEENS1_11CopyFunctorIN3c1011Float8_e5m2ElLi2ELi1ELi1EEEJNS0_4CopyIS7_lEEEEEvT_T0_DpT1_,"a",@progbits
	.sectionflags	@""
	.align	4
.nv.constant2._ZN2at6native55_GLOBAL__N__de093ff9_22_ForeachBinaryOpList_cu_a911ec4325multi_tensor_apply_kernelINS1_18TensorListMetadataILi2EEENS1_11CopyFunctorIN3c1011Float8_e5m2ElLi2ELi1ELi1EEEJNS0_4CopyIS7_lEEEEEvT_T0_DpT1_:
        /*0000*/ 	.byte	0x40, 0x07, 0x00, 0x00, 0x00, 0x00, 0x00, 0x00


//--------------------- .nv.constant0._ZN2at6native55_GLOBAL__N__de093ff9_22_ForeachBinaryOpList_cu_a911ec4325multi_tensor_apply_kernelINS1_18TensorListMetadataILi2EEENS1_11CopyFunctorIN3c1011Float8_e5m2ElLi2ELi1ELi1EEEJNS0_4CopyIS7_lEEEEEvT_T0_DpT1_ --------------------------
	.section	.nv.constant0._ZN2at6native55_GLOBAL__N__de093ff9_22_ForeachBinaryOpList_cu_a911ec4325multi_tensor_apply_kernelINS1_18TensorListMetadataILi2EEENS1_11CopyFunctorIN3c1011Float8_e5m2ElLi2ELi1ELi1EEEJNS0_4CopyIS7_lEEEEEvT_T0_DpT1_,"a",@progbits
	.sectionflags	@""
	.align	4
.nv.constant0._ZN2at6native55_GLOBAL__N__de093ff9_22_ForeachBinaryOpList_cu_a911ec4325multi_tensor_apply_kernelINS1_18TensorListMetadataILi2EEENS1_11CopyFunctorIN3c1011Float8_e5m2ElLi2ELi1ELi1EEEJNS0_4CopyIS7_lEEEEEvT_T0_DpT1_:
	.zero		3498


//--------------------- .nv.constant2._ZN2at6native55_GLOBAL__N__de093ff9_22_ForeachBinaryOpList_cu_a911ec4325multi_tensor_apply_kernelINS1_18TensorListMetadataILi2EEENS1_11CopyFunctorIN3c1011Float8_e5m2EaLi2ELi1ELi1EEEJNS0_4CopyIS7_aEEEEEvT_T0_DpT1_ --------------------------
	.section	.nv.constant2._ZN2at6native55_GLOBAL__N__de093ff9_22_ForeachBinaryOpList_cu_a911ec4325multi_tensor_apply_kernelINS1_18TensorListMetadataILi2EEENS1_11CopyFunctorIN3c1011Float8_e5m2EaLi2ELi1ELi1EEEJNS0_4CopyIS7_aEEEEEvT_T0_DpT1_,"a",@progbits
	.sectionflags	@""
	.align	4
.nv.constant2._ZN2at6native55_GLOBAL__N__de093ff9_22_ForeachBinaryOpList_cu_a911ec4325multi_tensor_apply_kernelINS1_18TensorListMetadataILi2EEENS1_11CopyFunctorIN3c1011Float8_e5m2EaLi2ELi1ELi1EEEJNS0_4CopyIS7_aEEEEEvT_T0_DpT1_:
        /*0000*/ 	.byte	0x40, 0x07, 0x00, 0x00, 0x00, 0x00, 0x00, 0x00


//--------------------- .nv.constant0._ZN2at6native55_GLOBAL__N__de093ff9_22_ForeachBinaryOpList_cu_a911ec4325multi_tensor_apply_kernelINS1_18TensorListMetadataILi2EEENS1_11CopyFunctorIN3c1011Float8_e5m2EaLi2ELi1ELi1EEEJNS0_4CopyIS7_aEEEEEvT_T0_DpT1_ --------------------------
	.section	.nv.constant0._ZN2at6native55_GLOBAL__N__de093ff9_22_ForeachBinaryOpList_cu_a911ec4325multi_tensor_apply_kernelINS1_18TensorListMetadataILi2EEENS1_11CopyFunctorIN3c1011Float8_e5m2EaLi2ELi1ELi1EEEJNS0_4CopyIS7_aEEEEEvT_T0_DpT1_,"a",@progbits
	.sectionflags	@""
	.align	4
.nv.constant0._ZN2at6native55_GLOBAL__N__de093ff9_22_ForeachBinaryOpList_cu_a911ec4325multi_tensor_apply_kernelINS1_18TensorListMetadataILi2EEENS1_11CopyFunctorIN3c1011Float8_e5m2EaLi2ELi1ELi1EEEJNS0_4CopyIS7_aEEEEEvT_T0_DpT1_:
	.zero		3498


//--------------------- .nv.constant2._ZN2at6native55_GLOBAL__N__de093ff9_22_ForeachBinaryOpList_cu_a911ec4325multi_tensor_apply_kernelINS1_18TensorListMetadataILi2EEENS1_11CopyFunctorIN3c1011Float8_e5m2EhLi2ELi1ELi1EEEJNS0_4CopyIS7_hEEEEEvT_T0_DpT1_ --------------------------
	.section	.nv.constant2._ZN2at6native55_GLOBAL__N__de093ff9_22_ForeachBinaryOpList_cu_a911ec4325multi_tensor_apply_kernelINS1_18TensorListMetadataILi2EEENS1_11CopyFunctorIN3c1011Float8_e5m2EhLi2ELi1ELi1EEEJNS0_4CopyIS7_hEEEEEvT_T0_DpT1_,"a",@progbits
	.sectionflags	@""
	.align	4
.nv.constant2._ZN2at6native55_GLOBAL__N__de093ff9_22_ForeachBinaryOpList_cu_a911ec4325multi_tensor_apply_kernelINS1_18TensorListMetadataILi2EEENS1_11CopyFunctorIN3c1011Float8_e5m2EhLi2ELi1ELi1EEEJNS0_4CopyIS7_hEEEEEvT_T0_DpT1_:
        /*0000*/ 	.byte	0x40, 0x07, 0x00, 0x00, 0x00, 0x00, 0x00, 0x00


//--------------------- .nv.constant0._ZN2at6native55_GLOBAL__N__de093ff9_22_ForeachBinaryOpList_cu_a911ec4325multi_tensor_apply_kernelINS1_18TensorListMetadataILi2EEENS1_11CopyFunctorIN3c1011Float8_e5m2EhLi2ELi1ELi1EEEJNS0_4CopyIS7_hEEEEEvT_T0_DpT1_ --------------------------
	.section	.nv.constant0._ZN2at6native55_GLOBAL__N__de093ff9_22_ForeachBinaryOpList_cu_a911ec4325multi_tensor_apply_kernelINS1_18TensorListMetadataILi2EEENS1_11CopyFunctorIN3c1011Float8_e5m2EhLi2ELi1ELi1EEEJNS0_4CopyIS7_hEEEEEvT_T0_DpT1_,"a",@progbits
	.sectionflags	@""
	.align	4
.nv.constant0._ZN2at6native55_GLOBAL__N__de093ff9_22_ForeachBinaryOpList_cu_a911ec4325multi_tensor_apply_kernelINS1_18TensorListMetadataILi2EEENS1_11CopyFunctorIN3c1011Float8_e5m2EhLi2ELi1ELi1EEEJNS0_4CopyIS7_hEEEEEvT_T0_DpT1_:
	.zero		3498


//--------------------- .nv.constant2._ZN2at6native55_GLOBAL__N__de093ff9_22_ForeachBinaryOpList_cu_a911ec4325multi_tensor_apply_kernelINS1_18TensorListMetadataILi2EEENS1_14UnaryOpFunctorIN3c1011Float8_e5m2ELi2ELi1ELi1EEEJNS0_4CopyIS7_S7_EEEEEvT_T0_DpT1_ --------------------------
	.section	.nv.constant2._ZN2at6native55_GLOBAL__N__de093ff9_22_ForeachBinaryOpList_cu_a911ec4325multi_tensor_apply_kernelINS1_18TensorListMetadataILi2EEENS1_14UnaryOpFunctorIN3c1011Float8_e5m2ELi2ELi1ELi1EEEJNS0_4CopyIS7_S7_EEEEEvT_T0_DpT1_,"a",@progbits
	.sectionflags	@""
	.align	4
.nv.constant2._ZN2at6native55_GLOBAL__N__de093ff9_22_ForeachBinaryOpList_cu_a911ec4325multi_tensor_apply_kernelINS1_18TensorListMetadataILi2EEENS1_14UnaryOpFunctorIN3c1011Float8_e5m2ELi2ELi1ELi1EEEJNS0_4CopyIS7_S7_EEEEEvT_T0_DpT1_:
        /*0000*/ 	.byte	0x40, 0x07, 0x00, 0x00, 0x00, 0x00, 0x00, 0x00


//--------------------- .nv.constant0._ZN2at6native55_GLOBAL__N__de093ff9_22_ForeachBinaryOpList_cu_a911ec4325multi_tensor_apply_kernelINS1_18TensorListMetadataILi2EEENS1_14UnaryOpFunctorIN3c1011Float8_e5m2ELi2ELi1ELi1EEEJNS0_4CopyIS7_S7_EEEEEvT_T0_DpT1_ --------------------------
	.section	.nv.constant0._ZN2at6native55_GLOBAL__N__de093ff9_22_ForeachBinaryOpList_cu_a911ec4325multi_tensor_apply_kernelINS1_18TensorListMetadataILi2EEENS1_14UnaryOpFunctorIN3c1011Float8_e5m2ELi2ELi1ELi1EEEJNS0_4CopyIS7_S7_EEEEEvT_T0_DpT1_,"a",@progbits
	.sectionflags	@""
	.align	4
.nv.constant0._ZN2at6native55_GLOBAL__N__de093ff9_22_ForeachBinaryOpList_cu_a911ec4325multi_tensor_apply_kernelINS1_18TensorListMetadataILi2EEENS1_14UnaryOpFunctorIN3c1011Float8_e5m2ELi2ELi1ELi1EEEJNS0_4CopyIS7_S7_EEEEEvT_T0_DpT1_:
	.zero		3498


//--------------------- .nv.constant2._ZN2at6native55_GLOBAL__N__de093ff9_22_ForeachBinaryOpList_cu_a911ec4325multi_tensor_apply_kernelINS1_18TensorListMetadataILi2EEENS1_11CopyFunctorIN3c1015Float8_e4m3fnuzENS6_15Float8_e5m2fnuzELi2ELi1ELi1EEEJNS0_4CopyIS7_S8_EEEEEvT_T0_DpT1_ --------------------------
	.section	.nv.constant2._ZN2at6native55_GLOBAL__N__de093ff9_22_ForeachBinaryOpList_cu_a911ec4325multi_tensor_apply_kernelINS1_18TensorListMetadataILi2EEENS1_11CopyFunctorIN3c1015Float8_e4m3fnuzENS6_15Float8_e5m2fnuzELi2ELi1ELi1EEEJNS0_4CopyIS7_S8_EEEEEvT_T0_DpT1_,"a",@progbits
	.sectionflags	@""
	.align	4
.nv.constant2._ZN2at6native55_GLOBAL__N__de093ff9_22_ForeachBinaryOpList_cu_a911ec4325multi_tensor_apply_kernelINS1_18TensorListMetadataILi2EEENS1_11CopyFunctorIN3c1015Float8_e4m3fnuzENS6_15Float8_e5m2fnuzELi2ELi1ELi1EEEJNS0_4CopyIS7_S8_EEEEEvT_T0_DpT1_:
        /*0000*/ 	.byte	0x40, 0x07, 0x00, 0x00, 0x00, 0x00, 0x00, 0x00


//--------------------- .nv.constant0._ZN2at6native55_GLOBAL__N__de093ff9_22_ForeachBinaryOpList_cu_a911ec4325multi_tensor_apply_kernelINS1_18TensorListMetadataILi2EEENS1_11CopyFunctorIN3c1015Float8_e4m3fnuzENS6_15Float8_e5m2fnuzELi2ELi1ELi1EEEJNS0_4CopyIS7_S8_EEEEEvT_T0_DpT1_ --------------------------
	.section	.nv.constant0._ZN2at6native55_GLOBAL__N__de093ff9_22_ForeachBinaryOpList_cu_a911ec4325multi_tensor_apply_kernelINS1_18TensorListMetadataILi2EEENS1_11CopyFunctorIN3c1015Float8_e4m3fnuzENS6_15Float8_e5m2fnuzELi2ELi1ELi1EEEJNS0_4CopyIS7_S8_EEEEEvT_T0_DpT1_,"a",@progbits
	.sectionflags	@""
	.align	4
.nv.constant0._ZN2at6native55_GLOBAL__N__de093ff9_22_ForeachBinaryOpList_cu_a911ec4325multi_tensor_apply_kernelINS1_18TensorListMetadataILi2EEENS1_11CopyFunctorIN3c1015Float8_e4m3fnuzENS6_15Float8_e5m2fnuzELi2ELi1ELi1EEEJNS0_4CopyIS7_S8_EEEEEvT_T0_DpT1_:
	.zero		3498


//--------------------- .nv.constant2._ZN2at6native55_GLOBAL__N__de093ff9_22_ForeachBinaryOpList_cu_a911ec4325multi_tensor_apply_kernelINS1_18TensorListMetadataILi2EEENS1_11CopyFunctorIN3c1015Float8_e4m3fnuzENS6_11Float8_e5m2ELi2ELi1ELi1EEEJNS0_4CopyIS7_S8_EEEEEvT_T0_DpT1_ --------------------------
	.section	.nv.constant2._ZN2at6native55_GLOBAL__N__de093ff9_22_ForeachBinaryOpList_cu_a911ec4325multi_tensor_apply_kernelINS1_18TensorListMetadataILi2EEENS1_11CopyFunctorIN3c1015Float8_e4m3fnuzENS6_11Float8_e5m2ELi2ELi1ELi1EEEJNS0_4CopyIS7_S8_EEEEEvT_T0_DpT1_,"a",@progbits
	.sectionflags	@""
	.align	4
.nv.constant2._ZN2at6native55_GLOBAL__N__de093ff9_22_ForeachBinaryOpList_cu_a911ec4325multi_tensor_apply_kernelINS1_18TensorListMetadataILi2EEENS1_11CopyFunctorIN3c1015Float8_e4m3fnuzENS6_11Float8_e5m2ELi2ELi1ELi1EEEJNS0_4CopyIS7_S8_EEEEEvT_T0_DpT1_:
        /*0000*/ 	.byte	0x40, 0x07, 0x00, 0x00, 0x00, 0x00, 0x00, 0x00


//--------------------- .nv.constant0._ZN2at6native55_GLOBAL__N__de093ff9_22_ForeachBinaryOpList_cu_a911ec4325multi_tensor_apply_kernelINS1_18TensorListMetadataILi2EEENS1_11CopyFunctorIN3c1015Float8_e4m3fnuzENS6_11Float8_e5m2ELi2ELi1ELi1EEEJNS0_4CopyIS7_S8_EEEEEvT_T0_DpT1_ --------------------------
	.section	.nv.constant0._ZN2at6native55_GLOBAL__N__de093ff9_22_ForeachBinaryOpList_cu_a911ec4325multi_tensor_apply_kernelINS1_18TensorListMetadataILi2EEENS1_11CopyFunctorIN3c1015Float8_e4m3fnuzENS6_11Float8_e5m2ELi2ELi1ELi1EEEJNS0_4CopyIS7_S8_EEEEEvT_T0_DpT1_,"a",@progbits
	.sectionflags	@""
	.align	4
.nv.constant0._ZN2at6native55_GLOBAL__N__de093ff9_22_ForeachBinaryOpList_cu_a911ec4325multi_tensor_apply_kernelINS1_18TensorListMetadataILi2EEENS1_11CopyFunctorIN3c1015Float8_e4m3fnuzENS6_11Float8_e5m2ELi2ELi1ELi1EEEJNS0_4CopyIS7_S8_EEEEEvT_T0_DpT1_:
	.zero		3498


//--------------------- .nv.constant2._ZN2at6native55_GLOBAL__N__de093ff9_22_ForeachBinaryOpList_cu_a911ec4325multi_tensor_apply_kernelINS1_18TensorListMetadataILi2EEENS1_11CopyFunctorIN3c1015Float8_e4m3fnuzENS6_13Float8_e4m3fnELi2ELi1ELi1EEEJNS0_4CopyIS7_S8_EEEEEvT_T0_DpT1_ --------------------------
	.section	.nv.constant2._ZN2at6native55_GLOBAL__N__de093ff9_22_ForeachBinaryOpList_cu_a911ec4325multi_tensor_apply_kernelINS1_18TensorListMetadataILi2EEENS1_11CopyFunctorIN3c1015Float8_e4m3fnuzENS6_13Float8_e4m3fnELi2ELi1ELi1EEEJNS0_4CopyIS7_S8_EEEEEvT_T0_DpT1_,"a",@progbits
	.sectionflags	@""
	.align	4
.nv.constant2._ZN2at6native55_GLOBAL__N__de093ff9_22_ForeachBinaryOpList_cu_a911ec4325multi_tensor_apply_kernelINS1_18TensorListMetadataILi2EEENS1_11CopyFunctorIN3c1015Float8_e4m3fnuzENS6_13Float8_e4m3fnELi2ELi1ELi1EEEJNS0_4CopyIS7_S8_EEEEEvT_T0_DpT1_:
        /*0000*/ 	.byte	0x40, 0x07, 0x00, 0x00, 0x00, 0x00, 0x00, 0x00


//--------------------- .nv.constant0._ZN2at6native55_GLOBAL__N__de093ff9_22_ForeachBinaryOpList_cu_a911ec4325multi_tensor_apply_kernelINS1_18TensorListMetadataILi2EEENS1_11CopyFunctorIN3c1015Float8_e4m3fnuzENS6_13Float8_e4m3fnELi2ELi1ELi1EEEJNS0_4CopyIS7_S8_EEEEEvT_T0_DpT1_ --------------------------
	.section	.nv.constant0._ZN2at6native55_GLOBAL__N__de093ff9_22_ForeachBinaryOpList_cu_a911ec4325multi_tensor_apply_kernelINS1_18TensorListMetadataILi2EEENS1_11CopyFunctorIN3c1015Float8_e4m3fnuzENS6_13Float8_e4m3fnELi2ELi1ELi1EEEJNS0_4CopyIS7_S8_EEEEEvT_T0_DpT1_,"a",@progbits
	.sectionflags	@""
	.align	4
.nv.constant0._ZN2at6native55_GLOBAL__N__de093ff9_22_ForeachBinaryOpList_cu_a911ec4325multi_tensor_apply_kernelINS1_18TensorListMetadataILi2EEENS1_11CopyFunctorIN3c1015Float8_e4m3fnuzENS6_13Float8_e4m3fnELi2ELi1ELi1EEEJNS0_4CopyIS7_S8_EEEEEvT_T0_DpT1_:
	.zero		3498


//--------------------- .nv.constant2._ZN2at6native55_GLOBAL__N__de093ff9_22_ForeachBinaryOpList_cu_a911ec4325multi_tensor_apply_kernelINS1_18TensorListMetadataILi2EEENS1_11CopyFunctorIN3c1015Float8_e4m3fnuzEbLi2ELi1ELi1EEEJNS0_4CopyIS7_bEEEEEvT_T0_DpT1_ --------------------------
	.section	.nv.constant2._ZN2at6native55_GLOBAL__N__de093ff9_22_ForeachBinaryOpList_cu_a911ec4325multi_tensor_apply_kernelINS1_18TensorListMetadataILi2EEENS1_11CopyFunctorIN3c1015Float8_e4m3fnuzEbLi2ELi1ELi1EEEJNS0_4CopyIS7_bEEEEEvT_T0_DpT1_,"a",@progbits
	.sectionflags	@""
	.align	4
.nv.constant2._ZN2at6native55_GLOBAL__N__de093ff9_22_ForeachBinaryOpList_cu_a911ec4325multi_tensor_apply_kernelINS1_18TensorListMetadataILi2EEENS1_11CopyFunctorIN3c1015Float8_e4m3fnuzEbLi2ELi1ELi1EEEJNS0_4CopyIS7_bEEEEEvT_T0_DpT1_:
        /*0000*/ 	.byte	0x40, 0x07, 0x00, 0x00, 0x00, 0x00, 0x00, 0x00


//--------------------- .nv.constant0._ZN2at6native55_GLOBAL__N__de093ff9_22_ForeachBinaryOpList_cu_a911ec4325multi_tensor_apply_kernelINS1_18TensorListMetadataILi2EEENS1_11CopyFunctorIN3c1015Float8_e4m3fnuzEbLi2ELi1ELi1EEEJNS0_4CopyIS7_bEEEEEvT_T0_DpT1_ --------------------------
	.section	.nv.constant0._ZN2at6native55_GLOBAL__N__de093ff9_22_ForeachBinaryOpList_cu_a911ec4325multi_tensor_apply_kernelINS1_18TensorListMetadataILi2EEENS1_11CopyFunctorIN3c1015Float8_e4m3fnuzEbLi2ELi1ELi1EEEJNS0_4CopyIS7_bEEEEEvT_T0_DpT1_,"a",@progbits
	.sectionflags	@""
	.align	4
.nv.constant0._ZN2at6native55_GLOBAL__N__de093ff9_22_ForeachBinaryOpList_cu_a911ec4325multi_tensor_apply_kernelINS1_18TensorListMetadataILi2EEENS1_11CopyFunctorIN3c1015Float8_e4m3fnuzEbLi2ELi1ELi1EEEJNS0_4CopyIS7_bEEEEEvT_T0_DpT1_:
	.zero		3498


//--------------------- .nv.constant2._ZN2at6native55_GLOBAL__N__de093ff9_22_ForeachBinaryOpList_cu_a911ec4325multi_tensor_apply_kernelINS1_18TensorListMetadataILi2EEENS1_11CopyFunctorIN3c1015Float8_e4m3fnuzENS6_8BFloat16ELi2ELi1ELi1EEEJNS0_4CopyIS7_S8_EEEEEvT_T0_DpT1_ --------------------------
	.section	.nv.constant2._ZN2at6native55_GLOBAL__N__de093ff9_22_ForeachBinaryOpList_cu_a911ec4325multi_tensor_apply_kernelINS1_18TensorListMetadataILi2EEENS1_11CopyFunctorIN3c1015Float8_e4m3fnuzENS6_8BFloat16ELi2ELi1ELi1EEEJNS0_4CopyIS7_S8_EEEEEvT_T0_DpT1_,"a",@progbits
	.sectionflags	@""
	.align	4
.nv.constant2._ZN2at6native55_GLOBAL__N__de093ff9_22_ForeachBinaryOpList_cu_a911ec4325multi_tensor_apply_kernelINS1_18TensorListMetadataILi2EEENS1_11CopyFunctorIN3c1015Float8_e4m3fnuzENS6_8BFloat16ELi2ELi1ELi1EEEJNS0_4CopyIS7_S8_EEEEEvT_T0_DpT1_:
        /*0000*/ 	.byte	0x40, 0x07, 0x00, 0x00, 0x00, 0x00, 0x00, 0x00


//--------------------- .nv.constant0._ZN2at6native55_GLOBAL__N__de093ff9_22_ForeachBinaryOpList_cu_a911ec4325multi_tensor_apply_kernelINS1_18TensorListMetadataILi2EEENS1_11CopyFunctorIN3c1015Float8_e4m3fnuzENS6_8BFloat16ELi2ELi1ELi1EEEJNS0_4CopyIS7_S8_EEEEEvT_T0_DpT1_ --------------------------
	.section	.nv.constant0._ZN2at6native55_GLOBAL__N__de093ff9_22_ForeachBinaryOpList_cu_a911ec4325multi_tensor_apply_kernelINS1_18TensorListMetadataILi2EEENS1_11CopyFunctorIN3c1015Float8_e4m3fnuzENS6_8BFloat16ELi2ELi1ELi1EEEJNS0_4CopyIS7_S8_EEEEEvT_T0_DpT1_,"a",@progbits
	.sectionflags	@""
	.align	4
.nv.constant0._ZN2at6native55_GLOBAL__N__de093ff9_22_ForeachBinaryOpList_cu_a911ec4325multi_tensor_apply_kernelINS1_18TensorListMetadataILi2EEENS1_11CopyFunctorIN3c1015Float8_e4m3fnuzENS6_8BFloat16ELi2ELi1ELi1EEEJNS0_4CopyIS7_S8_EEEEEvT_T0_DpT1_:
	.zero		3498


//--------------------- .nv.constant2._ZN2at6native55_GLOBAL__N__de093ff9_22_ForeachBinaryOpList_cu_a911ec4325multi_tensor_apply_kernelINS1_18TensorListMetadataILi2EEENS1_11CopyFunctorIN3c1015Float8_e4m3fnuzENS6_4HalfELi2ELi1ELi1EEEJNS0_4CopyIS7_S8_EEEEEvT_T0_DpT1_ --------------------------
	.section	.nv.constant2._ZN2at6native55_GLOBAL__N__de093ff9_22_ForeachBinaryOpList_cu_a911ec4325multi_tensor_apply_kernelINS1_18TensorListMetadataILi2EEENS1_11CopyFunctorIN3c1015Float8_e4m3fnuzENS6_4HalfELi2ELi1ELi1EEEJNS0_4CopyIS7_S8_EEEEEvT_T0_DpT1_,"a",@progbits
	.sectionflags	@""
	.align	4
.nv.constant2._ZN2at6native55_GLOBAL__N__de093ff9_22_ForeachBinaryOpList_cu_a911ec4325multi_tensor_apply_kernelINS1_18TensorListMetadataILi2EEENS1_11CopyFunctorIN3c1015Float8_e4m3fnuzENS6_4HalfELi2ELi1ELi1EEEJNS0_4CopyIS7_S8_EEEEEvT_T0_DpT1_:
        /*0000*/ 	.byte	0x40, 0x07, 0x00, 0x00, 0x00, 0x00, 0x00, 0x00


//--------------------- .nv.constant0._ZN2at6native55_GLOBAL__N__de093ff9_22_ForeachBinaryOpList_cu_a911ec4325multi_tensor_apply_kernelINS1_18TensorListMetadataILi2EEENS1_11CopyFunctorIN3c1015Float8_e4m3fnuzENS6_4HalfELi2ELi1ELi1EEEJNS0_4CopyIS7_S8_EEEEEvT_T0_DpT1_ --------------------------
	.section	.nv.constant0._ZN2at6native55_GLOBAL__N__de093ff9_22_ForeachBinaryOpList_cu_a911ec4325multi_tensor_apply_kernelINS1_18TensorListMetadataILi2EEENS1_11CopyFunctorIN3c1015Float8_e4m3fnuzENS6_4HalfELi2ELi1ELi1EEEJNS0_4CopyIS7_S8_EEEEEvT_T0_DpT1_,"a",@progbits
	.sectionflags	@""
	.align	4
.nv.constant0._ZN2at6native55_GLOBAL__N__de093ff9_22_ForeachBinaryOpList_cu_a911ec4325multi_tensor_apply_kernelINS1_18TensorListMetadataILi2EEENS1_11CopyFunctorIN3c1015Float8_e4m3fnuzENS6_4HalfELi2ELi1ELi1EEEJNS0_4CopyIS7_S8_EEEEEvT_T0_DpT1_:
	.zero		3498


//--------------------- .nv.constant2._ZN2at6native55_GLOBAL__N__de093ff9_22_ForeachBinaryOpList_cu_a911ec4325multi_tensor_apply_kernelINS1_18TensorListMetadataILi2EEENS1_11CopyFunctorIN3c1015Float8_e4m3fnuzENS6_7complexIfEELi2ELi1ELi1EEEJNS0_4CopyIS7_S9_EEEEEvT_T0_DpT1_ --------------------------
	.section	.nv.constant2._ZN2at6native55_GLOBAL__N__de093ff9_22_ForeachBinaryOpList_cu_a911ec4325multi_tensor_apply_kernelINS1_18TensorListMetadataILi2EEENS1_11CopyFunctorIN3c1015Float8_e4m3fnuzENS6_7complexIfEELi2ELi1ELi1EEEJNS0_4CopyIS7_S9_EEEEEvT_T0_DpT1_,"a",@progbits
	.sectionflags	@""
	.align	4
.nv.constant2._ZN2at6native55_GLOBAL__N__de093ff9_22_ForeachBinaryOpList_cu_a911ec4325multi_tensor_apply_kernelINS1_18TensorListMetadataILi2EEENS1_11CopyFunctorIN3c1015Float8_e4m3fnuzENS6_7complexIfEELi2ELi1ELi1EEEJNS0_4CopyIS7_S9_EEEEEvT_T0_DpT1_:
        /*0000*/ 	.byte	0x40, 0x07, 0x00, 0x00, 0x00, 0x00, 0x00, 0x00


//--------------------- .nv.constant0._ZN2at6native55_GLOBAL__N__de093ff9_22_ForeachBinaryOpList_cu_a911ec4325multi_tensor_apply_kernelINS1_18TensorListMetadataILi2EEENS1_11CopyFunctorIN3c1015Float8_e4m3fnuzENS6_7complexIfEELi2ELi1ELi1EEEJNS0_4CopyIS7_S9_EEEEEvT_T0_DpT1_ --------------------------
	.section	.nv.constant0._ZN2at6native55_GLOBAL__N__de093ff9_22_ForeachBinaryOpList_cu_a911ec4325multi_tensor_apply_kernelINS1_18TensorListMetadataILi2EEENS1_11CopyFunctorIN3c1015Float8_e4m3fnuzENS6_7complexIfEELi2ELi1ELi1EEEJNS0_4CopyIS7_S9_EEEEEvT_T0_DpT1_,"a",@progbits
	.sectionflags	@""
	.align	4
.nv.constant0._ZN2at6native55_GLOBAL__N__de093ff9_22_ForeachBinaryOpList_cu_a911ec4325multi_tensor_apply_kernelINS1_18TensorListMetadataILi2EEENS1_11CopyFunctorIN3c1015Float8_e4m3fnuzENS6_7complexIfEELi2ELi1ELi1EEEJNS0_4CopyIS7_S9_EEEEEvT_T0_DpT1_:
	.zero		3498


//--------------------- .nv.constant2._ZN2at6native55_GLOBAL__N__de093ff9_22_ForeachBinaryOpList_cu_a911ec4325multi_tensor_apply_kernelINS1_18TensorListMetadataILi2EEENS1_11CopyFunctorIN3c1015Float8_e4m3fnuzENS6_7complexIdEELi2ELi1ELi1EEEJNS0_4CopyIS7_S9_EEEEEvT_T0_DpT1_ --------------------------
	.section	.nv.constant2._ZN2at6native55_GLOBAL__N__de093ff9_22_ForeachBinaryOpList_cu_a911ec4325multi_tensor_apply_kernelINS1_18TensorListMetadataILi2EEENS1_11CopyFunctorIN3c1015Float8_e4m3fnuzENS6_7complexIdEELi2ELi1ELi1EEEJNS0_4CopyIS7_S9_EEEEEvT_T0_DpT1_,"a",@progbits
	.sectionflags	@""
	.align	4
.nv.constant2._ZN2at6native55_GLOBAL__N__de093ff9_22_ForeachBinaryOpList_cu_a911ec4325multi_tensor_apply_kernelINS1_18TensorListMetadataILi2EEENS1_11CopyFunctorIN3c1015Float8_e4m3fnuzENS6_7complexIdEELi2ELi1ELi1EEEJNS0_4CopyIS7_S9_EEEEEvT_T0_DpT1_:
        /*0000*/ 	.byte	0x40, 0x07, 0x00, 0x00, 0x00, 0x00, 0x00, 0x00, 0x00, 0x00, 0x00, 0xf0, 0xff, 0xff, 0x0f, 0x38


//--------------------- .nv.constant0._ZN2at6native55_GLOBAL__N__de093ff9_22_ForeachBinaryOpList_cu_a911ec4325multi_tensor_apply_kernelINS1_18TensorListMetadataILi2EEENS1_11CopyFunctorIN3c1015Float8_e4m3fnuzENS6_7complexIdEELi2ELi1ELi1EEEJNS0_4CopyIS7_S9_EEEEEvT_T0_DpT1_ --------------------------
	.section	.nv.constant0._ZN2at6native55_GLOBAL__N__de093ff9_22_ForeachBinaryOpList_cu_a911ec4325multi_tensor_apply_kernelINS1_18TensorListMetadataILi2EEENS1_11CopyFunctorIN3c1015Float8_e4m3fnuzENS6_7complexIdEELi2ELi1ELi1EEEJNS0_4CopyIS7_S9_EEEEEvT_T0_DpT1_,"a",@progbits
	.sectionflags	@""
	.align	4
.nv.constant0._ZN2at6native55_GLOBAL__N__de093ff9_22_ForeachBinaryOpList_cu_a911ec4325multi_tensor_apply_kernelINS1_18TensorListMetadataILi2EEENS1_11CopyFunctorIN3c1015Float8_e4m3fnuzENS6_7complexIdEELi2ELi1ELi1EEEJNS0_4CopyIS7_S9_EEEEEvT_T0_DpT1_:
	.zero		3498


//--------------------- .nv.constant2._ZN2at6native55_GLOBAL__N__de093ff9_22_ForeachBinaryOpList_cu_a911ec4325multi_tensor_apply_kernelINS1_18TensorListMetadataILi2EEENS1_11CopyFunctorIN3c1015Float8_e4m3fnuzEfLi2ELi1ELi1EEEJNS0_4CopyIS7_fEEEEEvT_T0_DpT1_ --------------------------
	.section	.nv.constant2._ZN2at6native55_GLOBAL__N__de093ff9_22_ForeachBinaryOpList_cu_a911ec4325multi_tensor_apply_kernelINS1_18TensorListMetadataILi2EEENS1_11CopyFunctorIN3c1015Float8_e4m3fnuzEfLi2ELi1ELi1EEEJNS0_4CopyIS7_fEEEEEvT_T0_DpT1_,"a",@progbits
	.sectionflags	@""
	.align	4
.nv.constant2._ZN2at6native55_GLOBAL__N__de093ff9_22_ForeachBinaryOpList_cu_a911ec4325multi_tensor_apply_kernelINS1_18TensorListMetadataILi2EEENS1_11CopyFunctorIN3c1015Float8_e4m3fnuzEfLi2ELi1ELi1EEEJNS0_4CopyIS7_fEEEEEvT_T0_DpT1_:
        /*0000*/ 	.byte	0x40, 0x07, 0x00, 0x00, 0x00, 0x00, 0x00, 0x00


//--------------------- .nv.constant0._ZN2at6native55_GLOBAL__N__de093ff9_22_ForeachBinaryOpList_cu_a911ec4325multi_tensor_apply_kernelINS1_18TensorListMetadataILi2EEENS1_11CopyFunctorIN3c1015Float8_e4m3fnuzEfLi2ELi1ELi1EEEJNS0_4CopyIS7_fEEEEEvT_T0_DpT1_ --------------------------
	.section	.nv.constant0._ZN2at6native55_GLOBAL__N__de093ff9_22_ForeachBinaryOpList_cu_a911ec4325multi_tensor_apply_kernelINS1_18TensorListMetadataILi2EEENS1_11CopyFunctorIN3c1015Float8_e4m3fnuzEfLi2ELi1ELi1EEEJNS0_4CopyIS7_fEEEEEvT_T0_DpT1_,"a",@progbits
	.sectionflags	@""
	.align	4
.nv.constant0._ZN2at6native55_GLOBAL__N__de093ff9_22_ForeachBinaryOpList_cu_a911ec4325multi_tensor_apply_kernelINS1_18TensorListMetadataILi2EEENS1_11CopyFunctorIN3c1015Float8_e4m3fnuzEfLi2ELi1ELi1EEEJNS0_4CopyIS7_fEEEEEvT_T0_DpT1_:
	.zero		3498


//--------------------- .nv.constant2._ZN2at6native55_GLOBAL__N__de093ff9_22_ForeachBinaryOpList_cu_a911ec4325multi_tensor_apply_kernelINS1_18TensorListMetadataILi2EEENS1_11CopyFunctorIN3c1015Float8_e4m3fnuzEdLi2ELi1ELi1EEEJNS0_4CopyIS7_dEEEEEvT_T0_DpT1_ --------------------------
	.section	.nv.constant2._ZN2at6native55_GLOBAL__N__de093ff9_22_ForeachBinaryOpList_cu_a911ec4325multi_tensor_apply_kernelINS1_18TensorListMetadataILi2EEENS1_11CopyFunctorIN3c1015Float8_e4m3fnuzEdLi2ELi1ELi1EEEJNS0_4CopyIS7_dEEEEEvT_T0_DpT1_,"a",@progbits
	.sectionflags	@""
	.align	4
.nv.constant2._ZN2at6native55_GLOBAL__N__de093ff9_22_ForeachBinaryOpList_cu_a911ec4325multi_tensor_apply_kernelINS1_18TensorListMetadataILi2EEENS1_11CopyFunctorIN3c1015Float8_e4m3fnuzEdLi2ELi1ELi1EEEJNS0_4CopyIS7_dEEEEEvT_T0_DpT1_:
        /*0000*/ 	.byte	0x40, 0x07, 0x00, 0x00, 0x00, 0x00, 0x00, 0x00, 0x00, 0x00, 0x00, 0xf0, 0xff, 0xff, 0x0f, 0x38


//--------------------- .nv.constant0._ZN2at6native55_GLOBAL__N__de093ff9_22_ForeachBinaryOpList_cu_a911ec4325multi_tensor_apply_kernelINS1_18TensorListMetadataILi2EEENS1_11CopyFunctorIN3c1015Float8_e4m3fnuzEdLi2ELi1ELi1EEEJNS0_4CopyIS7_dEEEEEvT_T0_DpT1_ --------------------------
	.section	.nv.constant0._ZN2at6native55_GLOBAL__N__de093ff9_22_ForeachBinaryOpList_cu_a911ec4325multi_tensor_apply_kernelINS1_18TensorListMetadataILi2EEENS1_11CopyFunctorIN3c1015Float8_e4m3fnuzEdLi2ELi1ELi1EEEJNS0_4CopyIS7_dEEEEEvT_T0_DpT1_,"a",@progbits
	.sectionflags	@""
	.align	4
.nv.constant0._ZN2at6native55_GLOBAL__N__de093ff9_22_ForeachBinaryOpList_cu_a911ec4325multi_tensor_apply_kernelINS1_18TensorListMetadataILi2EEENS1_11CopyFunctorIN3c1015Float8_e4m3fnuzEdLi2ELi1ELi1EEEJNS0_4CopyIS7_dEEEEEvT_T0_DpT1_:
	.zero		3498


//--------------------- .nv.constant2._ZN2at6native55_GLOBAL__N__de093ff9_22_ForeachBinaryOpList_cu_a911ec4325multi_tensor_apply_kernelINS1_18TensorListMetadataILi2EEENS1_11CopyFunctorIN3c1015Float8_e4m3fnuzEiLi2ELi1ELi1EEEJNS0_4CopyIS7_iEEEEEvT_T0_DpT1_ --------------------------
	.section	.nv.constant2._ZN2at6native55_GLOBAL__N__de093ff9_22_ForeachBinaryOpList_cu_a911ec4325multi_tensor_apply_kernelINS1_18TensorListMetadataILi2EEENS1_11CopyFunctorIN3c1015Float8_e4m3fnuzEiLi2ELi1ELi1EEEJNS0_4CopyIS7_iEEEEEvT_T0_DpT1_,"a",@progbits
	.sectionflags	@""
	.align	4
.nv.constant2._ZN2at6native55_GLOBAL__N__de093ff9_22_ForeachBinaryOpList_cu_a911ec4325multi_tensor_apply_kernelINS1_18TensorListMetadataILi2EEENS1_11CopyFunctorIN3c1015Float8_e4m3fnuzEiLi2ELi1ELi1EEEJNS0_4CopyIS7_iEEEEEvT_T0_DpT1_:
        /*0000*/ 	.byte	0x40, 0x07, 0x00, 0x00, 0x00, 0x00, 0x00, 0x00


//--------------------- .nv.constant0._ZN2at6native55_GLOBAL__N__de093ff9_22_ForeachBinaryOpList_cu_a911ec4325multi_tensor_apply_kernelINS1_18TensorListMetadataILi2EEENS1_11CopyFunctorIN3c1015Float8_e4m3fnuzEiLi2ELi1ELi1EEEJNS0_4CopyIS7_iEEEEEvT_T0_DpT1_ --------------------------
	.section	.nv.constant0._ZN2at6native55_GLOBAL__N__de093ff9_22_ForeachBinaryOpList_cu_a911ec4325multi_tensor_apply_kernelINS1_18TensorListMetadataILi2EEENS1_11CopyFunctorIN3c1015Float8_e4m3fnuzEiLi2ELi1ELi1EEEJNS0_4CopyIS7_iEEEEEvT_T0_DpT1_,"a",@progbits
	.sectionflags	@""
	.align	4
.nv.constant0._ZN2at6native55_GLOBAL__N__de093ff9_22_ForeachBinaryOpList_cu_a911ec4325multi_tensor_apply_kernelINS1_18TensorListMetadataILi2EEENS1_11CopyFunctorIN3c1015Float8_e4m3fnuzEiLi2ELi1ELi1EEEJNS0_4CopyIS7_iEEEEEvT_T0_DpT1_:
	.zero		3498


//--------------------- .nv.constant2._ZN2at6native55_GLOBAL__N__de093ff9_22_ForeachBinaryOpList_cu_a911ec4325multi_tensor_apply_kernelINS1_18TensorListMetadataILi2EEENS1_11CopyFunctorIN3c1015Float8_e4m3fnuzEsLi2ELi1ELi1EEEJNS0_4CopyIS7_sEEEEEvT_T0_DpT1_ --------------------------
	.section	.nv.constant2._ZN2at6native55_GLOBAL__N__de093ff9_22_ForeachBinaryOpList_cu_a911ec4325multi_tensor_apply_kernelINS1_18TensorListMetadataILi2EEENS1_11CopyFunctorIN3c1015Float8_e4m3fnuzEsLi2ELi1ELi1EEEJNS0_4CopyIS7_sEEEEEvT_T0_DpT1_,"a",@progbits
	.sectionflags	@""
	.align	4
.nv.constant2._ZN2at6native55_GLOBAL__N__de093ff9_22_ForeachBinaryOpList_cu_a911ec4325multi_tensor_apply_kernelINS1_18TensorListMetadataILi2EEENS1_11CopyFunctorIN3c1015Float8_e4m3fnuzEsLi2ELi1ELi1EEEJNS0_4CopyIS7_sEEEEEvT_T0_DpT1_:
        /*0000*/ 	.byte	0x40, 0x07, 0x00, 0x00, 0x00, 0x00, 0x00, 0x00


//--------------------- .nv.constant0._ZN2at6native55_GLOBAL__N__de093ff9_22_ForeachBinaryOpList_cu_a911ec4325multi_tensor_apply_kernelINS1_18TensorListMetadataILi2EEENS1_11CopyFunctorIN3c1015Float8_e4m3fnuzEsLi2ELi1ELi1EEEJNS0_4CopyIS7_sEEEEEvT_T0_DpT1_ --------------------------
	.section	.nv.constant0._ZN2at6native55_GLOBAL__N__de093ff9_22_ForeachBinaryOpList_cu_a911ec4325multi_tensor_apply_kernelINS1_18TensorListMetadataILi2EEENS1_11CopyFunctorIN3c1015Float8_e4m3fnuzEsLi2ELi1ELi1EEEJNS0_4CopyIS7_sEEEEEvT_T0_DpT1_,"a",@progbits
	.sectionflags	@""
	.align	4
.nv.constant0._ZN2at6native55_GLOBAL__N__de093ff9_22_ForeachBinaryOpList_cu_a911ec4325multi_tensor_apply_kernelINS1_18TensorListMetadataILi2EEENS1_11CopyFunctorIN3c1015Float8_e4m3fnuzEsLi2ELi1ELi1EEEJNS0_4CopyIS7_sEEEEEvT_T0_DpT1_:
	.zero		3498


//--------------------- .nv.constant2._ZN2at6native55_GLOBAL__N__de093ff9_22_ForeachBinaryOpList_cu_a911ec4325multi_tensor_apply_kernelINS1_18TensorListMetadataILi2EEENS1_11CopyFunctorIN3c1015Float8_e4m3fnuzElLi2ELi1ELi1EEEJNS0_4CopyIS7_lEEEEEvT_T0_DpT1_ --------------------------
	.section	.nv.constant2._ZN2at6native55_GLOBAL__N__de093ff9_22_ForeachBinaryOpList_cu_a911ec4325multi_tensor_apply_kernelINS1_18TensorListMetadataILi2EEENS1_11CopyFunctorIN3c1015Float8_e4m3fnuzElLi2ELi1ELi1EEEJNS0_4CopyIS7_lEEEEEvT_T0_DpT1_,"a",@progbits
	.sectionflags	@""
	.align	4
.nv.constant2._ZN2at6native55_GLOBAL__N__de093ff9_22_ForeachBinaryOpList_cu_a911ec4325multi_tensor_apply_kernelINS1_18TensorListMetadataILi2EEENS1_11CopyFunctorIN3c1015Float8_e4m3fnuzElLi2ELi1ELi1EEEJNS0_4CopyIS7_lEEEEEvT_T0_DpT1_:
        /*0000*/ 	.byte	0x40, 0x07, 0x00, 0x00, 0x00, 0x00, 0x00, 0x00


//--------------------- .nv.constant0._ZN2at6native55_GLOBAL__N__de093ff9_22_ForeachBinaryOpList_cu_a911ec4325multi_tensor_apply_kernelINS1_18TensorListMetadataILi2EEENS1_11CopyFunctorIN3c1015Float8_e4m3fnuzElLi2ELi1ELi1EEEJNS0_4CopyIS7_lEEEEEvT_T0_DpT1_ --------------------------
	.section	.nv.constant0._ZN2at6native55_GLOBAL__N__de093ff9_22_ForeachBinaryOpList_cu_a911ec4325multi_tensor_apply_kernelINS1_18TensorListMetadataILi2EEENS1_11CopyFunctorIN3c1015Float8_e4m3fnuzElLi2ELi1ELi1EEEJNS0_4CopyIS7_lEEEEEvT_T0_DpT1_,"a",@progbits
	.sectionflags	@""
	.align	4
.nv.constant0._ZN2at6native55_GLOBAL__N__de093ff9_22_ForeachBinaryOpList_cu_a911ec4325multi_tensor_apply_kernelINS1_18TensorListMetadataILi2EEENS1_11CopyFunctorIN3c1015Float8_e4m3fnuzElLi2ELi1ELi1EEEJNS0_4CopyIS7_lEEEEEvT_T0_DpT1_:
	.zero		3498


//--------------------- .nv.constant2._ZN2at6native55_GLOBAL__N__de093ff9_22_ForeachBinaryOpList_cu_a911ec4325multi_tensor_apply_kernelINS1_18TensorListMetadataILi2EEENS1_11CopyFunctorIN3c1015Float8_e4m3fnuzEaLi2ELi1ELi1EEEJNS0_4CopyIS7_aEEEEEvT_T0_DpT1_ --------------------------
	.section	.nv.constant2._ZN2at6native55_GLOBAL__N__de093ff9_22_ForeachBinaryOpList_cu_a911ec4325multi_tensor_apply_kernelINS1_18TensorListMetadataILi2EEENS1_11CopyFunctorIN3c1015Float8_e4m3fnuzEaLi2ELi1ELi1EEEJNS0_4CopyIS7_aEEEEEvT_T0_DpT1_,"a",@progbits
	.sectionflags	@""
	.align	4
.nv.constant2._ZN2at6native55_GLOBAL__N__de093ff9_22_ForeachBinaryOpList_cu_a911ec4325multi_tensor_apply_kernelINS1_18TensorListMetadataILi2EEENS1_11CopyFunctorIN3c1015Float8_e4m3fnuzEaLi2ELi1ELi1EEEJNS0_4CopyIS7_aEEEEEvT_T0_DpT1_:
        /*0000*/ 	.byte	0x40, 0x07, 0x00, 0x00, 0x00, 0x00, 0x00, 0x00


//--------------------- .nv.constant0._ZN2at6native55_GLOBAL__N__de093ff9_22_ForeachBinaryOpList_cu_a911ec4325multi_tensor_apply_kernelINS1_18TensorListMetadataILi2EEENS1_11CopyFunctorIN3c1015Float8_e4m3fnuzEaLi2ELi1ELi1EEEJNS0_4CopyIS7_aEEEEEvT_T0_DpT1_ --------------------------
	.section	.nv.constant0._ZN2at6native55_GLOBAL__N__de093ff9_22_ForeachBinaryOpList_cu_a911ec4325multi_tensor_apply_kernelINS1_18TensorListMetadataILi2EEENS1_11CopyFunctorIN3c1015Float8_e4m3fnuzEaLi2ELi1ELi1EEEJNS0_4CopyIS7_aEEEEEvT_T0_DpT1_,"a",@progbits
	.sectionflags	@""
	.align	4
.nv.constant0._ZN2at6native55_GLOBAL__N__de093ff9_22_ForeachBinaryOpList_cu_a911ec4325multi_tensor_apply_kernelINS1_18TensorListMetadataILi2EEENS1_11CopyFunctorIN3c1015Float8_e4m3fnuzEaLi2ELi1ELi1EEEJNS0_4CopyIS7_aEEEEEvT_T0_DpT1_:
	.zero		3498


//--------------------- .nv.constant2._ZN2at6native55_GLOBAL__N__de093ff9_22_ForeachBinaryOpList_cu_a911ec4325multi_tensor_apply_kernelINS1_18TensorListMetadataILi2EEENS1_11CopyFunctorIN3c1015Float8_e4m3fnuzEhLi2ELi1ELi1EEEJNS0_4CopyIS7_hEEEEEvT_T0_DpT1_ --------------------------
	.section	.nv.constant2._ZN2at6native55_GLOBAL__N__de093ff9_22_ForeachBinaryOpList_cu_a911ec4325multi_tensor_apply_kernelINS1_18TensorListMetadataILi2EEENS1_11CopyFunctorIN3c1015Float8_e4m3fnuzEhLi2ELi1ELi1EEEJNS0_4CopyIS7_hEEEEEvT_T0_DpT1_,"a",@progbits
	.sectionflags	@""
	.align	4
.nv.constant2._ZN2at6native55_GLOBAL__N__de093ff9_22_ForeachBinaryOpList_cu_a911ec4325multi_tensor_apply_kernelINS1_18TensorListMetadataILi2EEENS1_11CopyFunctorIN3c1015Float8_e4m3fnuzEhLi2ELi1ELi1EEEJNS0_4CopyIS7_hEEEEEvT_T0_DpT1_:
        /*0000*/ 	.byte	0x40, 0x07, 0x00, 0x00, 0x00, 0x00, 0x00, 0x00


//--------------------- .nv.constant0._ZN2at6native55_GLOBAL__N__de093ff9_22_ForeachBinaryOpList_cu_a911ec4325multi_tensor_apply_kernelINS1_18TensorListMetadataILi2EEENS1_11CopyFunctorIN3c1015Float8_e4m3fnuzEhLi2ELi1ELi1EEEJNS0_4CopyIS7_hEEEEEvT_T0_DpT1_ --------------------------
	.section	.nv.constant0._ZN2at6native55_GLOBAL__N__de093ff9_22_ForeachBinaryOpList_cu_a911ec4325multi_tensor_apply_kernelINS1_18TensorListMetadataILi2EEENS1_11CopyFunctorIN3c1015Float8_e4m3fnuzEhLi2ELi1ELi1EEEJNS0_4CopyIS7_hEEEEEvT_T0_DpT1_,"a",@progbits
	.sectionflags	@""
	.align	4
.nv.constant0._ZN2at6native55_GLOBAL__N__de093ff9_22_ForeachBinaryOpList_cu_a911ec4325multi_tensor_apply_kernelINS1_18TensorListMetadataILi2EEENS1_11CopyFunctorIN3c1015Float8_e4m3fnuzEhLi2ELi1ELi1EEEJNS0_4CopyIS7_hEEEEEvT_T0_DpT1_:
	.zero		3498


//--------------------- .nv.constant2._ZN2at6native55_GLOBAL__N__de093ff9_22_ForeachBinaryOpList_cu_a911ec4325multi_tensor_apply_kernelINS1_18TensorListMetadataILi2EEENS1_14UnaryOpFunctorIN3c1015Float8_e4m3fnuzELi2ELi1ELi1EEEJNS0_4CopyIS7_S7_EEEEEvT_T0_DpT1_ --------------------------
	.section	.nv.constant2._ZN2at6native55_GLOBAL__N__de093ff9_22_ForeachBinaryOpList_cu_a911ec4325multi_tensor_apply_kernelINS1_18TensorListMetadataILi2EEENS1_14UnaryOpFunctorIN3c1015Float8_e4m3fnuzELi2ELi1ELi1EEEJNS0_4CopyIS7_S7_EEEEEvT_T0_DpT1_,"a",@progbits
	.sectionflags	@""
	.align	4
.nv.constant2._ZN2at6native55_GLOBAL__N__de093ff9_22_ForeachBinaryOpList_cu_a911ec4325multi_tensor_apply_kernelINS1_18TensorListMetadataILi2EEENS1_14UnaryOpFunctorIN3c1015Float8_e4m3fnuzELi2ELi1ELi1EEEJNS0_4CopyIS7_S7_EEEEEvT_T0_DpT1_:
        /*0000*/ 	.byte	0x40, 0x07, 0x00, 0x00, 0x00, 0x00, 0x00, 0x00


//--------------------- .nv.constant0._ZN2at6native55_GLOBAL__N__de093ff9_22_ForeachBinaryOpList_cu_a911ec4325multi_tensor_apply_kernelINS1_18TensorListMetadataILi2EEENS1_14UnaryOpFunctorIN3c1015Float8_e4m3fnuzELi2ELi1ELi1EEEJNS0_4CopyIS7_S7_EEEEEvT_T0_DpT1_ --------------------------
	.section	.nv.constant0._ZN2at6native55_GLOBAL__N__de093ff9_22_ForeachBinaryOpList_cu_a911ec4325multi_tensor_apply_kernelINS1_18TensorListMetadataILi2EEENS1_14UnaryOpFunctorIN3c1015Float8_e4m3fnuzELi2ELi1ELi1EEEJNS0_4CopyIS7_S7_EEEEEvT_T0_DpT1_,"a",@progbits
	.sectionflags	@""
	.align	4
.nv.constant0._ZN2at6native55_GLOBAL__N__de093ff9_22_ForeachBinaryOpList_cu_a911ec4325multi_tensor_apply_kernelINS1_18TensorListMetadataILi2EEENS1_14UnaryOpFunctorIN3c1015Float8_e4m3fnuzELi2ELi1ELi1EEEJNS0_4CopyIS7_S7_EEEEEvT_T0_DpT1_:
	.zero		3498


//--------------------- .nv.constant2._ZN2at6native55_GLOBAL__N__de093ff9_22_ForeachBinaryOpList_cu_a911ec4325multi_tensor_apply_kernelINS1_18TensorListMetadataILi2EEENS1_11CopyFunctorIN3c1013Float8_e4m3fnENS6_15Float8_e5m2fnuzELi2ELi1ELi1EEEJNS0_4CopyIS7_S8_EEEEEvT_T0_DpT1_ --------------------------
	.section	.nv.constant2._ZN2at6native55_GLOBAL__N__de093ff9_22_ForeachBinaryOpList_cu_a911ec4325multi_tensor_apply_kernelINS1_18TensorListMetadataILi2EEENS1_11CopyFunctorIN3c1013Float8_e4m3fnENS6_15Float8_e5m2fnuzELi2ELi1ELi1EEEJNS0_4CopyIS7_S8_EEEEEvT_T0_DpT1_,"a",@progbits
	.sectionflags	@""
	.align	4
.nv.constant2._ZN2at6native55_GLOBAL__N__de093ff9_22_ForeachBinaryOpList_cu_a911ec4325multi_tensor_apply_kernelINS1_18TensorListMetadataILi2EEENS1_11CopyFunctorIN3c1013Float8_e4m3fnENS6_15Float8_e5m2fnuzELi2ELi1ELi1EEEJNS0_4CopyIS7_S8_EEEEEvT_T0_DpT1_:
        /*0000*/ 	.byte	0x40, 0x07, 0x00, 0x00, 0x00, 0x00, 0x00, 0x00


//--------------------- .nv.constant0._ZN2at6native55_GLOBAL__N__de093ff9_22_ForeachBinaryOpList_cu_a911ec4325multi_tensor_apply_kernelINS1_18TensorListMetadataILi2EEENS1_11CopyFunctorIN3c1013Float8_e4m3fnENS6_15Float8_e5m2fnuzELi2ELi1ELi1EEEJNS0_4CopyIS7_S8_EEEEEvT_T0_DpT1_ --------------------------
	.section	.nv.constant0._ZN2at6native55_GLOBAL__N__de093ff9_22_ForeachBinaryOpList_cu_a911ec4325multi_tensor_apply_kernelINS1_18TensorListMetadataILi2EEENS1_11CopyFunctorIN3c1013Float8_e4m3fnENS6_15Float8_e5m2fnuzELi2ELi1ELi1EEEJNS0_4CopyIS7_S8_EEEEEvT_T0_DpT1_,"a",@progbits
	.sectionflags	@""
	.align	4
.nv.constant0._ZN2at6native55_GLOBAL__N__de093ff9_22_ForeachBinaryOpList_cu_a911ec4325multi_tensor_apply_kernelINS1_18TensorListMetadataILi2EEENS1_11CopyFunctorIN3c1013Float8_e4m3fnENS6_15Float8_e5m2fnuzELi2ELi1ELi1EEEJNS0_4CopyIS7_S8_EEEEEvT_T0_DpT1_:
	.zero		3498


//--------------------- .nv.constant2._ZN2at6native55_GLOBAL__N__de093ff9_22_ForeachBinaryOpList_cu_a911ec4325multi_tensor_apply_kernelINS1_18TensorListMetadataILi2EEENS1_11CopyFunctorIN3c1013Float8_e4m3fnENS6_11Float8_e5m2ELi2ELi1ELi1EEEJNS0_4CopyIS7_S8_EEEEEvT_T0_DpT1_ --------------------------
	.section	.nv.constant2._ZN2at6native55_GLOBAL__N__de093ff9_22_ForeachBinaryOpList_cu_a911ec4325multi_tensor_apply_kernelINS1_18TensorListMetadataILi2EEENS1_11CopyFunctorIN3c1013Float8_e4m3fnENS6_11Float8_e5m2ELi2ELi1ELi1EEEJNS0_4CopyIS7_S8_EEEEEvT_T0_DpT1_,"a",@progbits
	.sectionflags	@""
	.align	4
.nv.constant2._ZN2at6native55_GLOBAL__N__de093ff9_22_ForeachBinaryOpList_cu_a911ec4325multi_tensor_apply_kernelINS1_18TensorListMetadataILi2EEENS1_11CopyFunctorIN3c1013Float8_e4m3fnENS6_11Float8_e5m2ELi2ELi1ELi1EEEJNS0_4CopyIS7_S8_EEEEEvT_T0_DpT1_:
        /*0000*/ 	.byte	0x40, 0x07, 0x00, 0x00, 0x00, 0x00, 0x00, 0x00


//--------------------- .nv.constant0._ZN2at6native55_GLOBAL__N__de093ff9_22_ForeachBinaryOpList_cu_a911ec4325multi_tensor_apply_kernelINS1_18TensorListMetadataILi2EEENS1_11CopyFunctorIN3c1013Float8_e4m3fnENS6_11Float8_e5m2ELi2ELi1ELi1EEEJNS0_4CopyIS7_S8_EEEEEvT_T0_DpT1_ --------------------------
	.section	.nv.constant0._ZN2at6native55_GLOBAL__N__de093ff9_22_ForeachBinaryOpList_cu_a911ec4325multi_tensor_apply_kernelINS1_18TensorListMetadataILi2EEENS1_11CopyFunctorIN3c1013Float8_e4m3fnENS6_11Float8_e5m2ELi2ELi1ELi1EEEJNS0_4CopyIS7_S8_EEEEEvT_T0_DpT1_,"a",@progbits
	.sectionflags	@""
	.align	4
.nv.constant0._ZN2at6native55_GLOBAL__N__de093ff9_22_ForeachBinaryOpList_cu_a911ec4325multi_tensor_apply_kernelINS1_18TensorListMetadataILi2EEENS1_11CopyFunctorIN3c1013Float8_e4m3fnENS6_11Float8_e5m2ELi2ELi1ELi1EEEJNS0_4CopyIS7_S8_EEEEEvT_T0_DpT1_:
	.zero		3498


//--------------------- .nv.constant2._ZN2at6native55_GLOBAL__N__de093ff9_22_ForeachBinaryOpList_cu_a911ec4325multi_tensor_apply_kernelINS1_18TensorListMetadataILi2EEENS1_11CopyFunctorIN3c1013Float8_e4m3fnENS6_15Float8_e4m3fnuzELi2ELi1ELi1EEEJNS0_4CopyIS7_S8_EEEEEvT_T0_DpT1_ --------------------------
	.section	.nv.constant2._ZN2at6native55_GLOBAL__N__de093ff9_22_ForeachBinaryOpList_cu_a911ec4325multi_tensor_apply_kernelINS1_18TensorListMetadataILi2EEENS1_11CopyFunctorIN3c1013Float8_e4m3fnENS6_15Float8_e4m3fnuzELi2ELi1ELi1EEEJNS0_4CopyIS7_S8_EEEEEvT_T0_DpT1_,"a",@progbits
	.sectionflags	@""
	.align	4
.nv.constant2._ZN2at6native55_GLOBAL__N__de093ff9_22_ForeachBinaryOpList_cu_a911ec4325multi_tensor_apply_kernelINS1_18TensorListMetadataILi2EEENS1_11CopyFunctorIN3c1013Float8_e4m3fnENS6_15Float8_e4m3fnuzELi2ELi1ELi1EEEJNS0_4CopyIS7_S8_EEEEEvT_T0_DpT1_:
        /*0000*/ 	.byte	0x40, 0x07, 0x00, 0x00, 0x00, 0x00, 0x00, 0x00


//--------------------- .nv.constant0._ZN2at6native55_GLOBAL__N__de093ff9_22_ForeachBinaryOpList_cu_a911ec4325multi_tensor_apply_kernelINS1_18TensorListMetadataILi2EEENS1_11CopyFunctorIN3c1013Float8_e4m3fnENS6_15Float8_e4m3fnuzELi2ELi1ELi1EEEJNS0_4CopyIS7_S8_EEEEEvT_T0_DpT1_ --------------------------
	.section	.nv.constant0._ZN2at6native55_GLOBAL__N__de093ff9_22_ForeachBinaryOpList_cu_a911ec4325multi_tensor_apply_kernelINS1_18TensorListMetadataILi2EEENS1_11CopyFunctorIN3c1013Float8_e4m3fnENS6_15Float8_e4m3fnuzELi2ELi1ELi1EEEJNS0_4CopyIS7_S8_EEEEEvT_T0_DpT1_,"a",@progbits
	.sectionflags	@""
	.align	4
.nv.constant0._ZN2at6native55_GLOBAL__N__de093ff9_22_ForeachBinaryOpList_cu_a911ec4325multi_tensor_apply_kernelINS1_18TensorListMetadataILi2EEENS1_11CopyFunctorIN3c1013Float8_e4m3fnENS6_15Float8_e4m3fnuzELi2ELi1ELi1EEEJNS0_4CopyIS7_S8_EEEEEvT_T0_DpT1_:
	.zero		3498


//--------------------- .nv.constant2._ZN2at6native55_GLOBAL__N__de093ff9_22_ForeachBinaryOpList_cu_a911ec4325multi_tensor_apply_kernelINS1_18TensorListMetadataILi2EEENS1_11CopyFunctorIN3c1013Float8_e4m3fnEbLi2ELi1ELi1EEEJNS0_4CopyIS7_bEEEEEvT_T0_DpT1_ --------------------------
	.section	.nv.constant2._ZN2at6native55_GLOBAL__N__de093ff9_22_ForeachBinaryOpList_cu_a911ec4325multi_tensor_apply_kernelINS1_18TensorListMetadataILi2EEENS1_11CopyFunctorIN3c1013Float8_e4m3fnEbLi2ELi1ELi1EEEJNS0_4CopyIS7_bEEEEEvT_T0_DpT1_,"a",@progbits
	.sectionflags	@""
	.align	4
.nv.constant2._ZN2at6native55_GLOBAL__N__de093ff9_22_ForeachBinaryOpList_cu_a911ec4325multi_tensor_apply_kernelINS1_18TensorListMetadataILi2EEENS1_11CopyFunctorIN3c1013Float8_e4m3fnEbLi2ELi1ELi1EEEJNS0_4CopyIS7_bEEEEEvT_T0_DpT1_:
        /*0000*/ 	.byte	0x40, 0x07, 0x00, 0x00, 0x00, 0x00, 0x00, 0x00


//--------------------- .nv.constant0._ZN2at6native55_GLOBAL__N__de093ff9_22_ForeachBinaryOpList_cu_a911ec4325multi_tensor_apply_kernelINS1_18TensorListMetadataILi2EEENS1_11CopyFunctorIN3c1013Float8_e4m3fnEbLi2ELi1ELi1EEEJNS0_4CopyIS7_bEEEEEvT_T0_DpT1_ --------------------------
	.section	.nv.constant0._ZN2at6native55_GLOBAL__N__de093ff9_22_ForeachBinaryOpList_cu_a911ec4325multi_tensor_apply_kernelINS1_18TensorListMetadataILi2EEENS1_11CopyFunctorIN3c1013Float8_e4m3fnEbLi2ELi1ELi1EEEJNS0_4CopyIS7_bEEEEEvT_T0_DpT1_,"a",@progbits
	.sectionflags	@""
	.align	4
.nv.constant0._ZN2at6native55_GLOBAL__N__de093ff9_22_ForeachBinaryOpList_cu_a911ec4325multi_tensor_apply_kernelINS1_18TensorListMetadataILi2EEENS1_11CopyFunctorIN3c1013Float8_e4m3fnEbLi2ELi1ELi1EEEJNS0_4CopyIS7_bEEEEEvT_T0_DpT1_:
	.zero		3498


//--------------------- .nv.constant2._ZN2at6native55_GLOBAL__N__de093ff9_22_ForeachBinaryOpList_cu_a911ec4325multi_tensor_apply_kernelINS1_18TensorListMetadataILi2EEENS1_11CopyFunctorIN3c1013Float8_e4m3fnENS6_8BFloat16ELi2ELi1ELi1EEEJNS0_4CopyIS7_S8_EEEEEvT_T0_DpT1_ --------------------------
	.section	.nv.constant2._ZN2at6native55_GLOBAL__N__de093ff9_22_ForeachBinaryOpList_cu_a911ec4325multi_tensor_apply_kernelINS1_18TensorListMetadataILi2EEENS1_11CopyFunctorIN3c1013Float8_e4m3fnENS6_8BFloat16ELi2ELi1ELi1EEEJNS0_4CopyIS7_S8_EEEEEvT_T0_DpT1_,"a",@progbits
	.sectionflags	@""
	.align	4
.nv.constant2._ZN2at6native55_GLOBAL__N__de093ff9_22_ForeachBinaryOpList_cu_a911ec4325multi_tensor_apply_kernelINS1_18TensorListMetadataILi2EEENS1_11CopyFunctorIN3c1013Float8_e4m3fnENS6_8BFloat16ELi2ELi1ELi1EEEJNS0_4CopyIS7_S8_EEEEEvT_T0_DpT1_:
        /*0000*/ 	.byte	0x40, 0x07, 0x00, 0x00, 0x00, 0x00, 0x00, 0x00


//--------------------- .nv.constant0._ZN2at6native55_GLOBAL__N__de093ff9_22_ForeachBinaryOpList_cu_a911ec4325multi_tensor_apply_kernelINS1_18TensorListMetadataILi2EEENS1_11CopyFunctorIN3c1013Float8_e4m3fnENS6_8BFloat16ELi2ELi1ELi1EEEJNS0_4CopyIS7_S8_EEEEEvT_T0_DpT1_ --------------------------
	.section	.nv.constant0._ZN2at6native55_GLOBAL__N__de093ff9_22_ForeachBinaryOpList_cu_a911ec4325multi_tensor_apply_kernelINS1_18TensorListMetadataILi2EEENS1_11CopyFunctorIN3c1013Float8_e4m3fnENS6_8BFloat16ELi2ELi1ELi1EEEJNS0_4CopyIS7_S8_EEEEEvT_T0_DpT1_,"a",@progbits
	.sectionflags	@""
	.align	4
.nv.constant0._ZN2at6native55_GLOBAL__N__de093ff9_22_ForeachBinaryOpList_cu_a911ec4325multi_tensor_apply_kernelINS1_18TensorListMetadataILi2EEENS1_11CopyFunctorIN3c1013Float8_e4m3fnENS6_8BFloat16ELi2ELi1ELi1EEEJNS0_4CopyIS7_S8_EEEEEvT_T0_DpT1_:
	.zero		3498


//--------------------- .nv.constant2._ZN2at6native55_GLOBAL__N__de093ff9_22_ForeachBinaryOpList_cu_a911ec4325multi_tensor_apply_kernelINS1_18TensorListMetadataILi2EEENS1_11CopyFunctorIN3c1013Float8_e4m3fnENS6_4HalfELi2ELi1ELi1EEEJNS0_4CopyIS7_S8_EEEEEvT_T0_DpT1_ --------------------------
	.section	.nv.constant2._ZN2at6native55_GLOBAL__N__de093ff9_22_ForeachBinaryOpList_cu_a911ec4325multi_tensor_apply_kernelINS1_18TensorListMetadataILi2EEENS1_11CopyFunctorIN3c1013Float8_e4m3fnENS6_4HalfELi2ELi1ELi1EEEJNS0_4CopyIS7_S8_EEEEEvT_T0_DpT1_,"a",@progbits
	.sectionflags	@""
	.align	4
.nv.constant2._ZN2at6native55_GLOBAL__N__de093ff9_22_ForeachBinaryOpList_cu_a911ec4325multi_tensor_apply_kernelINS1_18TensorListMetadataILi2EEENS1_11CopyFunctorIN3c1013Float8_e4m3fnENS6_4HalfELi2ELi1ELi1EEEJNS0_4CopyIS7_S8_EEEEEvT_T0_DpT1_:
        /*0000*/ 	.byte	0x40, 0x07, 0x00, 0x00, 0x00, 0x00, 0x00, 0x00


//--------------------- .nv.constant0._ZN2at6native55_GLOBAL__N__de093ff9_22_ForeachBinaryOpList_cu_a911ec4325multi_tensor_apply_kernelINS1_18TensorListMetadataILi2EEENS1_11CopyFunctorIN3c1013Float8_e4m3fnENS6_4HalfELi2ELi1ELi1EEEJNS0_4CopyIS7_S8_EEEEEvT_T0_DpT1_ --------------------------
	.section	.nv.constant0._ZN2at6native55_GLOBAL__N__de093ff9_22_ForeachBinaryOpList_cu_a911ec4325multi_tensor_apply_kernelINS1_18TensorListMetadataILi2EEENS1_11CopyFunctorIN3c1013Float8_e4m3fnENS6_4HalfELi2ELi1ELi1EEEJNS0_4CopyIS7_S8_EEEEEvT_T0_DpT1_,"a",@progbits
	.sectionflags	@""
	.align	4
.nv.constant0._ZN2at6native55_GLOBAL__N__de093ff9_22_ForeachBinaryOpList_cu_a911ec4325multi_tensor_apply_kernelINS1_18TensorListMetadataILi2EEENS1_11CopyFunctorIN3c1013Float8_e4m3fnENS6_4HalfELi2ELi1ELi1EEEJNS0_4CopyIS7_S8_EEEEEvT_T0_DpT1_:
	.zero		3498


//--------------------- .nv.constant2._ZN2at6native55_GLOBAL__N__de093ff9_22_ForeachBinaryOpList_cu_a911ec4325multi_tensor_apply_kernelINS1_18TensorListMetadataILi2EEENS1_11CopyFunctorIN3c1013Float8_e4m3fnENS6_7complexIfEELi2ELi1ELi1EEEJNS0_4CopyIS7_S9_EEEEEvT_T0_DpT1_ --------------------------
	.section	.nv.constant2._ZN2at6native55_GLOBAL__N__de093ff9_22_ForeachBinaryOpList_cu_a911ec4325multi_tensor_apply_kernelINS1_18TensorListMetadataILi2EEENS1_11CopyFunctorIN3c1013Float8_e4m3fnENS6_7complexIfEELi2ELi1ELi1EEEJNS0_4CopyIS7_S9_EEEEEvT_T0_DpT1_,"a",@progbits
	.sectionflags	@""
	.align	4
.nv.constant2._ZN2at6native55_GLOBAL__N__de093ff9_22_ForeachBinaryOpList_cu_a911ec4325multi_tensor_apply_kernelINS1_18TensorListMetadataILi2EEENS1_11CopyFunctorIN3c1013Float8_e4m3fnENS6_7complexIfEELi2ELi1ELi1EEEJNS0_4CopyIS7_S9_EEEEEvT_T0_DpT1_:
        /*0000*/ 	.byte	0x40, 0x07, 0x00, 0x00, 0x00, 0x00, 0x00, 0x00


//--------------------- .nv.constant0._ZN2at6native55_GLOBAL__N__de093ff9_22_ForeachBinaryOpList_cu_a911ec4325multi_tensor_apply_kernelINS1_18TensorListMetadataILi2EEENS1_11CopyFunctorIN3c1013Float8_e4m3fnENS6_7complexIfEELi2ELi1ELi1EEEJNS0_4CopyIS7_S9_EEEEEvT_T0_DpT1_ --------------------------
	.section	.nv.constant0._ZN2at6native55_GLOBAL__N__de093ff9_22_ForeachBinaryOpList_cu_a911ec4325multi_tensor_apply_kernelINS1_18TensorListMetadataILi2EEENS1_11CopyFunctorIN3c1013Float8_e4m3fnENS6_7complexIfEELi2ELi1ELi1EEEJNS0_4CopyIS7_S9_EEEEEvT_T0_DpT1_,"a",@progbits
	.sectionflags	@""
	.align	4
.nv.constant0._ZN2at6native55_GLOBAL__N__de093ff9_22_ForeachBinaryOpList_cu_a911ec4325multi_tensor_apply_kernelINS1_18TensorListMetadataILi2EEENS1_11CopyFunctorIN3c1013Float8_e4m3fnENS6_7complexIfEELi2ELi1ELi1EEEJNS0_4CopyIS7_S9_EEEEEvT_T0_DpT1_:
	.zero		3498


//--------------------- .nv.constant2._ZN2at6native55_GLOBAL__N__de093ff9_22_ForeachBinaryOpList_cu_a911ec4325multi_tensor_apply_kernelINS1_18TensorListMetadataILi2EEENS1_11CopyFunctorIN3c1013Float8_e4m3fnENS6_7complexIdEELi2ELi1ELi1EEEJNS0_4CopyIS7_S9_EEEEEvT_T0_DpT1_ --------------------------
	.section	.nv.constant2._ZN2at6native55_GLOBAL__N__de093ff9_22_ForeachBinaryOpList_cu_a911ec4325multi_tensor_apply_kernelINS1_18TensorListMetadataILi2EEENS1_11CopyFunctorIN3c1013Float8_e4m3fnENS6_7complexIdEELi2ELi1ELi1EEEJNS0_4CopyIS7_S9_EEEEEvT_T0_DpT1_,"a",@progbits
	.sectionflags	@""
	.align	4
.nv.constant2._ZN2at6native55_GLOBAL__N__de093ff9_22_ForeachBinaryOpList_cu_a911ec4325multi_tensor_apply_kernelINS1_18TensorListMetadataILi2EEENS1_11CopyFunctorIN3c1013Float8_e4m3fnENS6_7complexIdEELi2ELi1ELi1EEEJNS0_4CopyIS7_S9_EEEEEvT_T0_DpT1_:
        /*0000*/ 	.byte	0x40, 0x07, 0x00, 0x00, 0x00, 0x00, 0x00, 0x00, 0x00, 0x00, 0x00, 0xf0, 0xff, 0xff, 0x0f, 0x38


//--------------------- .nv.constant0._ZN2at6native55_GLOBAL__N__de093ff9_22_ForeachBinaryOpList_cu_a911ec4325multi_tensor_apply_kernelINS1_18TensorListMetadataILi2EEENS1_11CopyFunctorIN3c1013Float8_e4m3fnENS6_7complexIdEELi2ELi1ELi1EEEJNS0_4CopyIS7_S9_EEEEEvT_T0_DpT1_ --------------------------
	.section	.nv.constant0._ZN2at6native55_GLOBAL__N__de093ff9_22_ForeachBinaryOpList_cu_a911ec4325multi_tensor_apply_kernelINS1_18TensorListMetadataILi2EEENS1_11CopyFunctorIN3c1013Float8_e4m3fnENS6_7complexIdEELi2ELi1ELi1EEEJNS0_4CopyIS7_S9_EEEEEvT_T0_DpT1_,"a",@progbits
	.sectionflags	@""
	.align	4
.nv.constant0._ZN2at6native55_GLOBAL__N__de093ff9_22_ForeachBinaryOpList_cu_a911ec4325multi_tensor_apply_kernelINS1_18TensorListMetadataILi2EEENS1_11CopyFunctorIN3c1013Float8_e4m3fnENS6_7complexIdEELi2ELi1ELi1EEEJNS0_4CopyIS7_S9_EEEEEvT_T0_DpT1_:
	.zero		3498


//--------------------- .nv.constant2._ZN2at6native55_GLOBAL__N__de093ff9_22_ForeachBinaryOpList_cu_a911ec4325multi_tensor_apply_kernelINS1_18TensorListMetadataILi2EEENS1_11CopyFunctorIN3c1013Float8_e4m3fnEfLi2ELi1ELi1EEEJNS0_4CopyIS7_fEEEEEvT_T0_DpT1_ --------------------------
	.section	.nv.constant2._ZN2at6native55_GLOBAL__N__de093ff9_22_ForeachBinaryOpList_cu_a911ec4325multi_tensor_apply_kernelINS1_18TensorListMetadataILi2EEENS1_11CopyFunctorIN3c1013Float8_e4m3fnEfLi2ELi1ELi1EEEJNS0_4CopyIS7_fEEEEEvT_T0_DpT1_,"a",@progbits
	.sectionflags	@""
	.align	4
.nv.constant2._ZN2at6native55_GLOBAL__N__de093ff9_22_ForeachBinaryOpList_cu_a911ec4325multi_tensor_apply_kernelINS1_18TensorListMetadataILi2EEENS1_11CopyFunctorIN3c1013Float8_e4m3fnEfLi2ELi1ELi1EEEJNS0_4CopyIS7_fEEEEEvT_T0_DpT1_:
        /*0000*/ 	.byte	0x40, 0x07, 0x00, 0x00, 0x00, 0x00, 0x00, 0x00


//--------------------- .nv.constant0._ZN2at6native55_GLOBAL__N__de093ff9_22_ForeachBinaryOpList_cu_a911ec4325multi_tensor_apply_kernelINS1_18TensorListMetadataILi2EEENS1_11CopyFunctorIN3c1013Float8_e4m3fnEfLi2ELi1ELi1EEEJNS0_4CopyIS7_fEEEEEvT_T0_DpT1_ --------------------------
	.section	.nv.constant0._ZN2at6native55_GLOBAL__N__de093ff9_22_ForeachBinaryOpList_cu_a911ec4325multi_tensor_apply_kernelINS1_18TensorListMetadataILi2EEENS1_11CopyFunctorIN3c1013Float8_e4m3fnEfLi2ELi1ELi1EEEJNS0_4CopyIS7_fEEEEEvT_T0_DpT1_,"a",@progbits
	.sectionflags	@""
	.align	4
.nv.constant0._ZN2at6native55_GLOBAL__N__de093ff9_22_ForeachBinaryOpList_cu_a911ec4325multi_tensor_apply_kernelINS1_18TensorListMetadataILi2EEENS1_11CopyFunctorIN3c1013Float8_e4m3fnEfLi2ELi1ELi1EEEJNS0_4CopyIS7_fEEEEEvT_T0_DpT1_:
	.zero		3498


//--------------------- .nv.constant2._ZN2at6native55_GLOBAL__N__de093ff9_22_ForeachBinaryOpList_cu_a911ec4325multi_tensor_apply_kernelINS1_18TensorListMetadataILi2EEENS1_11CopyFunctorIN3c1013Float8_e4m3fnEdLi2ELi1ELi1EEEJNS0_4CopyIS7_dEEEEEvT_T0_DpT1_ --------------------------
	.section	.nv.constant2._ZN2at6native55_GLOBAL__N__de093ff9_22_ForeachBinaryOpList_cu_a911ec4325multi_tensor_apply_kernelINS1_18TensorListMetadataILi2EEENS1_11CopyFunctorIN3c1013Float8_e4m3fnEdLi2ELi1ELi1EEEJNS0_4CopyIS7_dEEEEEvT_T0_DpT1_,"a",@progbits
	.sectionflags	@""
	.align	4
.nv.constant2._ZN2at6native55_GLOBAL__N__de093ff9_22_ForeachBinaryOpList_cu_a911ec4325multi_tensor_apply_kernelINS1_18TensorListMetadataILi2EEENS1_11CopyFunctorIN3c1013Float8_e4m3fnEdLi2ELi1ELi1EEEJNS0_4CopyIS7_dEEEEEvT_T0_DpT1_:
        /*0000*/ 	.byte	0x40, 0x07, 0x00, 0x00, 0x00, 0x00, 0x00, 0x00, 0x00, 0x00, 0x00, 0xf0, 0xff, 0xff, 0x0f, 0x38


//--------------------- .nv.constant0._ZN2at6native55_GLOBAL__N__de093ff9_22_ForeachBinaryOpList_cu_a911ec4325multi_tensor_apply_kernelINS1_18TensorListMetadataILi2EEENS1_11CopyFunctorIN3c1013Float8_e4m3fnEdLi2ELi1ELi1EEEJNS0_4CopyIS7_dEEEEEvT_T0_DpT1_ --------------------------
	.section	.nv.constant0._ZN2at6native55_GLOBAL__N__de093ff9_22_ForeachBinaryOpList_cu_a911ec4325multi_tensor_apply_kernelINS1_18TensorListMetadataILi2EEENS1_11CopyFunctorIN3c1013Float8_e4m3fnEdLi2ELi1ELi1EEEJNS0_4CopyIS7_dEEEEEvT_T0_DpT1_,"a",@progbits
	.sectionflags	@""
	.align	4
.nv.constant0._ZN2at6native55_GLOBAL__N__de093ff9_22_ForeachBinaryOpList_cu_a911ec4325multi_tensor_apply_kernelINS1_18TensorListMetadataILi2EEENS1_11CopyFunctorIN3c1013Float8_e4m3fnEdLi2ELi1ELi1EEEJNS0_4CopyIS7_dEEEEEvT_T0_DpT1_:
	.zero		3498


//--------------------- .nv.constant2._ZN2at6native55_GLOBAL__N__de093ff9_22_ForeachBinaryOpList_cu_a911ec4325multi_tensor_apply_kernelINS1_18TensorListMetadataILi2EEENS1_11CopyFunctorIN3c1013Float8_e4m3fnEiLi2ELi1ELi1EEEJNS0_4CopyIS7_iEEEEEvT_T0_DpT1_ --------------------------
	.section	.nv.constant2._ZN2at6native55_GLOBAL__N__de093ff9_22_ForeachBinaryOpList_cu_a911ec4325multi_tensor_apply_kernelINS1_18TensorListMetadataILi2EEENS1_11CopyFunctorIN3c1013Float8_e4m3fnEiLi2ELi1ELi1EEEJNS0_4CopyIS7_iEEEEEvT_T0_DpT1_,"a",@progbits
	.sectionflags	@""
	.align	4
.nv.constant2._ZN2at6native55_GLOBAL__N__de093ff9_22_ForeachBinaryOpList_cu_a911ec4325multi_tensor_apply_kernelINS1_18TensorListMetadataILi2EEENS1_11CopyFunctorIN3c1013Float8_e4m3fnEiLi2ELi1ELi1EEEJNS0_4CopyIS7_iEEEEEvT_T0_DpT1_:
        /*0000*/ 	.byte	0x40, 0x07, 0x00, 0x00, 0x00, 0x00, 0x00, 0x00


//--------------------- .nv.constant0._ZN2at6native55_GLOBAL__N__de093ff9_22_ForeachBinaryOpList_cu_a911ec4325multi_tensor_apply_kernelINS1_18TensorListMetadataILi2EEENS1_11CopyFunctorIN3c1013Float8_e4m3fnEiLi2ELi1ELi1EEEJNS0_4CopyIS7_iEEEEEvT_T0_DpT1_ --------------------------
	.section	.nv.constant0._ZN2at6native55_GLOBAL__N__de093ff9_22_ForeachBinaryOpList_cu_a911ec4325multi_tensor_apply_kernelINS1_18TensorListMetadataILi2EEENS1_11CopyFunctorIN3c1013Float8_e4m3fnEiLi2ELi1ELi1EEEJNS0_4CopyIS7_iEEEEEvT_T0_DpT1_,"a",@progbits
	.sectionflags	@""
	.align	4
.nv.constant0._ZN2at6native55_GLOBAL__N__de093ff9_22_ForeachBinaryOpList_cu_a911ec4325multi_tensor_apply_kernelINS1_18TensorListMetadataILi2EEENS1_11CopyFunctorIN3c1013Float8_e4m3fnEiLi2ELi1ELi1EEEJNS0_4CopyIS7_iEEEEEvT_T0_DpT1_:
	.zero		3498


//--------------------- .nv.constant2._ZN2at6native55_GLOBAL__N__de093ff9_22_ForeachBinaryOpList_cu_a911ec4325multi_tensor_apply_kernelINS1_18TensorListMetadataILi2EEENS1_11CopyFunctorIN3c1013Float8_e4m3fnEsLi2ELi1ELi1EEEJNS0_4CopyIS7_sEEEEEvT_T0_DpT1_ --------------------------
	.section	.nv.constant2._ZN2at6native55_GLOBAL__N__de093ff9_22_ForeachBinaryOpList_cu_a911ec4325multi_tensor_apply_kernelINS1_18TensorListMetadataILi2EEENS1_11CopyFunctorIN3c1013Float8_e4m3fnEsLi2ELi1ELi1EEEJNS0_4CopyIS7_sEEEEEvT_T0_DpT1_,"a",@progbits
	.sectionflags	@""
	.align	4
.nv.constant2._ZN2at6native55_GLOBAL__N__de093ff9_22_ForeachBinaryOpList_cu_a911ec4325multi_tensor_apply_kernelINS1_18TensorListMetadataILi2EEENS1_11CopyFunctorIN3c1013Float8_e4m3fnEsLi2ELi1ELi1EEEJNS0_4CopyIS7_sEEEEEvT_T0_DpT1_:
        /*0000*/ 	.byte	0x40, 0x07, 0x00, 0x00, 0x00, 0x00, 0x00, 0x00


//--------------------- .nv.constant0._ZN2at6native55_GLOBAL__N__de093ff9_22_ForeachBinaryOpList_cu_a911ec4325multi_tensor_apply_kernelINS1_18TensorListMetadataILi2EEENS1_11CopyFunctorIN3c1013Float8_e4m3fnEsLi2ELi1ELi1EEEJNS0_4CopyIS7_sEEEEEvT_T0_DpT1_ --------------------------
	.section	.nv.constant0._ZN2at6native55_GLOBAL__N__de093ff9_22_ForeachBinaryOpList_cu_a911ec4325multi_tensor_apply_kernelINS1_18TensorListMetadataILi2EEENS1_11CopyFunctorIN3c1013Float8_e4m3fnEsLi2ELi1ELi1EEEJNS0_4CopyIS7_sEEEEEvT_T0_DpT1_,"a",@progbits
	.sectionflags	@""
	.align	4
.nv.constant0._ZN2at6native55_GLOBAL__N__de093ff9_22_ForeachBinaryOpList_cu_a911ec4325multi_tensor_apply_kernelINS1_18TensorListMetadataILi2EEENS1_11CopyFunctorIN3c1013Float8_e4m3fnEsLi2ELi1ELi1EEEJNS0_4CopyIS7_sEEEEEvT_T0_DpT1_:
	.zero		3498


//--------------------- .nv.constant2._ZN2at6native55_GLOBAL__N__de093ff9_22_ForeachBinaryOpList_cu_a911ec4325multi_tensor_apply_kernelINS1_18TensorListMetadataILi2EEENS1_11CopyFunctorIN3c1013Float8_e4m3fnElLi2ELi1ELi1EEEJNS0_4CopyIS7_lEEEEEvT_T0_DpT1_ --------------------------
	.section	.nv.constant2._ZN2at6native55_GLOBAL__N__de093ff9_22_ForeachBinaryOpList_cu_a911ec4325multi_tensor_apply_kernelINS1_18TensorListMetadataILi2EEENS1_11CopyFunctorIN3c1013Float8_e4m3fnElLi2ELi1ELi1EEEJNS0_4CopyIS7_lEEEEEvT_T0_DpT1_,"a",@progbits
	.sectionflags	@""
	.align	4
.nv.constant2._ZN2at6native55_GLOBAL__N__de093ff9_22_ForeachBinaryOpList_cu_a911ec4325multi_tensor_apply_kernelINS1_18TensorListMetadataILi2EEENS1_11CopyFunctorIN3c1013Float8_e4m3fnElLi2ELi1ELi1EEEJNS0_4CopyIS7_lEEEEEvT_T0_DpT1_:
        /*0000*/ 	.byte	0x40, 0x07, 0x00, 0x00, 0x00, 0x00, 0x00, 0x00


//--------------------- .nv.constant0._ZN2at6native55_GLOBAL__N__de093ff9_22_ForeachBinaryOpList_cu_a911ec4325multi_tensor_apply_kernelINS1_18TensorListMetadataILi2EEENS1_11CopyFunctorIN3c1013Float8_e4m3fnElLi2ELi1ELi1EEEJNS0_4CopyIS7_lEEEEEvT_T0_DpT1_ --------------------------
	.section	.nv.constant0._ZN2at6native55_GLOBAL__N__de093ff9_22_ForeachBinaryOpList_cu_a911ec4325multi_tensor_apply_kernelINS1_18TensorListMetadataILi2EEENS1_11CopyFunctorIN3c1013Float8_e4m3fnElLi2ELi1ELi1EEEJNS0_4CopyIS7_lEEEEEvT_T0_DpT1_,"a",@progbits
	.sectionflags	@""
	.align	4
.nv.constant0._ZN2at6native55_GLOBAL__N__de093ff9_22_ForeachBinaryOpList_cu_a911ec4325multi_tensor_apply_kernelINS1_18TensorListMetadataILi2EEENS1_11CopyFunctorIN3c1013Float8_e4m3fnElLi2ELi1ELi1EEEJNS0_4CopyIS7_lEEEEEvT_T0_DpT1_:
	.zero		3498


//--------------------- .nv.constant2._ZN2at6native55_GLOBAL__N__de093ff9_22_ForeachBinaryOpList_cu_a911ec4325multi_tensor_apply_kernelINS1_18TensorListMetadataILi2EEENS1_11CopyFunctorIN3c1013Float8_e4m3fnEaLi2ELi1ELi1EEEJNS0_4CopyIS7_aEEEEEvT_T0_DpT1_ --------------------------
	.section	.nv.constant2._ZN2at6native55_GLOBAL__N__de093ff9_22_ForeachBinaryOpList_cu_a911ec4325multi_tensor_apply_kernelINS1_18TensorListMetadataILi2EEENS1_11CopyFunctorIN3c1013Float8_e4m3fnEaLi2ELi1ELi1EEEJNS0_4CopyIS7_aEEEEEvT_T0_DpT1_,"a",@progbits
	.sectionflags	@""
	.align	4
.nv.constant2._ZN2at6native55_GLOBAL__N__de093ff9_22_ForeachBinaryOpList_cu_a911ec4325multi_tensor_apply_kernelINS1_18TensorListMetadataILi2EEENS1_11CopyFunctorIN3c1013Float8_e4m3fnEaLi2ELi1ELi1EEEJNS0_4CopyIS7_aEEEEEvT_T0_DpT1_:
        /*0000*/ 	.byte	0x40, 0x07, 0x00, 0x00, 0x00, 0x00, 0x00, 0x00


//--------------------- .nv.constant0._ZN2at6native55_GLOBAL__N__de093ff9_22_ForeachBinaryOpList_cu_a911ec4325multi_tensor_apply_kernelINS1_18TensorListMetadataILi2EEENS1_11CopyFunctorIN3c1013Float8_e4m3fnEaLi2ELi1ELi1EEEJNS0_4CopyIS7_aEEEEEvT_T0_DpT1_ --------------------------
	.section	.nv.constant0._ZN2at6native55_GLOBAL__N__de093ff9_22_ForeachBinaryOpList_cu_a911ec4325multi_tensor_apply_kernelINS1_18TensorListMetadataILi2EEENS1_11CopyFunctorIN3c1013Float8_e4m3fnEaLi2ELi1ELi1EEEJNS0_4CopyIS7_aEEEEEvT_T0_DpT1_,"a",@progbits
	.sectionflags	@""
	.align	4
.nv.constant0._ZN2at6native55_GLOBAL__N__de093ff9_22_ForeachBinaryOpList_cu_a911ec4325multi_tensor_apply_kernelINS1_18TensorListMetadataILi2EEENS1_11CopyFunctorIN3c1013Float8_e4m3fnEaLi2ELi1ELi1EEEJNS0_4CopyIS7_aEEEEEvT_T0_DpT1_:
	.zero		3498


//--------------------- .nv.constant2._ZN2at6native55_GLOBAL__N__de093ff9_22_ForeachBinaryOpList_cu_a911ec4325multi_tensor_apply_kernelINS1_18TensorListMetadataILi2EEENS1_11CopyFunctorIN3c1013Float8_e4m3fnEhLi2ELi1ELi1EEEJNS0_4CopyIS7_hEEEEEvT_T0_DpT1_ --------------------------
	.section	.nv.constant2._ZN2at6native55_GLOBAL__N__de093ff9_22_ForeachBinaryOpList_cu_a911ec4325multi_tensor_apply_kernelINS1_18TensorListMetadataILi2EEENS1_11CopyFunctorIN3c1013Float8_e4m3fnEhLi2ELi1ELi1EEEJNS0_4CopyIS7_hEEEEEvT_T0_DpT1_,"a",@progbits
	.sectionflags	@""
	.align	4
.nv.constant2._ZN2at6native55_GLOBAL__N__de093ff9_22_ForeachBinaryOpList_cu_a911ec4325multi_tensor_apply_kernelINS1_18TensorListMetadataILi2EEENS1_11CopyFunctorIN3c1013Float8_e4m3fnEhLi2ELi1ELi1EEEJNS0_4CopyIS7_hEEEEEvT_T0_DpT1_:
        /*0000*/ 	.byte	0x40, 0x07, 0x00, 0x00, 0x00, 0x00, 0x00, 0x00


//--------------------- .nv.constant0._ZN2at6native55_GLOBAL__N__de093ff9_22_ForeachBinaryOpList_cu_a911ec4325multi_tensor_apply_kernelINS1_18TensorListMetadataILi2EEENS1_11CopyFunctorIN3c1013Float8_e4m3fnEhLi2ELi1ELi1EEEJNS0_4CopyIS7_hEEEEEvT_T0_DpT1_ --------------------------
	.section	.nv.constant0._ZN2at6native55_GLOBAL__N__de093ff9_22_ForeachBinaryOpList_cu_a911ec4325multi_tensor_apply_kernelINS1_18TensorListMetadataILi2EEENS1_11CopyFunctorIN3c1013Float8_e4m3fnEhLi2ELi1ELi1EEEJNS0_4CopyIS7_hEEEEEvT_T0_DpT1_,"a",@progbits
	.sectionflags	@""
	.align	4
.nv.constant0._ZN2at6native55_GLOBAL__N__de093ff9_22_ForeachBinaryOpList_cu_a911ec4325multi_tensor_apply_kernelINS1_18TensorListMetadataILi2EEENS1_11CopyFunctorIN3c1013Float8_e4m3fnEhLi2ELi1ELi1EEEJNS0_4CopyIS7_hEEEEEvT_T0_DpT1_:
	.zero		3498


//--------------------- .nv.constant2._ZN2at6native55_GLOBAL__N__de093ff9_22_ForeachBinaryOpList_cu_a911ec4325multi_tensor_apply_kernelINS1_18TensorListMetadataILi2EEENS1_14UnaryOpFunctorIN3c1013Float8_e4m3fnELi2ELi1ELi1EEEJNS0_4CopyIS7_S7_EEEEEvT_T0_DpT1_ --------------------------
	.section	.nv.constant2._ZN2at6native55_GLOBAL__N__de093ff9_22_ForeachBinaryOpList_cu_a911ec4325multi_tensor_apply_kernelINS1_18TensorListMetadataILi2EEENS1_14UnaryOpFunctorIN3c1013Float8_e4m3fnELi2ELi1ELi1EEEJNS0_4CopyIS7_S7_EEEEEvT_T0_DpT1_,"a",@progbits
	.sectionflags	@""
	.align	4
.nv.constant2._ZN2at6native55_GLOBAL__N__de093ff9_22_ForeachBinaryOpList_cu_a911ec4325multi_tensor_apply_kernelINS1_18TensorListMetadataILi2EEENS1_14UnaryOpFunctorIN3c1013Float8_e4m3fnELi2ELi1ELi1EEEJNS0_4CopyIS7_S7_EEEEEvT_T0_DpT1_:
        /*0000*/ 	.byte	0x40, 0x07, 0x00, 0x00, 0x00, 0x00, 0x00, 0x00


//--------------------- .nv.constant0._ZN2at6native55_GLOBAL__N__de093ff9_22_ForeachBinaryOpList_cu_a911ec4325multi_tensor_apply_kernelINS1_18TensorListMetadataILi2EEENS1_14UnaryOpFunctorIN3c1013Float8_e4m3fnELi2ELi1ELi1EEEJNS0_4CopyIS7_S7_EEEEEvT_T0_DpT1_ --------------------------
	.section	.nv.constant0._ZN2at6native55_GLOBAL__N__de093ff9_22_ForeachBinaryOpList_cu_a911ec4325multi_tensor_apply_kernelINS1_18TensorListMetadataILi2EEENS1_14UnaryOpFunctorIN3c1013Float8_e4m3fnELi2ELi1ELi1EEEJNS0_4CopyIS7_S7_EEEEEvT_T0_DpT1_,"a",@progbits
	.sectionflags	@""
	.align	4
.nv.constant0._ZN2at6native55_GLOBAL__N__de093ff9_22_ForeachBinaryOpList_cu_a911ec4325multi_tensor_apply_kernelINS1_18TensorListMetadataILi2EEENS1_14UnaryOpFunctorIN3c1013Float8_e4m3fnELi2ELi1ELi1EEEJNS0_4CopyIS7_S7_EEEEEvT_T0_DpT1_:
	.zero		3498


//--------------------- .nv.constant2._ZN2at6native55_GLOBAL__N__de093ff9_22_ForeachBinaryOpList_cu_a911ec4325multi_tensor_apply_kernelINS1_18TensorListMetadataILi2EEENS1_11CopyFunctorIbN3c1015Float8_e5m2fnuzELi2ELi1ELi1EEEJNS0_4CopyIbS7_EEEEEvT_T0_DpT1_ --------------------------
	.section	.nv.constant2._ZN2at6native55_GLOBAL__N__de093ff9_22_ForeachBinaryOpList_cu_a911ec4325multi_tensor_apply_kernelINS1_18TensorListMetadataILi2EEENS1_11CopyFunctorIbN3c1015Float8_e5m2fnuzELi2ELi1ELi1EEEJNS0_4CopyIbS7_EEEEEvT_T0_DpT1_,"a",@progbits
	.sectionflags	@""
	.align	4
.nv.constant2._ZN2at6native55_GLOBAL__N__de093ff9_22_ForeachBinaryOpList_cu_a911ec4325multi_tensor_apply_kernelINS1_18TensorListMetadataILi2EEENS1_11CopyFunctorIbN3c1015Float8_e5m2fnuzELi2ELi1ELi1EEEJNS0_4CopyIbS7_EEEEEvT_T0_DpT1_:
        /*0000*/ 	.byte	0x40, 0x07, 0x00, 0x00, 0x00, 0x00, 0x00, 0x00


//--------------------- .nv.constant0._ZN2at6native55_GLOBAL__N__de093ff9_22_ForeachBinaryOpList_cu_a911ec4325multi_tensor_apply_kernelINS1_18TensorListMetadataILi2EEENS1_11CopyFunctorIbN3c1015Float8_e5m2fnuzELi2ELi1ELi1EEEJNS0_4CopyIbS7_EEEEEvT_T0_DpT1_ --------------------------
	.section	.nv.constant0._ZN2at6native55_GLOBAL__N__de093ff9_22_ForeachBinaryOpList_cu_a911ec4325multi_tensor_apply_kernelINS1_18TensorListMetadataILi2EEENS1_11CopyFunctorIbN3c1015Float8_e5m2fnuzELi2ELi1ELi1EEEJNS0_4CopyIbS7_EEEEEvT_T0_DpT1_,"a",@progbits
	.sectionflags	@""
	.align	4
.nv.constant0._ZN2at6native55_GLOBAL__N__de093ff9_22_ForeachBinaryOpList_cu_a911ec4325multi_tensor_apply_kernelINS1_18TensorListMetadataILi2EEENS1_11CopyFunctorIbN3c1015Float8_e5m2fnuzELi2ELi1ELi1EEEJNS0_4CopyIbS7_EEEEEvT_T0_DpT1_:
	.zero		3498


//--------------------- .nv.constant2._ZN2at6native55_GLOBAL__N__de093ff9_22_ForeachBinaryOpList_cu_a911ec4325multi_tensor_apply_kernelINS1_18TensorListMetadataILi2EEENS1_11CopyFunctorIbN3c1011Float8_e5m2ELi2ELi1ELi1EEEJNS0_4CopyIbS7_EEEEEvT_T0_DpT1_ --------------------------
	.section	.nv.constant2._ZN2at6native55_GLOBAL__N__de093ff9_22_ForeachBinaryOpList_cu_a911ec4325multi_tensor_apply_kernelINS1_18TensorListMetadataILi2EEENS1_11CopyFunctorIbN3c1011Float8_e5m2ELi2ELi1ELi1EEEJNS0_4CopyIbS7_EEEEEvT_T0_DpT1_,"a",@progbits
	.sectionflags	@""
	.align	4
.nv.constant2._ZN2at6native55_GLOBAL__N__de093ff9_22_ForeachBinaryOpList_cu_a911ec4325multi_tensor_apply_kernelINS1_18TensorListMetadataILi2EEENS1_11CopyFunctorIbN3c1011Float8_e5m2ELi2ELi1ELi1EEEJNS0_4CopyIbS7_EEEEEvT_T0_DpT1_:
        /*0000*/ 	.byte	0x40, 0x07, 0x00, 0x00, 0x00, 0x00, 0x00, 0x00


//--------------------- .nv.constant0._ZN2at6native55_GLOBAL__N__de093ff9_22_ForeachBinaryOpList_cu_a911ec4325multi_tensor_apply_kernelINS1_18TensorListMetadataILi2EEENS1_11CopyFunctorIbN3c1011Float8_e5m2ELi2ELi1ELi1EEEJNS0_4CopyIbS7_EEEEEvT_T0_DpT1_ --------------------------
	.section	.nv.constant0._ZN2at6native55_GLOBAL__N__de093ff9_22_ForeachBinaryOpList_cu_a911ec4325multi_tensor_apply_kernelINS1_18TensorListMetadataILi2EEENS1_11CopyFunctorIbN3c1011Float8_e5m2ELi2ELi1ELi1EEEJNS0_4CopyIbS7_EEEEEvT_T0_DpT1_,"a",@progbits
	.sectionflags	@""
	.align	4
.nv.constant0._ZN2at6native55_GLOBAL__N__de093ff9_22_ForeachBinaryOpList_cu_a911ec4325multi_tensor_apply_kernelINS1_18TensorListMetadataILi2EEENS1_11CopyFunctorIbN3c1011Float8_e5m2ELi2ELi1ELi1EEEJNS0_4CopyIbS7_EEEEEvT_T0_DpT1_:
	.zero		3498


//--------------------- .nv.constant2._ZN2at6native55_GLOBAL__N__de093ff9_22_ForeachBinaryOpList_cu_a911ec4325multi_tensor_apply_kernelINS1_18TensorListMetadataILi2EEENS1_11CopyFunctorIbN3c1015Float8_e4m3fnuzELi2ELi1ELi1EEEJNS0_4CopyIbS7_EEEEEvT_T0_DpT1_ --------------------------
	.section	.nv.constant2._ZN2at6native55_GLOBAL__N__de093ff9_22_ForeachBinaryOpList_cu_a911ec4325multi_tensor_apply_kernelINS1_18TensorListMetadataILi2EEENS1_11CopyFunctorIbN3c1015Float8_e4m3fnuzELi2ELi1ELi1EEEJNS0_4CopyIbS7_EEEEEvT_T0_DpT1_,"a",@progbits
	.sectionflags	@""
	.align	4
.nv.constant2._ZN2at6native55_GLOBAL__N__de093ff9_22_ForeachBinaryOpList_cu_a911ec4325multi_tensor_apply_kernelINS1_18TensorListMetadataILi2EEENS1_11CopyFunctorIbN3c1015Float8_e4m3fnuzELi2ELi1ELi1EEEJNS0_4CopyIbS7_EEEEEvT_T0_DpT1_:
        /*0000*/ 	.byte	0x40, 0x07, 0x00, 0x00, 0x00, 0x00, 0x00, 0x00


//--------------------- .nv.constant0._ZN2at6native55_GLOBAL__N__de093ff9_22_ForeachBinaryOpList_cu_a911ec4325multi_tensor_apply_kernelINS1_18TensorListMetadataILi2EEENS1_11CopyFunctorIbN3c1015Float8_e4m3fnuzELi2ELi1ELi1EEEJNS0_4CopyIbS7_EEEEEvT_T0_DpT1_ --------------------------
	.section	.nv.constant0._ZN2at6native55_GLOBAL__N__de093ff9_22_ForeachBinaryOpList_cu_a911ec4325multi_tensor_apply_kernelINS1_18TensorListMetadataILi2EEENS1_11CopyFunctorIbN3c1015Float8_e4m3fnuzELi2ELi1ELi1EEEJNS0_4CopyIbS7_EEEEEvT_T0_DpT1_,"a",@progbits
	.sectionflags	@""
	.align	4
.nv.constant0._ZN2at6native55_GLOBAL__N__de093ff9_22_ForeachBinaryOpList_cu_a911ec4325multi_tensor_apply_kernelINS1_18TensorListMetadataILi2EEENS1_11CopyFunctorIbN3c1015Float8_e4m3fnuzELi2ELi1ELi1EEEJNS0_4CopyIbS7_EEEEEvT_T0_DpT1_:
	.zero		3498


//--------------------- .nv.constant2._ZN2at6native55_GLOBAL__N__de093ff9_22_ForeachBinaryOpList_cu_a911ec4325multi_tensor_apply_kernelINS1_18TensorListMetadataILi2EEENS1_11CopyFunctorIbN3c1013Float8_e4m3fnELi2ELi1ELi1EEEJNS0_4CopyIbS7_EEEEEvT_T0_DpT1_ --------------------------
	.section	.nv.constant2._ZN2at6native55_GLOBAL__N__de093ff9_22_ForeachBinaryOpList_cu_a911ec4325multi_tensor_apply_kernelINS1_18TensorListMetadataILi2EEENS1_11CopyFunctorIbN3c1013Float8_e4m3fnELi2ELi1ELi1EEEJNS0_4CopyIbS7_EEEEEvT_T0_DpT1_,"a",@progbits
	.sectionflags	@""
	.align	4
.nv.constant2._ZN2at6native55_GLOBAL__N__de093ff9_22_ForeachBinaryOpList_cu_a911ec4325multi_tensor_apply_kernelINS1_18TensorListMetadataILi2EEENS1_11CopyFunctorIbN3c1013Float8_e4m3fnELi2ELi1ELi1EEEJNS0_4CopyIbS7_EEEEEvT_T0_DpT1_:
        /*0000*/ 	.byte	0x40, 0x07, 0x00, 0x00, 0x00, 0x00, 0x00, 0x00


//--------------------- .nv.constant0._ZN2at6native55_GLOBAL__N__de093ff9_22_ForeachBinaryOpList_cu_a911ec4325multi_tensor_apply_kernelINS1_18TensorListMetadataILi2EEENS1_11CopyFunctorIbN3c1013Float8_e4m3fnELi2ELi1ELi1EEEJNS0_4CopyIbS7_EEEEEvT_T0_DpT1_ --------------------------
	.section	.nv.constant0._ZN2at6native55_GLOBAL__N__de093ff9_22_ForeachBinaryOpList_cu_a911ec4325multi_tensor_apply_kernelINS1_18TensorListMetadataILi2EEENS1_11CopyFunctorIbN3c1013Float8_e4m3fnELi2ELi1ELi1EEEJNS0_4CopyIbS7_EEEEEvT_T0_DpT1_,"a",@progbits
	.sectionflags	@""
	.align	4
.nv.constant0._ZN2at6native55_GLOBAL__N__de093ff9_22_ForeachBinaryOpList_cu_a911ec4325multi_tensor_apply_kernelINS1_18TensorListMetadataILi2EEENS1_11CopyFunctorIbN3c1013Float8_e4m3fnELi2ELi1ELi1EEEJNS0_4CopyIbS7_EEEEEvT_T0_DpT1_:
	.zero		3498


//--------------------- .nv.constant2._ZN2at6native55_GLOBAL__N__de093ff9_22_ForeachBinaryOpList_cu_a911ec4325multi_tensor_apply_kernelINS1_18TensorListMetadataILi2EEENS1_11CopyFunctorIbN3c108BFloat16ELi2ELi1ELi1EEEJNS0_4CopyIbS7_EEEEEvT_T0_DpT1_ --------------------------
	.section	.nv.constant2._ZN2at6native55_GLOBAL__N__de093ff9_22_ForeachBinaryOpList_cu_a911ec4325multi_tensor_apply_kernelINS1_18TensorListMetadataILi2EEENS1_11CopyFunctorIbN3c108BFloat16ELi2ELi1ELi1EEEJNS0_4CopyIbS7_EEEEEvT_T0_DpT1_,"a",@progbits
	.sectionflags	@""
	.align	4
.nv.constant2._ZN2at6native55_GLOBAL__N__de093ff9_22_ForeachBinaryOpList_cu_a911ec4325multi_tensor_apply_kernelINS1_18TensorListMetadataILi2EEENS1_11CopyFunctorIbN3c108BFloat16ELi2ELi1ELi1EEEJNS0_4CopyIbS7_EEEEEvT_T0_DpT1_:
        /*0000*/ 	.byte	0x40, 0x07, 0x00, 0x00, 0x00, 0x00, 0x00, 0x00


//--------------------- .nv.constant0._ZN2at6native55_GLOBAL__N__de093ff9_22_ForeachBinaryOpList_cu_a911ec4325multi_tensor_apply_kernelINS1_18TensorListMetadataILi2EEENS1_11CopyFunctorIbN3c108BFloat16ELi2ELi1ELi1EEEJNS0_4CopyIbS7_EEEEEvT_T0_DpT1_ --------------------------
	.section	.nv.constant0._ZN2at6native55_GLOBAL__N__de093ff9_22_ForeachBinaryOpList_cu_a911ec4325multi_tensor_apply_kernelINS1_18TensorListMetadataILi2EEENS1_11CopyFunctorIbN3c108BFloat16ELi2ELi1ELi1EEEJNS0_4CopyIbS7_EEEEEvT_T0_DpT1_,"a",@progbits
	.sectionflags	@""
	.align	4
.nv.constant0._ZN2at6native55_GLOBAL__N__de093ff9_22_ForeachBinaryOpList_cu_a911ec4325multi_tensor_apply_kernelINS1_18TensorListMetadataILi2EEENS1_11CopyFunctorIbN3c108BFloat16ELi2ELi1ELi1EEEJNS0_4CopyIbS7_EEEEEvT_T0_DpT1_:
	.zero		3498


//--------------------- .nv.constant2._ZN2at6native55_GLOBAL__N__de093ff9_22_ForeachBinaryOpList_cu_a911ec4325multi_tensor_apply_kernelINS1_18TensorListMetadataILi2EEENS1_11CopyFunctorIbN3c104HalfELi2ELi1ELi1EEEJNS0_4CopyIbS7_EEEEEvT_T0_DpT1_ --------------------------
	.section	.nv.constant2._ZN2at6native55_GLOBAL__N__de093ff9_22_ForeachBinaryOpList_cu_a911ec4325multi_tensor_apply_kernelINS1_18TensorListMetadataILi2EEENS1_11CopyFunctorIbN3c104HalfELi2ELi1ELi1EEEJNS0_4CopyIbS7_EEEEEvT_T0_DpT1_,"a",@progbits
	.sectionflags	@""
	.align	4
.nv.constant2._ZN2at6native55_GLOBAL__N__de093ff9_22_ForeachBinaryOpList_cu_a911ec4325multi_tensor_apply_kernelINS1_18TensorListMetadataILi2EEENS1_11CopyFunctorIbN3c104HalfELi2ELi1ELi1EEEJNS0_4CopyIbS7_EEEEEvT_T0_DpT1_:
        /*0000*/ 	.byte	0x40, 0x07, 0x00, 0x00, 0x00, 0x00, 0x00, 0x00


//--------------------- .nv.constant0._ZN2at6native55_GLOBAL__N__de093ff9_22_ForeachBinaryOpList_cu_a911ec4325multi_tensor_apply_kernelINS1_18TensorListMetadataILi2EEENS1_11CopyFunctorIbN3c104HalfELi2ELi1ELi1EEEJNS0_4CopyIbS7_EEEEEvT_T0_DpT1_ --------------------------
	.section	.nv.constant0._ZN2at6native55_GLOBAL__N__de093ff9_22_ForeachBinaryOpList_cu_a911ec4325multi_tensor_apply_kernelINS1_18TensorListMetadataILi2EEENS1_11CopyFunctorIbN3c104HalfELi2ELi1ELi1EEEJNS0_4CopyIbS7_EEEEEvT_T0_DpT1_,"a",@progbits
	.sectionflags	@""
	.align	4
.nv.constant0._ZN2at6native55_GLOBAL__N__de093ff9_22_ForeachBinaryOpList_cu_a911ec4325multi_tensor_apply_kernelINS1_18TensorListMetadataILi2EEENS1_11CopyFunctorIbN3c104HalfELi2ELi1ELi1EEEJNS0_4CopyIbS7_EEEEEvT_T0_DpT1_:
	.zero		3498


//--------------------- .nv.constant2._ZN2at6native55_GLOBAL__N__de093ff9_22_ForeachBinaryOpList_cu_a911ec4325multi_tensor_apply_kernelINS1_18TensorListMetadataILi2EEENS1_11CopyFunctorIbN3c107complexIfEELi2ELi1ELi1EEEJNS0_4CopyIbS8_EEEEEvT_T0_DpT1_ --------------------------
	.section	.nv.constant2._ZN2at6native55_GLOBAL__N__de093ff9_22_ForeachBinaryOpList_cu_a911ec4325multi_tensor_apply_kernelINS1_18TensorListMetadataILi2EEENS1_11CopyFunctorIbN3c107complexIfEELi2ELi1ELi1EEEJNS0_4CopyIbS8_EEEEEvT_T0_DpT1_,"a",@progbits
	.sectionflags	@""
	.align	4
.nv.constant2._ZN2at6native55_GLOBAL__N__de093ff9_22_ForeachBinaryOpList_cu_a911ec4325multi_tensor_apply_kernelINS1_18TensorListMetadataILi2EEENS1_11CopyFunctorIbN3c107complexIfEELi2ELi1ELi1EEEJNS0_4CopyIbS8_EEEEEvT_T0_DpT1_:
        /*0000*/ 	.byte	0x40, 0x07, 0x00, 0x00, 0x00, 0x00, 0x00, 0x00


//--------------------- .nv.constant0._ZN2at6native55_GLOBAL__N__de093ff9_22_ForeachBinaryOpList_cu_a911ec4325multi_tensor_apply_kernelINS1_18TensorListMetadataILi2EEENS1_11CopyFunctorIbN3c107complexIfEELi2ELi1ELi1EEEJNS0_4CopyIbS8_EEEEEvT_T0_DpT1_ --------------------------
	.section	.nv.constant0._ZN2at6native55_GLOBAL__N__de093ff9_22_ForeachBinaryOpList_cu_a911ec4325multi_tensor_apply_kernelINS1_18TensorListMetadataILi2EEENS1_11CopyFunctorIbN3c107complexIfEELi2ELi1ELi1EEEJNS0_4CopyIbS8_EEEEEvT_T0_DpT1_,"a",@progbits
	.sectionflags	@""
	.align	4
.nv.constant0._ZN2at6native55_GLOBAL__N__de093ff9_22_ForeachBinaryOpList_cu_a911ec4325multi_tensor_apply_kernelINS1_18TensorListMetadataILi2EEENS1_11CopyFunctorIbN3c107complexIfEELi2ELi1ELi1EEEJNS0_4CopyIbS8_EEEEEvT_T0_DpT1_:
	.zero		3498


//--------------------- .nv.constant2._ZN2at6native55_GLOBAL__N__de093ff9_22_ForeachBinaryOpList_cu_a911ec4325multi_tensor_apply_kernelINS1_18TensorListMetadataILi2EEENS1_11CopyFunctorIbN3c107complexIdEELi2ELi1ELi1EEEJNS0_4CopyIbS8_EEEEEvT_T0_DpT1_ --------------------------
	.section	.nv.constant2._ZN2at6native55_GLOBAL__N__de093ff9_22_ForeachBinaryOpList_cu_a911ec4325multi_tensor_apply_kernelINS1_18TensorListMetadataILi2EEENS1_11CopyFunctorIbN3c107complexIdEELi2ELi1ELi1EEEJNS0_4CopyIbS8_EEEEEvT_T0_DpT1_,"a",@progbits
	.sectionflags	@""
	.align	4
.nv.constant2._ZN2at6native55_GLOBAL__N__de093ff9_22_ForeachBinaryOpList_cu_a911ec4325multi_tensor_apply_kernelINS1_18TensorListMetadataILi2EEENS1_11CopyFunctorIbN3c107complexIdEELi2ELi1ELi1EEEJNS0_4CopyIbS8_EEEEEvT_T0_DpT1_:
        /*0000*/ 	.byte	0x40, 0x07, 0x00, 0x00, 0x00, 0x00, 0x00, 0x00


//--------------------- .nv.constant0._ZN2at6native55_GLOBAL__N__de093ff9_22_ForeachBinaryOpList_cu_a911ec4325multi_tensor_apply_kernelINS1_18TensorListMetadataILi2EEENS1_11CopyFunctorIbN3c107complexIdEELi2ELi1ELi1EEEJNS0_4CopyIbS8_EEEEEvT_T0_DpT1_ --------------------------
	.section	.nv.constant0._ZN2at6native55_GLOBAL__N__de093ff9_22_ForeachBinaryOpList_cu_a911ec4325multi_tensor_apply_kernelINS1_18TensorListMetadataILi2EEENS1_11CopyFunctorIbN3c107complexIdEELi2ELi1ELi1EEEJNS0_4CopyIbS8_EEEEEvT_T0_DpT1_,"a",@progbits
	.sectionflags	@""
	.align	4
.nv.constant0._ZN2at6native55_GLOBAL__N__de093ff9_22_ForeachBinaryOpList_cu_a911ec4325multi_tensor_apply_kernelINS1_18TensorListMetadataILi2EEENS1_11CopyFunctorIbN3c107complexIdEELi2ELi1ELi1EEEJNS0_4CopyIbS8_EEEEEvT_T0_DpT1_:
	.zero		3498


//--------------------- .nv.constant2._ZN2at6native55_GLOBAL__N__de093ff9_22_ForeachBinaryOpList_cu_a911ec4325multi_tensor_apply_kernelINS1_18TensorListMetadataILi2EEENS1_11CopyFunctorIbfLi2ELi1ELi1EEEJNS0_4CopyIbfEEEEEvT_T0_DpT1_ --------------------------
	.section	.nv.constant2._ZN2at6native55_GLOBAL__N__de093ff9_22_ForeachBinaryOpList_cu_a911ec4325multi_tensor_apply_kernelINS1_18TensorListMetadataILi2EEENS1_11CopyFunctorIbfLi2ELi1ELi1EEEJNS0_4CopyIbfEEEEEvT_T0_DpT1_,"a",@progbits
	.sectionflags	@""
	.align	4
.nv.constant2._ZN2at6native55_GLOBAL__N__de093ff9_22_ForeachBinaryOpList_cu_a911ec4325multi_tensor_apply_kernelINS1_18TensorListMetadataILi2EEENS1_11CopyFunctorIbfLi2ELi1ELi1EEEJNS0_4CopyIbfEEEEEvT_T0_DpT1_:
        /*0000*/ 	.byte	0x40, 0x07, 0x00, 0x00, 0x00, 0x00, 0x00, 0x00


//--------------------- .nv.constant0._ZN2at6native55_GLOBAL__N__de093ff9_22_ForeachBinaryOpList_cu_a911ec4325multi_tensor_apply_kernelINS1_18TensorListMetadataILi2EEENS1_11CopyFunctorIbfLi2ELi1ELi1EEEJNS0_4CopyIbfEEEEEvT_T0_DpT1_ --------------------------
	.section	.nv.constant0._ZN2at6native55_GLOBAL__N__de093ff9_22_ForeachBinaryOpList_cu_a911ec4325multi_tensor_apply_kernelINS1_18TensorListMetadataILi2EEENS1_11CopyFunctorIbfLi2ELi1ELi1EEEJNS0_4CopyIbfEEEEEvT_T0_DpT1_,"a",@progbits
	.sectionflags	@""
	.align	4
.nv.constant0._ZN2at6native55_GLOBAL__N__de093ff9_22_ForeachBinaryOpList_cu_a911ec4325multi_tensor_apply_kernelINS1_18TensorListMetadataILi2EEENS1_11CopyFunctorIbfLi2ELi1ELi1EEEJNS0_4CopyIbfEEEEEvT_T0_DpT1_:
	.zero		3498


//--------------------- .nv.constant2._ZN2at6native55_GLOBAL__N__de093ff9_22_ForeachBinaryOpList_cu_a911ec4325multi_tensor_apply_kernelINS1_18TensorListMetadataILi2EEENS1_11CopyFunctorIbdLi2ELi1ELi1EEEJNS0_4CopyIbdEEEEEvT_T0_DpT1_ --------------------------
	.section	.nv.constant2._ZN2at6native55_GLOBAL__N__de093ff9_22_ForeachBinaryOpList_cu_a911ec4325multi_tensor_apply_kernelINS1_18TensorListMetadataILi2EEENS1_11CopyFunctorIbdLi2ELi1ELi1EEEJNS0_4CopyIbdEEEEEvT_T0_DpT1_,"a",@progbits
	.sectionflags	@""
	.align	4
.nv.constant2._ZN2at6native55_GLOBAL__N__de093ff9_22_ForeachBinaryOpList_cu_a911ec4325multi_tensor_apply_kernelINS1_18TensorListMetadataILi2EEENS1_11CopyFunctorIbdLi2ELi1ELi1EEEJNS0_4CopyIbdEEEEEvT_T0_DpT1_:
        /*0000*/ 	.byte	0x40, 0x07, 0x00, 0x00, 0x00, 0x00, 0x00, 0x00


//--------------------- .nv.constant0._ZN2at6native55_GLOBAL__N__de093ff9_22_ForeachBinaryOpList_cu_a911ec4325multi_tensor_apply_kernelINS1_18TensorListMetadataILi2EEENS1_11CopyFunctorIbdLi2ELi1ELi1EEEJNS0_4CopyIbdEEEEEvT_T0_DpT1_ --------------------------
	.section	.nv.constant0._ZN2at6native55_GLOBAL__N__de093ff9_22_ForeachBinaryOpList_cu_a911ec4325multi_tensor_apply_kernelINS1_18TensorListMetadataILi2EEENS1_11CopyFunctorIbdLi2ELi1ELi1EEEJNS0_4CopyIbdEEEEEvT_T0_DpT1_,"a",@progbits
	.sectionflags	@""
	.align	4
.nv.constant0._ZN2at6native55_GLOBAL__N__de093ff9_22_ForeachBinaryOpList_cu_a911ec4325multi_tensor_apply_kernelINS1_18TensorListMetadataILi2EEENS1_11CopyFunctorIbdLi2ELi1ELi1EEEJNS0_4CopyIbdEEEEEvT_T0_DpT1_:
	.zero		3498


//--------------------- .nv.constant2._ZN2at6native55_GLOBAL__N__de093ff9_22_ForeachBinaryOpList_cu_a911ec4325multi_tensor_apply_kernelINS1_18TensorListMetadataILi2EEENS1_11CopyFunctorIbiLi2ELi1ELi1EEEJNS0_4CopyIbiEEEEEvT_T0_DpT1_ --------------------------
	.section	.nv.constant2._ZN2at6native55_GLOBAL__N__de093ff9_22_ForeachBinaryOpList_cu_a911ec4325multi_tensor_apply_kernelINS1_18TensorListMetadataILi2EEENS1_11CopyFunctorIbiLi2ELi1ELi1EEEJNS0_4CopyIbiEEEEEvT_T0_DpT1_,"a",@progbits
	.sectionflags	@""
	.align	4
.nv.constant2._ZN2at6native55_GLOBAL__N__de093ff9_22_ForeachBinaryOpList_cu_a911ec4325multi_tensor_apply_kernelINS1_18TensorListMetadataILi2EEENS1_11CopyFunctorIbiLi2ELi1ELi1EEEJNS0_4CopyIbiEEEEEvT_T0_DpT1_:
        /*0000*/ 	.byte	0x40, 0x07, 0x00, 0x00, 0x00, 0x00, 0x00, 0x00


//--------------------- .nv.constant0._ZN2at6native55_GLOBAL__N__de093ff9_22_ForeachBinaryOpList_cu_a911ec4325multi_tensor_apply_kernelINS1_18TensorListMetadataILi2EEENS1_11CopyFunctorIbiLi2ELi1ELi1EEEJNS0_4CopyIbiEEEEEvT_T0_DpT1_ --------------------------
	.section	.nv.constant0._ZN2at6native55_GLOBAL__N__de093ff9_22_ForeachBinaryOpList_cu_a911ec4325multi_tensor_apply_kernelINS1_18TensorListMetadataILi2EEENS1_11CopyFunctorIbiLi2ELi1ELi1EEEJNS0_4CopyIbiEEEEEvT_T0_DpT1_,"a",@progbits
	.sectionflags	@""
	.align	4
.nv.constant0._ZN2at6native55_GLOBAL__N__de093ff9_22_ForeachBinaryOpList_cu_a911ec4325multi_tensor_apply_kernelINS1_18TensorListMetadataILi2EEENS1_11CopyFunctorIbiLi2ELi1ELi1EEEJNS0_4CopyIbiEEEEEvT_T0_DpT1_:
	.zero		3498


//--------------------- .nv.constant2._ZN2at6native55_GLOBAL__N__de093ff9_22_ForeachBinaryOpList_cu_a911ec4325multi_tensor_apply_kernelINS1_18TensorListMetadataILi2EEENS1_11CopyFunctorIbsLi2ELi1ELi1EEEJNS0_4CopyIbsEEEEEvT_T0_DpT1_ --------------------------
	.section	.nv.constant2._ZN2at6native55_GLOBAL__N__de093ff9_22_ForeachBinaryOpList_cu_a911ec4325multi_tensor_apply_kernelINS1_18TensorListMetadataILi2EEENS1_11CopyFunctorIbsLi2ELi1ELi1EEEJNS0_4CopyIbsEEEEEvT_T0_DpT1_,"a",@progbits
	.sectionflags	@""
	.align	4
.nv.constant2._ZN2at6native55_GLOBAL__N__de093ff9_22_ForeachBinaryOpList_cu_a911ec4325multi_tensor_apply_kernelINS1_18TensorListMetadataILi2EEENS1_11CopyFunctorIbsLi2ELi1ELi1EEEJNS0_4CopyIbsEEEEEvT_T0_DpT1_:
        /*0000*/ 	.byte	0x40, 0x07, 0x00, 0x00, 0x00, 0x00, 0x00, 0x00


//--------------------- .nv.constant0._ZN2at6native55_GLOBAL__N__de093ff9_22_ForeachBinaryOpList_cu_a911ec4325multi_tensor_apply_kernelINS1_18TensorListMetadataILi2EEENS1_11CopyFunctorIbsLi2ELi1ELi1EEEJNS0_4CopyIbsEEEEEvT_T0_DpT1_ --------------------------
	.section	.nv.constant0._ZN2at6native55_GLOBAL__N__de093ff9_22_ForeachBinaryOpList_cu_a911ec4325multi_tensor_apply_kernelINS1_18TensorListMetadataILi2EEENS1_11CopyFunctorIbsLi2ELi1ELi1EEEJNS0_4CopyIbsEEEEEvT_T0_DpT1_,"a",@progbits
	.sectionflags	@""
	.align	4
.nv.constant0._ZN2at6native55_GLOBAL__N__de093ff9_22_ForeachBinaryOpList_cu_a911ec4325multi_tensor_apply_kernelINS1_18TensorListMetadataILi2EEENS1_11CopyFunctorIbsLi2ELi1ELi1EEEJNS0_4CopyIbsEEEEEvT_T0_DpT1_:
	.zero		3498


//--------------------- .nv.constant2._ZN2at6native55_GLOBAL__N__de093ff9_22_ForeachBinaryOpList_cu_a911ec4325multi_tensor_apply_kernelINS1_18TensorListMetadataILi2EEENS1_11CopyFunctorIblLi2ELi1ELi1EEEJNS0_4CopyIblEEEEEvT_T0_DpT1_ --------------------------
	.section	.nv.constant2._ZN2at6native55_GLOBAL__N__de093ff9_22_ForeachBinaryOpList_cu_a911ec4325multi_tensor_apply_kernelINS1_18TensorListMetadataILi2EEENS1_11CopyFunctorIblLi2ELi1ELi1EEEJNS0_4CopyIblEEEEEvT_T0_DpT1_,"a",@progbits
	.sectionflags	@""
	.align	4
.nv.constant2._ZN2at6native55_GLOBAL__N__de093ff9_22_ForeachBinaryOpList_cu_a911ec4325multi_tensor_apply_kernelINS1_18TensorListMetadataILi2EEENS1_11CopyFunctorIblLi2ELi1ELi1EEEJNS0_4CopyIblEEEEEvT_T0_DpT1_:
        /*0000*/ 	.byte	0x40, 0x07, 0x00, 0x00, 0x00, 0x00, 0x00, 0x00


//--------------------- .nv.constant0._ZN2at6native55_GLOBAL__N__de093ff9_22_ForeachBinaryOpList_cu_a911ec4325multi_tensor_apply_kernelINS1_18TensorListMetadataILi2EEENS1_11CopyFunctorIblLi2ELi1ELi1EEEJNS0_4CopyIblEEEEEvT_T0_DpT1_ --------------------------
	.section	.nv.constant0._ZN2at6native55_GLOBAL__N__de093ff9_22_ForeachBinaryOpList_cu_a911ec4325multi_tensor_apply_kernelINS1_18TensorListMetadataILi2EEENS1_11CopyFunctorIblLi2ELi1ELi1EEEJNS0_4CopyIblEEEEEvT_T0_DpT1_,"a",@progbits
	.sectionflags	@""
	.align	4
.nv.constant0._ZN2at6native55_GLOBAL__N__de093ff9_22_ForeachBinaryOpList_cu_a911ec4325multi_tensor_apply_kernelINS1_18TensorListMetadataILi2EEENS1_11CopyFunctorIblLi2ELi1ELi1EEEJNS0_4CopyIblEEEEEvT_T0_DpT1_:
	.zero		3498


//--------------------- .nv.constant2._ZN2at6native55_GLOBAL__N__de093ff9_22_ForeachBinaryOpList_cu_a911ec4325multi_tensor_apply_kernelINS1_18TensorListMetadataILi2EEENS1_11CopyFunctorIbaLi2ELi1ELi1EEEJNS0_4CopyIbaEEEEEvT_T0_DpT1_ --------------------------
	.section	.nv.constant2._ZN2at6native55_GLOBAL__N__de093ff9_22_ForeachBinaryOpList_cu_a911ec4325multi_tensor_apply_kernelINS1_18TensorListMetadataILi2EEENS1_11CopyFunctorIbaLi2ELi1ELi1EEEJNS0_4CopyIbaEEEEEvT_T0_DpT1_,"a",@progbits
	.sectionflags	@""
	.align	4
.nv.constant2._ZN2at6native55_GLOBAL__N__de093ff9_22_ForeachBinaryOpList_cu_a911ec4325multi_tensor_apply_kernelINS1_18TensorListMetadataILi2EEENS1_11CopyFunctorIbaLi2ELi1ELi1EEEJNS0_4CopyIbaEEEEEvT_T0_DpT1_:
        /*0000*/ 	.byte	0x40, 0x07, 0x00, 0x00, 0x00, 0x00, 0x00, 0x00


//--------------------- .nv.constant0._ZN2at6native55_GLOBAL__N__de093ff9_22_ForeachBinaryOpList_cu_a911ec4325multi_tensor_apply_kernelINS1_18TensorListMetadataILi2EEENS1_11CopyFunctorIbaLi2ELi1ELi1EEEJNS0_4CopyIbaEEEEEvT_T0_DpT1_ --------------------------
	.section	.nv.constant0._ZN2at6native55_GLOBAL__N__de093ff9_22_ForeachBinaryOpList_cu_a911ec4325multi_tensor_apply_kernelINS1_18TensorListMetadataILi2EEENS1_11CopyFunctorIbaLi2ELi1ELi1EEEJNS0_4CopyIbaEEEEEvT_T0_DpT1_,"a",@progbits
	.sectionflags	@""
	.align	4
.nv.constant0._ZN2at6native55_GLOBAL__N__de093ff9_22_ForeachBinaryOpList_cu_a911ec4325multi_tensor_apply_kernelINS1_18TensorListMetadataILi2EEENS1_11CopyFunctorIbaLi2ELi1ELi1EEEJNS0_4CopyIbaEEEEEvT_T0_DpT1_:
	.zero		3498


//--------------------- .nv.constant2._ZN2at6native55_GLOBAL__N__de093ff9_22_ForeachBinaryOpList_cu_a911ec4325multi_tensor_apply_kernelINS1_18TensorListMetadataILi2EEENS1_11CopyFunctorIbhLi2ELi1ELi1EEEJNS0_4CopyIbhEEEEEvT_T0_DpT1_ --------------------------
	.section	.nv.constant2._ZN2at6native55_GLOBAL__N__de093ff9_22_ForeachBinaryOpList_cu_a911ec4325multi_tensor_apply_kernelINS1_18TensorListMetadataILi2EEENS1_11CopyFunctorIbhLi2ELi1ELi1EEEJNS0_4CopyIbhEEEEEvT_T0_DpT1_,"a",@progbits
	.sectionflags	@""
	.align	4
.nv.constant2._ZN2at6native55_GLOBAL__N__de093ff9_22_ForeachBinaryOpList_cu_a911ec4325multi_tensor_apply_kernelINS1_18TensorListMetadataILi2EEENS1_11CopyFunctorIbhLi2ELi1ELi1EEEJNS0_4CopyIbhEEEEEvT_T0_DpT1_:
        /*0000*/ 	.byte	0x40, 0x07, 0x00, 0x00, 0x00, 0x00, 0x00, 0x00


//--------------------- .nv.constant0._ZN2at6native55_GLOBAL__N__de093ff9_22_ForeachBinaryOpList_cu_a911ec4325multi_tensor_apply_kernelINS1_18TensorListMetadataILi2EEENS1_11CopyFunctorIbhLi2ELi1ELi1EEEJNS0_4CopyIbhEEEEEvT_T0_DpT1_ --------------------------
	.section	.nv.constant0._ZN2at6native55_GLOBAL__N__de093ff9_22_ForeachBinaryOpList_cu_a911ec4325multi_tensor_apply_kernelINS1_18TensorListMetadataILi2EEENS1_11CopyFunctorIbhLi2ELi1ELi1EEEJNS0_4CopyIbhEEEEEvT_T0_DpT1_,"a",@progbits
	.sectionflags	@""
	.align	4
.nv.constant0._ZN2at6native55_GLOBAL__N__de093ff9_22_ForeachBinaryOpList_cu_a911ec4325multi_tensor_apply_kernelINS1_18TensorListMetadataILi2EEENS1_11CopyFunctorIbhLi2ELi1ELi1EEEJNS0_4CopyIbhEEEEEvT_T0_DpT1_:
	.zero		3498


//--------------------- .nv.constant2._ZN2at6native55_GLOBAL__N__de093ff9_22_ForeachBinaryOpList_cu_a911ec4325multi_tensor_apply_kernelINS1_18TensorListMetadataILi2EEENS1_14UnaryOpFunctorIbLi2ELi1ELi1EEEJNS0_4CopyIbbEEEEEvT_T0_DpT1_ --------------------------
	.section	.nv.constant2._ZN2at6native55_GLOBAL__N__de093ff9_22_ForeachBinaryOpList_cu_a911ec4325multi_tensor_apply_kernelINS1_18TensorListMetadataILi2EEENS1_14UnaryOpFunctorIbLi2ELi1ELi1EEEJNS0_4CopyIbbEEEEEvT_T0_DpT1_,"a",@progbits
	.sectionflags	@""
	.align	4
.nv.constant2._ZN2at6native55_GLOBAL__N__de093ff9_22_ForeachBinaryOpList_cu_a911ec4325multi_tensor_apply_kernelINS1_18TensorListMetadataILi2EEENS1_14UnaryOpFunctorIbLi2ELi1ELi1EEEJNS0_4CopyIbbEEEEEvT_T0_DpT1_:
        /*0000*/ 	.byte	0x40, 0x07, 0x00, 0x00, 0x00, 0x00, 0x00, 0x00


//--------------------- .nv.constant0._ZN2at6native55_GLOBAL__N__de093ff9_22_ForeachBinaryOpList_cu_a911ec4325multi_tensor_apply_kernelINS1_18TensorListMetadataILi2EEENS1_14UnaryOpFunctorIbLi2ELi1ELi1EEEJNS0_4CopyIbbEEEEEvT_T0_DpT1_ --------------------------
	.section	.nv.constant0._ZN2at6native55_GLOBAL__N__de093ff9_22_ForeachBinaryOpList_cu_a911ec4325multi_tensor_apply_kernelINS1_18TensorListMetadataILi2EEENS1_14UnaryOpFunctorIbLi2ELi1ELi1EEEJNS0_4CopyIbbEEEEEvT_T0_DpT1_,"a",@progbits
	.sectionflags	@""
	.align	4
.nv.constant0._ZN2at6native55_GLOBAL__N__de093ff9_22_ForeachBinaryOpList_cu_a911ec4325multi_tensor_apply_kernelINS1_18TensorListMetadataILi2EEENS1_14UnaryOpFunctorIbLi2ELi1ELi1EEEJNS0_4CopyIbbEEEEEvT_T0_DpT1_:
	.zero		3498


//--------------------- .nv.constant2._ZN2at6native55_GLOBAL__N__de093ff9_22_ForeachBinaryOpList_cu_a911ec4325multi_tensor_apply_kernelINS1_18TensorListMetadataILi2EEENS1_11CopyFunctorIN3c108BFloat16ENS6_15Float8_e5m2fnuzELi2ELi1ELi1EEEJNS0_4CopyIS7_S8_EEEEEvT_T0_DpT1_ --------------------------
	.section	.nv.constant2._ZN2at6native55_GLOBAL__N__de093ff9_22_ForeachBinaryOpList_cu_a911ec4325multi_tensor_apply_kernelINS1_18TensorListMetadataILi2EEENS1_11CopyFunctorIN3c108BFloat16ENS6_15Float8_e5m2fnuzELi2ELi1ELi1EEEJNS0_4CopyIS7_S8_EEEEEvT_T0_DpT1_,"a",@progbits
	.sectionflags	@""
	.align	4
.nv.constant2._ZN2at6native55_GLOBAL__N__de093ff9_22_ForeachBinaryOpList_cu_a911ec4325multi_tensor_apply_kernelINS1_18TensorListMetadataILi2EEENS1_11CopyFunctorIN3c108BFloat16ENS6_15Float8_e5m2fnuzELi2ELi1ELi1EEEJNS0_4CopyIS7_S8_EEEEEvT_T0_DpT1_:
        /*0000*/ 	.byte	0x40, 0x07, 0x00, 0x00, 0x00, 0x00, 0x00, 0x00


//--------------------- .nv.constant0._ZN2at6native55_GLOBAL__N__de093ff9_22_ForeachBinaryOpList_cu_a911ec4325multi_tensor_apply_kernelINS1_18TensorListMetadataILi2EEENS1_11CopyFunctorIN3c108BFloat16ENS6_15Float8_e5m2fnuzELi2ELi1ELi1EEEJNS0_4CopyIS7_S8_EEEEEvT_T0_DpT1_ --------------------------
	.section	.nv.constant0._ZN2at6native55_GLOBAL__N__de093ff9_22_ForeachBinaryOpList_cu_a911ec4325multi_tensor_apply_kernelINS1_18TensorListMetadataILi2EEENS1_11CopyFunctorIN3c108BFloat16ENS6_15Float8_e5m2fnuzELi2ELi1ELi1EEEJNS0_4CopyIS7_S8_EEEEEvT_T0_DpT1_,"a",@progbits
	.sectionflags	@""
	.align	4
.nv.constant0._ZN2at6native55_GLOBAL__N__de093ff9_22_ForeachBinaryOpList_cu_a911ec4325multi_tensor_apply_kernelINS1_18TensorListMetadataILi2EEENS1_11CopyFunctorIN3c108BFloat16ENS6_15Float8_e5m2fnuzELi2ELi1ELi1EEEJNS0_4CopyIS7_S8_EEEEEvT_T0_DpT1_:
	.zero		3498


//--------------------- .nv.constant2._ZN2at6native55_GLOBAL__N__de093ff9_22_ForeachBinaryOpList_cu_a911ec4325multi_tensor_apply_kernelINS1_18TensorListMetadataILi2EEENS1_11CopyFunctorIN3c108BFloat16ENS6_11Float8_e5m2ELi2ELi1ELi1EEEJNS0_4CopyIS7_S8_EEEEEvT_T0_DpT1_ --------------------------
	.section	.nv.constant2._ZN2at6native55_GLOBAL__N__de093ff9_22_ForeachBinaryOpList_cu_a911ec4325multi_tensor_apply_kernelINS1_18TensorListMetadataILi2EEENS1_11CopyFunctorIN3c108BFloat16ENS6_11Float8_e5m2ELi2ELi1ELi1EEEJNS0_4CopyIS7_S8_EEEEEvT_T0_DpT1_,"a",@progbits
	.sectionflags	@""
	.align	4
.nv.constant2._ZN2at6native55_GLOBAL__N__de093ff9_22_ForeachBinaryOpList_cu_a911ec4325multi_tensor_apply_kernelINS1_18TensorListMetadataILi2EEENS1_11CopyFunctorIN3c108BFloat16ENS6_11Float8_e5m2ELi2ELi1ELi1EEEJNS0_4CopyIS7_S8_EEEEEvT_T0_DpT1_:
        /*0000*/ 	.byte	0x40, 0x07, 0x00, 0x00, 0x00, 0x00, 0x00, 0x00


//--------------------- .nv.constant0._ZN2at6native55_GLOBAL__N__de093ff9_22_ForeachBinaryOpList_cu_a911ec4325multi_tensor_apply_kernelINS1_18TensorListMetadataILi2EEENS1_11CopyFunctorIN3c108BFloat16ENS6_11Float8_e5m2ELi2ELi1ELi1EEEJNS0_4CopyIS7_S8_EEEEEvT_T0_DpT1_ --------------------------
	.section	.nv.constant0._ZN2at6native55_GLOBAL__N__de093ff9_22_ForeachBinaryOpList_cu_a911ec4325multi_tensor_apply_kernelINS1_18TensorListMetadataILi2EEENS1_11CopyFunctorIN3c108BFloat16ENS6_11Float8_e5m2ELi2ELi1ELi1EEEJNS0_4CopyIS7_S8_EEEEEvT_T0_DpT1_,"a",@progbits
	.sectionflags	@""
	.align	4
.nv.constant0._ZN2at6native55_GLOBAL__N__de093ff9_22_ForeachBinaryOpList_cu_a911ec4325multi_tensor_apply_kernelINS1_18TensorListMetadataILi2EEENS1_11CopyFunctorIN3c108BFloat16ENS6_11Float8_e5m2ELi2ELi1ELi1EEEJNS0_4CopyIS7_S8_EEEEEvT_T0_DpT1_:
	.zero		3498


//--------------------- .nv.constant2._ZN2at6native55_GLOBAL__N__de093ff9_22_ForeachBinaryOpList_cu_a911ec4325multi_tensor_apply_kernelINS1_18TensorListMetadataILi2EEENS1_11CopyFunctorIN3c108BFloat16ENS6_15Float8_e4m3fnuzELi2ELi1ELi1EEEJNS0_4CopyIS7_S8_EEEEEvT_T0_DpT1_ --------------------------
	.section	.nv.constant2._ZN2at6native55_GLOBAL__N__de093ff9_22_ForeachBinaryOpList_cu_a911ec4325multi_tensor_apply_kernelINS1_18TensorListMetadataILi2EEENS1_11CopyFunctorIN3c108BFloat16ENS6_15Float8_e4m3fnuzELi2ELi1ELi1EEEJNS0_4CopyIS7_S8_EEEEEvT_T0_DpT1_,"a",@progbits
	.sectionflags	@""
	.align	4
.nv.constant2._ZN2at6native55_GLOBAL__N__de093ff9_22_ForeachBinaryOpList_cu_a911ec4325multi_tensor_apply_kernelINS1_18TensorListMetadataILi2EEENS1_11CopyFunctorIN3c108BFloat16ENS6_15Float8_e4m3fnuzELi2ELi1ELi1EEEJNS0_4CopyIS7_S8_EEEEEvT_T0_DpT1_:
        /*0000*/ 	.byte	0x40, 0x07, 0x00, 0x00, 0x00, 0x00, 0x00, 0x00


//--------------------- .nv.constant0._ZN2at6native55_GLOBAL__N__de093ff9_22_ForeachBinaryOpList_cu_a911ec4325multi_tensor_apply_kernelINS1_18TensorListMetadataILi2EEENS1_11CopyFunctorIN3c108BFloat16ENS6_15Float8_e4m3fnuzELi2ELi1ELi1EEEJNS0_4CopyIS7_S8_EEEEEvT_T0_DpT1_ --------------------------
	.section	.nv.constant0._ZN2at6native55_GLOBAL__N__de093ff9_22_ForeachBinaryOpList_cu_a911ec4325multi_tensor_apply_kernelINS1_18TensorListMetadataILi2EEENS1_11CopyFunctorIN3c108BFloat16ENS6_15Float8_e4m3fnuzELi2ELi1ELi1EEEJNS0_4CopyIS7_S8_EEEEEvT_T0_DpT1_,"a",@progbits
	.sectionflags	@""
	.align	4
.nv.constant0._ZN2at6native55_GLOBAL__N__de093ff9_22_ForeachBinaryOpList_cu_a911ec4325multi_tensor_apply_kernelINS1_18TensorListMetadataILi2EEENS1_11CopyFunctorIN3c108BFloat16ENS6_15Float8_e4m3fnuzELi2ELi1ELi1EEEJNS0_4CopyIS7_S8_EEEEEvT_T0_DpT1_:
	.zero		3498


//--------------------- .nv.constant2._ZN2at6native55_GLOBAL__N__de093ff9_22_ForeachBinaryOpList_cu_a911ec4325multi_tensor_apply_kernelINS1_18TensorListMetadataILi2EEENS1_11CopyFunctorIN3c108BFloat16ENS6_13Float8_e4m3fnELi2ELi1ELi1EEEJNS0_4CopyIS7_S8_EEEEEvT_T0_DpT1_ --------------------------
	.section	.nv.constant2._ZN2at6native55_GLOBAL__N__de093ff9_22_ForeachBinaryOpList_cu_a911ec4325multi_tensor_apply_kernelINS1_18TensorListMetadataILi2EEENS1_11CopyFunctorIN3c108BFloat16ENS6_13Float8_e4m3fnELi2ELi1ELi1EEEJNS0_4CopyIS7_S8_EEEEEvT_T0_DpT1_,"a",@progbits
	.sectionflags	@""
	.align	4
.nv.constant2._ZN2at6native55_GLOBAL__N__de093ff9_22_ForeachBinaryOpList_cu_a911ec4325multi_tensor_apply_kernelINS1_18TensorListMetadataILi2EEENS1_11CopyFunctorIN3c108BFloat16ENS6_13Float8_e4m3fnELi2ELi1ELi1EEEJNS0_4CopyIS7_S8_EEEEEvT_T0_DpT1_:
        /*0000*/ 	.byte	0x40, 0x07, 0x00, 0x00, 0x00, 0x00, 0x00, 0x00


//--------------------- .nv.constant0._ZN2at6native55_GLOBAL__N__de093ff9_22_ForeachBinaryOpList_cu_a911ec4325multi_tensor_apply_kernelINS1_18TensorListMetadataILi2EEENS1_11CopyFunctorIN3c108BFloat16ENS6_13Float8_e4m3fnELi2ELi1ELi1EEEJNS0_4CopyIS7_S8_EEEEEvT_T0_DpT1_ --------------------------
	.section	.nv.constant0._ZN2at6native55_GLOBAL__N__de093ff9_22_ForeachBinaryOpList_cu_a911ec4325multi_tensor_apply_kernelINS1_18TensorListMetadataILi2EEENS1_11CopyFunctorIN3c108BFloat16ENS6_13Float8_e4m3fnELi2ELi1ELi1EEEJNS0_4CopyIS7_S8_EEEEEvT_T0_DpT1_,"a",@progbits
	.sectionflags	@""
	.align	4
.nv.constant0._ZN2at6native55_GLOBAL__N__de093ff9_22_ForeachBinaryOpList_cu_a911ec4325multi_tensor_apply_kernelINS1_18TensorListMetadataILi2EEENS1_11CopyFunctorIN3c108BFloat16ENS6_13Float8_e4m3fnELi2ELi1ELi1EEEJNS0_4CopyIS7_S8_EEEEEvT_T0_DpT1_:
	.zero		3498


//--------------------- .nv.constant2._ZN2at6native55_GLOBAL__N__de093ff9_22_ForeachBinaryOpList_cu_a911ec4325multi_tensor_apply_kernelINS1_18TensorListMetadataILi2EEENS1_11CopyFunctorIN3c108BFloat16EbLi2ELi1ELi1EEEJNS0_4CopyIS7_bEEEEEvT_T0_DpT1_ --------------------------
	.section	.nv.constant2._ZN2at6native55_GLOBAL__N__de093ff9_22_ForeachBinaryOpList_cu_a911ec4325multi_tensor_apply_kernelINS1_18TensorListMetadataILi2EEENS1_11CopyFunctorIN3c108BFloat16EbLi2ELi1ELi1EEEJNS0_4CopyIS7_bEEEEEvT_T0_DpT1_,"a",@progbits
	.sectionflags	@""
	.align	4
.nv.constant2._ZN2at6native55_GLOBAL__N__de093ff9_22_ForeachBinaryOpList_cu_a911ec4325multi_tensor_apply_kernelINS1_18TensorListMetadataILi2EEENS1_11CopyFunctorIN3c108BFloat16EbLi2ELi1ELi1EEEJNS0_4CopyIS7_bEEEEEvT_T0_DpT1_:
        /*0000*/ 	.byte	0x40, 0x07, 0x00, 0x00, 0x00, 0x00, 0x00, 0x00


//--------------------- .nv.constant0._ZN2at6native55_GLOBAL__N__de093ff9_22_ForeachBinaryOpList_cu_a911ec4325multi_tensor_apply_kernelINS1_18TensorListMetadataILi2EEENS1_11CopyFunctorIN3c108BFloat16EbLi2ELi1ELi1EEEJNS0_4CopyIS7_bEEEEEvT_T0_DpT1_ --------------------------
	.section	.nv.constant0._ZN2at6native55_GLOBAL__N__de093ff9_22_ForeachBinaryOpList_cu_a911ec4325multi_tensor_apply_kernelINS1_18TensorListMetadataILi2EEENS1_11CopyFunctorIN3c108BFloat16EbLi2ELi1ELi1EEEJNS0_4CopyIS7_bEEEEEvT_T0_DpT1_,"a",@progbits
	.sectionflags	@""
	.align	4
.nv.constant0._ZN2at6native55_GLOBAL__N__de093ff9_22_ForeachBinaryOpList_cu_a911ec4325multi_tensor_apply_kernelINS1_18TensorListMetadataILi2EEENS1_11CopyFunctorIN3c108BFloat16EbLi2ELi1ELi1EEEJNS0_4CopyIS7_bEEEEEvT_T0_DpT1_:
	.zero		3498


//--------------------- .nv.constant2._ZN2at6native55_GLOBAL__N__de093ff9_22_ForeachBinaryOpList_cu_a911ec4325multi_tensor_apply_kernelINS1_18TensorListMetadataILi2EEENS1_11CopyFunctorIN3c108BFloat16ENS6_4HalfELi2ELi1ELi1EEEJNS0_4CopyIS7_S8_EEEEEvT_T0_DpT1_ --------------------------
	.section	.nv.constant2._ZN2at6native55_GLOBAL__N__de093ff9_22_ForeachBinaryOpList_cu_a911ec4325multi_tensor_apply_kernelINS1_18TensorListMetadataILi2EEENS1_11CopyFunctorIN3c108BFloat16ENS6_4HalfELi2ELi1ELi1EEEJNS0_4CopyIS7_S8_EEEEEvT_T0_DpT1_,"a",@progbits
	.sectionflags	@""
	.align	4
.nv.constant2._ZN2at6native55_GLOBAL__N__de093ff9_22_ForeachBinaryOpList_cu_a911ec4325multi_tensor_apply_kernelINS1_18TensorListMetadataILi2EEENS1_11CopyFunctorIN3c108BFloat16ENS6_4HalfELi2ELi1ELi1EEEJNS0_4CopyIS7_S8_EEEEEvT_T0_DpT1_:
        /*0000*/ 	.byte	0x40, 0x07, 0x00, 0x00, 0x00, 0x00, 0x00, 0x00


//--------------------- .nv.constant0._ZN2at6native55_GLOBAL__N__de093ff9_22_ForeachBinaryOpList_cu_a911ec4325multi_tensor_apply_kernelINS1_18TensorListMetadataILi2EEENS1_11CopyFunctorIN3c108BFloat16ENS6_4HalfELi2ELi1ELi1EEEJNS0_4CopyIS7_S8_EEEEEvT_T0_DpT1_ --------------------------
	.section	.nv.constant0._ZN2at6native55_GLOBAL__N__de093ff9_22_ForeachBinaryOpList_cu_a911ec4325multi_tensor_apply_kernelINS1_18TensorListMetadataILi2EEENS1_11CopyFunctorIN3c108BFloat16ENS6_4HalfELi2ELi1ELi1EEEJNS0_4CopyIS7_S8_EEEEEvT_T0_DpT1_,"a",@progbits
	.sectionflags	@""
	.align	4
.nv.constant0._ZN2at6native55_GLOBAL__N__de093ff9_22_ForeachBinaryOpList_cu_a911ec4325multi_tensor_apply_kernelINS1_18TensorListMetadataILi2EEENS1_11CopyFunctorIN3c108BFloat16ENS6_4HalfELi2ELi1ELi1EEEJNS0_4CopyIS7_S8_EEEEEvT_T0_DpT1_:
	.zero		3498


//--------------------- .nv.constant2._ZN2at6native55_GLOBAL__N__de093ff9_22_ForeachBinaryOpList_cu_a911ec4325multi_tensor_apply_kernelINS1_18TensorListMetadataILi2EEENS1_11CopyFunctorIN3c108BFloat16ENS6_7complexIfEELi2ELi1ELi1EEEJNS0_4CopyIS7_S9_EEEEEvT_T0_DpT1_ --------------------------
	.section	.nv.constant2._ZN2at6native55_GLOBAL__N__de093ff9_22_ForeachBinaryOpList_cu_a911ec4325multi_tensor_apply_kernelINS1_18TensorListMetadataILi2EEENS1_11CopyFunctorIN3c108BFloat16ENS6_7complexIfEELi2ELi1ELi1EEEJNS0_4CopyIS7_S9_EEEEEvT_T0_DpT1_,"a",@progbits
	.sectionflags	@""
	.align	4
.nv.constant2._ZN2at6native55_GLOBAL__N__de093ff9_22_ForeachBinaryOpList_cu_a911ec4325multi_tensor_apply_kernelINS1_18TensorListMetadataILi2EEENS1_11CopyFunctorIN3c108BFloat16ENS6_7complexIfEELi2ELi1ELi1EEEJNS0_4CopyIS7_S9_EEEEEvT_T0_DpT1_:
        /*0000*/ 	.byte	0x40, 0x07, 0x00, 0x00, 0x00, 0x00, 0x00, 0x00


//--------------------- .nv.constant0._ZN2at6native55_GLOBAL__N__de093ff9_22_ForeachBinaryOpList_cu_a911ec4325multi_tensor_apply_kernelINS1_18TensorListMetadataILi2EEENS1_11CopyFunctorIN3c108BFloat16ENS6_7complexIfEELi2ELi1ELi1EEEJNS0_4CopyIS7_S9_EEEEEvT_T0_DpT1_ --------------------------
	.section	.nv.constant0._ZN2at6native55_GLOBAL__N__de093ff9_22_ForeachBinaryOpList_cu_a911ec4325multi_tensor_apply_kernelINS1_18TensorListMetadataILi2EEENS1_11CopyFunctorIN3c108BFloat16ENS6_7complexIfEELi2ELi1ELi1EEEJNS0_4CopyIS7_S9_EEEEEvT_T0_DpT1_,"a",@progbits
	.sectionflags	@""
	.align	4
.nv.constant0._ZN2at6native55_GLOBAL__N__de093ff9_22_ForeachBinaryOpList_cu_a911ec4325multi_tensor_apply_kernelINS1_18TensorListMetadataILi2EEENS1_11CopyFunctorIN3c108BFloat16ENS6_7complexIfEELi2ELi1ELi1EEEJNS0_4CopyIS7_S9_EEEEEvT_T0_DpT1_:
	.zero		3498


//--------------------- .nv.constant2._ZN2at6native55_GLOBAL__N__de093ff9_22_ForeachBinaryOpList_cu_a911ec4325multi_tensor_apply_kernelINS1_18TensorListMetadataILi2EEENS1_11CopyFunctorIN3c108BFloat16ENS6_7complexIdEELi2ELi1ELi1EEEJNS0_4CopyIS7_S9_EEEEEvT_T0_DpT1_ --------------------------
	.section	.nv.constant2._ZN2at6native55_GLOBAL__N__de093ff9_22_ForeachBinaryOpList_cu_a911ec4325multi_tensor_apply_kernelINS1_18TensorListMetadataILi2EEENS1_11CopyFunctorIN3c108BFloat16ENS6_7complexIdEELi2ELi1ELi1EEEJNS0_4CopyIS7_S9_EEEEEvT_T0_DpT1_,"a",@progbits
	.sectionflags	@""
	.align	4
.nv.constant2._ZN2at6native55_GLOBAL__N__de093ff9_22_ForeachBinaryOpList_cu_a911ec4325multi_tensor_apply_kernelINS1_18TensorListMetadataILi2EEENS1_11CopyFunctorIN3c108BFloat16ENS6_7complexIdEELi2ELi1ELi1EEEJNS0_4CopyIS7_S9_EEEEEvT_T0_DpT1_:
        /*0000*/ 	.byte	0x40, 0x07, 0x00, 0x00, 0x00, 0x00, 0x00, 0x00, 0x00, 0x00, 0x00, 0xf0, 0xff, 0xff, 0x0f, 0x38


//--------------------- .nv.constant0._ZN2at6native55_GLOBAL__N__de093ff9_22_ForeachBinaryOpList_cu_a911ec4325multi_tensor_apply_kernelINS1_18TensorListMetadataILi2EEENS1_11CopyFunctorIN3c108BFloat16ENS6_7complexIdEELi2ELi1ELi1EEEJNS0_4CopyIS7_S9_EEEEEvT_T0_DpT1_ --------------------------
	.section	.nv.constant0._ZN2at6native55_GLOBAL__N__de093ff9_22_ForeachBinaryOpList_cu_a911ec4325multi_tensor_apply_kernelINS1_18TensorListMetadataILi2EEENS1_11CopyFunctorIN3c108BFloat16ENS6_7complexIdEELi2ELi1ELi1EEEJNS0_4CopyIS7_S9_EEEEEvT_T0_DpT1_,"a",@progbits
	.sectionflags	@""
	.align	4
.nv.constant0._ZN2at6native55_GLOBAL__N__de093ff9_22_ForeachBinaryOpList_cu_a911ec4325multi_tensor_apply_kernelINS1_18TensorListMetadataILi2EEENS1_11CopyFunctorIN3c108BFloat16ENS6_7complexIdEELi2ELi1ELi1EEEJNS0_4CopyIS7_S9_EEEEEvT_T0_DpT1_:
	.zero		3498


//--------------------- .nv.constant2._ZN2at6native55_GLOBAL__N__de093ff9_22_ForeachBinaryOpList_cu_a911ec4325multi_tensor_apply_kernelINS1_18TensorListMetadataILi2EEENS1_11CopyFunctorIN3c108BFloat16EfLi2ELi1ELi1EEEJNS0_4CopyIS7_fEEEEEvT_T0_DpT1_ --------------------------
	.section	.nv.constant2._ZN2at6native55_GLOBAL__N__de093ff9_22_ForeachBinaryOpList_cu_a911ec4325multi_tensor_apply_kernelINS1_18TensorListMetadataILi2EEENS1_11CopyFunctorIN3c108BFloat16EfLi2ELi1ELi1EEEJNS0_4CopyIS7_fEEEEEvT_T0_DpT1_,"a",@progbits
	.sectionflags	@""
	.align	4
.nv.constant2._ZN2at6native55_GLOBAL__N__de093ff9_22_ForeachBinaryOpList_cu_a911ec4325multi_tensor_apply_kernelINS1_18TensorListMetadataILi2EEENS1_11CopyFunctorIN3c108BFloat16EfLi2ELi1ELi1EEEJNS0_4CopyIS7_fEEEEEvT_T0_DpT1_:
        /*0000*/ 	.byte	0x40, 0x07, 0x00, 0x00, 0x00, 0x00, 0x00, 0x00


//--------------------- .nv.constant0._ZN2at6native55_GLOBAL__N__de093ff9_22_ForeachBinaryOpList_cu_a911ec4325multi_tensor_apply_kernelINS1_18TensorListMetadataILi2EEENS1_11CopyFunctorIN3c108BFloat16EfLi2ELi1ELi1EEEJNS0_4CopyIS7_fEEEEEvT_T0_DpT1_ --------------------------
	.section	.nv.constant0._ZN2at6native55_GLOBAL__N__de093ff9_22_ForeachBinaryOpList_cu_a911ec4325multi_tensor_apply_kernelINS1_18TensorListMetadataILi2EEENS1_11CopyFunctorIN3c108BFloat16EfLi2ELi1ELi1EEEJNS0_4CopyIS7_fEEEEEvT_T0_DpT1_,"a",@progbits
	.sectionflags	@""
	.align	4
.nv.constant0._ZN2at6native55_GLOBAL__N__de093ff9_22_ForeachBinaryOpList_cu_a911ec4325multi_tensor_apply_kernelINS1_18TensorListMetadataILi2EEENS1_11CopyFunctorIN3c108BFloat16EfLi2ELi1ELi1EEEJNS0_4CopyIS7_fEEEEEvT_T0_DpT1_:
	.zero		3498


//--------------------- .nv.constant2._ZN2at6native55_GLOBAL__N__de093ff9_22_ForeachBinaryOpList_cu_a911ec4325multi_tensor_apply_kernelINS1_18TensorListMetadataILi2EEENS1_11CopyFunctorIN3c108BFloat16EdLi2ELi1ELi1EEEJNS0_4CopyIS7_dEEEEEvT_T0_DpT1_ --------------------------
	.section	.nv.constant2._ZN2at6native55_GLOBAL__N__de093ff9_22_ForeachBinaryOpList_cu_a911ec4325multi_tensor_apply_kernelINS1_18TensorListMetadataILi2EEENS1_11CopyFunctorIN3c108BFloat16EdLi2ELi1ELi1EEEJNS0_4CopyIS7_dEEEEEvT_T0_DpT1_,"a",@progbits
	.sectionflags	@""
	.align	4
.nv.constant2._ZN2at6native55_GLOBAL__N__de093ff9_22_ForeachBinaryOpList_cu_a911ec4325multi_tensor_apply_kernelINS1_18TensorListMetadataILi2EEENS1_11CopyFunctorIN3c108BFloat16EdLi2ELi1ELi1EEEJNS0_4CopyIS7_dEEEEEvT_T0_DpT1_:
        /*0000*/ 	.byte	0x40, 0x07, 0x00, 0x00, 0x00, 0x00, 0x00, 0x00, 0x00, 0x00, 0x00, 0xf0, 0xff, 0xff, 0x0f, 0x38


//--------------------- .nv.constant0._ZN2at6native55_GLOBAL__N__de093ff9_22_ForeachBinaryOpList_cu_a911ec4325multi_tensor_apply_kernelINS1_18TensorListMetadataILi2EEENS1_11CopyFunctorIN3c108BFloat16EdLi2ELi1ELi1EEEJNS0_4CopyIS7_dEEEEEvT_T0_DpT1_ --------------------------
	.section	.nv.constant0._ZN2at6native55_GLOBAL__N__de093ff9_22_ForeachBinaryOpList_cu_a911ec4325multi_tensor_apply_kernelINS1_18TensorListMetadataILi2EEENS1_11CopyFunctorIN3c108BFloat16EdLi2ELi1ELi1EEEJNS0_4CopyIS7_dEEEEEvT_T0_DpT1_,"a",@progbits
	.sectionflags	@""
	.align	4
.nv.constant0._ZN2at6native55_GLOBAL__N__de093ff9_22_ForeachBinaryOpList_cu_a911ec4325multi_tensor_apply_kernelINS1_18TensorListMetadataILi2EEENS1_11CopyFunctorIN3c108BFloat16EdLi2ELi1ELi1EEEJNS0_4CopyIS7_dEEEEEvT_T0_DpT1_:
	.zero		3498


//--------------------- .nv.constant2._ZN2at6native55_GLOBAL__N__de093ff9_22_ForeachBinaryOpList_cu_a911ec4325multi_tensor_apply_kernelINS1_18TensorListMetadataILi2EEENS1_11CopyFunctorIN3c108BFloat16EiLi2ELi1ELi1EEEJNS0_4CopyIS7_iEEEEEvT_T0_DpT1_ --------------------------
	.section	.nv.constant2._ZN2at6native55_GLOBAL__N__de093ff9_22_ForeachBinaryOpList_cu_a911ec4325multi_tensor_apply_kernelINS1_18TensorListMetadataILi2EEENS1_11CopyFunctorIN3c108BFloat16EiLi2ELi1ELi1EEEJNS0_4CopyIS7_iEEEEEvT_T0_DpT1_,"a",@progbits
	.sectionflags	@""
	.align	4
.nv.constant2._ZN2at6native55_GLOBAL__N__de093ff9_22_ForeachBinaryOpList_cu_a911ec4325multi_tensor_apply_kernelINS1_18TensorListMetadataILi2EEENS1_11CopyFunctorIN3c108BFloat16EiLi2ELi1ELi1EEEJNS0_4CopyIS7_iEEEEEvT_T0_DpT1_:
        /*0000*/ 	.byte	0x40, 0x07, 0x00, 0x00, 0x00, 0x00, 0x00, 0x00


//--------------------- .nv.constant0._ZN2at6native55_GLOBAL__N__de093ff9_22_ForeachBinaryOpList_cu_a911ec4325multi_tensor_apply_kernelINS1_18TensorListMetadataILi2EEENS1_11CopyFunctorIN3c108BFloat16EiLi2ELi1ELi1EEEJNS0_4CopyIS7_iEEEEEvT_T0_DpT1_ --------------------------
	.section	.nv.constant0._ZN2at6native55_GLOBAL__N__de093ff9_22_ForeachBinaryOpList_cu_a911ec4325multi_tensor_apply_kernelINS1_18TensorListMetadataILi2EEENS1_11CopyFunctorIN3c108BFloat16EiLi2ELi1ELi1EEEJNS0_4CopyIS7_iEEEEEvT_T0_DpT1_,"a",@progbits
	.sectionflags	@""
	.align	4
.nv.constant0._ZN2at6native55_GLOBAL__N__de093ff9_22_ForeachBinaryOpList_cu_a911ec4325multi_tensor_apply_kernelINS1_18TensorListMetadataILi2EEENS1_11CopyFunctorIN3c108BFloat16EiLi2ELi1ELi1EEEJNS0_4CopyIS7_iEEEEEvT_T0_DpT1_:
	.zero		3498


//--------------------- .nv.constant2._ZN2at6native55_GLOBAL__N__de093ff9_22_ForeachBinaryOpList_cu_a911ec4325multi_tensor_apply_kernelINS1_18TensorListMetadataILi2EEENS1_11CopyFunctorIN3c108BFloat16EsLi2ELi1ELi1EEEJNS0_4CopyIS7_sEEEEEvT_T0_DpT1_ --------------------------
	.section	.nv.constant2._ZN2at6native55_GLOBAL__N__de093ff9_22_ForeachBinaryOpList_cu_a911ec4325multi_tensor_apply_kernelINS1_18TensorListMetadataILi2EEENS1_11CopyFunctorIN3c108BFloat16EsLi2ELi1ELi1EEEJNS0_4CopyIS7_sEEEEEvT_T0_DpT1_,"a",@progbits
	.sectionflags	@""
	.align	4
.nv.constant2._ZN2at6native55_GLOBAL__N__de093ff9_22_ForeachBinaryOpList_cu_a911ec4325multi_tensor_apply_kernelINS1_18TensorListMetadataILi2EEENS1_11CopyFunctorIN3c108BFloat16EsLi2ELi1ELi1EEEJNS0_4CopyIS7_sEEEEEvT_T0_DpT1_:
        /*0000*/ 	.byte	0x40, 0x07, 0x00, 0x00, 0x00, 0x00, 0x00, 0x00


//--------------------- .nv.constant0._ZN2at6native55_GLOBAL__N__de093ff9_22_ForeachBinaryOpList_cu_a911ec4325multi_tensor_apply_kernelINS1_18TensorListMetadataILi2EEENS1_11CopyFunctorIN3c108BFloat16EsLi2ELi1ELi1EEEJNS0_4CopyIS7_sEEEEEvT_T0_DpT1_ --------------------------
	.section	.nv.constant0._ZN2at6native55_GLOBAL__N__de093ff9_22_ForeachBinaryOpList_cu_a911ec4325multi_tensor_apply_kernelINS1_18TensorListMetadataILi2EEENS1_11CopyFunctorIN3c108BFloat16EsLi2ELi1ELi1EEEJNS0_4CopyIS7_sEEEEEvT_T0_DpT1_,"a",@progbits
	.sectionflags	@""
	.align	4
.nv.constant0._ZN2at6native55_GLOBAL__N__de093ff9_22_ForeachBinaryOpList_cu_a911ec4325multi_tensor_apply_kernelINS1_18TensorListMetadataILi2EEENS1_11CopyFunctorIN3c108BFloat16EsLi2ELi1ELi1EEEJNS0_4CopyIS7_sEEEEEvT_T0_DpT1_:
	.zero		3498


//--------------------- .nv.constant2._ZN2at6native55_GLOBAL__N__de093ff9_22_ForeachBinaryOpList_cu_a911ec4325multi_tensor_apply_kernelINS1_18TensorListMetadataILi2EEENS1_11CopyFunctorIN3c108BFloat16ElLi2ELi1ELi1EEEJNS0_4CopyIS7_lEEEEEvT_T0_DpT1_ --------------------------
	.section	.nv.constant2._ZN2at6native55_GLOBAL__N__de093ff9_22_ForeachBinaryOpList_cu_a911ec4325multi_tensor_apply_kernelINS1_18TensorListMetadataILi2EEENS1_11CopyFunctorIN3c108BFloat16ElLi2ELi1ELi1EEEJNS0_4CopyIS7_lEEEEEvT_T0_DpT1_,"a",@progbits
	.sectionflags	@""
	.align	4
.nv.constant2._ZN2at6native55_GLOBAL__N__de093ff9_22_ForeachBinaryOpList_cu_a911ec4325multi_tensor_apply_kernelINS1_18TensorListMetadataILi2EEENS1_11CopyFunctorIN3c108BFloat16ElLi2ELi1ELi1EEEJNS0_4CopyIS7_lEEEEEvT_T0_DpT1_:
        /*0000*/ 	.byte	0x40, 0x07, 0x00, 0x00, 0x00, 0x00, 0x00, 0x00


//--------------------- .nv.constant0._ZN2at6native55_GLOBAL__N__de093ff9_22_ForeachBinaryOpList_cu_a911ec4325multi_tensor_apply_kernelINS1_18TensorListMetadataILi2EEENS1_11CopyFunctorIN3c108BFloat16ElLi2ELi1ELi1EEEJNS0_4CopyIS7_lEEEEEvT_T0_DpT1_ --------------------------
	.section	.nv.constant0._ZN2at6native55_GLOBAL__N__de093ff9_22_ForeachBinaryOpList_cu_a911ec4325multi_tensor_apply_kernelINS1_18TensorListMetadataILi2EEENS1_11CopyFunctorIN3c108BFloat16ElLi2ELi1ELi1EEEJNS0_4CopyIS7_lEEEEEvT_T0_DpT1_,"a",@progbits
	.sectionflags	@""
	.align	4
.nv.constant0._ZN2at6native55_GLOBAL__N__de093ff9_22_ForeachBinaryOpList_cu_a911ec4325multi_tensor_apply_kernelINS1_18TensorListMetadataILi2EEENS1_11CopyFunctorIN3c108BFloat16ElLi2ELi1ELi1EEEJNS0_4CopyIS7_lEEEEEvT_T0_DpT1_:
	.zero		3498


//--------------------- .nv.constant2._ZN2at6native55_GLOBAL__N__de093ff9_22_ForeachBinaryOpList_cu_a911ec4325multi_tensor_apply_kernelINS1_18TensorListMetadataILi2EEENS1_11CopyFunctorIN3c108BFloat16EaLi2ELi1ELi1EEEJNS0_4CopyIS7_aEEEEEvT_T0_DpT1_ --------------------------
	.section	.nv.constant2._ZN2at6native55_GLOBAL__N__de093ff9_22_ForeachBinaryOpList_cu_a911ec4325multi_tensor_apply_kernelINS1_18TensorListMetadataILi2EEENS1_11CopyFunctorIN3c108BFloat16EaLi2ELi1ELi1EEEJNS0_4CopyIS7_aEEEEEvT_T0_DpT1_,"a",@progbits
	.sectionflags	@""
	.align	4
.nv.constant2._ZN2at6native55_GLOBAL__N__de093ff9_22_ForeachBinaryOpList_cu_a911ec4325multi_tensor_apply_kernelINS1_18TensorListMetadataILi2EEENS1_11CopyFunctorIN3c108BFloat16EaLi2ELi1ELi1EEEJNS0_4CopyIS7_aEEEEEvT_T0_DpT1_:
        /*0000*/ 	.byte	0x40, 0x07, 0x00, 0x00, 0x00, 0x00, 0x00, 0x00


//--------------------- .nv.constant0._ZN2at6native55_GLOBAL__N__de093ff9_22_ForeachBinaryOpList_cu_a911ec4325multi_tensor_apply_kernelINS1_18TensorListMetadataILi2EEENS1_11CopyFunctorIN3c108BFloat16EaLi2ELi1ELi1EEEJNS0_4CopyIS7_aEEEEEvT_T0_DpT1_ --------------------------
	.section	.nv.constant0._ZN2at6native55_GLOBAL__N__de093ff9_22_ForeachBinaryOpList_cu_a911ec4325multi_tensor_apply_kernelINS1_18TensorListMetadataILi2EEENS1_11CopyFunctorIN3c108BFloat16EaLi2ELi1ELi1EEEJNS0_4CopyIS7_aEEEEEvT_T0_DpT1_,"a",@progbits
	.sectionflags	@""
	.align	4
.nv.constant0._ZN2at6native55_GLOBAL__N__de093ff9_22_ForeachBinaryOpList_cu_a911ec4325multi_tensor_apply_kernelINS1_18TensorListMetadataILi2EEENS1_11CopyFunctorIN3c108BFloat16EaLi2ELi1ELi1EEEJNS0_4CopyIS7_aEEEEEvT_T0_DpT1_:
	.zero		3498


//--------------------- .nv.constant2._ZN2at6native55_GLOBAL__N__de093ff9_22_ForeachBinaryOpList_cu_a911ec4325multi_tensor_apply_kernelINS1_18TensorListMetadataILi2EEENS1_11CopyFunctorIN3c108BFloat16EhLi2ELi1ELi1EEEJNS0_4CopyIS7_hEEEEEvT_T0_DpT1_ --------------------------
	.section	.nv.constant2._ZN2at6native55_GLOBAL__N__de093ff9_22_ForeachBinaryOpList_cu_a911ec4325multi_tensor_apply_kernelINS1_18TensorListMetadataILi2EEENS1_11CopyFunctorIN3c108BFloat16EhLi2ELi1ELi1EEEJNS0_4CopyIS7_hEEEEEvT_T0_DpT1_,"a",@progbits
	.sectionflags	@""
	.align	4
.nv.constant2._ZN2at6native55_GLOBAL__N__de093ff9_22_ForeachBinaryOpList_cu_a911ec4325multi_tensor_apply_kernelINS1_18TensorListMetadataILi2EEENS1_11CopyFunctorIN3c108BFloat16EhLi2ELi1ELi1EEEJNS0_4CopyIS7_hEEEEEvT_T0_DpT1_:
        /*0000*/ 	.byte	0x40, 0x07, 0x00, 0x00, 0x00, 0x00, 0x00, 0x00


//--------------------- .nv.constant0._ZN2at6native55_GLOBAL__N__de093ff9_22_ForeachBinaryOpList_cu_a911ec4325multi_tensor_apply_kernelINS1_18TensorListMetadataILi2EEENS1_11CopyFunctorIN3c108BFloat16EhLi2ELi1ELi1EEEJNS0_4CopyIS7_hEEEEEvT_T0_DpT1_ --------------------------
	.section	.nv.constant0._ZN2at6native55_GLOBAL__N__de093ff9_22_ForeachBinaryOpList_cu_a911ec4325multi_tensor_apply_kernelINS1_18TensorListMetadataILi2EEENS1_11CopyFunctorIN3c108BFloat16EhLi2ELi1ELi1EEEJNS0_4CopyIS7_hEEEEEvT_T0_DpT1_,"a",@progbits
	.sectionflags	@""
	.align	4
.nv.constant0._ZN2at6native55_GLOBAL__N__de093ff9_22_ForeachBinaryOpList_cu_a911ec4325multi_tensor_apply_kernelINS1_18TensorListMetadataILi2EEENS1_11CopyFunctorIN3c108BFloat16EhLi2ELi1ELi1EEEJNS0_4CopyIS7_hEEEEEvT_T0_DpT1_:
	.zero		3498


//--------------------- .nv.constant2._ZN2at6native55_GLOBAL__N__de093ff9_22_ForeachBinaryOpList_cu_a911ec4325multi_tensor_apply_kernelINS1_18TensorListMetadataILi2EEENS1_14UnaryOpFunctorIN3c108BFloat16ELi2ELi1ELi1EEEJNS0_4CopyIS7_S7_EEEEEvT_T0_DpT1_ --------------------------
	.section	.nv.constant2._ZN2at6native55_GLOBAL__N__de093ff9_22_ForeachBinaryOpList_cu_a911ec4325multi_tensor_apply_kernelINS1_18TensorListMetadataILi2EEENS1_14UnaryOpFunctorIN3c108BFloat16ELi2ELi1ELi1EEEJNS0_4CopyIS7_S7_EEEEEvT_T0_DpT1_,"a",@progbits
	.sectionflags	@""
	.align	4
.nv.constant2._ZN2at6native55_GLOBAL__N__de093ff9_22_ForeachBinaryOpList_cu_a911ec4325multi_tensor_apply_kernelINS1_18TensorListMetadataILi2EEENS1_14UnaryOpFunctorIN3c108BFloat16ELi2ELi1ELi1EEEJNS0_4CopyIS7_S7_EEEEEvT_T0_DpT1_:
        /*0000*/ 	.byte	0x40, 0x07, 0x00, 0x00, 0x00, 0x00, 0x00, 0x00


//--------------------- .nv.constant0._ZN2at6native55_GLOBAL__N__de093ff9_22_ForeachBinaryOpList_cu_a911ec4325multi_tensor_apply_kernelINS1_18TensorListMetadataILi2EEENS1_14UnaryOpFunctorIN3c108BFloat16ELi2ELi1ELi1EEEJNS0_4CopyIS7_S7_EEEEEvT_T0_DpT1_ --------------------------
	.section	.nv.constant0._ZN2at6native55_GLOBAL__N__de093ff9_22_ForeachBinaryOpList_cu_a911ec4325multi_tensor_apply_kernelINS1_18TensorListMetadataILi2EEENS1_14UnaryOpFunctorIN3c108BFloat16ELi2ELi1ELi1EEEJNS0_4CopyIS7_S7_EEEEEvT_T0_DpT1_,"a",@progbits
	.sectionflags	@""
	.align	4
.nv.constant0._ZN2at6native55_GLOBAL__N__de093ff9_22_ForeachBinaryOpList_cu_a911ec4325multi_tensor_apply_kernelINS1_18TensorListMetadataILi2EEENS1_14UnaryOpFunctorIN3c108BFloat16ELi2ELi1ELi1EEEJNS0_4CopyIS7_S7_EEEEEvT_T0_DpT1_:
	.zero		3498


//--------------------- .nv.constant2._ZN2at6native55_GLOBAL__N__de093ff9_22_ForeachBinaryOpList_cu_a911ec4325multi_tensor_apply_kernelINS1_18TensorListMetadataILi2EEENS1_11CopyFunctorIN3c104HalfENS6_15Float8_e5m2fnuzELi2ELi1ELi1EEEJNS0_4CopyIS7_S8_EEEEEvT_T0_DpT1_ --------------------------
	.section	.nv.constant2._ZN2at6native55_GLOBAL__N__de093ff9_22_ForeachBinaryOpList_cu_a911ec4325multi_tensor_apply_kernelINS1_18TensorListMetadataILi2EEENS1_11CopyFunctorIN3c104HalfENS6_15Float8_e5m2fnuzELi2ELi1ELi1EEEJNS0_4CopyIS7_S8_EEEEEvT_T0_DpT1_,"a",@progbits
	.sectionflags	@""
	.align	4
.nv.constant2._ZN2at6native55_GLOBAL__N__de093ff9_22_ForeachBinaryOpList_cu_a911ec4325multi_tensor_apply_kernelINS1_18TensorListMetadataILi2EEENS1_11CopyFunctorIN3c104HalfENS6_15Float8_e5m2fnuzELi2ELi1ELi1EEEJNS0_4CopyIS7_S8_EEEEEvT_T0_DpT1_:
        /*0000*/ 	.byte	0x40, 0x07, 0x00, 0x00, 0x00, 0x00, 0x00, 0x00


//--------------------- .nv.constant0._ZN2at6native55_GLOBAL__N__de093ff9_22_ForeachBinaryOpList_cu_a911ec4325multi_tensor_apply_kernelINS1_18TensorListMetadataILi2EEENS1_11CopyFunctorIN3c104HalfENS6_15Float8_e5m2fnuzELi2ELi1ELi1EEEJNS0_4CopyIS7_S8_EEEEEvT_T0_DpT1_ --------------------------
	.section	.nv.constant0._ZN2at6native55_GLOBAL__N__de093ff9_22_ForeachBinaryOpList_cu_a911ec4325multi_tensor_apply_kernelINS1_18TensorListMetadataILi2EEENS1_11CopyFunctorIN3c104HalfENS6_15Float8_e5m2fnuzELi2ELi1ELi1EEEJNS0_4CopyIS7_S8_EEEEEvT_T0_DpT1_,"a",@progbits
	.sectionflags	@""
	.align	4
.nv.constant0._ZN2at6native55_GLOBAL__N__de093ff9_22_ForeachBinaryOpList_cu_a911ec4325multi_tensor_apply_kernelINS1_18TensorListMetadataILi2EEENS1_11CopyFunctorIN3c104HalfENS6_15Float8_e5m2fnuzELi2ELi1ELi1EEEJNS0_4CopyIS7_S8_EEEEEvT_T0_DpT1_:
	.zero		3498


//--------------------- .nv.constant2._ZN2at6native55_GLOBAL__N__de093ff9_22_ForeachBinaryOpList_cu_a911ec4325multi_tensor_apply_kernelINS1_18TensorListMetadataILi2EEENS1_11CopyFunctorIN3c104HalfENS6_11Float8_e5m2ELi2ELi1ELi1EEEJNS0_4CopyIS7_S8_EEEEEvT_T0_DpT1_ --------------------------
	.section	.nv.constant2._ZN2at6native55_GLOBAL__N__de093ff9_22_ForeachBinaryOpList_cu_a911ec4325multi_tensor_apply_kernelINS1_18TensorListMetadataILi2EEENS1_11CopyFunctorIN3c104HalfENS6_11Float8_e5m2ELi2ELi1ELi1EEEJNS0_4CopyIS7_S8_EEEEEvT_T0_DpT1_,"a",@progbits
	.sectionflags	@""
	.align	4
.nv.constant2._ZN2at6native55_GLOBAL__N__de093ff9_22_ForeachBinaryOpList_cu_a911ec4325multi_tensor_apply_kernelINS1_18TensorListMetadataILi2EEENS1_11CopyFunctorIN3c104HalfENS6_11Float8_e5m2ELi2ELi1ELi1EEEJNS0_4CopyIS7_S8_EEEEEvT_T0_DpT1_:
        /*0000*/ 	.byte	0x40, 0x07, 0x00, 0x00, 0x00, 0x00, 0x00, 0x00


//--------------------- .nv.constant0._ZN2at6native55_GLOBAL__N__de093ff9_22_ForeachBinaryOpList_cu_a911ec4325multi_tensor_apply_kernelINS1_18TensorListMetadataILi2EEENS1_11CopyFunctorIN3c104HalfENS6_11Float8_e5m2ELi2ELi1ELi1EEEJNS0_4CopyIS7_S8_EEEEEvT_T0_DpT1_ --------------------------
	.section	.nv.constant0._ZN2at6native55_GLOBAL__N__de093ff9_22_ForeachBinaryOpList_cu_a911ec4325multi_tensor_apply_kernelINS1_18TensorListMetadataILi2EEENS1_11CopyFunctorIN3c104HalfENS6_11Float8_e5m2ELi2ELi1ELi1EEEJNS0_4CopyIS7_S8_EEEEEvT_T0_DpT1_,"a",@progbits
	.sectionflags	@""
	.align	4
.nv.constant0._ZN2at6native55_GLOBAL__N__de093ff9_22_ForeachBinaryOpList_cu_a911ec4325multi_tensor_apply_kernelINS1_18TensorListMetadataILi2EEENS1_11CopyFunctorIN3c104HalfENS6_11Float8_e5m2ELi2ELi1ELi1EEEJNS0_4CopyIS7_S8_EEEEEvT_T0_DpT1_:
	.zero		3498


//--------------------- .nv.constant2._ZN2at6native55_GLOBAL__N__de093ff9_22_ForeachBinaryOpList_cu_a911ec4325multi_tensor_apply_kernelINS1_18TensorListMetadataILi2EEENS1_11CopyFunctorIN3c104HalfENS6_15Float8_e4m3fnuzELi2ELi1ELi1EEEJNS0_4CopyIS7_S8_EEEEEvT_T0_DpT1_ --------------------------
	.section	.nv.constant2._ZN2at6native55_GLOBAL__N__de093ff9_22_ForeachBinaryOpList_cu_a911ec4325multi_tensor_apply_kernelINS1_18TensorListMetadataILi2EEENS1_11CopyFunctorIN3c104HalfENS6_15Float8_e4m3fnuzELi2ELi1ELi1EEEJNS0_4CopyIS7_S8_EEEEEvT_T0_DpT1_,"a",@progbits
	.sectionflags	@""
	.align	4
.nv.constant2._ZN2at6native55_GLOBAL__N__de093ff9_22_ForeachBinaryOpList_cu_a911ec4325multi_tensor_apply_kernelINS1_18TensorListMetadataILi2EEENS1_11CopyFunctorIN3c104HalfENS6_15Float8_e4m3fnuzELi2ELi1ELi1EEEJNS0_4CopyIS7_S8_EEEEEvT_T0_DpT1_:
        /*0000*/ 	.byte	0x40, 0x07, 0x00, 0x00, 0x00, 0x00, 0x00, 0x00


//--------------------- .nv.constant0._ZN2at6native55_GLOBAL__N__de093ff9_22_ForeachBinaryOpList_cu_a911ec4325multi_tensor_apply_kernelINS1_18TensorListMetadataILi2EEENS1_11CopyFunctorIN3c104HalfENS6_15Float8_e4m3fnuzELi2ELi1ELi1EEEJNS0_4CopyIS7_S8_EEEEEvT_T0_DpT1_ --------------------------
	.section	.nv.constant0._ZN2at6native55_GLOBAL__N__de093ff9_22_ForeachBinaryOpList_cu_a911ec4325multi_tensor_apply_kernelINS1_18TensorListMetadataILi2EEENS1_11CopyFunctorIN3c104HalfENS6_15Float8_e4m3fnuzELi2ELi1ELi1EEEJNS0_4CopyIS7_S8_EEEEEvT_T0_DpT1_,"a",@progbits
	.sectionflags	@""
	.align	4
.nv.constant0._ZN2at6native55_GLOBAL__N__de093ff9_22_ForeachBinaryOpList_cu_a911ec4325multi_tensor_apply_kernelINS1_18TensorListMetadataILi2EEENS1_11CopyFunctorIN3c104HalfENS6_15Float8_e4m3fnuzELi2ELi1ELi1EEEJNS0_4CopyIS7_S8_EEEEEvT_T0_DpT1_:
	.zero		3498


//--------------------- .nv.constant2._ZN2at6native55_GLOBAL__N__de093ff9_22_ForeachBinaryOpList_cu_a911ec4325multi_tensor_apply_kernelINS1_18TensorListMetadataILi2EEENS1_11CopyFunctorIN3c104HalfENS6_13Float8_e4m3fnELi2ELi1ELi1EEEJNS0_4CopyIS7_S8_EEEEEvT_T0_DpT1_ --------------------------
	.section	.nv.constant2._ZN2at6native55_GLOBAL__N__de093ff9_22_ForeachBinaryOpList_cu_a911ec4325multi_tensor_apply_kernelINS1_18TensorListMetadataILi2EEENS1_11CopyFunctorIN3c104HalfENS6_13Float8_e4m3fnELi2ELi1ELi1EEEJNS0_4CopyIS7_S8_EEEEEvT_T0_DpT1_,"a",@progbits
	.sectionflags	@""
	.align	4
.nv.constant2._ZN2at6native55_GLOBAL__N__de093ff9_22_ForeachBinaryOpList_cu_a911ec4325multi_tensor_apply_kernelINS1_18TensorListMetadataILi2EEENS1_11CopyFunctorIN3c104HalfENS6_13Float8_e4m3fnELi2ELi1ELi1EEEJNS0_4CopyIS7_S8_EEEEEvT_T0_DpT1_:
        /*0000*/ 	.byte	0x40, 0x07, 0x00, 0x00, 0x00, 0x00, 0x00, 0x00


//--------------------- .nv.constant0._ZN2at6native55_GLOBAL__N__de093ff9_22_ForeachBinaryOpList_cu_a911ec4325multi_tensor_apply_kernelINS1_18TensorListMetadataILi2EEENS1_11CopyFunctorIN3c104HalfENS6_13Float8_e4m3fnELi2ELi1ELi1EEEJNS0_4CopyIS7_S8_EEEEEvT_T0_DpT1_ --------------------------
	.section	.nv.constant0._ZN2at6native55_GLOBAL__N__de093ff9_22_ForeachBinaryOpList_cu_a911ec4325multi_tensor_apply_kernelINS1_18TensorListMetadataILi2EEENS1_11CopyFunctorIN3c104HalfENS6_13Float8_e4m3fnELi2ELi1ELi1EEEJNS0_4CopyIS7_S8_EEEEEvT_T0_DpT1_,"a",@progbits
	.sectionflags	@""
	.align	4
.nv.constant0._ZN2at6native55_GLOBAL__N__de093ff9_22_ForeachBinaryOpList_cu_a911ec4325multi_tensor_apply_kernelINS1_18TensorListMetadataILi2EEENS1_11CopyFunctorIN3c104HalfENS6_13Float8_e4m3fnELi2ELi1ELi1EEEJNS0_4CopyIS7_S8_EEEEEvT_T0_DpT1_:
	.zero		3498


//--------------------- .nv.constant2._ZN2at6native55_GLOBAL__N__de093ff9_22_ForeachBinaryOpList_cu_a911ec4325multi_tensor_apply_kernelINS1_18TensorListMetadataILi2EEENS1_11CopyFunctorIN3c104HalfEbLi2ELi1ELi1EEEJNS0_4CopyIS7_bEEEEEvT_T0_DpT1_ --------------------------
	.section	.nv.constant2._ZN2at6native55_GLOBAL__N__de093ff9_22_ForeachBinaryOpList_cu_a911ec4325multi_tensor_apply_kernelINS1_18TensorListMetadataILi2EEENS1_11CopyFunctorIN3c104HalfEbLi2ELi1ELi1EEEJNS0_4CopyIS7_bEEEEEvT_T0_DpT1_,"a",@progbits
	.sectionflags	@""
	.align	4
.nv.constant2._ZN2at6native55_GLOBAL__N__de093ff9_22_ForeachBinaryOpList_cu_a911ec4325multi_tensor_apply_kernelINS1_18TensorListMetadataILi2EEENS1_11CopyFunctorIN3c104HalfEbLi2ELi1ELi1EEEJNS0_4CopyIS7_bEEEEEvT_T0_DpT1_:
        /*0000*/ 	.byte	0x40, 0x07, 0x00, 0x00, 0x00, 0x00, 0x00, 0x00


//--------------------- .nv.constant0._ZN2at6native55_GLOBAL__N__de093ff9_22_ForeachBinaryOpList_cu_a911ec4325multi_tensor_apply_kernelINS1_18TensorListMetadataILi2EEENS1_11CopyFunctorIN3c104HalfEbLi2ELi1ELi1EEEJNS0_4CopyIS7_bEEEEEvT_T0_DpT1_ --------------------------
	.section	.nv.constant0._ZN2at6native55_GLOBAL__N__de093ff9_22_ForeachBinaryOpList_cu_a911ec4325multi_tensor_apply_kernelINS1_18TensorListMetadataILi2EEENS1_11CopyFunctorIN3c104HalfEbLi2ELi1ELi1EEEJNS0_4CopyIS7_bEEEEEvT_T0_DpT1_,"a",@progbits
	.sectionflags	@""
	.align	4
.nv.constant0._ZN2at6native55_GLOBAL__N__de093ff9_22_ForeachBinaryOpList_cu_a911ec4325multi_tensor_apply_kernelINS1_18TensorListMetadataILi2EEENS1_11CopyFunctorIN3c104HalfEbLi2ELi1ELi1EEEJNS0_4CopyIS7_bEEEEEvT_T0_DpT1_:
	.zero		3498


//--------------------- .nv.constant2._ZN2at6native55_GLOBAL__N__de093ff9_22_ForeachBinaryOpList_cu_a911ec4325multi_tensor_apply_kernelINS1_18TensorListMetadataILi2EEENS1_11CopyFunctorIN3c104HalfENS6_8BFloat16ELi2ELi1ELi1EEEJNS0_4CopyIS7_S8_EEEEEvT_T0_DpT1_ --------------------------
	.section	.nv.constant2._ZN2at6native55_GLOBAL__N__de093ff9_22_ForeachBinaryOpList_cu_a911ec4325multi_tensor_apply_kernelINS1_18TensorListMetadataILi2EEENS1_11CopyFunctorIN3c104HalfENS6_8BFloat16ELi2ELi1ELi1EEEJNS0_4CopyIS7_S8_EEEEEvT_T0_DpT1_,"a",@progbits
	.sectionflags	@""
	.align	4
.nv.constant2._ZN2at6native55_GLOBAL__N__de093ff9_22_ForeachBinaryOpList_cu_a911ec4325multi_tensor_apply_kernelINS1_18TensorListMetadataILi2EEENS1_11CopyFunctorIN3c104HalfENS6_8BFloat16ELi2ELi1ELi1EEEJNS0_4CopyIS7_S8_EEEEEvT_T0_DpT1_:
        /*0000*/ 	.byte	0x40, 0x07, 0x00, 0x00, 0x00, 0x00, 0x00, 0x00


//--------------------- .nv.constant0._ZN2at6native55_GLOBAL__N__de093ff9_22_ForeachBinaryOpList_cu_a911ec4325multi_tensor_apply_kernelINS1_18TensorListMetadataILi2EEENS1_11CopyFunctorIN3c104HalfENS6_8BFloat16ELi2ELi1ELi1EEEJNS0_4CopyIS7_S8_EEEEEvT_T0_DpT1_ --------------------------
	.section	.nv.constant0._ZN2at6native55_GLOBAL__N__de093ff9_22_ForeachBinaryOpList_cu_a911ec4325multi_tensor_apply_kernelINS1_18TensorListMetadataILi2EEENS1_11CopyFunctorIN3c104HalfENS6_8BFloat16ELi2ELi1ELi1EEEJNS0_4CopyIS7_S8_EEEEEvT_T0_DpT1_,"a",@progbits
	.sectionflags	@""
	.align	4
.nv.constant0._ZN2at6native55_GLOBAL__N__de093ff9_22_ForeachBinaryOpList_cu_a911ec4325multi_tensor_apply_kernelINS1_18TensorListMetadataILi2EEENS1_11CopyFunctorIN3c104HalfENS6_8BFloat16ELi2ELi1ELi1EEEJNS0_4CopyIS7_S8_EEEEEvT_T0_DpT1_:
	.zero		3498


//--------------------- .nv.constant2._ZN2at6native55_GLOBAL__N__de093ff9_22_ForeachBinaryOpList_cu_a911ec4325multi_tensor_apply_kernelINS1_18TensorListMetadataILi2EEENS1_11CopyFunctorIN3c104HalfENS6_7complexIfEELi2ELi1ELi1EEEJNS0_4CopyIS7_S9_EEEEEvT_T0_DpT1_ --------------------------
	.section	.nv.constant2._ZN2at6native55_GLOBAL__N__de093ff9_22_ForeachBinaryOpList_cu_a911ec4325multi_tensor_apply_kernelINS1_18TensorListMetadataILi2EEENS1_11CopyFunctorIN3c104HalfENS6_7complexIfEELi2ELi1ELi1EEEJNS0_4CopyIS7_S9_EEEEEvT_T0_DpT1_,"a",@progbits
	.sectionflags	@""
	.align	4
.nv.constant2._ZN2at6native55_GLOBAL__N__de093ff9_22_ForeachBinaryOpList_cu_a911ec4325multi_tensor_apply_kernelINS1_18TensorListMetadataILi2EEENS1_11CopyFunctorIN3c104HalfENS6_7complexIfEELi2ELi1ELi1EEEJNS0_4CopyIS7_S9_EEEEEvT_T0_DpT1_:
        /*0000*/ 	.byte	0x40, 0x07, 0x00, 0x00, 0x00, 0x00, 0x00, 0x00


//--------------------- .nv.constant0._ZN2at6native55_GLOBAL__N__de093ff9_22_ForeachBinaryOpList_cu_a911ec4325multi_tensor_apply_kernelINS1_18TensorListMetadataILi2EEENS1_11CopyFunctorIN3c104HalfENS6_7complexIfEELi2ELi1ELi1EEEJNS0_4CopyIS7_S9_EEEEEvT_T0_DpT1_ --------------------------
	.section	.nv.constant0._ZN2at6native55_GLOBAL__N__de093ff9_22_ForeachBinaryOpList_cu_a911ec4325multi_tensor_apply_kernelINS1_18TensorListMetadataILi2EEENS1_11CopyFunctorIN3c104HalfENS6_7complexIfEELi2ELi1ELi1EEEJNS0_4CopyIS7_S9_EEEEEvT_T0_DpT1_,"a",@progbits
	.sectionflags	@""
	.align	4
.nv.constant0._ZN2at6native55_GLOBAL__N__de093ff9_22_ForeachBinaryOpList_cu_a911ec4325multi_tensor_apply_kernelINS1_18TensorListMetadataILi2EEENS1_11CopyFunctorIN3c104HalfENS6_7complexIfEELi2ELi1ELi1EEEJNS0_4CopyIS7_S9_EEEEEvT_T0_DpT1_:
	.zero		3498


//--------------------- .nv.constant2._ZN2at6native55_GLOBAL__N__de093ff9_22_ForeachBinaryOpList_cu_a911ec4325multi_tensor_apply_kernelINS1_18TensorListMetadataILi2EEENS1_11CopyFunctorIN3c104HalfENS6_7complexIdEELi2ELi1ELi1EEEJNS0_4CopyIS7_S9_EEEEEvT_T0_DpT1_ --------------------------
	.section	.nv.constant2._ZN2at6native55_GLOBAL__N__de093ff9_22_ForeachBinaryOpList_cu_a911ec4325multi_tensor_apply_kernelINS1_18TensorListMetadataILi2EEENS1_11CopyFunctorIN3c104HalfENS6_7complexIdEELi2ELi1ELi1EEEJNS0_4CopyIS7_S9_EEEEEvT_T0_DpT1_,"a",@progbits
	.sectionflags	@""
	.align	4
.nv.constant2._ZN2at6native55_GLOBAL__N__de093ff9_22_ForeachBinaryOpList_cu_a911ec4325multi_tensor_apply_kernelINS1_18TensorListMetadataILi2EEENS1_11CopyFunctorIN3c104HalfENS6_7complexIdEELi2ELi1ELi1EEEJNS0_4CopyIS7_S9_EEEEEvT_T0_DpT1_:
        /*0000*/ 	.byte	0x40, 0x07, 0x00, 0x00, 0x00, 0x00, 0x00, 0x00, 0x00, 0x00, 0x00, 0xf0, 0xff, 0xff, 0x0f, 0x38


//--------------------- .nv.constant0._ZN2at6native55_GLOBAL__N__de093ff9_22_ForeachBinaryOpList_cu_a911ec4325multi_tensor_apply_kernelINS1_18TensorListMetadataILi2EEENS1_11CopyFunctorIN3c104HalfENS6_7complexIdEELi2ELi1ELi1EEEJNS0_4CopyIS7_S9_EEEEEvT_T0_DpT1_ --------------------------
	.section	.nv.constant0._ZN2at6native55_GLOBAL__N__de093ff9_22_ForeachBinaryOpList_cu_a911ec4325multi_tensor_apply_kernelINS1_18TensorListMetadataILi2EEENS1_11CopyFunctorIN3c104HalfENS6_7complexIdEELi2ELi1ELi1EEEJNS0_4CopyIS7_S9_EEEEEvT_T0_DpT1_,"a",@progbits
	.sectionflags	@""
	.align	4
.nv.constant0._ZN2at6native55_GLOBAL__N__de093ff9_22_ForeachBinaryOpList_cu_a911ec4325multi_tensor_apply_kernelINS1_18TensorListMetadataILi2EEENS1_11CopyFunctorIN3c104HalfENS6_7complexIdEELi2ELi1ELi1EEEJNS0_4CopyIS7_S9_EEEEEvT_T0_DpT1_:
	.zero		3498


//--------------------- .nv.constant2._ZN2at6native55_GLOBAL__N__de093ff9_22_ForeachBinaryOpList_cu_a911ec4325multi_tensor_apply_kernelINS1_18TensorListMetadataILi2EEENS1_11CopyFunctorIN3c104HalfEfLi2ELi1ELi1EEEJNS0_4CopyIS7_fEEEEEvT_T0_DpT1_ --------------------------
	.section	.nv.constant2._ZN2at6native55_GLOBAL__N__de093ff9_22_ForeachBinaryOpList_cu_a911ec4325multi_tensor_apply_kernelINS1_18TensorListMetadataILi2EEENS1_11CopyFunctorIN3c104HalfEfLi2ELi1ELi1EEEJNS0_4CopyIS7_fEEEEEvT_T0_DpT1_,"a",@progbits
	.sectionflags	@""
	.align	4
.nv.constant2._ZN2at6native55_GLOBAL__N__de093ff9_22_ForeachBinaryOpList_cu_a911ec4325multi_tensor_apply_kernelINS1_18TensorListMetadataILi2EEENS1_11CopyFunctorIN3c104HalfEfLi2ELi1ELi1EEEJNS0_4CopyIS7_fEEEEEvT_T0_DpT1_:
        /*0000*/ 	.byte	0x40, 0x07, 0x00, 0x00, 0x00, 0x00, 0x00, 0x00


//--------------------- .nv.constant0._ZN2at6native55_GLOBAL__N__de093ff9_22_ForeachBinaryOpList_cu_a911ec4325multi_tensor_apply_kernelINS1_18TensorListMetadataILi2EEENS1_11CopyFunctorIN3c104HalfEfLi2ELi1ELi1EEEJNS0_4CopyIS7_fEEEEEvT_T0_DpT1_ --------------------------
	.section	.nv.constant0._ZN2at6native55_GLOBAL__N__de093ff9_22_ForeachBinaryOpList_cu_a911ec4325multi_tensor_apply_kernelINS1_18TensorListMetadataILi2EEENS1_11CopyFunctorIN3c104HalfEfLi2ELi1ELi1EEEJNS0_4CopyIS7_fEEEEEvT_T0_DpT1_,"a",@progbits
	.sectionflags	@""
	.align	4
.nv.constant0._ZN2at6native55_GLOBAL__N__de093ff9_22_ForeachBinaryOpList_cu_a911ec4325multi_tensor_apply_kernelINS1_18TensorListMetadataILi2EEENS1_11CopyFunctorIN3c104HalfEfLi2ELi1ELi1EEEJNS0_4CopyIS7_fEEEEEvT_T0_DpT1_:
	.zero		3498


//--------------------- .nv.constant2._ZN2at6native55_GLOBAL__N__de093ff9_22_ForeachBinaryOpList_cu_a911ec4325multi_tensor_apply_kernelINS1_18TensorListMetadataILi2EEENS1_11CopyFunctorIN3c104HalfEdLi2ELi1ELi1EEEJNS0_4CopyIS7_dEEEEEvT_T0_DpT1_ --------------------------
	.section	.nv.constant2._ZN2at6native55_GLOBAL__N__de093ff9_22_ForeachBinaryOpList_cu_a911ec4325multi_tensor_apply_kernelINS1_18TensorListMetadataILi2EEENS1_11CopyFunctorIN3c104HalfEdLi2ELi1ELi1EEEJNS0_4CopyIS7_dEEEEEvT_T0_DpT1_,"a",@progbits
	.sectionflags	@""
	.align	4
.nv.constant2._ZN2at6native55_GLOBAL__N__de093ff9_22_ForeachBinaryOpList_cu_a911ec4325multi_tensor_apply_kernelINS1_18TensorListMetadataILi2EEENS1_11CopyFunctorIN3c104HalfEdLi2ELi1ELi1EEEJNS0_4CopyIS7_dEEEEEvT_T0_DpT1_:
        /*0000*/ 	.byte	0x40, 0x07, 0x00, 0x00, 0x00, 0x00, 0x00, 0x00, 0x00, 0x00, 0x00, 0xf0, 0xff, 0xff, 0x0f, 0x38


//--------------------- .nv.constant0._ZN2at6native55_GLOBAL__N__de093ff9_22_ForeachBinaryOpList_cu_a911ec4325multi_tensor_apply_kernelINS1_18TensorListMetadataILi2EEENS1_11CopyFunctorIN3c104HalfEdLi2ELi1ELi1EEEJNS0_4CopyIS7_dEEEEEvT_T0_DpT1_ --------------------------
	.section	.nv.constant0._ZN2at6native55_GLOBAL__N__de093ff9_22_ForeachBinaryOpList_cu_a911ec4325multi_tensor_apply_kernelINS1_18TensorListMetadataILi2EEENS1_11CopyFunctorIN3c104HalfEdLi2ELi1ELi1EEEJNS0_4CopyIS7_dEEEEEvT_T0_DpT1_,"a",@progbits
	.sectionflags	@""
	.align	4
.nv.constant0._ZN2at6native55_GLOBAL__N__de093ff9_22_ForeachBinaryOpList_cu_a911ec4325multi_tensor_apply_kernelINS1_18TensorListMetadataILi2EEENS1_11CopyFunctorIN3c104HalfEdLi2ELi1ELi1EEEJNS0_4CopyIS7_dEEEEEvT_T0_DpT1_:
	.zero		3498


//--------------------- .nv.constant2._ZN2at6native55_GLOBAL__N__de093ff9_22_ForeachBinaryOpList_cu_a911ec4325multi_tensor_apply_kernelINS1_18TensorListMetadataILi2EEENS1_11CopyFunctorIN3c104HalfEiLi2ELi1ELi1EEEJNS0_4CopyIS7_iEEEEEvT_T0_DpT1_ --------------------------
	.section	.nv.constant2._ZN2at6native55_GLOBAL__N__de093ff9_22_ForeachBinaryOpList_cu_a911ec4325multi_tensor_apply_kernelINS1_18TensorListMetadataILi2EEENS1_11CopyFunctorIN3c104HalfEiLi2ELi1ELi1EEEJNS0_4CopyIS7_iEEEEEvT_T0_DpT1_,"a",@progbits
	.sectionflags	@""
	.align	4
.nv.constant2._ZN2at6native55_GLOBAL__N__de093ff9_22_ForeachBinaryOpList_cu_a911ec4325multi_tensor_apply_kernelINS1_18TensorListMetadataILi2EEENS1_11CopyFunctorIN3c104HalfEiLi2ELi1ELi1EEEJNS0_4CopyIS7_iEEEEEvT_T0_DpT1_:
        /*0000*/ 	.byte	0x40, 0x07, 0x00, 0x00, 0x00, 0x00, 0x00, 0x00


//--------------------- .nv.constant0._ZN2at6native55_GLOBAL__N__de093ff9_22_ForeachBinaryOpList_cu_a911ec4325multi_tensor_apply_kernelINS1_18TensorListMetadataILi2EEENS1_11CopyFunctorIN3c104HalfEiLi2ELi1ELi1EEEJNS0_4CopyIS7_iEEEEEvT_T0_DpT1_ --------------------------
	.section	.nv.constant0._ZN2at6native55_GLOBAL__N__de093ff9_22_ForeachBinaryOpList_cu_a911ec4325multi_tensor_apply_kernelINS1_18TensorListMetadataILi2EEENS1_11CopyFunctorIN3c104HalfEiLi2ELi1ELi1EEEJNS0_4CopyIS7_iEEEEEvT_T0_DpT1_,"a",@progbits
	.sectionflags	@""
	.align	4
.nv.constant0._ZN2at6native55_GLOBAL__N__de093ff9_22_ForeachBinaryOpList_cu_a911ec4325multi_tensor_apply_kernelINS1_18TensorListMetadataILi2EEENS1_11CopyFunctorIN3c104HalfEiLi2ELi1ELi1EEEJNS0_4CopyIS7_iEEEEEvT_T0_DpT1_:
	.zero		3498


//--------------------- .nv.constant2._ZN2at6native55_GLOBAL__N__de093ff9_22_ForeachBinaryOpList_cu_a911ec4325multi_tensor_apply_kernelINS1_18TensorListMetadataILi2EEENS1_11CopyFunctorIN3c104HalfEsLi2ELi1ELi1EEEJNS0_4CopyIS7_sEEEEEvT_T0_DpT1_ --------------------------
	.section	.nv.constant2._ZN2at6native55_GLOBAL__N__de093ff9_22_ForeachBinaryOpList_cu_a911ec4325multi_tensor_apply_kernelINS1_18TensorListMetadataILi2EEENS1_11CopyFunctorIN3c104HalfEsLi2ELi1ELi1EEEJNS0_4CopyIS7_sEEEEEvT_T0_DpT1_,"a",@progbits
	.sectionflags	@""
	.align	4
.nv.constant2._ZN2at6native55_GLOBAL__N__de093ff9_22_ForeachBinaryOpList_cu_a911ec4325multi_tensor_apply_kernelINS1_18TensorListMetadataILi2EEENS1_11CopyFunctorIN3c104HalfEsLi2ELi1ELi1EEEJNS0_4CopyIS7_sEEEEEvT_T0_DpT1_:
        /*0000*/ 	.byte	0x40, 0x07, 0x00, 0x00, 0x00, 0x00, 0x00, 0x00


//--------------------- .nv.constant0._ZN2at6native55_GLOBAL__N__de093ff9_22_ForeachBinaryOpList_cu_a911ec4325multi_tensor_apply_kernelINS1_18TensorListMetadataILi2EEENS1_11CopyFunctorIN3c104HalfEsLi2ELi1ELi1EEEJNS0_4CopyIS7_sEEEEEvT_T0_DpT1_ --------------------------
	.section	.nv.constant0._ZN2at6native55_GLOBAL__N__de093ff9_22_ForeachBinaryOpList_cu_a911ec4325multi_tensor_apply_kernelINS1_18TensorListMetadataILi2EEENS1_11CopyFunctorIN3c104HalfEsLi2ELi1ELi1EEEJNS0_4CopyIS7_sEEEEEvT_T0_DpT1_,"a",@progbits
	.sectionflags	@""
	.align	4
.nv.constant0._ZN2at6native55_GLOBAL__N__de093ff9_22_ForeachBinaryOpList_cu_a911ec4325multi_tensor_apply_kernelINS1_18TensorListMetadataILi2EEENS1_11CopyFunctorIN3c104HalfEsLi2ELi1ELi1EEEJNS0_4CopyIS7_sEEEEEvT_T0_DpT1_:
	.zero		3498


//--------------------- .nv.constant2._ZN2at6native55_GLOBAL__N__de093ff9_22_ForeachBinaryOpList_cu_a911ec4325multi_tensor_apply_kernelINS1_18TensorListMetadataILi2EEENS1_11CopyFunctorIN3c104HalfElLi2ELi1ELi1EEEJNS0_4CopyIS7_lEEEEEvT_T0_DpT1_ --------------------------
	.section	.nv.constant2._ZN2at6native55_GLOBAL__N__de093ff9_22_ForeachBinaryOpList_cu_a911ec4325multi_tensor_apply_kernelINS1_18TensorListMetadataILi2EEENS1_11CopyFunctorIN3c104HalfElLi2ELi1ELi1EEEJNS0_4CopyIS7_lEEEEEvT_T0_DpT1_,"a",@progbits
	.sectionflags	@""
	.align	4
.nv.constant2._ZN2at6native55_GLOBAL__N__de093ff9_22_ForeachBinaryOpList_cu_a911ec4325multi_tensor_apply_kernelINS1_18TensorListMetadataILi2EEENS1_11CopyFunctorIN3c104HalfElLi2ELi1ELi1EEEJNS0_4CopyIS7_lEEEEEvT_T0_DpT1_:
        /*0000*/ 	.byte	0x40, 0x07, 0x00, 0x00, 0x00, 0x00, 0x00, 0x00


//--------------------- .nv.constant0._ZN2at6native55_GLOBAL__N__de093ff9_22_ForeachBinaryOpList_cu_a911ec4325multi_tensor_apply_kernelINS1_18TensorListMetadataILi2EEENS1_11CopyFunctorIN3c104HalfElLi2ELi1ELi1EEEJNS0_4CopyIS7_lEEEEEvT_T0_DpT1_ --------------------------
	.section	.nv.constant0._ZN2at6native55_GLOBAL__N__de093ff9_22_ForeachBinaryOpList_cu_a911ec4325multi_tensor_apply_kernelINS1_18TensorListMetadataILi2EEENS1_11CopyFunctorIN3c104HalfElLi2ELi1ELi1EEEJNS0_4CopyIS7_lEEEEEvT_T0_DpT1_,"a",@progbits
	.sectionflags	@""
	.align	4
.nv.constant0._ZN2at6native55_GLOBAL__N__de093ff9_22_ForeachBinaryOpList_cu_a911ec4325multi_tensor_apply_kernelINS1_18TensorListMetadataILi2EEENS1_11CopyFunctorIN3c104HalfElLi2ELi1ELi1EEEJNS0_4CopyIS7_lEEEEEvT_T0_DpT1_:
	.zero		3498


//--------------------- .nv.constant2._ZN2at6native55_GLOBAL__N__de093ff9_22_ForeachBinaryOpList_cu_a911ec4325multi_tensor_apply_kernelINS1_18TensorListMetadataILi2EEENS1_11CopyFunctorIN3c104HalfEaLi2ELi1ELi1EEEJNS0_4CopyIS7_aEEEEEvT_T0_DpT1_ --------------------------
	.section	.nv.constant2._ZN2at6native55_GLOBAL__N__de093ff9_22_ForeachBinaryOpList_cu_a911ec4325multi_tensor_apply_kernelINS1_18TensorListMetadataILi2EEENS1_11CopyFunctorIN3c104HalfEaLi2ELi1ELi1EEEJNS0_4CopyIS7_aEEEEEvT_T0_DpT1_,"a",@progbits
	.sectionflags	@""
	.align	4
.nv.constant2._ZN2at6native55_GLOBAL__N__de093ff9_22_ForeachBinaryOpList_cu_a911ec4325multi_tensor_apply_kernelINS1_18TensorListMetadataILi2EEENS1_11CopyFunctorIN3c104HalfEaLi2ELi1ELi1EEEJNS0_4CopyIS7_aEEEEEvT_T0_DpT1_:
        /*0000*/ 	.byte	0x40, 0x07, 0x00, 0x00, 0x00, 0x00, 0x00, 0x00


//--------------------- .nv.constant0._ZN2at6native55_GLOBAL__N__de093ff9_22_ForeachBinaryOpList_cu_a911ec4325multi_tensor_apply_kernelINS1_18TensorListMetadataILi2EEENS1_11CopyFunctorIN3c104HalfEaLi2ELi1ELi1EEEJNS0_4CopyIS7_aEEEEEvT_T0_DpT1_ --------------------------
	.section	.nv.constant0._ZN2at6native55_GLOBAL__N__de093ff9_22_ForeachBinaryOpList_cu_a911ec4325multi_tensor_apply_kernelINS1_18TensorListMetadataILi2EEENS1_11CopyFunctorIN3c104HalfEaLi2ELi1ELi1EEEJNS0_4CopyIS7_aEEEEEvT_T0_DpT1_,"a",@progbits
	.sectionflags	@""
	.align	4
.nv.constant0._ZN2at6native55_GLOBAL__N__de093ff9_22_ForeachBinaryOpList_cu_a911ec4325multi_tensor_apply_kernelINS1_18TensorListMetadataILi2EEENS1_11CopyFunctorIN3c104HalfEaLi2ELi1ELi1EEEJNS0_4CopyIS7_aEEEEEvT_T0_DpT1_:
	.zero		3498


//--------------------- .nv.constant2._ZN2at6native55_GLOBAL__N__de093ff9_22_ForeachBinaryOpList_cu_a911ec4325multi_tensor_apply_kernelINS1_18TensorListMetadataILi2EEENS1_11CopyFunctorIN3c104HalfEhLi2ELi1ELi1EEEJNS0_4CopyIS7_hEEEEEvT_T0_DpT1_ --------------------------
	.section	.nv.constant2._ZN2at6native55_GLOBAL__N__de093ff9_22_ForeachBinaryOpList_cu_a911ec4325multi_tensor_apply_kernelINS1_18TensorListMetadataILi2EEENS1_11CopyFunctorIN3c104HalfEhLi2ELi1ELi1EEEJNS0_4CopyIS7_hEEEEEvT_T0_DpT1_,"a",@progbits
	.sectionflags	@""
	.align	4
.nv.constant2._ZN2at6native55_GLOBAL__N__de093ff9_22_ForeachBinaryOpList_cu_a911ec4325multi_tensor_apply_kernelINS1_18TensorListMetadataILi2EEENS1_11CopyFunctorIN3c104HalfEhLi2ELi1ELi1EEEJNS0_4CopyIS7_hEEEEEvT_T0_DpT1_:
        /*0000*/ 	.byte	0x40, 0x07, 0x00, 0x00, 0x00, 0x00, 0x00, 0x00


//--------------------- .nv.constant0._ZN2at6native55_GLOBAL__N__de093ff9_22_ForeachBinaryOpList_cu_a911ec4325multi_tensor_apply_kernelINS1_18TensorListMetadataILi2EEENS1_11CopyFunctorIN3c104HalfEhLi2ELi1ELi1EEEJNS0_4CopyIS7_hEEEEEvT_T0_DpT1_ --------------------------
	.section	.nv.constant0._ZN2at6native55_GLOBAL__N__de093ff9_22_ForeachBinaryOpList_cu_a911ec4325multi_tensor_apply_kernelINS1_18TensorListMetadataILi2EEENS1_11CopyFunctorIN3c104HalfEhLi2ELi1ELi1EEEJNS0_4CopyIS7_hEEEEEvT_T0_DpT1_,"a",@progbits
	.sectionflags	@""
	.align	4
.nv.constant0._ZN2at6native55_GLOBAL__N__de093ff9_22_ForeachBinaryOpList_cu_a911ec4325multi_tensor_apply_kernelINS1_18TensorListMetadataILi2EEENS1_11CopyFunctorIN3c104HalfEhLi2ELi1ELi1EEEJNS0_4CopyIS7_hEEEEEvT_T0_DpT1_:
	.zero		3498


//--------------------- .nv.constant2._ZN2at6native55_GLOBAL__N__de093ff9_22_ForeachBinaryOpList_cu_a911ec4325multi_tensor_apply_kernelINS1_18TensorListMetadataILi2EEENS1_14UnaryOpFunctorIN3c104HalfELi2ELi1ELi1EEEJNS0_4CopyIS7_S7_EEEEEvT_T0_DpT1_ --------------------------
	.section	.nv.constant2._ZN2at6native55_GLOBAL__N__de093ff9_22_ForeachBinaryOpList_cu_a911ec4325multi_tensor_apply_kernelINS1_18TensorListMetadataILi2EEENS1_14UnaryOpFunctorIN3c104HalfELi2ELi1ELi1EEEJNS0_4CopyIS7_S7_EEEEEvT_T0_DpT1_,"a",@progbits
	.sectionflags	@""
	.align	4
.nv.constant2._ZN2at6native55_GLOBAL__N__de093ff9_22_ForeachBinaryOpList_cu_a911ec4325multi_tensor_apply_kernelINS1_18TensorListMetadataILi2EEENS1_14UnaryOpFunctorIN3c104HalfELi2ELi1ELi1EEEJNS0_4CopyIS7_S7_EEEEEvT_T0_DpT1_:
        /*0000*/ 	.byte	0x40, 0x07, 0x00, 0x00, 0x00, 0x00, 0x00, 0x00


//--------------------- .nv.constant0._ZN2at6native55_GLOBAL__N__de093ff9_22_ForeachBinaryOpList_cu_a911ec4325multi_tensor_apply_kernelINS1_18TensorListMetadataILi2EEENS1_14UnaryOpFunctorIN3c104HalfELi2ELi1ELi1EEEJNS0_4CopyIS7_S7_EEEEEvT_T0_DpT1_ --------------------------
	.section	.nv.constant0._ZN2at6native55_GLOBAL__N__de093ff9_22_ForeachBinaryOpList_cu_a911ec4325multi_tensor_apply_kernelINS1_18TensorListMetadataILi2EEENS1_14UnaryOpFunctorIN3c104HalfELi2ELi1ELi1EEEJNS0_4CopyIS7_S7_EEEEEvT_T0_DpT1_,"a",@progbits
	.sectionflags	@""
	.align	4
.nv.constant0._ZN2at6native55_GLOBAL__N__de093ff9_22_ForeachBinaryOpList_cu_a911ec4325multi_tensor_apply_kernelINS1_18TensorListMetadataILi2EEENS1_14UnaryOpFunctorIN3c104HalfELi2ELi1ELi1EEEJNS0_4CopyIS7_S7_EEEEEvT_T0_DpT1_:
	.zero		3498


//--------------------- .nv.constant2._ZN2at6native55_GLOBAL__N__de093ff9_22_ForeachBinaryOpList_cu_a911ec4325multi_tensor_apply_kernelINS1_18TensorListMetadataILi2EEENS1_11CopyFunctorIN3c107complexIfEENS6_15Float8_e5m2fnuzELi2ELi1ELi1EEEJNS0_4CopyIS8_S9_EEEEEvT_T0_DpT1_ --------------------------
	.section	.nv.constant2._ZN2at6native55_GLOBAL__N__de093ff9_22_ForeachBinaryOpList_cu_a911ec4325multi_tensor_apply_kernelINS1_18TensorListMetadataILi2EEENS1_11CopyFunctorIN3c107complexIfEENS6_15Float8_e5m2fnuzELi2ELi1ELi1EEEJNS0_4CopyIS8_S9_EEEEEvT_T0_DpT1_,"a",@progbits
	.sectionflags	@""
	.align	4
.nv.constant2._ZN2at6native55_GLOBAL__N__de093ff9_22_ForeachBinaryOpList_cu_a911ec4325multi_tensor_apply_kernelINS1_18TensorListMetadataILi2EEENS1_11CopyFunctorIN3c107complexIfEENS6_15Float8_e5m2fnuzELi2ELi1ELi1EEEJNS0_4CopyIS8_S9_EEEEEvT_T0_DpT1_:
        /*0000*/ 	.byte	0x40, 0x07, 0x00, 0x00, 0x00, 0x00, 0x00, 0x00


//--------------------- .nv.constant0._ZN2at6native55_GLOBAL__N__de093ff9_22_ForeachBinaryOpList_cu_a911ec4325multi_tensor_apply_kernelINS1_18TensorListMetadataILi2EEENS1_11CopyFunctorIN3c107complexIfEENS6_15Float8_e5m2fnuzELi2ELi1ELi1EEEJNS0_4CopyIS8_S9_EEEEEvT_T0_DpT1_ --------------------------
	.section	.nv.constant0._ZN2at6native55_GLOBAL__N__de093ff9_22_ForeachBinaryOpList_cu_a911ec4325multi_tensor_apply_kernelINS1_18TensorListMetadataILi2EEENS1_11CopyFunctorIN3c107complexIfEENS6_15Float8_e5m2fnuzELi2ELi1ELi1EEEJNS0_4CopyIS8_S9_EEEEEvT_T0_DpT1_,"a",@progbits
	.sectionflags	@""
	.align	4
.nv.constant0._ZN2at6native55_GLOBAL__N__de093ff9_22_ForeachBinaryOpList_cu_a911ec4325multi_tensor_apply_kernelINS1_18TensorListMetadataILi2EEENS1_11CopyFunctorIN3c107complexIfEENS6_15Float8_e5m2fnuzELi2ELi1ELi1EEEJNS0_4CopyIS8_S9_EEEEEvT_T0_DpT1_:
	.zero		3498


//--------------------- .nv.constant2._ZN2at6native55_GLOBAL__N__de093ff9_22_ForeachBinaryOpList_cu_a911ec4325multi_tensor_apply_kernelINS1_18TensorListMetadataILi2EEENS1_11CopyFunctorIN3c107complexIfEENS6_11Float8_e5m2ELi2ELi1ELi1EEEJNS0_4CopyIS8_S9_EEEEEvT_T0_DpT1_ --------------------------
	.section	.nv.constant2._ZN2at6native55_GLOBAL__N__de093ff9_22_ForeachBinaryOpList_cu_a911ec4325multi_tensor_apply_kernelINS1_18TensorListMetadataILi2EEENS1_11CopyFunctorIN3c107complexIfEENS6_11Float8_e5m2ELi2ELi1ELi1EEEJNS0_4CopyIS8_S9_EEEEEvT_T0_DpT1_,"a",@progbits
	.sectionflags	@""
	.align	4
.nv.constant2._ZN2at6native55_GLOBAL__N__de093ff9_22_ForeachBinaryOpList_cu_a911ec4325multi_tensor_apply_kernelINS1_18TensorListMetadataILi2EEENS1_11CopyFunctorIN3c107complexIfEENS6_11Float8_e5m2ELi2ELi1ELi1EEEJNS0_4CopyIS8_S9_EEEEEvT_T0_DpT1_:
        /*0000*/ 	.byte	0x40, 0x07, 0x00, 0x00, 0x00, 0x00, 0x00, 0x00


//--------------------- .nv.constant0._ZN2at6native55_GLOBAL__N__de093ff9_22_ForeachBinaryOpList_cu_a911ec4325multi_tensor_apply_kernelINS1_18TensorListMetadataILi2EEENS1_11CopyFunctorIN3c107complexIfEENS6_11Float8_e5m2ELi2ELi1ELi1EEEJNS0_4CopyIS8_S9_EEEEEvT_T0_DpT1_ --------------------------
	.section	.nv.constant0._ZN2at6native55_GLOBAL__N__de093ff9_22_ForeachBinaryOpList_cu_a911ec4325multi_tensor_apply_kernelINS1_18TensorListMetadataILi2EEENS1_11CopyFunctorIN3c107complexIfEENS6_11Float8_e5m2ELi2ELi1ELi1EEEJNS0_4CopyIS8_S9_EEEEEvT_T0_DpT1_,"a",@progbits
	.sectionflags	@""
	.align	4
.nv.constant0._ZN2at6native55_GLOBAL__N__de093ff9_22_ForeachBinaryOpList_cu_a911ec4325multi_tensor_apply_kernelINS1_18TensorListMetadataILi2EEENS1_11CopyFunctorIN3c107complexIfEENS6_11Float8_e5m2ELi2ELi1ELi1EEEJNS0_4CopyIS8_S9_EEEEEvT_T0_DpT1_:
	.zero		3498


//--------------------- .nv.constant2._ZN2at6native55_GLOBAL__N__de093ff9_22_ForeachBinaryOpList_cu_a911ec4325multi_tensor_apply_kernelINS1_18TensorListMetadataILi2EEENS1_11CopyFunctorIN3c107complexIfEENS6_15Float8_e4m3fnuzELi2ELi1ELi1EEEJNS0_4CopyIS8_S9_EEEEEvT_T0_DpT1_ --------------------------
	.section	.nv.constant2._ZN2at6native55_GLOBAL__N__de093ff9_22_ForeachBinaryOpList_cu_a911ec4325multi_tensor_apply_kernelINS1_18TensorListMetadataILi2EEENS1_11CopyFunctorIN3c107complexIfEENS6_15Float8_e4m3fnuzELi2ELi1ELi1EEEJNS0_4CopyIS8_S9_EEEEEvT_T0_DpT1_,"a",@progbits
	.sectionflags	@""
	.align	4
.nv.constant2._ZN2at6native55_GLOBAL__N__de093ff9_22_ForeachBinaryOpList_cu_a911ec4325multi_tensor_apply_kernelINS1_18TensorListMetadataILi2EEENS1_11CopyFunctorIN3c107complexIfEENS6_15Float8_e4m3fnuzELi2ELi1ELi1EEEJNS0_4CopyIS8_S9_EEEEEvT_T0_DpT1_:
        /*0000*/ 	.byte	0x40, 0x07, 0x00, 0x00, 0x00, 0x00, 0x00, 0x00


//--------------------- .nv.constant0._ZN2at6native55_GLOBAL__N__de093ff9_22_ForeachBinaryOpList_cu_a911ec4325multi_tensor_apply_kernelINS1_18TensorListMetadataILi2EEENS1_11CopyFunctorIN3c107complexIfEENS6_15Float8_e4m3fnuzELi2ELi1ELi1EEEJNS0_4CopyIS8_S9_EEEEEvT_T0_DpT1_ --------------------------
	.section	.nv.constant0._ZN2at6native55_GLOBAL__N__de093ff9_22_ForeachBinaryOpList_cu_a911ec4325multi_tensor_apply_kernelINS1_18TensorListMetadataILi2EEENS1_11CopyFunctorIN3c107complexIfEENS6_15Float8_e4m3fnuzELi2ELi1ELi1EEEJNS0_4CopyIS8_S9_EEEEEvT_T0_DpT1_,"a",@progbits
	.sectionflags	@""
	.align	4
.nv.constant0._ZN2at6native55_GLOBAL__N__de093ff9_22_ForeachBinaryOpList_cu_a911ec4325multi_tensor_apply_kernelINS1_18TensorListMetadataILi2EEENS1_11CopyFunctorIN3c107complexIfEENS6_15Float8_e4m3fnuzELi2ELi1ELi1EEEJNS0_4CopyIS8_S9_EEEEEvT_T0_DpT1_:
	.zero		3498


//--------------------- .nv.constant2._ZN2at6native55_GLOBAL__N__de093ff9_22_ForeachBinaryOpList_cu_a911ec4325multi_tensor_apply_kernelINS1_18TensorListMetadataILi2EEENS1_11CopyFunctorIN3c107complexIfEENS6_13Float8_e4m3fnELi2ELi1ELi1EEEJNS0_4CopyIS8_S9_EEEEEvT_T0_DpT1_ --------------------------
	.section	.nv.constant2._ZN2at6native55_GLOBAL__N__de093ff9_22_ForeachBinaryOpList_cu_a911ec4325multi_tensor_apply_kernelINS1_18TensorListMetadataILi2EEENS1_11CopyFunctorIN3c107complexIfEENS6_13Float8_e4m3fnELi2ELi1ELi1EEEJNS0_4CopyIS8_S9_EEEEEvT_T0_DpT1_,"a",@progbits
	.sectionflags	@""
	.align	4
.nv.constant2._ZN2at6native55_GLOBAL__N__de093ff9_22_ForeachBinaryOpList_cu_a911ec4325multi_tensor_apply_kernelINS1_18TensorListMetadataILi2EEENS1_11CopyFunctorIN3c107complexIfEENS6_13Float8_e4m3fnELi2ELi1ELi1EEEJNS0_4CopyIS8_S9_EEEEEvT_T0_DpT1_:
        /*0000*/ 	.byte	0x40, 0x07, 0x00, 0x00, 0x00, 0x00, 0x00, 0x00


//--------------------- .nv.constant0._ZN2at6native55_GLOBAL__N__de093ff9_22_ForeachBinaryOpList_cu_a911ec4325multi_tensor_apply_kernelINS1_18TensorListMetadataILi2EEENS1_11CopyFunctorIN3c107complexIfEENS6_13Float8_e4m3fnELi2ELi1ELi1EEEJNS0_4CopyIS8_S9_EEEEEvT_T0_DpT1_ --------------------------
	.section	.nv.constant0._ZN2at6native55_GLOBAL__N__de093ff9_22_ForeachBinaryOpList_cu_a911ec4325multi_tensor_apply_kernelINS1_18TensorListMetadataILi2EEENS1_11CopyFunctorIN3c107complexIfEENS6_13Float8_e4m3fnELi2ELi1ELi1EEEJNS0_4CopyIS8_S9_EEEEEvT_T0_DpT1_,"a",@progbits
	.sectionflags	@""
	.align	4
.nv.constant0._ZN2at6native55_GLOBAL__N__de093ff9_22_ForeachBinaryOpList_cu_a911ec4325multi_tensor_apply_kernelINS1_18TensorListMetadataILi2EEENS1_11CopyFunctorIN3c107complexIfEENS6_13Float8_e4m3fnELi2ELi1ELi1EEEJNS0_4CopyIS8_S9_EEEEEvT_T0_DpT1_:
	.zero		3498


//--------------------- .nv.constant2._ZN2at6native55_GLOBAL__N__de093ff9_22_ForeachBinaryOpList_cu_a911ec4325multi_tensor_apply_kernelINS1_18TensorListMetadataILi2EEENS1_11CopyFunctorIN3c107complexIfEEbLi2ELi1ELi1EEEJNS0_4CopyIS8_bEEEEEvT_T0_DpT1_ --------------------------
	.section	.nv.constant2._ZN2at6native55_GLOBAL__N__de093ff9_22_ForeachBinaryOpList_cu_a911ec4325multi_tensor_apply_kernelINS1_18TensorListMetadataILi2EEENS1_11CopyFunctorIN3c107complexIfEEbLi2ELi1ELi1EEEJNS0_4CopyIS8_bEEEEEvT_T0_DpT1_,"a",@progbits
	.sectionflags	@""
	.align	4
.nv.constant2._ZN2at6native55_GLOBAL__N__de093ff9_22_ForeachBinaryOpList_cu_a911ec4325multi_tensor_apply_kernelINS1_18TensorListMetadataILi2EEENS1_11CopyFunctorIN3c107complexIfEEbLi2ELi1ELi1EEEJNS0_4CopyIS8_bEEEEEvT_T0_DpT1_:
        /*0000*/ 	.byte	0x40, 0x07, 0x00, 0x00, 0x00, 0x00, 0x00, 0x00


//--------------------- .nv.constant0._ZN2at6native55_GLOBAL__N__de093ff9_22_ForeachBinaryOpList_cu_a911ec4325multi_tensor_apply_kernelINS1_18TensorListMetadataILi2EEENS1_11CopyFunctorIN3c107complexIfEEbLi2ELi1ELi1EEEJNS0_4CopyIS8_bEEEEEvT_T0_DpT1_ --------------------------
	.section	.nv.constant0._ZN2at6native55_GLOBAL__N__de093ff9_22_ForeachBinaryOpList_cu_a911ec4325multi_tensor_apply_kernelINS1_18TensorListMetadataILi2EEENS1_11CopyFunctorIN3c107complexIfEEbLi2ELi1ELi1EEEJNS0_4CopyIS8_bEEEEEvT_T0_DpT1_,"a",@progbits
	.sectionflags	@""
	.align	4
.nv.constant0._ZN2at6native55_GLOBAL__N__de093ff9_22_ForeachBinaryOpList_cu_a911ec4325multi_tensor_apply_kernelINS1_18TensorListMetadataILi2EEENS1_11CopyFunctorIN3c107complexIfEEbLi2ELi1ELi1EEEJNS0_4CopyIS8_bEEEEEvT_T0_DpT1_:
	.zero		3498


//--------------------- .nv.constant2._ZN2at6native55_GLOBAL__N__de093ff9_22_ForeachBinaryOpList_cu_a911ec4325multi_tensor_apply_kernelINS1_18TensorListMetadataILi2EEENS1_11CopyFunctorIN3c107complexIfEENS6_8BFloat16ELi2ELi1ELi1EEEJNS0_4CopyIS8_S9_EEEEEvT_T0_DpT1_ --------------------------
	.section	.nv.constant2._ZN2at6native55_GLOBAL__N__de093ff9_22_ForeachBinaryOpList_cu_a911ec4325multi_tensor_apply_kernelINS1_18TensorListMetadataILi2EEENS1_11CopyFunctorIN3c107complexIfEENS6_8BFloat16ELi2ELi1ELi1EEEJNS0_4CopyIS8_S9_EEEEEvT_T0_DpT1_,"a",@progbits
	.sectionflags	@""
	.align	4
.nv.constant2._ZN2at6native55_GLOBAL__N__de093ff9_22_ForeachBinaryOpList_cu_a911ec4325multi_tensor_apply_kernelINS1_18TensorListMetadataILi2EEENS1_11CopyFunctorIN3c107complexIfEENS6_8BFloat16ELi2ELi1ELi1EEEJNS0_4CopyIS8_S9_EEEEEvT_T0_DpT1_:
        /*0000*/ 	.byte	0x40, 0x07, 0x00, 0x00, 0x00, 0x00, 0x00, 0x00


//--------------------- .nv.constant0._ZN2at6native55_GLOBAL__N__de093ff9_22_ForeachBinaryOpList_cu_a911ec4325multi_tensor_apply_kernelINS1_18TensorListMetadataILi2EEENS1_11CopyFunctorIN3c107complexIfEENS6_8BFloat16ELi2ELi1ELi1EEEJNS0_4CopyIS8_S9_EEEEEvT_T0_DpT1_ --------------------------
	.section	.nv.constant0._ZN2at6native55_GLOBAL__N__de093ff9_22_ForeachBinaryOpList_cu_a911ec4325multi_tensor_apply_kernelINS1_18TensorListMetadataILi2EEENS1_11CopyFunctorIN3c107complexIfEENS6_8BFloat16ELi2ELi1ELi1EEEJNS0_4CopyIS8_S9_EEEEEvT_T0_DpT1_,"a",@progbits
	.sectionflags	@""
	.align	4
.nv.constant0._ZN2at6native55_GLOBAL__N__de093ff9_22_ForeachBinaryOpList_cu_a911ec4325multi_tensor_apply_kernelINS1_18TensorListMetadataILi2EEENS1_11CopyFunctorIN3c107complexIfEENS6_8BFloat16ELi2ELi1ELi1EEEJNS0_4CopyIS8_S9_EEEEEvT_T0_DpT1_:
	.zero		3498


//--------------------- .nv.constant2._ZN2at6native55_GLOBAL__N__de093ff9_22_ForeachBinaryOpList_cu_a911ec4325multi_tensor_apply_kernelINS1_18TensorListMetadataILi2EEENS1_11CopyFunctorIN3c107complexIfEENS6_4HalfELi2ELi1ELi1EEEJNS0_4CopyIS8_S9_EEEEEvT_T0_DpT1_ --------------------------
	.section	.nv.constant2._ZN2at6native55_GLOBAL__N__de093ff9_22_ForeachBinaryOpList_cu_a911ec4325multi_tensor_apply_kernelINS1_18TensorListMetadataILi2EEENS1_11CopyFunctorIN3c107complexIfEENS6_4HalfELi2ELi1ELi1EEEJNS0_4CopyIS8_S9_EEEEEvT_T0_DpT1_,"a",@progbits
	.sectionflags	@""
	.align	4
.nv.constant2._ZN2at6native55_GLOBAL__N__de093ff9_22_ForeachBinaryOpList_cu_a911ec4325multi_tensor_apply_kernelINS1_18TensorListMetadataILi2EEENS1_11CopyFunctorIN3c107complexIfEENS6_4HalfELi2ELi1ELi1EEEJNS0_4CopyIS8_S9_EEEEEvT_T0_DpT1_:
        /*0000*/ 	.byte	0x40, 0x07, 0x00, 0x00, 0x00, 0x00, 0x00, 0x00


//--------------------- .nv.constant0._ZN2at6native55_GLOBAL__N__de093ff9_22_ForeachBinaryOpList_cu_a911ec4325multi_tensor_apply_kernelINS1_18TensorListMetadataILi2EEENS1_11CopyFunctorIN3c107complexIfEENS6_4HalfELi2ELi1ELi1EEEJNS0_4CopyIS8_S9_EEEEEvT_T0_DpT1_ --------------------------
	.section	.nv.constant0._ZN2at6native55_GLOBAL__N__de093ff9_22_ForeachBinaryOpList_cu_a911ec4325multi_tensor_apply_kernelINS1_18TensorListMetadataILi2EEENS1_11CopyFunctorIN3c107complexIfEENS6_4HalfELi2ELi1ELi1EEEJNS0_4CopyIS8_S9_EEEEEvT_T0_DpT1_,"a",@progbits
	.sectionflags	@""
	.align	4
.nv.constant0._ZN2at6native55_GLOBAL__N__de093ff9_22_ForeachBinaryOpList_cu_a911ec4325multi_tensor_apply_kernelINS1_18TensorListMetadataILi2EEENS1_11CopyFunctorIN3c107complexIfEENS6_4HalfELi2ELi1ELi1EEEJNS0_4CopyIS8_S9_EEEEEvT_T0_DpT1_:
	.zero		3498


//--------------------- .nv.constant2._ZN2at6native55_GLOBAL__N__de093ff9_22_ForeachBinaryOpList_cu_a911ec4325multi_tensor_apply_kernelINS1_18TensorListMetadataILi2EEENS1_11CopyFunctorIN3c107complexIfEENS7_IdEELi2ELi1ELi1EEEJNS0_4CopyIS8_S9_EEEEEvT_T0_DpT1_ --------------------------
	.section	.nv.constant2._ZN2at6native55_GLOBAL__N__de093ff9_22_ForeachBinaryOpList_cu_a911ec4325multi_tensor_apply_kernelINS1_18TensorListMetadataILi2EEENS1_11CopyFunctorIN3c107complexIfEENS7_IdEELi2ELi1ELi1EEEJNS0_4CopyIS8_S9_EEEEEvT_T0_DpT1_,"a",@progbits
	.sectionflags	@""
	.align	4
.nv.constant2._ZN2at6native55_GLOBAL__N__de093ff9_22_ForeachBinaryOpList_cu_a911ec4325multi_tensor_apply_kernelINS1_18TensorListMetadataILi2EEENS1_11CopyFunctorIN3c107complexIfEENS7_IdEELi2ELi1ELi1EEEJNS0_4CopyIS8_S9_EEEEEvT_T0_DpT1_:
        /*0000*/ 	.byte	0x40, 0x07, 0x00, 0x00, 0x00, 0x00, 0x00, 0x00, 0x00, 0x00, 0x00, 0xf0, 0xff, 0xff, 0x0f, 0x38


//--------------------- .nv.constant0._ZN2at6native55_GLOBAL__N__de093ff9_22_ForeachBinaryOpList_cu_a911ec4325multi_tensor_apply_kernelINS1_18TensorListMetadataILi2EEENS1_11CopyFunctorIN3c107complexIfEENS7_IdEELi2ELi1ELi1EEEJNS0_4CopyIS8_S9_EEEEEvT_T0_DpT1_ --------------------------
	.section	.nv.constant0._ZN2at6native55_GLOBAL__N__de093ff9_22_ForeachBinaryOpList_cu_a911ec4325multi_tensor_apply_kernelINS1_18TensorListMetadataILi2EEENS1_11CopyFunctorIN3c107complexIfEENS7_IdEELi2ELi1ELi1EEEJNS0_4CopyIS8_S9_EEEEEvT_T0_DpT1_,"a",@progbits
	.sectionflags	@""
	.align	4
.nv.constant0._ZN2at6native55_GLOBAL__N__de093ff9_22_ForeachBinaryOpList_cu_a911ec4325multi_tensor_apply_kernelINS1_18TensorListMetadataILi2EEENS1_11CopyFunctorIN3c107complexIfEENS7_IdEELi2ELi1ELi1EEEJNS0_4CopyIS8_S9_EEEEEvT_T0_DpT1_:
	.zero		3498


//--------------------- .nv.constant2._ZN2at6native55_GLOBAL__N__de093ff9_22_ForeachBinaryOpList_cu_a911ec4325multi_tensor_apply_kernelINS1_18TensorListMetadataILi2EEENS1_11CopyFunctorIN3c107complexIfEEfLi2ELi1ELi1EEEJNS0_4CopyIS8_fEEEEEvT_T0_DpT1_ --------------------------
	.section	.nv.constant2._ZN2at6native55_GLOBAL__N__de093ff9_22_ForeachBinaryOpList_cu_a911ec4325multi_tensor_apply_kernelINS1_18TensorListMetadataILi2EEENS1_11CopyFunctorIN3c107complexIfEEfLi2ELi1ELi1EEEJNS0_4CopyIS8_fEEEEEvT_T0_DpT1_,"a",@progbits
	.sectionflags	@""
	.align	4
.nv.constant2._ZN2at6native55_GLOBAL__N__de093ff9_22_ForeachBinaryOpList_cu_a911ec4325multi_tensor_apply_kernelINS1_18TensorListMetadataILi2EEENS1_11CopyFunctorIN3c107complexIfEEfLi2ELi1ELi1EEEJNS0_4CopyIS8_fEEEEEvT_T0_DpT1_:
        /*0000*/ 	.byte	0x40, 0x07, 0x00, 0x00, 0x00, 0x00, 0x00, 0x00


//--------------------- .nv.constant0._ZN2at6native55_GLOBAL__N__de093ff9_22_ForeachBinaryOpList_cu_a911ec4325multi_tensor_apply_kernelINS1_18TensorListMetadataILi2EEENS1_11CopyFunctorIN3c107complexIfEEfLi2ELi1ELi1EEEJNS0_4CopyIS8_fEEEEEvT_T0_DpT1_ --------------------------
	.section	.nv.constant0._ZN2at6native55_GLOBAL__N__de093ff9_22_ForeachBinaryOpList_cu_a911ec4325multi_tensor_apply_kernelINS1_18TensorListMetadataILi2EEENS1_11CopyFunctorIN3c107complexIfEEfLi2ELi1ELi1EEEJNS0_4CopyIS8_fEEEEEvT_T0_DpT1_,"a",@progbits
	.sectionflags	@""
	.align	4
.nv.constant0._ZN2at6native55_GLOBAL__N__de093ff9_22_ForeachBinaryOpList_cu_a911ec4325multi_tensor_apply_kernelINS1_18TensorListMetadataILi2EEENS1_11CopyFunctorIN3c107complexIfEEfLi2ELi1ELi1EEEJNS0_4CopyIS8_fEEEEEvT_T0_DpT1_:
	.zero		3498


//--------------------- .nv.constant2._ZN2at6native55_GLOBAL__N__de093ff9_22_ForeachBinaryOpList_cu_a911ec4325multi_tensor_apply_kernelINS1_18TensorListMetadataILi2EEENS1_11CopyFunctorIN3c107complexIfEEdLi2ELi1ELi1EEEJNS0_4CopyIS8_dEEEEEvT_T0_DpT1_ --------------------------
	.section	.nv.constant2._ZN2at6native55_GLOBAL__N__de093ff9_22_ForeachBinaryOpList_cu_a911ec4325multi_tensor_apply_kernelINS1_18TensorListMetadataILi2EEENS1_11CopyFunctorIN3c107complexIfEEdLi2ELi1ELi1EEEJNS0_4CopyIS8_dEEEEEvT_T0_DpT1_,"a",@progbits
	.sectionflags	@""
	.align	4
.nv.constant2._ZN2at6native55_GLOBAL__N__de093ff9_22_ForeachBinaryOpList_cu_a911ec4325multi_tensor_apply_kernelINS1_18TensorListMetadataILi2EEENS1_11CopyFunctorIN3c107complexIfEEdLi2ELi1ELi1EEEJNS0_4CopyIS8_dEEEEEvT_T0_DpT1_:
        /*0000*/ 	.byte	0x40, 0x07, 0x00, 0x00, 0x00, 0x00, 0x00, 0x00, 0x00, 0x00, 0x00, 0xf0, 0xff, 0xff, 0x0f, 0x38


//--------------------- .nv.constant0._ZN2at6native55_GLOBAL__N__de093ff9_22_ForeachBinaryOpList_cu_a911ec4325multi_tensor_apply_kernelINS1_18TensorListMetadataILi2EEENS1_11CopyFunctorIN3c107complexIfEEdLi2ELi1ELi1EEEJNS0_4CopyIS8_dEEEEEvT_T0_DpT1_ --------------------------
	.section	.nv.constant0._ZN2at6native55_GLOBAL__N__de093ff9_22_ForeachBinaryOpList_cu_a911ec4325multi_tensor_apply_kernelINS1_18TensorListMetadataILi2EEENS1_11CopyFunctorIN3c107complexIfEEdLi2ELi1ELi1EEEJNS0_4CopyIS8_dEEEEEvT_T0_DpT1_,"a",@progbits
	.sectionflags	@""
	.align	4
.nv.constant0._ZN2at6native55_GLOBAL__N__de093ff9_22_ForeachBinaryOpList_cu_a911ec4325multi_tensor_apply_kernelINS1_18TensorListMetadataILi2EEENS1_11CopyFunctorIN3c107complexIfEEdLi2ELi1ELi1EEEJNS0_4CopyIS8_dEEEEEvT_T0_DpT1_:
	.zero		3498


//--------------------- .nv.constant2._ZN2at6native55_GLOBAL__N__de093ff9_22_ForeachBinaryOpList_cu_a911ec4325multi_tensor_apply_kernelINS1_18TensorListMetadataILi2EEENS1_11CopyFunctorIN3c107complexIfEEiLi2ELi1ELi1EEEJNS0_4CopyIS8_iEEEEEvT_T0_DpT1_ --------------------------
	.section	.nv.constant2._ZN2at6native55_GLOBAL__N__de093ff9_22_ForeachBinaryOpList_cu_a911ec4325multi_tensor_apply_kernelINS1_18TensorListMetadataILi2EEENS1_11CopyFunctorIN3c107complexIfEEiLi2ELi1ELi1EEEJNS0_4CopyIS8_iEEEEEvT_T0_DpT1_,"a",@progbits
	.sectionflags	@""
	.align	4
.nv.constant2._ZN2at6native55_GLOBAL__N__de093ff9_22_ForeachBinaryOpList_cu_a911ec4325multi_tensor_apply_kernelINS1_18TensorListMetadataILi2EEENS1_11CopyFunctorIN3c107complexIfEEiLi2ELi1ELi1EEEJNS0_4CopyIS8_iEEEEEvT_T0_DpT1_:
        /*0000*/ 	.byte	0x40, 0x07, 0x00, 0x00, 0x00, 0x00, 0x00, 0x00


//--------------------- .nv.constant0._ZN2at6native55_GLOBAL__N__de093ff9_22_ForeachBinaryOpList_cu_a911ec4325multi_tensor_apply_kernelINS1_18TensorListMetadataILi2EEENS1_11CopyFunctorIN3c107complexIfEEiLi2ELi1ELi1EEEJNS0_4CopyIS8_iEEEEEvT_T0_DpT1_ --------------------------
	.section	.nv.constant0._ZN2at6native55_GLOBAL__N__de093ff9_22_ForeachBinaryOpList_cu_a911ec4325multi_tensor_apply_kernelINS1_18TensorListMetadataILi2EEENS1_11CopyFunctorIN3c107complexIfEEiLi2ELi1ELi1EEEJNS0_4CopyIS8_iEEEEEvT_T0_DpT1_,"a",@progbits
	.sectionflags	@""
	.align	4
.nv.constant0._ZN2at6native55_GLOBAL__N__de093ff9_22_ForeachBinaryOpList_cu_a911ec4325multi_tensor_apply_kernelINS1_18TensorListMetadataILi2EEENS1_11CopyFunctorIN3c107complexIfEEiLi2ELi1ELi1EEEJNS0_4CopyIS8_iEEEEEvT_T0_DpT1_:
	.zero		3498


//--------------------- .nv.constant2._ZN2at6native55_GLOBAL__N__de093ff9_22_ForeachBinaryOpList_cu_a911ec4325multi_tensor_apply_kernelINS1_18TensorListMetadataILi2EEENS1_11CopyFunctorIN3c107complexIfEEsLi2ELi1ELi1EEEJNS0_4CopyIS8_sEEEEEvT_T0_DpT1_ --------------------------
	.section	.nv.constant2._ZN2at6native55_GLOBAL__N__de093ff9_22_ForeachBinaryOpList_cu_a911ec4325multi_tensor_apply_kernelINS1_18TensorListMetadataILi2EEENS1_11CopyFunctorIN3c107complexIfEEsLi2ELi1ELi1EEEJNS0_4CopyIS8_sEEEEEvT_T0_DpT1_,"a",@progbits
	.sectionflags	@""
	.align	4
.nv.constant2._ZN2at6native55_GLOBAL__N__de093ff9_22_ForeachBinaryOpList_cu_a911ec4325multi_tensor_apply_kernelINS1_18TensorListMetadataILi2EEENS1_11CopyFunctorIN3c107complexIfEEsLi2ELi1ELi1EEEJNS0_4CopyIS8_sEEEEEvT_T0_DpT1_:
        /*0000*/ 	.byte	0x40, 0x07, 0x00, 0x00, 0x00, 0x00, 0x00, 0x00


//--------------------- .nv.constant0._ZN2at6native55_GLOBAL__N__de093ff9_22_ForeachBinaryOpList_cu_a911ec4325multi_tensor_apply_kernelINS1_18TensorListMetadataILi2EEENS1_11CopyFunctorIN3c107complexIfEEsLi2ELi1ELi1EEEJNS0_4CopyIS8_sEEEEEvT_T0_DpT1_ --------------------------
	.section	.nv.constant0._ZN2at6native55_GLOBAL__N__de093ff9_22_ForeachBinaryOpList_cu_a911ec4325multi_tensor_apply_kernelINS1_18TensorListMetadataILi2EEENS1_11CopyFunctorIN3c107complexIfEEsLi2ELi1ELi1EEEJNS0_4CopyIS8_sEEEEEvT_T0_DpT1_,"a",@progbits
	.sectionflags	@""
	.align	4
.nv.constant0._ZN2at6native55_GLOBAL__N__de093ff9_22_ForeachBinaryOpList_cu_a911ec4325multi_tensor_apply_kernelINS1_18TensorListMetadataILi2EEENS1_11CopyFunctorIN3c107complexIfEEsLi2ELi1ELi1EEEJNS0_4CopyIS8_sEEEEEvT_T0_DpT1_:
	.zero		3498


//--------------------- .nv.constant2._ZN2at6native55_GLOBAL__N__de093ff9_22_ForeachBinaryOpList_cu_a911ec4325multi_tensor_apply_kernelINS1_18TensorListMetadataILi2EEENS1_11CopyFunctorIN3c107complexIfEElLi2ELi1ELi1EEEJNS0_4CopyIS8_lEEEEEvT_T0_DpT1_ --------------------------
	.section	.nv.constant2._ZN2at6native55_GLOBAL__N__de093ff9_22_ForeachBinaryOpList_cu_a911ec4325multi_tensor_apply_kernelINS1_18TensorListMetadataILi2EEENS1_11CopyFunctorIN3c107complexIfEElLi2ELi1ELi1EEEJNS0_4CopyIS8_lEEEEEvT_T0_DpT1_,"a",@progbits
	.sectionflags	@""
	.align	4
.nv.constant2._ZN2at6native55_GLOBAL__N__de093ff9_22_ForeachBinaryOpList_cu_a911ec4325multi_tensor_apply_kernelINS1_18TensorListMetadataILi2EEENS1_11CopyFunctorIN3c107complexIfEElLi2ELi1ELi1EEEJNS0_4CopyIS8_lEEEEEvT_T0_DpT1_:
        /*0000*/ 	.byte	0x40, 0x07, 0x00, 0x00, 0x00, 0x00, 0x00, 0x00


//--------------------- .nv.constant0._ZN2at6native55_GLOBAL__N__de093ff9_22_ForeachBinaryOpList_cu_a911ec4325multi_tensor_apply_kernelINS1_18TensorListMetadataILi2EEENS1_11CopyFunctorIN3c107complexIfEElLi2ELi1ELi1EEEJNS0_4CopyIS8_lEEEEEvT_T0_DpT1_ --------------------------
	.section	.nv.constant0._ZN2at6native55_GLOBAL__N__de093ff9_22_ForeachBinaryOpList_cu_a911ec4325multi_tensor_apply_kernelINS1_18TensorListMetadataILi2EEENS1_11CopyFunctorIN3c107complexIfEElLi2ELi1ELi1EEEJNS0_4CopyIS8_lEEEEEvT_T0_DpT1_,"a",@progbits
	.sectionflags	@""
	.align	4
.nv.constant0._ZN2at6native55_GLOBAL__N__de093ff9_22_ForeachBinaryOpList_cu_a911ec4325multi_tensor_apply_kernelINS1_18TensorListMetadataILi2EEENS1_11CopyFunctorIN3c107complexIfEElLi2ELi1ELi1EEEJNS0_4CopyIS8_lEEEEEvT_T0_DpT1_:
	.zero		3498


//--------------------- .nv.constant2._ZN2at6native55_GLOBAL__N__de093ff9_22_ForeachBinaryOpList_cu_a911ec4325multi_tensor_apply_kernelINS1_18TensorListMetadataILi2EEENS1_11CopyFunctorIN3c107complexIfEEaLi2ELi1ELi1EEEJNS0_4CopyIS8_aEEEEEvT_T0_DpT1_ --------------------------
	.section	.nv.constant2._ZN2at6native55_GLOBAL__N__de093ff9_22_ForeachBinaryOpList_cu_a911ec4325multi_tensor_apply_kernelINS1_18TensorListMetadataILi2EEENS1_11CopyFunctorIN3c107complexIfEEaLi2ELi1ELi1EEEJNS0_4CopyIS8_aEEEEEvT_T0_DpT1_,"a",@progbits
	.sectionflags	@""
	.align	4
.nv.constant2._ZN2at6native55_GLOBAL__N__de093ff9_22_ForeachBinaryOpList_cu_a911ec4325multi_tensor_apply_kernelINS1_18TensorListMetadataILi2EEENS1_11CopyFunctorIN3c107complexIfEEaLi2ELi1ELi1EEEJNS0_4CopyIS8_aEEEEEvT_T0_DpT1_:
        /*0000*/ 	.byte	0x40, 0x07, 0x00, 0x00, 0x00, 0x00, 0x00, 0x00


//--------------------- .nv.constant0._ZN2at6native55_GLOBAL__N__de093ff9_22_ForeachBinaryOpList_cu_a911ec4325multi_tensor_apply_kernelINS1_18TensorListMetadataILi2EEENS1_11CopyFunctorIN3c107complexIfEEaLi2ELi1ELi1EEEJNS0_4CopyIS8_aEEEEEvT_T0_DpT1_ --------------------------
	.section	.nv.constant0._ZN2at6native55_GLOBAL__N__de093ff9_22_ForeachBinaryOpList_cu_a911ec4325multi_tensor_apply_kernelINS1_18TensorListMetadataILi2EEENS1_11CopyFunctorIN3c107complexIfEEaLi2ELi1ELi1EEEJNS0_4CopyIS8_aEEEEEvT_T0_DpT1_,"a",@progbits
	.sectionflags	@""
	.align	4
.nv.constant0._ZN2at6native55_GLOBAL__N__de093ff9_22_ForeachBinaryOpList_cu_a911ec4325multi_tensor_apply_kernelINS1_18TensorListMetadataILi2EEENS1_11CopyFunctorIN3c107complexIfEEaLi2ELi1ELi1EEEJNS0_4CopyIS8_aEEEEEvT_T0_DpT1_:
	.zero		3498


//--------------------- .nv.constant2._ZN2at6native55_GLOBAL__N__de093ff9_22_ForeachBinaryOpList_cu_a911ec4325multi_tensor_apply_kernelINS1_18TensorListMetadataILi2EEENS1_11CopyFunctorIN3c107complexIfEEhLi2ELi1ELi1EEEJNS0_4CopyIS8_hEEEEEvT_T0_DpT1_ --------------------------
	.section	.nv.constant2._ZN2at6native55_GLOBAL__N__de093ff9_22_ForeachBinaryOpList_cu_a911ec4325multi_tensor_apply_kernelINS1_18TensorListMetadataILi2EEENS1_11CopyFunctorIN3c107complexIfEEhLi2ELi1ELi1EEEJNS0_4CopyIS8_hEEEEEvT_T0_DpT1_,"a",@progbits
	.sectionflags	@""
	.align	4
.nv.constant2._ZN2at6native55_GLOBAL__N__de093ff9_22_ForeachBinaryOpList_cu_a911ec4325multi_tensor_apply_kernelINS1_18TensorListMetadataILi2EEENS1_11CopyFunctorIN3c107complexIfEEhLi2ELi1ELi1EEEJNS0_4CopyIS8_hEEEEEvT_T0_DpT1_:
        /*0000*/ 	.byte	0x40, 0x07, 0x00, 0x00, 0x00, 0x00, 0x00, 0x00


//--------------------- .nv.constant0._ZN2at6native55_GLOBAL__N__de093ff9_22_ForeachBinaryOpList_cu_a911ec4325multi_tensor_apply_kernelINS1_18TensorListMetadataILi2EEENS1_11CopyFunctorIN3c107complexIfEEhLi2ELi1ELi1EEEJNS0_4CopyIS8_hEEEEEvT_T0_DpT1_ --------------------------
	.section	.nv.constant0._ZN2at6native55_GLOBAL__N__de093ff9_22_ForeachBinaryOpList_cu_a911ec4325multi_tensor_apply_kernelINS1_18TensorListMetadataILi2EEENS1_11CopyFunctorIN3c107complexIfEEhLi2ELi1ELi1EEEJNS0_4CopyIS8_hEEEEEvT_T0_DpT1_,"a",@progbits
	.sectionflags	@""
	.align	4
.nv.constant0._ZN2at6native55_GLOBAL__N__de093ff9_22_ForeachBinaryOpList_cu_a911ec4325multi_tensor_apply_kernelINS1_18TensorListMetadataILi2EEENS1_11CopyFunctorIN3c107complexIfEEhLi2ELi1ELi1EEEJNS0_4CopyIS8_hEEEEEvT_T0_DpT1_:
	.zero		3498


//--------------------- .nv.constant2._ZN2at6native55_GLOBAL__N__de093ff9_22_ForeachBinaryOpList_cu_a911ec4325multi_tensor_apply_kernelINS1_18TensorListMetadataILi2EEENS1_14UnaryOpFunctorIN3c107complexIfEELi2ELi1ELi1EEEJNS0_4CopyIS8_S8_EEEEEvT_T0_DpT1_ --------------------------
	.section	.nv.constant2._ZN2at6native55_GLOBAL__N__de093ff9_22_ForeachBinaryOpList_cu_a911ec4325multi_tensor_apply_kernelINS1_18TensorListMetadataILi2EEENS1_14UnaryOpFunctorIN3c107complexIfEELi2ELi1ELi1EEEJNS0_4CopyIS8_S8_EEEEEvT_T0_DpT1_,"a",@progbits
	.sectionflags	@""
	.align	4
.nv.constant2._ZN2at6native55_GLOBAL__N__de093ff9_22_ForeachBinaryOpList_cu_a911ec4325multi_tensor_apply_kernelINS1_18TensorListMetadataILi2EEENS1_14UnaryOpFunctorIN3c107complexIfEELi2ELi1ELi1EEEJNS0_4CopyIS8_S8_EEEEEvT_T0_DpT1_:
        /*0000*/ 	.byte	0x40, 0x07, 0x00, 0x00, 0x00, 0x00, 0x00, 0x00


//--------------------- .nv.constant0._ZN2at6native55_GLOBAL__N__de093ff9_22_ForeachBinaryOpList_cu_a911ec4325multi_tensor_apply_kernelINS1_18TensorListMetadataILi2EEENS1_14UnaryOpFunctorIN3c107complexIfEELi2ELi1ELi1EEEJNS0_4CopyIS8_S8_EEEEEvT_T0_DpT1_ --------------------------
	.section	.nv.constant0._ZN2at6native55_GLOBAL__N__de093ff9_22_ForeachBinaryOpList_cu_a911ec4325multi_tensor_apply_kernelINS1_18TensorListMetadataILi2EEENS1_14UnaryOpFunctorIN3c107complexIfEELi2ELi1ELi1EEEJNS0_4CopyIS8_S8_EEEEEvT_T0_DpT1_,"a",@progbits
	.sectionflags	@""
	.align	4
.nv.constant0._ZN2at6native55_GLOBAL__N__de093ff9_22_ForeachBinaryOpList_cu_a911ec4325multi_tensor_apply_kernelINS1_18TensorListMetadataILi2EEENS1_14UnaryOpFunctorIN3c107complexIfEELi2ELi1ELi1EEEJNS0_4CopyIS8_S8_EEEEEvT_T0_DpT1_:
	.zero		3498


//--------------------- .nv.constant2._ZN2at6native55_GLOBAL__N__de093ff9_22_ForeachBinaryOpList_cu_a911ec4325multi_tensor_apply_kernelINS1_18TensorListMetadataILi2EEENS1_11CopyFunctorIN3c107complexIdEENS6_15Float8_e5m2fnuzELi2ELi1ELi1EEEJNS0_4CopyIS8_S9_EEEEEvT_T0_DpT1_ --------------------------
	.section	.nv.constant2._ZN2at6native55_GLOBAL__N__de093ff9_22_ForeachBinaryOpList_cu_a911ec4325multi_tensor_apply_kernelINS1_18TensorListMetadataILi2EEENS1_11CopyFunctorIN3c107complexIdEENS6_15Float8_e5m2fnuzELi2ELi1ELi1EEEJNS0_4CopyIS8_S9_EEEEEvT_T0_DpT1_,"a",@progbits
	.sectionflags	@""
	.align	4
.nv.constant2._ZN2at6native55_GLOBAL__N__de093ff9_22_ForeachBinaryOpList_cu_a911ec4325multi_tensor_apply_kernelINS1_18TensorListMetadataILi2EEENS1_11CopyFunctorIN3c107complexIdEENS6_15Float8_e5m2fnuzELi2ELi1ELi1EEEJNS0_4CopyIS8_S9_EEEEEvT_T0_DpT1_:
        /*0000*/ 	.byte	0x40, 0x07, 0x00, 0x00, 0x00, 0x00, 0x00, 0x00


//--------------------- .nv.constant0._ZN2at6native55_GLOBAL__N__de093ff9_22_ForeachBinaryOpList_cu_a911ec4325multi_tensor_apply_kernelINS1_18TensorListMetadataILi2EEENS1_11CopyFunctorIN3c107complexIdEENS6_15Float8_e5m2fnuzELi2ELi1ELi1EEEJNS0_4CopyIS8_S9_EEEEEvT_T0_DpT1_ --------------------------
	.section	.nv.constant0._ZN2at6native55_GLOBAL__N__de093ff9_22_ForeachBinaryOpList_cu_a911ec4325multi_tensor_apply_kernelINS1_18TensorListMetadataILi2EEENS1_11CopyFunctorIN3c107complexIdEENS6_15Float8_e5m2fnuzELi2ELi1ELi1EEEJNS0_4CopyIS8_S9_EEEEEvT_T0_DpT1_,"a",@progbits
	.sectionflags	@""
	.align	4
.nv.constant0._ZN2at6native55_GLOBAL__N__de093ff9_22_ForeachBinaryOpList_cu_a911ec4325multi_tensor_apply_kernelINS1_18TensorListMetadataILi2EEENS1_11CopyFunctorIN3c107complexIdEENS6_15Float8_e5m2fnuzELi2ELi1ELi1EEEJNS0_4CopyIS8_S9_EEEEEvT_T0_DpT1_:
	.zero		3498


//--------------------- .nv.constant2._ZN2at6native55_GLOBAL__N__de093ff9_22_ForeachBinaryOpList_cu_a911ec4325multi_tensor_apply_kernelINS1_18TensorListMetadataILi2EEENS1_11CopyFunctorIN3c107complexIdEENS6_11Float8_e5m2ELi2ELi1ELi1EEEJNS0_4CopyIS8_S9_EEEEEvT_T0_DpT1_ --------------------------
	.section	.nv.constant2._ZN2at6native55_GLOBAL__N__de093ff9_22_ForeachBinaryOpList_cu_a911ec4325multi_tensor_apply_kernelINS1_18TensorListMetadataILi2EEENS1_11CopyFunctorIN3c107complexIdEENS6_11Float8_e5m2ELi2ELi1ELi1EEEJNS0_4CopyIS8_S9_EEEEEvT_T0_DpT1_,"a",@progbits
	.sectionflags	@""
	.align	4
.nv.constant2._ZN2at6native55_GLOBAL__N__de093ff9_22_ForeachBinaryOpList_cu_a911ec4325multi_tensor_apply_kernelINS1_18TensorListMetadataILi2EEENS1_11CopyFunctorIN3c107complexIdEENS6_11Float8_e5m2ELi2ELi1ELi1EEEJNS0_4CopyIS8_S9_EEEEEvT_T0_DpT1_:
        /*0000*/ 	.byte	0x40, 0x07, 0x00, 0x00, 0x00, 0x00, 0x00, 0x00


//--------------------- .nv.constant0._ZN2at6native55_GLOBAL__N__de093ff9_22_ForeachBinaryOpList_cu_a911ec4325multi_tensor_apply_kernelINS1_18TensorListMetadataILi2EEENS1_11CopyFunctorIN3c107complexIdEENS6_11Float8_e5m2ELi2ELi1ELi1EEEJNS0_4CopyIS8_S9_EEEEEvT_T0_DpT1_ --------------------------
	.section	.nv.constant0._ZN2at6native55_GLOBAL__N__de093ff9_22_ForeachBinaryOpList_cu_a911ec4325multi_tensor_apply_kernelINS1_18TensorListMetadataILi2EEENS1_11CopyFunctorIN3c107complexIdEENS6_11Float8_e5m2ELi2ELi1ELi1EEEJNS0_4CopyIS8_S9_EEEEEvT_T0_DpT1_,"a",@progbits
	.sectionflags	@""
	.align	4
.nv.constant0._ZN2at6native55_GLOBAL__N__de093ff9_22_ForeachBinaryOpList_cu_a911ec4325multi_tensor_apply_kernelINS1_18TensorListMetadataILi2EEENS1_11CopyFunctorIN3c107complexIdEENS6_11Float8_e5m2ELi2ELi1ELi1EEEJNS0_4CopyIS8_S9_EEEEEvT_T0_DpT1_:
	.zero		3498


//--------------------- .nv.constant2._ZN2at6native55_GLOBAL__N__de093ff9_22_ForeachBinaryOpList_cu_a911ec4325multi_tensor_apply_kernelINS1_18TensorListMetadataILi2EEENS1_11CopyFunctorIN3c107complexIdEENS6_15Float8_e4m3fnuzELi2ELi1ELi1EEEJNS0_4CopyIS8_S9_EEEEEvT_T0_DpT1_ --------------------------
	.section	.nv.constant2._ZN2at6native55_GLOBAL__N__de093ff9_22_ForeachBinaryOpList_cu_a911ec4325multi_tensor_apply_kernelINS1_18TensorListMetadataILi2EEENS1_11CopyFunctorIN3c107complexIdEENS6_15Float8_e4m3fnuzELi2ELi1ELi1EEEJNS0_4CopyIS8_S9_EEEEEvT_T0_DpT1_,"a",@progbits
	.sectionflags	@""
	.align	4
.nv.constant2._ZN2at6native55_GLOBAL__N__de093ff9_22_ForeachBinaryOpList_cu_a911ec4325multi_tensor_apply_kernelINS1_18TensorListMetadataILi2EEENS1_11CopyFunctorIN3c107complexIdEENS6_15Float8_e4m3fnuzELi2ELi1ELi1EEEJNS0_4CopyIS8_S9_EEEEEvT_T0_DpT1_:
        /*0000*/ 	.byte	0x40, 0x07, 0x00, 0x00, 0x00, 0x00, 0x00, 0x00


//--------------------- .nv.constant0._ZN2at6native55_GLOBAL__N__de093ff9_22_ForeachBinaryOpList_cu_a911ec4325multi_tensor_apply_kernelINS1_18TensorListMetadataILi2EEENS1_11CopyFunctorIN3c107complexIdEENS6_15Float8_e4m3fnuzELi2ELi1ELi1EEEJNS0_4CopyIS8_S9_EEEEEvT_T0_DpT1_ --------------------------
	.section	.nv.constant0._ZN2at6native55_GLOBAL__N__de093ff9_22_ForeachBinaryOpList_cu_a911ec4325multi_tensor_apply_kernelINS1_18TensorListMetadataILi2EEENS1_11CopyFunctorIN3c107complexIdEENS6_15Float8_e4m3fnuzELi2ELi1ELi1EEEJNS0_4CopyIS8_S9_EEEEEvT_T0_DpT1_,"a",@progbits
	.sectionflags	@""
	.align	4
.nv.constant0._ZN2at6native55_GLOBAL__N__de093ff9_22_ForeachBinaryOpList_cu_a911ec4325multi_tensor_apply_kernelINS1_18TensorListMetadataILi2EEENS1_11CopyFunctorIN3c107complexIdEENS6_15Float8_e4m3fnuzELi2ELi1ELi1EEEJNS0_4CopyIS8_S9_EEEEEvT_T0_DpT1_:
	.zero		3498


//--------------------- .nv.constant2._ZN2at6native55_GLOBAL__N__de093ff9_22_ForeachBinaryOpList_cu_a911ec4325multi_tensor_apply_kernelINS1_18TensorListMetadataILi2EEENS1_11CopyFunctorIN3c107complexIdEENS6_13Float8_e4m3fnELi2ELi1ELi1EEEJNS0_4CopyIS8_S9_EEEEEvT_T0_DpT1_ --------------------------
	.section	.nv.constant2._ZN2at6native55_GLOBAL__N__de093ff9_22_ForeachBinaryOpList_cu_a911ec4325multi_tensor_apply_kernelINS1_18TensorListMetadataILi2EEENS1_11CopyFunctorIN3c107complexIdEENS6_13Float8_e4m3fnELi2ELi1ELi1EEEJNS0_4CopyIS8_S9_EEEEEvT_T0_DpT1_,"a",@progbits
	.sectionflags	@""
	.align	4
.nv.constant2._ZN2at6native55_GLOBAL__N__de093ff9_22_ForeachBinaryOpList_cu_a911ec4325multi_tensor_apply_kernelINS1_18TensorListMetadataILi2EEENS1_11CopyFunctorIN3c107complexIdEENS6_13Float8_e4m3fnELi2ELi1ELi1EEEJNS0_4CopyIS8_S9_EEEEEvT_T0_DpT1_:
        /*0000*/ 	.byte	0x40, 0x07, 0x00, 0x00, 0x00, 0x00, 0x00, 0x00


//--------------------- .nv.constant0._ZN2at6native55_GLOBAL__N__de093ff9_22_ForeachBinaryOpList_cu_a911ec4325multi_tensor_apply_kernelINS1_18TensorListMetadataILi2EEENS1_11CopyFunctorIN3c107complexIdEENS6_13Float8_e4m3fnELi2ELi1ELi1EEEJNS0_4CopyIS8_S9_EEEEEvT_T0_DpT1_ --------------------------
	.section	.nv.constant0._ZN2at6native55_GLOBAL__N__de093ff9_22_ForeachBinaryOpList_cu_a911ec4325multi_tensor_apply_kernelINS1_18TensorListMetadataILi2EEENS1_11CopyFunctorIN3c107complexIdEENS6_13Float8_e4m3fnELi2ELi1ELi1EEEJNS0_4CopyIS8_S9_EEEEEvT_T0_DpT1_,"a",@progbits
	.sectionflags	@""
	.align	4
.nv.constant0._ZN2at6native55_GLOBAL__N__de093ff9_22_ForeachBinaryOpList_cu_a911ec4325multi_tensor_apply_kernelINS1_18TensorListMetadataILi2EEENS1_11CopyFunctorIN3c107complexIdEENS6_13Float8_e4m3fnELi2ELi1ELi1EEEJNS0_4CopyIS8_S9_EEEEEvT_T0_DpT1_:
	.zero		3498


//--------------------- .nv.constant2._ZN2at6native55_GLOBAL__N__de093ff9_22_ForeachBinaryOpList_cu_a911ec4325multi_tensor_apply_kernelINS1_18TensorListMetadataILi2EEENS1_11CopyFunctorIN3c107complexIdEEbLi2ELi1ELi1EEEJNS0_4CopyIS8_bEEEEEvT_T0_DpT1_ --------------------------
	.section	.nv.constant2._ZN2at6native55_GLOBAL__N__de093ff9_22_ForeachBinaryOpList_cu_a911ec4325multi_tensor_apply_kernelINS1_18TensorListMetadataILi2EEENS1_11CopyFunctorIN3c107complexIdEEbLi2ELi1ELi1EEEJNS0_4CopyIS8_bEEEEEvT_T0_DpT1_,"a",@progbits
	.sectionflags	@""
	.align	4
.nv.constant2._ZN2at6native55_GLOBAL__N__de093ff9_22_ForeachBinaryOpList_cu_a911ec4325multi_tensor_apply_kernelINS1_18TensorListMetadataILi2EEENS1_11CopyFunctorIN3c107complexIdEEbLi2ELi1ELi1EEEJNS0_4CopyIS8_bEEEEEvT_T0_DpT1_:
        /*0000*/ 	.byte	0x40, 0x07, 0x00, 0x00, 0x00, 0x00, 0x00, 0x00


//--------------------- .nv.constant0._ZN2at6native55_GLOBAL__N__de093ff9_22_ForeachBinaryOpList_cu_a911ec4325multi_tensor_apply_kernelINS1_18TensorListMetadataILi2EEENS1_11CopyFunctorIN3c107complexIdEEbLi2ELi1ELi1EEEJNS0_4CopyIS8_bEEEEEvT_T0_DpT1_ --------------------------
	.section	.nv.constant0._ZN2at6native55_GLOBAL__N__de093ff9_22_ForeachBinaryOpList_cu_a911ec4325multi_tensor_apply_kernelINS1_18TensorListMetadataILi2EEENS1_11CopyFunctorIN3c107complexIdEEbLi2ELi1ELi1EEEJNS0_4CopyIS8_bEEEEEvT_T0_DpT1_,"a",@progbits
	.sectionflags	@""
	.align	4
.nv.constant0._ZN2at6native55_GLOBAL__N__de093ff9_22_ForeachBinaryOpList_cu_a911ec4325multi_tensor_apply_kernelINS1_18TensorListMetadataILi2EEENS1_11CopyFunctorIN3c107complexIdEEbLi2ELi1ELi1EEEJNS0_4CopyIS8_bEEEEEvT_T0_DpT1_:
	.zero		3498


//--------------------- .nv.constant2._ZN2at6native55_GLOBAL__N__de093ff9_22_ForeachBinaryOpList_cu_a911ec4325multi_tensor_apply_kernelINS1_18TensorListMetadataILi2EEENS1_11CopyFunctorIN3c107complexIdEENS6_8BFloat16ELi2ELi1ELi1EEEJNS0_4CopyIS8_S9_EEEEEvT_T0_DpT1_ --------------------------
	.section	.nv.constant2._ZN2at6native55_GLOBAL__N__de093ff9_22_ForeachBinaryOpList_cu_a911ec4325multi_tensor_apply_kernelINS1_18TensorListMetadataILi2EEENS1_11CopyFunctorIN3c107complexIdEENS6_8BFloat16ELi2ELi1ELi1EEEJNS0_4CopyIS8_S9_EEEEEvT_T0_DpT1_,"a",@progbits
	.sectionflags	@""
	.align	4
.nv.constant2._ZN2at6native55_GLOBAL__N__de093ff9_22_ForeachBinaryOpList_cu_a911ec4325multi_tensor_apply_kernelINS1_18TensorListMetadataILi2EEENS1_11CopyFunctorIN3c107complexIdEENS6_8BFloat16ELi2ELi1ELi1EEEJNS0_4CopyIS8_S9_EEEEEvT_T0_DpT1_:
        /*0000*/ 	.byte	0x40, 0x07, 0x00, 0x00, 0x00, 0x00, 0x00, 0x00


//--------------------- .nv.constant0._ZN2at6native55_GLOBAL__N__de093ff9_22_ForeachBinaryOpList_cu_a911ec4325multi_tensor_apply_kernelINS1_18TensorListMetadataILi2EEENS1_11CopyFunctorIN3c107complexIdEENS6_8BFloat16ELi2ELi1ELi1EEEJNS0_4CopyIS8_S9_EEEEEvT_T0_DpT1_ --------------------------
	.section	.nv.constant0._ZN2at6native55_GLOBAL__N__de093ff9_22_ForeachBinaryOpList_cu_a911ec4325multi_tensor_apply_kernelINS1_18TensorListMetadataILi2EEENS1_11CopyFunctorIN3c107complexIdEENS6_8BFloat16ELi2ELi1ELi1EEEJNS0_4CopyIS8_S9_EEEEEvT_T0_DpT1_,"a",@progbits
	.sectionflags	@""
	.align	4
.nv.constant0._ZN2at6native55_GLOBAL__N__de093ff9_22_ForeachBinaryOpList_cu_a911ec4325multi_tensor_apply_kernelINS1_18TensorListMetadataILi2EEENS1_11CopyFunctorIN3c107complexIdEENS6_8BFloat16ELi2ELi1ELi1EEEJNS0_4CopyIS8_S9_EEEEEvT_T0_DpT1_:
	.zero		3498


//--------------------- .nv.constant2._ZN2at6native55_GLOBAL__N__de093ff9_22_ForeachBinaryOpList_cu_a911ec4325multi_tensor_apply_kernelINS1_18TensorListMetadataILi2EEENS1_11CopyFunctorIN3c107complexIdEENS6_4HalfELi2ELi1ELi1EEEJNS0_4CopyIS8_S9_EEEEEvT_T0_DpT1_ --------------------------
	.section	.nv.constant2._ZN2at6native55_GLOBAL__N__de093ff9_22_ForeachBinaryOpList_cu_a911ec4325multi_tensor_apply_kernelINS1_18TensorListMetadataILi2EEENS1_11CopyFunctorIN3c107complexIdEENS6_4HalfELi2ELi1ELi1EEEJNS0_4CopyIS8_S9_EEEEEvT_T0_DpT1_,"a",@progbits
	.sectionflags	@""
	.align	4
.nv.constant2._ZN2at6native55_GLOBAL__N__de093ff9_22_ForeachBinaryOpList_cu_a911ec4325multi_tensor_apply_kernelINS1_18TensorListMetadataILi2EEENS1_11CopyFunctorIN3c107complexIdEENS6_4HalfELi2ELi1ELi1EEEJNS0_4CopyIS8_S9_EEEEEvT_T0_DpT1_:
        /*0000*/ 	.byte	0x40, 0x07, 0x00, 0x00, 0x00, 0x00, 0x00, 0x00


//--------------------- .nv.constant0._ZN2at6native55_GLOBAL__N__de093ff9_22_ForeachBinaryOpList_cu_a911ec4325multi_tensor_apply_kernelINS1_18TensorListMetadataILi2EEENS1_11CopyFunctorIN3c107complexIdEENS6_4HalfELi2ELi1ELi1EEEJNS0_4CopyIS8_S9_EEEEEvT_T0_DpT1_ --------------------------
	.section	.nv.constant0._ZN2at6native55_GLOBAL__N__de093ff9_22_ForeachBinaryOpList_cu_a911ec4325multi_tensor_apply_kernelINS1_18TensorListMetadataILi2EEENS1_11CopyFunctorIN3c107complexIdEENS6_4HalfELi2ELi1ELi1EEEJNS0_4CopyIS8_S9_EEEEEvT_T0_DpT1_,"a",@progbits
	.sectionflags	@""
	.align	4
.nv.constant0._ZN2at6native55_GLOBAL__N__de093ff9_22_ForeachBinaryOpList_cu_a911ec4325multi_tensor_apply_kernelINS1_18TensorListMetadataILi2EEENS1_11CopyFunctorIN3c107complexIdEENS6_4HalfELi2ELi1ELi1EEEJNS0_4CopyIS8_S9_EEEEEvT_T0_DpT1_:
	.zero		3498


//--------------------- .nv.constant2._ZN2at6native55_GLOBAL__N__de093ff9_22_ForeachBinaryOpList_cu_a911ec4325multi_tensor_apply_kernelINS1_18TensorListMetadataILi2EEENS1_11CopyFunctorIN3c107complexIdEENS7_IfEELi2ELi1ELi1EEEJNS0_4CopyIS8_S9_EEEEEvT_T0_DpT1_ --------------------------
	.section	.nv.constant2._ZN2at6native55_GLOBAL__N__de093ff9_22_ForeachBinaryOpList_cu_a911ec4325multi_tensor_apply_kernelINS1_18TensorListMetadataILi2EEENS1_11CopyFunctorIN3c107complexIdEENS7_IfEELi2ELi1ELi1EEEJNS0_4CopyIS8_S9_EEEEEvT_T0_DpT1_,"a",@progbits
	.sectionflags	@""
	.align	4
.nv.constant2._ZN2at6native55_GLOBAL__N__de093ff9_22_ForeachBinaryOpList_cu_a911ec4325multi_tensor_apply_kernelINS1_18TensorListMetadataILi2EEENS1_11CopyFunctorIN3c107complexIdEENS7_IfEELi2ELi1ELi1EEEJNS0_4CopyIS8_S9_EEEEEvT_T0_DpT1_:
        /*0000*/ 	.byte	0x40, 0x07, 0x00, 0x00, 0x00, 0x00, 0x00, 0x00


//--------------------- .nv.constant0._ZN2at6native55_GLOBAL__N__de093ff9_22_ForeachBinaryOpList_cu_a911ec4325multi_tensor_apply_kernelINS1_18TensorListMetadataILi2EEENS1_11CopyFunctorIN3c107complexIdEENS7_IfEELi2ELi1ELi1EEEJNS0_4CopyIS8_S9_EEEEEvT_T0_DpT1_ --------------------------
	.section	.nv.constant0._ZN2at6native55_GLOBAL__N__de093ff9_22_ForeachBinaryOpList_cu_a911ec4325multi_tensor_apply_kernelINS1_18TensorListMetadataILi2EEENS1_11CopyFunctorIN3c107complexIdEENS7_IfEELi2ELi1ELi1EEEJNS0_4CopyIS8_S9_EEEEEvT_T0_DpT1_,"a",@progbits
	.sectionflags	@""
	.align	4
.nv.constant0._ZN2at6native55_GLOBAL__N__de093ff9_22_ForeachBinaryOpList_cu_a911ec4325multi_tensor_apply_kernelINS1_18TensorListMetadataILi2EEENS1_11CopyFunctorIN3c107complexIdEENS7_IfEELi2ELi1ELi1EEEJNS0_4CopyIS8_S9_EEEEEvT_T0_DpT1_:
	.zero		3498


//--------------------- .nv.constant2._ZN2at6native55_GLOBAL__N__de093ff9_22_ForeachBinaryOpList_cu_a911ec4325multi_tensor_apply_kernelINS1_18TensorListMetadataILi2EEENS1_11CopyFunctorIN3c107complexIdEEfLi2ELi1ELi1EEEJNS0_4CopyIS8_fEEEEEvT_T0_DpT1_ --------------------------
	.section	.nv.constant2._ZN2at6native55_GLOBAL__N__de093ff9_22_ForeachBinaryOpList_cu_a911ec4325multi_tensor_apply_kernelINS1_18TensorListMetadataILi2EEENS1_11CopyFunctorIN3c107complexIdEEfLi2ELi1ELi1EEEJNS0_4CopyIS8_fEEEEEvT_T0_DpT1_,"a",@progbits
	.sectionflags	@""
	.align	4
.nv.constant2._ZN2at6native55_GLOBAL__N__de093ff9_22_ForeachBinaryOpList_cu_a911ec4325multi_tensor_apply_kernelINS1_18TensorListMetadataILi2EEENS1_11CopyFunctorIN3c107complexIdEEfLi2ELi1ELi1EEEJNS0_4CopyIS8_fEEEEEvT_T0_DpT1_:
        /*0000*/ 	.byte	0x40, 0x07, 0x00, 0x00, 0x00, 0x00, 0x00, 0x00


//--------------------- .nv.constant0._ZN2at6native55_GLOBAL__N__de093ff9_22_ForeachBinaryOpList_cu_a911ec4325multi_tensor_apply_kernelINS1_18TensorListMetadataILi2EEENS1_11CopyFunctorIN3c107complexIdEEfLi2ELi1ELi1EEEJNS0_4CopyIS8_fEEEEEvT_T0_DpT1_ --------------------------
	.section	.nv.constant0._ZN2at6native55_GLOBAL__N__de093ff9_22_ForeachBinaryOpList_cu_a911ec4325multi_tensor_apply_kernelINS1_18TensorListMetadataILi2EEENS1_11CopyFunctorIN3c107complexIdEEfLi2ELi1ELi1EEEJNS0_4CopyIS8_fEEEEEvT_T0_DpT1_,"a",@progbits
	.sectionflags	@""
	.align	4
.nv.constant0._ZN2at6native55_GLOBAL__N__de093ff9_22_ForeachBinaryOpList_cu_a911ec4325multi_tensor_apply_kernelINS1_18TensorListMetadataILi2EEENS1_11CopyFunctorIN3c107complexIdEEfLi2ELi1ELi1EEEJNS0_4CopyIS8_fEEEEEvT_T0_DpT1_:
	.zero		3498


//--------------------- .nv.constant2._ZN2at6native55_GLOBAL__N__de093ff9_22_ForeachBinaryOpList_cu_a911ec4325multi_tensor_apply_kernelINS1_18TensorListMetadataILi2EEENS1_11CopyFunctorIN3c107complexIdEEdLi2ELi1ELi1EEEJNS0_4CopyIS8_dEEEEEvT_T0_DpT1_ --------------------------
	.section	.nv.constant2._ZN2at6native55_GLOBAL__N__de093ff9_22_ForeachBinaryOpList_cu_a911ec4325multi_tensor_apply_kernelINS1_18TensorListMetadataILi2EEENS1_11CopyFunctorIN3c107complexIdEEdLi2ELi1ELi1EEEJNS0_4CopyIS8_dEEEEEvT_T0_DpT1_,"a",@progbits
	.sectionflags	@""
	.align	4
.nv.constant2._ZN2at6native55_GLOBAL__N__de093ff9_22_ForeachBinaryOpList_cu_a911ec4325multi_tensor_apply_kernelINS1_18TensorListMetadataILi2EEENS1_11CopyFunctorIN3c107complexIdEEdLi2ELi1ELi1EEEJNS0_4CopyIS8_dEEEEEvT_T0_DpT1_:
        /*0000*/ 	.byte	0x40, 0x07, 0x00, 0x00, 0x00, 0x00, 0x00, 0x00


//--------------------- .nv.constant0._ZN2at6native55_GLOBAL__N__de093ff9_22_ForeachBinaryOpList_cu_a911ec4325multi_tensor_apply_kernelINS1_18TensorListMetadataILi2EEENS1_11CopyFunctorIN3c107complexIdEEdLi2ELi1ELi1EEEJNS0_4CopyIS8_dEEEEEvT_T0_DpT1_ --------------------------
	.section	.nv.constant0._ZN2at6native55_GLOBAL__N__de093ff9_22_ForeachBinaryOpList_cu_a911ec4325multi_tensor_apply_kernelINS1_18TensorListMetadataILi2EEENS1_11CopyFunctorIN3c107complexIdEEdLi2ELi1ELi1EEEJNS0_4CopyIS8_dEEEEEvT_T0_DpT1_,"a",@progbits
	.sectionflags	@""
	.align	4
.nv.constant0._ZN2at6native55_GLOBAL__N__de093ff9_22_ForeachBinaryOpList_cu_a911ec4325multi_tensor_apply_kernelINS1_18TensorListMetadataILi2EEENS1_11CopyFunctorIN3c107complexIdEEdLi2ELi1ELi1EEEJNS0_4CopyIS8_dEEEEEvT_T0_DpT1_:
	.zero		3498


//--------------------- .nv.constant2._ZN2at6native55_GLOBAL__N__de093ff9_22_ForeachBinaryOpList_cu_a911ec4325multi_tensor_apply_kernelINS1_18TensorListMetadataILi2EEENS1_11CopyFunctorIN3c107complexIdEEiLi2ELi1ELi1EEEJNS0_4CopyIS8_iEEEEEvT_T0_DpT1_ --------------------------
	.section	.nv.constant2._ZN2at6native55_GLOBAL__N__de093ff9_22_ForeachBinaryOpList_cu_a911ec4325multi_tensor_apply_kernelINS1_18TensorListMetadataILi2EEENS1_11CopyFunctorIN3c107complexIdEEiLi2ELi1ELi1EEEJNS0_4CopyIS8_iEEEEEvT_T0_DpT1_,"a",@progbits
	.sectionflags	@""
	.align	4
.nv.constant2._ZN2at6native55_GLOBAL__N__de093ff9_22_ForeachBinaryOpList_cu_a911ec4325multi_tensor_apply_kernelINS1_18TensorListMetadataILi2EEENS1_11CopyFunctorIN3c107complexIdEEiLi2ELi1ELi1EEEJNS0_4CopyIS8_iEEEEEvT_T0_DpT1_:
        /*0000*/ 	.byte	0x40, 0x07, 0x00, 0x00, 0x00, 0x00, 0x00, 0x00


//--------------------- .nv.constant0._ZN2at6native55_GLOBAL__N__de093ff9_22_ForeachBinaryOpList_cu_a911ec4325multi_tensor_apply_kernelINS1_18TensorListMetadataILi2EEENS1_11CopyFunctorIN3c107complexIdEEiLi2ELi1ELi1EEEJNS0_4CopyIS8_iEEEEEvT_T0_DpT1_ --------------------------
	.section	.nv.constant0._ZN2at6native55_GLOBAL__N__de093ff9_22_ForeachBinaryOpList_cu_a911ec4325multi_tensor_apply_kernelINS1_18TensorListMetadataILi2EEENS1_11CopyFunctorIN3c107complexIdEEiLi2ELi1ELi1EEEJNS0_4CopyIS8_iEEEEEvT_T0_DpT1_,"a",@progbits
	.sectionflags	@""
	.align	4
.nv.constant0._ZN2at6native55_GLOBAL__N__de093ff9_22_ForeachBinaryOpList_cu_a911ec4325multi_tensor_apply_kernelINS1_18TensorListMetadataILi2EEENS1_11CopyFunctorIN3c107complexIdEEiLi2ELi1ELi1EEEJNS0_4CopyIS8_iEEEEEvT_T0_DpT1_:
	.zero		3498


//--------------------- .nv.constant2._ZN2at6native55_GLOBAL__N__de093ff9_22_ForeachBinaryOpList_cu_a911ec4325multi_tensor_apply_kernelINS1_18TensorListMetadataILi2EEENS1_11CopyFunctorIN3c107complexIdEEsLi2ELi1ELi1EEEJNS0_4CopyIS8_sEEEEEvT_T0_DpT1_ --------------------------
	.section	.nv.constant2._ZN2at6native55_GLOBAL__N__de093ff9_22_ForeachBinaryOpList_cu_a911ec4325multi_tensor_apply_kernelINS1_18TensorListMetadataILi2EEENS1_11CopyFunctorIN3c107complexIdEEsLi2ELi1ELi1EEEJNS0_4CopyIS8_sEEEEEvT_T0_DpT1_,"a",@progbits
	.sectionflags	@""
	.align	4
.nv.constant2._ZN2at6native55_GLOBAL__N__de093ff9_22_ForeachBinaryOpList_cu_a911ec4325multi_tensor_apply_kernelINS1_18TensorListMetadataILi2EEENS1_11CopyFunctorIN3c107complexIdEEsLi2ELi1ELi1EEEJNS0_4CopyIS8_sEEEEEvT_T0_DpT1_:
        /*0000*/ 	.byte	0x40, 0x07, 0x00, 0x00, 0x00, 0x00, 0x00, 0x00


//--------------------- .nv.constant0._ZN2at6native55_GLOBAL__N__de093ff9_22_ForeachBinaryOpList_cu_a911ec4325multi_tensor_apply_kernelINS1_18TensorListMetadataILi2EEENS1_11CopyFunctorIN3c107complexIdEEsLi2ELi1ELi1EEEJNS0_4CopyIS8_sEEEEEvT_T0_DpT1_ --------------------------
	.section	.nv.constant0._ZN2at6native55_GLOBAL__N__de093ff9_22_ForeachBinaryOpList_cu_a911ec4325multi_tensor_apply_kernelINS1_18TensorListMetadataILi2EEENS1_11CopyFunctorIN3c107complexIdEEsLi2ELi1ELi1EEEJNS0_4CopyIS8_sEEEEEvT_T0_DpT1_,"a",@progbits
	.sectionflags	@""
	.align	4
.nv.constant0._ZN2at6native55_GLOBAL__N__de093ff9_22_ForeachBinaryOpList_cu_a911ec4325multi_tensor_apply_kernelINS1_18TensorListMetadataILi2EEENS1_11CopyFunctorIN3c107complexIdEEsLi2ELi1ELi1EEEJNS0_4CopyIS8_sEEEEEvT_T0_DpT1_:
	.zero		3498


//--------------------- .nv.constant2._ZN2at6native55_GLOBAL__N__de093ff9_22_ForeachBinaryOpList_cu_a911ec4325multi_tensor_apply_kernelINS1_18TensorListMetadataILi2EEENS1_11CopyFunctorIN3c107complexIdEElLi2ELi1ELi1EEEJNS0_4CopyIS8_lEEEEEvT_T0_DpT1_ --------------------------
	.section	.nv.constant2._ZN2at6native55_GLOBAL__N__de093ff9_22_ForeachBinaryOpList_cu_a911ec4325multi_tensor_apply_kernelINS1_18TensorListMetadataILi2EEENS1_11CopyFunctorIN3c107complexIdEElLi2ELi1ELi1EEEJNS0_4CopyIS8_lEEEEEvT_T0_DpT1_,"a",@progbits
	.sectionflags	@""
	.align	4
.nv.constant2._ZN2at6native55_GLOBAL__N__de093ff9_22_ForeachBinaryOpList_cu_a911ec4325multi_tensor_apply_kernelINS1_18TensorListMetadataILi2EEENS1_11CopyFunctorIN3c107complexIdEElLi2ELi1ELi1EEEJNS0_4CopyIS8_lEEEEEvT_T0_DpT1_:
        /*0000*/ 	.byte	0x40, 0x07, 0x00, 0x00, 0x00, 0x00, 0x00, 0x00


//--------------------- .nv.constant0._ZN2at6native55_GLOBAL__N__de093ff9_22_ForeachBinaryOpList_cu_a911ec4325multi_tensor_apply_kernelINS1_18TensorListMetadataILi2EEENS1_11CopyFunctorIN3c107complexIdEElLi2ELi1ELi1EEEJNS0_4CopyIS8_lEEEEEvT_T0_DpT1_ --------------------------
	.section	.nv.constant0._ZN2at6native55_GLOBAL__N__de093ff9_22_ForeachBinaryOpList_cu_a911ec4325multi_tensor_apply_kernelINS1_18TensorListMetadataILi2EEENS1_11CopyFunctorIN3c107complexIdEElLi2ELi1ELi1EEEJNS0_4CopyIS8_lEEEEEvT_T0_DpT1_,"a",@progbits
	.sectionflags	@""
	.align	4
.nv.constant0._ZN2at6native55_GLOBAL__N__de093ff9_22_ForeachBinaryOpList_cu_a911ec4325multi_tensor_apply_kernelINS1_18TensorListMetadataILi2EEENS1_11CopyFunctorIN3c107complexIdEElLi2ELi1ELi1EEEJNS0_4CopyIS8_lEEEEEvT_T0_DpT1_:
	.zero		3498


//--------------------- .nv.constant2._ZN2at6native55_GLOBAL__N__de093ff9_22_ForeachBinaryOpList_cu_a911ec4325multi_tensor_apply_kernelINS1_18TensorListMetadataILi2EEENS1_11CopyFunctorIN3c107complexIdEEaLi2ELi1ELi1EEEJNS0_4CopyIS8_aEEEEEvT_T0_DpT1_ --------------------------
	.section	.nv.constant2._ZN2at6native55_GLOBAL__N__de093ff9_22_ForeachBinaryOpList_cu_a911ec4325multi_tensor_apply_kernelINS1_18TensorListMetadataILi2EEENS1_11CopyFunctorIN3c107complexIdEEaLi2ELi1ELi1EEEJNS0_4CopyIS8_aEEEEEvT_T0_DpT1_,"a",@progbits
	.sectionflags	@""
	.align	4
.nv.constant2._ZN2at6native55_GLOBAL__N__de093ff9_22_ForeachBinaryOpList_cu_a911ec4325multi_tensor_apply_kernelINS1_18TensorListMetadataILi2EEENS1_11CopyFunctorIN3c107complexIdEEaLi2ELi1ELi1EEEJNS0_4CopyIS8_aEEEEEvT_T0_DpT1_:
        /*0000*/ 	.byte	0x40, 0x07, 0x00, 0x00, 0x00, 0x00, 0x00, 0x00


//--------------------- .nv.constant0._ZN2at6native55_GLOBAL__N__de093ff9_22_ForeachBinaryOpList_cu_a911ec4325multi_tensor_apply_kernelINS1_18TensorListMetadataILi2EEENS1_11CopyFunctorIN3c107complexIdEEaLi2ELi1ELi1EEEJNS0_4CopyIS8_aEEEEEvT_T0_DpT1_ --------------------------
	.section	.nv.constant0._ZN2at6native55_GLOBAL__N__de093ff9_22_ForeachBinaryOpList_cu_a911ec4325multi_tensor_apply_kernelINS1_18TensorListMetadataILi2EEENS1_11CopyFunctorIN3c107complexIdEEaLi2ELi1ELi1EEEJNS0_4CopyIS8_aEEEEEvT_T0_DpT1_,"a",@progbits
	.sectionflags	@""
	.align	4
.nv.constant0._ZN2at6native55_GLOBAL__N__de093ff9_22_ForeachBinaryOpList_cu_a911ec4325multi_tensor_apply_kernelINS1_18TensorListMetadataILi2EEENS1_11CopyFunctorIN3c107complexIdEEaLi2ELi1ELi1EEEJNS0_4CopyIS8_aEEEEEvT_T0_DpT1_:
	.zero		3498


//--------------------- .nv.constant2._ZN2at6native55_GLOBAL__N__de093ff9_22_ForeachBinaryOpList_cu_a911ec4325multi_tensor_apply_kernelINS1_18TensorListMetadataILi2EEENS1_11CopyFunctorIN3c107complexIdEEhLi2ELi1ELi1EEEJNS0_4CopyIS8_hEEEEEvT_T0_DpT1_ --------------------------
	.section	.nv.constant2._ZN2at6native55_GLOBAL__N__de093ff9_22_ForeachBinaryOpList_cu_a911ec4325multi_tensor_apply_kernelINS1_18TensorListMetadataILi2EEENS1_11CopyFunctorIN3c107complexIdEEhLi2ELi1ELi1EEEJNS0_4CopyIS8_hEEEEEvT_T0_DpT1_,"a",@progbits
	.sectionflags	@""
	.align	4
.nv.constant2._ZN2at6native55_GLOBAL__N__de093ff9_22_ForeachBinaryOpList_cu_a911ec4325multi_tensor_apply_kernelINS1_18TensorListMetadataILi2EEENS1_11CopyFunctorIN3c107complexIdEEhLi2ELi1ELi1EEEJNS0_4CopyIS8_hEEEEEvT_T0_DpT1_:
        /*0000*/ 	.byte	0x40, 0x07, 0x00, 0x00, 0x00, 0x00, 0x00, 0x00


//--------------------- .nv.constant0._ZN2at6native55_GLOBAL__N__de093ff9_22_ForeachBinaryOpList_cu_a911ec4325multi_tensor_apply_kernelINS1_18TensorListMetadataILi2EEENS1_11CopyFunctorIN3c107complexIdEEhLi2ELi1ELi1EEEJNS0_4CopyIS8_hEEEEEvT_T0_DpT1_ --------------------------
	.section	.nv.constant0._ZN2at6native55_GLOBAL__N__de093ff9_22_ForeachBinaryOpList_cu_a911ec4325multi_tensor_apply_kernelINS1_18TensorListMetadataILi2EEENS1_11CopyFunctorIN3c107complexIdEEhLi2ELi1ELi1EEEJNS0_4CopyIS8_hEEEEEvT_T0_DpT1_,"a",@progbits
	.sectionflags	@""
	.align	4
.nv.constant0._ZN2at6native55_GLOBAL__N__de093ff9_22_ForeachBinaryOpList_cu_a911ec4325multi_tensor_apply_kernelINS1_18TensorListMetadataILi2EEENS1_11CopyFunctorIN3c107complexIdEEhLi2ELi1ELi1EEEJNS0_4CopyIS8_hEEEEEvT_T0_DpT1_:
	.zero		3498


//--------------------- .nv.constant2._ZN2at6native55_GLOBAL__N__de093ff9_22_ForeachBinaryOpList_cu_a911ec4325multi_tensor_apply_kernelINS1_18TensorListMetadataILi2EEENS1_14UnaryOpFunctorIN3c107complexIdEELi2ELi1ELi1EEEJNS0_4CopyIS8_S8_EEEEEvT_T0_DpT1_ --------------------------
	.section	.nv.constant2._ZN2at6native55_GLOBAL__N__de093ff9_22_ForeachBinaryOpList_cu_a911ec4325multi_tensor_apply_kernelINS1_18TensorListMetadataILi2EEENS1_14UnaryOpFunctorIN3c107complexIdEELi2ELi1ELi1EEEJNS0_4CopyIS8_S8_EEEEEvT_T0_DpT1_,"a",@progbits
	.sectionflags	@""
	.align	4
.nv.constant2._ZN2at6native55_GLOBAL__N__de093ff9_22_ForeachBinaryOpList_cu_a911ec4325multi_tensor_apply_kernelINS1_18TensorListMetadataILi2EEENS1_14UnaryOpFunctorIN3c107complexIdEELi2ELi1ELi1EEEJNS0_4CopyIS8_S8_EEEEEvT_T0_DpT1_:
        /*0000*/ 	.byte	0x40, 0x07, 0x00, 0x00, 0x00, 0x00, 0x00, 0x00


//--------------------- .nv.constant0._ZN2at6native55_GLOBAL__N__de093ff9_22_ForeachBinaryOpList_cu_a911ec4325multi_tensor_apply_kernelINS1_18TensorListMetadataILi2EEENS1_14UnaryOpFunctorIN3c107complexIdEELi2ELi1ELi1EEEJNS0_4CopyIS8_S8_EEEEEvT_T0_DpT1_ --------------------------
	.section	.nv.constant0._ZN2at6native55_GLOBAL__N__de093ff9_22_ForeachBinaryOpList_cu_a911ec4325multi_tensor_apply_kernelINS1_18TensorListMetadataILi2EEENS1_14UnaryOpFunctorIN3c107complexIdEELi2ELi1ELi1EEEJNS0_4CopyIS8_S8_EEEEEvT_T0_DpT1_,"a",@progbits
	.sectionflags	@""
	.align	4
.nv.constant0._ZN2at6native55_GLOBAL__N__de093ff9_22_ForeachBinaryOpList_cu_a911ec4325multi_tensor_apply_kernelINS1_18TensorListMetadataILi2EEENS1_14UnaryOpFunctorIN3c107complexIdEELi2ELi1ELi1EEEJNS0_4CopyIS8_S8_EEEEEvT_T0_DpT1_:
	.zero		3498


//--------------------- .nv.constant2._ZN2at6native55_GLOBAL__N__de093ff9_22_ForeachBinaryOpList_cu_a911ec4325multi_tensor_apply_kernelINS1_18TensorListMetadataILi2EEENS1_11CopyFunctorIfN3c1015Float8_e5m2fnuzELi2ELi1ELi1EEEJNS0_4CopyIfS7_EEEEEvT_T0_DpT1_ --------------------------
	.section	.nv.constant2._ZN2at6native55_GLOBAL__N__de093ff9_22_ForeachBinaryOpList_cu_a911ec4325multi_tensor_apply_kernelINS1_18TensorListMetadataILi2EEENS1_11CopyFunctorIfN3c1015Float8_e5m2fnuzELi2ELi1ELi1EEEJNS0_4CopyIfS7_EEEEEvT_T0_DpT1_,"a",@progbits
	.sectionflags	@""
	.align	4
.nv.constant2._ZN2at6native55_GLOBAL__N__de093ff9_22_ForeachBinaryOpList_cu_a911ec4325multi_tensor_apply_kernelINS1_18TensorListMetadataILi2EEENS1_11CopyFunctorIfN3c1015Float8_e5m2fnuzELi2ELi1ELi1EEEJNS0_4CopyIfS7_EEEEEvT_T0_DpT1_:
        /*0000*/ 	.byte	0x40, 0x07, 0x00, 0x00, 0x00, 0x00, 0x00, 0x00


//--------------------- .nv.constant0._ZN2at6native55_GLOBAL__N__de093ff9_22_ForeachBinaryOpList_cu_a911ec4325multi_tensor_apply_kernelINS1_18TensorListMetadataILi2EEENS1_11CopyFunctorIfN3c1015Float8_e5m2fnuzELi2ELi1ELi1EEEJNS0_4CopyIfS7_EEEEEvT_T0_DpT1_ --------------------------
	.section	.nv.constant0._ZN2at6native55_GLOBAL__N__de093ff9_22_ForeachBinaryOpList_cu_a911ec4325multi_tensor_apply_kernelINS1_18TensorListMetadataILi2EEENS1_11CopyFunctorIfN3c1015Float8_e5m2fnuzELi2ELi1ELi1EEEJNS0_4CopyIfS7_EEEEEvT_T0_DpT1_,"a",@progbits
	.sectionflags	@""
	.align	4
.nv.constant0._ZN2at6native55_GLOBAL__N__de093ff9_22_ForeachBinaryOpList_cu_a911ec4325multi_tensor_apply_kernelINS1_18TensorListMetadataILi2EEENS1_11CopyFunctorIfN3c1015Float8_e5m2fnuzELi2ELi1ELi1EEEJNS0_4CopyIfS7_EEEEEvT_T0_DpT1_:
	.zero		3498


//--------------------- .nv.constant2._ZN2at6native55_GLOBAL__N__de093ff9_22_ForeachBinaryOpList_cu_a911ec4325multi_tensor_apply_kernelINS1_18TensorListMetadataILi2EEENS1_11CopyFunctorIfN3c1011Float8_e5m2ELi2ELi1ELi1EEEJNS0_4CopyIfS7_EEEEEvT_T0_DpT1_ --------------------------
	.section	.nv.constant2._ZN2at6native55_GLOBAL__N__de093ff9_22_ForeachBinaryOpList_cu_a911ec4325multi_tensor_apply_kernelINS1_18TensorListMetadataILi2EEENS1_11CopyFunctorIfN3c1011Float8_e5m2ELi2ELi1ELi1EEEJNS0_4CopyIfS7_EEEEEvT_T0_DpT1_,"a",@progbits
	.sectionflags	@""
	.align	4
.nv.constant2._ZN2at6native55_GLOBAL__N__de093ff9_22_ForeachBinaryOpList_cu_a911ec4325multi_tensor_apply_kernelINS1_18TensorListMetadataILi2EEENS1_11CopyFunctorIfN3c1011Float8_e5m2ELi2ELi1ELi1EEEJNS0_4CopyIfS7_EEEEEvT_T0_DpT1_:
        /*0000*/ 	.byte	0x40, 0x07, 0x00, 0x00, 0x00, 0x00, 0x00, 0x00


//--------------------- .nv.constant0._ZN2at6native55_GLOBAL__N__de093ff9_22_ForeachBinaryOpList_cu_a911ec4325multi_tensor_apply_kernelINS1_18TensorListMetadataILi2EEENS1_11CopyFunctorIfN3c1011Float8_e5m2ELi2ELi1ELi1EEEJNS0_4CopyIfS7_EEEEEvT_T0_DpT1_ --------------------------
	.section	.nv.constant0._ZN2at6native55_GLOBAL__N__de093ff9_22_ForeachBinaryOpList_cu_a911ec4325multi_tensor_apply_kernelINS1_18TensorListMetadataILi2EEENS1_11CopyFunctorIfN3c1011Float8_e5m2ELi2ELi1ELi1EEEJNS0_4CopyIfS7_EEEEEvT_T0_DpT1_,"a",@progbits
	.sectionflags	@""
	.align	4
.nv.constant0._ZN2at6native55_GLOBAL__N__de093ff9_22_ForeachBinaryOpList_cu_a911ec4325multi_tensor_apply_kernelINS1_18TensorListMetadataILi2EEENS1_11CopyFunctorIfN3c1011Float8_e5m2ELi2ELi1ELi1EEEJNS0_4CopyIfS7_EEEEEvT_T0_DpT1_:
	.zero		3498


//--------------------- .nv.constant2._ZN2at6native55_GLOBAL__N__de093ff9_22_ForeachBinaryOpList_cu_a911ec4325multi_tensor_apply_kernelINS1_18TensorListMetadataILi2EEENS1_11CopyFunctorIfN3c1015Float8_e4m3fnuzELi2ELi1ELi1EEEJNS0_4CopyIfS7_EEEEEvT_T0_DpT1_ --------------------------
	.section	.nv.constant2._ZN2at6native55_GLOBAL__N__de093ff9_22_ForeachBinaryOpList_cu_a911ec4325multi_tensor_apply_kernelINS1_18TensorListMetadataILi2EEENS1_11CopyFunctorIfN3c1015Float8_e4m3fnuzELi2ELi1ELi1EEEJNS0_4CopyIfS7_EEEEEvT_T0_DpT1_,"a",@progbits
	.sectionflags	@""
	.align	4
.nv.constant2._ZN2at6native55_GLOBAL__N__de093ff9_22_ForeachBinaryOpList_cu_a911ec4325multi_tensor_apply_kernelINS1_18TensorListMetadataILi2EEENS1_11CopyFunctorIfN3c1015Float8_e4m3fnuzELi2ELi1ELi1EEEJNS0_4CopyIfS7_EEEEEvT_T0_DpT1_:
        /*0000*/ 	.byte	0x40, 0x07, 0x00, 0x00, 0x00, 0x00, 0x00, 0x00


//--------------------- .nv.constant0._ZN2at6native55_GLOBAL__N__de093ff9_22_ForeachBinaryOpList_cu_a911ec4325multi_tensor_apply_kernelINS1_18TensorListMetadataILi2EEENS1_11CopyFunctorIfN3c1015Float8_e4m3fnuzELi2ELi1ELi1EEEJNS0_4CopyIfS7_EEEEEvT_T0_DpT1_ --------------------------
	.section	.nv.constant0._ZN2at6native55_GLOBAL__N__de093ff9_22_ForeachBinaryOpList_cu_a911ec4325multi_tensor_apply_kernelINS1_18TensorListMetadataILi2EEENS1_11CopyFunctorIfN3c1015Float8_e4m3fnuzELi2ELi1ELi1EEEJNS0_4CopyIfS7_EEEEEvT_T0_DpT1_,"a",@progbits
	.sectionflags	@""
	.align	4
.nv.constant0._ZN2at6native55_GLOBAL__N__de093ff9_22_ForeachBinaryOpList_cu_a911ec4325multi_tensor_apply_kernelINS1_18TensorListMetadataILi2EEENS1_11CopyFunctorIfN3c1015Float8_e4m3fnuzELi2ELi1ELi1EEEJNS0_4CopyIfS7_EEEEEvT_T0_DpT1_:
	.zero		3498


//--------------------- .nv.constant2._ZN2at6native55_GLOBAL__N__de093ff9_22_ForeachBinaryOpList_cu_a911ec4325multi_tensor_apply_kernelINS1_18TensorListMetadataILi2EEENS1_11CopyFunctorIfN3c1013Float8_e4m3fnELi2ELi1ELi1EEEJNS0_4CopyIfS7_EEEEEvT_T0_DpT1_ --------------------------
	.section	.nv.constant2._ZN2at6native55_GLOBAL__N__de093ff9_22_ForeachBinaryOpList_cu_a911ec4325multi_tensor_apply_kernelINS1_18TensorListMetadataILi2EEENS1_11CopyFunctorIfN3c1013Float8_e4m3fnELi2ELi1ELi1EEEJNS0_4CopyIfS7_EEEEEvT_T0_DpT1_,"a",@progbits
	.sectionflags	@""
	.align	4
.nv.constant2._ZN2at6native55_GLOBAL__N__de093ff9_22_ForeachBinaryOpList_cu_a911ec4325multi_tensor_apply_kernelINS1_18TensorListMetadataILi2EEENS1_11CopyFunctorIfN3c1013Float8_e4m3fnELi2ELi1ELi1EEEJNS0_4CopyIfS7_EEEEEvT_T0_DpT1_:
        /*0000*/ 	.byte	0x40, 0x07, 0x00, 0x00, 0x00, 0x00, 0x00, 0x00


//--------------------- .nv.constant0._ZN2at6native55_GLOBAL__N__de093ff9_22_ForeachBinaryOpList_cu_a911ec4325multi_tensor_apply_kernelINS1_18TensorListMetadataILi2EEENS1_11CopyFunctorIfN3c1013Float8_e4m3fnELi2ELi1ELi1EEEJNS0_4CopyIfS7_EEEEEvT_T0_DpT1_ --------------------------
	.section	.nv.constant0._ZN2at6native55_GLOBAL__N__de093ff9_22_ForeachBinaryOpList_cu_a911ec4325multi_tensor_apply_kernelINS1_18TensorListMetadataILi2EEENS1_11CopyFunctorIfN3c1013Float8_e4m3fnELi2ELi1ELi1EEEJNS0_4CopyIfS7_EEEEEvT_T0_DpT1_,"a",@progbits
	.sectionflags	@""
	.align	4
.nv.constant0._ZN2at6native55_GLOBAL__N__de093ff9_22_ForeachBinaryOpList_cu_a911ec4325multi_tensor_apply_kernelINS1_18TensorListMetadataILi2EEENS1_11CopyFunctorIfN3c1013Float8_e4m3fnELi2ELi1ELi1EEEJNS0_4CopyIfS7_EEEEEvT_T0_DpT1_:
	.zero		3498


//--------------------- .nv.constant2._ZN2at6native55_GLOBAL__N__de093ff9_22_ForeachBinaryOpList_cu_a911ec4325multi_tensor_apply_kernelINS1_18TensorListMetadataILi2EEENS1_11CopyFunctorIfbLi2ELi1ELi1EEEJNS0_4CopyIfbEEEEEvT_T0_DpT1_ --------------------------
	.section	.nv.constant2._ZN2at6native55_GLOBAL__N__de093ff9_22_ForeachBinaryOpList_cu_a911ec4325multi_tensor_apply_kernelINS1_18TensorListMetadataILi2EEENS1_11CopyFunctorIfbLi2ELi1ELi1EEEJNS0_4CopyIfbEEEEEvT_T0_DpT1_,"a",@progbits
	.sectionflags	@""
	.align	4
.nv.constant2._ZN2at6native55_GLOBAL__N__de093ff9_22_ForeachBinaryOpList_cu_a911ec4325multi_tensor_apply_kernelINS1_18TensorListMetadataILi2EEENS1_11CopyFunctorIfbLi2ELi1ELi1EEEJNS0_4CopyIfbEEEEEvT_T0_DpT1_:
        /*0000*/ 	.byte	0x40, 0x07, 0x00, 0x00, 0x00, 0x00, 0x00, 0x00


//--------------------- .nv.constant0._ZN2at6native55_GLOBAL__N__de093ff9_22_ForeachBinaryOpList_cu_a911ec4325multi_tensor_apply_kernelINS1_18TensorListMetadataILi2EEENS1_11CopyFunctorIfbLi2ELi1ELi1EEEJNS0_4CopyIfbEEEEEvT_T0_DpT1_ --------------------------
	.section	.nv.constant0._ZN2at6native55_GLOBAL__N__de093ff9_22_ForeachBinaryOpList_cu_a911ec4325multi_tensor_apply_kernelINS1_18TensorListMetadataILi2EEENS1_11CopyFunctorIfbLi2ELi1ELi1EEEJNS0_4CopyIfbEEEEEvT_T0_DpT1_,"a",@progbits
	.sectionflags	@""
	.align	4
.nv.constant0._ZN2at6native55_GLOBAL__N__de093ff9_22_ForeachBinaryOpList_cu_a911ec4325multi_tensor_apply_kernelINS1_18TensorListMetadataILi2EEENS1_11CopyFunctorIfbLi2ELi1ELi1EEEJNS0_4CopyIfbEEEEEvT_T0_DpT1_:
	.zero		3498


//--------------------- .nv.constant2._ZN2at6native55_GLOBAL__N__de093ff9_22_ForeachBinaryOpList_cu_a911ec4325multi_tensor_apply_kernelINS1_18TensorListMetadataILi2EEENS1_11CopyFunctorIfN3c108BFloat16ELi2ELi1ELi1EEEJNS0_4CopyIfS7_EEEEEvT_T0_DpT1_ --------------------------
	.section	.nv.constant2._ZN2at6native55_GLOBAL__N__de093ff9_22_ForeachBinaryOpList_cu_a911ec4325multi_tensor_apply_kernelINS1_18TensorListMetadataILi2EEENS1_11CopyFunctorIfN3c108BFloat16ELi2ELi1ELi1EEEJNS0_4CopyIfS7_EEEEEvT_T0_DpT1_,"a",@progbits
	.sectionflags	@""
	.align	4
.nv.constant2._ZN2at6native55_GLOBAL__N__de093ff9_22_ForeachBinaryOpList_cu_a911ec4325multi_tensor_apply_kernelINS1_18TensorListMetadataILi2EEENS1_11CopyFunctorIfN3c108BFloat16ELi2ELi1ELi1EEEJNS0_4CopyIfS7_EEEEEvT_T0_DpT1_:
        /*0000*/ 	.byte	0x40, 0x07, 0x00, 0x00, 0x00, 0x00, 0x00, 0x00


//--------------------- .nv.constant0._ZN2at6native55_GLOBAL__N__de093ff9_22_ForeachBinaryOpList_cu_a911ec4325multi_tensor_apply_kernelINS1_18TensorListMetadataILi2EEENS1_11CopyFunctorIfN3c108BFloat16ELi2ELi1ELi1EEEJNS0_4CopyIfS7_EEEEEvT_T0_DpT1_ --------------------------
	.section	.nv.constant0._ZN2at6native55_GLOBAL__N__de093ff9_22_ForeachBinaryOpList_cu_a911ec4325multi_tensor_apply_kernelINS1_18TensorListMetadataILi2EEENS1_11CopyFunctorIfN3c108BFloat16ELi2ELi1ELi1EEEJNS0_4CopyIfS7_EEEEEvT_T0_DpT1_,"a",@progbits
	.sectionflags	@""
	.align	4
.nv.constant0._ZN2at6native55_GLOBAL__N__de093ff9_22_ForeachBinaryOpList_cu_a911ec4325multi_tensor_apply_kernelINS1_18TensorListMetadataILi2EEENS1_11CopyFunctorIfN3c108BFloat16ELi2ELi1ELi1EEEJNS0_4CopyIfS7_EEEEEvT_T0_DpT1_:
	.zero		3498


//--------------------- .nv.constant2._ZN2at6native55_GLOBAL__N__de093ff9_22_ForeachBinaryOpList_cu_a911ec4325multi_tensor_apply_kernelINS1_18TensorListMetadataILi2EEENS1_11CopyFunctorIfN3c104HalfELi2ELi1ELi1EEEJNS0_4CopyIfS7_EEEEEvT_T0_DpT1_ --------------------------
	.section	.nv.constant2._ZN2at6native55_GLOBAL__N__de093ff9_22_ForeachBinaryOpList_cu_a911ec4325multi_tensor_apply_kernelINS1_18TensorListMetadataILi2EEENS1_11CopyFunctorIfN3c104HalfELi2ELi1ELi1EEEJNS0_4CopyIfS7_EEEEEvT_T0_DpT1_,"a",@progbits
	.sectionflags	@""
	.align	4
.nv.constant2._ZN2at6native55_GLOBAL__N__de093ff9_22_ForeachBinaryOpList_cu_a911ec4325multi_tensor_apply_kernelINS1_18TensorListMetadataILi2EEENS1_11CopyFunctorIfN3c104HalfELi2ELi1ELi1EEEJNS0_4CopyIfS7_EEEEEvT_T0_DpT1_:
        /*0000*/ 	.byte	0x40, 0x07, 0x00, 0x00, 0x00, 0x00, 0x00, 0x00


//--------------------- .nv.constant0._ZN2at6native55_GLOBAL__N__de093ff9_22_ForeachBinaryOpList_cu_a911ec4325multi_tensor_apply_kernelINS1_18TensorListMetadataILi2EEENS1_11CopyFunctorIfN3c104HalfELi2ELi1ELi1EEEJNS0_4CopyIfS7_EEEEEvT_T0_DpT1_ --------------------------
	.section	.nv.constant0._ZN2at6native55_GLOBAL__N__de093ff9_22_ForeachBinaryOpList_cu_a911ec4325multi_tensor_apply_kernelINS1_18TensorListMetadataILi2EEENS1_11CopyFunctorIfN3c104HalfELi2ELi1ELi1EEEJNS0_4CopyIfS7_EEEEEvT_T0_DpT1_,"a",@progbits
	.sectionflags	@""
	.align	4
.nv.constant0._ZN2at6native55_GLOBAL__N__de093ff9_22_ForeachBinaryOpList_cu_a911ec4325multi_tensor_apply_kernelINS1_18TensorListMetadataILi2EEENS1_11CopyFunctorIfN3c104HalfELi2ELi1ELi1EEEJNS0_4CopyIfS7_EEEEEvT_T0_DpT1_:
	.zero		3498


//--------------------- .nv.constant2._ZN2at6native55_GLOBAL__N__de093ff9_22_ForeachBinaryOpList_cu_a911ec4325multi_tensor_apply_kernelINS1_18TensorListMetadataILi2EEENS1_11CopyFunctorIfN3c107complexIfEELi2ELi1ELi1EEEJNS0_4CopyIfS8_EEEEEvT_T0_DpT1_ --------------------------
	.section	.nv.constant2._ZN2at6native55_GLOBAL__N__de093ff9_22_ForeachBinaryOpList_cu_a911ec4325multi_tensor_apply_kernelINS1_18TensorListMetadataILi2EEENS1_11CopyFunctorIfN3c107complexIfEELi2ELi1ELi1EEEJNS0_4CopyIfS8_EEEEEvT_T0_DpT1_,"a",@progbits
	.sectionflags	@""
	.align	4
.nv.constant2._ZN2at6native55_GLOBAL__N__de093ff9_22_ForeachBinaryOpList_cu_a911ec4325multi_tensor_apply_kernelINS1_18TensorListMetadataILi2EEENS1_11CopyFunctorIfN3c107complexIfEELi2ELi1ELi1EEEJNS0_4CopyIfS8_EEEEEvT_T0_DpT1_:
        /*0000*/ 	.byte	0x40, 0x07, 0x00, 0x00, 0x00, 0x00, 0x00, 0x00


//--------------------- .nv.constant0._ZN2at6native55_GLOBAL__N__de093ff9_22_ForeachBinaryOpList_cu_a911ec4325multi_tensor_apply_kernelINS1_18TensorListMetadataILi2EEENS1_11CopyFunctorIfN3c107complexIfEELi2ELi1ELi1EEEJNS0_4CopyIfS8_EEEEEvT_T0_DpT1_ --------------------------
	.section	.nv.constant0._ZN2at6native55_GLOBAL__N__de093ff9_22_ForeachBinaryOpList_cu_a911ec4325multi_tensor_apply_kernelINS1_18TensorListMetadataILi2EEENS1_11CopyFunctorIfN3c107complexIfEELi2ELi1ELi1EEEJNS0_4CopyIfS8_EEEEEvT_T0_DpT1_,"a",@progbits
	.sectionflags	@""
	.align	4
.nv.constant0._ZN2at6native55_GLOBAL__N__de093ff9_22_ForeachBinaryOpList_cu_a911ec4325multi_tensor_apply_kernelINS1_18TensorListMetadataILi2EEENS1_11CopyFunctorIfN3c107complexIfEELi2ELi1ELi1EEEJNS0_4CopyIfS8_EEEEEvT_T0_DpT1_:
	.zero		3498


//--------------------- .nv.constant2._ZN2at6native55_GLOBAL__N__de093ff9_22_ForeachBinaryOpList_cu_a911ec4325multi_tensor_apply_kernelINS1_18TensorListMetadataILi2EEENS1_11CopyFunctorIfN3c107complexIdEELi2ELi1ELi1EEEJNS0_4CopyIfS8_EEEEEvT_T0_DpT1_ --------------------------
	.section	.nv.constant2._ZN2at6native55_GLOBAL__N__de093ff9_22_ForeachBinaryOpList_cu_a911ec4325multi_tensor_apply_kernelINS1_18TensorListMetadataILi2EEENS1_11CopyFunctorIfN3c107complexIdEELi2ELi1ELi1EEEJNS0_4CopyIfS8_EEEEEvT_T0_DpT1_,"a",@progbits
	.sectionflags	@""
	.align	4
.nv.constant2._ZN2at6native55_GLOBAL__N__de093ff9_22_ForeachBinaryOpList_cu_a911ec4325multi_tensor_apply_kernelINS1_18TensorListMetadataILi2EEENS1_11CopyFunctorIfN3c107complexIdEELi2ELi1ELi1EEEJNS0_4CopyIfS8_EEEEEvT_T0_DpT1_:
        /*0000*/ 	.byte	0x40, 0x07, 0x00, 0x00, 0x00, 0x00, 0x00, 0x00, 0x00, 0x00, 0x00, 0xf0, 0xff, 0xff, 0x0f, 0x38


//--------------------- .nv.constant0._ZN2at6native55_GLOBAL__N__de093ff9_22_ForeachBinaryOpList_cu_a911ec4325multi_tensor_apply_kernelINS1_18TensorListMetadataILi2EEENS1_11CopyFunctorIfN3c107complexIdEELi2ELi1ELi1EEEJNS0_4CopyIfS8_EEEEEvT_T0_DpT1_ --------------------------
	.section	.nv.constant0._ZN2at6native55_GLOBAL__N__de093ff9_22_ForeachBinaryOpList_cu_a911ec4325multi_tensor_apply_kernelINS1_18TensorListMetadataILi2EEENS1_11CopyFunctorIfN3c107complexIdEELi2ELi1ELi1EEEJNS0_4CopyIfS8_EEEEEvT_T0_DpT1_,"a",@progbits
	.sectionflags	@""
	.align	4
.nv.constant0._ZN2at6native55_GLOBAL__N__de093ff9_22_ForeachBinaryOpList_cu_a911ec4325multi_tensor_apply_kernelINS1_18TensorListMetadataILi2EEENS1_11CopyFunctorIfN3c107complexIdEELi2ELi1ELi1EEEJNS0_4CopyIfS8_EEEEEvT_T0_DpT1_:
	.zero		3498


//--------------------- .nv.constant2._ZN2at6native55_GLOBAL__N__de093ff9_22_ForeachBinaryOpList_cu_a911ec4325multi_tensor_apply_kernelINS1_18TensorListMetadataILi2EEENS1_11CopyFunctorIfdLi2ELi1ELi1EEEJNS0_4CopyIfdEEEEEvT_T0_DpT1_ --------------------------
	.section	.nv.constant2._ZN2at6native55_GLOBAL__N__de093ff9_22_ForeachBinaryOpList_cu_a911ec4325multi_tensor_apply_kernelINS1_18TensorListMetadataILi2EEENS1_11CopyFunctorIfdLi2ELi1ELi1EEEJNS0_4CopyIfdEEEEEvT_T0_DpT1_,"a",@progbits
	.sectionflags	@""
	.align	4
.nv.constant2._ZN2at6native55_GLOBAL__N__de093ff9_22_ForeachBinaryOpList_cu_a911ec4325multi_tensor_apply_kernelINS1_18TensorListMetadataILi2EEENS1_11CopyFunctorIfdLi2ELi1ELi1EEEJNS0_4CopyIfdEEEEEvT_T0_DpT1_:
        /*0000*/ 	.byte	0x40, 0x07, 0x00, 0x00, 0x00, 0x00, 0x00, 0x00, 0x00, 0x00, 0x00, 0xf0, 0xff, 0xff, 0x0f, 0x38


//--------------------- .nv.constant0._ZN2at6native55_GLOBAL__N__de093ff9_22_ForeachBinaryOpList_cu_a911ec4325multi_tensor_apply_kernelINS1_18TensorListMetadataILi2EEENS1_11CopyFunctorIfdLi2ELi1ELi1EEEJNS0_4CopyIfdEEEEEvT_T0_DpT1_ --------------------------
	.section	.nv.constant0._ZN2at6native55_GLOBAL__N__de093ff9_22_ForeachBinaryOpList_cu_a911ec4325multi_tensor_apply_kernelINS1_18TensorListMetadataILi2EEENS1_11CopyFunctorIfdLi2ELi1ELi1EEEJNS0_4CopyIfdEEEEEvT_T0_DpT1_,"a",@progbits
	.sectionflags	@""
	.align	4
.nv.constant0._ZN2at6native55_GLOBAL__N__de093ff9_22_ForeachBinaryOpList_cu_a911ec4325multi_tensor_apply_kernelINS1_18TensorListMetadataILi2EEENS1_11CopyFunctorIfdLi2ELi1ELi1EEEJNS0_4CopyIfdEEEEEvT_T0_DpT1_:
	.zero		3498


//--------------------- .nv.constant2._ZN2at6native55_GLOBAL__N__de093ff9_22_ForeachBinaryOpList_cu_a911ec4325multi_tensor_apply_kernelINS1_18TensorListMetadataILi2EEENS1_11CopyFunctorIfiLi2ELi1ELi1EEEJNS0_4CopyIfiEEEEEvT_T0_DpT1_ --------------------------
	.section	.nv.constant2._ZN2at6native55_GLOBAL__N__de093ff9_22_ForeachBinaryOpList_cu_a911ec4325multi_tensor_apply_kernelINS1_18TensorListMetadataILi2EEENS1_11CopyFunctorIfiLi2ELi1ELi1EEEJNS0_4CopyIfiEEEEEvT_T0_DpT1_,"a",@progbits
	.sectionflags	@""
	.align	4
.nv.constant2._ZN2at6native55_GLOBAL__N__de093ff9_22_ForeachBinaryOpList_cu_a911ec4325multi_tensor_apply_kernelINS1_18TensorListMetadataILi2EEENS1_11CopyFunctorIfiLi2ELi1ELi1EEEJNS0_4CopyIfiEEEEEvT_T0_DpT1_:
        /*0000*/ 	.byte	0x40, 0x07, 0x00, 0x00, 0x00, 0x00, 0x00, 0x00


//--------------------- .nv.constant0._ZN2at6native55_GLOBAL__N__de093ff9_22_ForeachBinaryOpList_cu_a911ec4325multi_tensor_apply_kernelINS1_18TensorListMetadataILi2EEENS1_11CopyFunctorIfiLi2ELi1ELi1EEEJNS0_4CopyIfiEEEEEvT_T0_DpT1_ --------------------------
	.section	.nv.constant0._ZN2at6native55_GLOBAL__N__de093ff9_22_ForeachBinaryOpList_cu_a911ec4325multi_tensor_apply_kernelINS1_18TensorListMetadataILi2EEENS1_11CopyFunctorIfiLi2ELi1ELi1EEEJNS0_4CopyIfiEEEEEvT_T0_DpT1_,"a",@progbits
	.sectionflags	@""
	.align	4
.nv.constant0._ZN2at6native55_GLOBAL__N__de093ff9_22_ForeachBinaryOpList_cu_a911ec4325multi_tensor_apply_kernelINS1_18TensorListMetadataILi2EEENS1_11CopyFunctorIfiLi2ELi1ELi1EEEJNS0_4CopyIfiEEEEEvT_T0_DpT1_:
	.zero		3498


//--------------------- .nv.constant2._ZN2at6native55_GLOBAL__N__de093ff9_22_ForeachBinaryOpList_cu_a911ec4325multi_tensor_apply_kernelINS1_18TensorListMetadataILi2EEENS1_11CopyFunctorIfsLi2ELi1ELi1EEEJNS0_4CopyIfsEEEEEvT_T0_DpT1_ --------------------------
	.section	.nv.constant2._ZN2at6native55_GLOBAL__N__de093ff9_22_ForeachBinaryOpList_cu_a911ec4325multi_tensor_apply_kernelINS1_18TensorListMetadataILi2EEENS1_11CopyFunctorIfsLi2ELi1ELi1EEEJNS0_4CopyIfsEEEEEvT_T0_DpT1_,"a",@progbits
	.sectionflags	@""
	.align	4
.nv.constant2._ZN2at6native55_GLOBAL__N__de093ff9_22_ForeachBinaryOpList_cu_a911ec4325multi_tensor_apply_kernelINS1_18TensorListMetadataILi2EEENS1_11CopyFunctorIfsLi2ELi1ELi1EEEJNS0_4CopyIfsEEEEEvT_T0_DpT1_:
        /*0000*/ 	.byte	0x40, 0x07, 0x00, 0x00, 0x00, 0x00, 0x00, 0x00


//--------------------- .nv.constant0._ZN2at6native55_GLOBAL__N__de093ff9_22_ForeachBinaryOpList_cu_a911ec4325multi_tensor_apply_kernelINS1_18TensorListMetadataILi2EEENS1_11CopyFunctorIfsLi2ELi1ELi1EEEJNS0_4CopyIfsEEEEEvT_T0_DpT1_ --------------------------
	.section	.nv.constant0._ZN2at6native55_GLOBAL__N__de093ff9_22_ForeachBinaryOpList_cu_a911ec4325multi_tensor_apply_kernelINS1_18TensorListMetadataILi2EEENS1_11CopyFunctorIfsLi2ELi1ELi1EEEJNS0_4CopyIfsEEEEEvT_T0_DpT1_,"a",@progbits
	.sectionflags	@""
	.align	4
.nv.constant0._ZN2at6native55_GLOBAL__N__de093ff9_22_ForeachBinaryOpList_cu_a911ec4325multi_tensor_apply_kernelINS1_18TensorListMetadataILi2EEENS1_11CopyFunctorIfsLi2ELi1ELi1EEEJNS0_4CopyIfsEEEEEvT_T0_DpT1_:
	.zero		3498


//--------------------- .nv.constant2._ZN2at6native55_GLOBAL__N__de093ff9_22_ForeachBinaryOpList_cu_a911ec4325multi_tensor_apply_kernelINS1_18TensorListMetadataILi2EEENS1_11CopyFunctorIflLi2ELi1ELi1EEEJNS0_4CopyIflEEEEEvT_T0_DpT1_ --------------------------
	.section	.nv.constant2._ZN2at6native55_GLOBAL__N__de093ff9_22_ForeachBinaryOpList_cu_a911ec4325multi_tensor_apply_kernelINS1_18TensorListMetadataILi2EEENS1_11CopyFunctorIflLi2ELi1ELi1EEEJNS0_4CopyIflEEEEEvT_T0_DpT1_,"a",@progbits
	.sectionflags	@""
	.align	4
.nv.constant2._ZN2at6native55_GLOBAL__N__de093ff9_22_ForeachBinaryOpList_cu_a911ec4325multi_tensor_apply_kernelINS1_18TensorListMetadataILi2EEENS1_11CopyFunctorIflLi2ELi1ELi1EEEJNS0_4CopyIflEEEEEvT_T0_DpT1_:
        /*0000*/ 	.byte	0x40, 0x07, 0x00, 0x00, 0x00, 0x00, 0x00, 0x00


//--------------------- .nv.constant0._ZN2at6native55_GLOBAL__N__de093ff9_22_ForeachBinaryOpList_cu_a911ec4325multi_tensor_apply_kernelINS1_18TensorListMetadataILi2EEENS1_11CopyFunctorIflLi2ELi1ELi1EEEJNS0_4CopyIflEEEEEvT_T0_DpT1_ --------------------------
	.section	.nv.constant0._ZN2at6native55_GLOBAL__N__de093ff9_22_ForeachBinaryOpList_cu_a911ec4325multi_tensor_apply_kernelINS1_18TensorListMetadataILi2EEENS1_11CopyFunctorIflLi2ELi1ELi1EEEJNS0_4CopyIflEEEEEvT_T0_DpT1_,"a",@progbits
	.sectionflags	@""
	.align	4
.nv.constant0._ZN2at6native55_GLOBAL__N__de093ff9_22_ForeachBinaryOpList_cu_a911ec4325multi_tensor_apply_kernelINS1_18TensorListMetadataILi2EEENS1_11CopyFunctorIflLi2ELi1ELi1EEEJNS0_4CopyIflEEEEEvT_T0_DpT1_:
	.zero		3498


//--------------------- .nv.constant2._ZN2at6native55_GLOBAL__N__de093ff9_22_ForeachBinaryOpList_cu_a911ec4325multi_tensor_apply_kernelINS1_18TensorListMetadataILi2EEENS1_11CopyFunctorIfaLi2ELi1ELi1EEEJNS0_4CopyIfaEEEEEvT_T0_DpT1_ --------------------------
	.section	.nv.constant2._ZN2at6native55_GLOBAL__N__de093ff9_22_ForeachBinaryOpList_cu_a911ec4325multi_tensor_apply_kernelINS1_18TensorListMetadataILi2EEENS1_11CopyFunctorIfaLi2ELi1ELi1EEEJNS0_4CopyIfaEEEEEvT_T0_DpT1_,"a",@progbits
	.sectionflags	@""
	.align	4
.nv.constant2._ZN2at6native55_GLOBAL__N__de093ff9_22_ForeachBinaryOpList_cu_a911ec4325multi_tensor_apply_kernelINS1_18TensorListMetadataILi2EEENS1_11CopyFunctorIfaLi2ELi1ELi1EEEJNS0_4CopyIfaEEEEEvT_T0_DpT1_:
        /*0000*/ 	.byte	0x40, 0x07, 0x00, 0x00, 0x00, 0x00, 0x00, 0x00


//--------------------- .nv.constant0._ZN2at6native55_GLOBAL__N__de093ff9_22_ForeachBinaryOpList_cu_a911ec4325multi_tensor_apply_kernelINS1_18TensorListMetadataILi2EEENS1_11CopyFunctorIfaLi2ELi1ELi1EEEJNS0_4CopyIfaEEEEEvT_T0_DpT1_ --------------------------
	.section	.nv.constant0._ZN2at6native55_GLOBAL__N__de093ff9_22_ForeachBinaryOpList_cu_a911ec4325multi_tensor_apply_kernelINS1_18TensorListMetadataILi2EEENS1_11CopyFunctorIfaLi2ELi1ELi1EEEJNS0_4CopyIfaEEEEEvT_T0_DpT1_,"a",@progbits
	.sectionflags	@""
	.align	4
.nv.constant0._ZN2at6native55_GLOBAL__N__de093ff9_22_ForeachBinaryOpList_cu_a911ec4325multi_tensor_apply_kernelINS1_18TensorListMetadataILi2EEENS1_11CopyFunctorIfaLi2ELi1ELi1EEEJNS0_4CopyIfaEEEEEvT_T0_DpT1_:
	.zero		3498


//--------------------- .nv.constant2._ZN2at6native55_GLOBAL__N__de093ff9_22_ForeachBinaryOpList_cu_a911ec4325multi_tensor_apply_kernelINS1_18TensorListMetadataILi2EEENS1_11CopyFunctorIfhLi2ELi1ELi1EEEJNS0_4CopyIfhEEEEEvT_T0_DpT1_ --------------------------
	.section	.nv.constant2._ZN2at6native55_GLOBAL__N__de093ff9_22_ForeachBinaryOpList_cu_a911ec4325multi_tensor_apply_kernelINS1_18TensorListMetadataILi2EEENS1_11CopyFunctorIfhLi2ELi1ELi1EEEJNS0_4CopyIfhEEEEEvT_T0_DpT1_,"a",@progbits
	.sectionflags	@""
	.align	4
.nv.constant2._ZN2at6native55_GLOBAL__N__de093ff9_22_ForeachBinaryOpList_cu_a911ec4325multi_tensor_apply_kernelINS1_18TensorListMetadataILi2EEENS1_11CopyFunctorIfhLi2ELi1ELi1EEEJNS0_4CopyIfhEEEEEvT_T0_DpT1_:
        /*0000*/ 	.byte	0x40, 0x07, 0x00, 0x00, 0x00, 0x00, 0x00, 0x00


//--------------------- .nv.constant0._ZN2at6native55_GLOBAL__N__de093ff9_22_ForeachBinaryOpList_cu_a911ec4325multi_tensor_apply_kernelINS1_18TensorListMetadataILi2EEENS1_11CopyFunctorIfhLi2ELi1ELi1EEEJNS0_4CopyIfhEEEEEvT_T0_DpT1_ --------------------------
	.section	.nv.constant0._ZN2at6native55_GLOBAL__N__de093ff9_22_ForeachBinaryOpList_cu_a911ec4325multi_tensor_apply_kernelINS1_18TensorListMetadataILi2EEENS1_11CopyFunctorIfhLi2ELi1ELi1EEEJNS0_4CopyIfhEEEEEvT_T0_DpT1_,"a",@progbits
	.sectionflags	@""
	.align	4
.nv.constant0._ZN2at6native55_GLOBAL__N__de093ff9_22_ForeachBinaryOpList_cu_a911ec4325multi_tensor_apply_kernelINS1_18TensorListMetadataILi2EEENS1_11CopyFunctorIfhLi2ELi1ELi1EEEJNS0_4CopyIfhEEEEEvT_T0_DpT1_:
	.zero		3498


//--------------------- .nv.constant2._ZN2at6native55_GLOBAL__N__de093ff9_22_ForeachBinaryOpList_cu_a911ec4325multi_tensor_apply_kernelINS1_18TensorListMetadataILi2EEENS1_14UnaryOpFunctorIfLi2ELi1ELi1EEEJNS0_4CopyIffEEEEEvT_T0_DpT1_ --------------------------
	.section	.nv.constant2._ZN2at6native55_GLOBAL__N__de093ff9_22_ForeachBinaryOpList_cu_a911ec4325multi_tensor_apply_kernelINS1_18TensorListMetadataILi2EEENS1_14UnaryOpFunctorIfLi2ELi1ELi1EEEJNS0_4CopyIffEEEEEvT_T0_DpT1_,"a",@progbits
	.sectionflags	@""
	.align	4
.nv.constant2._ZN2at6native55_GLOBAL__N__de093ff9_22_ForeachBinaryOpList_cu_a911ec4325multi_tensor_apply_kernelINS1_18TensorListMetadataILi2EEENS1_14UnaryOpFunctorIfLi2ELi1ELi1EEEJNS0_4CopyIffEEEEEvT_T0_DpT1_:
        /*0000*/ 	.byte	0x40, 0x07, 0x00, 0x00, 0x00, 0x00, 0x00, 0x00


//--------------------- .nv.constant0._ZN2at6native55_GLOBAL__N__de093ff9_22_ForeachBinaryOpList_cu_a911ec4325multi_tensor_apply_kernelINS1_18TensorListMetadataILi2EEENS1_14UnaryOpFunctorIfLi2ELi1ELi1EEEJNS0_4CopyIffEEEEEvT_T0_DpT1_ --------------------------
	.section	.nv.constant0._ZN2at6native55_GLOBAL__N__de093ff9_22_ForeachBinaryOpList_cu_a911ec4325multi_tensor_apply_kernelINS1_18TensorListMetadataILi2EEENS1_14UnaryOpFunctorIfLi2ELi1ELi1EEEJNS0_4CopyIffEEEEEvT_T0_DpT1_,"a",@progbits
	.sectionflags	@""
	.align	4
.nv.constant0._ZN2at6native55_GLOBAL__N__de093ff9_22_ForeachBinaryOpList_cu_a911ec4325multi_tensor_apply_kernelINS1_18TensorListMetadataILi2EEENS1_14UnaryOpFunctorIfLi2ELi1ELi1EEEJNS0_4CopyIffEEEEEvT_T0_DpT1_:
	.zero		3498


//--------------------- .nv.constant2._ZN2at6native55_GLOBAL__N__de093ff9_22_ForeachBinaryOpList_cu_a911ec4325multi_tensor_apply_kernelINS1_18TensorListMetadataILi2EEENS1_11CopyFunctorIdN3c1015Float8_e5m2fnuzELi2ELi1ELi1EEEJNS0_4CopyIdS7_EEEEEvT_T0_DpT1_ --------------------------
	.section	.nv.constant2._ZN2at6native55_GLOBAL__N__de093ff9_22_ForeachBinaryOpList_cu_a911ec4325multi_tensor_apply_kernelINS1_18TensorListMetadataILi2EEENS1_11CopyFunctorIdN3c1015Float8_e5m2fnuzELi2ELi1ELi1EEEJNS0_4CopyIdS7_EEEEEvT_T0_DpT1_,"a",@progbits
	.sectionflags	@""
	.align	4
.nv.constant2._ZN2at6native55_GLOBAL__N__de093ff9_22_ForeachBinaryOpList_cu_a911ec4325multi_tensor_apply_kernelINS1_18TensorListMetadataILi2EEENS1_11CopyFunctorIdN3c1015Float8_e5m2fnuzELi2ELi1ELi1EEEJNS0_4CopyIdS7_EEEEEvT_T0_DpT1_:
        /*0000*/ 	.byte	0x40, 0x07, 0x00, 0x00, 0x00, 0x00, 0x00, 0x00


//--------------------- .nv.constant0._ZN2at6native55_GLOBAL__N__de093ff9_22_ForeachBinaryOpList_cu_a911ec4325multi_tensor_apply_kernelINS1_18TensorListMetadataILi2EEENS1_11CopyFunctorIdN3c1015Float8_e5m2fnuzELi2ELi1ELi1EEEJNS0_4CopyIdS7_EEEEEvT_T0_DpT1_ --------------------------
	.section	.nv.constant0._ZN2at6native55_GLOBAL__N__de093ff9_22_ForeachBinaryOpList_cu_a911ec4325multi_tensor_apply_kernelINS1_18TensorListMetadataILi2EEENS1_11CopyFunctorIdN3c1015Float8_e5m2fnuzELi2ELi1ELi1EEEJNS0_4CopyIdS7_EEEEEvT_T0_DpT1_,"a",@progbits
	.sectionflags	@""
	.align	4
.nv.constant0._ZN2at6native55_GLOBAL__N__de093ff9_22_ForeachBinaryOpList_cu_a911ec4325multi_tensor_apply_kernelINS1_18TensorListMetadataILi2EEENS1_11CopyFunctorIdN3c1015Float8_e5m2fnuzELi2ELi1ELi1EEEJNS0_4CopyIdS7_EEEEEvT_T0_DpT1_:
	.zero		3498


//--------------------- .nv.constant2._ZN2at6native55_GLOBAL__N__de093ff9_22_ForeachBinaryOpList_cu_a911ec4325multi_tensor_apply_kernelINS1_18TensorListMetadataILi2EEENS1_11CopyFunctorIdN3c1011Float8_e5m2ELi2ELi1ELi1EEEJNS0_4CopyIdS7_EEEEEvT_T0_DpT1_ --------------------------
	.section	.nv.constant2._ZN2at6native55_GLOBAL__N__de093ff9_22_ForeachBinaryOpList_cu_a911ec4325multi_tensor_apply_kernelINS1_18TensorListMetadataILi2EEENS1_11CopyFunctorIdN3c1011Float8_e5m2ELi2ELi1ELi1EEEJNS0_4CopyIdS7_EEEEEvT_T0_DpT1_,"a",@progbits
	.sectionflags	@""
	.align	4
.nv.constant2._ZN2at6native55_GLOBAL__N__de093ff9_22_ForeachBinaryOpList_cu_a911ec4325multi_tensor_apply_kernelINS1_18TensorListMetadataILi2EEENS1_11CopyFunctorIdN3c1011Float8_e5m2ELi2ELi1ELi1EEEJNS0_4CopyIdS7_EEEEEvT_T0_DpT1_:
        /*0000*/ 	.byte	0x40, 0x07, 0x00, 0x00, 0x00, 0x00, 0x00, 0x00


//--------------------- .nv.constant0._ZN2at6native55_GLOBAL__N__de093ff9_22_ForeachBinaryOpList_cu_a911ec4325multi_tensor_apply_kernelINS1_18TensorListMetadataILi2EEENS1_11CopyFunctorIdN3c1011Float8_e5m2ELi2ELi1ELi1EEEJNS0_4CopyIdS7_EEEEEvT_T0_DpT1_ --------------------------
	.section	.nv.constant0._ZN2at6native55_GLOBAL__N__de093ff9_22_ForeachBinaryOpList_cu_a911ec4325multi_tensor_apply_kernelINS1_18TensorListMetadataILi2EEENS1_11CopyFunctorIdN3c1011Float8_e5m2ELi2ELi1ELi1EEEJNS0_4CopyIdS7_EEEEEvT_T0_DpT1_,"a",@progbits
	.sectionflags	@""
	.align	4
.nv.constant0._ZN2at6native55_GLOBAL__N__de093ff9_22_ForeachBinaryOpList_cu_a911ec4325multi_tensor_apply_kernelINS1_18TensorListMetadataILi2EEENS1_11CopyFunctorIdN3c1011Float8_e5m2ELi2ELi1ELi1EEEJNS0_4CopyIdS7_EEEEEvT_T0_DpT1_:
	.zero		3498


//--------------------- .nv.constant2._ZN2at6native55_GLOBAL__N__de093ff9_22_ForeachBinaryOpList_cu_a911ec4325multi_tensor_apply_kernelINS1_18TensorListMetadataILi2EEENS1_11CopyFunctorIdN3c1015Float8_e4m3fnuzELi2ELi1ELi1EEEJNS0_4CopyIdS7_EEEEEvT_T0_DpT1_ --------------------------
	.section	.nv.constant2._ZN2at6native55_GLOBAL__N__de093ff9_22_ForeachBinaryOpList_cu_a911ec4325multi_tensor_apply_kernelINS1_18TensorListMetadataILi2EEENS1_11CopyFunctorIdN3c1015Float8_e4m3fnuzELi2ELi1ELi1EEEJNS0_4CopyIdS7_EEEEEvT_T0_DpT1_,"a",@progbits
	.sectionflags	@""
	.align	4
.nv.constant2._ZN2at6native55_GLOBAL__N__de093ff9_22_ForeachBinaryOpList_cu_a911ec4325multi_tensor_apply_kernelINS1_18TensorListMetadataILi2EEENS1_11CopyFunctorIdN3c1015Float8_e4m3fnuzELi2ELi1ELi1EEEJNS0_4CopyIdS7_EEEEEvT_T0_DpT1_:
        /*0000*/ 	.byte	0x40, 0x07, 0x00, 0x00, 0x00, 0x00, 0x00, 0x00


//--------------------- .nv.constant0._ZN2at6native55_GLOBAL__N__de093ff9_22_ForeachBinaryOpList_cu_a911ec4325multi_tensor_apply_kernelINS1_18TensorListMetadataILi2EEENS1_11CopyFunctorIdN3c1015Float8_e4m3fnuzELi2ELi1ELi1EEEJNS0_4CopyIdS7_EEEEEvT_T0_DpT1_ --------------------------
	.section	.nv.constant0._ZN2at6native55_GLOBAL__N__de093ff9_22_ForeachBinaryOpList_cu_a911ec4325multi_tensor_apply_kernelINS1_18TensorListMetadataILi2EEENS1_11CopyFunctorIdN3c1015Float8_e4m3fnuzELi2ELi1ELi1EEEJNS0_4CopyIdS7_EEEEEvT_T0_DpT1_,"a",@progbits
	.sectionflags	@""
	.align	4
.nv.constant0._ZN2at6native55_GLOBAL__N__de093ff9_22_ForeachBinaryOpList_cu_a911ec4325multi_tensor_apply_kernelINS1_18TensorListMetadataILi2EEENS1_11CopyFunctorIdN3c1015Float8_e4m3fnuzELi2ELi1ELi1EEEJNS0_4CopyIdS7_EEEEEvT_T0_DpT1_:
	.zero		3498


//--------------------- .nv.constant2._ZN2at6native55_GLOBAL__N__de093ff9_22_ForeachBinaryOpList_cu_a911ec4325multi_tensor_apply_kernelINS1_18TensorListMetadataILi2EEENS1_11CopyFunctorIdN3c1013Float8_e4m3fnELi2ELi1ELi1EEEJNS0_4CopyIdS7_EEEEEvT_T0_DpT1_ --------------------------
	.section	.nv.constant2._ZN2at6native55_GLOBAL__N__de093ff9_22_ForeachBinaryOpList_cu_a911ec4325multi_tensor_apply_kernelINS1_18TensorListMetadataILi2EEENS1_11CopyFunctorIdN3c1013Float8_e4m3fnELi2ELi1ELi1EEEJNS0_4CopyIdS7_EEEEEvT_T0_DpT1_,"a",@progbits
	.sectionflags	@""
	.align	4
.nv.constant2._ZN2at6native55_GLOBAL__N__de093ff9_22_ForeachBinaryOpList_cu_a911ec4325multi_tensor_apply_kernelINS1_18TensorListMetadataILi2EEENS1_11CopyFunctorIdN3c1013Float8_e4m3fnELi2ELi1ELi1EEEJNS0_4CopyIdS7_EEEEEvT_T0_DpT1_:
        /*0000*/ 	.byte	0x40, 0x07, 0x00, 0x00, 0x00, 0x00, 0x00, 0x00


//--------------------- .nv.constant0._ZN2at6native55_GLOBAL__N__de093ff9_22_ForeachBinaryOpList_cu_a911ec4325multi_tensor_apply_kernelINS1_18TensorListMetadataILi2EEENS1_11CopyFunctorIdN3c1013Float8_e4m3fnELi2ELi1ELi1EEEJNS0_4CopyIdS7_EEEEEvT_T0_DpT1_ --------------------------
	.section	.nv.constant0._ZN2at6native55_GLOBAL__N__de093ff9_22_ForeachBinaryOpList_cu_a911ec4325multi_tensor_apply_kernelINS1_18TensorListMetadataILi2EEENS1_11CopyFunctorIdN3c1013Float8_e4m3fnELi2ELi1ELi1EEEJNS0_4CopyIdS7_EEEEEvT_T0_DpT1_,"a",@progbits
	.sectionflags	@""
	.align	4
.nv.constant0._ZN2at6native55_GLOBAL__N__de093ff9_22_ForeachBinaryOpList_cu_a911ec4325multi_tensor_apply_kernelINS1_18TensorListMetadataILi2EEENS1_11CopyFunctorIdN3c1013Float8_e4m3fnELi2ELi1ELi1EEEJNS0_4CopyIdS7_EEEEEvT_T0_DpT1_:
	.zero		3498


//--------------------- .nv.constant2._ZN2at6native55_GLOBAL__N__de093ff9_22_ForeachBinaryOpList_cu_a911ec4325multi_tensor_apply_kernelINS1_18TensorListMetadataILi2EEENS1_11CopyFunctorIdbLi2ELi1ELi1EEEJNS0_4CopyIdbEEEEEvT_T0_DpT1_ --------------------------
	.section	.nv.constant2._ZN2at6native55_GLOBAL__N__de093ff9_22_ForeachBinaryOpList_cu_a911ec4325multi_tensor_apply_kernelINS1_18TensorListMetadataILi2EEENS1_11CopyFunctorIdbLi2ELi1ELi1EEEJNS0_4CopyIdbEEEEEvT_T0_DpT1_,"a",@progbits
	.sectionflags	@""
	.align	4
.nv.constant2._ZN2at6native55_GLOBAL__N__de093ff9_22_ForeachBinaryOpList_cu_a911ec4325multi_tensor_apply_kernelINS1_18TensorListMetadataILi2EEENS1_11CopyFunctorIdbLi2ELi1ELi1EEEJNS0_4CopyIdbEEEEEvT_T0_DpT1_:
        /*0000*/ 	.byte	0x40, 0x07, 0x00, 0x00, 0x00, 0x00, 0x00, 0x00


//--------------------- .nv.constant0._ZN2at6native55_GLOBAL__N__de093ff9_22_ForeachBinaryOpList_cu_a911ec4325multi_tensor_apply_kernelINS1_18TensorListMetadataILi2EEENS1_11CopyFunctorIdbLi2ELi1ELi1EEEJNS0_4CopyIdbEEEEEvT_T0_DpT1_ --------------------------
	.section	.nv.constant0._ZN2at6native55_GLOBAL__N__de093ff9_22_ForeachBinaryOpList_cu_a911ec4325multi_tensor_apply_kernelINS1_18TensorListMetadataILi2EEENS1_11CopyFunctorIdbLi2ELi1ELi1EEEJNS0_4CopyIdbEEEEEvT_T0_DpT1_,"a",@progbits
	.sectionflags	@""
	.align	4
.nv.constant0._ZN2at6native55_GLOBAL__N__de093ff9_22_ForeachBinaryOpList_cu_a911ec4325multi_tensor_apply_kernelINS1_18TensorListMetadataILi2EEENS1_11CopyFunctorIdbLi2ELi1ELi1EEEJNS0_4CopyIdbEEEEEvT_T0_DpT1_:
	.zero		3498


//--------------------- .nv.constant2._ZN2at6native55_GLOBAL__N__de093ff9_22_ForeachBinaryOpList_cu_a911ec4325multi_tensor_apply_kernelINS1_18TensorListMetadataILi2EEENS1_11CopyFunctorIdN3c108BFloat16ELi2ELi1ELi1EEEJNS0_4CopyIdS7_EEEEEvT_T0_DpT1_ --------------------------
	.section	.nv.constant2._ZN2at6native55_GLOBAL__N__de093ff9_22_ForeachBinaryOpList_cu_a911ec4325multi_tensor_apply_kernelINS1_18TensorListMetadataILi2EEENS1_11CopyFunctorIdN3c108BFloat16ELi2ELi1ELi1EEEJNS0_4CopyIdS7_EEEEEvT_T0_DpT1_,"a",@progbits
	.sectionflags	@""
	.align	4
.nv.constant2._ZN2at6native55_GLOBAL__N__de093ff9_22_ForeachBinaryOpList_cu_a911ec4325multi_tensor_apply_kernelINS1_18TensorListMetadataILi2EEENS1_11CopyFunctorIdN3c108BFloat16ELi2ELi1ELi1EEEJNS0_4CopyIdS7_EEEEEvT_T0_DpT1_:
        /*0000*/ 	.byte	0x40, 0x07, 0x00, 0x00, 0x00, 0x00, 0x00, 0x00


//--------------------- .nv.constant0._ZN2at6native55_GLOBAL__N__de093ff9_22_ForeachBinaryOpList_cu_a911ec4325multi_tensor_apply_kernelINS1_18TensorListMetadataILi2EEENS1_11CopyFunctorIdN3c108BFloat16ELi2ELi1ELi1EEEJNS0_4CopyIdS7_EEEEEvT_T0_DpT1_ --------------------------
	.section	.nv.constant0._ZN2at6native55_GLOBAL__N__de093ff9_22_ForeachBinaryOpList_cu_a911ec4325multi_tensor_apply_kernelINS1_18TensorListMetadataILi2EEENS1_11CopyFunctorIdN3c108BFloat16ELi2ELi1ELi1EEEJNS0_4CopyIdS7_EEEEEvT_T0_DpT1_,"a",@progbits
	.sectionflags	@""
	.align	4
.nv.constant0._ZN2at6native55_GLOBAL__N__de093ff9_22_ForeachBinaryOpList_cu_a911ec4325multi_tensor_apply_kernelINS1_18TensorListMetadataILi2EEENS1_11CopyFunctorIdN3c108BFloat16ELi2ELi1ELi1EEEJNS0_4CopyIdS7_EEEEEvT_T0_DpT1_:
	.zero		3498


//--------------------- .nv.constant2._ZN2at6native55_GLOBAL__N__de093ff9_22_ForeachBinaryOpList_cu_a911ec4325multi_tensor_apply_kernelINS1_18TensorListMetadataILi2EEENS1_11CopyFunctorIdN3c104HalfELi2ELi1ELi1EEEJNS0_4CopyIdS7_EEEEEvT_T0_DpT1_ --------------------------
	.section	.nv.constant2._ZN2at6native55_GLOBAL__N__de093ff9_22_ForeachBinaryOpList_cu_a911ec4325multi_tensor_apply_kernelINS1_18TensorListMetadataILi2EEENS1_11CopyFunctorIdN3c104HalfELi2ELi1ELi1EEEJNS0_4CopyIdS7_EEEEEvT_T0_DpT1_,"a",@progbits
	.sectionflags	@""
	.align	4
.nv.constant2._ZN2at6native55_GLOBAL__N__de093ff9_22_ForeachBinaryOpList_cu_a911ec4325multi_tensor_apply_kernelINS1_18TensorListMetadataILi2EEENS1_11CopyFunctorIdN3c104HalfELi2ELi1ELi1EEEJNS0_4CopyIdS7_EEEEEvT_T0_DpT1_:
        /*0000*/ 	.byte	0x40, 0x07, 0x00, 0x00, 0x00, 0x00, 0x00, 0x00


//--------------------- .nv.constant0._ZN2at6native55_GLOBAL__N__de093ff9_22_ForeachBinaryOpList_cu_a911ec4325multi_tensor_apply_kernelINS1_18TensorListMetadataILi2EEENS1_11CopyFunctorIdN3c104HalfELi2ELi1ELi1EEEJNS0_4CopyIdS7_EEEEEvT_T0_DpT1_ --------------------------
	.section	.nv.constant0._ZN2at6native55_GLOBAL__N__de093ff9_22_ForeachBinaryOpList_cu_a911ec4325multi_tensor_apply_kernelINS1_18TensorListMetadataILi2EEENS1_11CopyFunctorIdN3c104HalfELi2ELi1ELi1EEEJNS0_4CopyIdS7_EEEEEvT_T0_DpT1_,"a",@progbits
	.sectionflags	@""
	.align	4
.nv.constant0._ZN2at6native55_GLOBAL__N__de093ff9_22_ForeachBinaryOpList_cu_a911ec4325multi_tensor_apply_kernelINS1_18TensorListMetadataILi2EEENS1_11CopyFunctorIdN3c104HalfELi2ELi1ELi1EEEJNS0_4CopyIdS7_EEEEEvT_T0_DpT1_:
	.zero		3498


//--------------------- .nv.constant2._ZN2at6native55_GLOBAL__N__de093ff9_22_ForeachBinaryOpList_cu_a911ec4325multi_tensor_apply_kernelINS1_18TensorListMetadataILi2EEENS1_11CopyFunctorIdN3c107complexIfEELi2ELi1ELi1EEEJNS0_4CopyIdS8_EEEEEvT_T0_DpT1_ --------------------------
	.section	.nv.constant2._ZN2at6native55_GLOBAL__N__de093ff9_22_ForeachBinaryOpList_cu_a911ec4325multi_tensor_apply_kernelINS1_18TensorListMetadataILi2EEENS1_11CopyFunctorIdN3c107complexIfEELi2ELi1ELi1EEEJNS0_4CopyIdS8_EEEEEvT_T0_DpT1_,"a",@progbits
	.sectionflags	@""
	.align	4
.nv.constant2._ZN2at6native55_GLOBAL__N__de093ff9_22_ForeachBinaryOpList_cu_a911ec4325multi_tensor_apply_kernelINS1_18TensorListMetadataILi2EEENS1_11CopyFunctorIdN3c107complexIfEELi2ELi1ELi1EEEJNS0_4CopyIdS8_EEEEEvT_T0_DpT1_:
        /*0000*/ 	.byte	0x40, 0x07, 0x00, 0x00, 0x00, 0x00, 0x00, 0x00


//--------------------- .nv.constant0._ZN2at6native55_GLOBAL__N__de093ff9_22_ForeachBinaryOpList_cu_a911ec4325multi_tensor_apply_kernelINS1_18TensorListMetadataILi2EEENS1_11CopyFunctorIdN3c107complexIfEELi2ELi1ELi1EEEJNS0_4CopyIdS8_EEEEEvT_T0_DpT1_ --------------------------
	.section	.nv.constant0._ZN2at6native55_GLOBAL__N__de093ff9_22_ForeachBinaryOpList_cu_a911ec4325multi_tensor_apply_kernelINS1_18TensorListMetadataILi2EEENS1_11CopyFunctorIdN3c107complexIfEELi2ELi1ELi1EEEJNS0_4CopyIdS8_EEEEEvT_T0_DpT1_,"a",@progbits
	.sectionflags	@""
	.align	4
.nv.constant0._ZN2at6native55_GLOBAL__N__de093ff9_22_ForeachBinaryOpList_cu_a911ec4325multi_tensor_apply_kernelINS1_18TensorListMetadataILi2EEENS1_11CopyFunctorIdN3c107complexIfEELi2ELi1ELi1EEEJNS0_4CopyIdS8_EEEEEvT_T0_DpT1_:
	.zero		3498


//--------------------- .nv.constant2._ZN2at6native55_GLOBAL__N__de093ff9_22_ForeachBinaryOpList_cu_a911ec4325multi_tensor_apply_kernelINS1_18TensorListMetadataILi2EEENS1_11CopyFunctorIdN3c107complexIdEELi2ELi1ELi1EEEJNS0_4CopyIdS8_EEEEEvT_T0_DpT1_ --------------------------
	.section	.nv.constant2._ZN2at6native55_GLOBAL__N__de093ff9_22_ForeachBinaryOpList_cu_a911ec4325multi_tensor_apply_kernelINS1_18TensorListMetadataILi2EEENS1_11CopyFunctorIdN3c107complexIdEELi2ELi1ELi1EEEJNS0_4CopyIdS8_EEEEEvT_T0_DpT1_,"a",@progbits
	.sectionflags	@""
	.align	4
.nv.constant2._ZN2at6native55_GLOBAL__N__de093ff9_22_ForeachBinaryOpList_cu_a911ec4325multi_tensor_apply_kernelINS1_18TensorListMetadataILi2EEENS1_11CopyFunctorIdN3c107complexIdEELi2ELi1ELi1EEEJNS0_4CopyIdS8_EEEEEvT_T0_DpT1_:
        /*0000*/ 	.byte	0x40, 0x07, 0x00, 0x00, 0x00, 0x00, 0x00, 0x00


//--------------------- .nv.constant0._ZN2at6native55_GLOBAL__N__de093ff9_22_ForeachBinaryOpList_cu_a911ec4325multi_tensor_apply_kernelINS1_18TensorListMetadataILi2EEENS1_11CopyFunctorIdN3c107complexIdEELi2ELi1ELi1EEEJNS0_4CopyIdS8_EEEEEvT_T0_DpT1_ --------------------------
	.section	.nv.constant0._ZN2at6native55_GLOBAL__N__de093ff9_22_ForeachBinaryOpList_cu_a911ec4325multi_tensor_apply_kernelINS1_18TensorListMetadataILi2EEENS1_11CopyFunctorIdN3c107complexIdEELi2ELi1ELi1EEEJNS0_4CopyIdS8_EEEEEvT_T0_DpT1_,"a",@progbits
	.sectionflags	@""
	.align	4
.nv.constant0._ZN2at6native55_GLOBAL__N__de093ff9_22_ForeachBinaryOpList_cu_a911ec4325multi_tensor_apply_kernelINS1_18TensorListMetadataILi2EEENS1_11CopyFunctorIdN3c107complexIdEELi2ELi1ELi1EEEJNS0_4CopyIdS8_EEEEEvT_T0_DpT1_:
	.zero		3498


//--------------------- .nv.constant2._ZN2at6native55_GLOBAL__N__de093ff9_22_ForeachBinaryOpList_cu_a911ec4325multi_tensor_apply_kernelINS1_18TensorListMetadataILi2EEENS1_11CopyFunctorIdfLi2ELi1ELi1EEEJNS0_4CopyIdfEEEEEvT_T0_DpT1_ --------------------------
	.section	.nv.constant2._ZN2at6native55_GLOBAL__N__de093ff9_22_ForeachBinaryOpList_cu_a911ec4325multi_tensor_apply_kernelINS1_18TensorListMetadataILi2EEENS1_11CopyFunctorIdfLi2ELi1ELi1EEEJNS0_4CopyIdfEEEEEvT_T0_DpT1_,"a",@progbits
	.sectionflags	@""
	.align	4
.nv.constant2._ZN2at6native55_GLOBAL__N__de093ff9_22_ForeachBinaryOpList_cu_a911ec4325multi_tensor_apply_kernelINS1_18TensorListMetadataILi2EEENS1_11CopyFunctorIdfLi2ELi1ELi1EEEJNS0_4CopyIdfEEEEEvT_T0_DpT1_:
        /*0000*/ 	.byte	0x40, 0x07, 0x00, 0x00, 0x00, 0x00, 0x00, 0x00


//--------------------- .nv.constant0._ZN2at6native55_GLOBAL__N__de093ff9_22_ForeachBinaryOpList_cu_a911ec4325multi_tensor_apply_kernelINS1_18TensorListMetadataILi2EEENS1_11CopyFunctorIdfLi2ELi1ELi1EEEJNS0_4CopyIdfEEEEEvT_T0_DpT1_ --------------------------
	.section	.nv.constant0._ZN2at6native55_GLOBAL__N__de093ff9_22_ForeachBinaryOpList_cu_a911ec4325multi_tensor_apply_kernelINS1_18TensorListMetadataILi2EEENS1_11CopyFunctorIdfLi2ELi1ELi1EEEJNS0_4CopyIdfEEEEEvT_T0_DpT1_,"a",@progbits
	.sectionflags	@""
	.align	4
.nv.constant0._ZN2at6native55_GLOBAL__N__de093ff9_22_ForeachBinaryOpList_cu_a911ec4325multi_tensor_apply_kernelINS1_18TensorListMetadataILi2EEENS1_11CopyFunctorIdfLi2ELi1ELi1EEEJNS0_4CopyIdfEEEEEvT_T0_DpT1_:
	.zero		3498


//--------------------- .nv.constant2._ZN2at6native55_GLOBAL__N__de093ff9_22_ForeachBinaryOpList_cu_a911ec4325multi_tensor_apply_kernelINS1_18TensorListMetadataILi2EEENS1_11CopyFunctorIdiLi2ELi1ELi1EEEJNS0_4CopyIdiEEEEEvT_T0_DpT1_ --------------------------
	.section	.nv.constant2._ZN2at6native55_GLOBAL__N__de093ff9_22_ForeachBinaryOpList_cu_a911ec4325multi_tensor_apply_kernelINS1_18TensorListMetadataILi2EEENS1_11CopyFunctorIdiLi2ELi1ELi1EEEJNS0_4CopyIdiEEEEEvT_T0_DpT1_,"a",@progbits
	.sectionflags	@""
	.align	4
.nv.constant2._ZN2at6native55_GLOBAL__N__de093ff9_22_ForeachBinaryOpList_cu_a911ec4325multi_tensor_apply_kernelINS1_18TensorListMetadataILi2EEENS1_11CopyFunctorIdiLi2ELi1ELi1EEEJNS0_4CopyIdiEEEEEvT_T0_DpT1_:
        /*0000*/ 	.byte	0x40, 0x07, 0x00, 0x00, 0x00, 0x00, 0x00, 0x00


//--------------------- .nv.constant0._ZN2at6native55_GLOBAL__N__de093ff9_22_ForeachBinaryOpList_cu_a911ec4325multi_tensor_apply_kernelINS1_18TensorListMetadataILi2EEENS1_11CopyFunctorIdiLi2ELi1ELi1EEEJNS0_4CopyIdiEEEEEvT_T0_DpT1_ --------------------------
	.section	.nv.constant0._ZN2at6native55_GLOBAL__N__de093ff9_22_ForeachBinaryOpList_cu_a911ec4325multi_tensor_apply_kernelINS1_18TensorListMetadataILi2EEENS1_11CopyFunctorIdiLi2ELi1ELi1EEEJNS0_4CopyIdiEEEEEvT_T0_DpT1_,"a",@progbits
	.sectionflags	@""
	.align	4
.nv.constant0._ZN2at6native55_GLOBAL__N__de093ff9_22_ForeachBinaryOpList_cu_a911ec4325multi_tensor_apply_kernelINS1_18TensorListMetadataILi2EEENS1_11CopyFunctorIdiLi2ELi1ELi1EEEJNS0_4CopyIdiEEEEEvT_T0_DpT1_:
	.zero		3498


//--------------------- .nv.constant2._ZN2at6native55_GLOBAL__N__de093ff9_22_ForeachBinaryOpList_cu_a911ec4325multi_tensor_apply_kernelINS1_18TensorListMetadataILi2EEENS1_11CopyFunctorIdsLi2ELi1ELi1EEEJNS0_4CopyIdsEEEEEvT_T0_DpT1_ --------------------------
	.section	.nv.constant2._ZN2at6native55_GLOBAL__N__de093ff9_22_ForeachBinaryOpList_cu_a911ec4325multi_tensor_apply_kernelINS1_18TensorListMetadataILi2EEENS1_11CopyFunctorIdsLi2ELi1ELi1EEEJNS0_4CopyIdsEEEEEvT_T0_DpT1_,"a",@progbits
	.sectionflags	@""
	.align	4
.nv.constant2._ZN2at6native55_GLOBAL__N__de093ff9_22_ForeachBinaryOpList_cu_a911ec4325multi_tensor_apply_kernelINS1_18TensorListMetadataILi2EEENS1_11CopyFunctorIdsLi2ELi1ELi1EEEJNS0_4CopyIdsEEEEEvT_T0_DpT1_:
        /*0000*/ 	.byte	0x40, 0x07, 0x00, 0x00, 0x00, 0x00, 0x00, 0x00


//--------------------- .nv.constant0._ZN2at6native55_GLOBAL__N__de093ff9_22_ForeachBinaryOpList_cu_a911ec4325multi_tensor_apply_kernelINS1_18TensorListMetadataILi2EEENS1_11CopyFunctorIdsLi2ELi1ELi1EEEJNS0_4CopyIdsEEEEEvT_T0_DpT1_ --------------------------
	.section	.nv.constant0._ZN2at6native55_GLOBAL__N__de093ff9_22_ForeachBinaryOpList_cu_a911ec4325multi_tensor_apply_kernelINS1_18TensorListMetadataILi2EEENS1_11CopyFunctorIdsLi2ELi1ELi1EEEJNS0_4CopyIdsEEEEEvT_T0_DpT1_,"a",@progbits
	.sectionflags	@""
	.align	4
.nv.constant0._ZN2at6native55_GLOBAL__N__de093ff9_22_ForeachBinaryOpList_cu_a911ec4325multi_tensor_apply_kernelINS1_18TensorListMetadataILi2EEENS1_11CopyFunctorIdsLi2ELi1ELi1EEEJNS0_4CopyIdsEEEEEvT_T0_DpT1_:
	.zero		3498


//--------------------- .nv.constant2._ZN2at6native55_GLOBAL__N__de093ff9_22_ForeachBinaryOpList_cu_a911ec4325multi_tensor_apply_kernelINS1_18TensorListMetadataILi2EEENS1_11CopyFunctorIdlLi2ELi1ELi1EEEJNS0_4CopyIdlEEEEEvT_T0_DpT1_ --------------------------
	.section	.nv.constant2._ZN2at6native55_GLOBAL__N__de093ff9_22_ForeachBinaryOpList_cu_a911ec4325multi_tensor_apply_kernelINS1_18TensorListMetadataILi2EEENS1_11CopyFunctorIdlLi2ELi1ELi1EEEJNS0_4CopyIdlEEEEEvT_T0_DpT1_,"a",@progbits
	.sectionflags	@""
	.align	4
.nv.constant2._ZN2at6native55_GLOBAL__N__de093ff9_22_ForeachBinaryOpList_cu_a911ec4325multi_tensor_apply_kernelINS1_18TensorListMetadataILi2EEENS1_11CopyFunctorIdlLi2ELi1ELi1EEEJNS0_4CopyIdlEEEEEvT_T0_DpT1_:
        /*0000*/ 	.byte	0x40, 0x07, 0x00, 0x00, 0x00, 0x00, 0x00, 0x00


//--------------------- .nv.constant0._ZN2at6native55_GLOBAL__N__de093ff9_22_ForeachBinaryOpList_cu_a911ec4325multi_tensor_apply_kernelINS1_18TensorListMetadataILi2EEENS1_11CopyFunctorIdlLi2ELi1ELi1EEEJNS0_4CopyIdlEEEEEvT_T0_DpT1_ --------------------------
	.section	.nv.constant0._ZN2at6native55_GLOBAL__N__de093ff9_22_ForeachBinaryOpList_cu_a911ec4325multi_tensor_apply_kernelINS1_18TensorListMetadataILi2EEENS1_11CopyFunctorIdlLi2ELi1ELi1EEEJNS0_4CopyIdlEEEEEvT_T0_DpT1_,"a",@progbits
	.sectionflags	@""
	.align	4
.nv.constant0._ZN2at6native55_GLOBAL__N__de093ff9_22_ForeachBinaryOpList_cu_a911ec4325multi_tensor_apply_kernelINS1_18TensorListMetadataILi2EEENS1_11CopyFunctorIdlLi2ELi1ELi1EEEJNS0_4CopyIdlEEEEEvT_T0_DpT1_:
	.zero		3498


//--------------------- .nv.constant2._ZN2at6native55_GLOBAL__N__de093ff9_22_ForeachBinaryOpList_cu_a911ec4325multi_tensor_apply_kernelINS1_18TensorListMetadataILi2EEENS1_11CopyFunctorIdaLi2ELi1ELi1EEEJNS0_4CopyIdaEEEEEvT_T0_DpT1_ --------------------------
	.section	.nv.constant2._ZN2at6native55_GLOBAL__N__de093ff9_22_ForeachBinaryOpList_cu_a911ec4325multi_tensor_apply_kernelINS1_18TensorListMetadataILi2EEENS1_11CopyFunctorIdaLi2ELi1ELi1EEEJNS0_4CopyIdaEEEEEvT_T0_DpT1_,"a",@progbits
	.sectionflags	@""
	.align	4
.nv.constant2._ZN2at6native55_GLOBAL__N__de093ff9_22_ForeachBinaryOpList_cu_a911ec4325multi_tensor_apply_kernelINS1_18TensorListMetadataILi2EEENS1_11CopyFunctorIdaLi2ELi1ELi1EEEJNS0_4CopyIdaEEEEEvT_T0_DpT1_:
        /*0000*/ 	.byte	0x40, 0x07, 0x00, 0x00, 0x00, 0x00, 0x00, 0x00


//--------------------- .nv.constant0._ZN2at6native55_GLOBAL__N__de093ff9_22_ForeachBinaryOpList_cu_a911ec4325multi_tensor_apply_kernelINS1_18TensorListMetadataILi2EEENS1_11CopyFunctorIdaLi2ELi1ELi1EEEJNS0_4CopyIdaEEEEEvT_T0_DpT1_ --------------------------
	.section	.nv.constant0._ZN2at6native55_GLOBAL__N__de093ff9_22_ForeachBinaryOpList_cu_a911ec4325multi_tensor_apply_kernelINS1_18TensorListMetadataILi2EEENS1_11CopyFunctorIdaLi2ELi1ELi1EEEJNS0_4CopyIdaEEEEEvT_T0_DpT1_,"a",@progbits
	.sectionflags	@""
	.align	4
.nv.constant0._ZN2at6native55_GLOBAL__N__de093ff9_22_ForeachBinaryOpList_cu_a911ec4325multi_tensor_apply_kernelINS1_18TensorListMetadataILi2EEENS1_11CopyFunctorIdaLi2ELi1ELi1EEEJNS0_4CopyIdaEEEEEvT_T0_DpT1_:
	.zero		3498


//--------------------- .nv.constant2._ZN2at6native55_GLOBAL__N__de093ff9_22_ForeachBinaryOpList_cu_a911ec4325multi_tensor_apply_kernelINS1_18TensorListMetadataILi2EEENS1_11CopyFunctorIdhLi2ELi1ELi1EEEJNS0_4CopyIdhEEEEEvT_T0_DpT1_ --------------------------
	.section	.nv.constant2._ZN2at6native55_GLOBAL__N__de093ff9_22_ForeachBinaryOpList_cu_a911ec4325multi_tensor_apply_kernelINS1_18TensorListMetadataILi2EEENS1_11CopyFunctorIdhLi2ELi1ELi1EEEJNS0_4CopyIdhEEEEEvT_T0_DpT1_,"a",@progbits
	.sectionflags	@""
	.align	4
.nv.constant2._ZN2at6native55_GLOBAL__N__de093ff9_22_ForeachBinaryOpList_cu_a911ec4325multi_tensor_apply_kernelINS1_18TensorListMetadataILi2EEENS1_11CopyFunctorIdhLi2ELi1ELi1EEEJNS0_4CopyIdhEEEEEvT_T0_DpT1_:
        /*0000*/ 	.byte	0x40, 0x07, 0x00, 0x00, 0x00, 0x00, 0x00, 0x00


//--------------------- .nv.constant0._ZN2at6native55_GLOBAL__N__de093ff9_22_ForeachBinaryOpList_cu_a911ec4325multi_tensor_apply_kernelINS1_18TensorListMetadataILi2EEENS1_11CopyFunctorIdhLi2ELi1ELi1EEEJNS0_4CopyIdhEEEEEvT_T0_DpT1_ --------------------------
	.section	.nv.constant0._ZN2at6native55_GLOBAL__N__de093ff9_22_ForeachBinaryOpList_cu_a911ec4325multi_tensor_apply_kernelINS1_18TensorListMetadataILi2EEENS1_11CopyFunctorIdhLi2ELi1ELi1EEEJNS0_4CopyIdhEEEEEvT_T0_DpT1_,"a",@progbits
	.sectionflags	@""
	.align	4
.nv.constant0._ZN2at6native55_GLOBAL__N__de093ff9_22_ForeachBinaryOpList_cu_a911ec4325multi_tensor_apply_kernelINS1_18TensorListMetadataILi2EEENS1_11CopyFunctorIdhLi2ELi1ELi1EEEJNS0_4CopyIdhEEEEEvT_T0_DpT1_:
	.zero		3498


//--------------------- .nv.constant2._ZN2at6native55_GLOBAL__N__de093ff9_22_ForeachBinaryOpList_cu_a911ec4325multi_tensor_apply_kernelINS1_18TensorListMetadataILi2EEENS1_14UnaryOpFunctorIdLi2ELi1ELi1EEEJNS0_4CopyIddEEEEEvT_T0_DpT1_ --------------------------
	.section	.nv.constant2._ZN2at6native55_GLOBAL__N__de093ff9_22_ForeachBinaryOpList_cu_a911ec4325multi_tensor_apply_kernelINS1_18TensorListMetadataILi2EEENS1_14UnaryOpFunctorIdLi2ELi1ELi1EEEJNS0_4CopyIddEEEEEvT_T0_DpT1_,"a",@progbits
	.sectionflags	@""
	.align	4
.nv.constant2._ZN2at6native55_GLOBAL__N__de093ff9_22_ForeachBinaryOpList_cu_a911ec4325multi_tensor_apply_kernelINS1_18TensorListMetadataILi2EEENS1_14UnaryOpFunctorIdLi2ELi1ELi1EEEJNS0_4CopyIddEEEEEvT_T0_DpT1_:
        /*0000*/ 	.byte	0x40, 0x07, 0x00, 0x00, 0x00, 0x00, 0x00, 0x00


//--------------------- .nv.constant0._ZN2at6native55_GLOBAL__N__de093ff9_22_ForeachBinaryOpList_cu_a911ec4325multi_tensor_apply_kernelINS1_18TensorListMetadataILi2EEENS1_14UnaryOpFunctorIdLi2ELi1ELi1EEEJNS0_4CopyIddEEEEEvT_T0_DpT1_ --------------------------
	.section	.nv.constant0._ZN2at6native55_GLOBAL__N__de093ff9_22_ForeachBinaryOpList_cu_a911ec4325multi_tensor_apply_kernelINS1_18TensorListMetadataILi2EEENS1_14UnaryOpFunctorIdLi2ELi1ELi1EEEJNS0_4CopyIddEEEEEvT_T0_DpT1_,"a",@progbits
	.sectionflags	@""
	.align	4
.nv.constant0._ZN2at6native55_GLOBAL__N__de093ff9_22_ForeachBinaryOpList_cu_a911ec4325multi_tensor_apply_kernelINS1_18TensorListMetadataILi2EEENS1_14UnaryOpFunctorIdLi2ELi1ELi1EEEJNS0_4CopyIddEEEEEvT_T0_DpT1_:
	.zero		3498


//--------------------- .nv.constant2._ZN2at6native55_GLOBAL__N__de093ff9_22_ForeachBinaryOpList_cu_a911ec4325multi_tensor_apply_kernelINS1_18TensorListMetadataILi2EEENS1_11CopyFunctorIsN3c1015Float8_e5m2fnuzELi2ELi1ELi1EEEJNS0_4CopyIsS7_EEEEEvT_T0_DpT1_ --------------------------
	.section	.nv.constant2._ZN2at6native55_GLOBAL__N__de093ff9_22_ForeachBinaryOpList_cu_a911ec4325multi_tensor_apply_kernelINS1_18TensorListMetadataILi2EEENS1_11CopyFunctorIsN3c1015Float8_e5m2fnuzELi2ELi1ELi1EEEJNS0_4CopyIsS7_EEEEEvT_T0_DpT1_,"a",@progbits
	.sectionflags	@""
	.align	4
.nv.constant2._ZN2at6native55_GLOBAL__N__de093ff9_22_ForeachBinaryOpList_cu_a911ec4325multi_tensor_apply_kernelINS1_18TensorListMetadataILi2EEENS1_11CopyFunctorIsN3c1015Float8_e5m2fnuzELi2ELi1ELi1EEEJNS0_4CopyIsS7_EEEEEvT_T0_DpT1_:
        /*0000*/ 	.byte	0x40, 0x07, 0x00, 0x00, 0x00, 0x00, 0x00, 0x00


//--------------------- .nv.constant0._ZN2at6native55_GLOBAL__N__de093ff9_22_ForeachBinaryOpList_cu_a911ec4325multi_tensor_apply_kernelINS1_18TensorListMetadataILi2EEENS1_11CopyFunctorIsN3c1015Float8_e5m2fnuzELi2ELi1ELi1EEEJNS0_4CopyIsS7_EEEEEvT_T0_DpT1_ --------------------------
	.section	.nv.constant0._ZN2at6native55_GLOBAL__N__de093ff9_22_ForeachBinaryOpList_cu_a911ec4325multi_tensor_apply_kernelINS1_18TensorListMetadataILi2EEENS1_11CopyFunctorIsN3c1015Float8_e5m2fnuzELi2ELi1ELi1EEEJNS0_4CopyIsS7_EEEEEvT_T0_DpT1_,"a",@progbits
	.sectionflags	@""
	.align	4
.nv.constant0._ZN2at6native55_GLOBAL__N__de093ff9_22_ForeachBinaryOpList_cu_a911ec4325multi_tensor_apply_kernelINS1_18TensorListMetadataILi2EEENS1_11CopyFunctorIsN3c1015Float8_e5m2fnuzELi2ELi1ELi1EEEJNS0_4CopyIsS7_EEEEEvT_T0_DpT1_:
	.zero		3498


//--------------------- .nv.constant2._ZN2at6native55_GLOBAL__N__de093ff9_22_ForeachBinaryOpList_cu_a911ec4325multi_tensor_apply_kernelINS1_18TensorListMetadataILi2EEENS1_11CopyFunctorIsN3c1011Float8_e5m2ELi2ELi1ELi1EEEJNS0_4CopyIsS7_EEEEEvT_T0_DpT1_ --------------------------
	.section	.nv.constant2._ZN2at6native55_GLOBAL__N__de093ff9_22_ForeachBinaryOpList_cu_a911ec4325multi_tensor_apply_kernelINS1_18TensorListMetadataILi2EEENS1_11CopyFunctorIsN3c1011Float8_e5m2ELi2ELi1ELi1EEEJNS0_4CopyIsS7_EEEEEvT_T0_DpT1_,"a",@progbits
	.sectionflags	@""
	.align	4
.nv.constant2._ZN2at6native55_GLOBAL__N__de093ff9_22_ForeachBinaryOpList_cu_a911ec4325multi_tensor_apply_kernelINS1_18TensorListMetadataILi2EEENS1_11CopyFunctorIsN3c1011Float8_e5m2ELi2ELi1ELi1EEEJNS0_4CopyIsS7_EEEEEvT_T0_DpT1_:
        /*0000*/ 	.byte	0x40, 0x07, 0x00, 0x00, 0x00, 0x00, 0x00, 0x00


//--------------------- .nv.constant0._ZN2at6native55_GLOBAL__N__de093ff9_22_ForeachBinaryOpList_cu_a911ec4325multi_tensor_apply_kernelINS1_18TensorListMetadataILi2EEENS1_11CopyFunctorIsN3c1011Float8_e5m2ELi2ELi1ELi1EEEJNS0_4CopyIsS7_EEEEEvT_T0_DpT1_ --------------------------
	.section	.nv.constant0._ZN2at6native55_GLOBAL__N__de093ff9_22_ForeachBinaryOpList_cu_a911ec4325multi_tensor_apply_kernelINS1_18TensorListMetadataILi2EEENS1_11CopyFunctorIsN3c1011Float8_e5m2ELi2ELi1ELi1EEEJNS0_4CopyIsS7_EEEEEvT_T0_DpT1_,"a",@progbits
	.sectionflags	@""
	.align	4
.nv.constant0._ZN2at6native55_GLOBAL__N__de093ff9_22_ForeachBinaryOpList_cu_a911ec4325multi_tensor_apply_kernelINS1_18TensorListMetadataILi2EEENS1_11CopyFunctorIsN3c1011Float8_e5m2ELi2ELi1ELi1EEEJNS0_4CopyIsS7_EEEEEvT_T0_DpT1_:
	.zero		3498


//--------------------- .nv.constant2._ZN2at6native55_GLOBAL__N__de093ff9_22_ForeachBinaryOpList_cu_a911ec4325multi_tensor_apply_kernelINS1_18TensorListMetadataILi2EEENS1_11CopyFunctorIsN3c1015Float8_e4m3fnuzELi2ELi1ELi1EEEJNS0_4CopyIsS7_EEEEEvT_T0_DpT1_ --------------------------
	.section	.nv.constant2._ZN2at6native55_GLOBAL__N__de093ff9_22_ForeachBinaryOpList_cu_a911ec4325multi_tensor_apply_kernelINS1_18TensorListMetadataILi2EEENS1_11CopyFunctorIsN3c1015Float8_e4m3fnuzELi2ELi1ELi1EEEJNS0_4CopyIsS7_EEEEEvT_T0_DpT1_,"a",@progbits
	.sectionflags	@""
	.align	4
.nv.constant2._ZN2at6native55_GLOBAL__N__de093ff9_22_ForeachBinaryOpList_cu_a911ec4325multi_tensor_apply_kernelINS1_18TensorListMetadataILi2EEENS1_11CopyFunctorIsN3c1015Float8_e4m3fnuzELi2ELi1ELi1EEEJNS0_4CopyIsS7_EEEEEvT_T0_DpT1_:
        /*0000*/ 	.byte	0x40, 0x07, 0x00, 0x00, 0x00, 0x00, 0x00, 0x00


//--------------------- .nv.constant0._ZN2at6native55_GLOBAL__N__de093ff9_22_ForeachBinaryOpList_cu_a911ec4325multi_tensor_apply_kernelINS1_18TensorListMetadataILi2EEENS1_11CopyFunctorIsN3c1015Float8_e4m3fnuzELi2ELi1ELi1EEEJNS0_4CopyIsS7_EEEEEvT_T0_DpT1_ --------------------------
	.section	.nv.constant0._ZN2at6native55_GLOBAL__N__de093ff9_22_ForeachBinaryOpList_cu_a911ec4325multi_tensor_apply_kernelINS1_18TensorListMetadataILi2EEENS1_11CopyFunctorIsN3c1015Float8_e4m3fnuzELi2ELi1ELi1EEEJNS0_4CopyIsS7_EEEEEvT_T0_DpT1_,"a",@progbits
	.sectionflags	@""
	.align	4
.nv.constant0._ZN2at6native55_GLOBAL__N__de093ff9_22_ForeachBinaryOpList_cu_a911ec4325multi_tensor_apply_kernelINS1_18TensorListMetadataILi2EEENS1_11CopyFunctorIsN3c1015Float8_e4m3fnuzELi2ELi1ELi1EEEJNS0_4CopyIsS7_EEEEEvT_T0_DpT1_:
	.zero		3498


//--------------------- .nv.constant2._ZN2at6native55_GLOBAL__N__de093ff9_22_ForeachBinaryOpList_cu_a911ec4325multi_tensor_apply_kernelINS1_18TensorListMetadataILi2EEENS1_11CopyFunctorIsN3c1013Float8_e4m3fnELi2ELi1ELi1EEEJNS0_4CopyIsS7_EEEEEvT_T0_DpT1_ --------------------------
	.section	.nv.constant2._ZN2at6native55_GLOBAL__N__de093ff9_22_ForeachBinaryOpList_cu_a911ec4325multi_tensor_apply_kernelINS1_18TensorListMetadataILi2EEENS1_11CopyFunctorIsN3c1013Float8_e4m3fnELi2ELi1ELi1EEEJNS0_4CopyIsS7_EEEEEvT_T0_DpT1_,"a",@progbits
	.sectionflags	@""
	.align	4
.nv.constant2._ZN2at6native55_GLOBAL__N__de093ff9_22_ForeachBinaryOpList_cu_a911ec4325multi_tensor_apply_kernelINS1_18TensorListMetadataILi2EEENS1_11CopyFunctorIsN3c1013Float8_e4m3fnELi2ELi1ELi1EEEJNS0_4CopyIsS7_EEEEEvT_T0_DpT1_:
        /*0000*/ 	.byte	0x40, 0x07, 0x00, 0x00, 0x00, 0x00, 0x00, 0x00


//--------------------- .nv.constant0._ZN2at6native55_GLOBAL__N__de093ff9_22_ForeachBinaryOpList_cu_a911ec4325multi_tensor_apply_kernelINS1_18TensorListMetadataILi2EEENS1_11CopyFunctorIsN3c1013Float8_e4m3fnELi2ELi1ELi1EEEJNS0_4CopyIsS7_EEEEEvT_T0_DpT1_ --------------------------
	.section	.nv.constant0._ZN2at6native55_GLOBAL__N__de093ff9_22_ForeachBinaryOpList_cu_a911ec4325multi_tensor_apply_kernelINS1_18TensorListMetadataILi2EEENS1_11CopyFunctorIsN3c1013Float8_e4m3fnELi2ELi1ELi1EEEJNS0_4CopyIsS7_EEEEEvT_T0_DpT1_,"a",@progbits
	.sectionflags	@""
	.align	4
.nv.constant0._ZN2at6native55_GLOBAL__N__de093ff9_22_ForeachBinaryOpList_cu_a911ec4325multi_tensor_apply_kernelINS1_18TensorListMetadataILi2EEENS1_11CopyFunctorIsN3c1013Float8_e4m3fnELi2ELi1ELi1EEEJNS0_4CopyIsS7_EEEEEvT_T0_DpT1_:
	.zero		3498


//--------------------- .nv.constant2._ZN2at6native55_GLOBAL__N__de093ff9_22_ForeachBinaryOpList_cu_a911ec4325multi_tensor_apply_kernelINS1_18TensorListMetadataILi2EEENS1_11CopyFunctorIsbLi2ELi1ELi1EEEJNS0_4CopyIsbEEEEEvT_T0_DpT1_ --------------------------
	.section	.nv.constant2._ZN2at6native55_GLOBAL__N__de093ff9_22_ForeachBinaryOpList_cu_a911ec4325multi_tensor_apply_kernelINS1_18TensorListMetadataILi2EEENS1_11CopyFunctorIsbLi2ELi1ELi1EEEJNS0_4CopyIsbEEEEEvT_T0_DpT1_,"a",@progbits
	.sectionflags	@""
	.align	4
.nv.constant2._ZN2at6native55_GLOBAL__N__de093ff9_22_ForeachBinaryOpList_cu_a911ec4325multi_tensor_apply_kernelINS1_18TensorListMetadataILi2EEENS1_11CopyFunctorIsbLi2ELi1ELi1EEEJNS0_4CopyIsbEEEEEvT_T0_DpT1_:
        /*0000*/ 	.byte	0x40, 0x07, 0x00, 0x00, 0x00, 0x00, 0x00, 0x00


//--------------------- .nv.constant0._ZN2at6native55_GLOBAL__N__de093ff9_22_ForeachBinaryOpList_cu_a911ec4325multi_tensor_apply_kernelINS1_18TensorListMetadataILi2EEENS1_11CopyFunctorIsbLi2ELi1ELi1EEEJNS0_4CopyIsbEEEEEvT_T0_DpT1_ --------------------------
	.section	.nv.constant0._ZN2at6native55_GLOBAL__N__de093ff9_22_ForeachBinaryOpList_cu_a911ec4325multi_tensor_apply_kernelINS1_18TensorListMetadataILi2EEENS1_11CopyFunctorIsbLi2ELi1ELi1EEEJNS0_4CopyIsbEEEEEvT_T0_DpT1_,"a",@progbits
	.sectionflags	@""
	.align	4
.nv.constant0._ZN2at6native55_GLOBAL__N__de093ff9_22_ForeachBinaryOpList_cu_a911ec4325multi_tensor_apply_kernelINS1_18TensorListMetadataILi2EEENS1_11CopyFunctorIsbLi2ELi1ELi1EEEJNS0_4CopyIsbEEEEEvT_T0_DpT1_:
	.zero		3498


//--------------------- .nv.constant2._ZN2at6native55_GLOBAL__N__de093ff9_22_ForeachBinaryOpList_cu_a911ec4325multi_tensor_apply_kernelINS1_18TensorListMetadataILi2EEENS1_11CopyFunctorIsN3c108BFloat16ELi2ELi1ELi1EEEJNS0_4CopyIsS7_EEEEEvT_T0_DpT1_ --------------------------
	.section	.nv.constant2._ZN2at6native55_GLOBAL__N__de093ff9_22_ForeachBinaryOpList_cu_a911ec4325multi_tensor_apply_kernelINS1_18TensorListMetadataILi2EEENS1_11CopyFunctorIsN3c108BFloat16ELi2ELi1ELi1EEEJNS0_4CopyIsS7_EEEEEvT_T0_DpT1_,"a",@progbits
	.sectionflags	@""
	.align	4
.nv.constant2._ZN2at6native55_GLOBAL__N__de093ff9_22_ForeachBinaryOpList_cu_a911ec4325multi_tensor_apply_kernelINS1_18TensorListMetadataILi2EEENS1_11CopyFunctorIsN3c108BFloat16ELi2ELi1ELi1EEEJNS0_4CopyIsS7_EEEEEvT_T0_DpT1_:
        /*0000*/ 	.byte	0x40, 0x07, 0x00, 0x00, 0x00, 0x00, 0x00, 0x00


//--------------------- .nv.constant0._ZN2at6native55_GLOBAL__N__de093ff9_22_ForeachBinaryOpList_cu_a911ec4325multi_tensor_apply_kernelINS1_18TensorListMetadataILi2EEENS1_11CopyFunctorIsN3c108BFloat16ELi2ELi1ELi1EEEJNS0_4CopyIsS7_EEEEEvT_T0_DpT1_ --------------------------
	.section	.nv.constant0._ZN2at6native55_GLOBAL__N__de093ff9_22_ForeachBinaryOpList_cu_a911ec4325multi_tensor_apply_kernelINS1_18TensorListMetadataILi2EEENS1_11CopyFunctorIsN3c108BFloat16ELi2ELi1ELi1EEEJNS0_4CopyIsS7_EEEEEvT_T0_DpT1_,"a",@progbits
	.sectionflags	@""
	.align	4
.nv.constant0._ZN2at6native55_GLOBAL__N__de093ff9_22_ForeachBinaryOpList_cu_a911ec4325multi_tensor_apply_kernelINS1_18TensorListMetadataILi2EEENS1_11CopyFunctorIsN3c108BFloat16ELi2ELi1ELi1EEEJNS0_4CopyIsS7_EEEEEvT_T0_DpT1_:
	.zero		3498


//--------------------- .nv.constant2._ZN2at6native55_GLOBAL__N__de093ff9_22_ForeachBinaryOpList_cu_a911ec4325multi_tensor_apply_kernelINS1_18TensorListMetadataILi2EEENS1_11CopyFunctorIsN3c104HalfELi2ELi1ELi1EEEJNS0_4CopyIsS7_EEEEEvT_T0_DpT1_ --------------------------
	.section	.nv.constant2._ZN2at6native55_GLOBAL__N__de093ff9_22_ForeachBinaryOpList_cu_a911ec4325multi_tensor_apply_kernelINS1_18TensorListMetadataILi2EEENS1_11CopyFunctorIsN3c104HalfELi2ELi1ELi1EEEJNS0_4CopyIsS7_EEEEEvT_T0_DpT1_,"a",@progbits
	.sectionflags	@""
	.align	4
.nv.constant2._ZN2at6native55_GLOBAL__N__de093ff9_22_ForeachBinaryOpList_cu_a911ec4325multi_tensor_apply_kernelINS1_18TensorListMetadataILi2EEENS1_11CopyFunctorIsN3c104HalfELi2ELi1ELi1EEEJNS0_4CopyIsS7_EEEEEvT_T0_DpT1_:
        /*0000*/ 	.byte	0x40, 0x07, 0x00, 0x00, 0x00, 0x00, 0x00, 0x00


//--------------------- .nv.constant0._ZN2at6native55_GLOBAL__N__de093ff9_22_ForeachBinaryOpList_cu_a911ec4325multi_tensor_apply_kernelINS1_18TensorListMetadataILi2EEENS1_11CopyFunctorIsN3c104HalfELi2ELi1ELi1EEEJNS0_4CopyIsS7_EEEEEvT_T0_DpT1_ --------------------------
	.section	.nv.constant0._ZN2at6native55_GLOBAL__N__de093ff9_22_ForeachBinaryOpList_cu_a911ec4325multi_tensor_apply_kernelINS1_18TensorListMetadataILi2EEENS1_11CopyFunctorIsN3c104HalfELi2ELi1ELi1EEEJNS0_4CopyIsS7_EEEEEvT_T0_DpT1_,"a",@progbits
	.sectionflags	@""
	.align	4
.nv.constant0._ZN2at6native55_GLOBAL__N__de093ff9_22_ForeachBinaryOpList_cu_a911ec4325multi_tensor_apply_kernelINS1_18TensorListMetadataILi2EEENS1_11CopyFunctorIsN3c104HalfELi2ELi1ELi1EEEJNS0_4CopyIsS7_EEEEEvT_T0_DpT1_:
	.zero		3498


//--------------------- .nv.constant2._ZN2at6native55_GLOBAL__N__de093ff9_22_ForeachBinaryOpList_cu_a911ec4325multi_tensor_apply_kernelINS1_18TensorListMetadataILi2EEENS1_11CopyFunctorIsN3c107complexIfEELi2ELi1ELi1EEEJNS0_4CopyIsS8_EEEEEvT_T0_DpT1_ --------------------------
	.section	.nv.constant2._ZN2at6native55_GLOBAL__N__de093ff9_22_ForeachBinaryOpList_cu_a911ec4325multi_tensor_apply_kernelINS1_18TensorListMetadataILi2EEENS1_11CopyFunctorIsN3c107complexIfEELi2ELi1ELi1EEEJNS0_4CopyIsS8_EEEEEvT_T0_DpT1_,"a",@progbits
	.sectionflags	@""
	.align	4
.nv.constant2._ZN2at6native55_GLOBAL__N__de093ff9_22_ForeachBinaryOpList_cu_a911ec4325multi_tensor_apply_kernelINS1_18TensorListMetadataILi2EEENS1_11CopyFunctorIsN3c107complexIfEELi2ELi1ELi1EEEJNS0_4CopyIsS8_EEEEEvT_T0_DpT1_:
        /*0000*/ 	.byte	0x40, 0x07, 0x00, 0x00, 0x00, 0x00, 0x00, 0x00


//--------------------- .nv.constant0._ZN2at6native55_GLOBAL__N__de093ff9_22_ForeachBinaryOpList_cu_a911ec4325multi_tensor_apply_kernelINS1_18TensorListMetadataILi2EEENS1_11CopyFunctorIsN3c107complexIfEELi2ELi1ELi1EEEJNS0_4CopyIsS8_EEEEEvT_T0_DpT1_ --------------------------
	.section	.nv.constant0._ZN2at6native55_GLOBAL__N__de093ff9_22_ForeachBinaryOpList_cu_a911ec4325multi_tensor_apply_kernelINS1_18TensorListMetadataILi2EEENS1_11CopyFunctorIsN3c107complexIfEELi2ELi1ELi1EEEJNS0_4CopyIsS8_EEEEEvT_T0_DpT1_,"a",@progbits
	.sectionflags	@""
	.align	4
.nv.constant0._ZN2at6native55_GLOBAL__N__de093ff9_22_ForeachBinaryOpList_cu_a911ec4325multi_tensor_apply_kernelINS1_18TensorListMetadataILi2EEENS1_11CopyFunctorIsN3c107complexIfEELi2ELi1ELi1EEEJNS0_4CopyIsS8_EEEEEvT_T0_DpT1_:
	.zero		3498


//--------------------- .nv.constant2._ZN2at6native55_GLOBAL__N__de093ff9_22_ForeachBinaryOpList_cu_a911ec4325multi_tensor_apply_kernelINS1_18TensorListMetadataILi2EEENS1_11CopyFunctorIsN3c107complexIdEELi2ELi1ELi1EEEJNS0_4CopyIsS8_EEEEEvT_T0_DpT1_ --------------------------
	.section	.nv.constant2._ZN2at6native55_GLOBAL__N__de093ff9_22_ForeachBinaryOpList_cu_a911ec4325multi_tensor_apply_kernelINS1_18TensorListMetadataILi2EEENS1_11CopyFunctorIsN3c107complexIdEELi2ELi1ELi1EEEJNS0_4CopyIsS8_EEEEEvT_T0_DpT1_,"a",@progbits
	.sectionflags	@""
	.align	4
.nv.constant2._ZN2at6native55_GLOBAL__N__de093ff9_22_ForeachBinaryOpList_cu_a911ec4325multi_tensor_apply_kernelINS1_18TensorListMetadataILi2EEENS1_11CopyFunctorIsN3c107complexIdEELi2ELi1ELi1EEEJNS0_4CopyIsS8_EEEEEvT_T0_DpT1_:
        /*0000*/ 	.byte	0x40, 0x07, 0x00, 0x00, 0x00, 0x00, 0x00, 0x00


//--------------------- .nv.constant0._ZN2at6native55_GLOBAL__N__de093ff9_22_ForeachBinaryOpList_cu_a911ec4325multi_tensor_apply_kernelINS1_18TensorListMetadataILi2EEENS1_11CopyFunctorIsN3c107complexIdEELi2ELi1ELi1EEEJNS0_4CopyIsS8_EEEEEvT_T0_DpT1_ --------------------------
	.section	.nv.constant0._ZN2at6native55_GLOBAL__N__de093ff9_22_ForeachBinaryOpList_cu_a911ec4325multi_tensor_apply_kernelINS1_18TensorListMetadataILi2EEENS1_11CopyFunctorIsN3c107complexIdEELi2ELi1ELi1EEEJNS0_4CopyIsS8_EEEEEvT_T0_DpT1_,"a",@progbits
	.sectionflags	@""
	.align	4
.nv.constant0._ZN2at6native55_GLOBAL__N__de093ff9_22_ForeachBinaryOpList_cu_a911ec4325multi_tensor_apply_kernelINS1_18TensorListMetadataILi2EEENS1_11CopyFunctorIsN3c107complexIdEELi2ELi1ELi1EEEJNS0_4CopyIsS8_EEEEEvT_T0_DpT1_:
	.zero		3498


//--------------------- .nv.constant2._ZN2at6native55_GLOBAL__N__de093ff9_22_ForeachBinaryOpList_cu_a911ec4325multi_tensor_apply_kernelINS1_18TensorListMetadataILi2EEENS1_11CopyFunctorIsfLi2ELi1ELi1EEEJNS0_4CopyIsfEEEEEvT_T0_DpT1_ --------------------------
	.section	.nv.constant2._ZN2at6native55_GLOBAL__N__de093ff9_22_ForeachBinaryOpList_cu_a911ec4325multi_tensor_apply_kernelINS1_18TensorListMetadataILi2EEENS1_11CopyFunctorIsfLi2ELi1ELi1EEEJNS0_4CopyIsfEEEEEvT_T0_DpT1_,"a",@progbits
	.sectionflags	@""
	.align	4
.nv.constant2._ZN2at6native55_GLOBAL__N__de093ff9_22_ForeachBinaryOpList_cu_a911ec4325multi_tensor_apply_kernelINS1_18TensorListMetadataILi2EEENS1_11CopyFunctorIsfLi2ELi1ELi1EEEJNS0_4CopyIsfEEEEEvT_T0_DpT1_:
        /*0000*/ 	.byte	0x40, 0x07, 0x00, 0x00, 0x00, 0x00, 0x00, 0x00


//--------------------- .nv.constant0._ZN2at6native55_GLOBAL__N__de093ff9_22_ForeachBinaryOpList_cu_a911ec4325multi_tensor_apply_kernelINS1_18TensorListMetadataILi2EEENS1_11CopyFunctorIsfLi2ELi1ELi1EEEJNS0_4CopyIsfEEEEEvT_T0_DpT1_ --------------------------
	.section	.nv.constant0._ZN2at6native55_GLOBAL__N__de093ff9_22_ForeachBinaryOpList_cu_a911ec4325multi_tensor_apply_kernelINS1_18TensorListMetadataILi2EEENS1_11CopyFunctorIsfLi2ELi1ELi1EEEJNS0_4CopyIsfEEEEEvT_T0_DpT1_,"a",@progbits
	.sectionflags	@""
	.align	4
.nv.constant0._ZN2at6native55_GLOBAL__N__de093ff9_22_ForeachBinaryOpList_cu_a911ec4325multi_tensor_apply_kernelINS1_18TensorListMetadataILi2EEENS1_11CopyFunctorIsfLi2ELi1ELi1EEEJNS0_4CopyIsfEEEEEvT_T0_DpT1_:
	.zero		3498


//--------------------- .nv.constant2._ZN2at6native55_GLOBAL__N__de093ff9_22_ForeachBinaryOpList_cu_a911ec4325multi_tensor_apply_kernelINS1_18TensorListMetadataILi2EEENS1_11CopyFunctorIsdLi2ELi1ELi1EEEJNS0_4CopyIsdEEEEEvT_T0_DpT1_ --------------------------
	.section	.nv.constant2._ZN2at6native55_GLOBAL__N__de093ff9_22_ForeachBinaryOpList_cu_a911ec4325multi_tensor_apply_kernelINS1_18TensorListMetadataILi2EEENS1_11CopyFunctorIsdLi2ELi1ELi1EEEJNS0_4CopyIsdEEEEEvT_T0_DpT1_,"a",@progbits
	.sectionflags	@""
	.align	4
.nv.constant2._ZN2at6native55_GLOBAL__N__de093ff9_22_ForeachBinaryOpList_cu_a911ec4325multi_tensor_apply_kernelINS1_18TensorListMetadataILi2EEENS1_11CopyFunctorIsdLi2ELi1ELi1EEEJNS0_4CopyIsdEEEEEvT_T0_DpT1_:
        /*0000*/ 	.byte	0x40, 0x07, 0x00, 0x00, 0x00, 0x00, 0x00, 0x00


//--------------------- .nv.constant0._ZN2at6native55_GLOBAL__N__de093ff9_22_ForeachBinaryOpList_cu_a911ec4325multi_tensor_apply_kernelINS1_18TensorListMetadataILi2EEENS1_11CopyFunctorIsdLi2ELi1ELi1EEEJNS0_4CopyIsdEEEEEvT_T0_DpT1_ --------------------------
	.section	.nv.constant0._ZN2at6native55_GLOBAL__N__de093ff9_22_ForeachBinaryOpList_cu_a911ec4325multi_tensor_apply_kernelINS1_18TensorListMetadataILi2EEENS1_11CopyFunctorIsdLi2ELi1ELi1EEEJNS0_4CopyIsdEEEEEvT_T0_DpT1_,"a",@progbits
	.sectionflags	@""
	.align	4
.nv.constant0._ZN2at6native55_GLOBAL__N__de093ff9_22_ForeachBinaryOpList_cu_a911ec4325multi_tensor_apply_kernelINS1_18TensorListMetadataILi2EEENS1_11CopyFunctorIsdLi2ELi1ELi1EEEJNS0_4CopyIsdEEEEEvT_T0_DpT1_:
	.zero		3498


//--------------------- .nv.constant2._ZN2at6native55_GLOBAL__N__de093ff9_22_ForeachBinaryOpList_cu_a911ec4325multi_tensor_apply_kernelINS1_18TensorListMetadataILi2EEENS1_11CopyFunctorIsiLi2ELi1ELi1EEEJNS0_4CopyIsiEEEEEvT_T0_DpT1_ --------------------------
	.section	.nv.constant2._ZN2at6native55_GLOBAL__N__de093ff9_22_ForeachBinaryOpList_cu_a911ec4325multi_tensor_apply_kernelINS1_18TensorListMetadataILi2EEENS1_11CopyFunctorIsiLi2ELi1ELi1EEEJNS0_4CopyIsiEEEEEvT_T0_DpT1_,"a",@progbits
	.sectionflags	@""
	.align	4
.nv.constant2._ZN2at6native55_GLOBAL__N__de093ff9_22_ForeachBinaryOpList_cu_a911ec4325multi_tensor_apply_kernelINS1_18TensorListMetadataILi2EEENS1_11CopyFunctorIsiLi2ELi1ELi1EEEJNS0_4CopyIsiEEEEEvT_T0_DpT1_:
        /*0000*/ 	.byte	0x40, 0x07, 0x00, 0x00, 0x00, 0x00, 0x00, 0x00


//--------------------- .nv.constant0._ZN2at6native55_GLOBAL__N__de093ff9_22_ForeachBinaryOpList_cu_a911ec4325multi_tensor_apply_kernelINS1_18TensorListMetadataILi2EEENS1_11CopyFunctorIsiLi2ELi1ELi1EEEJNS0_4CopyIsiEEEEEvT_T0_DpT1_ --------------------------
	.section	.nv.constant0._ZN2at6native55_GLOBAL__N__de093ff9_22_ForeachBinaryOpList_cu_a911ec4325multi_tensor_apply_kernelINS1_18TensorListMetadataILi2EEENS1_11CopyFunctorIsiLi2ELi1ELi1EEEJNS0_4CopyIsiEEEEEvT_T0_DpT1_,"a",@progbits
	.sectionflags	@""
	.align	4
.nv.constant0._ZN2at6native55_GLOBAL__N__de093ff9_22_ForeachBinaryOpList_cu_a911ec4325multi_tensor_apply_kernelINS1_18TensorListMetadataILi2EEENS1_11CopyFunctorIsiLi2ELi1ELi1EEEJNS0_4CopyIsiEEEEEvT_T0_DpT1_:
	.zero		3498


//--------------------- .nv.constant2._ZN2at6native55_GLOBAL__N__de093ff9_22_ForeachBinaryOpList_cu_a911ec4325multi_tensor_apply_kernelINS1_18TensorListMetadataILi2EEENS1_11CopyFunctorIslLi2ELi1ELi1EEEJNS0_4CopyIslEEEEEvT_T0_DpT1_ --------------------------
	.section	.nv.constant2._ZN2at6native55_GLOBAL__N__de093ff9_22_ForeachBinaryOpList_cu_a911ec4325multi_tensor_apply_kernelINS1_18TensorListMetadataILi2EEENS1_11CopyFunctorIslLi2ELi1ELi1EEEJNS0_4CopyIslEEEEEvT_T0_DpT1_,"a",@progbits
	.sectionflags	@""
	.align	4
.nv.constant2._ZN2at6native55_GLOBAL__N__de093ff9_22_ForeachBinaryOpList_cu_a911ec4325multi_tensor_apply_kernelINS1_18TensorListMetadataILi2EEENS1_11CopyFunctorIslLi2ELi1ELi1EEEJNS0_4CopyIslEEEEEvT_T0_DpT1_:
        /*0000*/ 	.byte	0x40, 0x07, 0x00, 0x00, 0x00, 0x00, 0x00, 0x00


//--------------------- .nv.constant0._ZN2at6native55_GLOBAL__N__de093ff9_22_ForeachBinaryOpList_cu_a911ec4325multi_tensor_apply_kernelINS1_18TensorListMetadataILi2EEENS1_11CopyFunctorIslLi2ELi1ELi1EEEJNS0_4CopyIslEEEEEvT_T0_DpT1_ --------------------------
	.section	.nv.constant0._ZN2at6native55_GLOBAL__N__de093ff9_22_ForeachBinaryOpList_cu_a911ec4325multi_tensor_apply_kernelINS1_18TensorListMetadataILi2EEENS1_11CopyFunctorIslLi2ELi1ELi1EEEJNS0_4CopyIslEEEEEvT_T0_DpT1_,"a",@progbits
	.sectionflags	@""
	.align	4
.nv.constant0._ZN2at6native55_GLOBAL__N__de093ff9_22_ForeachBinaryOpList_cu_a911ec4325multi_tensor_apply_kernelINS1_18TensorListMetadataILi2EEENS1_11CopyFunctorIslLi2ELi1ELi1EEEJNS0_4CopyIslEEEEEvT_T0_DpT1_:
	.zero		3498


//--------------------- .nv.constant2._ZN2at6native55_GLOBAL__N__de093ff9_22_ForeachBinaryOpList_cu_a911ec4325multi_tensor_apply_kernelINS1_18TensorListMetadataILi2EEENS1_11CopyFunctorIsaLi2ELi1ELi1EEEJNS0_4CopyIsaEEEEEvT_T0_DpT1_ --------------------------
	.section	.nv.constant2._ZN2at6native55_GLOBAL__N__de093ff9_22_ForeachBinaryOpList_cu_a911ec4325multi_tensor_apply_kernelINS1_18TensorListMetadataILi2EEENS1_11CopyFunctorIsaLi2ELi1ELi1EEEJNS0_4CopyIsaEEEEEvT_T0_DpT1_,"a",@progbits
	.sectionflags	@""
	.align	4
.nv.constant2._ZN2at6native55_GLOBAL__N__de093ff9_22_ForeachBinaryOpList_cu_a911ec4325multi_tensor_apply_kernelINS1_18TensorListMetadataILi2EEENS1_11CopyFunctorIsaLi2ELi1ELi1EEEJNS0_4CopyIsaEEEEEvT_T0_DpT1_:
        /*0000*/ 	.byte	0x40, 0x07, 0x00, 0x00, 0x00, 0x00, 0x00, 0x00


//--------------------- .nv.constant0._ZN2at6native55_GLOBAL__N__de093ff9_22_ForeachBinaryOpList_cu_a911ec4325multi_tensor_apply_kernelINS1_18TensorListMetadataILi2EEENS1_11CopyFunctorIsaLi2ELi1ELi1EEEJNS0_4CopyIsaEEEEEvT_T0_DpT1_ --------------------------
	.section	.nv.constant0._ZN2at6native55_GLOBAL__N__de093ff9_22_ForeachBinaryOpList_cu_a911ec4325multi_tensor_apply_kernelINS1_18TensorListMetadataILi2EEENS1_11CopyFunctorIsaLi2ELi1ELi1EEEJNS0_4CopyIsaEEEEEvT_T0_DpT1_,"a",@progbits
	.sectionflags	@""
	.align	4
.nv.constant0._ZN2at6native55_GLOBAL__N__de093ff9_22_ForeachBinaryOpList_cu_a911ec4325multi_tensor_apply_kernelINS1_18TensorListMetadataILi2EEENS1_11CopyFunctorIsaLi2ELi1ELi1EEEJNS0_4CopyIsaEEEEEvT_T0_DpT1_:
	.zero		3498


//--------------------- .nv.constant2._ZN2at6native55_GLOBAL__N__de093ff9_22_ForeachBinaryOpList_cu_a911ec4325multi_tensor_apply_kernelINS1_18TensorListMetadataILi2EEENS1_11CopyFunctorIshLi2ELi1ELi1EEEJNS0_4CopyIshEEEEEvT_T0_DpT1_ --------------------------
	.section	.nv.constant2._ZN2at6native55_GLOBAL__N__de093ff9_22_ForeachBinaryOpList_cu_a911ec4325multi_tensor_apply_kernelINS1_18TensorListMetadataILi2EEENS1_11CopyFunctorIshLi2ELi1ELi1EEEJNS0_4CopyIshEEEEEvT_T0_DpT1_,"a",@progbits
	.sectionflags	@""
	.align	4
.nv.constant2._ZN2at6native55_GLOBAL__N__de093ff9_22_ForeachBinaryOpList_cu_a911ec4325multi_tensor_apply_kernelINS1_18TensorListMetadataILi2EEENS1_11CopyFunctorIshLi2ELi1ELi1EEEJNS0_4CopyIshEEEEEvT_T0_DpT1_:
        /*0000*/ 	.byte	0x40, 0x07, 0x00, 0x00, 0x00, 0x00, 0x00, 0x00


//--------------------- .nv.constant0._ZN2at6native55_GLOBAL__N__de093ff9_22_ForeachBinaryOpList_cu_a911ec4325multi_tensor_apply_kernelINS1_18TensorListMetadataILi2EEENS1_11CopyFunctorIshLi2ELi1ELi1EEEJNS0_4CopyIshEEEEEvT_T0_DpT1_ --------------------------
	.section	.nv.constant0._ZN2at6native55_GLOBAL__N__de093ff9_22_ForeachBinaryOpList_cu_a911ec4325multi_tensor_apply_kernelINS1_18TensorListMetadataILi2EEENS1_11CopyFunctorIshLi2ELi1ELi1EEEJNS0_4CopyIshEEEEEvT_T0_DpT1_,"a",@progbits
	.sectionflags	@""
	.align	4
.nv.constant0._ZN2at6native55_GLOBAL__N__de093ff9_22_ForeachBinaryOpList_cu_a911ec4325multi_tensor_apply_kernelINS1_18TensorListMetadataILi2EEENS1_11CopyFunctorIshLi2ELi1ELi1EEEJNS0_4CopyIshEEEEEvT_T0_DpT1_:
	.zero		3498


//--------------------- .nv.constant2._ZN2at6native55_GLOBAL__N__de093ff9_22_ForeachBinaryOpList_cu_a911ec4325multi_tensor_apply_kernelINS1_18TensorListMetadataILi2EEENS1_14UnaryOpFunctorIsLi2ELi1ELi1EEEJNS0_4CopyIssEEEEEvT_T0_DpT1_ --------------------------
	.section	.nv.constant2._ZN2at6native55_GLOBAL__N__de093ff9_22_ForeachBinaryOpList_cu_a911ec4325multi_tensor_apply_kernelINS1_18TensorListMetadataILi2EEENS1_14UnaryOpFunctorIsLi2ELi1ELi1EEEJNS0_4CopyIssEEEEEvT_T0_DpT1_,"a",@progbits
	.sectionflags	@""
	.align	4
.nv.constant2._ZN2at6native55_GLOBAL__N__de093ff9_22_ForeachBinaryOpList_cu_a911ec4325multi_tensor_apply_kernelINS1_18TensorListMetadataILi2EEENS1_14UnaryOpFunctorIsLi2ELi1ELi1EEEJNS0_4CopyIssEEEEEvT_T0_DpT1_:
        /*0000*/ 	.byte	0x40, 0x07, 0x00, 0x00, 0x00, 0x00, 0x00, 0x00


//--------------------- .nv.constant0._ZN2at6native55_GLOBAL__N__de093ff9_22_ForeachBinaryOpList_cu_a911ec4325multi_tensor_apply_kernelINS1_18TensorListMetadataILi2EEENS1_14UnaryOpFunctorIsLi2ELi1ELi1EEEJNS0_4CopyIssEEEEEvT_T0_DpT1_ --------------------------
	.section	.nv.constant0._ZN2at6native55_GLOBAL__N__de093ff9_22_ForeachBinaryOpList_cu_a911ec4325multi_tensor_apply_kernelINS1_18TensorListMetadataILi2EEENS1_14UnaryOpFunctorIsLi2ELi1ELi1EEEJNS0_4CopyIssEEEEEvT_T0_DpT1_,"a",@progbits
	.sectionflags	@""
	.align	4
.nv.constant0._ZN2at6native55_GLOBAL__N__de093ff9_22_ForeachBinaryOpList_cu_a911ec4325multi_tensor_apply_kernelINS1_18TensorListMetadataILi2EEENS1_14UnaryOpFunctorIsLi2ELi1ELi1EEEJNS0_4CopyIssEEEEEvT_T0_DpT1_:
	.zero		3498


//--------------------- .nv.constant2._ZN2at6native55_GLOBAL__N__de093ff9_22_ForeachBinaryOpList_cu_a911ec4325multi_tensor_apply_kernelINS1_18TensorListMetadataILi2EEENS1_11CopyFunctorIlN3c1015Float8_e5m2fnuzELi2ELi1ELi1EEEJNS0_4CopyIlS7_EEEEEvT_T0_DpT1_ --------------------------
	.section	.nv.constant2._ZN2at6native55_GLOBAL__N__de093ff9_22_ForeachBinaryOpList_cu_a911ec4325multi_tensor_apply_kernelINS1_18TensorListMetadataILi2EEENS1_11CopyFunctorIlN3c1015Float8_e5m2fnuzELi2ELi1ELi1EEEJNS0_4CopyIlS7_EEEEEvT_T0_DpT1_,"a",@progbits
	.sectionflags	@""
	.align	4
.nv.constant2._ZN2at6native55_GLOBAL__N__de093ff9_22_ForeachBinaryOpList_cu_a911ec4325multi_tensor_apply_kernelINS1_18TensorListMetadataILi2EEENS1_11CopyFunctorIlN3c1015Float8_e5m2fnuzELi2ELi1ELi1EEEJNS0_4CopyIlS7_EEEEEvT_T0_DpT1_:
        /*0000*/ 	.byte	0x40, 0x07, 0x00, 0x00, 0x00, 0x00, 0x00, 0x00


//--------------------- .nv.constant0._ZN2at6native55_GLOBAL__N__de093ff9_22_ForeachBinaryOpList_cu_a911ec4325multi_tensor_apply_kernelINS1_18TensorListMetadataILi2EEENS1_11CopyFunctorIlN3c1015Float8_e5m2fnuzELi2ELi1ELi1EEEJNS0_4CopyIlS7_EEEEEvT_T0_DpT1_ --------------------------
	.section	.nv.constant0._ZN2at6native55_GLOBAL__N__de093ff9_22_ForeachBinaryOpList_cu_a911ec4325multi_tensor_apply_kernelINS1_18TensorListMetadataILi2EEENS1_11CopyFunctorIlN3c1015Float8_e5m2fnuzELi2ELi1ELi1EEEJNS0_4CopyIlS7_EEEEEvT_T0_DpT1_,"a",@progbits
	.sectionflags	@""
	.align	4
.nv.constant0._ZN2at6native55_GLOBAL__N__de093ff9_22_ForeachBinaryOpList_cu_a911ec4325multi_tensor_apply_kernelINS1_18TensorListMetadataILi2EEENS1_11CopyFunctorIlN3c1015Float8_e5m2fnuzELi2ELi1ELi1EEEJNS0_4CopyIlS7_EEEEEvT_T0_DpT1_:
	.zero		3498


//--------------------- .nv.constant2._ZN2at6native55_GLOBAL__N__de093ff9_22_ForeachBinaryOpList_cu_a911ec4325multi_tensor_apply_kernelINS1_18TensorListMetadataILi2EEENS1_11CopyFunctorIlN3c1011Float8_e5m2ELi2ELi1ELi1EEEJNS0_4CopyIlS7_EEEEEvT_T0_DpT1_ --------------------------
	.section	.nv.constant2._ZN2at6native55_GLOBAL__N__de093ff9_22_ForeachBinaryOpList_cu_a911ec4325multi_tensor_apply_kernelINS1_18TensorListMetadataILi2EEENS1_11CopyFunctorIlN3c1011Float8_e5m2ELi2ELi1ELi1EEEJNS0_4CopyIlS7_EEEEEvT_T0_DpT1_,"a",@progbits
	.sectionflags	@""
	.align	4
.nv.constant2._ZN2at6native55_GLOBAL__N__de093ff9_22_ForeachBinaryOpList_cu_a911ec4325multi_tensor_apply_kernelINS1_18TensorListMetadataILi2EEENS1_11CopyFunctorIlN3c1011Float8_e5m2ELi2ELi1ELi1EEEJNS0_4CopyIlS7_EEEEEvT_T0_DpT1_:
        /*0000*/ 	.byte	0x40, 0x07, 0x00, 0x00, 0x00, 0x00, 0x00, 0x00


//--------------------- .nv.constant0._ZN2at6native55_GLOBAL__N__de093ff9_22_ForeachBinaryOpList_cu_a911ec4325multi_tensor_apply_kernelINS1_18TensorListMetadataILi2EEENS1_11CopyFunctorIlN3c1011Float8_e5m2ELi2ELi1ELi1EEEJNS0_4CopyIlS7_EEEEEvT_T0_DpT1_ --------------------------
	.section	.nv.constant0._ZN2at6native55_GLOBAL__N__de093ff9_22_ForeachBinaryOpList_cu_a911ec4325multi_tensor_apply_kernelINS1_18TensorListMetadataILi2EEENS1_11CopyFunctorIlN3c1011Float8_e5m2ELi2ELi1ELi1EEEJNS0_4CopyIlS7_EEEEEvT_T0_DpT1_,"a",@progbits
	.sectionflags	@""
	.align	4
.nv.constant0._ZN2at6native55_GLOBAL__N__de093ff9_22_ForeachBinaryOpList_cu_a911ec4325multi_tensor_apply_kernelINS1_18TensorListMetadataILi2EEENS1_11CopyFunctorIlN3c1011Float8_e5m2ELi2ELi1ELi1EEEJNS0_4CopyIlS7_EEEEEvT_T0_DpT1_:
	.zero		3498


//--------------------- .nv.constant2._ZN2at6native55_GLOBAL__N__de093ff9_22_ForeachBinaryOpList_cu_a911ec4325multi_tensor_apply_kernelINS1_18TensorListMetadataILi2EEENS1_11CopyFunctorIlN3c1015Float8_e4m3fnuzELi2ELi1ELi1EEEJNS0_4CopyIlS7_EEEEEvT_T0_DpT1_ --------------------------
	.section	.nv.constant2._ZN2at6native55_GLOBAL__N__de093ff9_22_ForeachBinaryOpList_cu_a911ec4325multi_tensor_apply_kernelINS1_18TensorListMetadataILi2EEENS1_11CopyFunctorIlN3c1015Float8_e4m3fnuzELi2ELi1ELi1EEEJNS0_4CopyIlS7_EEEEEvT_T0_DpT1_,"a",@progbits
	.sectionflags	@""
	.align	4
.nv.constant2._ZN2at6native55_GLOBAL__N__de093ff9_22_ForeachBinaryOpList_cu_a911ec4325multi_tensor_apply_kernelINS1_18TensorListMetadataILi2EEENS1_11CopyFunctorIlN3c1015Float8_e4m3fnuzELi2ELi1ELi1EEEJNS0_4CopyIlS7_EEEEEvT_T0_DpT1_:
        /*0000*/ 	.byte	0x40, 0x07, 0x00, 0x00, 0x00, 0x00, 0x00, 0x00


//--------------------- .nv.constant0._ZN2at6native55_GLOBAL__N__de093ff9_22_ForeachBinaryOpList_cu_a911ec4325multi_tensor_apply_kernelINS1_18TensorListMetadataILi2EEENS1_11CopyFunctorIlN3c1015Float8_e4m3fnuzELi2ELi1ELi1EEEJNS0_4CopyIlS7_EEEEEvT_T0_DpT1_ --------------------------
	.section	.nv.constant0._ZN2at6native55_GLOBAL__N__de093ff9_22_ForeachBinaryOpList_cu_a911ec4325multi_tensor_apply_kernelINS1_18TensorListMetadataILi2EEENS1_11CopyFunctorIlN3c1015Float8_e4m3fnuzELi2ELi1ELi1EEEJNS0_4CopyIlS7_EEEEEvT_T0_DpT1_,"a",@progbits
	.sectionflags	@""
	.align	4
.nv.constant0._ZN2at6native55_GLOBAL__N__de093ff9_22_ForeachBinaryOpList_cu_a911ec4325multi_tensor_apply_kernelINS1_18TensorListMetadataILi2EEENS1_11CopyFunctorIlN3c1015Float8_e4m3fnuzELi2ELi1ELi1EEEJNS0_4CopyIlS7_EEEEEvT_T0_DpT1_:
	.zero		3498


//--------------------- .nv.constant2._ZN2at6native55_GLOBAL__N__de093ff9_22_ForeachBinaryOpList_cu_a911ec4325multi_tensor_apply_kernelINS1_18TensorListMetadataILi2EEENS1_11CopyFunctorIlN3c1013Float8_e4m3fnELi2ELi1ELi1EEEJNS0_4CopyIlS7_EEEEEvT_T0_DpT1_ --------------------------
	.section	.nv.constant2._ZN2at6native55_GLOBAL__N__de093ff9_22_ForeachBinaryOpList_cu_a911ec4325multi_tensor_apply_kernelINS1_18TensorListMetadataILi2EEENS1_11CopyFunctorIlN3c1013Float8_e4m3fnELi2ELi1ELi1EEEJNS0_4CopyIlS7_EEEEEvT_T0_DpT1_,"a",@progbits
	.sectionflags	@""
	.align	4
.nv.constant2._ZN2at6native55_GLOBAL__N__de093ff9_22_ForeachBinaryOpList_cu_a911ec4325multi_tensor_apply_kernelINS1_18TensorListMetadataILi2EEENS1_11CopyFunctorIlN3c1013Float8_e4m3fnELi2ELi1ELi1EEEJNS0_4CopyIlS7_EEEEEvT_T0_DpT1_:
        /*0000*/ 	.byte	0x40, 0x07, 0x00, 0x00, 0x00, 0x00, 0x00, 0x00


//--------------------- .nv.constant0._ZN2at6native55_GLOBAL__N__de093ff9_22_ForeachBinaryOpList_cu_a911ec4325multi_tensor_apply_kernelINS1_18TensorListMetadataILi2EEENS1_11CopyFunctorIlN3c1013Float8_e4m3fnELi2ELi1ELi1EEEJNS0_4CopyIlS7_EEEEEvT_T0_DpT1_ --------------------------
	.section	.nv.constant0._ZN2at6native55_GLOBAL__N__de093ff9_22_ForeachBinaryOpList_cu_a911ec4325multi_tensor_apply_kernelINS1_18TensorListMetadataILi2EEENS1_11CopyFunctorIlN3c1013Float8_e4m3fnELi2ELi1ELi1EEEJNS0_4CopyIlS7_EEEEEvT_T0_DpT1_,"a",@progbits
	.sectionflags	@""
	.align	4
.nv.constant0._ZN2at6native55_GLOBAL__N__de093ff9_22_ForeachBinaryOpList_cu_a911ec4325multi_tensor_apply_kernelINS1_18TensorListMetadataILi2EEENS1_11CopyFunctorIlN3c1013Float8_e4m3fnELi2ELi1ELi1EEEJNS0_4CopyIlS7_EEEEEvT_T0_DpT1_:
	.zero		3498


//--------------------- .nv.constant2._ZN2at6native55_GLOBAL__N__de093ff9_22_ForeachBinaryOpList_cu_a911ec4325multi_tensor_apply_kernelINS1_18TensorListMetadataILi2EEENS1_11CopyFunctorIlbLi2ELi1ELi1EEEJNS0_4CopyIlbEEEEEvT_T0_DpT1_ --------------------------
	.section	.nv.constant2._ZN2at6native55_GLOBAL__N__de093ff9_22_ForeachBinaryOpList_cu_a911ec4325multi_tensor_apply_kernelINS1_18TensorListMetadataILi2EEENS1_11CopyFunctorIlbLi2ELi1ELi1EEEJNS0_4CopyIlbEEEEEvT_T0_DpT1_,"a",@progbits
	.sectionflags	@""
	.align	4
.nv.constant2._ZN2at6native55_GLOBAL__N__de093ff9_22_ForeachBinaryOpList_cu_a911ec4325multi_tensor_apply_kernelINS1_18TensorListMetadataILi2EEENS1_11CopyFunctorIlbLi2ELi1ELi1EEEJNS0_4CopyIlbEEEEEvT_T0_DpT1_:
        /*0000*/ 	.byte	0x40, 0x07, 0x00, 0x00, 0x00, 0x00, 0x00, 0x00


//--------------------- .nv.constant0._ZN2at6native55_GLOBAL__N__de093ff9_22_ForeachBinaryOpList_cu_a911ec4325multi_tensor_apply_kernelINS1_18TensorListMetadataILi2EEENS1_11CopyFunctorIlbLi2ELi1ELi1EEEJNS0_4CopyIlbEEEEEvT_T0_DpT1_ --------------------------
	.section	.nv.constant0._ZN2at6native55_GLOBAL__N__de093ff9_22_ForeachBinaryOpList_cu_a911ec4325multi_tensor_apply_kernelINS1_18TensorListMetadataILi2EEENS1_11CopyFunctorIlbLi2ELi1ELi1EEEJNS0_4CopyIlbEEEEEvT_T0_DpT1_,"a",@progbits
	.sectionflags	@""
	.align	4
.nv.constant0._ZN2at6native55_GLOBAL__N__de093ff9_22_ForeachBinaryOpList_cu_a911ec4325multi_tensor_apply_kernelINS1_18TensorListMetadataILi2EEENS1_11CopyFunctorIlbLi2ELi1ELi1EEEJNS0_4CopyIlbEEEEEvT_T0_DpT1_:
	.zero		3498


//--------------------- .nv.constant2._ZN2at6native55_GLOBAL__N__de093ff9_22_ForeachBinaryOpList_cu_a911ec4325multi_tensor_apply_kernelINS1_18TensorListMetadataILi2EEENS1_11CopyFunctorIlN3c108BFloat16ELi2ELi1ELi1EEEJNS0_4CopyIlS7_EEEEEvT_T0_DpT1_ --------------------------
	.section	.nv.constant2._ZN2at6native55_GLOBAL__N__de093ff9_22_ForeachBinaryOpList_cu_a911ec4325multi_tensor_apply_kernelINS1_18TensorListMetadataILi2EEENS1_11CopyFunctorIlN3c108BFloat16ELi2ELi1ELi1EEEJNS0_4CopyIlS7_EEEEEvT_T0_DpT1_,"a",@progbits
	.sectionflags	@""
	.align	4
.nv.constant2._ZN2at6native55_GLOBAL__N__de093ff9_22_ForeachBinaryOpList_cu_a911ec4325multi_tensor_apply_kernelINS1_18TensorListMetadataILi2EEENS1_11CopyFunctorIlN3c108BFloat16ELi2ELi1ELi1EEEJNS0_4CopyIlS7_EEEEEvT_T0_DpT1_:
        /*0000*/ 	.byte	0x40, 0x07, 0x00, 0x00, 0x00, 0x00, 0x00, 0x00


//--------------------- .nv.constant0._ZN2at6native55_GLOBAL__N__de093ff9_22_ForeachBinaryOpList_cu_a911ec4325multi_tensor_apply_kernelINS1_18TensorListMetadataILi2EEENS1_11CopyFunctorIlN3c108BFloat16ELi2ELi1ELi1EEEJNS0_4CopyIlS7_EEEEEvT_T0_DpT1_ --------------------------
	.section	.nv.constant0._ZN2at6native55_GLOBAL__N__de093ff9_22_ForeachBinaryOpList_cu_a911ec4325multi_tensor_apply_kernelINS1_18TensorListMetadataILi2EEENS1_11CopyFunctorIlN3c108BFloat16ELi2ELi1ELi1EEEJNS0_4CopyIlS7_EEEEEvT_T0_DpT1_,"a",@progbits
	.sectionflags	@""
	.align	4
.nv.constant0._ZN2at6native55_GLOBAL__N__de093ff9_22_ForeachBinaryOpList_cu_a911ec4325multi_tensor_apply_kernelINS1_18TensorListMetadataILi2EEENS1_11CopyFunctorIlN3c108BFloat16ELi2ELi1ELi1EEEJNS0_4CopyIlS7_EEEEEvT_T0_DpT1_:
	.zero		3498


//--------------------- .nv.constant2._ZN2at6native55_GLOBAL__N__de093ff9_22_ForeachBinaryOpList_cu_a911ec4325multi_tensor_apply_kernelINS1_18TensorListMetadataILi2EEENS1_11CopyFunctorIlN3c104HalfELi2ELi1ELi1EEEJNS0_4CopyIlS7_EEEEEvT_T0_DpT1_ --------------------------
	.section	.nv.constant2._ZN2at6native55_GLOBAL__N__de093ff9_22_ForeachBinaryOpList_cu_a911ec4325multi_tensor_apply_kernelINS1_18TensorListMetadataILi2EEENS1_11CopyFunctorIlN3c104HalfELi2ELi1ELi1EEEJNS0_4CopyIlS7_EEEEEvT_T0_DpT1_,"a",@progbits
	.sectionflags	@""
	.align	4
.nv.constant2._ZN2at6native55_GLOBAL__N__de093ff9_22_ForeachBinaryOpList_cu_a911ec4325multi_tensor_apply_kernelINS1_18TensorListMetadataILi2EEENS1_11CopyFunctorIlN3c104HalfELi2ELi1ELi1EEEJNS0_4CopyIlS7_EEEEEvT_T0_DpT1_:
        /*0000*/ 	.byte	0x40, 0x07, 0x00, 0x00, 0x00, 0x00, 0x00, 0x00


//--------------------- .nv.constant0._ZN2at6native55_GLOBAL__N__de093ff9_22_ForeachBinaryOpList_cu_a911ec4325multi_tensor_apply_kernelINS1_18TensorListMetadataILi2EEENS1_11CopyFunctorIlN3c104HalfELi2ELi1ELi1EEEJNS0_4CopyIlS7_EEEEEvT_T0_DpT1_ --------------------------
	.section	.nv.constant0._ZN2at6native55_GLOBAL__N__de093ff9_22_ForeachBinaryOpList_cu_a911ec4325multi_tensor_apply_kernelINS1_18TensorListMetadataILi2EEENS1_11CopyFunctorIlN3c104HalfELi2ELi1ELi1EEEJNS0_4CopyIlS7_EEEEEvT_T0_DpT1_,"a",@progbits
	.sectionflags	@""
	.align	4
.nv.constant0._ZN2at6native55_GLOBAL__N__de093ff9_22_ForeachBinaryOpList_cu_a911ec4325multi_tensor_apply_kernelINS1_18TensorListMetadataILi2EEENS1_11CopyFunctorIlN3c104HalfELi2ELi1ELi1EEEJNS0_4CopyIlS7_EEEEEvT_T0_DpT1_:
	.zero		3498


//--------------------- .nv.constant2._ZN2at6native55_GLOBAL__N__de093ff9_22_ForeachBinaryOpList_cu_a911ec4325multi_tensor_apply_kernelINS1_18TensorListMetadataILi2EEENS1_11CopyFunctorIlN3c107complexIfEELi2ELi1ELi1EEEJNS0_4CopyIlS8_EEEEEvT_T0_DpT1_ --------------------------
	.section	.nv.constant2._ZN2at6native55_GLOBAL__N__de093ff9_22_ForeachBinaryOpList_cu_a911ec4325multi_tensor_apply_kernelINS1_18TensorListMetadataILi2EEENS1_11CopyFunctorIlN3c107complexIfEELi2ELi1ELi1EEEJNS0_4CopyIlS8_EEEEEvT_T0_DpT1_,"a",@progbits
	.sectionflags	@""
	.align	4
.nv.constant2._ZN2at6native55_GLOBAL__N__de093ff9_22_ForeachBinaryOpList_cu_a911ec4325multi_tensor_apply_kernelINS1_18TensorListMetadataILi2EEENS1_11CopyFunctorIlN3c107complexIfEELi2ELi1ELi1EEEJNS0_4CopyIlS8_EEEEEvT_T0_DpT1_:
        /*0000*/ 	.byte	0x40, 0x07, 0x00, 0x00, 0x00, 0x00, 0x00, 0x00


//--------------------- .nv.constant0._ZN2at6native55_GLOBAL__N__de093ff9_22_ForeachBinaryOpList_cu_a911ec4325multi_tensor_apply_kernelINS1_18TensorListMetadataILi2EEENS1_11CopyFunctorIlN3c107complexIfEELi2ELi1ELi1EEEJNS0_4CopyIlS8_EEEEEvT_T0_DpT1_ --------------------------
	.section	.nv.constant0._ZN2at6native55_GLOBAL__N__de093ff9_22_ForeachBinaryOpList_cu_a911ec4325multi_tensor_apply_kernelINS1_18TensorListMetadataILi2EEENS1_11CopyFunctorIlN3c107complexIfEELi2ELi1ELi1EEEJNS0_4CopyIlS8_EEEEEvT_T0_DpT1_,"a",@progbits
	.sectionflags	@""
	.align	4
.nv.constant0._ZN2at6native55_GLOBAL__N__de093ff9_22_ForeachBinaryOpList_cu_a911ec4325multi_tensor_apply_kernelINS1_18TensorListMetadataILi2EEENS1_11CopyFunctorIlN3c107complexIfEELi2ELi1ELi1EEEJNS0_4CopyIlS8_EEEEEvT_T0_DpT1_:
	.zero		3498


//--------------------- .nv.constant2._ZN2at6native55_GLOBAL__N__de093ff9_22_ForeachBinaryOpList_cu_a911ec4325multi_tensor_apply_kernelINS1_18TensorListMetadataILi2EEENS1_11CopyFunctorIlN3c107complexIdEELi2ELi1ELi1EEEJNS0_4CopyIlS8_EEEEEvT_T0_DpT1_ --------------------------
	.section	.nv.constant2._ZN2at6native55_GLOBAL__N__de093ff9_22_ForeachBinaryOpList_cu_a911ec4325multi_tensor_apply_kernelINS1_18TensorListMetadataILi2EEENS1_11CopyFunctorIlN3c107complexIdEELi2ELi1ELi1EEEJNS0_4CopyIlS8_EEEEEvT_T0_DpT1_,"a",@progbits
	.sectionflags	@""
	.align	4
.nv.constant2._ZN2at6native55_GLOBAL__N__de093ff9_22_ForeachBinaryOpList_cu_a911ec4325multi_tensor_apply_kernelINS1_18TensorListMetadataILi2EEENS1_11CopyFunctorIlN3c107complexIdEELi2ELi1ELi1EEEJNS0_4CopyIlS8_EEEEEvT_T0_DpT1_:
        /*0000*/ 	.byte	0x40, 0x07, 0x00, 0x00, 0x00, 0x00, 0x00, 0x00


//--------------------- .nv.constant0._ZN2at6native55_GLOBAL__N__de093ff9_22_ForeachBinaryOpList_cu_a911ec4325multi_tensor_apply_kernelINS1_18TensorListMetadataILi2EEENS1_11CopyFunctorIlN3c107complexIdEELi2ELi1ELi1EEEJNS0_4CopyIlS8_EEEEEvT_T0_DpT1_ --------------------------
	.section	.nv.constant0._ZN2at6native55_GLOBAL__N__de093ff9_22_ForeachBinaryOpList_cu_a911ec4325multi_tensor_apply_kernelINS1_18TensorListMetadataILi2EEENS1_11CopyFunctorIlN3c107complexIdEELi2ELi1ELi1EEEJNS0_4CopyIlS8_EEEEEvT_T0_DpT1_,"a",@progbits
	.sectionflags	@""
	.align	4
.nv.constant0._ZN2at6native55_GLOBAL__N__de093ff9_22_ForeachBinaryOpList_cu_a911ec4325multi_tensor_apply_kernelINS1_18TensorListMetadataILi2EEENS1_11CopyFunctorIlN3c107complexIdEELi2ELi1ELi1EEEJNS0_4CopyIlS8_EEEEEvT_T0_DpT1_:
	.zero		3498


//--------------------- .nv.constant2._ZN2at6native55_GLOBAL__N__de093ff9_22_ForeachBinaryOpList_cu_a911ec4325multi_tensor_apply_kernelINS1_18TensorListMetadataILi2EEENS1_11CopyFunctorIlfLi2ELi1ELi1EEEJNS0_4CopyIlfEEEEEvT_T0_DpT1_ --------------------------
	.section	.nv.constant2._ZN2at6native55_GLOBAL__N__de093ff9_22_ForeachBinaryOpList_cu_a911ec4325multi_tensor_apply_kernelINS1_18TensorListMetadataILi2EEENS1_11CopyFunctorIlfLi2ELi1ELi1EEEJNS0_4CopyIlfEEEEEvT_T0_DpT1_,"a",@progbits
	.sectionflags	@""
	.align	4
.nv.constant2._ZN2at6native55_GLOBAL__N__de093ff9_22_ForeachBinaryOpList_cu_a911ec4325multi_tensor_apply_kernelINS1_18TensorListMetadataILi2EEENS1_11CopyFunctorIlfLi2ELi1ELi1EEEJNS0_4CopyIlfEEEEEvT_T0_DpT1_:
        /*0000*/ 	.byte	0x40, 0x07, 0x00, 0x00, 0x00, 0x00, 0x00, 0x00


//--------------------- .nv.constant0._ZN2at6native55_GLOBAL__N__de093ff9_22_ForeachBinaryOpList_cu_a911ec4325multi_tensor_apply_kernelINS1_18TensorListMetadataILi2EEENS1_11CopyFunctorIlfLi2ELi1ELi1EEEJNS0_4CopyIlfEEEEEvT_T0_DpT1_ --------------------------
	.section	.nv.constant0._ZN2at6native55_GLOBAL__N__de093ff9_22_ForeachBinaryOpList_cu_a911ec4325multi_tensor_apply_kernelINS1_18TensorListMetadataILi2EEENS1_11CopyFunctorIlfLi2ELi1ELi1EEEJNS0_4CopyIlfEEEEEvT_T0_DpT1_,"a",@progbits
	.sectionflags	@""
	.align	4
.nv.constant0._ZN2at6native55_GLOBAL__N__de093ff9_22_ForeachBinaryOpList_cu_a911ec4325multi_tensor_apply_kernelINS1_18TensorListMetadataILi2EEENS1_11CopyFunctorIlfLi2ELi1ELi1EEEJNS0_4CopyIlfEEEEEvT_T0_DpT1_:
	.zero		3498


//--------------------- .nv.constant2._ZN2at6native55_GLOBAL__N__de093ff9_22_ForeachBinaryOpList_cu_a911ec4325multi_tensor_apply_kernelINS1_18TensorListMetadataILi2EEENS1_11CopyFunctorIldLi2ELi1ELi1EEEJNS0_4CopyIldEEEEEvT_T0_DpT1_ --------------------------
	.section	.nv.constant2._ZN2at6native55_GLOBAL__N__de093ff9_22_ForeachBinaryOpList_cu_a911ec4325multi_tensor_apply_kernelINS1_18TensorListMetadataILi2EEENS1_11CopyFunctorIldLi2ELi1ELi1EEEJNS0_4CopyIldEEEEEvT_T0_DpT1_,"a",@progbits
	.sectionflags	@""
	.align	4
.nv.constant2._ZN2at6native55_GLOBAL__N__de093ff9_22_ForeachBinaryOpList_cu_a911ec4325multi_tensor_apply_kernelINS1_18TensorListMetadataILi2EEENS1_11CopyFunctorIldLi2ELi1ELi1EEEJNS0_4CopyIldEEEEEvT_T0_DpT1_:
        /*0000*/ 	.byte	0x40, 0x07, 0x00, 0x00, 0x00, 0x00, 0x00, 0x00


//--------------------- .nv.constant0._ZN2at6native55_GLOBAL__N__de093ff9_22_ForeachBinaryOpList_cu_a911ec4325multi_tensor_apply_kernelINS1_18TensorListMetadataILi2EEENS1_11CopyFunctorIldLi2ELi1ELi1EEEJNS0_4CopyIldEEEEEvT_T0_DpT1_ --------------------------
	.section	.nv.constant0._ZN2at6native55_GLOBAL__N__de093ff9_22_ForeachBinaryOpList_cu_a911ec4325multi_tensor_apply_kernelINS1_18TensorListMetadataILi2EEENS1_11CopyFunctorIldLi2ELi1ELi1EEEJNS0_4CopyIldEEEEEvT_T0_DpT1_,"a",@progbits
	.sectionflags	@""
	.align	4
.nv.constant0._ZN2at6native55_GLOBAL__N__de093ff9_22_ForeachBinaryOpList_cu_a911ec4325multi_tensor_apply_kernelINS1_18TensorListMetadataILi2EEENS1_11CopyFunctorIldLi2ELi1ELi1EEEJNS0_4CopyIldEEEEEvT_T0_DpT1_:
	.zero		3498


//--------------------- .nv.constant2._ZN2at6native55_GLOBAL__N__de093ff9_22_ForeachBinaryOpList_cu_a911ec4325multi_tensor_apply_kernelINS1_18TensorListMetadataILi2EEENS1_11CopyFunctorIliLi2ELi1ELi1EEEJNS0_4CopyIliEEEEEvT_T0_DpT1_ --------------------------
	.section	.nv.constant2._ZN2at6native55_GLOBAL__N__de093ff9_22_ForeachBinaryOpList_cu_a911ec4325multi_tensor_apply_kernelINS1_18TensorListMetadataILi2EEENS1_11CopyFunctorIliLi2ELi1ELi1EEEJNS0_4CopyIliEEEEEvT_T0_DpT1_,"a",@progbits
	.sectionflags	@""
	.align	4
.nv.constant2._ZN2at6native55_GLOBAL__N__de093ff9_22_ForeachBinaryOpList_cu_a911ec4325multi_tensor_apply_kernelINS1_18TensorListMetadataILi2EEENS1_11CopyFunctorIliLi2ELi1ELi1EEEJNS0_4CopyIliEEEEEvT_T0_DpT1_:
        /*0000*/ 	.byte	0x40, 0x07, 0x00, 0x00, 0x00, 0x00, 0x00, 0x00


//--------------------- .nv.constant0._ZN2at6native55_GLOBAL__N__de093ff9_22_ForeachBinaryOpList_cu_a911ec4325multi_tensor_apply_kernelINS1_18TensorListMetadataILi2EEENS1_11CopyFunctorIliLi2ELi1ELi1EEEJNS0_4CopyIliEEEEEvT_T0_DpT1_ --------------------------
	.section	.nv.constant0._ZN2at6native55_GLOBAL__N__de093ff9_22_ForeachBinaryOpList_cu_a911ec4325multi_tensor_apply_kernelINS1_18TensorListMetadataILi2EEENS1_11CopyFunctorIliLi2ELi1ELi1EEEJNS0_4CopyIliEEEEEvT_T0_DpT1_,"a",@progbits
	.sectionflags	@""
	.align	4
.nv.constant0._ZN2at6native55_GLOBAL__N__de093ff9_22_ForeachBinaryOpList_cu_a911ec4325multi_tensor_apply_kernelINS1_18TensorListMetadataILi2EEENS1_11CopyFunctorIliLi2ELi1ELi1EEEJNS0_4CopyIliEEEEEvT_T0_DpT1_:
	.zero		3498


//--------------------- .nv.constant2._ZN2at6native55_GLOBAL__N__de093ff9_22_ForeachBinaryOpList_cu_a911ec4325multi_tensor_apply_kernelINS1_18TensorListMetadataILi2EEENS1_11CopyFunctorIlsLi2ELi1ELi1EEEJNS0_4CopyIlsEEEEEvT_T0_DpT1_ --------------------------
	.section	.nv.constant2._ZN2at6native55_GLOBAL__N__de093ff9_22_ForeachBinaryOpList_cu_a911ec4325multi_tensor_apply_kernelINS1_18TensorListMetadataILi2EEENS1_11CopyFunctorIlsLi2ELi1ELi1EEEJNS0_4CopyIlsEEEEEvT_T0_DpT1_,"a",@progbits
	.sectionflags	@""
	.align	4
.nv.constant2._ZN2at6native55_GLOBAL__N__de093ff9_22_ForeachBinaryOpList_cu_a911ec4325multi_tensor_apply_kernelINS1_18TensorListMetadataILi2EEENS1_11CopyFunctorIlsLi2ELi1ELi1EEEJNS0_4CopyIlsEEEEEvT_T0_DpT1_:
        /*0000*/ 	.byte	0x40, 0x07, 0x00, 0x00, 0x00, 0x00, 0x00, 0x00


//--------------------- .nv.constant0._ZN2at6native55_GLOBAL__N__de093ff9_22_ForeachBinaryOpList_cu_a911ec4325multi_tensor_apply_kernelINS1_18TensorListMetadataILi2EEENS1_11CopyFunctorIlsLi2ELi1ELi1EEEJNS0_4CopyIlsEEEEEvT_T0_DpT1_ --------------------------
	.section	.nv.constant0._ZN2at6native55_GLOBAL__N__de093ff9_22_ForeachBinaryOpList_cu_a911ec4325multi_tensor_apply_kernelINS1_18TensorListMetadataILi2EEENS1_11CopyFunctorIlsLi2ELi1ELi1EEEJNS0_4CopyIlsEEEEEvT_T0_DpT1_,"a",@progbits
	.sectionflags	@""
	.align	4
.nv.constant0._ZN2at6native55_GLOBAL__N__de093ff9_22_ForeachBinaryOpList_cu_a911ec4325multi_tensor_apply_kernelINS1_18TensorListMetadataILi2EEENS1_11CopyFunctorIlsLi2ELi1ELi1EEEJNS0_4CopyIlsEEEEEvT_T0_DpT1_:
	.zero		3498


//--------------------- .nv.constant2._ZN2at6native55_GLOBAL__N__de093ff9_22_ForeachBinaryOpList_cu_a911ec4325multi_tensor_apply_kernelINS1_18TensorListMetadataILi2EEENS1_11CopyFunctorIlaLi2ELi1ELi1EEEJNS0_4CopyIlaEEEEEvT_T0_DpT1_ --------------------------
	.section	.nv.constant2._ZN2at6native55_GLOBAL__N__de093ff9_22_ForeachBinaryOpList_cu_a911ec4325multi_tensor_apply_kernelINS1_18TensorListMetadataILi2EEENS1_11CopyFunctorIlaLi2ELi1ELi1EEEJNS0_4CopyIlaEEEEEvT_T0_DpT1_,"a",@progbits
	.sectionflags	@""
	.align	4
.nv.constant2._ZN2at6native55_GLOBAL__N__de093ff9_22_ForeachBinaryOpList_cu_a911ec4325multi_tensor_apply_kernelINS1_18TensorListMetadataILi2EEENS1_11CopyFunctorIlaLi2ELi1ELi1EEEJNS0_4CopyIlaEEEEEvT_T0_DpT1_:
        /*0000*/ 	.byte	0x40, 0x07, 0x00, 0x00, 0x00, 0x00, 0x00, 0x00


//--------------------- .nv.constant0._ZN2at6native55_GLOBAL__N__de093ff9_22_ForeachBinaryOpList_cu_a911ec4325multi_tensor_apply_kernelINS1_18TensorListMetadataILi2EEENS1_11CopyFunctorIlaLi2ELi1ELi1EEEJNS0_4CopyIlaEEEEEvT_T0_DpT1_ --------------------------
	.section	.nv.constant0._ZN2at6native55_GLOBAL__N__de093ff9_22_ForeachBinaryOpList_cu_a911ec4325multi_tensor_apply_kernelINS1_18TensorListMetadataILi2EEENS1_11CopyFunctorIlaLi2ELi1ELi1EEEJNS0_4CopyIlaEEEEEvT_T0_DpT1_,"a",@progbits
	.sectionflags	@""
	.align	4
.nv.constant0._ZN2at6native55_GLOBAL__N__de093ff9_22_ForeachBinaryOpList_cu_a911ec4325multi_tensor_apply_kernelINS1_18TensorListMetadataILi2EEENS1_11CopyFunctorIlaLi2ELi1ELi1EEEJNS0_4CopyIlaEEEEEvT_T0_DpT1_:
	.zero		3498


//--------------------- .nv.constant2._ZN2at6native55_GLOBAL__N__de093ff9_22_ForeachBinaryOpList_cu_a911ec4325multi_tensor_apply_kernelINS1_18TensorListMetadataILi2EEENS1_11CopyFunctorIlhLi2ELi1ELi1EEEJNS0_4CopyIlhEEEEEvT_T0_DpT1_ --------------------------
	.section	.nv.constant2._ZN2at6native55_GLOBAL__N__de093ff9_22_ForeachBinaryOpList_cu_a911ec4325multi_tensor_apply_kernelINS1_18TensorListMetadataILi2EEENS1_11CopyFunctorIlhLi2ELi1ELi1EEEJNS0_4CopyIlhEEEEEvT_T0_DpT1_,"a",@progbits
	.sectionflags	@""
	.align	4
.nv.constant2._ZN2at6native55_GLOBAL__N__de093ff9_22_ForeachBinaryOpList_cu_a911ec4325multi_tensor_apply_kernelINS1_18TensorListMetadataILi2EEENS1_11CopyFunctorIlhLi2ELi1ELi1EEEJNS0_4CopyIlhEEEEEvT_T0_DpT1_:
        /*0000*/ 	.byte	0x40, 0x07, 0x00, 0x00, 0x00, 0x00, 0x00, 0x00


//--------------------- .nv.constant0._ZN2at6native55_GLOBAL__N__de093ff9_22_ForeachBinaryOpList_cu_a911ec4325multi_tensor_apply_kernelINS1_18TensorListMetadataILi2EEENS1_11CopyFunctorIlhLi2ELi1ELi1EEEJNS0_4CopyIlhEEEEEvT_T0_DpT1_ --------------------------
	.section	.nv.constant0._ZN2at6native55_GLOBAL__N__de093ff9_22_ForeachBinaryOpList_cu_a911ec4325multi_tensor_apply_kernelINS1_18TensorListMetadataILi2EEENS1_11CopyFunctorIlhLi2ELi1ELi1EEEJNS0_4CopyIlhEEEEEvT_T0_DpT1_,"a",@progbits
	.sectionflags	@""
	.align	4
.nv.constant0._ZN2at6native55_GLOBAL__N__de093ff9_22_ForeachBinaryOpList_cu_a911ec4325multi_tensor_apply_kernelINS1_18TensorListMetadataILi2EEENS1_11CopyFunctorIlhLi2ELi1ELi1EEEJNS0_4CopyIlhEEEEEvT_T0_DpT1_:
	.zero		3498


//--------------------- .nv.constant2._ZN2at6native55_GLOBAL__N__de093ff9_22_ForeachBinaryOpList_cu_a911ec4325multi_tensor_apply_kernelINS1_18TensorListMetadataILi2EEENS1_14UnaryOpFunctorIlLi2ELi1ELi1EEEJNS0_4CopyIllEEEEEvT_T0_DpT1_ --------------------------
	.section	.nv.constant2._ZN2at6native55_GLOBAL__N__de093ff9_22_ForeachBinaryOpList_cu_a911ec4325multi_tensor_apply_kernelINS1_18TensorListMetadataILi2EEENS1_14UnaryOpFunctorIlLi2ELi1ELi1EEEJNS0_4CopyIllEEEEEvT_T0_DpT1_,"a",@progbits
	.sectionflags	@""
	.align	4
.nv.constant2._ZN2at6native55_GLOBAL__N__de093ff9_22_ForeachBinaryOpList_cu_a911ec4325multi_tensor_apply_kernelINS1_18TensorListMetadataILi2EEENS1_14UnaryOpFunctorIlLi2ELi1ELi1EEEJNS0_4CopyIllEEEEEvT_T0_DpT1_:
        /*0000*/ 	.byte	0x40, 0x07, 0x00, 0x00, 0x00, 0x00, 0x00, 0x00


//--------------------- .nv.constant0._ZN2at6native55_GLOBAL__N__de093ff9_22_ForeachBinaryOpList_cu_a911ec4325multi_tensor_apply_kernelINS1_18TensorListMetadataILi2EEENS1_14UnaryOpFunctorIlLi2ELi1ELi1EEEJNS0_4CopyIllEEEEEvT_T0_DpT1_ --------------------------
	.section	.nv.constant0._ZN2at6native55_GLOBAL__N__de093ff9_22_ForeachBinaryOpList_cu_a911ec4325multi_tensor_apply_kernelINS1_18TensorListMetadataILi2EEENS1_14UnaryOpFunctorIlLi2ELi1ELi1EEEJNS0_4CopyIllEEEEEvT_T0_DpT1_,"a",@progbits
	.sectionflags	@""
	.align	4
.nv.constant0._ZN2at6native55_GLOBAL__N__de093ff9_22_ForeachBinaryOpList_cu_a911ec4325multi_tensor_apply_kernelINS1_18TensorListMetadataILi2EEENS1_14UnaryOpFunctorIlLi2ELi1ELi1EEEJNS0_4CopyIllEEEEEvT_T0_DpT1_:
	.zero		3498


//--------------------- .nv.constant2._ZN2at6native55_GLOBAL__N__de093ff9_22_ForeachBinaryOpList_cu_a911ec4325multi_tensor_apply_kernelINS1_18TensorListMetadataILi2EEENS1_11CopyFunctorIiN3c1015Float8_e5m2fnuzELi2ELi1ELi1EEEJNS0_4CopyIiS7_EEEEEvT_T0_DpT1_ --------------------------
	.section	.nv.constant2._ZN2at6native55_GLOBAL__N__de093ff9_22_ForeachBinaryOpList_cu_a911ec4325multi_tensor_apply_kernelINS1_18TensorListMetadataILi2EEENS1_11CopyFunctorIiN3c1015Float8_e5m2fnuzELi2ELi1ELi1EEEJNS0_4CopyIiS7_EEEEEvT_T0_DpT1_,"a",@progbits
	.sectionflags	@""
	.align	4
.nv.constant2._ZN2at6native55_GLOBAL__N__de093ff9_22_ForeachBinaryOpList_cu_a911ec4325multi_tensor_apply_kernelINS1_18TensorListMetadataILi2EEENS1_11CopyFunctorIiN3c1015Float8_e5m2fnuzELi2ELi1ELi1EEEJNS0_4CopyIiS7_EEEEEvT_T0_DpT1_:
        /*0000*/ 	.byte	0x40, 0x07, 0x00, 0x00, 0x00, 0x00, 0x00, 0x00


//--------------------- .nv.constant0._ZN2at6native55_GLOBAL__N__de093ff9_22_ForeachBinaryOpList_cu_a911ec4325multi_tensor_apply_kernelINS1_18TensorListMetadataILi2EEENS1_11CopyFunctorIiN3c1015Float8_e5m2fnuzELi2ELi1ELi1EEEJNS0_4CopyIiS7_EEEEEvT_T0_DpT1_ --------------------------
	.section	.nv.constant0._ZN2at6native55_GLOBAL__N__de093ff9_22_ForeachBinaryOpList_cu_a911ec4325multi_tensor_apply_kernelINS1_18TensorListMetadataILi2EEENS1_11CopyFunctorIiN3c1015Float8_e5m2fnuzELi2ELi1ELi1EEEJNS0_4CopyIiS7_EEEEEvT_T0_DpT1_,"a",@progbits
	.sectionflags	@""
	.align	4
.nv.constant0._ZN2at6native55_GLOBAL__N__de093ff9_22_ForeachBinaryOpList_cu_a911ec4325multi_tensor_apply_kernelINS1_18TensorListMetadataILi2EEENS1_11CopyFunctorIiN3c1015Float8_e5m2fnuzELi2ELi1ELi1EEEJNS0_4CopyIiS7_EEEEEvT_T0_DpT1_:
	.zero		3498


//--------------------- .nv.constant2._ZN2at6native55_GLOBAL__N__de093ff9_22_ForeachBinaryOpList_cu_a911ec4325multi_tensor_apply_kernelINS1_18TensorListMetadataILi2EEENS1_11CopyFunctorIiN3c1011Float8_e5m2ELi2ELi1ELi1EEEJNS0_4CopyIiS7_EEEEEvT_T0_DpT1_ --------------------------
	.section	.nv.constant2._ZN2at6native55_GLOBAL__N__de093ff9_22_ForeachBinaryOpList_cu_a911ec4325multi_tensor_apply_kernelINS1_18TensorListMetadataILi2EEENS1_11CopyFunctorIiN3c1011Float8_e5m2ELi2ELi1ELi1EEEJNS0_4CopyIiS7_EEEEEvT_T0_DpT1_,"a",@progbits
	.sectionflags	@""
	.align	4
.nv.constant2._ZN2at6native55_GLOBAL__N__de093ff9_22_ForeachBinaryOpList_cu_a911ec4325multi_tensor_apply_kernelINS1_18TensorListMetadataILi2EEENS1_11CopyFunctorIiN3c1011Float8_e5m2ELi2ELi1ELi1EEEJNS0_4CopyIiS7_EEEEEvT_T0_DpT1_:
        /*0000*/ 	.byte	0x40, 0x07, 0x00, 0x00, 0x00, 0x00, 0x00, 0x00


//--------------------- .nv.constant0._ZN2at6native55_GLOBAL__N__de093ff9_22_ForeachBinaryOpList_cu_a911ec4325multi_tensor_apply_kernelINS1_18TensorListMetadataILi2EEENS1_11CopyFunctorIiN3c1011Float8_e5m2ELi2ELi1ELi1EEEJNS0_4CopyIiS7_EEEEEvT_T0_DpT1_ --------------------------
	.section	.nv.constant0._ZN2at6native55_GLOBAL__N__de093ff9_22_ForeachBinaryOpList_cu_a911ec4325multi_tensor_apply_kernelINS1_18TensorListMetadataILi2EEENS1_11CopyFunctorIiN3c1011Float8_e5m2ELi2ELi1ELi1EEEJNS0_4CopyIiS7_EEEEEvT_T0_DpT1_,"a",@progbits
	.sectionflags	@""
	.align	4
.nv.constant0._ZN2at6native55_GLOBAL__N__de093ff9_22_ForeachBinaryOpList_cu_a911ec4325multi_tensor_apply_kernelINS1_18TensorListMetadataILi2EEENS1_11CopyFunctorIiN3c1011Float8_e5m2ELi2ELi1ELi1EEEJNS0_4CopyIiS7_EEEEEvT_T0_DpT1_:
	.zero		3498


//--------------------- .nv.constant2._ZN2at6native55_GLOBAL__N__de093ff9_22_ForeachBinaryOpList_cu_a911ec4325multi_tensor_apply_kernelINS1_18TensorListMetadataILi2EEENS1_11CopyFunctorIiN3c1015Float8_e4m3fnuzELi2ELi1ELi1EEEJNS0_4CopyIiS7_EEEEEvT_T0_DpT1_ --------------------------
	.section	.nv.constant2._ZN2at6native55_GLOBAL__N__de093ff9_22_ForeachBinaryOpList_cu_a911ec4325multi_tensor_apply_kernelINS1_18TensorListMetadataILi2EEENS1_11CopyFunctorIiN3c1015Float8_e4m3fnuzELi2ELi1ELi1EEEJNS0_4CopyIiS7_EEEEEvT_T0_DpT1_,"a",@progbits
	.sectionflags	@""
	.align	4
.nv.constant2._ZN2at6native55_GLOBAL__N__de093ff9_22_ForeachBinaryOpList_cu_a911ec4325multi_tensor_apply_kernelINS1_18TensorListMetadataILi2EEENS1_11CopyFunctorIiN3c1015Float8_e4m3fnuzELi2ELi1ELi1EEEJNS0_4CopyIiS7_EEEEEvT_T0_DpT1_:
        /*0000*/ 	.byte	0x40, 0x07, 0x00, 0x00, 0x00, 0x00, 0x00, 0x00


//--------------------- .nv.constant0._ZN2at6native55_GLOBAL__N__de093ff9_22_ForeachBinaryOpList_cu_a911ec4325multi_tensor_apply_kernelINS1_18TensorListMetadataILi2EEENS1_11CopyFunctorIiN3c1015Float8_e4m3fnuzELi2ELi1ELi1EEEJNS0_4CopyIiS7_EEEEEvT_T0_DpT1_ --------------------------
	.section	.nv.constant0._ZN2at6native55_GLOBAL__N__de093ff9_22_ForeachBinaryOpList_cu_a911ec4325multi_tensor_apply_kernelINS1_18TensorListMetadataILi2EEENS1_11CopyFunctorIiN3c1015Float8_e4m3fnuzELi2ELi1ELi1EEEJNS0_4CopyIiS7_EEEEEvT_T0_DpT1_,"a",@progbits
	.sectionflags	@""
	.align	4
.nv.constant0._ZN2at6native55_GLOBAL__N__de093ff9_22_ForeachBinaryOpList_cu_a911ec4325multi_tensor_apply_kernelINS1_18TensorListMetadataILi2EEENS1_11CopyFunctorIiN3c1015Float8_e4m3fnuzELi2ELi1ELi1EEEJNS0_4CopyIiS7_EEEEEvT_T0_DpT1_:
	.zero		3498


//--------------------- .nv.constant2._ZN2at6native55_GLOBAL__N__de093ff9_22_ForeachBinaryOpList_cu_a911ec4325multi_tensor_apply_kernelINS1_18TensorListMetadataILi2EEENS1_11CopyFunctorIiN3c1013Float8_e4m3fnELi2ELi1ELi1EEEJNS0_4CopyIiS7_EEEEEvT_T0_DpT1_ --------------------------
	.section	.nv.constant2._ZN2at6native55_GLOBAL__N__de093ff9_22_ForeachBinaryOpList_cu_a911ec4325multi_tensor_apply_kernelINS1_18TensorListMetadataILi2EEENS1_11CopyFunctorIiN3c1013Float8_e4m3fnELi2ELi1ELi1EEEJNS0_4CopyIiS7_EEEEEvT_T0_DpT1_,"a",@progbits
	.sectionflags	@""
	.align	4
.nv.constant2._ZN2at6native55_GLOBAL__N__de093ff9_22_ForeachBinaryOpList_cu_a911ec4325multi_tensor_apply_kernelINS1_18TensorListMetadataILi2EEENS1_11CopyFunctorIiN3c1013Float8_e4m3fnELi2ELi1ELi1EEEJNS0_4CopyIiS7_EEEEEvT_T0_DpT1_:
        /*0000*/ 	.byte	0x40, 0x07, 0x00, 0x00, 0x00, 0x00, 0x00, 0x00


//--------------------- .nv.constant0._ZN2at6native55_GLOBAL__N__de093ff9_22_ForeachBinaryOpList_cu_a911ec4325multi_tensor_apply_kernelINS1_18TensorListMetadataILi2EEENS1_11CopyFunctorIiN3c1013Float8_e4m3fnELi2ELi1ELi1EEEJNS0_4CopyIiS7_EEEEEvT_T0_DpT1_ --------------------------
	.section	.nv.constant0._ZN2at6native55_GLOBAL__N__de093ff9_22_ForeachBinaryOpList_cu_a911ec4325multi_tensor_apply_kernelINS1_18TensorListMetadataILi2EEENS1_11CopyFunctorIiN3c1013Float8_e4m3fnELi2ELi1ELi1EEEJNS0_4CopyIiS7_EEEEEvT_T0_DpT1_,"a",@progbits
	.sectionflags	@""
	.align	4
.nv.constant0._ZN2at6native55_GLOBAL__N__de093ff9_22_ForeachBinaryOpList_cu_a911ec4325multi_tensor_apply_kernelINS1_18TensorListMetadataILi2EEENS1_11CopyFunctorIiN3c1013Float8_e4m3fnELi2ELi1ELi1EEEJNS0_4CopyIiS7_EEEEEvT_T0_DpT1_:
	.zero		3498


//--------------------- .nv.constant2._ZN2at6native55_GLOBAL__N__de093ff9_22_ForeachBinaryOpList_cu_a911ec4325multi_tensor_apply_kernelINS1_18TensorListMetadataILi2EEENS1_11CopyFunctorIibLi2ELi1ELi1EEEJNS0_4CopyIibEEEEEvT_T0_DpT1_ --------------------------
	.section	.nv.constant2._ZN2at6native55_GLOBAL__N__de093ff9_22_ForeachBinaryOpList_cu_a911ec4325multi_tensor_apply_kernelINS1_18TensorListMetadataILi2EEENS1_11CopyFunctorIibLi2ELi1ELi1EEEJNS0_4CopyIibEEEEEvT_T0_DpT1_,"a",@progbits
	.sectionflags	@""
	.align	4
.nv.constant2._ZN2at6native55_GLOBAL__N__de093ff9_22_ForeachBinaryOpList_cu_a911ec4325multi_tensor_apply_kernelINS1_18TensorListMetadataILi2EEENS1_11CopyFunctorIibLi2ELi1ELi1EEEJNS0_4CopyIibEEEEEvT_T0_DpT1_:
        /*0000*/ 	.byte	0x40, 0x07, 0x00, 0x00, 0x00, 0x00, 0x00, 0x00


//--------------------- .nv.constant0._ZN2at6native55_GLOBAL__N__de093ff9_22_ForeachBinaryOpList_cu_a911ec4325multi_tensor_apply_kernelINS1_18TensorListMetadataILi2EEENS1_11CopyFunctorIibLi2ELi1ELi1EEEJNS0_4CopyIibEEEEEvT_T0_DpT1_ --------------------------
	.section	.nv.constant0._ZN2at6native55_GLOBAL__N__de093ff9_22_ForeachBinaryOpList_cu_a911ec4325multi_tensor_apply_kernelINS1_18TensorListMetadataILi2EEENS1_11CopyFunctorIibLi2ELi1ELi1EEEJNS0_4CopyIibEEEEEvT_T0_DpT1_,"a",@progbits
	.sectionflags	@""
	.align	4
.nv.constant0._ZN2at6native55_GLOBAL__N__de093ff9_22_ForeachBinaryOpList_cu_a911ec4325multi_tensor_apply_kernelINS1_18TensorListMetadataILi2EEENS1_11CopyFunctorIibLi2ELi1ELi1EEEJNS0_4CopyIibEEEEEvT_T0_DpT1_:
	.zero		3498


//--------------------- .nv.constant2._ZN2at6native55_GLOBAL__N__de093ff9_22_ForeachBinaryOpList_cu_a911ec4325multi_tensor_apply_kernelINS1_18TensorListMetadataILi2EEENS1_11CopyFunctorIiN3c108BFloat16ELi2ELi1ELi1EEEJNS0_4CopyIiS7_EEEEEvT_T0_DpT1_ --------------------------
	.section	.nv.constant2._ZN2at6native55_GLOBAL__N__de093ff9_22_ForeachBinaryOpList_cu_a911ec4325multi_tensor_apply_kernelINS1_18TensorListMetadataILi2EEENS1_11CopyFunctorIiN3c108BFloat16ELi2ELi1ELi1EEEJNS0_4CopyIiS7_EEEEEvT_T0_DpT1_,"a",@progbits
	.sectionflags	@""
	.align	4
.nv.constant2._ZN2at6native55_GLOBAL__N__de093ff9_22_ForeachBinaryOpList_cu_a911ec4325multi_tensor_apply_kernelINS1_18TensorListMetadataILi2EEENS1_11CopyFunctorIiN3c108BFloat16ELi2ELi1ELi1EEEJNS0_4CopyIiS7_EEEEEvT_T0_DpT1_:
        /*0000*/ 	.byte	0x40, 0x07, 0x00, 0x00, 0x00, 0x00, 0x00, 0x00


//--------------------- .nv.constant0._ZN2at6native55_GLOBAL__N__de093ff9_22_ForeachBinaryOpList_cu_a911ec4325multi_tensor_apply_kernelINS1_18TensorListMetadataILi2EEENS1_11CopyFunctorIiN3c108BFloat16ELi2ELi1ELi1EEEJNS0_4CopyIiS7_EEEEEvT_T0_DpT1_ --------------------------
	.section	.nv.constant0._ZN2at6native55_GLOBAL__N__de093ff9_22_ForeachBinaryOpList_cu_a911ec4325multi_tensor_apply_kernelINS1_18TensorListMetadataILi2EEENS1_11CopyFunctorIiN3c108BFloat16ELi2ELi1ELi1EEEJNS0_4CopyIiS7_EEEEEvT_T0_DpT1_,"a",@progbits
	.sectionflags	@""
	.align	4
.nv.constant0._ZN2at6native55_GLOBAL__N__de093ff9_22_ForeachBinaryOpList_cu_a911ec4325multi_tensor_apply_kernelINS1_18TensorListMetadataILi2EEENS1_11CopyFunctorIiN3c108BFloat16ELi2ELi1ELi1EEEJNS0_4CopyIiS7_EEEEEvT_T0_DpT1_:
	.zero		3498


//--------------------- .nv.constant2._ZN2at6native55_GLOBAL__N__de093ff9_22_ForeachBinaryOpList_cu_a911ec4325multi_tensor_apply_kernelINS1_18TensorListMetadataILi2EEENS1_11CopyFunctorIiN3c104HalfELi2ELi1ELi1EEEJNS0_4CopyIiS7_EEEEEvT_T0_DpT1_ --------------------------
	.section	.nv.constant2._ZN2at6native55_GLOBAL__N__de093ff9_22_ForeachBinaryOpList_cu_a911ec4325multi_tensor_apply_kernelINS1_18TensorListMetadataILi2EEENS1_11CopyFunctorIiN3c104HalfELi2ELi1ELi1EEEJNS0_4CopyIiS7_EEEEEvT_T0_DpT1_,"a",@progbits
	.sectionflags	@""
	.align	4
.nv.constant2._ZN2at6native55_GLOBAL__N__de093ff9_22_ForeachBinaryOpList_cu_a911ec4325multi_tensor_apply_kernelINS1_18TensorListMetadataILi2EEENS1_11CopyFunctorIiN3c104HalfELi2ELi1ELi1EEEJNS0_4CopyIiS7_EEEEEvT_T0_DpT1_:
        /*0000*/ 	.byte	0x40, 0x07, 0x00, 0x00, 0x00, 0x00, 0x00, 0x00


//--------------------- .nv.constant0._ZN2at6native55_GLOBAL__N__de093ff9_22_ForeachBinaryOpList_cu_a911ec4325multi_tensor_apply_kernelINS1_18TensorListMetadataILi2EEENS1_11CopyFunctorIiN3c104HalfELi2ELi1ELi1EEEJNS0_4CopyIiS7_EEEEEvT_T0_DpT1_ --------------------------
	.section	.nv.constant0._ZN2at6native55_GLOBAL__N__de093ff9_22_ForeachBinaryOpList_cu_a911ec4325multi_tensor_apply_kernelINS1_18TensorListMetadataILi2EEENS1_11CopyFunctorIiN3c104HalfELi2ELi1ELi1EEEJNS0_4CopyIiS7_EEEEEvT_T0_DpT1_,"a",@progbits
	.sectionflags	@""
	.align	4
.nv.constant0._ZN2at6native55_GLOBAL__N__de093ff9_22_ForeachBinaryOpList_cu_a911ec4325multi_tensor_apply_kernelINS1_18TensorListMetadataILi2EEENS1_11CopyFunctorIiN3c104HalfELi2ELi1ELi1EEEJNS0_4CopyIiS7_EEEEEvT_T0_DpT1_:
	.zero		3498


//--------------------- .nv.constant2._ZN2at6native55_GLOBAL__N__de093ff9_22_ForeachBinaryOpList_cu_a911ec4325multi_tensor_apply_kernelINS1_18TensorListMetadataILi2EEENS1_11CopyFunctorIiN3c107complexIfEELi2ELi1ELi1EEEJNS0_4CopyIiS8_EEEEEvT_T0_DpT1_ --------------------------
	.section	.nv.constant2._ZN2at6native55_GLOBAL__N__de093ff9_22_ForeachBinaryOpList_cu_a911ec4325multi_tensor_apply_kernelINS1_18TensorListMetadataILi2EEENS1_11CopyFunctorIiN3c107complexIfEELi2ELi1ELi1EEEJNS0_4CopyIiS8_EEEEEvT_T0_DpT1_,"a",@progbits
	.sectionflags	@""
	.align	4
.nv.constant2._ZN2at6native55_GLOBAL__N__de093ff9_22_ForeachBinaryOpList_cu_a911ec4325multi_tensor_apply_kernelINS1_18TensorListMetadataILi2EEENS1_11CopyFunctorIiN3c107complexIfEELi2ELi1ELi1EEEJNS0_4CopyIiS8_EEEEEvT_T0_DpT1_:
        /*0000*/ 	.byte	0x40, 0x07, 0x00, 0x00, 0x00, 0x00, 0x00, 0x00


//--------------------- .nv.constant0._ZN2at6native55_GLOBAL__N__de093ff9_22_ForeachBinaryOpList_cu_a911ec4325multi_tensor_apply_kernelINS1_18TensorListMetadataILi2EEENS1_11CopyFunctorIiN3c107complexIfEELi2ELi1ELi1EEEJNS0_4CopyIiS8_EEEEEvT_T0_DpT1_ --------------------------
	.section	.nv.constant0._ZN2at6native55_GLOBAL__N__de093ff9_22_ForeachBinaryOpList_cu_a911ec4325multi_tensor_apply_kernelINS1_18TensorListMetadataILi2EEENS1_11CopyFunctorIiN3c107complexIfEELi2ELi1ELi1EEEJNS0_4CopyIiS8_EEEEEvT_T0_DpT1_,"a",@progbits
	.sectionflags	@""
	.align	4
.nv.constant0._ZN2at6native55_GLOBAL__N__de093ff9_22_ForeachBinaryOpList_cu_a911ec4325multi_tensor_apply_kernelINS1_18TensorListMetadataILi2EEENS1_11CopyFunctorIiN3c107complexIfEELi2ELi1ELi1EEEJNS0_4CopyIiS8_EEEEEvT_T0_DpT1_:
	.zero		3498


//--------------------- .nv.constant2._ZN2at6native55_GLOBAL__N__de093ff9_22_ForeachBinaryOpList_cu_a911ec4325multi_tensor_apply_kernelINS1_18TensorListMetadataILi2EEENS1_11CopyFunctorIiN3c107complexIdEELi2ELi1ELi1EEEJNS0_4CopyIiS8_EEEEEvT_T0_DpT1_ --------------------------
	.section	.nv.constant2._ZN2at6native55_GLOBAL__N__de093ff9_22_ForeachBinaryOpList_cu_a911ec4325multi_tensor_apply_kernelINS1_18TensorListMetadataILi2EEENS1_11CopyFunctorIiN3c107complexIdEELi2ELi1ELi1EEEJNS0_4CopyIiS8_EEEEEvT_T0_DpT1_,"a",@progbits
	.sectionflags	@""
	.align	4
.nv.constant2._ZN2at6native55_GLOBAL__N__de093ff9_22_ForeachBinaryOpList_cu_a911ec4325multi_tensor_apply_kernelINS1_18TensorListMetadataILi2EEENS1_11CopyFunctorIiN3c107complexIdEELi2ELi1ELi1EEEJNS0_4CopyIiS8_EEEEEvT_T0_DpT1_:
        /*0000*/ 	.byte	0x40, 0x07, 0x00, 0x00, 0x00, 0x00, 0x00, 0x00


//--------------------- .nv.constant0._ZN2at6native55_GLOBAL__N__de093ff9_22_ForeachBinaryOpList_cu_a911ec4325multi_tensor_apply_kernelINS1_18TensorListMetadataILi2EEENS1_11CopyFunctorIiN3c107complexIdEELi2ELi1ELi1EEEJNS0_4CopyIiS8_EEEEEvT_T0_DpT1_ --------------------------
	.section	.nv.constant0._ZN2at6native55_GLOBAL__N__de093ff9_22_ForeachBinaryOpList_cu_a911ec4325multi_tensor_apply_kernelINS1_18TensorListMetadataILi2EEENS1_11CopyFunctorIiN3c107complexIdEELi2ELi1ELi1EEEJNS0_4CopyIiS8_EEEEEvT_T0_DpT1_,"a",@progbits
	.sectionflags	@""
	.align	4
.nv.constant0._ZN2at6native55_GLOBAL__N__de093ff9_22_ForeachBinaryOpList_cu_a911ec4325multi_tensor_apply_kernelINS1_18TensorListMetadataILi2EEENS1_11CopyFunctorIiN3c107complexIdEELi2ELi1ELi1EEEJNS0_4CopyIiS8_EEEEEvT_T0_DpT1_:
	.zero		3498


//--------------------- .nv.constant2._ZN2at6native55_GLOBAL__N__de093ff9_22_ForeachBinaryOpList_cu_a911ec4325multi_tensor_apply_kernelINS1_18TensorListMetadataILi2EEENS1_11CopyFunctorIifLi2ELi1ELi1EEEJNS0_4CopyIifEEEEEvT_T0_DpT1_ --------------------------
	.section	.nv.constant2._ZN2at6native55_GLOBAL__N__de093ff9_22_ForeachBinaryOpList_cu_a911ec4325multi_tensor_apply_kernelINS1_18TensorListMetadataILi2EEENS1_11CopyFunctorIifLi2ELi1ELi1EEEJNS0_4CopyIifEEEEEvT_T0_DpT1_,"a",@progbits
	.sectionflags	@""
	.align	4
.nv.constant2._ZN2at6native55_GLOBAL__N__de093ff9_22_ForeachBinaryOpList_cu_a911ec4325multi_tensor_apply_kernelINS1_18TensorListMetadataILi2EEENS1_11CopyFunctorIifLi2ELi1ELi1EEEJNS0_4CopyIifEEEEEvT_T0_DpT1_:
        /*0000*/ 	.byte	0x40, 0x07, 0x00, 0x00, 0x00, 0x00, 0x00, 0x00


//--------------------- .nv.constant0._ZN2at6native55_GLOBAL__N__de093ff9_22_ForeachBinaryOpList_cu_a911ec4325multi_tensor_apply_kernelINS1_18TensorListMetadataILi2EEENS1_11CopyFunctorIifLi2ELi1ELi1EEEJNS0_4CopyIifEEEEEvT_T0_DpT1_ --------------------------
	.section	.nv.constant0._ZN2at6native55_GLOBAL__N__de093ff9_22_ForeachBinaryOpList_cu_a911ec4325multi_tensor_apply_kernelINS1_18TensorListMetadataILi2EEENS1_11CopyFunctorIifLi2ELi1ELi1EEEJNS0_4CopyIifEEEEEvT_T0_DpT1_,"a",@progbits
	.sectionflags	@""
	.align	4
.nv.constant0._ZN2at6native55_GLOBAL__N__de093ff9_22_ForeachBinaryOpList_cu_a911ec4325multi_tensor_apply_kernelINS1_18TensorListMetadataILi2EEENS1_11CopyFunctorIifLi2ELi1ELi1EEEJNS0_4CopyIifEEEEEvT_T0_DpT1_:
	.zero		3498


//--------------------- .nv.constant2._ZN2at6native55_GLOBAL__N__de093ff9_22_ForeachBinaryOpList_cu_a911ec4325multi_tensor_apply_kernelINS1_18TensorListMetadataILi2EEENS1_11CopyFunctorIidLi2ELi1ELi1EEEJNS0_4CopyIidEEEEEvT_T0_DpT1_ --------------------------
	.section	.nv.constant2._ZN2at6native55_GLOBAL__N__de093ff9_22_ForeachBinaryOpList_cu_a911ec4325multi_tensor_apply_kernelINS1_18TensorListMetadataILi2EEENS1_11CopyFunctorIidLi2ELi1ELi1EEEJNS0_4CopyIidEEEEEvT_T0_DpT1_,"a",@progbits
	.sectionflags	@""
	.align	4
.nv.constant2._ZN2at6native55_GLOBAL__N__de093ff9_22_ForeachBinaryOpList_cu_a911ec4325multi_tensor_apply_kernelINS1_18TensorListMetadataILi2EEENS1_11CopyFunctorIidLi2ELi1ELi1EEEJNS0_4CopyIidEEEEEvT_T0_DpT1_:
        /*0000*/ 	.byte	0x40, 0x07, 0x00, 0x00, 0x00, 0x00, 0x00, 0x00


//--------------------- .nv.constant0._ZN2at6native55_GLOBAL__N__de093ff9_22_ForeachBinaryOpList_cu_a911ec4325multi_tensor_apply_kernelINS1_18TensorListMetadataILi2EEENS1_11CopyFunctorIidLi2ELi1ELi1EEEJNS0_4CopyIidEEEEEvT_T0_DpT1_ --------------------------
	.section	.nv.constant0._ZN2at6native55_GLOBAL__N__de093ff9_22_ForeachBinaryOpList_cu_a911ec4325multi_tensor_apply_kernelINS1_18TensorListMetadataILi2EEENS1_11CopyFunctorIidLi2ELi1ELi1EEEJNS0_4CopyIidEEEEEvT_T0_DpT1_,"a",@progbits
	.sectionflags	@""
	.align	4
.nv.constant0._ZN2at6native55_GLOBAL__N__de093ff9_22_ForeachBinaryOpList_cu_a911ec4325multi_tensor_apply_kernelINS1_18TensorListMetadataILi2EEENS1_11CopyFunctorIidLi2ELi1ELi1EEEJNS0_4CopyIidEEEEEvT_T0_DpT1_:
	.zero		3498


//--------------------- .nv.constant2._ZN2at6native55_GLOBAL__N__de093ff9_22_ForeachBinaryOpList_cu_a911ec4325multi_tensor_apply_kernelINS1_18TensorListMetadataILi2EEENS1_11CopyFunctorIisLi2ELi1ELi1EEEJNS0_4CopyIisEEEEEvT_T0_DpT1_ --------------------------
	.section	.nv.constant2._ZN2at6native55_GLOBAL__N__de093ff9_22_ForeachBinaryOpList_cu_a911ec4325multi_tensor_apply_kernelINS1_18TensorListMetadataILi2EEENS1_11CopyFunctorIisLi2ELi1ELi1EEEJNS0_4CopyIisEEEEEvT_T0_DpT1_,"a",@progbits
	.sectionflags	@""
	.align	4
.nv.constant2._ZN2at6native55_GLOBAL__N__de093ff9_22_ForeachBinaryOpList_cu_a911ec4325multi_tensor_apply_kernelINS1_18TensorListMetadataILi2EEENS1_11CopyFunctorIisLi2ELi1ELi1EEEJNS0_4CopyIisEEEEEvT_T0_DpT1_:
        /*0000*/ 	.byte	0x40, 0x07, 0x00, 0x00, 0x00, 0x00, 0x00, 0x00


//--------------------- .nv.constant0._ZN2at6native55_GLOBAL__N__de093ff9_22_ForeachBinaryOpList_cu_a911ec4325multi_tensor_apply_kernelINS1_18TensorListMetadataILi2EEENS1_11CopyFunctorIisLi2ELi1ELi1EEEJNS0_4CopyIisEEEEEvT_T0_DpT1_ --------------------------
	.section	.nv.constant0._ZN2at6native55_GLOBAL__N__de093ff9_22_ForeachBinaryOpList_cu_a911ec4325multi_tensor_apply_kernelINS1_18TensorListMetadataILi2EEENS1_11CopyFunctorIisLi2ELi1ELi1EEEJNS0_4CopyIisEEEEEvT_T0_DpT1_,"a",@progbits
	.sectionflags	@""
	.align	4
.nv.constant0._ZN2at6native55_GLOBAL__N__de093ff9_22_ForeachBinaryOpList_cu_a911ec4325multi_tensor_apply_kernelINS1_18TensorListMetadataILi2EEENS1_11CopyFunctorIisLi2ELi1ELi1EEEJNS0_4CopyIisEEEEEvT_T0_DpT1_:
	.zero		3498


//--------------------- .nv.constant2._ZN2at6native55_GLOBAL__N__de093ff9_22_ForeachBinaryOpList_cu_a911ec4325multi_tensor_apply_kernelINS1_18TensorListMetadataILi2EEENS1_11CopyFunctorIilLi2ELi1ELi1EEEJNS0_4CopyIilEEEEEvT_T0_DpT1_ --------------------------
	.section	.nv.constant2._ZN2at6native55_GLOBAL__N__de093ff9_22_ForeachBinaryOpList_cu_a911ec4325multi_tensor_apply_kernelINS1_18TensorListMetadataILi2EEENS1_11CopyFunctorIilLi2ELi1ELi1EEEJNS0_4CopyIilEEEEEvT_T0_DpT1_,"a",@progbits
	.sectionflags	@""
	.align	4
.nv.constant2._ZN2at6native55_GLOBAL__N__de093ff9_22_ForeachBinaryOpList_cu_a911ec4325multi_tensor_apply_kernelINS1_18TensorListMetadataILi2EEENS1_11CopyFunctorIilLi2ELi1ELi1EEEJNS0_4CopyIilEEEEEvT_T0_DpT1_:
        /*0000*/ 	.byte	0x40, 0x07, 0x00, 0x00, 0x00, 0x00, 0x00, 0x00


//--------------------- .nv.constant0._ZN2at6native55_GLOBAL__N__de093ff9_22_ForeachBinaryOpList_cu_a911ec4325multi_tensor_apply_kernelINS1_18TensorListMetadataILi2EEENS1_11CopyFunctorIilLi2ELi1ELi1EEEJNS0_4CopyIilEEEEEvT_T0_DpT1_ --------------------------
	.section	.nv.constant0._ZN2at6native55_GLOBAL__N__de093ff9_22_ForeachBinaryOpList_cu_a911ec4325multi_tensor_apply_kernelINS1_18TensorListMetadataILi2EEENS1_11CopyFunctorIilLi2ELi1ELi1EEEJNS0_4CopyIilEEEEEvT_T0_DpT1_,"a",@progbits
	.sectionflags	@""
	.align	4
.nv.constant0._ZN2at6native55_GLOBAL__N__de093ff9_22_ForeachBinaryOpList_cu_a911ec4325multi_tensor_apply_kernelINS1_18TensorListMetadataILi2EEENS1_11CopyFunctorIilLi2ELi1ELi1EEEJNS0_4CopyIilEEEEEvT_T0_DpT1_:
	.zero		3498


//--------------------- .nv.constant2._ZN2at6native55_GLOBAL__N__de093ff9_22_ForeachBinaryOpList_cu_a911ec4325multi_tensor_apply_kernelINS1_18TensorListMetadataILi2EEENS1_11CopyFunctorIiaLi2ELi1ELi1EEEJNS0_4CopyIiaEEEEEvT_T0_DpT1_ --------------------------
	.section	.nv.constant2._ZN2at6native55_GLOBAL__N__de093ff9_22_ForeachBinaryOpList_cu_a911ec4325multi_tensor_apply_kernelINS1_18TensorListMetadataILi2EEENS1_11CopyFunctorIiaLi2ELi1ELi1EEEJNS0_4CopyIiaEEEEEvT_T0_DpT1_,"a",@progbits
	.sectionflags	@""
	.align	4
.nv.constant2._ZN2at6native55_GLOBAL__N__de093ff9_22_ForeachBinaryOpList_cu_a911ec4325multi_tensor_apply_kernelINS1_18TensorListMetadataILi2EEENS1_11CopyFunctorIiaLi2ELi1ELi1EEEJNS0_4CopyIiaEEEEEvT_T0_DpT1_:
        /*0000*/ 	.byte	0x40, 0x07, 0x00, 0x00, 0x00, 0x00, 0x00, 0x00


//--------------------- .nv.constant0._ZN2at6native55_GLOBAL__N__de093ff9_22_ForeachBinaryOpList_cu_a911ec4325multi_tensor_apply_kernelINS1_18TensorListMetadataILi2EEENS1_11CopyFunctorIiaLi2ELi1ELi1EEEJNS0_4CopyIiaEEEEEvT_T0_DpT1_ --------------------------
	.section	.nv.constant0._ZN2at6native55_GLOBAL__N__de093ff9_22_ForeachBinaryOpList_cu_a911ec4325multi_tensor_apply_kernelINS1_18TensorListMetadataILi2EEENS1_11CopyFunctorIiaLi2ELi1ELi1EEEJNS0_4CopyIiaEEEEEvT_T0_DpT1_,"a",@progbits
	.sectionflags	@""
	.align	4
.nv.constant0._ZN2at6native55_GLOBAL__N__de093ff9_22_ForeachBinaryOpList_cu_a911ec4325multi_tensor_apply_kernelINS1_18TensorListMetadataILi2EEENS1_11CopyFunctorIiaLi2ELi1ELi1EEEJNS0_4CopyIiaEEEEEvT_T0_DpT1_:
	.zero		3498


//--------------------- .nv.constant2._ZN2at6native55_GLOBAL__N__de093ff9_22_ForeachBinaryOpList_cu_a911ec4325multi_tensor_apply_kernelINS1_18TensorListMetadataILi2EEENS1_11CopyFunctorIihLi2ELi1ELi1EEEJNS0_4CopyIihEEEEEvT_T0_DpT1_ --------------------------
	.section	.nv.constant2._ZN2at6native55_GLOBAL__N__de093ff9_22_ForeachBinaryOpList_cu_a911ec4325multi_tensor_apply_kernelINS1_18TensorListMetadataILi2EEENS1_11CopyFunctorIihLi2ELi1ELi1EEEJNS0_4CopyIihEEEEEvT_T0_DpT1_,"a",@progbits
	.sectionflags	@""
	.align	4
.nv.constant2._ZN2at6native55_GLOBAL__N__de093ff9_22_ForeachBinaryOpList_cu_a911ec4325multi_tensor_apply_kernelINS1_18TensorListMetadataILi2EEENS1_11CopyFunctorIihLi2ELi1ELi1EEEJNS0_4CopyIihEEEEEvT_T0_DpT1_:
        /*0000*/ 	.byte	0x40, 0x07, 0x00, 0x00, 0x00, 0x00, 0x00, 0x00


//--------------------- .nv.constant0._ZN2at6native55_GLOBAL__N__de093ff9_22_ForeachBinaryOpList_cu_a911ec4325multi_tensor_apply_kernelINS1_18TensorListMetadataILi2EEENS1_11CopyFunctorIihLi2ELi1ELi1EEEJNS0_4CopyIihEEEEEvT_T0_DpT1_ --------------------------
	.section	.nv.constant0._ZN2at6native55_GLOBAL__N__de093ff9_22_ForeachBinaryOpList_cu_a911ec4325multi_tensor_apply_kernelINS1_18TensorListMetadataILi2EEENS1_11CopyFunctorIihLi2ELi1ELi1EEEJNS0_4CopyIihEEEEEvT_T0_DpT1_,"a",@progbits
	.sectionflags	@""
	.align	4
.nv.constant0._ZN2at6native55_GLOBAL__N__de093ff9_22_ForeachBinaryOpList_cu_a911ec4325multi_tensor_apply_kernelINS1_18TensorListMetadataILi2EEENS1_11CopyFunctorIihLi2ELi1ELi1EEEJNS0_4CopyIihEEEEEvT_T0_DpT1_:
	.zero		3498


//--------------------- .nv.constant2._ZN2at6native55_GLOBAL__N__de093ff9_22_ForeachBinaryOpList_cu_a911ec4325multi_tensor_apply_kernelINS1_18TensorListMetadataILi2EEENS1_14UnaryOpFunctorIiLi2ELi1ELi1EEEJNS0_4CopyIiiEEEEEvT_T0_DpT1_ --------------------------
	.section	.nv.constant2._ZN2at6native55_GLOBAL__N__de093ff9_22_ForeachBinaryOpList_cu_a911ec4325multi_tensor_apply_kernelINS1_18TensorListMetadataILi2EEENS1_14UnaryOpFunctorIiLi2ELi1ELi1EEEJNS0_4CopyIiiEEEEEvT_T0_DpT1_,"a",@progbits
	.sectionflags	@""
	.align	4
.nv.constant2._ZN2at6native55_GLOBAL__N__de093ff9_22_ForeachBinaryOpList_cu_a911ec4325multi_tensor_apply_kernelINS1_18TensorListMetadataILi2EEENS1_14UnaryOpFunctorIiLi2ELi1ELi1EEEJNS0_4CopyIiiEEEEEvT_T0_DpT1_:
        /*0000*/ 	.byte	0x40, 0x07, 0x00, 0x00, 0x00, 0x00, 0x00, 0x00


//--------------------- .nv.constant0._ZN2at6native55_GLOBAL__N__de093ff9_22_ForeachBinaryOpList_cu_a911ec4325multi_tensor_apply_kernelINS1_18TensorListMetadataILi2EEENS1_14UnaryOpFunctorIiLi2ELi1ELi1EEEJNS0_4CopyIiiEEEEEvT_T0_DpT1_ --------------------------
	.section	.nv.constant0._ZN2at6native55_GLOBAL__N__de093ff9_22_ForeachBinaryOpList_cu_a911ec4325multi_tensor_apply_kernelINS1_18TensorListMetadataILi2EEENS1_14UnaryOpFunctorIiLi2ELi1ELi1EEEJNS0_4CopyIiiEEEEEvT_T0_DpT1_,"a",@progbits
	.sectionflags	@""
	.align	4
.nv.constant0._ZN2at6native55_GLOBAL__N__de093ff9_22_ForeachBinaryOpList_cu_a911ec4325multi_tensor_apply_kernelINS1_18TensorListMetadataILi2EEENS1_14UnaryOpFunctorIiLi2ELi1ELi1EEEJNS0_4CopyIiiEEEEEvT_T0_DpT1_:
	.zero		3498


//--------------------- .nv.constant2._ZN2at6native55_GLOBAL__N__de093ff9_22_ForeachBinaryOpList_cu_a911ec4325multi_tensor_apply_kernelINS1_18TensorListMetadataILi2EEENS1_11CopyFunctorIaN3c1015Float8_e5m2fnuzELi2ELi1ELi1EEEJNS0_4CopyIaS7_EEEEEvT_T0_DpT1_ --------------------------
	.section	.nv.constant2._ZN2at6native55_GLOBAL__N__de093ff9_22_ForeachBinaryOpList_cu_a911ec4325multi_tensor_apply_kernelINS1_18TensorListMetadataILi2EEENS1_11CopyFunctorIaN3c1015Float8_e5m2fnuzELi2ELi1ELi1EEEJNS0_4CopyIaS7_EEEEEvT_T0_DpT1_,"a",@progbits
	.sectionflags	@""
	.align	4
.nv.constant2._ZN2at6native55_GLOBAL__N__de093ff9_22_ForeachBinaryOpList_cu_a911ec4325multi_tensor_apply_kernelINS1_18TensorListMetadataILi2EEENS1_11CopyFunctorIaN3c1015Float8_e5m2fnuzELi2ELi1ELi1EEEJNS0_4CopyIaS7_EEEEEvT_T0_DpT1_:
        /*0000*/ 	.byte	0x40, 0x07, 0x00, 0x00, 0x00, 0x00, 0x00, 0x00


//--------------------- .nv.constant0._ZN2at6native55_GLOBAL__N__de093ff9_22_ForeachBinaryOpList_cu_a911ec4325multi_tensor_apply_kernelINS1_18TensorListMetadataILi2EEENS1_11CopyFunctorIaN3c1015Float8_e5m2fnuzELi2ELi1ELi1EEEJNS0_4CopyIaS7_EEEEEvT_T0_DpT1_ --------------------------
	.section	.nv.constant0._ZN2at6native55_GLOBAL__N__de093ff9_22_ForeachBinaryOpList_cu_a911ec4325multi_tensor_apply_kernelINS1_18TensorListMetadataILi2EEENS1_11CopyFunctorIaN3c1015Float8_e5m2fnuzELi2ELi1ELi1EEEJNS0_4CopyIaS7_EEEEEvT_T0_DpT1_,"a",@progbits
	.sectionflags	@""
	.align	4
.nv.constant0._ZN2at6native55_GLOBAL__N__de093ff9_22_ForeachBinaryOpList_cu_a911ec4325multi_tensor_apply_kernelINS1_18TensorListMetadataILi2EEENS1_11CopyFunctorIaN3c1015Float8_e5m2fnuzELi2ELi1ELi1EEEJNS0_4CopyIaS7_EEEEEvT_T0_DpT1_:
	.zero		3498


//--------------------- .nv.constant2._ZN2at6native55_GLOBAL__N__de093ff9_22_ForeachBinaryOpList_cu_a911ec4325multi_tensor_apply_kernelINS1_18TensorListMetadataILi2EEENS1_11CopyFunctorIaN3c1011Float8_e5m2ELi2ELi1ELi1EEEJNS0_4CopyIaS7_EEEEEvT_T0_DpT1_ --------------------------
	.section	.nv.constant2._ZN2at6native55_GLOBAL__N__de093ff9_22_ForeachBinaryOpList_cu_a911ec4325multi_tensor_apply_kernelINS1_18TensorListMetadataILi2EEENS1_11CopyFunctorIaN3c1011Float8_e5m2ELi2ELi1ELi1EEEJNS0_4CopyIaS7_EEEEEvT_T0_DpT1_,"a",@progbits
	.sectionflags	@""
	.align	4
.nv.constant2._ZN2at6native55_GLOBAL__N__de093ff9_22_ForeachBinaryOpList_cu_a911ec4325multi_tensor_apply_kernelINS1_18TensorListMetadataILi2EEENS1_11CopyFunctorIaN3c1011Float8_e5m2ELi2ELi1ELi1EEEJNS0_4CopyIaS7_EEEEEvT_T0_DpT1_:
        /*0000*/ 	.byte	0x40, 0x07, 0x00, 0x00, 0x00, 0x00, 0x00, 0x00


//--------------------- .nv.constant0._ZN2at6native55_GLOBAL__N__de093ff9_22_ForeachBinaryOpList_cu_a911ec4325multi_tensor_apply_kernelINS1_18TensorListMetadataILi2EEENS1_11CopyFunctorIaN3c1011Float8_e5m2ELi2ELi1ELi1EEEJNS0_4CopyIaS7_EEEEEvT_T0_DpT1_ --------------------------
	.section	.nv.constant0._ZN2at6native55_GLOBAL__N__de093ff9_22_ForeachBinaryOpList_cu_a911ec4325multi_tensor_apply_kernelINS1_18TensorListMetadataILi2EEENS1_11CopyFunctorIaN3c1011Float8_e5m2ELi2ELi1ELi1EEEJNS0_4CopyIaS7_EEEEEvT_T0_DpT1_,"a",@progbits
	.sectionflags	@""
	.align	4
.nv.constant0._ZN2at6native55_GLOBAL__N__de093ff9_22_ForeachBinaryOpList_cu_a911ec4325multi_tensor_apply_kernelINS1_18TensorListMetadataILi2EEENS1_11CopyFunctorIaN3c1011Float8_e5m2ELi2ELi1ELi1EEEJNS0_4CopyIaS7_EEEEEvT_T0_DpT1_:
	.zero		3498


//--------------------- .nv.constant2._ZN2at6native55_GLOBAL__N__de093ff9_22_ForeachBinaryOpList_cu_a911ec4325multi_tensor_apply_kernelINS1_18TensorListMetadataILi2EEENS1_11CopyFunctorIaN3c1015Float8_e4m3fnuzELi2ELi1ELi1EEEJNS0_4CopyIaS7_EEEEEvT_T0_DpT1_ --------------------------
	.section	.nv.constant2._ZN2at6native55_GLOBAL__N__de093ff9_22_ForeachBinaryOpList_cu_a911ec4325multi_tensor_apply_kernelINS1_18TensorListMetadataILi2EEENS1_11CopyFunctorIaN3c1015Float8_e4m3fnuzELi2ELi1ELi1EEEJNS0_4CopyIaS7_EEEEEvT_T0_DpT1_,"a",@progbits
	.sectionflags	@""
	.align	4
.nv.constant2._ZN2at6native55_GLOBAL__N__de093ff9_22_ForeachBinaryOpList_cu_a911ec4325multi_tensor_apply_kernelINS1_18TensorListMetadataILi2EEENS1_11CopyFunctorIaN3c1015Float8_e4m3fnuzELi2ELi1ELi1EEEJNS0_4CopyIaS7_EEEEEvT_T0_DpT1_:
        /*0000*/ 	.byte	0x40, 0x07, 0x00, 0x00, 0x00, 0x00, 0x00, 0x00


//--------------------- .nv.constant0._ZN2at6native55_GLOBAL__N__de093ff9_22_ForeachBinaryOpList_cu_a911ec4325multi_tensor_apply_kernelINS1_18TensorListMetadataILi2EEENS1_11CopyFunctorIaN3c1015Float8_e4m3fnuzELi2ELi1ELi1EEEJNS0_4CopyIaS7_EEEEEvT_T0_DpT1_ --------------------------
	.section	.nv.constant0._ZN2at6native55_GLOBAL__N__de093ff9_22_ForeachBinaryOpList_cu_a911ec4325multi_tensor_apply_kernelINS1_18TensorListMetadataILi2EEENS1_11CopyFunctorIaN3c1015Float8_e4m3fnuzELi2ELi1ELi1EEEJNS0_4CopyIaS7_EEEEEvT_T0_DpT1_,"a",@progbits
	.sectionflags	@""
	.align	4
.nv.constant0._ZN2at6native55_GLOBAL__N__de093ff9_22_ForeachBinaryOpList_cu_a911ec4325multi_tensor_apply_kernelINS1_18TensorListMetadataILi2EEENS1_11CopyFunctorIaN3c1015Float8_e4m3fnuzELi2ELi1ELi1EEEJNS0_4CopyIaS7_EEEEEvT_T0_DpT1_:
	.zero		3498


//--------------------- .nv.constant2._ZN2at6native55_GLOBAL__N__de093ff9_22_ForeachBinaryOpList_cu_a911ec4325multi_tensor_apply_kernelINS1_18TensorListMetadataILi2EEENS1_11CopyFunctorIaN3c1013Float8_e4m3fnELi2ELi1ELi1EEEJNS0_4CopyIaS7_EEEEEvT_T0_DpT1_ --------------------------
	.section	.nv.constant2._ZN2at6native55_GLOBAL__N__de093ff9_22_ForeachBinaryOpList_cu_a911ec4325multi_tensor_apply_kernelINS1_18TensorListMetadataILi2EEENS1_11CopyFunctorIaN3c1013Float8_e4m3fnELi2ELi1ELi1EEEJNS0_4CopyIaS7_EEEEEvT_T0_DpT1_,"a",@progbits
	.sectionflags	@""
	.align	4
.nv.constant2._ZN2at6native55_GLOBAL__N__de093ff9_22_ForeachBinaryOpList_cu_a911ec4325multi_tensor_apply_kernelINS1_18TensorListMetadataILi2EEENS1_11CopyFunctorIaN3c1013Float8_e4m3fnELi2ELi1ELi1EEEJNS0_4CopyIaS7_EEEEEvT_T0_DpT1_:
        /*0000*/ 	.byte	0x40, 0x07, 0x00, 0x00, 0x00, 0x00, 0x00, 0x00


//--------------------- .nv.constant0._ZN2at6native55_GLOBAL__N__de093ff9_22_ForeachBinaryOpList_cu_a911ec4325multi_tensor_apply_kernelINS1_18TensorListMetadataILi2EEENS1_11CopyFunctorIaN3c1013Float8_e4m3fnELi2ELi1ELi1EEEJNS0_4CopyIaS7_EEEEEvT_T0_DpT1_ --------------------------
	.section	.nv.constant0._ZN2at6native55_GLOBAL__N__de093ff9_22_ForeachBinaryOpList_cu_a911ec4325multi_tensor_apply_kernelINS1_18TensorListMetadataILi2EEENS1_11CopyFunctorIaN3c1013Float8_e4m3fnELi2ELi1ELi1EEEJNS0_4CopyIaS7_EEEEEvT_T0_DpT1_,"a",@progbits
	.sectionflags	@""
	.align	4
.nv.constant0._ZN2at6native55_GLOBAL__N__de093ff9_22_ForeachBinaryOpList_cu_a911ec4325multi_tensor_apply_kernelINS1_18TensorListMetadataILi2EEENS1_11CopyFunctorIaN3c1013Float8_e4m3fnELi2ELi1ELi1EEEJNS0_4CopyIaS7_EEEEEvT_T0_DpT1_:
	.zero		3498


//--------------------- .nv.constant2._ZN2at6native55_GLOBAL__N__de093ff9_22_ForeachBinaryOpList_cu_a911ec4325multi_tensor_apply_kernelINS1_18TensorListMetadataILi2EEENS1_11CopyFunctorIabLi2ELi1ELi1EEEJNS0_4CopyIabEEEEEvT_T0_DpT1_ --------------------------
	.section	.nv.constant2._ZN2at6native55_GLOBAL__N__de093ff9_22_ForeachBinaryOpList_cu_a911ec4325multi_tensor_apply_kernelINS1_18TensorListMetadataILi2EEENS1_11CopyFunctorIabLi2ELi1ELi1EEEJNS0_4CopyIabEEEEEvT_T0_DpT1_,"a",@progbits
	.sectionflags	@""
	.align	4
.nv.constant2._ZN2at6native55_GLOBAL__N__de093ff9_22_ForeachBinaryOpList_cu_a911ec4325multi_tensor_apply_kernelINS1_18TensorListMetadataILi2EEENS1_11CopyFunctorIabLi2ELi1ELi1EEEJNS0_4CopyIabEEEEEvT_T0_DpT1_:
        /*0000*/ 	.byte	0x40, 0x07, 0x00, 0x00, 0x00, 0x00, 0x00, 0x00


//--------------------- .nv.constant0._ZN2at6native55_GLOBAL__N__de093ff9_22_ForeachBinaryOpList_cu_a911ec4325multi_tensor_apply_kernelINS1_18TensorListMetadataILi2EEENS1_11CopyFunctorIabLi2ELi1ELi1EEEJNS0_4CopyIabEEEEEvT_T0_DpT1_ --------------------------
	.section	.nv.constant0._ZN2at6native55_GLOBAL__N__de093ff9_22_ForeachBinaryOpList_cu_a911ec4325multi_tensor_apply_kernelINS1_18TensorListMetadataILi2EEENS1_11CopyFunctorIabLi2ELi1ELi1EEEJNS0_4CopyIabEEEEEvT_T0_DpT1_,"a",@progbits
	.sectionflags	@""
	.align	4
.nv.constant0._ZN2at6native55_GLOBAL__N__de093ff9_22_ForeachBinaryOpList_cu_a911ec4325multi_tensor_apply_kernelINS1_18TensorListMetadataILi2EEENS1_11CopyFunctorIabLi2ELi1ELi1EEEJNS0_4CopyIabEEEEEvT_T0_DpT1_:
	.zero		3498


//--------------------- .nv.constant2._ZN2at6native55_GLOBAL__N__de093ff9_22_ForeachBinaryOpList_cu_a911ec4325multi_tensor_apply_kernelINS1_18TensorListMetadataILi2EEENS1_11CopyFunctorIaN3c108BFloat16ELi2ELi1ELi1EEEJNS0_4CopyIaS7_EEEEEvT_T0_DpT1_ --------------------------
	.section	.nv.constant2._ZN2at6native55_GLOBAL__N__de093ff9_22_ForeachBinaryOpList_cu_a911ec4325multi_tensor_apply_kernelINS1_18TensorListMetadataILi2EEENS1_11CopyFunctorIaN3c108BFloat16ELi2ELi1ELi1EEEJNS0_4CopyIaS7_EEEEEvT_T0_DpT1_,"a",@progbits
	.sectionflags	@""
	.align	4
.nv.constant2._ZN2at6native55_GLOBAL__N__de093ff9_22_ForeachBinaryOpList_cu_a911ec4325multi_tensor_apply_kernelINS1_18TensorListMetadataILi2EEENS1_11CopyFunctorIaN3c108BFloat16ELi2ELi1ELi1EEEJNS0_4CopyIaS7_EEEEEvT_T0_DpT1_:
        /*0000*/ 	.byte	0x40, 0x07, 0x00, 0x00, 0x00, 0x00, 0x00, 0x00


//--------------------- .nv.constant0._ZN2at6native55_GLOBAL__N__de093ff9_22_ForeachBinaryOpList_cu_a911ec4325multi_tensor_apply_kernelINS1_18TensorListMetadataILi2EEENS1_11CopyFunctorIaN3c108BFloat16ELi2ELi1ELi1EEEJNS0_4CopyIaS7_EEEEEvT_T0_DpT1_ --------------------------
	.section	.nv.constant0._ZN2at6native55_GLOBAL__N__de093ff9_22_ForeachBinaryOpList_cu_a911ec4325multi_tensor_apply_kernelINS1_18TensorListMetadataILi2EEENS1_11CopyFunctorIaN3c108BFloat16ELi2ELi1ELi1EEEJNS0_4CopyIaS7_EEEEEvT_T0_DpT1_,"a",@progbits
	.sectionflags	@""
	.align	4
.nv.constant0._ZN2at6native55_GLOBAL__N__de093ff9_22_ForeachBinaryOpList_cu_a911ec4325multi_tensor_apply_kernelINS1_18TensorListMetadataILi2EEENS1_11CopyFunctorIaN3c108BFloat16ELi2ELi1ELi1EEEJNS0_4CopyIaS7_EEEEEvT_T0_DpT1_:
	.zero		3498


//--------------------- .nv.constant2._ZN2at6native55_GLOBAL__N__de093ff9_22_ForeachBinaryOpList_cu_a911ec4325multi_tensor_apply_kernelINS1_18TensorListMetadataILi2EEENS1_11CopyFunctorIaN3c104HalfELi2ELi1ELi1EEEJNS0_4CopyIaS7_EEEEEvT_T0_DpT1_ --------------------------
	.section	.nv.constant2._ZN2at6native55_GLOBAL__N__de093ff9_22_ForeachBinaryOpList_cu_a911ec4325multi_tensor_apply_kernelINS1_18TensorListMetadataILi2EEENS1_11CopyFunctorIaN3c104HalfELi2ELi1ELi1EEEJNS0_4CopyIaS7_EEEEEvT_T0_DpT1_,"a",@progbits
	.sectionflags	@""
	.align	4
.nv.constant2._ZN2at6native55_GLOBAL__N__de093ff9_22_ForeachBinaryOpList_cu_a911ec4325multi_tensor_apply_kernelINS1_18TensorListMetadataILi2EEENS1_11CopyFunctorIaN3c104HalfELi2ELi1ELi1EEEJNS0_4CopyIaS7_EEEEEvT_T0_DpT1_:
        /*0000*/ 	.byte	0x40, 0x07, 0x00, 0x00, 0x00, 0x00, 0x00, 0x00


//--------------------- .nv.constant0._ZN2at6native55_GLOBAL__N__de093ff9_22_ForeachBinaryOpList_cu_a911ec4325multi_tensor_apply_kernelINS1_18TensorListMetadataILi2EEENS1_11CopyFunctorIaN3c104HalfELi2ELi1ELi1EEEJNS0_4CopyIaS7_EEEEEvT_T0_DpT1_ --------------------------
	.section	.nv.constant0._ZN2at6native55_GLOBAL__N__de093ff9_22_ForeachBinaryOpList_cu_a911ec4325multi_tensor_apply_kernelINS1_18TensorListMetadataILi2EEENS1_11CopyFunctorIaN3c104HalfELi2ELi1ELi1EEEJNS0_4CopyIaS7_EEEEEvT_T0_DpT1_,"a",@progbits
	.sectionflags	@""
	.align	4
.nv.constant0._ZN2at6native55_GLOBAL__N__de093ff9_22_ForeachBinaryOpList_cu_a911ec4325multi_tensor_apply_kernelINS1_18TensorListMetadataILi2EEENS1_11CopyFunctorIaN3c104HalfELi2ELi1ELi1EEEJNS0_4CopyIaS7_EEEEEvT_T0_DpT1_:
	.zero		3498


//--------------------- .nv.constant2._ZN2at6native55_GLOBAL__N__de093ff9_22_ForeachBinaryOpList_cu_a911ec4325multi_tensor_apply_kernelINS1_18TensorListMetadataILi2EEENS1_11CopyFunctorIaN3c107complexIfEELi2ELi1ELi1EEEJNS0_4CopyIaS8_EEEEEvT_T0_DpT1_ --------------------------
	.section	.nv.constant2._ZN2at6native55_GLOBAL__N__de093ff9_22_ForeachBinaryOpList_cu_a911ec4325multi_tensor_apply_kernelINS1_18TensorListMetadataILi2EEENS1_11CopyFunctorIaN3c107complexIfEELi2ELi1ELi1EEEJNS0_4CopyIaS8_EEEEEvT_T0_DpT1_,"a",@progbits
	.sectionflags	@""
	.align	4
.nv.constant2._ZN2at6native55_GLOBAL__N__de093ff9_22_ForeachBinaryOpList_cu_a911ec4325multi_tensor_apply_kernelINS1_18TensorListMetadataILi2EEENS1_11CopyFunctorIaN3c107complexIfEELi2ELi1ELi1EEEJNS0_4CopyIaS8_EEEEEvT_T0_DpT1_:
        /*0000*/ 	.byte	0x40, 0x07, 0x00, 0x00, 0x00, 0x00, 0x00, 0x00


//--------------------- .nv.constant0._ZN2at6native55_GLOBAL__N__de093ff9_22_ForeachBinaryOpList_cu_a911ec4325multi_tensor_apply_kernelINS1_18TensorListMetadataILi2EEENS1_11CopyFunctorIaN3c107complexIfEELi2ELi1ELi1EEEJNS0_4CopyIaS8_EEEEEvT_T0_DpT1_ --------------------------
	.section	.nv.constant0._ZN2at6native55_GLOBAL__N__de093ff9_22_ForeachBinaryOpList_cu_a911ec4325multi_tensor_apply_kernelINS1_18TensorListMetadataILi2EEENS1_11CopyFunctorIaN3c107complexIfEELi2ELi1ELi1EEEJNS0_4CopyIaS8_EEEEEvT_T0_DpT1_,"a",@progbits
	.sectionflags	@""
	.align	4
.nv.constant0._ZN2at6native55_GLOBAL__N__de093ff9_22_ForeachBinaryOpList_cu_a911ec4325multi_tensor_apply_kernelINS1_18TensorListMetadataILi2EEENS1_11CopyFunctorIaN3c107complexIfEELi2ELi1ELi1EEEJNS0_4CopyIaS8_EEEEEvT_T0_DpT1_:
	.zero		3498


//--------------------- .nv.constant2._ZN2at6native55_GLOBAL__N__de093ff9_22_ForeachBinaryOpList_cu_a911ec4325multi_tensor_apply_kernelINS1_18TensorListMetadataILi2EEENS1_11CopyFunctorIaN3c107complexIdEELi2ELi1ELi1EEEJNS0_4CopyIaS8_EEEEEvT_T0_DpT1_ --------------------------
	.section	.nv.constant2._ZN2at6native55_GLOBAL__N__de093ff9_22_ForeachBinaryOpList_cu_a911ec4325multi_tensor_apply_kernelINS1_18TensorListMetadataILi2EEENS1_11CopyFunctorIaN3c107complexIdEELi2ELi1ELi1EEEJNS0_4CopyIaS8_EEEEEvT_T0_DpT1_,"a",@progbits
	.sectionflags	@""
	.align	4
.nv.constant2._ZN2at6native55_GLOBAL__N__de093ff9_22_ForeachBinaryOpList_cu_a911ec4325multi_tensor_apply_kernelINS1_18TensorListMetadataILi2EEENS1_11CopyFunctorIaN3c107complexIdEELi2ELi1ELi1EEEJNS0_4CopyIaS8_EEEEEvT_T0_DpT1_:
        /*0000*/ 	.byte	0x40, 0x07, 0x00, 0x00, 0x00, 0x00, 0x00, 0x00


//--------------------- .nv.constant0._ZN2at6native55_GLOBAL__N__de093ff9_22_ForeachBinaryOpList_cu_a911ec4325multi_tensor_apply_kernelINS1_18TensorListMetadataILi2EEENS1_11CopyFunctorIaN3c107complexIdEELi2ELi1ELi1EEEJNS0_4CopyIaS8_EEEEEvT_T0_DpT1_ --------------------------
	.section	.nv.constant0._ZN2at6native55_GLOBAL__N__de093ff9_22_ForeachBinaryOpList_cu_a911ec4325multi_tensor_apply_kernelINS1_18TensorListMetadataILi2EEENS1_11CopyFunctorIaN3c107complexIdEELi2ELi1ELi1EEEJNS0_4CopyIaS8_EEEEEvT_T0_DpT1_,"a",@progbits
	.sectionflags	@""
	.align	4
.nv.constant0._ZN2at6native55_GLOBAL__N__de093ff9_22_ForeachBinaryOpList_cu_a911ec4325multi_tensor_apply_kernelINS1_18TensorListMetadataILi2EEENS1_11CopyFunctorIaN3c107complexIdEELi2ELi1ELi1EEEJNS0_4CopyIaS8_EEEEEvT_T0_DpT1_:
	.zero		3498


//--------------------- .nv.constant2._ZN2at6native55_GLOBAL__N__de093ff9_22_ForeachBinaryOpList_cu_a911ec4325multi_tensor_apply_kernelINS1_18TensorListMetadataILi2EEENS1_11CopyFunctorIafLi2ELi1ELi1EEEJNS0_4CopyIafEEEEEvT_T0_DpT1_ --------------------------
	.section	.nv.constant2._ZN2at6native55_GLOBAL__N__de093ff9_22_ForeachBinaryOpList_cu_a911ec4325multi_tensor_apply_kernelINS1_18TensorListMetadataILi2EEENS1_11CopyFunctorIafLi2ELi1ELi1EEEJNS0_4CopyIafEEEEEvT_T0_DpT1_,"a",@progbits
	.sectionflags	@""
	.align	4
.nv.constant2._ZN2at6native55_GLOBAL__N__de093ff9_22_ForeachBinaryOpList_cu_a911ec4325multi_tensor_apply_kernelINS1_18TensorListMetadataILi2EEENS1_11CopyFunctorIafLi2ELi1ELi1EEEJNS0_4CopyIafEEEEEvT_T0_DpT1_:
        /*0000*/ 	.byte	0x40, 0x07, 0x00, 0x00, 0x00, 0x00, 0x00, 0x00


//--------------------- .nv.constant0._ZN2at6native55_GLOBAL__N__de093ff9_22_ForeachBinaryOpList_cu_a911ec4325multi_tensor_apply_kernelINS1_18TensorListMetadataILi2EEENS1_11CopyFunctorIafLi2ELi1ELi1EEEJNS0_4CopyIafEEEEEvT_T0_DpT1_ --------------------------
	.section	.nv.constant0._ZN2at6native55_GLOBAL__N__de093ff9_22_ForeachBinaryOpList_cu_a911ec4325multi_tensor_apply_kernelINS1_18TensorListMetadataILi2EEENS1_11CopyFunctorIafLi2ELi1ELi1EEEJNS0_4CopyIafEEEEEvT_T0_DpT1_,"a",@progbits
	.sectionflags	@""
	.align	4
.nv.constant0._ZN2at6native55_GLOBAL__N__de093ff9_22_ForeachBinaryOpList_cu_a911ec4325multi_tensor_apply_kernelINS1_18TensorListMetadataILi2EEENS1_11CopyFunctorIafLi2ELi1ELi1EEEJNS0_4CopyIafEEEEEvT_T0_DpT1_:
	.zero		3498


//--------------------- .nv.constant2._ZN2at6native55_GLOBAL__N__de093ff9_22_ForeachBinaryOpList_cu_a911ec4325multi_tensor_apply_kernelINS1_18TensorListMetadataILi2EEENS1_11CopyFunctorIadLi2ELi1ELi1EEEJNS0_4CopyIadEEEEEvT_T0_DpT1_ --------------------------
	.section	.nv.constant2._ZN2at6native55_GLOBAL__N__de093ff9_22_ForeachBinaryOpList_cu_a911ec4325multi_tensor_apply_kernelINS1_18TensorListMetadataILi2EEENS1_11CopyFunctorIadLi2ELi1ELi1EEEJNS0_4CopyIadEEEEEvT_T0_DpT1_,"a",@progbits
	.sectionflags	@""
	.align	4
.nv.constant2._ZN2at6native55_GLOBAL__N__de093ff9_22_ForeachBinaryOpList_cu_a911ec4325multi_tensor_apply_kernelINS1_18TensorListMetadataILi2EEENS1_11CopyFunctorIadLi2ELi1ELi1EEEJNS0_4CopyIadEEEEEvT_T0_DpT1_:
        /*0000*/ 	.byte	0x40, 0x07, 0x00, 0x00, 0x00, 0x00, 0x00, 0x00


//--------------------- .nv.constant0._ZN2at6native55_GLOBAL__N__de093ff9_22_ForeachBinaryOpList_cu_a911ec4325multi_tensor_apply_kernelINS1_18TensorListMetadataILi2EEENS1_11CopyFunctorIadLi2ELi1ELi1EEEJNS0_4CopyIadEEEEEvT_T0_DpT1_ --------------------------
	.section	.nv.constant0._ZN2at6native55_GLOBAL__N__de093ff9_22_ForeachBinaryOpList_cu_a911ec4325multi_tensor_apply_kernelINS1_18TensorListMetadataILi2EEENS1_11CopyFunctorIadLi2ELi1ELi1EEEJNS0_4CopyIadEEEEEvT_T0_DpT1_,"a",@progbits
	.sectionflags	@""
	.align	4
.nv.constant0._ZN2at6native55_GLOBAL__N__de093ff9_22_ForeachBinaryOpList_cu_a911ec4325multi_tensor_apply_kernelINS1_18TensorListMetadataILi2EEENS1_11CopyFunctorIadLi2ELi1ELi1EEEJNS0_4CopyIadEEEEEvT_T0_DpT1_:
	.zero		3498


//--------------------- .nv.constant2._ZN2at6native55_GLOBAL__N__de093ff9_22_ForeachBinaryOpList_cu_a911ec4325multi_tensor_apply_kernelINS1_18TensorListMetadataILi2EEENS1_11CopyFunctorIaiLi2ELi1ELi1EEEJNS0_4CopyIaiEEEEEvT_T0_DpT1_ --------------------------
	.section	.nv.constant2._ZN2at6native55_GLOBAL__N__de093ff9_22_ForeachBinaryOpList_cu_a911ec4325multi_tensor_apply_kernelINS1_18TensorListMetadataILi2EEENS1_11CopyFunctorIaiLi2ELi1ELi1EEEJNS0_4CopyIaiEEEEEvT_T0_DpT1_,"a",@progbits
	.sectionflags	@""
	.align	4
.nv.constant2._ZN2at6native55_GLOBAL__N__de093ff9_22_ForeachBinaryOpList_cu_a911ec4325multi_tensor_apply_kernelINS1_18TensorListMetadataILi2EEENS1_11CopyFunctorIaiLi2ELi1ELi1EEEJNS0_4CopyIaiEEEEEvT_T0_DpT1_:
        /*0000*/ 	.byte	0x40, 0x07, 0x00, 0x00, 0x00, 0x00, 0x00, 0x00


//--------------------- .nv.constant0._ZN2at6native55_GLOBAL__N__de093ff9_22_ForeachBinaryOpList_cu_a911ec4325multi_tensor_apply_kernelINS1_18TensorListMetadataILi2EEENS1_11CopyFunctorIaiLi2ELi1ELi1EEEJNS0_4CopyIaiEEEEEvT_T0_DpT1_ --------------------------
	.section	.nv.constant0._ZN2at6native55_GLOBAL__N__de093ff9_22_ForeachBinaryOpList_cu_a911ec4325multi_tensor_apply_kernelINS1_18TensorListMetadataILi2EEENS1_11CopyFunctorIaiLi2ELi1ELi1EEEJNS0_4CopyIaiEEEEEvT_T0_DpT1_,"a",@progbits
	.sectionflags	@""
	.align	4
.nv.constant0._ZN2at6native55_GLOBAL__N__de093ff9_22_ForeachBinaryOpList_cu_a911ec4325multi_tensor_apply_kernelINS1_18TensorListMetadataILi2EEENS1_11CopyFunctorIaiLi2ELi1ELi1EEEJNS0_4CopyIaiEEEEEvT_T0_DpT1_:
	.zero		3498


//--------------------- .nv.constant2._ZN2at6native55_GLOBAL__N__de093ff9_22_ForeachBinaryOpList_cu_a911ec4325multi_tensor_apply_kernelINS1_18TensorListMetadataILi2EEENS1_11CopyFunctorIasLi2ELi1ELi1EEEJNS0_4CopyIasEEEEEvT_T0_DpT1_ --------------------------
	.section	.nv.constant2._ZN2at6native55_GLOBAL__N__de093ff9_22_ForeachBinaryOpList_cu_a911ec4325multi_tensor_apply_kernelINS1_18TensorListMetadataILi2EEENS1_11CopyFunctorIasLi2ELi1ELi1EEEJNS0_4CopyIasEEEEEvT_T0_DpT1_,"a",@progbits
	.sectionflags	@""
	.align	4
.nv.constant2._ZN2at6native55_GLOBAL__N__de093ff9_22_ForeachBinaryOpList_cu_a911ec4325multi_tensor_apply_kernelINS1_18TensorListMetadataILi2EEENS1_11CopyFunctorIasLi2ELi1ELi1EEEJNS0_4CopyIasEEEEEvT_T0_DpT1_:
        /*0000*/ 	.byte	0x40, 0x07, 0x00, 0x00, 0x00, 0x00, 0x00, 0x00


//--------------------- .nv.constant0._ZN2at6native55_GLOBAL__N__de093ff9_22_ForeachBinaryOpList_cu_a911ec4325multi_tensor_apply_kernelINS1_18TensorListMetadataILi2EEENS1_11CopyFunctorIasLi2ELi1ELi1EEEJNS0_4CopyIasEEEEEvT_T0_DpT1_ --------------------------
	.section	.nv.constant0._ZN2at6native55_GLOBAL__N__de093ff9_22_ForeachBinaryOpList_cu_a911ec4325multi_tensor_apply_kernelINS1_18TensorListMetadataILi2EEENS1_11CopyFunctorIasLi2ELi1ELi1EEEJNS0_4CopyIasEEEEEvT_T0_DpT1_,"a",@progbits
	.sectionflags	@""
	.align	4
.nv.constant0._ZN2at6native55_GLOBAL__N__de093ff9_22_ForeachBinaryOpList_cu_a911ec4325multi_tensor_apply_kernelINS1_18TensorListMetadataILi2EEENS1_11CopyFunctorIasLi2ELi1ELi1EEEJNS0_4CopyIasEEEEEvT_T0_DpT1_:
	.zero		3498


//--------------------- .nv.constant2._ZN2at6native55_GLOBAL__N__de093ff9_22_ForeachBinaryOpList_cu_a911ec4325multi_tensor_apply_kernelINS1_18TensorListMetadataILi2EEENS1_11CopyFunctorIalLi2ELi1ELi1EEEJNS0_4CopyIalEEEEEvT_T0_DpT1_ --------------------------
	.section	.nv.constant2._ZN2at6native55_GLOBAL__N__de093ff9_22_ForeachBinaryOpList_cu_a911ec4325multi_tensor_apply_kernelINS1_18TensorListMetadataILi2EEENS1_11CopyFunctorIalLi2ELi1ELi1EEEJNS0_4CopyIalEEEEEvT_T0_DpT1_,"a",@progbits
	.sectionflags	@""
	.align	4
.nv.constant2._ZN2at6native55_GLOBAL__N__de093ff9_22_ForeachBinaryOpList_cu_a911ec4325multi_tensor_apply_kernelINS1_18TensorListMetadataILi2EEENS1_11CopyFunctorIalLi2ELi1ELi1EEEJNS0_4CopyIalEEEEEvT_T0_DpT1_:
        /*0000*/ 	.byte	0x40, 0x07, 0x00, 0x00, 0x00, 0x00, 0x00, 0x00


//--------------------- .nv.constant0._ZN2at6native55_GLOBAL__N__de093ff9_22_ForeachBinaryOpList_cu_a911ec4325multi_tensor_apply_kernelINS1_18TensorListMetadataILi2EEENS1_11CopyFunctorIalLi2ELi1ELi1EEEJNS0_4CopyIalEEEEEvT_T0_DpT1_ --------------------------
	.section	.nv.constant0._ZN2at6native55_GLOBAL__N__de093ff9_22_ForeachBinaryOpList_cu_a911ec4325multi_tensor_apply_kernelINS1_18TensorListMetadataILi2EEENS1_11CopyFunctorIalLi2ELi1ELi1EEEJNS0_4CopyIalEEEEEvT_T0_DpT1_,"a",@progbits
	.sectionflags	@""
	.align	4
.nv.constant0._ZN2at6native55_GLOBAL__N__de093ff9_22_ForeachBinaryOpList_cu_a911ec4325multi_tensor_apply_kernelINS1_18TensorListMetadataILi2EEENS1_11CopyFunctorIalLi2ELi1ELi1EEEJNS0_4CopyIalEEEEEvT_T0_DpT1_:
	.zero		3498


//--------------------- .nv.constant2._ZN2at6native55_GLOBAL__N__de093ff9_22_ForeachBinaryOpList_cu_a911ec4325multi_tensor_apply_kernelINS1_18TensorListMetadataILi2EEENS1_11CopyFunctorIahLi2ELi1ELi1EEEJNS0_4CopyIahEEEEEvT_T0_DpT1_ --------------------------
	.section	.nv.constant2._ZN2at6native55_GLOBAL__N__de093ff9_22_ForeachBinaryOpList_cu_a911ec4325multi_tensor_apply_kernelINS1_18TensorListMetadataILi2EEENS1_11CopyFunctorIahLi2ELi1ELi1EEEJNS0_4CopyIahEEEEEvT_T0_DpT1_,"a",@progbits
	.sectionflags	@""
	.align	4
.nv.constant2._ZN2at6native55_GLOBAL__N__de093ff9_22_ForeachBinaryOpList_cu_a911ec4325multi_tensor_apply_kernelINS1_18TensorListMetadataILi2EEENS1_11CopyFunctorIahLi2ELi1ELi1EEEJNS0_4CopyIahEEEEEvT_T0_DpT1_:
        /*0000*/ 	.byte	0x40, 0x07, 0x00, 0x00, 0x00, 0x00, 0x00, 0x00


//--------------------- .nv.constant0._ZN2at6native55_GLOBAL__N__de093ff9_22_ForeachBinaryOpList_cu_a911ec4325multi_tensor_apply_kernelINS1_18TensorListMetadataILi2EEENS1_11CopyFunctorIahLi2ELi1ELi1EEEJNS0_4CopyIahEEEEEvT_T0_DpT1_ --------------------------
	.section	.nv.constant0._ZN2at6native55_GLOBAL__N__de093ff9_22_ForeachBinaryOpList_cu_a911ec4325multi_tensor_apply_kernelINS1_18TensorListMetadataILi2EEENS1_11CopyFunctorIahLi2ELi1ELi1EEEJNS0_4CopyIahEEEEEvT_T0_DpT1_,"a",@progbits
	.sectionflags	@""
	.align	4
.nv.constant0._ZN2at6native55_GLOBAL__N__de093ff9_22_ForeachBinaryOpList_cu_a911ec4325multi_tensor_apply_kernelINS1_18TensorListMetadataILi2EEENS1_11CopyFunctorIahLi2ELi1ELi1EEEJNS0_4CopyIahEEEEEvT_T0_DpT1_:
	.zero		3498


//--------------------- .nv.constant2._ZN2at6native55_GLOBAL__N__de093ff9_22_ForeachBinaryOpList_cu_a911ec4325multi_tensor_apply_kernelINS1_18TensorListMetadataILi2EEENS1_14UnaryOpFunctorIaLi2ELi1ELi1EEEJNS0_4CopyIaaEEEEEvT_T0_DpT1_ --------------------------
	.section	.nv.constant2._ZN2at6native55_GLOBAL__N__de093ff9_22_ForeachBinaryOpList_cu_a911ec4325multi_tensor_apply_kernelINS1_18TensorListMetadataILi2EEENS1_14UnaryOpFunctorIaLi2ELi1ELi1EEEJNS0_4CopyIaaEEEEEvT_T0_DpT1_,"a",@progbits
	.sectionflags	@""
	.align	4
.nv.constant2._ZN2at6native55_GLOBAL__N__de093ff9_22_ForeachBinaryOpList_cu_a911ec4325multi_tensor_apply_kernelINS1_18TensorListMetadataILi2EEENS1_14UnaryOpFunctorIaLi2ELi1ELi1EEEJNS0_4CopyIaaEEEEEvT_T0_DpT1_:
        /*0000*/ 	.byte	0x40, 0x07, 0x00, 0x00, 0x00, 0x00, 0x00, 0x00


//--------------------- .nv.constant0._ZN2at6native55_GLOBAL__N__de093ff9_22_ForeachBinaryOpList_cu_a911ec4325multi_tensor_apply_kernelINS1_18TensorListMetadataILi2EEENS1_14UnaryOpFunctorIaLi2ELi1ELi1EEEJNS0_4CopyIaaEEEEEvT_T0_DpT1_ --------------------------
	.section	.nv.constant0._ZN2at6native55_GLOBAL__N__de093ff9_22_ForeachBinaryOpList_cu_a911ec4325multi_tensor_apply_kernelINS1_18TensorListMetadataILi2EEENS1_14UnaryOpFunctorIaLi2ELi1ELi1EEEJNS0_4CopyIaaEEEEEvT_T0_DpT1_,"a",@progbits
	.sectionflags	@""
	.align	4
.nv.constant0._ZN2at6native55_GLOBAL__N__de093ff9_22_ForeachBinaryOpList_cu_a911ec4325multi_tensor_apply_kernelINS1_18TensorListMetadataILi2EEENS1_14UnaryOpFunctorIaLi2ELi1ELi1EEEJNS0_4CopyIaaEEEEEvT_T0_DpT1_:
	.zero		3498


//--------------------- .nv.constant2._ZN2at6native55_GLOBAL__N__de093ff9_22_ForeachBinaryOpList_cu_a911ec4325multi_tensor_apply_kernelINS1_18TensorListMetadataILi2EEENS1_11CopyFunctorIhN3c1015Float8_e5m2fnuzELi2ELi1ELi1EEEJNS0_4CopyIhS7_EEEEEvT_T0_DpT1_ --------------------------
	.section	.nv.constant2._ZN2at6native55_GLOBAL__N__de093ff9_22_ForeachBinaryOpList_cu_a911ec4325multi_tensor_apply_kernelINS1_18TensorListMetadataILi2EEENS1_11CopyFunctorIhN3c1015Float8_e5m2fnuzELi2ELi1ELi1EEEJNS0_4CopyIhS7_EEEEEvT_T0_DpT1_,"a",@progbits
	.sectionflags	@""
	.align	4
.nv.constant2._ZN2at6native55_GLOBAL__N__de093ff9_22_ForeachBinaryOpList_cu_a911ec4325multi_tensor_apply_kernelINS1_18TensorListMetadataILi2EEENS1_11CopyFunctorIhN3c1015Float8_e5m2fnuzELi2ELi1ELi1EEEJNS0_4CopyIhS7_EEEEEvT_T0_DpT1_:
        /*0000*/ 	.byte	0x40, 0x07, 0x00, 0x00, 0x00, 0x00, 0x00, 0x00


//--------------------- .nv.constant0._ZN2at6native55_GLOBAL__N__de093ff9_22_ForeachBinaryOpList_cu_a911ec4325multi_tensor_apply_kernelINS1_18TensorListMetadataILi2EEENS1_11CopyFunctorIhN3c1015Float8_e5m2fnuzELi2ELi1ELi1EEEJNS0_4CopyIhS7_EEEEEvT_T0_DpT1_ --------------------------
	.section	.nv.constant0._ZN2at6native55_GLOBAL__N__de093ff9_22_ForeachBinaryOpList_cu_a911ec4325multi_tensor_apply_kernelINS1_18TensorListMetadataILi2EEENS1_11CopyFunctorIhN3c1015Float8_e5m2fnuzELi2ELi1ELi1EEEJNS0_4CopyIhS7_EEEEEvT_T0_DpT1_,"a",@progbits
	.sectionflags	@""
	.align	4
.nv.constant0._ZN2at6native55_GLOBAL__N__de093ff9_22_ForeachBinaryOpList_cu_a911ec4325multi_tensor_apply_kernelINS1_18TensorListMetadataILi2EEENS1_11CopyFunctorIhN3c1015Float8_e5m2fnuzELi2ELi1ELi1EEEJNS0_4CopyIhS7_EEEEEvT_T0_DpT1_:
	.zero		3498


//--------------------- .nv.constant2._ZN2at6native55_GLOBAL__N__de093ff9_22_ForeachBinaryOpList_cu_a911ec4325multi_tensor_apply_kernelINS1_18TensorListMetadataILi2EEENS1_11CopyFunctorIhN3c1011Float8_e5m2ELi2ELi1ELi1EEEJNS0_4CopyIhS7_EEEEEvT_T0_DpT1_ --------------------------
	.section	.nv.constant2._ZN2at6native55_GLOBAL__N__de093ff9_22_ForeachBinaryOpList_cu_a911ec4325multi_tensor_apply_kernelINS1_18TensorListMetadataILi2EEENS1_11CopyFunctorIhN3c1011Float8_e5m2ELi2ELi1ELi1EEEJNS0_4CopyIhS7_EEEEEvT_T0_DpT1_,"a",@progbits
	.sectionflags	@""
	.align	4
.nv.constant2._ZN2at6native55_GLOBAL__N__de093ff9_22_ForeachBinaryOpList_cu_a911ec4325multi_tensor_apply_kernelINS1_18TensorListMetadataILi2EEENS1_11CopyFunctorIhN3c1011Float8_e5m2ELi2ELi1ELi1EEEJNS0_4CopyIhS7_EEEEEvT_T0_DpT1_:
        /*0000*/ 	.byte	0x40, 0x07, 0x00, 0x00, 0x00, 0x00, 0x00, 0x00


//--------------------- .nv.constant0._ZN2at6native55_GLOBAL__N__de093ff9_22_ForeachBinaryOpList_cu_a911ec4325multi_tensor_apply_kernelINS1_18TensorListMetadataILi2EEENS1_11CopyFunctorIhN3c1011Float8_e5m2ELi2ELi1ELi1EEEJNS0_4CopyIhS7_EEEEEvT_T0_DpT1_ --------------------------
	.section	.nv.constant0._ZN2at6native55_GLOBAL__N__de093ff9_22_ForeachBinaryOpList_cu_a911ec4325multi_tensor_apply_kernelINS1_18TensorListMetadataILi2EEENS1_11CopyFunctorIhN3c1011Float8_e5m2ELi2ELi1ELi1EEEJNS0_4CopyIhS7_EEEEEvT_T0_DpT1_,"a",@progbits
	.sectionflags	@""
	.align	4
.nv.constant0._ZN2at6native55_GLOBAL__N__de093ff9_22_ForeachBinaryOpList_cu_a911ec4325multi_tensor_apply_kernelINS1_18TensorListMetadataILi2EEENS1_11CopyFunctorIhN3c1011Float8_e5m2ELi2ELi1ELi1EEEJNS0_4CopyIhS7_EEEEEvT_T0_DpT1_:
	.zero		3498


//--------------------- .nv.constant2._ZN2at6native55_GLOBAL__N__de093ff9_22_ForeachBinaryOpList_cu_a911ec4325multi_tensor_apply_kernelINS1_18TensorListMetadataILi2EEENS1_11CopyFunctorIhN3c1015Float8_e4m3fnuzELi2ELi1ELi1EEEJNS0_4CopyIhS7_EEEEEvT_T0_DpT1_ --------------------------
	.section	.nv.constant2._ZN2at6native55_GLOBAL__N__de093ff9_22_ForeachBinaryOpList_cu_a911ec4325multi_tensor_apply_kernelINS1_18TensorListMetadataILi2EEENS1_11CopyFunctorIhN3c1015Float8_e4m3fnuzELi2ELi1ELi1EEEJNS0_4CopyIhS7_EEEEEvT_T0_DpT1_,"a",@progbits
	.sectionflags	@""
	.align	4
.nv.constant2._ZN2at6native55_GLOBAL__N__de093ff9_22_ForeachBinaryOpList_cu_a911ec4325multi_tensor_apply_kernelINS1_18TensorListMetadataILi2EEENS1_11CopyFunctorIhN3c1015Float8_e4m3fnuzELi2ELi1ELi1EEEJNS0_4CopyIhS7_EEEEEvT_T0_DpT1_:
        /*0000*/ 	.byte	0x40, 0x07, 0x00, 0x00, 0x00, 0x00, 0x00, 0x00


//--------------------- .nv.constant0._ZN2at6native55_GLOBAL__N__de093ff9_22_ForeachBinaryOpList_cu_a911ec4325multi_tensor_apply_kernelINS1_18TensorListMetadataILi2EEENS1_11CopyFunctorIhN3c1015Float8_e4m3fnuzELi2ELi1ELi1EEEJNS0_4CopyIhS7_EEEEEvT_T0_DpT1_ --------------------------
	.section	.nv.constant0._ZN2at6native55_GLOBAL__N__de093ff9_22_ForeachBinaryOpList_cu_a911ec4325multi_tensor_apply_kernelINS1_18TensorListMetadataILi2EEENS1_11CopyFunctorIhN3c1015Float8_e4m3fnuzELi2ELi1ELi1EEEJNS0_4CopyIhS7_EEEEEvT_T0_DpT1_,"a",@progbits
	.sectionflags	@""
	.align	4
.nv.constant0._ZN2at6native55_GLOBAL__N__de093ff9_22_ForeachBinaryOpList_cu_a911ec4325multi_tensor_apply_kernelINS1_18TensorListMetadataILi2EEENS1_11CopyFunctorIhN3c1015Float8_e4m3fnuzELi2ELi1ELi1EEEJNS0_4CopyIhS7_EEEEEvT_T0_DpT1_:
	.zero		3498


//--------------------- .nv.constant2._ZN2at6native55_GLOBAL__N__de093ff9_22_ForeachBinaryOpList_cu_a911ec4325multi_tensor_apply_kernelINS1_18TensorListMetadataILi2EEENS1_11CopyFunctorIhN3c1013Float8_e4m3fnELi2ELi1ELi1EEEJNS0_4CopyIhS7_EEEEEvT_T0_DpT1_ --------------------------
	.section	.nv.constant2._ZN2at6native55_GLOBAL__N__de093ff9_22_ForeachBinaryOpList_cu_a911ec4325multi_tensor_apply_kernelINS1_18TensorListMetadataILi2EEENS1_11CopyFunctorIhN3c1013Float8_e4m3fnELi2ELi1ELi1EEEJNS0_4CopyIhS7_EEEEEvT_T0_DpT1_,"a",@progbits
	.sectionflags	@""
	.align	4
.nv.constant2._ZN2at6native55_GLOBAL__N__de093ff9_22_ForeachBinaryOpList_cu_a911ec4325multi_tensor_apply_kernelINS1_18TensorListMetadataILi2EEENS1_11CopyFunctorIhN3c1013Float8_e4m3fnELi2ELi1ELi1EEEJNS0_4CopyIhS7_EEEEEvT_T0_DpT1_:
        /*0000*/ 	.byte	0x40, 0x07, 0x00, 0x00, 0x00, 0x00, 0x00, 0x00


//--------------------- .nv.constant0._ZN2at6native55_GLOBAL__N__de093ff9_22_ForeachBinaryOpList_cu_a911ec4325multi_tensor_apply_kernelINS1_18TensorListMetadataILi2EEENS1_11CopyFunctorIhN3c1013Float8_e4m3fnELi2ELi1ELi1EEEJNS0_4CopyIhS7_EEEEEvT_T0_DpT1_ --------------------------
	.section	.nv.constant0._ZN2at6native55_GLOBAL__N__de093ff9_22_ForeachBinaryOpList_cu_a911ec4325multi_tensor_apply_kernelINS1_18TensorListMetadataILi2EEENS1_11CopyFunctorIhN3c1013Float8_e4m3fnELi2ELi1ELi1EEEJNS0_4CopyIhS7_EEEEEvT_T0_DpT1_,"a",@progbits
	.sectionflags	@""
	.align	4
.nv.constant0._ZN2at6native55_GLOBAL__N__de093ff9_22_ForeachBinaryOpList_cu_a911ec4325multi_tensor_apply_kernelINS1_18TensorListMetadataILi2EEENS1_11CopyFunctorIhN3c1013Float8_e4m3fnELi2ELi1ELi1EEEJNS0_4CopyIhS7_EEEEEvT_T0_DpT1_:
	.zero		3498


//--------------------- .nv.constant2._ZN2at6native55_GLOBAL__N__de093ff9_22_ForeachBinaryOpList_cu_a911ec4325multi_tensor_apply_kernelINS1_18TensorListMetadataILi2EEENS1_11CopyFunctorIhbLi2ELi1ELi1EEEJNS0_4CopyIhbEEEEEvT_T0_DpT1_ --------------------------
	.section	.nv.constant2._ZN2at6native55_GLOBAL__N__de093ff9_22_ForeachBinaryOpList_cu_a911ec4325multi_tensor_apply_kernelINS1_18TensorListMetadataILi2EEENS1_11CopyFunctorIhbLi2ELi1ELi1EEEJNS0_4CopyIhbEEEEEvT_T0_DpT1_,"a",@progbits
	.sectionflags	@""
	.align	4
.nv.constant2._ZN2at6native55_GLOBAL__N__de093ff9_22_ForeachBinaryOpList_cu_a911ec4325multi_tensor_apply_kernelINS1_18TensorListMetadataILi2EEENS1_11CopyFunctorIhbLi2ELi1ELi1EEEJNS0_4CopyIhbEEEEEvT_T0_DpT1_:
        /*0000*/ 	.byte	0x40, 0x07, 0x00, 0x00, 0x00, 0x00, 0x00, 0x00


//--------------------- .nv.constant0._ZN2at6native55_GLOBAL__N__de093ff9_22_ForeachBinaryOpList_cu_a911ec4325multi_tensor_apply_kernelINS1_18TensorListMetadataILi2EEENS1_11CopyFunctorIhbLi2ELi1ELi1EEEJNS0_4CopyIhbEEEEEvT_T0_DpT1_ --------------------------
	.section	.nv.constant0._ZN2at6native55_GLOBAL__N__de093ff9_22_ForeachBinaryOpList_cu_a911ec4325multi_tensor_apply_kernelINS1_18TensorListMetadataILi2EEENS1_11CopyFunctorIhbLi2ELi1ELi1EEEJNS0_4CopyIhbEEEEEvT_T0_DpT1_,"a",@progbits
	.sectionflags	@""
	.align	4
.nv.constant0._ZN2at6native55_GLOBAL__N__de093ff9_22_ForeachBinaryOpList_cu_a911ec4325multi_tensor_apply_kernelINS1_18TensorListMetadataILi2EEENS1_11CopyFunctorIhbLi2ELi1ELi1EEEJNS0_4CopyIhbEEEEEvT_T0_DpT1_:
	.zero		3498


//--------------------- .nv.constant2._ZN2at6native55_GLOBAL__N__de093ff9_22_ForeachBinaryOpList_cu_a911ec4325multi_tensor_apply_kernelINS1_18TensorListMetadataILi2EEENS1_11CopyFunctorIhN3c108BFloat16ELi2ELi1ELi1EEEJNS0_4CopyIhS7_EEEEEvT_T0_DpT1_ --------------------------
	.section	.nv.constant2._ZN2at6native55_GLOBAL__N__de093ff9_22_ForeachBinaryOpList_cu_a911ec4325multi_tensor_apply_kernelINS1_18TensorListMetadataILi2EEENS1_11CopyFunctorIhN3c108BFloat16ELi2ELi1ELi1EEEJNS0_4CopyIhS7_EEEEEvT_T0_DpT1_,"a",@progbits
	.sectionflags	@""
	.align	4
.nv.constant2._ZN2at6native55_GLOBAL__N__de093ff9_22_ForeachBinaryOpList_cu_a911ec4325multi_tensor_apply_kernelINS1_18TensorListMetadataILi2EEENS1_11CopyFunctorIhN3c108BFloat16ELi2ELi1ELi1EEEJNS0_4CopyIhS7_EEEEEvT_T0_DpT1_:
        /*0000*/ 	.byte	0x40, 0x07, 0x00, 0x00, 0x00, 0x00, 0x00, 0x00


//--------------------- .nv.constant0._ZN2at6native55_GLOBAL__N__de093ff9_22_ForeachBinaryOpList_cu_a911ec4325multi_tensor_apply_kernelINS1_18TensorListMetadataILi2EEENS1_11CopyFunctorIhN3c108BFloat16ELi2ELi1ELi1EEEJNS0_4CopyIhS7_EEEEEvT_T0_DpT1_ --------------------------
	.section	.nv.constant0._ZN2at6native55_GLOBAL__N__de093ff9_22_ForeachBinaryOpList_cu_a911ec4325multi_tensor_apply_kernelINS1_18TensorListMetadataILi2EEENS1_11CopyFunctorIhN3c108BFloat16ELi2ELi1ELi1EEEJNS0_4CopyIhS7_EEEEEvT_T0_DpT1_,"a",@progbits
	.sectionflags	@""
	.align	4
.nv.constant0._ZN2at6native55_GLOBAL__N__de093ff9_22_ForeachBinaryOpList_cu_a911ec4325multi_tensor_apply_kernelINS1_18TensorListMetadataILi2EEENS1_11CopyFunctorIhN3c108BFloat16ELi2ELi1ELi1EEEJNS0_4CopyIhS7_EEEEEvT_T0_DpT1_:
	.zero		3498


//--------------------- .nv.constant2._ZN2at6native55_GLOBAL__N__de093ff9_22_ForeachBinaryOpList_cu_a911ec4325multi_tensor_apply_kernelINS1_18TensorListMetadataILi2EEENS1_11CopyFunctorIhN3c104HalfELi2ELi1ELi1EEEJNS0_4CopyIhS7_EEEEEvT_T0_DpT1_ --------------------------
	.section	.nv.constant2._ZN2at6native55_GLOBAL__N__de093ff9_22_ForeachBinaryOpList_cu_a911ec4325multi_tensor_apply_kernelINS1_18TensorListMetadataILi2EEENS1_11CopyFunctorIhN3c104HalfELi2ELi1ELi1EEEJNS0_4CopyIhS7_EEEEEvT_T0_DpT1_,"a",@progbits
	.sectionflags	@""
	.align	4
.nv.constant2._ZN2at6native55_GLOBAL__N__de093ff9_22_ForeachBinaryOpList_cu_a911ec4325multi_tensor_apply_kernelINS1_18TensorListMetadataILi2EEENS1_11CopyFunctorIhN3c104HalfELi2ELi1ELi1EEEJNS0_4CopyIhS7_EEEEEvT_T0_DpT1_:
        /*0000*/ 	.byte	0x40, 0x07, 0x00, 0x00, 0x00, 0x00, 0x00, 0x00


//--------------------- .nv.constant0._ZN2at6native55_GLOBAL__N__de093ff9_22_ForeachBinaryOpList_cu_a911ec4325multi_tensor_apply_kernelINS1_18TensorListMetadataILi2EEENS1_11CopyFunctorIhN3c104HalfELi2ELi1ELi1EEEJNS0_4CopyIhS7_EEEEEvT_T0_DpT1_ --------------------------
	.section	.nv.constant0._ZN2at6native55_GLOBAL__N__de093ff9_22_ForeachBinaryOpList_cu_a911ec4325multi_tensor_apply_kernelINS1_18TensorListMetadataILi2EEENS1_11CopyFunctorIhN3c104HalfELi2ELi1ELi1EEEJNS0_4CopyIhS7_EEEEEvT_T0_DpT1_,"a",@progbits
	.sectionflags	@""
	.align	4
.nv.constant0._ZN2at6native55_GLOBAL__N__de093ff9_22_ForeachBinaryOpList_cu_a911ec4325multi_tensor_apply_kernelINS1_18TensorListMetadataILi2EEENS1_11CopyFunctorIhN3c104HalfELi2ELi1ELi1EEEJNS0_4CopyIhS7_EEEEEvT_T0_DpT1_:
	.zero		3498


//--------------------- .nv.constant2._ZN2at6native55_GLOBAL__N__de093ff9_22_ForeachBinaryOpList_cu_a911ec4325multi_tensor_apply_kernelINS1_18TensorListMetadataILi2EEENS1_11CopyFunctorIhN3c107complexIfEELi2ELi1ELi1EEEJNS0_4CopyIhS8_EEEEEvT_T0_DpT1_ --------------------------
	.section	.nv.constant2._ZN2at6native55_GLOBAL__N__de093ff9_22_ForeachBinaryOpList_cu_a911ec4325multi_tensor_apply_kernelINS1_18TensorListMetadataILi2EEENS1_11CopyFunctorIhN3c107complexIfEELi2ELi1ELi1EEEJNS0_4CopyIhS8_EEEEEvT_T0_DpT1_,"a",@progbits
	.sectionflags	@""
	.align	4
.nv.constant2._ZN2at6native55_GLOBAL__N__de093ff9_22_ForeachBinaryOpList_cu_a911ec4325multi_tensor_apply_kernelINS1_18TensorListMetadataILi2EEENS1_11CopyFunctorIhN3c107complexIfEELi2ELi1ELi1EEEJNS0_4CopyIhS8_EEEEEvT_T0_DpT1_:
        /*0000*/ 	.byte	0x40, 0x07, 0x00, 0x00, 0x00, 0x00, 0x00, 0x00


//--------------------- .nv.constant0._ZN2at6native55_GLOBAL__N__de093ff9_22_ForeachBinaryOpList_cu_a911ec4325multi_tensor_apply_kernelINS1_18TensorListMetadataILi2EEENS1_11CopyFunctorIhN3c107complexIfEELi2ELi1ELi1EEEJNS0_4CopyIhS8_EEEEEvT_T0_DpT1_ --------------------------
	.section	.nv.constant0._ZN2at6native55_GLOBAL__N__de093ff9_22_ForeachBinaryOpList_cu_a911ec4325multi_tensor_apply_kernelINS1_18TensorListMetadataILi2EEENS1_11CopyFunctorIhN3c107complexIfEELi2ELi1ELi1EEEJNS0_4CopyIhS8_EEEEEvT_T0_DpT1_,"a",@progbits
	.sectionflags	@""
	.align	4
.nv.constant0._ZN2at6native55_GLOBAL__N__de093ff9_22_ForeachBinaryOpList_cu_a911ec4325multi_tensor_apply_kernelINS1_18TensorListMetadataILi2EEENS1_11CopyFunctorIhN3c107complexIfEELi2ELi1ELi1EEEJNS0_4CopyIhS8_EEEEEvT_T0_DpT1_:
	.zero		3498


//--------------------- .nv.constant2._ZN2at6native55_GLOBAL__N__de093ff9_22_ForeachBinaryOpList_cu_a911ec4325multi_tensor_apply_kernelINS1_18TensorListMetadataILi2EEENS1_11CopyFunctorIhN3c107complexIdEELi2ELi1ELi1EEEJNS0_4CopyIhS8_EEEEEvT_T0_DpT1_ --------------------------
	.section	.nv.constant2._ZN2at6native55_GLOBAL__N__de093ff9_22_ForeachBinaryOpList_cu_a911ec4325multi_tensor_apply_kernelINS1_18TensorListMetadataILi2EEENS1_11CopyFunctorIhN3c107complexIdEELi2ELi1ELi1EEEJNS0_4CopyIhS8_EEEEEvT_T0_DpT1_,"a",@progbits
	.sectionflags	@""
	.align	4
.nv.constant2._ZN2at6native55_GLOBAL__N__de093ff9_22_ForeachBinaryOpList_cu_a911ec4325multi_tensor_apply_kernelINS1_18TensorListMetadataILi2EEENS1_11CopyFunctorIhN3c107complexIdEELi2ELi1ELi1EEEJNS0_4CopyIhS8_EEEEEvT_T0_DpT1_:
        /*0000*/ 	.byte	0x40, 0x07, 0x00, 0x00, 0x00, 0x00, 0x00, 0x00


//--------------------- .nv.constant0._ZN2at6native55_GLOBAL__N__de093ff9_22_ForeachBinaryOpList_cu_a911ec4325multi_tensor_apply_kernelINS1_18TensorListMetadataILi2EEENS1_11CopyFunctorIhN3c107complexIdEELi2ELi1ELi1EEEJNS0_4CopyIhS8_EEEEEvT_T0_DpT1_ --------------------------
	.section	.nv.constant0._ZN2at6native55_GLOBAL__N__de093ff9_22_ForeachBinaryOpList_cu_a911ec4325multi_tensor_apply_kernelINS1_18TensorListMetadataILi2EEENS1_11CopyFunctorIhN3c107complexIdEELi2ELi1ELi1EEEJNS0_4CopyIhS8_EEEEEvT_T0_DpT1_,"a",@progbits
	.sectionflags	@""
	.align	4
.nv.constant0._ZN2at6native55_GLOBAL__N__de093ff9_22_ForeachBinaryOpList_cu_a911ec4325multi_tensor_apply_kernelINS1_18TensorListMetadataILi2EEENS1_11CopyFunctorIhN3c107complexIdEELi2ELi1ELi1EEEJNS0_4CopyIhS8_EEEEEvT_T0_DpT1_:
	.zero		3498


//--------------------- .nv.constant2._ZN2at6native55_GLOBAL__N__de093ff9_22_ForeachBinaryOpList_cu_a911ec4325multi_tensor_apply_kernelINS1_18TensorListMetadataILi2EEENS1_11CopyFunctorIhfLi2ELi1ELi1EEEJNS0_4CopyIhfEEEEEvT_T0_DpT1_ --------------------------
	.section	.nv.constant2._ZN2at6native55_GLOBAL__N__de093ff9_22_ForeachBinaryOpList_cu_a911ec4325multi_tensor_apply_kernelINS1_18TensorListMetadataILi2EEENS1_11CopyFunctorIhfLi2ELi1ELi1EEEJNS0_4CopyIhfEEEEEvT_T0_DpT1_,"a",@progbits
	.sectionflags	@""
	.align	4
.nv.constant2._ZN2at6native55_GLOBAL__N__de093ff9_22_ForeachBinaryOpList_cu_a911ec4325multi_tensor_apply_kernelINS1_18TensorListMetadataILi2EEENS1_11CopyFunctorIhfLi2ELi1ELi1EEEJNS0_4CopyIhfEEEEEvT_T0_DpT1_:
        /*0000*/ 	.byte	0x40, 0x07, 0x00, 0x00, 0x00, 0x00, 0x00, 0x00


//--------------------- .nv.constant0._ZN2at6native55_GLOBAL__N__de093ff9_22_ForeachBinaryOpList_cu_a911ec4325multi_tensor_apply_kernelINS1_18TensorListMetadataILi2EEENS1_11CopyFunctorIhfLi2ELi1ELi1EEEJNS0_4CopyIhfEEEEEvT_T0_DpT1_ --------------------------
	.section	.nv.constant0._ZN2at6native55_GLOBAL__N__de093ff9_22_ForeachBinaryOpList_cu_a911ec4325multi_tensor_apply_kernelINS1_18TensorListMetadataILi2EEENS1_11CopyFunctorIhfLi2ELi1ELi1EEEJNS0_4CopyIhfEEEEEvT_T0_DpT1_,"a",@progbits
	.sectionflags	@""
	.align	4
.nv.constant0._ZN2at6native55_GLOBAL__N__de093ff9_22_ForeachBinaryOpList_cu_a911ec4325multi_tensor_apply_kernelINS1_18TensorListMetadataILi2EEENS1_11CopyFunctorIhfLi2ELi1ELi1EEEJNS0_4CopyIhfEEEEEvT_T0_DpT1_:
	.zero		3498


//--------------------- .nv.constant2._ZN2at6native55_GLOBAL__N__de093ff9_22_ForeachBinaryOpList_cu_a911ec4325multi_tensor_apply_kernelINS1_18TensorListMetadataILi2EEENS1_11CopyFunctorIhdLi2ELi1ELi1EEEJNS0_4CopyIhdEEEEEvT_T0_DpT1_ --------------------------
	.section	.nv.constant2._ZN2at6native55_GLOBAL__N__de093ff9_22_ForeachBinaryOpList_cu_a911ec4325multi_tensor_apply_kernelINS1_18TensorListMetadataILi2EEENS1_11CopyFunctorIhdLi2ELi1ELi1EEEJNS0_4CopyIhdEEEEEvT_T0_DpT1_,"a",@progbits
	.sectionflags	@""
	.align	4
.nv.constant2._ZN2at6native55_GLOBAL__N__de093ff9_22_ForeachBinaryOpList_cu_a911ec4325multi_tensor_apply_kernelINS1_18TensorListMetadataILi2EEENS1_11CopyFunctorIhdLi2ELi1ELi1EEEJNS0_4CopyIhdEEEEEvT_T0_DpT1_:
        /*0000*/ 	.byte	0x40, 0x07, 0x00, 0x00, 0x00, 0x00, 0x00, 0x00


//--------------------- .nv.constant0._ZN2at6native55_GLOBAL__N__de093ff9_22_ForeachBinaryOpList_cu_a911ec4325multi_tensor_apply_kernelINS1_18TensorListMetadataILi2EEENS1_11CopyFunctorIhdLi2ELi1ELi1EEEJNS0_4CopyIhdEEEEEvT_T0_DpT1_ --------------------------
	.section	.nv.constant0._ZN2at6native55_GLOBAL__N__de093ff9_22_ForeachBinaryOpList_cu_a911ec4325multi_tensor_apply_kernelINS1_18TensorListMetadataILi2EEENS1_11CopyFunctorIhdLi2ELi1ELi1EEEJNS0_4CopyIhdEEEEEvT_T0_DpT1_,"a",@progbits
	.sectionflags	@""
	.align	4
.nv.constant0._ZN2at6native55_GLOBAL__N__de093ff9_22_ForeachBinaryOpList_cu_a911ec4325multi_tensor_apply_kernelINS1_18TensorListMetadataILi2EEENS1_11CopyFunctorIhdLi2ELi1ELi1EEEJNS0_4CopyIhdEEEEEvT_T0_DpT1_:
	.zero		3498


//--------------------- .nv.constant2._ZN2at6native55_GLOBAL__N__de093ff9_22_ForeachBinaryOpList_cu_a911ec4325multi_tensor_apply_kernelINS1_18TensorListMetadataILi2EEENS1_11CopyFunctorIhiLi2ELi1ELi1EEEJNS0_4CopyIhiEEEEEvT_T0_DpT1_ --------------------------
	.section	.nv.constant2._ZN2at6native55_GLOBAL__N__de093ff9_22_ForeachBinaryOpList_cu_a911ec4325multi_tensor_apply_kernelINS1_18TensorListMetadataILi2EEENS1_11CopyFunctorIhiLi2ELi1ELi1EEEJNS0_4CopyIhiEEEEEvT_T0_DpT1_,"a",@progbits
	.sectionflags	@""
	.align	4
.nv.constant2._ZN2at6native55_GLOBAL__N__de093ff9_22_ForeachBinaryOpList_cu_a911ec4325multi_tensor_apply_kernelINS1_18TensorListMetadataILi2EEENS1_11CopyFunctorIhiLi2ELi1ELi1EEEJNS0_4CopyIhiEEEEEvT_T0_DpT1_:
        /*0000*/ 	.byte	0x40, 0x07, 0x00, 0x00, 0x00, 0x00, 0x00, 0x00


//--------------------- .nv.constant0._ZN2at6native55_GLOBAL__N__de093ff9_22_ForeachBinaryOpList_cu_a911ec4325multi_tensor_apply_kernelINS1_18TensorListMetadataILi2EEENS1_11CopyFunctorIhiLi2ELi1ELi1EEEJNS0_4CopyIhiEEEEEvT_T0_DpT1_ --------------------------
	.section	.nv.constant0._ZN2at6native55_GLOBAL__N__de093ff9_22_ForeachBinaryOpList_cu_a911ec4325multi_tensor_apply_kernelINS1_18TensorListMetadataILi2EEENS1_11CopyFunctorIhiLi2ELi1ELi1EEEJNS0_4CopyIhiEEEEEvT_T0_DpT1_,"a",@progbits
	.sectionflags	@""
	.align	4
.nv.constant0._ZN2at6native55_GLOBAL__N__de093ff9_22_ForeachBinaryOpList_cu_a911ec4325multi_tensor_apply_kernelINS1_18TensorListMetadataILi2EEENS1_11CopyFunctorIhiLi2ELi1ELi1EEEJNS0_4CopyIhiEEEEEvT_T0_DpT1_:
	.zero		3498


//--------------------- .nv.constant2._ZN2at6native55_GLOBAL__N__de093ff9_22_ForeachBinaryOpList_cu_a911ec4325multi_tensor_apply_kernelINS1_18TensorListMetadataILi2EEENS1_11CopyFunctorIhsLi2ELi1ELi1EEEJNS0_4CopyIhsEEEEEvT_T0_DpT1_ --------------------------
	.section	.nv.constant2._ZN2at6native55_GLOBAL__N__de093ff9_22_ForeachBinaryOpList_cu_a911ec4325multi_tensor_apply_kernelINS1_18TensorListMetadataILi2EEENS1_11CopyFunctorIhsLi2ELi1ELi1EEEJNS0_4CopyIhsEEEEEvT_T0_DpT1_,"a",@progbits
	.sectionflags	@""
	.align	4
.nv.constant2._ZN2at6native55_GLOBAL__N__de093ff9_22_ForeachBinaryOpList_cu_a911ec4325multi_tensor_apply_kernelINS1_18TensorListMetadataILi2EEENS1_11CopyFunctorIhsLi2ELi1ELi1EEEJNS0_4CopyIhsEEEEEvT_T0_DpT1_:
        /*0000*/ 	.byte	0x40, 0x07, 0x00, 0x00, 0x00, 0x00, 0x00, 0x00


//--------------------- .nv.constant0._ZN2at6native55_GLOBAL__N__de093ff9_22_ForeachBinaryOpList_cu_a911ec4325multi_tensor_apply_kernelINS1_18TensorListMetadataILi2EEENS1_11CopyFunctorIhsLi2ELi1ELi1EEEJNS0_4CopyIhsEEEEEvT_T0_DpT1_ --------------------------
	.section	.nv.constant0._ZN2at6native55_GLOBAL__N__de093ff9_22_ForeachBinaryOpList_cu_a911ec4325multi_tensor_apply_kernelINS1_18TensorListMetadataILi2EEENS1_11CopyFunctorIhsLi2ELi1ELi1EEEJNS0_4CopyIhsEEEEEvT_T0_DpT1_,"a",@progbits
	.sectionflags	@""
	.align	4
.nv.constant0._ZN2at6native55_GLOBAL__N__de093ff9_22_ForeachBinaryOpList_cu_a911ec4325multi_tensor_apply_kernelINS1_18TensorListMetadataILi2EEENS1_11CopyFunctorIhsLi2ELi1ELi1EEEJNS0_4CopyIhsEEEEEvT_T0_DpT1_:
	.zero		3498


//--------------------- .nv.constant2._ZN2at6native55_GLOBAL__N__de093ff9_22_ForeachBinaryOpList_cu_a911ec4325multi_tensor_apply_kernelINS1_18TensorListMetadataILi2EEENS1_11CopyFunctorIhlLi2ELi1ELi1EEEJNS0_4CopyIhlEEEEEvT_T0_DpT1_ --------------------------
	.section	.nv.constant2._ZN2at6native55_GLOBAL__N__de093ff9_22_ForeachBinaryOpList_cu_a911ec4325multi_tensor_apply_kernelINS1_18TensorListMetadataILi2EEENS1_11CopyFunctorIhlLi2ELi1ELi1EEEJNS0_4CopyIhlEEEEEvT_T0_DpT1_,"a",@progbits
	.sectionflags	@""
	.align	4
.nv.constant2._ZN2at6native55_GLOBAL__N__de093ff9_22_ForeachBinaryOpList_cu_a911ec4325multi_tensor_apply_kernelINS1_18TensorListMetadataILi2EEENS1_11CopyFunctorIhlLi2ELi1ELi1EEEJNS0_4CopyIhlEEEEEvT_T0_DpT1_:
        /*0000*/ 	.byte	0x40, 0x07, 0x00, 0x00, 0x00, 0x00, 0x00, 0x00


//--------------------- .nv.constant0._ZN2at6native55_GLOBAL__N__de093ff9_22_ForeachBinaryOpList_cu_a911ec4325multi_tensor_apply_kernelINS1_18TensorListMetadataILi2EEENS1_11CopyFunctorIhlLi2ELi1ELi1EEEJNS0_4CopyIhlEEEEEvT_T0_DpT1_ --------------------------
	.section	.nv.constant0._ZN2at6native55_GLOBAL__N__de093ff9_22_ForeachBinaryOpList_cu_a911ec4325multi_tensor_apply_kernelINS1_18TensorListMetadataILi2EEENS1_11CopyFunctorIhlLi2ELi1ELi1EEEJNS0_4CopyIhlEEEEEvT_T0_DpT1_,"a",@progbits
	.sectionflags	@""
	.align	4
.nv.constant0._ZN2at6native55_GLOBAL__N__de093ff9_22_ForeachBinaryOpList_cu_a911ec4325multi_tensor_apply_kernelINS1_18TensorListMetadataILi2EEENS1_11CopyFunctorIhlLi2ELi1ELi1EEEJNS0_4CopyIhlEEEEEvT_T0_DpT1_:
	.zero		3498


//--------------------- .nv.constant2._ZN2at6native55_GLOBAL__N__de093ff9_22_ForeachBinaryOpList_cu_a911ec4325multi_tensor_apply_kernelINS1_18TensorListMetadataILi2EEENS1_11CopyFunctorIhaLi2ELi1ELi1EEEJNS0_4CopyIhaEEEEEvT_T0_DpT1_ --------------------------
	.section	.nv.constant2._ZN2at6native55_GLOBAL__N__de093ff9_22_ForeachBinaryOpList_cu_a911ec4325multi_tensor_apply_kernelINS1_18TensorListMetadataILi2EEENS1_11CopyFunctorIhaLi2ELi1ELi1EEEJNS0_4CopyIhaEEEEEvT_T0_DpT1_,"a",@progbits
	.sectionflags	@""
	.align	4
.nv.constant2._ZN2at6native55_GLOBAL__N__de093ff9_22_ForeachBinaryOpList_cu_a911ec4325multi_tensor_apply_kernelINS1_18TensorListMetadataILi2EEENS1_11CopyFunctorIhaLi2ELi1ELi1EEEJNS0_4CopyIhaEEEEEvT_T0_DpT1_:
        /*0000*/ 	.byte	0x40, 0x07, 0x00, 0x00, 0x00, 0x00, 0x00, 0x00


//--------------------- .nv.constant0._ZN2at6native55_GLOBAL__N__de093ff9_22_ForeachBinaryOpList_cu_a911ec4325multi_tensor_apply_kernelINS1_18TensorListMetadataILi2EEENS1_11CopyFunctorIhaLi2ELi1ELi1EEEJNS0_4CopyIhaEEEEEvT_T0_DpT1_ --------------------------
	.section	.nv.constant0._ZN2at6native55_GLOBAL__N__de093ff9_22_ForeachBinaryOpList_cu_a911ec4325multi_tensor_apply_kernelINS1_18TensorListMetadataILi2EEENS1_11CopyFunctorIhaLi2ELi1ELi1EEEJNS0_4CopyIhaEEEEEvT_T0_DpT1_,"a",@progbits
	.sectionflags	@""
	.align	4
.nv.constant0._ZN2at6native55_GLOBAL__N__de093ff9_22_ForeachBinaryOpList_cu_a911ec4325multi_tensor_apply_kernelINS1_18TensorListMetadataILi2EEENS1_11CopyFunctorIhaLi2ELi1ELi1EEEJNS0_4CopyIhaEEEEEvT_T0_DpT1_:
	.zero		3498


//--------------------- .nv.constant2._ZN2at6native55_GLOBAL__N__de093ff9_22_ForeachBinaryOpList_cu_a911ec4325multi_tensor_apply_kernelINS1_18TensorListMetadataILi2EEENS1_14UnaryOpFunctorIhLi2ELi1ELi1EEEJNS0_4CopyIhhEEEEEvT_T0_DpT1_ --------------------------
	.section	.nv.constant2._ZN2at6native55_GLOBAL__N__de093ff9_22_ForeachBinaryOpList_cu_a911ec4325multi_tensor_apply_kernelINS1_18TensorListMetadataILi2EEENS1_14UnaryOpFunctorIhLi2ELi1ELi1EEEJNS0_4CopyIhhEEEEEvT_T0_DpT1_,"a",@progbits
	.sectionflags	@""
	.align	4
.nv.constant2._ZN2at6native55_GLOBAL__N__de093ff9_22_ForeachBinaryOpList_cu_a911ec4325multi_tensor_apply_kernelINS1_18TensorListMetadataILi2EEENS1_14UnaryOpFunctorIhLi2ELi1ELi1EEEJNS0_4CopyIhhEEEEEvT_T0_DpT1_:
        /*0000*/ 	.byte	0x40, 0x07, 0x00, 0x00, 0x00, 0x00, 0x00, 0x00


//--------------------- .nv.constant0._ZN2at6native55_GLOBAL__N__de093ff9_22_ForeachBinaryOpList_cu_a911ec4325multi_tensor_apply_kernelINS1_18TensorListMetadataILi2EEENS1_14UnaryOpFunctorIhLi2ELi1ELi1EEEJNS0_4CopyIhhEEEEEvT_T0_DpT1_ --------------------------
	.section	.nv.constant0._ZN2at6native55_GLOBAL__N__de093ff9_22_ForeachBinaryOpList_cu_a911ec4325multi_tensor_apply_kernelINS1_18TensorListMetadataILi2EEENS1_14UnaryOpFunctorIhLi2ELi1ELi1EEEJNS0_4CopyIhhEEEEEvT_T0_DpT1_,"a",@progbits
	.sectionflags	@""
	.align	4
.nv.constant0._ZN2at6native55_GLOBAL__N__de093ff9_22_ForeachBinaryOpList_cu_a911ec4325multi_tensor_apply_kernelINS1_18TensorListMetadataILi2EEENS1_14UnaryOpFunctorIhLi2ELi1ELi1EEEJNS0_4CopyIhhEEEEEvT_T0_DpT1_:
	.zero		3498


//--------------------- .nv.constant2._ZN2at6native55_GLOBAL__N__de093ff9_22_ForeachBinaryOpList_cu_a911ec4325multi_tensor_apply_kernelINS1_18TensorListMetadataILi3EEENS1_24BinaryOpListAlphaFunctorIN3c104HalfELi3ELi2ELi2EEEJNS1_13power_functorIfEEfEEEvT_T0_DpT1_ --------------------------
	.section	.nv.constant2._ZN2at6native55_GLOBAL__N__de093ff9_22_ForeachBinaryOpList_cu_a911ec4325multi_tensor_apply_kernelINS1_18TensorListMetadataILi3EEENS1_24BinaryOpListAlphaFunctorIN3c104HalfELi3ELi2ELi2EEEJNS1_13power_functorIfEEfEEEvT_T0_DpT1_,"a",@progbits
	.sectionflags	@""
	.align	4
.nv.constant2._ZN2at6native55_GLOBAL__N__de093ff9_22_ForeachBinaryOpList_cu_a911ec4325multi_tensor_apply_kernelINS1_18TensorListMetadataILi3EEENS1_24BinaryOpListAlphaFunctorIN3c104HalfELi3ELi2ELi2EEEJNS1_13power_functorIfEEfEEEvT_T0_DpT1_:
        /*0000*/ 	.byte	0x40, 0x07, 0x00, 0x00, 0x00, 0x00, 0x00, 0x00


//--------------------- .nv.constant0._ZN2at6native55_GLOBAL__N__de093ff9_22_ForeachBinaryOpList_cu_a911ec4325multi_tensor_apply_kernelINS1_18TensorListMetadataILi3EEENS1_24BinaryOpListAlphaFunctorIN3c104HalfELi3ELi2ELi2EEEJNS1_13power_functorIfEEfEEEvT_T0_DpT1_ --------------------------
	.section	.nv.constant0._ZN2at6native55_GLOBAL__N__de093ff9_22_ForeachBinaryOpList_cu_a911ec4325multi_tensor_apply_kernelINS1_18TensorListMetadataILi3EEENS1_24BinaryOpListAlphaFunctorIN3c104HalfELi3ELi2ELi2EEEJNS1_13power_functorIfEEfEEEvT_T0_DpT1_,"a",@progbits
	.sectionflags	@""
	.align	4
.nv.constant0._ZN2at6native55_GLOBAL__N__de093ff9_22_ForeachBinaryOpList_cu_a911ec4325multi_tensor_apply_kernelINS1_18TensorListMetadataILi3EEENS1_24BinaryOpListAlphaFunctorIN3c104HalfELi3ELi2ELi2EEEJNS1_13power_functorIfEEfEEEvT_T0_DpT1_:
	.zero		3504


//--------------------- .nv.constant2._ZN2at6native55_GLOBAL__N__de093ff9_22_ForeachBinaryOpList_cu_a911ec4325multi_tensor_apply_kernelINS1_18TensorListMetadataILi3EEENS1_24BinaryOpListAlphaFunctorIN3c108BFloat16ELi3ELi2ELi2EEEJNS1_13power_functorIfEEfEEEvT_T0_DpT1_ --------------------------
	.section	.nv.constant2._ZN2at6native55_GLOBAL__N__de093ff9_22_ForeachBinaryOpList_cu_a911ec4325multi_tensor_apply_kernelINS1_18TensorListMetadataILi3EEENS1_24BinaryOpListAlphaFunctorIN3c108BFloat16ELi3ELi2ELi2EEEJNS1_13power_functorIfEEfEEEvT_T0_DpT1_,"a",@progbits
	.sectionflags	@""
	.align	4
.nv.constant2._ZN2at6native55_GLOBAL__N__de093ff9_22_ForeachBinaryOpList_cu_a911ec4325multi_tensor_apply_kernelINS1_18TensorListMetadataILi3EEENS1_24BinaryOpListAlphaFunctorIN3c108BFloat16ELi3ELi2ELi2EEEJNS1_13power_functorIfEEfEEEvT_T0_DpT1_:
        /*0000*/ 	.byte	0x40, 0x07, 0x00, 0x00, 0x00, 0x00, 0x00, 0x00


//--------------------- .nv.constant0._ZN2at6native55_GLOBAL__N__de093ff9_22_ForeachBinaryOpList_cu_a911ec4325multi_tensor_apply_kernelINS1_18TensorListMetadataILi3EEENS1_24BinaryOpListAlphaFunctorIN3c108BFloat16ELi3ELi2ELi2EEEJNS1_13power_functorIfEEfEEEvT_T0_DpT1_ --------------------------
	.section	.nv.constant0._ZN2at6native55_GLOBAL__N__de093ff9_22_ForeachBinaryOpList_cu_a911ec4325multi_tensor_apply_kernelINS1_18TensorListMetadataILi3EEENS1_24BinaryOpListAlphaFunctorIN3c108BFloat16ELi3ELi2ELi2EEEJNS1_13power_functorIfEEfEEEvT_T0_DpT1_,"a",@progbits
	.sectionflags	@""
	.align	4
.nv.constant0._ZN2at6native55_GLOBAL__N__de093ff9_22_ForeachBinaryOpList_cu_a911ec4325multi_tensor_apply_kernelINS1_18TensorListMetadataILi3EEENS1_24BinaryOpListAlphaFunctorIN3c108BFloat16ELi3ELi2ELi2EEEJNS1_13power_functorIfEEfEEEvT_T0_DpT1_:
	.zero		3504


//--------------------- .nv.constant2._ZN2at6native55_GLOBAL__N__de093ff9_22_ForeachBinaryOpList_cu_a911ec4325multi_tensor_apply_kernelINS1_18TensorListMetadataILi3EEENS1_24BinaryOpListAlphaFunctorIN3c107complexIfEELi3ELi2ELi2EEEJNS1_13power_functorIS8_EES8_EEEvT_T0_DpT1_ --------------------------
	.section	.nv.constant2._ZN2at6native55_GLOBAL__N__de093ff9_22_ForeachBinaryOpList_cu_a911ec4325multi_tensor_apply_kernelINS1_18TensorListMetadataILi3EEENS1_24BinaryOpListAlphaFunctorIN3c107complexIfEELi3ELi2ELi2EEEJNS1_13power_functorIS8_EES8_EEEvT_T0_DpT1_,"a",@progbits
	.sectionflags	@""
	.align	4
.nv.constant2._ZN2at6native55_GLOBAL__N__de093ff9_22_ForeachBinaryOpList_cu_a911ec4325multi_tensor_apply_kernelINS1_18TensorListMetadataILi3EEENS1_24BinaryOpListAlphaFunctorIN3c107complexIfEELi3ELi2ELi2EEEJNS1_13power_functorIS8_EES8_EEEvT_T0_DpT1_:
        /*0000*/ 	.byte	0x40, 0x07, 0x00, 0x00, 0x00, 0x00, 0x00, 0x00


//--------------------- .nv.constant0._ZN2at6native55_GLOBAL__N__de093ff9_22_ForeachBinaryOpList_cu_a911ec4325multi_tensor_apply_kernelINS1_18TensorListMetadataILi3EEENS1_24BinaryOpListAlphaFunctorIN3c107complexIfEELi3ELi2ELi2EEEJNS1_13power_functorIS8_EES8_EEEvT_T0_DpT1_ --------------------------
	.section	.nv.constant0._ZN2at6native55_GLOBAL__N__de093ff9_22_ForeachBinaryOpList_cu_a911ec4325multi_tensor_apply_kernelINS1_18TensorListMetadataILi3EEENS1_24BinaryOpListAlphaFunctorIN3c107complexIfEELi3ELi2ELi2EEEJNS1_13power_functorIS8_EES8_EEEvT_T0_DpT1_,"a",@progbits
	.sectionflags	@""
	.align	4
.nv.constant0._ZN2at6native55_GLOBAL__N__de093ff9_22_ForeachBinaryOpList_cu_a911ec4325multi_tensor_apply_kernelINS1_18TensorListMetadataILi3EEENS1_24BinaryOpListAlphaFunctorIN3c107complexIfEELi3ELi2ELi2EEEJNS1_13power_functorIS8_EES8_EEEvT_T0_DpT1_:
	.zero		3512


//--------------------- .nv.constant2._ZN2at6native55_GLOBAL__N__de093ff9_22_ForeachBinaryOpList_cu_a911ec4325multi_tensor_apply_kernelINS1_18TensorListMetadataILi3EEENS1_24BinaryOpListAlphaFunctorIN3c107complexIdEELi3ELi2ELi2EEEJNS1_13power_functorIS8_EES8_EEEvT_T0_DpT1_ --------------------------
	.section	.nv.constant2._ZN2at6native55_GLOBAL__N__de093ff9_22_ForeachBinaryOpList_cu_a911ec4325multi_tensor_apply_kernelINS1_18TensorListMetadataILi3EEENS1_24BinaryOpListAlphaFunctorIN3c107complexIdEELi3ELi2ELi2EEEJNS1_13power_functorIS8_EES8_EEEvT_T0_DpT1_,"a",@progbits
	.sectionflags	@""
	.align	4
.nv.constant2._ZN2at6native55_GLOBAL__N__de093ff9_22_ForeachBinaryOpList_cu_a911ec4325multi_tensor_apply_kernelINS1_18TensorListMetadataILi3EEENS1_24BinaryOpListAlphaFunctorIN3c107complexIdEELi3ELi2ELi2EEEJNS1_13power_functorIS8_EES8_EEEvT_T0_DpT1_:
        /*0000*/ 	.byte	0x40, 0x07, 0x00, 0x00, 0x00, 0x00, 0x00, 0x00, 0xa0, 0xc8, 0xeb, 0x85, 0xf3, 0xcc, 0xd1, 0x7f
        /* <DEDUP_REMOVED lines=29> */


//--------------------- .nv.constant0._ZN2at6native55_GLOBAL__N__de093ff9_22_ForeachBinaryOpList_cu_a911ec4325multi_tensor_apply_kernelINS1_18TensorListMetadataILi3EEENS1_24BinaryOpListAlphaFunctorIN3c107complexIdEELi3ELi2ELi2EEEJNS1_13power_functorIS8_EES8_EEEvT_T0_DpT1_ --------------------------
	.section	.nv.constant0._ZN2at6native55_GLOBAL__N__de093ff9_22_ForeachBinaryOpList_cu_a911ec4325multi_tensor_apply_kernelINS1_18TensorListMetadataILi3EEENS1_24BinaryOpListAlphaFunctorIN3c107complexIdEELi3ELi2ELi2EEEJNS1_13power_functorIS8_EES8_EEEvT_T0_DpT1_,"a",@progbits
	.sectionflags	@""
	.align	4
.nv.constant0._ZN2at6native55_GLOBAL__N__de093ff9_22_ForeachBinaryOpList_cu_a911ec4325multi_tensor_apply_kernelINS1_18TensorListMetadataILi3EEENS1_24BinaryOpListAlphaFunctorIN3c107complexIdEELi3ELi2ELi2EEEJNS1_13power_functorIS8_EES8_EEEvT_T0_DpT1_:
	.zero		3520


//--------------------- .nv.constant2._ZN2at6native55_GLOBAL__N__de093ff9_22_ForeachBinaryOpList_cu_a911ec4325multi_tensor_apply_kernelINS1_18TensorListMetadataILi3EEENS1_24BinaryOpListAlphaFunctorIfLi3ELi2ELi2EEEJNS1_13power_functorIfEEfEEEvT_T0_DpT1_ --------------------------
	.section	.nv.constant2._ZN2at6native55_GLOBAL__N__de093ff9_22_ForeachBinaryOpList_cu_a911ec4325multi_tensor_apply_kernelINS1_18TensorListMetadataILi3EEENS1_24BinaryOpListAlphaFunctorIfLi3ELi2ELi2EEEJNS1_13power_functorIfEEfEEEvT_T0_DpT1_,"a",@progbits
	.sectionflags	@""
	.align	4
.nv.constant2._ZN2at6native55_GLOBAL__N__de093ff9_22_ForeachBinaryOpList_cu_a911ec4325multi_tensor_apply_kernelINS1_18TensorListMetadataILi3EEENS1_24BinaryOpListAlphaFunctorIfLi3ELi2ELi2EEEJNS1_13power_functorIfEEfEEEvT_T0_DpT1_:
        /*0000*/ 	.byte	0x40, 0x07, 0x00, 0x00, 0x00, 0x00, 0x00, 0x00


//--------------------- .nv.constant0._ZN2at6native55_GLOBAL__N__de093ff9_22_ForeachBinaryOpList_cu_a911ec4325multi_tensor_apply_kernelINS1_18TensorListMetadataILi3EEENS1_24BinaryOpListAlphaFunctorIfLi3ELi2ELi2EEEJNS1_13power_functorIfEEfEEEvT_T0_DpT1_ --------------------------
	.section	.nv.constant0._ZN2at6native55_GLOBAL__N__de093ff9_22_ForeachBinaryOpList_cu_a911ec4325multi_tensor_apply_kernelINS1_18TensorListMetadataILi3EEENS1_24BinaryOpListAlphaFunctorIfLi3ELi2ELi2EEEJNS1_13power_functorIfEEfEEEvT_T0_DpT1_,"a",@progbits
	.sectionflags	@""
	.align	4
.nv.constant0._ZN2at6native55_GLOBAL__N__de093ff9_22_ForeachBinaryOpList_cu_a911ec4325multi_tensor_apply_kernelINS1_18TensorListMetadataILi3EEENS1_24BinaryOpListAlphaFunctorIfLi3ELi2ELi2EEEJNS1_13power_functorIfEEfEEEvT_T0_DpT1_:
	.zero		3504


//--------------------- .nv.constant2._ZN2at6native55_GLOBAL__N__de093ff9_22_ForeachBinaryOpList_cu_a911ec4325multi_tensor_apply_kernelINS1_18TensorListMetadataILi3EEENS1_24BinaryOpListAlphaFunctorIdLi3ELi2ELi2EEEJNS1_13power_functorIdEEdEEEvT_T0_DpT1_ --------------------------
	.section	.nv.constant2._ZN2at6native55_GLOBAL__N__de093ff9_22_ForeachBinaryOpList_cu_a911ec4325multi_tensor_apply_kernelINS1_18TensorListMetadataILi3EEENS1_24BinaryOpListAlphaFunctorIdLi3ELi2ELi2EEEJNS1_13power_functorIdEEdEEEvT_T0_DpT1_,"a",@progbits
	.sectionflags	@""
	.align	4
.nv.constant2._ZN2at6native55_GLOBAL__N__de093ff9_22_ForeachBinaryOpList_cu_a911ec4325multi_tensor_apply_kernelINS1_18TensorListMetadataILi3EEENS1_24BinaryOpListAlphaFunctorIdLi3ELi2ELi2EEEJNS1_13power_functorIdEEdEEEvT_T0_DpT1_:
        /* <DEDUP_REMOVED lines=11> */
        /*00b0*/ 	.byte	0x0b, 0x00, 0x00, 0x00, 0x00, 0x00, 0xe0, 0x3f


//--------------------- .nv.constant0._ZN2at6native55_GLOBAL__N__de093ff9_22_ForeachBinaryOpList_cu_a911ec4325multi_tensor_apply_kernelINS1_18TensorListMetadataILi3EEENS1_24BinaryOpListAlphaFunctorIdLi3ELi2ELi2EEEJNS1_13power_functorIdEEdEEEvT_T0_DpT1_ --------------------------
	.section	.nv.constant0._ZN2at6native55_GLOBAL__N__de093ff9_22_ForeachBinaryOpList_cu_a911ec4325multi_tensor_apply_kernelINS1_18TensorListMetadataILi3EEENS1_24BinaryOpListAlphaFunctorIdLi3ELi2ELi2EEEJNS1_13power_functorIdEEdEEEvT_T0_DpT1_,"a",@progbits
	.sectionflags	@""
	.align	4
.nv.constant0._ZN2at6native55_GLOBAL__N__de093ff9_22_ForeachBinaryOpList_cu_a911ec4325multi_tensor_apply_kernelINS1_18TensorListMetadataILi3EEENS1_24BinaryOpListAlphaFunctorIdLi3ELi2ELi2EEEJNS1_13power_functorIdEEdEEEvT_T0_DpT1_:
	.zero		3512


//--------------------- .nv.constant2._ZN2at6native55_GLOBAL__N__de093ff9_22_ForeachBinaryOpList_cu_a911ec4325multi_tensor_apply_kernelINS1_18TensorListMetadataILi3EEENS1_24BinaryOpListAlphaFunctorIsLi3ELi2ELi2EEEJNS1_13power_functorIsEEsEEEvT_T0_DpT1_ --------------------------
	.section	.nv.constant2._ZN2at6native55_GLOBAL__N__de093ff9_22_ForeachBinaryOpList_cu_a911ec4325multi_tensor_apply_kernelINS1_18TensorListMetadataILi3EEENS1_24BinaryOpListAlphaFunctorIsLi3ELi2ELi2EEEJNS1_13power_functorIsEEsEEEvT_T0_DpT1_,"a",@progbits
	.sectionflags	@""
	.align	4
.nv.constant2._ZN2at6native55_GLOBAL__N__de093ff9_22_ForeachBinaryOpList_cu_a911ec4325multi_tensor_apply_kernelINS1_18TensorListMetadataILi3EEENS1_24BinaryOpListAlphaFunctorIsLi3ELi2ELi2EEEJNS1_13power_functorIsEEsEEEvT_T0_DpT1_:
        /*0000*/ 	.byte	0x40, 0x07, 0x00, 0x00, 0x00, 0x00, 0x00, 0x00


//--------------------- .nv.constant0._ZN2at6native55_GLOBAL__N__de093ff9_22_ForeachBinaryOpList_cu_a911ec4325multi_tensor_apply_kernelINS1_18TensorListMetadataILi3EEENS1_24BinaryOpListAlphaFunctorIsLi3ELi2ELi2EEEJNS1_13power_functorIsEEsEEEvT_T0_DpT1_ --------------------------
	.section	.nv.constant0._ZN2at6native55_GLOBAL__N__de093ff9_22_ForeachBinaryOpList_cu_a911ec4325multi_tensor_apply_kernelINS1_18TensorListMetadataILi3EEENS1_24BinaryOpListAlphaFunctorIsLi3ELi2ELi2EEEJNS1_13power_functorIsEEsEEEvT_T0_DpT1_,"a",@progbits
	.sectionflags	@""
	.align	4
.nv.constant0._ZN2at6native55_GLOBAL__N__de093ff9_22_ForeachBinaryOpList_cu_a911ec4325multi_tensor_apply_kernelINS1_18TensorListMetadataILi3EEENS1_24BinaryOpListAlphaFunctorIsLi3ELi2ELi2EEEJNS1_13power_functorIsEEsEEEvT_T0_DpT1_:
	.zero		3500


//--------------------- .nv.constant2._ZN2at6native55_GLOBAL__N__de093ff9_22_ForeachBinaryOpList_cu_a911ec4325multi_tensor_apply_kernelINS1_18TensorListMetadataILi3EEENS1_24BinaryOpListAlphaFunctorIlLi3ELi2ELi2EEEJNS1_13power_functorIlEElEEEvT_T0_DpT1_ --------------------------
	.section	.nv.constant2._ZN2at6native55_GLOBAL__N__de093ff9_22_ForeachBinaryOpList_cu_a911ec4325multi_tensor_apply_kernelINS1_18TensorListMetadataILi3EEENS1_24BinaryOpListAlphaFunctorIlLi3ELi2ELi2EEEJNS1_13power_functorIlEElEEEvT_T0_DpT1_,"a",@progbits
	.sectionflags	@""
	.align	4
.nv.constant2._ZN2at6native55_GLOBAL__N__de093ff9_22_ForeachBinaryOpList_cu_a911ec4325multi_tensor_apply_kernelINS1_18TensorListMetadataILi3EEENS1_24BinaryOpListAlphaFunctorIlLi3ELi2ELi2EEEJNS1_13power_functorIlEElEEEvT_T0_DpT1_:
        /*0000*/ 	.byte	0x40, 0x07, 0x00, 0x00, 0x00, 0x00, 0x00, 0x00


//--------------------- .nv.constant0._ZN2at6native55_GLOBAL__N__de093ff9_22_ForeachBinaryOpList_cu_a911ec4325multi_tensor_apply_kernelINS1_18TensorListMetadataILi3EEENS1_24BinaryOpListAlphaFunctorIlLi3ELi2ELi2EEEJNS1_13power_functorIlEElEEEvT_T0_DpT1_ --------------------------
	.section	.nv.constant0._ZN2at6native55_GLOBAL__N__de093ff9_22_ForeachBinaryOpList_cu_a911ec4325multi_tensor_apply_kernelINS1_18TensorListMetadataILi3EEENS1_24BinaryOpListAlphaFunctorIlLi3ELi2ELi2EEEJNS1_13power_functorIlEElEEEvT_T0_DpT1_,"a",@progbits
	.sectionflags	@""
	.align	4
.nv.constant0._ZN2at6native55_GLOBAL__N__de093ff9_22_ForeachBinaryOpList_cu_a911ec4325multi_tensor_apply_kernelINS1_18TensorListMetadataILi3EEENS1_24BinaryOpListAlphaFunctorIlLi3ELi2ELi2EEEJNS1_13power_functorIlEElEEEvT_T0_DpT1_:
	.zero		3512


//--------------------- .nv.constant2._ZN2at6native55_GLOBAL__N__de093ff9_22_ForeachBinaryOpList_cu_a911ec4325multi_tensor_apply_kernelINS1_18TensorListMetadataILi3EEENS1_24BinaryOpListAlphaFunctorIiLi3ELi2ELi2EEEJNS1_13power_functorIiEEiEEEvT_T0_DpT1_ --------------------------
	.section	.nv.constant2._ZN2at6native55_GLOBAL__N__de093ff9_22_ForeachBinaryOpList_cu_a911ec4325multi_tensor_apply_kernelINS1_18TensorListMetadataILi3EEENS1_24BinaryOpListAlphaFunctorIiLi3ELi2ELi2EEEJNS1_13power_functorIiEEiEEEvT_T0_DpT1_,"a",@progbits
	.sectionflags	@""
	.align	4
.nv.constant2._ZN2at6native55_GLOBAL__N__de093ff9_22_ForeachBinaryOpList_cu_a911ec4325multi_tensor_apply_kernelINS1_18TensorListMetadataILi3EEENS1_24BinaryOpListAlphaFunctorIiLi3ELi2ELi2EEEJNS1_13power_functorIiEEiEEEvT_T0_DpT1_:
        /*0000*/ 	.byte	0x40, 0x07, 0x00, 0x00, 0x00, 0x00, 0x00, 0x00


//--------------------- .nv.constant0._ZN2at6native55_GLOBAL__N__de093ff9_22_ForeachBinaryOpList_cu_a911ec4325multi_tensor_apply_kernelINS1_18TensorListMetadataILi3EEENS1_24BinaryOpListAlphaFunctorIiLi3ELi2ELi2EEEJNS1_13power_functorIiEEiEEEvT_T0_DpT1_ --------------------------
	.section	.nv.constant0._ZN2at6native55_GLOBAL__N__de093ff9_22_ForeachBinaryOpList_cu_a911ec4325multi_tensor_apply_kernelINS1_18TensorListMetadataILi3EEENS1_24BinaryOpListAlphaFunctorIiLi3ELi2ELi2EEEJNS1_13power_functorIiEEiEEEvT_T0_DpT1_,"a",@progbits
	.sectionflags	@""
	.align	4
.nv.constant0._ZN2at6native55_GLOBAL__N__de093ff9_22_ForeachBinaryOpList_cu_a911ec4325multi_tensor_apply_kernelINS1_18TensorListMetadataILi3EEENS1_24BinaryOpListAlphaFunctorIiLi3ELi2ELi2EEEJNS1_13power_functorIiEEiEEEvT_T0_DpT1_:
	.zero		3504


//--------------------- .nv.constant2._ZN2at6native55_GLOBAL__N__de093ff9_22_ForeachBinaryOpList_cu_a911ec4325multi_tensor_apply_kernelINS1_18TensorListMetadataILi3EEENS1_24BinaryOpListAlphaFunctorIaLi3ELi2ELi2EEEJNS1_13power_functorIaEEaEEEvT_T0_DpT1_ --------------------------
	.section	.nv.constant2._ZN2at6native55_GLOBAL__N__de093ff9_22_ForeachBinaryOpList_cu_a911ec4325multi_tensor_apply_kernelINS1_18TensorListMetadataILi3EEENS1_24BinaryOpListAlphaFunctorIaLi3ELi2ELi2EEEJNS1_13power_functorIaEEaEEEvT_T0_DpT1_,"a",@progbits
	.sectionflags	@""
	.align	4
.nv.constant2._ZN2at6native55_GLOBAL__N__de093ff9_22_ForeachBinaryOpList_cu_a911ec4325multi_tensor_apply_kernelINS1_18TensorListMetadataILi3EEENS1_24BinaryOpListAlphaFunctorIaLi3ELi2ELi2EEEJNS1_13power_functorIaEEaEEEvT_T0_DpT1_:
        /*0000*/ 	.byte	0x40, 0x07, 0x00, 0x00, 0x00, 0x00, 0x00, 0x00


//--------------------- .nv.constant0._ZN2at6native55_GLOBAL__N__de093ff9_22_ForeachBinaryOpList_cu_a911ec4325multi_tensor_apply_kernelINS1_18TensorListMetadataILi3EEENS1_24BinaryOpListAlphaFunctorIaLi3ELi2ELi2EEEJNS1_13power_functorIaEEaEEEvT_T0_DpT1_ --------------------------
	.section	.nv.constant0._ZN2at6native55_GLOBAL__N__de093ff9_22_ForeachBinaryOpList_cu_a911ec4325multi_tensor_apply_kernelINS1_18TensorListMetadataILi3EEENS1_24BinaryOpListAlphaFunctorIaLi3ELi2ELi2EEEJNS1_13power_functorIaEEaEEEvT_T0_DpT1_,"a",@progbits
	.sectionflags	@""
	.align	4
.nv.constant0._ZN2at6native55_GLOBAL__N__de093ff9_22_ForeachBinaryOpList_cu_a911ec4325multi_tensor_apply_kernelINS1_18TensorListMetadataILi3EEENS1_24BinaryOpListAlphaFunctorIaLi3ELi2ELi2EEEJNS1_13power_functorIaEEaEEEvT_T0_DpT1_:
	.zero		3499


//--------------------- .nv.constant2._ZN2at6native55_GLOBAL__N__de093ff9_22_ForeachBinaryOpList_cu_a911ec4325multi_tensor_apply_kernelINS1_18TensorListMetadataILi3EEENS1_24BinaryOpListAlphaFunctorIhLi3ELi2ELi2EEEJNS1_13power_functorIhEEhEEEvT_T0_DpT1_ --------------------------
	.section	.nv.constant2._ZN2at6native55_GLOBAL__N__de093ff9_22_ForeachBinaryOpList_cu_a911ec4325multi_tensor_apply_kernelINS1_18TensorListMetadataILi3EEENS1_24BinaryOpListAlphaFunctorIhLi3ELi2ELi2EEEJNS1_13power_functorIhEEhEEEvT_T0_DpT1_,"a",@progbits
	.sectionflags	@""
	.align	4
.nv.constant2._ZN2at6native55_GLOBAL__N__de093ff9_22_ForeachBinaryOpList_cu_a911ec4325multi_tensor_apply_kernelINS1_18TensorListMetadataILi3EEENS1_24BinaryOpListAlphaFunctorIhLi3ELi2ELi2EEEJNS1_13power_functorIhEEhEEEvT_T0_DpT1_:
        /*0000*/ 	.byte	0x40, 0x07, 0x00, 0x00, 0x00, 0x00, 0x00, 0x00


//--------------------- .nv.constant0._ZN2at6native55_GLOBAL__N__de093ff9_22_ForeachBinaryOpList_cu_a911ec4325multi_tensor_apply_kernelINS1_18TensorListMetadataILi3EEENS1_24BinaryOpListAlphaFunctorIhLi3ELi2ELi2EEEJNS1_13power_functorIhEEhEEEvT_T0_DpT1_ --------------------------
	.section	.nv.constant0._ZN2at6native55_GLOBAL__N__de093ff9_22_ForeachBinaryOpList_cu_a911ec4325multi_tensor_apply_kernelINS1_18TensorListMetadataILi3EEENS1_24BinaryOpListAlphaFunctorIhLi3ELi2ELi2EEEJNS1_13power_functorIhEEhEEEvT_T0_DpT1_,"a",@progbits
	.sectionflags	@""
	.align	4
.nv.constant0._ZN2at6native55_GLOBAL__N__de093ff9_22_ForeachBinaryOpList_cu_a911ec4325multi_tensor_apply_kernelINS1_18TensorListMetadataILi3EEENS1_24BinaryOpListAlphaFunctorIhLi3ELi2ELi2EEEJNS1_13power_functorIhEEhEEEvT_T0_DpT1_:
	.zero		3499


//--------------------- .nv.constant2._ZN2at6native55_GLOBAL__N__de093ff9_22_ForeachBinaryOpList_cu_a911ec4325multi_tensor_apply_kernelINS1_18TensorListMetadataILi2EEENS1_24BinaryOpListAlphaFunctorIN3c104HalfELi2ELi2ELi0EEEJNS1_13power_functorIfEEfEEEvT_T0_DpT1_ --------------------------
	.section	.nv.constant2._ZN2at6native55_GLOBAL__N__de093ff9_22_ForeachBinaryOpList_cu_a911ec4325multi_tensor_apply_kernelINS1_18TensorListMetadataILi2EEENS1_24BinaryOpListAlphaFunctorIN3c104HalfELi2ELi2ELi0EEEJNS1_13power_functorIfEEfEEEvT_T0_DpT1_,"a",@progbits
	.sectionflags	@""
	.align	4
.nv.constant2._ZN2at6native55_GLOBAL__N__de093ff9_22_ForeachBinaryOpList_cu_a911ec4325multi_tensor_apply_kernelINS1_18TensorListMetadataILi2EEENS1_24BinaryOpListAlphaFunctorIN3c104HalfELi2ELi2ELi0EEEJNS1_13power_functorIfEEfEEEvT_T0_DpT1_:
        /*0000*/ 	.byte	0x40, 0x07, 0x00, 0x00, 0x00, 0x00, 0x00, 0x00


//--------------------- .nv.constant0._ZN2at6native55_GLOBAL__N__de093ff9_22_ForeachBinaryOpList_cu_a911ec4325multi_tensor_apply_kernelINS1_18TensorListMetadataILi2EEENS1_24BinaryOpListAlphaFunctorIN3c104HalfELi2ELi2ELi0EEEJNS1_13power_functorIfEEfEEEvT_T0_DpT1_ --------------------------
	.section	.nv.constant0._ZN2at6native55_GLOBAL__N__de093ff9_22_ForeachBinaryOpList_cu_a911ec4325multi_tensor_apply_kernelINS1_18TensorListMetadataILi2EEENS1_24BinaryOpListAlphaFunctorIN3c104HalfELi2ELi2ELi0EEEJNS1_13power_functorIfEEfEEEvT_T0_DpT1_,"a",@progbits
	.sectionflags	@""
	.align	4
.nv.constant0._ZN2at6native55_GLOBAL__N__de093ff9_22_ForeachBinaryOpList_cu_a911ec4325multi_tensor_apply_kernelINS1_18TensorListMetadataILi2EEENS1_24BinaryOpListAlphaFunctorIN3c104HalfELi2ELi2ELi0EEEJNS1_13power_functorIfEEfEEEvT_T0_DpT1_:
	.zero		3504


//--------------------- .nv.constant2._ZN2at6native55_GLOBAL__N__de093ff9_22_ForeachBinaryOpList_cu_a911ec4325multi_tensor_apply_kernelINS1_18TensorListMetadataILi2EEENS1_24BinaryOpListAlphaFunctorIN3c108BFloat16ELi2ELi2ELi0EEEJNS1_13power_functorIfEEfEEEvT_T0_DpT1_ --------------------------
	.section	.nv.constant2._ZN2at6native55_GLOBAL__N__de093ff9_22_ForeachBinaryOpList_cu_a911ec4325multi_tensor_apply_kernelINS1_18TensorListMetadataILi2EEENS1_24BinaryOpListAlphaFunctorIN3c108BFloat16ELi2ELi2ELi0EEEJNS1_13power_functorIfEEfEEEvT_T0_DpT1_,"a",@progbits
	.sectionflags	@""
	.align	4
.nv.constant2._ZN2at6native55_GLOBAL__N__de093ff9_22_ForeachBinaryOpList_cu_a911ec4325multi_tensor_apply_kernelINS1_18TensorListMetadataILi2EEENS1_24BinaryOpListAlphaFunctorIN3c108BFloat16ELi2ELi2ELi0EEEJNS1_13power_functorIfEEfEEEvT_T0_DpT1_:
        /*0000*/ 	.byte	0x40, 0x07, 0x00, 0x00, 0x00, 0x00, 0x00, 0x00


//--------------------- .nv.constant0._ZN2at6native55_GLOBAL__N__de093ff9_22_ForeachBinaryOpList_cu_a911ec4325multi_tensor_apply_kernelINS1_18TensorListMetadataILi2EEENS1_24BinaryOpListAlphaFunctorIN3c108BFloat16ELi2ELi2ELi0EEEJNS1_13power_functorIfEEfEEEvT_T0_DpT1_ --------------------------
	.section	.nv.constant0._ZN2at6native55_GLOBAL__N__de093ff9_22_ForeachBinaryOpList_cu_a911ec4325multi_tensor_apply_kernelINS1_18TensorListMetadataILi2EEENS1_24BinaryOpListAlphaFunctorIN3c108BFloat16ELi2ELi2ELi0EEEJNS1_13power_functorIfEEfEEEvT_T0_DpT1_,"a",@progbits
	.sectionflags	@""
	.align	4
.nv.constant0._ZN2at6native55_GLOBAL__N__de093ff9_22_ForeachBinaryOpList_cu_a911ec4325multi_tensor_apply_kernelINS1_18TensorListMetadataILi2EEENS1_24BinaryOpListAlphaFunctorIN3c108BFloat16ELi2ELi2ELi0EEEJNS1_13power_functorIfEEfEEEvT_T0_DpT1_:
	.zero		3504


//--------------------- .nv.constant2._ZN2at6native55_GLOBAL__N__de093ff9_22_ForeachBinaryOpList_cu_a911ec4325multi_tensor_apply_kernelINS1_18TensorListMetadataILi2EEENS1_24BinaryOpListAlphaFunctorIN3c107complexIfEELi2ELi2ELi0EEEJNS1_13power_functorIS8_EES8_EEEvT_T0_DpT1_ --------------------------
	.section	.nv.constant2._ZN2at6native55_GLOBAL__N__de093ff9_22_ForeachBinaryOpList_cu_a911ec4325multi_tensor_apply_kernelINS1_18TensorListMetadataILi2EEENS1_24BinaryOpListAlphaFunctorIN3c107complexIfEELi2ELi2ELi0EEEJNS1_13power_functorIS8_EES8_EEEvT_T0_DpT1_,"a",@progbits
	.sectionflags	@""
	.align	4
.nv.constant2._ZN2at6native55_GLOBAL__N__de093ff9_22_ForeachBinaryOpList_cu_a911ec4325multi_tensor_apply_kernelINS1_18TensorListMetadataILi2EEENS1_24BinaryOpListAlphaFunctorIN3c107complexIfEELi2ELi2ELi0EEEJNS1_13power_functorIS8_EES8_EEEvT_T0_DpT1_:
        /*0000*/ 	.byte	0x40, 0x07, 0x00, 0x00, 0x00, 0x00, 0x00, 0x00


//--------------------- .nv.constant0._ZN2at6native55_GLOBAL__N__de093ff9_22_ForeachBinaryOpList_cu_a911ec4325multi_tensor_apply_kernelINS1_18TensorListMetadataILi2EEENS1_24BinaryOpListAlphaFunctorIN3c107complexIfEELi2ELi2ELi0EEEJNS1_13power_functorIS8_EES8_EEEvT_T0_DpT1_ --------------------------
	.section	.nv.constant0._ZN2at6native55_GLOBAL__N__de093ff9_22_ForeachBinaryOpList_cu_a911ec4325multi_tensor_apply_kernelINS1_18TensorListMetadataILi2EEENS1_24BinaryOpListAlphaFunctorIN3c107complexIfEELi2ELi2ELi0EEEJNS1_13power_functorIS8_EES8_EEEvT_T0_DpT1_,"a",@progbits
	.sectionflags	@""
	.align	4
.nv.constant0._ZN2at6native55_GLOBAL__N__de093ff9_22_ForeachBinaryOpList_cu_a911ec4325multi_tensor_apply_kernelINS1_18TensorListMetadataILi2EEENS1_24BinaryOpListAlphaFunctorIN3c107complexIfEELi2ELi2ELi0EEEJNS1_13power_functorIS8_EES8_EEEvT_T0_DpT1_:
	.zero		3512


//--------------------- .nv.constant2._ZN2at6native55_GLOBAL__N__de093ff9_22_ForeachBinaryOpList_cu_a911ec4325multi_tensor_apply_kernelINS1_18TensorListMetadataILi2EEENS1_24BinaryOpListAlphaFunctorIN3c107complexIdEELi2ELi2ELi0EEEJNS1_13power_functorIS8_EES8_EEEvT_T0_DpT1_ --------------------------
	.section	.nv.constant2._ZN2at6native55_GLOBAL__N__de093ff9_22_ForeachBinaryOpList_cu_a911ec4325multi_tensor_apply_kernelINS1_18TensorListMetadataILi2EEENS1_24BinaryOpListAlphaFunctorIN3c107complexIdEELi2ELi2ELi0EEEJNS1_13power_functorIS8_EES8_EEEvT_T0_DpT1_,"a",@progbits
	.sectionflags	@""
	.align	4
.nv.constant2._ZN2at6native55_GLOBAL__N__de093ff9_22_ForeachBinaryOpList_cu_a911ec4325multi_tensor_apply_kernelINS1_18TensorListMetadataILi2EEENS1_24BinaryOpListAlphaFunctorIN3c107complexIdEELi2ELi2ELi0EEEJNS1_13power_functorIS8_EES8_EEEvT_T0_DpT1_:
        /* <DEDUP_REMOVED lines=30> */


//--------------------- .nv.constant0._ZN2at6native55_GLOBAL__N__de093ff9_22_ForeachBinaryOpList_cu_a911ec4325multi_tensor_apply_kernelINS1_18TensorListMetadataILi2EEENS1_24BinaryOpListAlphaFunctorIN3c107complexIdEELi2ELi2ELi0EEEJNS1_13power_functorIS8_EES8_EEEvT_T0_DpT1_ --------------------------
	.section	.nv.constant0._ZN2at6native55_GLOBAL__N__de093ff9_22_ForeachBinaryOpList_cu_a911ec4325multi_tensor_apply_kernelINS1_18TensorListMetadataILi2EEENS1_24BinaryOpListAlphaFunctorIN3c107complexIdEELi2ELi2ELi0EEEJNS1_13power_functorIS8_EES8_EEEvT_T0_DpT1_,"a",@progbits
	.sectionflags	@""
	.align	4
.nv.constant0._ZN2at6native55_GLOBAL__N__de093ff9_22_ForeachBinaryOpList_cu_a911ec4325multi_tensor_apply_kernelINS1_18TensorListMetadataILi2EEENS1_24BinaryOpListAlphaFunctorIN3c107complexIdEELi2ELi2ELi0EEEJNS1_13power_functorIS8_EES8_EEEvT_T0_DpT1_:
	.zero		3520


//--------------------- .nv.constant2._ZN2at6native55_GLOBAL__N__de093ff9_22_ForeachBinaryOpList_cu_a911ec4325multi_tensor_apply_kernelINS1_18TensorListMetadataILi2EEENS1_24BinaryOpListAlphaFunctorIfLi2ELi2ELi0EEEJNS1_13power_functorIfEEfEEEvT_T0_DpT1_ --------------------------
	.section	.nv.constant2._ZN2at6native55_GLOBAL__N__de093ff9_22_ForeachBinaryOpList_cu_a911ec4325multi_tensor_apply_kernelINS1_18TensorListMetadataILi2EEENS1_24BinaryOpListAlphaFunctorIfLi2ELi2ELi0EEEJNS1_13power_functorIfEEfEEEvT_T0_DpT1_,"a",@progbits
	.sectionflags	@""
	.align	4
.nv.constant2._ZN2at6native55_GLOBAL__N__de093ff9_22_ForeachBinaryOpList_cu_a911ec4325multi_tensor_apply_kernelINS1_18TensorListMetadataILi2EEENS1_24BinaryOpListAlphaFunctorIfLi2ELi2ELi0EEEJNS1_13power_functorIfEEfEEEvT_T0_DpT1_:
        /*0000*/ 	.byte	0x40, 0x07, 0x00, 0x00, 0x00, 0x00, 0x00, 0x00


//--------------------- .nv.constant0._ZN2at6native55_GLOBAL__N__de093ff9_22_ForeachBinaryOpList_cu_a911ec4325multi_tensor_apply_kernelINS1_18TensorListMetadataILi2EEENS1_24BinaryOpListAlphaFunctorIfLi2ELi2ELi0EEEJNS1_13power_functorIfEEfEEEvT_T0_DpT1_ --------------------------
	.section	.nv.constant0._ZN2at6native55_GLOBAL__N__de093ff9_22_ForeachBinaryOpList_cu_a911ec4325multi_tensor_apply_kernelINS1_18TensorListMetadataILi2EEENS1_24BinaryOpListAlphaFunctorIfLi2ELi2ELi0EEEJNS1_13power_functorIfEEfEEEvT_T0_DpT1_,"a",@progbits
	.sectionflags	@""
	.align	4
.nv.constant0._ZN2at6native55_GLOBAL__N__de093ff9_22_ForeachBinaryOpList_cu_a911ec4325multi_tensor_apply_kernelINS1_18TensorListMetadataILi2EEENS1_24BinaryOpListAlphaFunctorIfLi2ELi2ELi0EEEJNS1_13power_functorIfEEfEEEvT_T0_DpT1_:
	.zero		3504


//--------------------- .nv.constant2._ZN2at6native55_GLOBAL__N__de093ff9_22_ForeachBinaryOpList_cu_a911ec4325multi_tensor_apply_kernelINS1_18TensorListMetadataILi2EEENS1_24BinaryOpListAlphaFunctorIdLi2ELi2ELi0EEEJNS1_13power_functorIdEEdEEEvT_T0_DpT1_ --------------------------
	.section	.nv.constant2._ZN2at6native55_GLOBAL__N__de093ff9_22_ForeachBinaryOpList_cu_a911ec4325multi_tensor_apply_kernelINS1_18TensorListMetadataILi2EEENS1_24BinaryOpListAlphaFunctorIdLi2ELi2ELi0EEEJNS1_13power_functorIdEEdEEEvT_T0_DpT1_,"a",@progbits
	.sectionflags	@""
	.align	4
.nv.constant2._ZN2at6native55_GLOBAL__N__de093ff9_22_ForeachBinaryOpList_cu_a911ec4325multi_tensor_apply_kernelINS1_18TensorListMetadataILi2EEENS1_24BinaryOpListAlphaFunctorIdLi2ELi2ELi0EEEJNS1_13power_functorIdEEdEEEvT_T0_DpT1_:
        /* <DEDUP_REMOVED lines=12> */


//--------------------- .nv.constant0._ZN2at6native55_GLOBAL__N__de093ff9_22_ForeachBinaryOpList_cu_a911ec4325multi_tensor_apply_kernelINS1_18TensorListMetadataILi2EEENS1_24BinaryOpListAlphaFunctorIdLi2ELi2ELi0EEEJNS1_13power_functorIdEEdEEEvT_T0_DpT1_ --------------------------
	.section	.nv.constant0._ZN2at6native55_GLOBAL__N__de093ff9_22_ForeachBinaryOpList_cu_a911ec4325multi_tensor_apply_kernelINS1_18TensorListMetadataILi2EEENS1_24BinaryOpListAlphaFunctorIdLi2ELi2ELi0EEEJNS1_13power_functorIdEEdEEEvT_T0_DpT1_,"a",@progbits
	.sectionflags	@""
	.align	4
.nv.constant0._ZN2at6native55_GLOBAL__N__de093ff9_22_ForeachBinaryOpList_cu_a911ec4325multi_tensor_apply_kernelINS1_18TensorListMetadataILi2EEENS1_24BinaryOpListAlphaFunctorIdLi2ELi2ELi0EEEJNS1_13power_functorIdEEdEEEvT_T0_DpT1_:
	.zero		3512


//--------------------- .nv.constant2._ZN2at6native55_GLOBAL__N__de093ff9_22_ForeachBinaryOpList_cu_a911ec4325multi_tensor_apply_kernelINS1_18TensorListMetadataILi2EEENS1_24BinaryOpListAlphaFunctorIsLi2ELi2ELi0EEEJNS1_13power_functorIsEEsEEEvT_T0_DpT1_ --------------------------
	.section	.nv.constant2._ZN2at6native55_GLOBAL__N__de093ff9_22_ForeachBinaryOpList_cu_a911ec4325multi_tensor_apply_kernelINS1_18TensorListMetadataILi2EEENS1_24BinaryOpListAlphaFunctorIsLi2ELi2ELi0EEEJNS1_13power_functorIsEEsEEEvT_T0_DpT1_,"a",@progbits
	.sectionflags	@""
	.align	4
.nv.constant2._ZN2at6native55_GLOBAL__N__de093ff9_22_ForeachBinaryOpList_cu_a911ec4325multi_tensor_apply_kernelINS1_18TensorListMetadataILi2EEENS1_24BinaryOpListAlphaFunctorIsLi2ELi2ELi0EEEJNS1_13power_functorIsEEsEEEvT_T0_DpT1_:
        /*0000*/ 	.byte	0x40, 0x07, 0x00, 0x00, 0x00, 0x00, 0x00, 0x00


//--------------------- .nv.constant0._ZN2at6native55_GLOBAL__N__de093ff9_22_ForeachBinaryOpList_cu_a911ec4325multi_tensor_apply_kernelINS1_18TensorListMetadataILi2EEENS1_24BinaryOpListAlphaFunctorIsLi2ELi2ELi0EEEJNS1_13power_functorIsEEsEEEvT_T0_DpT1_ --------------------------
	.section	.nv.constant0._ZN2at6native55_GLOBAL__N__de093ff9_22_ForeachBinaryOpList_cu_a911ec4325multi_tensor_apply_kernelINS1_18TensorListMetadataILi2EEENS1_24BinaryOpListAlphaFunctorIsLi2ELi2ELi0EEEJNS1_13power_functorIsEEsEEEvT_T0_DpT1_,"a",@progbits
	.sectionflags	@""
	.align	4
.nv.constant0._ZN2at6native55_GLOBAL__N__de093ff9_22_ForeachBinaryOpList_cu_a911ec4325multi_tensor_apply_kernelINS1_18TensorListMetadataILi2EEENS1_24BinaryOpListAlphaFunctorIsLi2ELi2ELi0EEEJNS1_13power_functorIsEEsEEEvT_T0_DpT1_:
	.zero		3500


//--------------------- .nv.constant2._ZN2at6native55_GLOBAL__N__de093ff9_22_ForeachBinaryOpList_cu_a911ec4325multi_tensor_apply_kernelINS1_18TensorListMetadataILi2EEENS1_24BinaryOpListAlphaFunctorIlLi2ELi2ELi0EEEJNS1_13power_functorIlEElEEEvT_T0_DpT1_ --------------------------
	.section	.nv.constant2._ZN2at6native55_GLOBAL__N__de093ff9_22_ForeachBinaryOpList_cu_a911ec4325multi_tensor_apply_kernelINS1_18TensorListMetadataILi2EEENS1_24BinaryOpListAlphaFunctorIlLi2ELi2ELi0EEEJNS1_13power_functorIlEElEEEvT_T0_DpT1_,"a",@progbits
	.sectionflags	@""
	.align	4
.nv.constant2._ZN2at6native55_GLOBAL__N__de093ff9_22_ForeachBinaryOpList_cu_a911ec4325multi_tensor_apply_kernelINS1_18TensorListMetadataILi2EEENS1_24BinaryOpListAlphaFunctorIlLi2ELi2ELi0EEEJNS1_13power_functorIlEElEEEvT_T0_DpT1_:
        /*0000*/ 	.byte	0x40, 0x07, 0x00, 0x00, 0x00, 0x00, 0x00, 0x00


//--------------------- .nv.constant0._ZN2at6native55_GLOBAL__N__de093ff9_22_ForeachBinaryOpList_cu_a911ec4325multi_tensor_apply_kernelINS1_18TensorListMetadataILi2EEENS1_24BinaryOpListAlphaFunctorIlLi2ELi2ELi0EEEJNS1_13power_functorIlEElEEEvT_T0_DpT1_ --------------------------
	.section	.nv.constant0._ZN2at6native55_GLOBAL__N__de093ff9_22_ForeachBinaryOpList_cu_a911ec4325multi_tensor_apply_kernelINS1_18TensorListMetadataILi2EEENS1_24BinaryOpListAlphaFunctorIlLi2ELi2ELi0EEEJNS1_13power_functorIlEElEEEvT_T0_DpT1_,"a",@progbits
	.sectionflags	@""
	.align	4
.nv.constant0._ZN2at6native55_GLOBAL__N__de093ff9_22_ForeachBinaryOpList_cu_a911ec4325multi_tensor_apply_kernelINS1_18TensorListMetadataILi2EEENS1_24BinaryOpListAlphaFunctorIlLi2ELi2ELi0EEEJNS1_13power_functorIlEElEEEvT_T0_DpT1_:
	.zero		3512


//--------------------- .nv.constant2._ZN2at6native55_GLOBAL__N__de093ff9_22_ForeachBinaryOpList_cu_a911ec4325multi_tensor_apply_kernelINS1_18TensorListMetadataILi2EEENS1_24BinaryOpListAlphaFunctorIiLi2ELi2ELi0EEEJNS1_13power_functorIiEEiEEEvT_T0_DpT1_ --------------------------
	.section	.nv.constant2._ZN2at6native55_GLOBAL__N__de093ff9_22_ForeachBinaryOpList_cu_a911ec4325multi_tensor_apply_kernelINS1_18TensorListMetadataILi2EEENS1_24BinaryOpListAlphaFunctorIiLi2ELi2ELi0EEEJNS1_13power_functorIiEEiEEEvT_T0_DpT1_,"a",@progbits
	.sectionflags	@""
	.align	4
.nv.constant2._ZN2at6native55_GLOBAL__N__de093ff9_22_ForeachBinaryOpList_cu_a911ec4325multi_tensor_apply_kernelINS1_18TensorListMetadataILi2EEENS1_24BinaryOpListAlphaFunctorIiLi2ELi2ELi0EEEJNS1_13power_functorIiEEiEEEvT_T0_DpT1_:
        /*0000*/ 	.byte	0x40, 0x07, 0x00, 0x00, 0x00, 0x00, 0x00, 0x00


//--------------------- .nv.constant0._ZN2at6native55_GLOBAL__N__de093ff9_22_ForeachBinaryOpList_cu_a911ec4325multi_tensor_apply_kernelINS1_18TensorListMetadataILi2EEENS1_24BinaryOpListAlphaFunctorIiLi2ELi2ELi0EEEJNS1_13power_functorIiEEiEEEvT_T0_DpT1_ --------------------------
	.section	.nv.constant0._ZN2at6native55_GLOBAL__N__de093ff9_22_ForeachBinaryOpList_cu_a911ec4325multi_tensor_apply_kernelINS1_18TensorListMetadataILi2EEENS1_24BinaryOpListAlphaFunctorIiLi2ELi2ELi0EEEJNS1_13power_functorIiEEiEEEvT_T0_DpT1_,"a",@progbits
	.sectionflags	@""
	.align	4
.nv.constant0._ZN2at6native55_GLOBAL__N__de093ff9_22_ForeachBinaryOpList_cu_a911ec4325multi_tensor_apply_kernelINS1_18TensorListMetadataILi2EEENS1_24BinaryOpListAlphaFunctorIiLi2ELi2ELi0EEEJNS1_13power_functorIiEEiEEEvT_T0_DpT1_:
	.zero		3504


//--------------------- .nv.constant2._ZN2at6native55_GLOBAL__N__de093ff9_22_ForeachBinaryOpList_cu_a911ec4325multi_tensor_apply_kernelINS1_18TensorListMetadataILi2EEENS1_24BinaryOpListAlphaFunctorIaLi2ELi2ELi0EEEJNS1_13power_functorIaEEaEEEvT_T0_DpT1_ --------------------------
	.section	.nv.constant2._ZN2at6native55_GLOBAL__N__de093ff9_22_ForeachBinaryOpList_cu_a911ec4325multi_tensor_apply_kernelINS1_18TensorListMetadataILi2EEENS1_24BinaryOpListAlphaFunctorIaLi2ELi2ELi0EEEJNS1_13power_functorIaEEaEEEvT_T0_DpT1_,"a",@progbits
	.sectionflags	@""
	.align	4
.nv.constant2._ZN2at6native55_GLOBAL__N__de093ff9_22_ForeachBinaryOpList_cu_a911ec4325multi_tensor_apply_kernelINS1_18TensorListMetadataILi2EEENS1_24BinaryOpListAlphaFunctorIaLi2ELi2ELi0EEEJNS1_13power_functorIaEEaEEEvT_T0_DpT1_:
        /*0000*/ 	.byte	0x40, 0x07, 0x00, 0x00, 0x00, 0x00, 0x00, 0x00


//--------------------- .nv.constant0._ZN2at6native55_GLOBAL__N__de093ff9_22_ForeachBinaryOpList_cu_a911ec4325multi_tensor_apply_kernelINS1_18TensorListMetadataILi2EEENS1_24BinaryOpListAlphaFunctorIaLi2ELi2ELi0EEEJNS1_13power_functorIaEEaEEEvT_T0_DpT1_ --------------------------
	.section	.nv.constant0._ZN2at6native55_GLOBAL__N__de093ff9_22_ForeachBinaryOpList_cu_a911ec4325multi_tensor_apply_kernelINS1_18TensorListMetadataILi2EEENS1_24BinaryOpListAlphaFunctorIaLi2ELi2ELi0EEEJNS1_13power_functorIaEEaEEEvT_T0_DpT1_,"a",@progbits
	.sectionflags	@""
	.align	4
.nv.constant0._ZN2at6native55_GLOBAL__N__de093ff9_22_ForeachBinaryOpList_cu_a911ec4325multi_tensor_apply_kernelINS1_18TensorListMetadataILi2EEENS1_24BinaryOpListAlphaFunctorIaLi2ELi2ELi0EEEJNS1_13power_functorIaEEaEEEvT_T0_DpT1_:
	.zero		3499


//--------------------- .nv.constant2._ZN2at6native55_GLOBAL__N__de093ff9_22_ForeachBinaryOpList_cu_a911ec4325multi_tensor_apply_kernelINS1_18TensorListMetadataILi2EEENS1_24BinaryOpListAlphaFunctorIhLi2ELi2ELi0EEEJNS1_13power_functorIhEEhEEEvT_T0_DpT1_ --------------------------
	.section	.nv.constant2._ZN2at6native55_GLOBAL__N__de093ff9_22_ForeachBinaryOpList_cu_a911ec4325multi_tensor_apply_kernelINS1_18TensorListMetadataILi2EEENS1_24BinaryOpListAlphaFunctorIhLi2ELi2ELi0EEEJNS1_13power_functorIhEEhEEEvT_T0_DpT1_,"a",@progbits
	.sectionflags	@""
	.align	4
.nv.constant2._ZN2at6native55_GLOBAL__N__de093ff9_22_ForeachBinaryOpList_cu_a911ec4325multi_tensor_apply_kernelINS1_18TensorListMetadataILi2EEENS1_24BinaryOpListAlphaFunctorIhLi2ELi2ELi0EEEJNS1_13power_functorIhEEhEEEvT_T0_DpT1_:
        /*0000*/ 	.byte	0x40, 0x07, 0x00, 0x00, 0x00, 0x00, 0x00, 0x00


//--------------------- .nv.constant0._ZN2at6native55_GLOBAL__N__de093ff9_22_ForeachBinaryOpList_cu_a911ec4325multi_tensor_apply_kernelINS1_18TensorListMetadataILi2EEENS1_24BinaryOpListAlphaFunctorIhLi2ELi2ELi0EEEJNS1_13power_functorIhEEhEEEvT_T0_DpT1_ --------------------------
	.section	.nv.constant0._ZN2at6native55_GLOBAL__N__de093ff9_22_ForeachBinaryOpList_cu_a911ec4325multi_tensor_apply_kernelINS1_18TensorListMetadataILi2EEENS1_24BinaryOpListAlphaFunctorIhLi2ELi2ELi0EEEJNS1_13power_functorIhEEhEEEvT_T0_DpT1_,"a",@progbits
	.sectionflags	@""
	.align	4
.nv.constant0._ZN2at6native55_GLOBAL__N__de093ff9_22_ForeachBinaryOpList_cu_a911ec4325multi_tensor_apply_kernelINS1_18TensorListMetadataILi2EEENS1_24BinaryOpListAlphaFunctorIhLi2ELi2ELi0EEEJNS1_13power_functorIhEEhEEEvT_T0_DpT1_:
	.zero		3499


//--------------------- .nv.constant2._ZN2at6native55_GLOBAL__N__de093ff9_22_ForeachBinaryOpList_cu_a911ec4325multi_tensor_apply_kernelINS1_18TensorListMetadataILi3EEENS1_24BinaryOpListAlphaFunctorIN3c104HalfELi3ELi2ELi2EEEJNS0_7maximumIfEEfEEEvT_T0_DpT1_ --------------------------
	.section	.nv.constant2._ZN2at6native55_GLOBAL__N__de093ff9_22_ForeachBinaryOpList_cu_a911ec4325multi_tensor_apply_kernelINS1_18TensorListMetadataILi3EEENS1_24BinaryOpListAlphaFunctorIN3c104HalfELi3ELi2ELi2EEEJNS0_7maximumIfEEfEEEvT_T0_DpT1_,"a",@progbits
	.sectionflags	@""
	.align	4
.nv.constant2._ZN2at6native55_GLOBAL__N__de093ff9_22_ForeachBinaryOpList_cu_a911ec4325multi_tensor_apply_kernelINS1_18TensorListMetadataILi3EEENS1_24BinaryOpListAlphaFunctorIN3c104HalfELi3ELi2ELi2EEEJNS0_7maximumIfEEfEEEvT_T0_DpT1_:
        /*0000*/ 	.byte	0x40, 0x07, 0x00, 0x00, 0x00, 0x00, 0x00, 0x00


//--------------------- .nv.constant0._ZN2at6native55_GLOBAL__N__de093ff9_22_ForeachBinaryOpList_cu_a911ec4325multi_tensor_apply_kernelINS1_18TensorListMetadataILi3EEENS1_24BinaryOpListAlphaFunctorIN3c104HalfELi3ELi2ELi2EEEJNS0_7maximumIfEEfEEEvT_T0_DpT1_ --------------------------
	.section	.nv.constant0._ZN2at6native55_GLOBAL__N__de093ff9_22_ForeachBinaryOpList_cu_a911ec4325multi_tensor_apply_kernelINS1_18TensorListMetadataILi3EEENS1_24BinaryOpListAlphaFunctorIN3c104HalfELi3ELi2ELi2EEEJNS0_7maximumIfEEfEEEvT_T0_DpT1_,"a",@progbits
	.sectionflags	@""
	.align	4
.nv.constant0._ZN2at6native55_GLOBAL__N__de093ff9_22_ForeachBinaryOpList_cu_a911ec4325multi_tensor_apply_kernelINS1_18TensorListMetadataILi3EEENS1_24BinaryOpListAlphaFunctorIN3c104HalfELi3ELi2ELi2EEEJNS0_7maximumIfEEfEEEvT_T0_DpT1_:
	.zero		3504


//--------------------- .nv.constant2._ZN2at6native55_GLOBAL__N__de093ff9_22_ForeachBinaryOpList_cu_a911ec4325multi_tensor_apply_kernelINS1_18TensorListMetadataILi3EEENS1_24BinaryOpListAlphaFunctorIN3c108BFloat16ELi3ELi2ELi2EEEJNS0_7maximumIfEEfEEEvT_T0_DpT1_ --------------------------
	.section	.nv.constant2._ZN2at6native55_GLOBAL__N__de093ff9_22_ForeachBinaryOpList_cu_a911ec4325multi_tensor_apply_kernelINS1_18TensorListMetadataILi3EEENS1_24BinaryOpListAlphaFunctorIN3c108BFloat16ELi3ELi2ELi2EEEJNS0_7maximumIfEEfEEEvT_T0_DpT1_,"a",@progbits
	.sectionflags	@""
	.align	4
.nv.constant2._ZN2at6native55_GLOBAL__N__de093ff9_22_ForeachBinaryOpList_cu_a911ec4325multi_tensor_apply_kernelINS1_18TensorListMetadataILi3EEENS1_24BinaryOpListAlphaFunctorIN3c108BFloat16ELi3ELi2ELi2EEEJNS0_7maximumIfEEfEEEvT_T0_DpT1_:
        /*0000*/ 	.byte	0x40, 0x07, 0x00, 0x00, 0x00, 0x00, 0x00, 0x00


//--------------------- .nv.constant0._ZN2at6native55_GLOBAL__N__de093ff9_22_ForeachBinaryOpList_cu_a911ec4325multi_tensor_apply_kernelINS1_18TensorListMetadataILi3EEENS1_24BinaryOpListAlphaFunctorIN3c108BFloat16ELi3ELi2ELi2EEEJNS0_7maximumIfEEfEEEvT_T0_DpT1_ --------------------------
	.section	.nv.constant0._ZN2at6native55_GLOBAL__N__de093ff9_22_ForeachBinaryOpList_cu_a911ec4325multi_tensor_apply_kernelINS1_18TensorListMetadataILi3EEENS1_24BinaryOpListAlphaFunctorIN3c108BFloat16ELi3ELi2ELi2EEEJNS0_7maximumIfEEfEEEvT_T0_DpT1_,"a",@progbits
	.sectionflags	@""
	.align	4
.nv.constant0._ZN2at6native55_GLOBAL__N__de093ff9_22_ForeachBinaryOpList_cu_a911ec4325multi_tensor_apply_kernelINS1_18TensorListMetadataILi3EEENS1_24BinaryOpListAlphaFunctorIN3c108BFloat16ELi3ELi2ELi2EEEJNS0_7maximumIfEEfEEEvT_T0_DpT1_:
	.zero		3504


//--------------------- .nv.constant2._ZN2at6native55_GLOBAL__N__de093ff9_22_ForeachBinaryOpList_cu_a911ec4325multi_tensor_apply_kernelINS1_18TensorListMetadataILi3EEENS1_24BinaryOpListAlphaFunctorIfLi3ELi2ELi2EEEJNS0_7maximumIfEEfEEEvT_T0_DpT1_ --------------------------
	.section	.nv.constant2._ZN2at6native55_GLOBAL__N__de093ff9_22_ForeachBinaryOpList_cu_a911ec4325multi_tensor_apply_kernelINS1_18TensorListMetadataILi3EEENS1_24BinaryOpListAlphaFunctorIfLi3ELi2ELi2EEEJNS0_7maximumIfEEfEEEvT_T0_DpT1_,"a",@progbits
	.sectionflags	@""
	.align	4
.nv.constant2._ZN2at6native55_GLOBAL__N__de093ff9_22_ForeachBinaryOpList_cu_a911ec4325multi_tensor_apply_kernelINS1_18TensorListMetadataILi3EEENS1_24BinaryOpListAlphaFunctorIfLi3ELi2ELi2EEEJNS0_7maximumIfEEfEEEvT_T0_DpT1_:
        /*0000*/ 	.byte	0x40, 0x07, 0x00, 0x00, 0x00, 0x00, 0x00, 0x00


//--------------------- .nv.constant0._ZN2at6native55_GLOBAL__N__de093ff9_22_ForeachBinaryOpList_cu_a911ec4325multi_tensor_apply_kernelINS1_18TensorListMetadataILi3EEENS1_24BinaryOpListAlphaFunctorIfLi3ELi2ELi2EEEJNS0_7maximumIfEEfEEEvT_T0_DpT1_ --------------------------
	.section	.nv.constant0._ZN2at6native55_GLOBAL__N__de093ff9_22_ForeachBinaryOpList_cu_a911ec4325multi_tensor_apply_kernelINS1_18TensorListMetadataILi3EEENS1_24BinaryOpListAlphaFunctorIfLi3ELi2ELi2EEEJNS0_7maximumIfEEfEEEvT_T0_DpT1_,"a",@progbits
	.sectionflags	@""
	.align	4
.nv.constant0._ZN2at6native55_GLOBAL__N__de093ff9_22_ForeachBinaryOpList_cu_a911ec4325multi_tensor_apply_kernelINS1_18TensorListMetadataILi3EEENS1_24BinaryOpListAlphaFunctorIfLi3ELi2ELi2EEEJNS0_7maximumIfEEfEEEvT_T0_DpT1_:
	.zero		3504


//--------------------- .nv.constant2._ZN2at6native55_GLOBAL__N__de093ff9_22_ForeachBinaryOpList_cu_a911ec4325multi_tensor_apply_kernelINS1_18TensorListMetadataILi3EEENS1_24BinaryOpListAlphaFunctorIdLi3ELi2ELi2EEEJNS0_7maximumIdEEdEEEvT_T0_DpT1_ --------------------------
	.section	.nv.constant2._ZN2at6native55_GLOBAL__N__de093ff9_22_ForeachBinaryOpList_cu_a911ec4325multi_tensor_apply_kernelINS1_18TensorListMetadataILi3EEENS1_24BinaryOpListAlphaFunctorIdLi3ELi2ELi2EEEJNS0_7maximumIdEEdEEEvT_T0_DpT1_,"a",@progbits
	.sectionflags	@""
	.align	4
.nv.constant2._ZN2at6native55_GLOBAL__N__de093ff9_22_ForeachBinaryOpList_cu_a911ec4325multi_tensor_apply_kernelINS1_18TensorListMetadataILi3EEENS1_24BinaryOpListAlphaFunctorIdLi3ELi2ELi2EEEJNS0_7maximumIdEEdEEEvT_T0_DpT1_:
        /*0000*/ 	.byte	0x40, 0x07, 0x00, 0x00, 0x00, 0x00, 0x00, 0x00


//--------------------- .nv.constant0._ZN2at6native55_GLOBAL__N__de093ff9_22_ForeachBinaryOpList_cu_a911ec4325multi_tensor_apply_kernelINS1_18TensorListMetadataILi3EEENS1_24BinaryOpListAlphaFunctorIdLi3ELi2ELi2EEEJNS0_7maximumIdEEdEEEvT_T0_DpT1_ --------------------------
	.section	.nv.constant0._ZN2at6native55_GLOBAL__N__de093ff9_22_ForeachBinaryOpList_cu_a911ec4325multi_tensor_apply_kernelINS1_18TensorListMetadataILi3EEENS1_24BinaryOpListAlphaFunctorIdLi3ELi2ELi2EEEJNS0_7maximumIdEEdEEEvT_T0_DpT1_,"a",@progbits
	.sectionflags	@""
	.align	4
.nv.constant0._ZN2at6native55_GLOBAL__N__de093ff9_22_ForeachBinaryOpList_cu_a911ec4325multi_tensor_apply_kernelINS1_18TensorListMetadataILi3EEENS1_24BinaryOpListAlphaFunctorIdLi3ELi2ELi2EEEJNS0_7maximumIdEEdEEEvT_T0_DpT1_:
	.zero		3512


//--------------------- .nv.constant2._ZN2at6native55_GLOBAL__N__de093ff9_22_ForeachBinaryOpList_cu_a911ec4325multi_tensor_apply_kernelINS1_18TensorListMetadataILi3EEENS1_24BinaryOpListAlphaFunctorIsLi3ELi2ELi2EEEJNS0_7maximumIsEEsEEEvT_T0_DpT1_ --------------------------
	.section	.nv.constant2._ZN2at6native55_GLOBAL__N__de093ff9_22_ForeachBinaryOpList_cu_a911ec4325multi_tensor_apply_kernelINS1_18TensorListMetadataILi3EEENS1_24BinaryOpListAlphaFunctorIsLi3ELi2ELi2EEEJNS0_7maximumIsEEsEEEvT_T0_DpT1_,"a",@progbits
	.sectionflags	@""
	.align	4
.nv.constant2._ZN2at6native55_GLOBAL__N__de093ff9_22_ForeachBinaryOpList_cu_a911ec4325multi_tensor_apply_kernelINS1_18TensorListMetadataILi3EEENS1_24BinaryOpListAlphaFunctorIsLi3ELi2ELi2EEEJNS0_7maximumIsEEsEEEvT_T0_DpT1_:
        /*0000*/ 	.byte	0x40, 0x07, 0x00, 0x00, 0x00, 0x00, 0x00, 0x00


//--------------------- .nv.constant0._ZN2at6native55_GLOBAL__N__de093ff9_22_ForeachBinaryOpList_cu_a911ec4325multi_tensor_apply_kernelINS1_18TensorListMetadataILi3EEENS1_24BinaryOpListAlphaFunctorIsLi3ELi2ELi2EEEJNS0_7maximumIsEEsEEEvT_T0_DpT1_ --------------------------
	.section	.nv.constant0._ZN2at6native55_GLOBAL__N__de093ff9_22_ForeachBinaryOpList_cu_a911ec4325multi_tensor_apply_kernelINS1_18TensorListMetadataILi3EEENS1_24BinaryOpListAlphaFunctorIsLi3ELi2ELi2EEEJNS0_7maximumIsEEsEEEvT_T0_DpT1_,"a",@progbits
	.sectionflags	@""
	.align	4
.nv.constant0._ZN2at6native55_GLOBAL__N__de093ff9_22_ForeachBinaryOpList_cu_a911ec4325multi_tensor_apply_kernelINS1_18TensorListMetadataILi3EEENS1_24BinaryOpListAlphaFunctorIsLi3ELi2ELi2EEEJNS0_7maximumIsEEsEEEvT_T0_DpT1_:
	.zero		3500


//--------------------- .nv.constant2._ZN2at6native55_GLOBAL__N__de093ff9_22_ForeachBinaryOpList_cu_a911ec4325multi_tensor_apply_kernelINS1_18TensorListMetadataILi3EEENS1_24BinaryOpListAlphaFunctorIlLi3ELi2ELi2EEEJNS0_7maximumIlEElEEEvT_T0_DpT1_ --------------------------
	.section	.nv.constant2._ZN2at6native55_GLOBAL__N__de093ff9_22_ForeachBinaryOpList_cu_a911ec4325multi_tensor_apply_kernelINS1_18TensorListMetadataILi3EEENS1_24BinaryOpListAlphaFunctorIlLi3ELi2ELi2EEEJNS0_7maximumIlEElEEEvT_T0_DpT1_,"a",@progbits
	.sectionflags	@""
	.align	4
.nv.constant2._ZN2at6native55_GLOBAL__N__de093ff9_22_ForeachBinaryOpList_cu_a911ec4325multi_tensor_apply_kernelINS1_18TensorListMetadataILi3EEENS1_24BinaryOpListAlphaFunctorIlLi3ELi2ELi2EEEJNS0_7maximumIlEElEEEvT_T0_DpT1_:
        /*0000*/ 	.byte	0x40, 0x07, 0x00, 0x00, 0x00, 0x00, 0x00, 0x00


//--------------------- .nv.constant0._ZN2at6native55_GLOBAL__N__de093ff9_22_ForeachBinaryOpList_cu_a911ec4325multi_tensor_apply_kernelINS1_18TensorListMetadataILi3EEENS1_24BinaryOpListAlphaFunctorIlLi3ELi2ELi2EEEJNS0_7maximumIlEElEEEvT_T0_DpT1_ --------------------------
	.section	.nv.constant0._ZN2at6native55_GLOBAL__N__de093ff9_22_ForeachBinaryOpList_cu_a911ec4325multi_tensor_apply_kernelINS1_18TensorListMetadataILi3EEENS1_24BinaryOpListAlphaFunctorIlLi3ELi2ELi2EEEJNS0_7maximumIlEElEEEvT_T0_DpT1_,"a",@progbits
	.sectionflags	@""
	.align	4
.nv.constant0._ZN2at6native55_GLOBAL__N__de093ff9_22_ForeachBinaryOpList_cu_a911ec4325multi_tensor_apply_kernelINS1_18TensorListMetadataILi3EEENS1_24BinaryOpListAlphaFunctorIlLi3ELi2ELi2EEEJNS0_7maximumIlEElEEEvT_T0_DpT1_:
	.zero		3512


//--------------------- .nv.constant2._ZN2at6native55_GLOBAL__N__de093ff9_22_ForeachBinaryOpList_cu_a911ec4325multi_tensor_apply_kernelINS1_18TensorListMetadataILi3EEENS1_24BinaryOpListAlphaFunctorIiLi3ELi2ELi2EEEJNS0_7maximumIiEEiEEEvT_T0_DpT1_ --------------------------
	.section	.nv.constant2._ZN2at6native55_GLOBAL__N__de093ff9_22_ForeachBinaryOpList_cu_a911ec4325multi_tensor_apply_kernelINS1_18TensorListMetadataILi3EEENS1_24BinaryOpListAlphaFunctorIiLi3ELi2ELi2EEEJNS0_7maximumIiEEiEEEvT_T0_DpT1_,"a",@progbits
	.sectionflags	@""
	.align	4
.nv.constant2._ZN2at6native55_GLOBAL__N__de093ff9_22_ForeachBinaryOpList_cu_a911ec4325multi_tensor_apply_kernelINS1_18TensorListMetadataILi3EEENS1_24BinaryOpListAlphaFunctorIiLi3ELi2ELi2EEEJNS0_7maximumIiEEiEEEvT_T0_DpT1_:
        /*0000*/ 	.byte	0x40, 0x07, 0x00, 0x00, 0x00, 0x00, 0x00, 0x00


//--------------------- .nv.constant0._ZN2at6native55_GLOBAL__N__de093ff9_22_ForeachBinaryOpList_cu_a911ec4325multi_tensor_apply_kernelINS1_18TensorListMetadataILi3EEENS1_24BinaryOpListAlphaFunctorIiLi3ELi2ELi2EEEJNS0_7maximumIiEEiEEEvT_T0_DpT1_ --------------------------
	.section	.nv.constant0._ZN2at6native55_GLOBAL__N__de093ff9_22_ForeachBinaryOpList_cu_a911ec4325multi_tensor_apply_kernelINS1_18TensorListMetadataILi3EEENS1_24BinaryOpListAlphaFunctorIiLi3ELi2ELi2EEEJNS0_7maximumIiEEiEEEvT_T0_DpT1_,"a",@progbits
	.sectionflags	@""
	.align	4
.nv.constant0._ZN2at6native55_GLOBAL__N__de093ff9_22_ForeachBinaryOpList_cu_a911ec4325multi_tensor_apply_kernelINS1_18TensorListMetadataILi3EEENS1_24BinaryOpListAlphaFunctorIiLi3ELi2ELi2EEEJNS0_7maximumIiEEiEEEvT_T0_DpT1_:
	.zero		3504


//--------------------- .nv.constant2._ZN2at6native55_GLOBAL__N__de093ff9_22_ForeachBinaryOpList_cu_a911ec4325multi_tensor_apply_kernelINS1_18TensorListMetadataILi3EEENS1_24BinaryOpListAlphaFunctorIaLi3ELi2ELi2EEEJNS0_7maximumIaEEaEEEvT_T0_DpT1_ --------------------------
	.section	.nv.constant2._ZN2at6native55_GLOBAL__N__de093ff9_22_ForeachBinaryOpList_cu_a911ec4325multi_tensor_apply_kernelINS1_18TensorListMetadataILi3EEENS1_24BinaryOpListAlphaFunctorIaLi3ELi2ELi2EEEJNS0_7maximumIaEEaEEEvT_T0_DpT1_,"a",@progbits
	.sectionflags	@""
	.align	4
.nv.constant2._ZN2at6native55_GLOBAL__N__de093ff9_22_ForeachBinaryOpList_cu_a911ec4325multi_tensor_apply_kernelINS1_18TensorListMetadataILi3EEENS1_24BinaryOpListAlphaFunctorIaLi3ELi2ELi2EEEJNS0_7maximumIaEEaEEEvT_T0_DpT1_:
        /*0000*/ 	.byte	0x40, 0x07, 0x00, 0x00, 0x00, 0x00, 0x00, 0x00


//--------------------- .nv.constant0._ZN2at6native55_GLOBAL__N__de093ff9_22_ForeachBinaryOpList_cu_a911ec4325multi_tensor_apply_kernelINS1_18TensorListMetadataILi3EEENS1_24BinaryOpListAlphaFunctorIaLi3ELi2ELi2EEEJNS0_7maximumIaEEaEEEvT_T0_DpT1_ --------------------------
	.section	.nv.constant0._ZN2at6native55_GLOBAL__N__de093ff9_22_ForeachBinaryOpList_cu_a911ec4325multi_tensor_apply_kernelINS1_18TensorListMetadataILi3EEENS1_24BinaryOpListAlphaFunctorIaLi3ELi2ELi2EEEJNS0_7maximumIaEEaEEEvT_T0_DpT1_,"a",@progbits
	.sectionflags	@""
	.align	4
.nv.constant0._ZN2at6native55_GLOBAL__N__de093ff9_22_ForeachBinaryOpList_cu_a911ec4325multi_tensor_apply_kernelINS1_18TensorListMetadataILi3EEENS1_24BinaryOpListAlphaFunctorIaLi3ELi2ELi2EEEJNS0_7maximumIaEEaEEEvT_T0_DpT1_:
	.zero		3499


//--------------------- .nv.constant2._ZN2at6native55_GLOBAL__N__de093ff9_22_ForeachBinaryOpList_cu_a911ec4325multi_tensor_apply_kernelINS1_18TensorListMetadataILi3EEENS1_24BinaryOpListAlphaFunctorIhLi3ELi2ELi2EEEJNS0_7maximumIhEEhEEEvT_T0_DpT1_ --------------------------
	.section	.nv.constant2._ZN2at6native55_GLOBAL__N__de093ff9_22_ForeachBinaryOpList_cu_a911ec4325multi_tensor_apply_kernelINS1_18TensorListMetadataILi3EEENS1_24BinaryOpListAlphaFunctorIhLi3ELi2ELi2EEEJNS0_7maximumIhEEhEEEvT_T0_DpT1_,"a",@progbits
	.sectionflags	@""
	.align	4
.nv.constant2._ZN2at6native55_GLOBAL__N__de093ff9_22_ForeachBinaryOpList_cu_a911ec4325multi_tensor_apply_kernelINS1_18TensorListMetadataILi3EEENS1_24BinaryOpListAlphaFunctorIhLi3ELi2ELi2EEEJNS0_7maximumIhEEhEEEvT_T0_DpT1_:
        /*0000*/ 	.byte	0x40, 0x07, 0x00, 0x00, 0x00, 0x00, 0x00, 0x00


//--------------------- .nv.constant0._ZN2at6native55_GLOBAL__N__de093ff9_22_ForeachBinaryOpList_cu_a911ec4325multi_tensor_apply_kernelINS1_18TensorListMetadataILi3EEENS1_24BinaryOpListAlphaFunctorIhLi3ELi2ELi2EEEJNS0_7maximumIhEEhEEEvT_T0_DpT1_ --------------------------
	.section	.nv.constant0._ZN2at6native55_GLOBAL__N__de093ff9_22_ForeachBinaryOpList_cu_a911ec4325multi_tensor_apply_kernelINS1_18TensorListMetadataILi3EEENS1_24BinaryOpListAlphaFunctorIhLi3ELi2ELi2EEEJNS0_7maximumIhEEhEEEvT_T0_DpT1_,"a",@progbits
	.sectionflags	@""
	.align	4
.nv.constant0._ZN2at6native55_GLOBAL__N__de093ff9_22_ForeachBinaryOpList_cu_a911ec4325multi_tensor_apply_kernelINS1_18TensorListMetadataILi3EEENS1_24BinaryOpListAlphaFunctorIhLi3ELi2ELi2EEEJNS0_7maximumIhEEhEEEvT_T0_DpT1_:
	.zero		3499


//--------------------- .nv.constant2._ZN2at6native55_GLOBAL__N__de093ff9_22_ForeachBinaryOpList_cu_a911ec4325multi_tensor_apply_kernelINS1_18TensorListMetadataILi2EEENS1_24BinaryOpListAlphaFunctorIN3c104HalfELi2ELi2ELi0EEEJNS0_7maximumIfEEfEEEvT_T0_DpT1_ --------------------------
	.section	.nv.constant2._ZN2at6native55_GLOBAL__N__de093ff9_22_ForeachBinaryOpList_cu_a911ec4325multi_tensor_apply_kernelINS1_18TensorListMetadataILi2EEENS1_24BinaryOpListAlphaFunctorIN3c104HalfELi2ELi2ELi0EEEJNS0_7maximumIfEEfEEEvT_T0_DpT1_,"a",@progbits
	.sectionflags	@""
	.align	4
.nv.constant2._ZN2at6native55_GLOBAL__N__de093ff9_22_ForeachBinaryOpList_cu_a911ec4325multi_tensor_apply_kernelINS1_18TensorListMetadataILi2EEENS1_24BinaryOpListAlphaFunctorIN3c104HalfELi2ELi2ELi0EEEJNS0_7maximumIfEEfEEEvT_T0_DpT1_:
        /*0000*/ 	.byte	0x40, 0x07, 0x00, 0x00, 0x00, 0x00, 0x00, 0x00


//--------------------- .nv.constant0._ZN2at6native55_GLOBAL__N__de093ff9_22_ForeachBinaryOpList_cu_a911ec4325multi_tensor_apply_kernelINS1_18TensorListMetadataILi2EEENS1_24BinaryOpListAlphaFunctorIN3c104HalfELi2ELi2ELi0EEEJNS0_7maximumIfEEfEEEvT_T0_DpT1_ --------------------------
	.section	.nv.constant0._ZN2at6native55_GLOBAL__N__de093ff9_22_ForeachBinaryOpList_cu_a911ec4325multi_tensor_apply_kernelINS1_18TensorListMetadataILi2EEENS1_24BinaryOpListAlphaFunctorIN3c104HalfELi2ELi2ELi0EEEJNS0_7maximumIfEEfEEEvT_T0_DpT1_,"a",@progbits
	.sectionflags	@""
	.align	4
.nv.constant0._ZN2at6native55_GLOBAL__N__de093ff9_22_ForeachBinaryOpList_cu_a911ec4325multi_tensor_apply_kernelINS1_18TensorListMetadataILi2EEENS1_24BinaryOpListAlphaFunctorIN3c104HalfELi2ELi2ELi0EEEJNS0_7maximumIfEEfEEEvT_T0_DpT1_:
	.zero		3504


//--------------------- .nv.constant2._ZN2at6native55_GLOBAL__N__de093ff9_22_ForeachBinaryOpList_cu_a911ec4325multi_tensor_apply_kernelINS1_18TensorListMetadataILi2EEENS1_24BinaryOpListAlphaFunctorIN3c108BFloat16ELi2ELi2ELi0EEEJNS0_7maximumIfEEfEEEvT_T0_DpT1_ --------------------------
	.section	.nv.constant2._ZN2at6native55_GLOBAL__N__de093ff9_22_ForeachBinaryOpList_cu_a911ec4325multi_tensor_apply_kernelINS1_18TensorListMetadataILi2EEENS1_24BinaryOpListAlphaFunctorIN3c108BFloat16ELi2ELi2ELi0EEEJNS0_7maximumIfEEfEEEvT_T0_DpT1_,"a",@progbits
	.sectionflags	@""
	.align	4
.nv.constant2._ZN2at6native55_GLOBAL__N__de093ff9_22_ForeachBinaryOpList_cu_a911ec4325multi_tensor_apply_kernelINS1_18TensorListMetadataILi2EEENS1_24BinaryOpListAlphaFunctorIN3c108BFloat16ELi2ELi2ELi0EEEJNS0_7maximumIfEEfEEEvT_T0_DpT1_:
        /*0000*/ 	.byte	0x40, 0x07, 0x00, 0x00, 0x00, 0x00, 0x00, 0x00


//--------------------- .nv.constant0._ZN2at6native55_GLOBAL__N__de093ff9_22_ForeachBinaryOpList_cu_a911ec4325multi_tensor_apply_kernelINS1_18TensorListMetadataILi2EEENS1_24BinaryOpListAlphaFunctorIN3c108BFloat16ELi2ELi2ELi0EEEJNS0_7maximumIfEEfEEEvT_T0_DpT1_ --------------------------
	.section	.nv.constant0._ZN2at6native55_GLOBAL__N__de093ff9_22_ForeachBinaryOpList_cu_a911ec4325multi_tensor_apply_kernelINS1_18TensorListMetadataILi2EEENS1_24BinaryOpListAlphaFunctorIN3c108BFloat16ELi2ELi2ELi0EEEJNS0_7maximumIfEEfEEEvT_T0_DpT1_,"a",@progbits
	.sectionflags	@""
	.align	4
.nv.constant0._ZN2at6native55_GLOBAL__N__de093ff9_22_ForeachBinaryOpList_cu_a911ec4325multi_tensor_apply_kernelINS1_18TensorListMetadataILi2EEENS1_24BinaryOpListAlphaFunctorIN3c108BFloat16ELi2ELi2ELi0EEEJNS0_7maximumIfEEfEEEvT_T0_DpT1_:
	.zero		3504


//--------------------- .nv.constant2._ZN2at6native55_GLOBAL__N__de093ff9_22_ForeachBinaryOpList_cu_a911ec4325multi_tensor_apply_kernelINS1_18TensorListMetadataILi2EEENS1_24BinaryOpListAlphaFunctorIfLi2ELi2ELi0EEEJNS0_7maximumIfEEfEEEvT_T0_DpT1_ --------------------------
	.section	.nv.constant2._ZN2at6native55_GLOBAL__N__de093ff9_22_ForeachBinaryOpList_cu_a911ec4325multi_tensor_apply_kernelINS1_18TensorListMetadataILi2EEENS1_24BinaryOpListAlphaFunctorIfLi2ELi2ELi0EEEJNS0_7maximumIfEEfEEEvT_T0_DpT1_,"a",@progbits
	.sectionflags	@""
	.align	4
.nv.constant2._ZN2at6native55_GLOBAL__N__de093ff9_22_ForeachBinaryOpList_cu_a911ec4325multi_tensor_apply_kernelINS1_18TensorListMetadataILi2EEENS1_24BinaryOpListAlphaFunctorIfLi2ELi2ELi0EEEJNS0_7maximumIfEEfEEEvT_T0_DpT1_:
        /*0000*/ 	.byte	0x40, 0x07, 0x00, 0x00, 0x00, 0x00, 0x00, 0x00


//--------------------- .nv.constant0._ZN2at6native55_GLOBAL__N__de093ff9_22_ForeachBinaryOpList_cu_a911ec4325multi_tensor_apply_kernelINS1_18TensorListMetadataILi2EEENS1_24BinaryOpListAlphaFunctorIfLi2ELi2ELi0EEEJNS0_7maximumIfEEfEEEvT_T0_DpT1_ --------------------------
	.section	.nv.constant0._ZN2at6native55_GLOBAL__N__de093ff9_22_ForeachBinaryOpList_cu_a911ec4325multi_tensor_apply_kernelINS1_18TensorListMetadataILi2EEENS1_24BinaryOpListAlphaFunctorIfLi2ELi2ELi0EEEJNS0_7maximumIfEEfEEEvT_T0_DpT1_,"a",@progbits
	.sectionflags	@""
	.align	4
.nv.constant0._ZN2at6native55_GLOBAL__N__de093ff9_22_ForeachBinaryOpList_cu_a911ec4325multi_tensor_apply_kernelINS1_18TensorListMetadataILi2EEENS1_24BinaryOpListAlphaFunctorIfLi2ELi2ELi0EEEJNS0_7maximumIfEEfEEEvT_T0_DpT1_:
	.zero		3504


//--------------------- .nv.constant2._ZN2at6native55_GLOBAL__N__de093ff9_22_ForeachBinaryOpList_cu_a911ec4325multi_tensor_apply_kernelINS1_18TensorListMetadataILi2EEENS1_24BinaryOpListAlphaFunctorIdLi2ELi2ELi0EEEJNS0_7maximumIdEEdEEEvT_T0_DpT1_ --------------------------
	.section	.nv.constant2._ZN2at6native55_GLOBAL__N__de093ff9_22_ForeachBinaryOpList_cu_a911ec4325multi_tensor_apply_kernelINS1_18TensorListMetadataILi2EEENS1_24BinaryOpListAlphaFunctorIdLi2ELi2ELi0EEEJNS0_7maximumIdEEdEEEvT_T0_DpT1_,"a",@progbits
	.sectionflags	@""
	.align	4
.nv.constant2._ZN2at6native55_GLOBAL__N__de093ff9_22_ForeachBinaryOpList_cu_a911ec4325multi_tensor_apply_kernelINS1_18TensorListMetadataILi2EEENS1_24BinaryOpListAlphaFunctorIdLi2ELi2ELi0EEEJNS0_7maximumIdEEdEEEvT_T0_DpT1_:
        /*0000*/ 	.byte	0x40, 0x07, 0x00, 0x00, 0x00, 0x00, 0x00, 0x00


//--------------------- .nv.constant0._ZN2at6native55_GLOBAL__N__de093ff9_22_ForeachBinaryOpList_cu_a911ec4325multi_tensor_apply_kernelINS1_18TensorListMetadataILi2EEENS1_24BinaryOpListAlphaFunctorIdLi2ELi2ELi0EEEJNS0_7maximumIdEEdEEEvT_T0_DpT1_ --------------------------
	.section	.nv.constant0._ZN2at6native55_GLOBAL__N__de093ff9_22_ForeachBinaryOpList_cu_a911ec4325multi_tensor_apply_kernelINS1_18TensorListMetadataILi2EEENS1_24BinaryOpListAlphaFunctorIdLi2ELi2ELi0EEEJNS0_7maximumIdEEdEEEvT_T0_DpT1_,"a",@progbits
	.sectionflags	@""
	.align	4
.nv.constant0._ZN2at6native55_GLOBAL__N__de093ff9_22_ForeachBinaryOpList_cu_a911ec4325multi_tensor_apply_kernelINS1_18TensorListMetadataILi2EEENS1_24BinaryOpListAlphaFunctorIdLi2ELi2ELi0EEEJNS0_7maximumIdEEdEEEvT_T0_DpT1_:
	.zero		3512


//--------------------- .nv.constant2._ZN2at6native55_GLOBAL__N__de093ff9_22_ForeachBinaryOpList_cu_a911ec4325multi_tensor_apply_kernelINS1_18TensorListMetadataILi2EEENS1_24BinaryOpListAlphaFunctorIsLi2ELi2ELi0EEEJNS0_7maximumIsEEsEEEvT_T0_DpT1_ --------------------------
	.section	.nv.constant2._ZN2at6native55_GLOBAL__N__de093ff9_22_ForeachBinaryOpList_cu_a911ec4325multi_tensor_apply_kernelINS1_18TensorListMetadataILi2EEENS1_24BinaryOpListAlphaFunctorIsLi2ELi2ELi0EEEJNS0_7maximumIsEEsEEEvT_T0_DpT1_,"a",@progbits
	.sectionflags	@""
	.align	4
.nv.constant2._ZN2at6native55_GLOBAL__N__de093ff9_22_ForeachBinaryOpList_cu_a911ec4325multi_tensor_apply_kernelINS1_18TensorListMetadataILi2EEENS1_24BinaryOpListAlphaFunctorIsLi2ELi2ELi0EEEJNS0_7maximumIsEEsEEEvT_T0_DpT1_:
        /*0000*/ 	.byte	0x40, 0x07, 0x00, 0x00, 0x00, 0x00, 0x00, 0x00


//--------------------- .nv.constant0._ZN2at6native55_GLOBAL__N__de093ff9_22_ForeachBinaryOpList_cu_a911ec4325multi_tensor_apply_kernelINS1_18TensorListMetadataILi2EEENS1_24BinaryOpListAlphaFunctorIsLi2ELi2ELi0EEEJNS0_7maximumIsEEsEEEvT_T0_DpT1_ --------------------------
	.section	.nv.constant0._ZN2at6native55_GLOBAL__N__de093ff9_22_ForeachBinaryOpList_cu_a911ec4325multi_tensor_apply_kernelINS1_18TensorListMetadataILi2EEENS1_24BinaryOpListAlphaFunctorIsLi2ELi2ELi0EEEJNS0_7maximumIsEEsEEEvT_T0_DpT1_,"a",@progbits
	.sectionflags	@""
	.align	4
.nv.constant0._ZN2at6native55_GLOBAL__N__de093ff9_22_ForeachBinaryOpList_cu_a911ec4325multi_tensor_apply_kernelINS1_18TensorListMetadataILi2EEENS1_24BinaryOpListAlphaFunctorIsLi2ELi2ELi0EEEJNS0_7maximumIsEEsEEEvT_T0_DpT1_:
	.zero		3500


//--------------------- .nv.constant2._ZN2at6native55_GLOBAL__N__de093ff9_22_ForeachBinaryOpList_cu_a911ec4325multi_tensor_apply_kernelINS1_18TensorListMetadataILi2EEENS1_24BinaryOpListAlphaFunctorIlLi2ELi2ELi0EEEJNS0_7maximumIlEElEEEvT_T0_DpT1_ --------------------------
	.section	.nv.constant2._ZN2at6native55_GLOBAL__N__de093ff9_22_ForeachBinaryOpList_cu_a911ec4325multi_tensor_apply_kernelINS1_18TensorListMetadataILi2EEENS1_24BinaryOpListAlphaFunctorIlLi2ELi2ELi0EEEJNS0_7maximumIlEElEEEvT_T0_DpT1_,"a",@progbits
	.sectionflags	@""
	.align	4
.nv.constant2._ZN2at6native55_GLOBAL__N__de093ff9_22_ForeachBinaryOpList_cu_a911ec4325multi_tensor_apply_kernelINS1_18TensorListMetadataILi2EEENS1_24BinaryOpListAlphaFunctorIlLi2ELi2ELi0EEEJNS0_7maximumIlEElEEEvT_T0_DpT1_:
        /*0000*/ 	.byte	0x40, 0x07, 0x00, 0x00, 0x00, 0x00, 0x00, 0x00


//--------------------- .nv.constant0._ZN2at6native55_GLOBAL__N__de093ff9_22_ForeachBinaryOpList_cu_a911ec4325multi_tensor_apply_kernelINS1_18TensorListMetadataILi2EEENS1_24BinaryOpListAlphaFunctorIlLi2ELi2ELi0EEEJNS0_7maximumIlEElEEEvT_T0_DpT1_ --------------------------
	.section	.nv.constant0._ZN2at6native55_GLOBAL__N__de093ff9_22_ForeachBinaryOpList_cu_a911ec4325multi_tensor_apply_kernelINS1_18TensorListMetadataILi2EEENS1_24BinaryOpListAlphaFunctorIlLi2ELi2ELi0EEEJNS0_7maximumIlEElEEEvT_T0_DpT1_,"a",@progbits
	.sectionflags	@""
	.align	4
.nv.constant0._ZN2at6native55_GLOBAL__N__de093ff9_22_ForeachBinaryOpList_cu_a911ec4325multi_tensor_apply_kernelINS1_18TensorListMetadataILi2EEENS1_24BinaryOpListAlphaFunctorIlLi2ELi2ELi0EEEJNS0_7maximumIlEElEEEvT_T0_DpT1_:
	.zero		3512


//--------------------- .nv.constant2._ZN2at6native55_GLOBAL__N__de093ff9_22_ForeachBinaryOpList_cu_a911ec4325multi_tensor_apply_kernelINS1_18TensorListMetadataILi2EEENS1_24BinaryOpListAlphaFunctorIiLi2ELi2ELi0EEEJNS0_7maximumIiEEiEEEvT_T0_DpT1_ --------------------------
	.section	.nv.constant2._ZN2at6native55_GLOBAL__N__de093ff9_22_ForeachBinaryOpList_cu_a911ec4325multi_tensor_apply_kernelINS1_18TensorListMetadataILi2EEENS1_24BinaryOpListAlphaFunctorIiLi2ELi2ELi0EEEJNS0_7maximumIiEEiEEEvT_T0_DpT1_,"a",@progbits
	.sectionflags	@""
	.align	4
.nv.constant2._ZN2at6native55_GLOBAL__N__de093ff9_22_ForeachBinaryOpList_cu_a911ec4325multi_tensor_apply_kernelINS1_18TensorListMetadataILi2EEENS1_24BinaryOpListAlphaFunctorIiLi2ELi2ELi0EEEJNS0_7maximumIiEEiEEEvT_T0_DpT1_:
        /*0000*/ 	.byte	0x40, 0x07, 0x00, 0x00, 0x00, 0x00, 0x00, 0x00


//--------------------- .nv.constant0._ZN2at6native55_GLOBAL__N__de093ff9_22_ForeachBinaryOpList_cu_a911ec4325multi_tensor_apply_kernelINS1_18TensorListMetadataILi2EEENS1_24BinaryOpListAlphaFunctorIiLi2ELi2ELi0EEEJNS0_7maximumIiEEiEEEvT_T0_DpT1_ --------------------------
	.section	.nv.constant0._ZN2at6native55_GLOBAL__N__de093ff9_22_ForeachBinaryOpList_cu_a911ec4325multi_tensor_apply_kernelINS1_18TensorListMetadataILi2EEENS1_24BinaryOpListAlphaFunctorIiLi2ELi2ELi0EEEJNS0_7maximumIiEEiEEEvT_T0_DpT1_,"a",@progbits
	.sectionflags	@""
	.align	4
.nv.constant0._ZN2at6native55_GLOBAL__N__de093ff9_22_ForeachBinaryOpList_cu_a911ec4325multi_tensor_apply_kernelINS1_18TensorListMetadataILi2EEENS1_24BinaryOpListAlphaFunctorIiLi2ELi2ELi0EEEJNS0_7maximumIiEEiEEEvT_T0_DpT1_:
	.zero		3504


//--------------------- .nv.constant2._ZN2at6native55_GLOBAL__N__de093ff9_22_ForeachBinaryOpList_cu_a911ec4325multi_tensor_apply_kernelINS1_18TensorListMetadataILi2EEENS1_24BinaryOpListAlphaFunctorIaLi2ELi2ELi0EEEJNS0_7maximumIaEEaEEEvT_T0_DpT1_ --------------------------
	.section	.nv.constant2._ZN2at6native55_GLOBAL__N__de093ff9_22_ForeachBinaryOpList_cu_a911ec4325multi_tensor_apply_kernelINS1_18TensorListMetadataILi2EEENS1_24BinaryOpListAlphaFunctorIaLi2ELi2ELi0EEEJNS0_7maximumIaEEaEEEvT_T0_DpT1_,"a",@progbits
	.sectionflags	@""
	.align	4
.nv.constant2._ZN2at6native55_GLOBAL__N__de093ff9_22_ForeachBinaryOpList_cu_a911ec4325multi_tensor_apply_kernelINS1_18TensorListMetadataILi2EEENS1_24BinaryOpListAlphaFunctorIaLi2ELi2ELi0EEEJNS0_7maximumIaEEaEEEvT_T0_DpT1_:
        /*0000*/ 	.byte	0x40, 0x07, 0x00, 0x00, 0x00, 0x00, 0x00, 0x00


//--------------------- .nv.constant0._ZN2at6native55_GLOBAL__N__de093ff9_22_ForeachBinaryOpList_cu_a911ec4325multi_tensor_apply_kernelINS1_18TensorListMetadataILi2EEENS1_24BinaryOpListAlphaFunctorIaLi2ELi2ELi0EEEJNS0_7maximumIaEEaEEEvT_T0_DpT1_ --------------------------
	.section	.nv.constant0._ZN2at6native55_GLOBAL__N__de093ff9_22_ForeachBinaryOpList_cu_a911ec4325multi_tensor_apply_kernelINS1_18TensorListMetadataILi2EEENS1_24BinaryOpListAlphaFunctorIaLi2ELi2ELi0EEEJNS0_7maximumIaEEaEEEvT_T0_DpT1_,"a",@progbits
	.sectionflags	@""
	.align	4
.nv.constant0._ZN2at6native55_GLOBAL__N__de093ff9_22_ForeachBinaryOpList_cu_a911ec4325multi_tensor_apply_kernelINS1_18TensorListMetadataILi2EEENS1_24BinaryOpListAlphaFunctorIaLi2ELi2ELi0EEEJNS0_7maximumIaEEaEEEvT_T0_DpT1_:
	.zero		3499


//--------------------- .nv.constant2._ZN2at6native55_GLOBAL__N__de093ff9_22_ForeachBinaryOpList_cu_a911ec4325multi_tensor_apply_kernelINS1_18TensorListMetadataILi2EEENS1_24BinaryOpListAlphaFunctorIhLi2ELi2ELi0EEEJNS0_7maximumIhEEhEEEvT_T0_DpT1_ --------------------------
	.section	.nv.constant2._ZN2at6native55_GLOBAL__N__de093ff9_22_ForeachBinaryOpList_cu_a911ec4325multi_tensor_apply_kernelINS1_18TensorListMetadataILi2EEENS1_24BinaryOpListAlphaFunctorIhLi2ELi2ELi0EEEJNS0_7maximumIhEEhEEEvT_T0_DpT1_,"a",@progbits
	.sectionflags	@""
	.align	4
.nv.constant2._ZN2at6native55_GLOBAL__N__de093ff9_22_ForeachBinaryOpList_cu_a911ec4325multi_tensor_apply_kernelINS1_18TensorListMetadataILi2EEENS1_24BinaryOpListAlphaFunctorIhLi2ELi2ELi0EEEJNS0_7maximumIhEEhEEEvT_T0_DpT1_:
        /*0000*/ 	.byte	0x40, 0x07, 0x00, 0x00, 0x00, 0x00, 0x00, 0x00


//--------------------- .nv.constant0._ZN2at6native55_GLOBAL__N__de093ff9_22_ForeachBinaryOpList_cu_a911ec4325multi_tensor_apply_kernelINS1_18TensorListMetadataILi2EEENS1_24BinaryOpListAlphaFunctorIhLi2ELi2ELi0EEEJNS0_7maximumIhEEhEEEvT_T0_DpT1_ --------------------------
	.section	.nv.constant0._ZN2at6native55_GLOBAL__N__de093ff9_22_ForeachBinaryOpList_cu_a911ec4325multi_tensor_apply_kernelINS1_18TensorListMetadataILi2EEENS1_24BinaryOpListAlphaFunctorIhLi2ELi2ELi0EEEJNS0_7maximumIhEEhEEEvT_T0_DpT1_,"a",@progbits
	.sectionflags	@""
	.align	4
.nv.constant0._ZN2at6native55_GLOBAL__N__de093ff9_22_ForeachBinaryOpList_cu_a911ec4325multi_tensor_apply_kernelINS1_18TensorListMetadataILi2EEENS1_24BinaryOpListAlphaFunctorIhLi2ELi2ELi0EEEJNS0_7maximumIhEEhEEEvT_T0_DpT1_:
	.zero		3499


//--------------------- .nv.constant2._ZN2at6native55_GLOBAL__N__de093ff9_22_ForeachBinaryOpList_cu_a911ec4325multi_tensor_apply_kernelINS1_18TensorListMetadataILi3EEENS1_24BinaryOpListAlphaFunctorIN3c104HalfELi3ELi2ELi2EEEJNS0_7minimumIfEEfEEEvT_T0_DpT1_ --------------------------
	.section	.nv.constant2._ZN2at6native55_GLOBAL__N__de093ff9_22_ForeachBinaryOpList_cu_a911ec4325multi_tensor_apply_kernelINS1_18TensorListMetadataILi3EEENS1_24BinaryOpListAlphaFunctorIN3c104HalfELi3ELi2ELi2EEEJNS0_7minimumIfEEfEEEvT_T0_DpT1_,"a",@progbits
	.sectionflags	@""
	.align	4
.nv.constant2._ZN2at6native55_GLOBAL__N__de093ff9_22_ForeachBinaryOpList_cu_a911ec4325multi_tensor_apply_kernelINS1_18TensorListMetadataILi3EEENS1_24BinaryOpListAlphaFunctorIN3c104HalfELi3ELi2ELi2EEEJNS0_7minimumIfEEfEEEvT_T0_DpT1_:
        /*0000*/ 	.byte	0x40, 0x07, 0x00, 0x00, 0x00, 0x00, 0x00, 0x00


//--------------------- .nv.constant0._ZN2at6native55_GLOBAL__N__de093ff9_22_ForeachBinaryOpList_cu_a911ec4325multi_tensor_apply_kernelINS1_18TensorListMetadataILi3EEENS1_24BinaryOpListAlphaFunctorIN3c104HalfELi3ELi2ELi2EEEJNS0_7minimumIfEEfEEEvT_T0_DpT1_ --------------------------
	.section	.nv.constant0._ZN2at6native55_GLOBAL__N__de093ff9_22_ForeachBinaryOpList_cu_a911ec4325multi_tensor_apply_kernelINS1_18TensorListMetadataILi3EEENS1_24BinaryOpListAlphaFunctorIN3c104HalfELi3ELi2ELi2EEEJNS0_7minimumIfEEfEEEvT_T0_DpT1_,"a",@progbits
	.sectionflags	@""
	.align	4
.nv.constant0._ZN2at6native55_GLOBAL__N__de093ff9_22_ForeachBinaryOpList_cu_a911ec4325multi_tensor_apply_kernelINS1_18TensorListMetadataILi3EEENS1_24BinaryOpListAlphaFunctorIN3c104HalfELi3ELi2ELi2EEEJNS0_7minimumIfEEfEEEvT_T0_DpT1_:
	.zero		3504


//--------------------- .nv.constant2._ZN2at6native55_GLOBAL__N__de093ff9_22_ForeachBinaryOpList_cu_a911ec4325multi_tensor_apply_kernelINS1_18TensorListMetadataILi3EEENS1_24BinaryOpListAlphaFunctorIN3c108BFloat16ELi3ELi2ELi2EEEJNS0_7minimumIfEEfEEEvT_T0_DpT1_ --------------------------
	.section	.nv.constant2._ZN2at6native55_GLOBAL__N__de093ff9_22_ForeachBinaryOpList_cu_a911ec4325multi_tensor_apply_kernelINS1_18TensorListMetadataILi3EEENS1_24BinaryOpListAlphaFunctorIN3c108BFloat16ELi3ELi2ELi2EEEJNS0_7minimumIfEEfEEEvT_T0_DpT1_,"a",@progbits
	.sectionflags	@""
	.align	4
.nv.constant2._ZN2at6native55_GLOBAL__N__de093ff9_22_ForeachBinaryOpList_cu_a911ec4325multi_tensor_apply_kernelINS1_18TensorListMetadataILi3EEENS1_24BinaryOpListAlphaFunctorIN3c108BFloat16ELi3ELi2ELi2EEEJNS0_7minimumIfEEfEEEvT_T0_DpT1_:
        /*0000*/ 	.byte	0x40, 0x07, 0x00, 0x00, 0x00, 0x00, 0x00, 0x00


//--------------------- .nv.constant0._ZN2at6native55_GLOBAL__N__de093ff9_22_ForeachBinaryOpList_cu_a911ec4325multi_tensor_apply_kernelINS1_18TensorListMetadataILi3EEENS1_24BinaryOpListAlphaFunctorIN3c108BFloat16ELi3ELi2ELi2EEEJNS0_7minimumIfEEfEEEvT_T0_DpT1_ --------------------------
	.section	.nv.constant0._ZN2at6native55_GLOBAL__N__de093ff9_22_ForeachBinaryOpList_cu_a911ec4325multi_tensor_apply_kernelINS1_18TensorListMetadataILi3EEENS1_24BinaryOpListAlphaFunctorIN3c108BFloat16ELi3ELi2ELi2EEEJNS0_7minimumIfEEfEEEvT_T0_DpT1_,"a",@progbits
	.sectionflags	@""
	.align	4
.nv.constant0._ZN2at6native55_GLOBAL__N__de093ff9_22_ForeachBinaryOpList_cu_a911ec4325multi_tensor_apply_kernelINS1_18TensorListMetadataILi3EEENS1_24BinaryOpListAlphaFunctorIN3c108BFloat16ELi3ELi2ELi2EEEJNS0_7minimumIfEEfEEEvT_T0_DpT1_:
	.zero		3504


//--------------------- .nv.constant2._ZN2at6native55_GLOBAL__N__de093ff9_22_ForeachBinaryOpList_cu_a911ec4325multi_tensor_apply_kernelINS1_18TensorListMetadataILi3EEENS1_24BinaryOpListAlphaFunctorIfLi3ELi2ELi2EEEJNS0_7minimumIfEEfEEEvT_T0_DpT1_ --------------------------
	.section	.nv.constant2._ZN2at6native55_GLOBAL__N__de093ff9_22_ForeachBinaryOpList_cu_a911ec4325multi_tensor_apply_kernelINS1_18TensorListMetadataILi3EEENS1_24BinaryOpListAlphaFunctorIfLi3ELi2ELi2EEEJNS0_7minimumIfEEfEEEvT_T0_DpT1_,"a",@progbits
	.sectionflags	@""
	.align	4
.nv.constant2._ZN2at6native55_GLOBAL__N__de093ff9_22_ForeachBinaryOpList_cu_a911ec4325multi_tensor_apply_kernelINS1_18TensorListMetadataILi3EEENS1_24BinaryOpListAlphaFunctorIfLi3ELi2ELi2EEEJNS0_7minimumIfEEfEEEvT_T0_DpT1_:
        /*0000*/ 	.byte	0x40, 0x07, 0x00, 0x00, 0x00, 0x00, 0x00, 0x00


//--------------------- .nv.constant0._ZN2at6native55_GLOBAL__N__de093ff9_22_ForeachBinaryOpList_cu_a911ec4325multi_tensor_apply_kernelINS1_18TensorListMetadataILi3EEENS1_24BinaryOpListAlphaFunctorIfLi3ELi2ELi2EEEJNS0_7minimumIfEEfEEEvT_T0_DpT1_ --------------------------
	.section	.nv.constant0._ZN2at6native55_GLOBAL__N__de093ff9_22_ForeachBinaryOpList_cu_a911ec4325multi_tensor_apply_kernelINS1_18TensorListMetadataILi3EEENS1_24BinaryOpListAlphaFunctorIfLi3ELi2ELi2EEEJNS0_7minimumIfEEfEEEvT_T0_DpT1_,"a",@progbits
	.sectionflags	@""
	.align	4
.nv.constant0._ZN2at6native55_GLOBAL__N__de093ff9_22_ForeachBinaryOpList_cu_a911ec4325multi_tensor_apply_kernelINS1_18TensorListMetadataILi3EEENS1_24BinaryOpListAlphaFunctorIfLi3ELi2ELi2EEEJNS0_7minimumIfEEfEEEvT_T0_DpT1_:
	.zero		3504


//--------------------- .nv.constant2._ZN2at6native55_GLOBAL__N__de093ff9_22_ForeachBinaryOpList_cu_a911ec4325multi_tensor_apply_kernelINS1_18TensorListMetadataILi3EEENS1_24BinaryOpListAlphaFunctorIdLi3ELi2ELi2EEEJNS0_7minimumIdEEdEEEvT_T0_DpT1_ --------------------------
	.section	.nv.constant2._ZN2at6native55_GLOBAL__N__de093ff9_22_ForeachBinaryOpList_cu_a911ec4325multi_tensor_apply_kernelINS1_18TensorListMetadataILi3EEENS1_24BinaryOpListAlphaFunctorIdLi3ELi2ELi2EEEJNS0_7minimumIdEEdEEEvT_T0_DpT1_,"a",@progbits
	.sectionflags	@""
	.align	4
.nv.constant2._ZN2at6native55_GLOBAL__N__de093ff9_22_ForeachBinaryOpList_cu_a911ec4325multi_tensor_apply_kernelINS1_18TensorListMetadataILi3EEENS1_24BinaryOpListAlphaFunctorIdLi3ELi2ELi2EEEJNS0_7minimumIdEEdEEEvT_T0_DpT1_:
        /*0000*/ 	.byte	0x40, 0x07, 0x00, 0x00, 0x00, 0x00, 0x00, 0x00


//--------------------- .nv.constant0._ZN2at6native55_GLOBAL__N__de093ff9_22_ForeachBinaryOpList_cu_a911ec4325multi_tensor_apply_kernelINS1_18TensorListMetadataILi3EEENS1_24BinaryOpListAlphaFunctorIdLi3ELi2ELi2EEEJNS0_7minimumIdEEdEEEvT_T0_DpT1_ --------------------------
	.section	.nv.constant0._ZN2at6native55_GLOBAL__N__de093ff9_22_ForeachBinaryOpList_cu_a911ec4325multi_tensor_apply_kernelINS1_18TensorListMetadataILi3EEENS1_24BinaryOpListAlphaFunctorIdLi3ELi2ELi2EEEJNS0_7minimumIdEEdEEEvT_T0_DpT1_,"a",@progbits
	.sectionflags	@""
	.align	4
.nv.constant0._ZN2at6native55_GLOBAL__N__de093ff9_22_ForeachBinaryOpList_cu_a911ec4325multi_tensor_apply_kernelINS1_18TensorListMetadataILi3EEENS1_24BinaryOpListAlphaFunctorIdLi3ELi2ELi2EEEJNS0_7minimumIdEEdEEEvT_T0_DpT1_:
	.zero		3512


//--------------------- .nv.constant2._ZN2at6native55_GLOBAL__N__de093ff9_22_ForeachBinaryOpList_cu_a911ec4325multi_tensor_apply_kernelINS1_18TensorListMetadataILi3EEENS1_24BinaryOpListAlphaFunctorIsLi3ELi2ELi2EEEJNS0_7minimumIsEEsEEEvT_T0_DpT1_ --------------------------
	.section	.nv.constant2._ZN2at6native55_GLOBAL__N__de093ff9_22_ForeachBinaryOpList_cu_a911ec4325multi_tensor_apply_kernelINS1_18TensorListMetadataILi3EEENS1_24BinaryOpListAlphaFunctorIsLi3ELi2ELi2EEEJNS0_7minimumIsEEsEEEvT_T0_DpT1_,"a",@progbits
	.sectionflags	@""
	.align	4
.nv.constant2._ZN2at6native55_GLOBAL__N__de093ff9_22_ForeachBinaryOpList_cu_a911ec4325multi_tensor_apply_kernelINS1_18TensorListMetadataILi3EEENS1_24BinaryOpListAlphaFunctorIsLi3ELi2ELi2EEEJNS0_7minimumIsEEsEEEvT_T0_DpT1_:
        /*0000*/ 	.byte	0x40, 0x07, 0x00, 0x00, 0x00, 0x00, 0x00, 0x00


//--------------------- .nv.constant0._ZN2at6native55_GLOBAL__N__de093ff9_22_ForeachBinaryOpList_cu_a911ec4325multi_tensor_apply_kernelINS1_18TensorListMetadataILi3EEENS1_24BinaryOpListAlphaFunctorIsLi3ELi2ELi2EEEJNS0_7minimumIsEEsEEEvT_T0_DpT1_ --------------------------
	.section	.nv.constant0._ZN2at6native55_GLOBAL__N__de093ff9_22_ForeachBinaryOpList_cu_a911ec4325multi_tensor_apply_kernelINS1_18TensorListMetadataILi3EEENS1_24BinaryOpListAlphaFunctorIsLi3ELi2ELi2EEEJNS0_7minimumIsEEsEEEvT_T0_DpT1_,"a",@progbits
	.sectionflags	@""
	.align	4
.nv.constant0._ZN2at6native55_GLOBAL__N__de093ff9_22_ForeachBinaryOpList_cu_a911ec4325multi_tensor_apply_kernelINS1_18TensorListMetadataILi3EEENS1_24BinaryOpListAlphaFunctorIsLi3ELi2ELi2EEEJNS0_7minimumIsEEsEEEvT_T0_DpT1_:
	.zero		3500


//--------------------- .nv.constant2._ZN2at6native55_GLOBAL__N__de093ff9_22_ForeachBinaryOpList_cu_a911ec4325multi_tensor_apply_kernelINS1_18TensorListMetadataILi3EEENS1_24BinaryOpListAlphaFunctorIlLi3ELi2ELi2EEEJNS0_7minimumIlEElEEEvT_T0_DpT1_ --------------------------
	.section	.nv.constant2._ZN2at6native55_GLOBAL__N__de093ff9_22_ForeachBinaryOpList_cu_a911ec4325multi_tensor_apply_kernelINS1_18TensorListMetadataILi3EEENS1_24BinaryOpListAlphaFunctorIlLi3ELi2ELi2EEEJNS0_7minimumIlEElEEEvT_T0_DpT1_,"a",@progbits
	.sectionflags	@""
	.align	4
.nv.constant2._ZN2at6native55_GLOBAL__N__de093ff9_22_ForeachBinaryOpList_cu_a911ec4325multi_tensor_apply_kernelINS1_18TensorListMetadataILi3EEENS1_24BinaryOpListAlphaFunctorIlLi3ELi2ELi2EEEJNS0_7minimumIlEElEEEvT_T0_DpT1_:
        /*0000*/ 	.byte	0x40, 0x07, 0x00, 0x00, 0x00, 0x00, 0x00, 0x00


//--------------------- .nv.constant0._ZN2at6native55_GLOBAL__N__de093ff9_22_ForeachBinaryOpList_cu_a911ec4325multi_tensor_apply_kernelINS1_18TensorListMetadataILi3EEENS1_24BinaryOpListAlphaFunctorIlLi3ELi2ELi2EEEJNS0_7minimumIlEElEEEvT_T0_DpT1_ --------------------------
	.section	.nv.constant0._ZN2at6native55_GLOBAL__N__de093ff9_22_ForeachBinaryOpList_cu_a911ec4325multi_tensor_apply_kernelINS1_18TensorListMetadataILi3EEENS1_24BinaryOpListAlphaFunctorIlLi3ELi2ELi2EEEJNS0_7minimumIlEElEEEvT_T0_DpT1_,"a",@progbits
	.sectionflags	@""
	.align	4
.nv.constant0._ZN2at6native55_GLOBAL__N__de093ff9_22_ForeachBinaryOpList_cu_a911ec4325multi_tensor_apply_kernelINS1_18TensorListMetadataILi3EEENS1_24BinaryOpListAlphaFunctorIlLi3ELi2ELi2EEEJNS0_7minimumIlEElEEEvT_T0_DpT1_:
	.zero		3512


//--------------------- .nv.constant2._ZN2at6native55_GLOBAL__N__de093ff9_22_ForeachBinaryOpList_cu_a911ec4325multi_tensor_apply_kernelINS1_18TensorListMetadataILi3EEENS1_24BinaryOpListAlphaFunctorIiLi3ELi2ELi2EEEJNS0_7minimumIiEEiEEEvT_T0_DpT1_ --------------------------
	.section	.nv.constant2._ZN2at6native55_GLOBAL__N__de093ff9_22_ForeachBinaryOpList_cu_a911ec4325multi_tensor_apply_kernelINS1_18TensorListMetadataILi3EEENS1_24BinaryOpListAlphaFunctorIiLi3ELi2ELi2EEEJNS0_7minimumIiEEiEEEvT_T0_DpT1_,"a",@progbits
	.sectionflags	@""
	.align	4
.nv.constant2._ZN2at6native55_GLOBAL__N__de093ff9_22_ForeachBinaryOpList_cu_a911ec4325multi_tensor_apply_kernelINS1_18TensorListMetadataILi3EEENS1_24BinaryOpListAlphaFunctorIiLi3ELi2ELi2EEEJNS0_7minimumIiEEiEEEvT_T0_DpT1_:
        /*0000*/ 	.byte	0x40, 0x07, 0x00, 0x00, 0x00, 0x00, 0x00, 0x00


//--------------------- .nv.constant0._ZN2at6native55_GLOBAL__N__de093ff9_22_ForeachBinaryOpList_cu_a911ec4325multi_tensor_apply_kernelINS1_18TensorListMetadataILi3EEENS1_24BinaryOpListAlphaFunctorIiLi3ELi2ELi2EEEJNS0_7minimumIiEEiEEEvT_T0_DpT1_ --------------------------
	.section	.nv.constant0._ZN2at6native55_GLOBAL__N__de093ff9_22_ForeachBinaryOpList_cu_a911ec4325multi_tensor_apply_kernelINS1_18TensorListMetadataILi3EEENS1_24BinaryOpListAlphaFunctorIiLi3ELi2ELi2EEEJNS0_7minimumIiEEiEEEvT_T0_DpT1_,"a",@progbits
	.sectionflags	@""
	.align	4
.nv.constant0._ZN2at6native55_GLOBAL__N__de093ff9_22_ForeachBinaryOpList_cu_a911ec4325multi_tensor_apply_kernelINS1_18TensorListMetadataILi3EEENS1_24BinaryOpListAlphaFunctorIiLi3ELi2ELi2EEEJNS0_7minimumIiEEiEEEvT_T0_DpT1_:
	.zero		3504


//--------------------- .nv.constant2._ZN2at6native55_GLOBAL__N__de093ff9_22_ForeachBinaryOpList_cu_a911ec4325multi_tensor_apply_kernelINS1_18TensorListMetadataILi3EEENS1_24BinaryOpListAlphaFunctorIaLi3ELi2ELi2EEEJNS0_7minimumIaEEaEEEvT_T0_DpT1_ --------------------------
	.section	.nv.constant2._ZN2at6native55_GLOBAL__N__de093ff9_22_ForeachBinaryOpList_cu_a911ec4325multi_tensor_apply_kernelINS1_18TensorListMetadataILi3EEENS1_24BinaryOpListAlphaFunctorIaLi3ELi2ELi2EEEJNS0_7minimumIaEEaEEEvT_T0_DpT1_,"a",@progbits
	.sectionflags	@""
	.align	4
.nv.constant2._ZN2at6native55_GLOBAL__N__de093ff9_22_ForeachBinaryOpList_cu_a911ec4325multi_tensor_apply_kernelINS1_18TensorListMetadataILi3EEENS1_24BinaryOpListAlphaFunctorIaLi3ELi2ELi2EEEJNS0_7minimumIaEEaEEEvT_T0_DpT1_:
        /*0000*/ 	.byte	0x40, 0x07, 0x00, 0x00, 0x00, 0x00, 0x00, 0x00


//--------------------- .nv.constant0._ZN2at6native55_GLOBAL__N__de093ff9_22_ForeachBinaryOpList_cu_a911ec4325multi_tensor_apply_kernelINS1_18TensorListMetadataILi3EEENS1_24BinaryOpListAlphaFunctorIaLi3ELi2ELi2EEEJNS0_7minimumIaEEaEEEvT_T0_DpT1_ --------------------------
	.section	.nv.constant0._ZN2at6native55_GLOBAL__N__de093ff9_22_ForeachBinaryOpList_cu_a911ec4325multi_tensor_apply_kernelINS1_18TensorListMetadataILi3EEENS1_24BinaryOpListAlphaFunctorIaLi3ELi2ELi2EEEJNS0_7minimumIaEEaEEEvT_T0_DpT1_,"a",@progbits
	.sectionflags	@""
	.align	4
.nv.constant0._ZN2at6native55_GLOBAL__N__de093ff9_22_ForeachBinaryOpList_cu_a911ec4325multi_tensor_apply_kernelINS1_18TensorListMetadataILi3EEENS1_24BinaryOpListAlphaFunctorIaLi3ELi2ELi2EEEJNS0_7minimumIaEEaEEEvT_T0_DpT1_:
	.zero		3499


//--------------------- .nv.constant2._ZN2at6native55_GLOBAL__N__de093ff9_22_ForeachBinaryOpList_cu_a911ec4325multi_tensor_apply_kernelINS1_18TensorListMetadataILi3EEENS1_24BinaryOpListAlphaFunctorIhLi3ELi2ELi2EEEJNS0_7minimumIhEEhEEEvT_T0_DpT1_ --------------------------
	.section	.nv.constant2._ZN2at6native55_GLOBAL__N__de093ff9_22_ForeachBinaryOpList_cu_a911ec4325multi_tensor_apply_kernelINS1_18TensorListMetadataILi3EEENS1_24BinaryOpListAlphaFunctorIhLi3ELi2ELi2EEEJNS0_7minimumIhEEhEEEvT_T0_DpT1_,"a",@progbits
	.sectionflags	@""
	.align	4
.nv.constant2._ZN2at6native55_GLOBAL__N__de093ff9_22_ForeachBinaryOpList_cu_a911ec4325multi_tensor_apply_kernelINS1_18TensorListMetadataILi3EEENS1_24BinaryOpListAlphaFunctorIhLi3ELi2ELi2EEEJNS0_7minimumIhEEhEEEvT_T0_DpT1_:
        /*0000*/ 	.byte	0x40, 0x07, 0x00, 0x00, 0x00, 0x00, 0x00, 0x00


//--------------------- .nv.constant0._ZN2at6native55_GLOBAL__N__de093ff9_22_ForeachBinaryOpList_cu_a911ec4325multi_tensor_apply_kernelINS1_18TensorListMetadataILi3EEENS1_24BinaryOpListAlphaFunctorIhLi3ELi2ELi2EEEJNS0_7minimumIhEEhEEEvT_T0_DpT1_ --------------------------
	.section	.nv.constant0._ZN2at6native55_GLOBAL__N__de093ff9_22_ForeachBinaryOpList_cu_a911ec4325multi_tensor_apply_kernelINS1_18TensorListMetadataILi3EEENS1_24BinaryOpListAlphaFunctorIhLi3ELi2ELi2EEEJNS0_7minimumIhEEhEEEvT_T0_DpT1_,"a",@progbits
	.sectionflags	@""
	.align	4
.nv.constant0._ZN2at6native55_GLOBAL__N__de093ff9_22_ForeachBinaryOpList_cu_a911ec4325multi_tensor_apply_kernelINS1_18TensorListMetadataILi3EEENS1_24BinaryOpListAlphaFunctorIhLi3ELi2ELi2EEEJNS0_7minimumIhEEhEEEvT_T0_DpT1_:
	.zero		3499


//--------------------- .nv.constant2._ZN2at6native55_GLOBAL__N__de093ff9_22_ForeachBinaryOpList_cu_a911ec4325multi_tensor_apply_kernelINS1_18TensorListMetadataILi2EEENS1_24BinaryOpListAlphaFunctorIN3c104HalfELi2ELi2ELi0EEEJNS0_7minimumIfEEfEEEvT_T0_DpT1_ --------------------------
	.section	.nv.constant2._ZN2at6native55_GLOBAL__N__de093ff9_22_ForeachBinaryOpList_cu_a911ec4325multi_tensor_apply_kernelINS1_18TensorListMetadataILi2EEENS1_24BinaryOpListAlphaFunctorIN3c104HalfELi2ELi2ELi0EEEJNS0_7minimumIfEEfEEEvT_T0_DpT1_,"a",@progbits
	.sectionflags	@""
	.align	4
.nv.constant2._ZN2at6native55_GLOBAL__N__de093ff9_22_ForeachBinaryOpList_cu_a911ec4325multi_tensor_apply_kernelINS1_18TensorListMetadataILi2EEENS1_24BinaryOpListAlphaFunctorIN3c104HalfELi2ELi2ELi0EEEJNS0_7minimumIfEEfEEEvT_T0_DpT1_:
        /*0000*/ 	.byte	0x40, 0x07, 0x00, 0x00, 0x00, 0x00, 0x00, 0x00


//--------------------- .nv.constant0._ZN2at6native55_GLOBAL__N__de093ff9_22_ForeachBinaryOpList_cu_a911ec4325multi_tensor_apply_kernelINS1_18TensorListMetadataILi2EEENS1_24BinaryOpListAlphaFunctorIN3c104HalfELi2ELi2ELi0EEEJNS0_7minimumIfEEfEEEvT_T0_DpT1_ --------------------------
	.section	.nv.constant0._ZN2at6native55_GLOBAL__N__de093ff9_22_ForeachBinaryOpList_cu_a911ec4325multi_tensor_apply_kernelINS1_18TensorListMetadataILi2EEENS1_24BinaryOpListAlphaFunctorIN3c104HalfELi2ELi2ELi0EEEJNS0_7minimumIfEEfEEEvT_T0_DpT1_,"a",@progbits
	.sectionflags	@""
	.align	4
.nv.constant0._ZN2at6native55_GLOBAL__N__de093ff9_22_ForeachBinaryOpList_cu_a911ec4325multi_tensor_apply_kernelINS1_18TensorListMetadataILi2EEENS1_24BinaryOpListAlphaFunctorIN3c104HalfELi2ELi2ELi0EEEJNS0_7minimumIfEEfEEEvT_T0_DpT1_:
	.zero		3504


//--------------------- .nv.constant2._ZN2at6native55_GLOBAL__N__de093ff9_22_ForeachBinaryOpList_cu_a911ec4325multi_tensor_apply_kernelINS1_18TensorListMetadataILi2EEENS1_24BinaryOpListAlphaFunctorIN3c108BFloat16ELi2ELi2ELi0EEEJNS0_7minimumIfEEfEEEvT_T0_DpT1_ --------------------------
	.section	.nv.constant2._ZN2at6native55_GLOBAL__N__de093ff9_22_ForeachBinaryOpList_cu_a911ec4325multi_tensor_apply_kernelINS1_18TensorListMetadataILi2EEENS1_24BinaryOpListAlphaFunctorIN3c108BFloat16ELi2ELi2ELi0EEEJNS0_7minimumIfEEfEEEvT_T0_DpT1_,"a",@progbits
	.sectionflags	@""
	.align	4
.nv.constant2._ZN2at6native55_GLOBAL__N__de093ff9_22_ForeachBinaryOpList_cu_a911ec4325multi_tensor_apply_kernelINS1_18TensorListMetadataILi2EEENS1_24BinaryOpListAlphaFunctorIN3c108BFloat16ELi2ELi2ELi0EEEJNS0_7minimumIfEEfEEEvT_T0_DpT1_:
        /*0000*/ 	.byte	0x40, 0x07, 0x00, 0x00, 0x00, 0x00, 0x00, 0x00


//--------------------- .nv.constant0._ZN2at6native55_GLOBAL__N__de093ff9_22_ForeachBinaryOpList_cu_a911ec4325multi_tensor_apply_kernelINS1_18TensorListMetadataILi2EEENS1_24BinaryOpListAlphaFunctorIN3c108BFloat16ELi2ELi2ELi0EEEJNS0_7minimumIfEEfEEEvT_T0_DpT1_ --------------------------
	.section	.nv.constant0._ZN2at6native55_GLOBAL__N__de093ff9_22_ForeachBinaryOpList_cu_a911ec4325multi_tensor_apply_kernelINS1_18TensorListMetadataILi2EEENS1_24BinaryOpListAlphaFunctorIN3c108BFloat16ELi2ELi2ELi0EEEJNS0_7minimumIfEEfEEEvT_T0_DpT1_,"a",@progbits
	.sectionflags	@""
	.align	4
.nv.constant0._ZN2at6native55_GLOBAL__N__de093ff9_22_ForeachBinaryOpList_cu_a911ec4325multi_tensor_apply_kernelINS1_18TensorListMetadataILi2EEENS1_24BinaryOpListAlphaFunctorIN3c108BFloat16ELi2ELi2ELi0EEEJNS0_7minimumIfEEfEEEvT_T0_DpT1_:
	.zero		3504


//--------------------- .nv.constant2._ZN2at6native55_GLOBAL__N__de093ff9_22_ForeachBinaryOpList_cu_a911ec4325multi_tensor_apply_kernelINS1_18TensorListMetadataILi2EEENS1_24BinaryOpListAlphaFunctorIfLi2ELi2ELi0EEEJNS0_7minimumIfEEfEEEvT_T0_DpT1_ --------------------------
	.section	.nv.constant2._ZN2at6native55_GLOBAL__N__de093ff9_22_ForeachBinaryOpList_cu_a911ec4325multi_tensor_apply_kernelINS1_18TensorListMetadataILi2EEENS1_24BinaryOpListAlphaFunctorIfLi2ELi2ELi0EEEJNS0_7minimumIfEEfEEEvT_T0_DpT1_,"a",@progbits
	.sectionflags	@""
	.align	4
.nv.constant2._ZN2at6native55_GLOBAL__N__de093ff9_22_ForeachBinaryOpList_cu_a911ec4325multi_tensor_apply_kernelINS1_18TensorListMetadataILi2EEENS1_24BinaryOpListAlphaFunctorIfLi2ELi2ELi0EEEJNS0_7minimumIfEEfEEEvT_T0_DpT1_:
        /*0000*/ 	.byte	0x40, 0x07, 0x00, 0x00, 0x00, 0x00, 0x00, 0x00


//--------------------- .nv.constant0._ZN2at6native55_GLOBAL__N__de093ff9_22_ForeachBinaryOpList_cu_a911ec4325multi_tensor_apply_kernelINS1_18TensorListMetadataILi2EEENS1_24BinaryOpListAlphaFunctorIfLi2ELi2ELi0EEEJNS0_7minimumIfEEfEEEvT_T0_DpT1_ --------------------------
	.section	.nv.constant0._ZN2at6native55_GLOBAL__N__de093ff9_22_ForeachBinaryOpList_cu_a911ec4325multi_tensor_apply_kernelINS1_18TensorListMetadataILi2EEENS1_24BinaryOpListAlphaFunctorIfLi2ELi2ELi0EEEJNS0_7minimumIfEEfEEEvT_T0_DpT1_,"a",@progbits
	.sectionflags	@""
	.align	4
.nv.constant0._ZN2at6native55_GLOBAL__N__de093ff9_22_ForeachBinaryOpList_cu_a911ec4325multi_tensor_apply_kernelINS1_18TensorListMetadataILi2EEENS1_24BinaryOpListAlphaFunctorIfLi2ELi2ELi0EEEJNS0_7minimumIfEEfEEEvT_T0_DpT1_:
	.zero		3504


//--------------------- .nv.constant2._ZN2at6native55_GLOBAL__N__de093ff9_22_ForeachBinaryOpList_cu_a911ec4325multi_tensor_apply_kernelINS1_18TensorListMetadataILi2EEENS1_24BinaryOpListAlphaFunctorIdLi2ELi2ELi0EEEJNS0_7minimumIdEEdEEEvT_T0_DpT1_ --------------------------
	.section	.nv.constant2._ZN2at6native55_GLOBAL__N__de093ff9_22_ForeachBinaryOpList_cu_a911ec4325multi_tensor_apply_kernelINS1_18TensorListMetadataILi2EEENS1_24BinaryOpListAlphaFunctorIdLi2ELi2ELi0EEEJNS0_7minimumIdEEdEEEvT_T0_DpT1_,"a",@progbits
	.sectionflags	@""
	.align	4
.nv.constant2._ZN2at6native55_GLOBAL__N__de093ff9_22_ForeachBinaryOpList_cu_a911ec4325multi_tensor_apply_kernelINS1_18TensorListMetadataILi2EEENS1_24BinaryOpListAlphaFunctorIdLi2ELi2ELi0EEEJNS0_7minimumIdEEdEEEvT_T0_DpT1_:
        /*0000*/ 	.byte	0x40, 0x07, 0x00, 0x00, 0x00, 0x00, 0x00, 0x00


//--------------------- .nv.constant0._ZN2at6native55_GLOBAL__N__de093ff9_22_ForeachBinaryOpList_cu_a911ec4325multi_tensor_apply_kernelINS1_18TensorListMetadataILi2EEENS1_24BinaryOpListAlphaFunctorIdLi2ELi2ELi0EEEJNS0_7minimumIdEEdEEEvT_T0_DpT1_ --------------------------
	.section	.nv.constant0._ZN2at6native55_GLOBAL__N__de093ff9_22_ForeachBinaryOpList_cu_a911ec4325multi_tensor_apply_kernelINS1_18TensorListMetadataILi2EEENS1_24BinaryOpListAlphaFunctorIdLi2ELi2ELi0EEEJNS0_7minimumIdEEdEEEvT_T0_DpT1_,"a",@progbits
	.sectionflags	@""
	.align	4
.nv.constant0._ZN2at6native55_GLOBAL__N__de093ff9_22_ForeachBinaryOpList_cu_a911ec4325multi_tensor_apply_kernelINS1_18TensorListMetadataILi2EEENS1_24BinaryOpListAlphaFunctorIdLi2ELi2ELi0EEEJNS0_7minimumIdEEdEEEvT_T0_DpT1_:
	.zero		3512


//--------------------- .nv.constant2._ZN2at6native55_GLOBAL__N__de093ff9_22_ForeachBinaryOpList_cu_a911ec4325multi_tensor_apply_kernelINS1_18TensorListMetadataILi2EEENS1_24BinaryOpListAlphaFunctorIsLi2ELi2ELi0EEEJNS0_7minimumIsEEsEEEvT_T0_DpT1_ --------------------------
	.section	.nv.constant2._ZN2at6native55_GLOBAL__N__de093ff9_22_ForeachBinaryOpList_cu_a911ec4325multi_tensor_apply_kernelINS1_18TensorListMetadataILi2EEENS1_24BinaryOpListAlphaFunctorIsLi2ELi2ELi0EEEJNS0_7minimumIsEEsEEEvT_T0_DpT1_,"a",@progbits
	.sectionflags	@""
	.align	4
.nv.constant2._ZN2at6native55_GLOBAL__N__de093ff9_22_ForeachBinaryOpList_cu_a911ec4325multi_tensor_apply_kernelINS1_18TensorListMetadataILi2EEENS1_24BinaryOpListAlphaFunctorIsLi2ELi2ELi0EEEJNS0_7minimumIsEEsEEEvT_T0_DpT1_:
        /*0000*/ 	.byte	0x40, 0x07, 0x00, 0x00, 0x00, 0x00, 0x00, 0x00


//--------------------- .nv.constant0._ZN2at6native55_GLOBAL__N__de093ff9_22_ForeachBinaryOpList_cu_a911ec4325multi_tensor_apply_kernelINS1_18TensorListMetadataILi2EEENS1_24BinaryOpListAlphaFunctorIsLi2ELi2ELi0EEEJNS0_7minimumIsEEsEEEvT_T0_DpT1_ --------------------------
	.section	.nv.constant0._ZN2at6native55_GLOBAL__N__de093ff9_22_ForeachBinaryOpList_cu_a911ec4325multi_tensor_apply_kernelINS1_18TensorListMetadataILi2EEENS1_24BinaryOpListAlphaFunctorIsLi2ELi2ELi0EEEJNS0_7minimumIsEEsEEEvT_T0_DpT1_,"a",@progbits
	.sectionflags	@""
	.align	4
.nv.constant0._ZN2at6native55_GLOBAL__N__de093ff9_22_ForeachBinaryOpList_cu_a911ec4325multi_tensor_apply_kernelINS1_18TensorListMetadataILi2EEENS1_24BinaryOpListAlphaFunctorIsLi2ELi2ELi0EEEJNS0_7minimumIsEEsEEEvT_T0_DpT1_:
	.zero		3500


//--------------------- .nv.constant2._ZN2at6native55_GLOBAL__N__de093ff9_22_ForeachBinaryOpList_cu_a911ec4325multi_tensor_apply_kernelINS1_18TensorListMetadataILi2EEENS1_24BinaryOpListAlphaFunctorIlLi2ELi2ELi0EEEJNS0_7minimumIlEElEEEvT_T0_DpT1_ --------------------------
	.section	.nv.constant2._ZN2at6native55_GLOBAL__N__de093ff9_22_ForeachBinaryOpList_cu_a911ec4325multi_tensor_apply_kernelINS1_18TensorListMetadataILi2EEENS1_24BinaryOpListAlphaFunctorIlLi2ELi2ELi0EEEJNS0_7minimumIlEElEEEvT_T0_DpT1_,"a",@progbits
	.sectionflags	@""
	.align	4
.nv.constant2._ZN2at6native55_GLOBAL__N__de093ff9_22_ForeachBinaryOpList_cu_a911ec4325multi_tensor_apply_kernelINS1_18TensorListMetadataILi2EEENS1_24BinaryOpListAlphaFunctorIlLi2ELi2ELi0EEEJNS0_7minimumIlEElEEEvT_T0_DpT1_:
        /*0000*/ 	.byte	0x40, 0x07, 0x00, 0x00, 0x00, 0x00, 0x00, 0x00


//--------------------- .nv.constant0._ZN2at6native55_GLOBAL__N__de093ff9_22_ForeachBinaryOpList_cu_a911ec4325multi_tensor_apply_kernelINS1_18TensorListMetadataILi2EEENS1_24BinaryOpListAlphaFunctorIlLi2ELi2ELi0EEEJNS0_7minimumIlEElEEEvT_T0_DpT1_ --------------------------
	.section	.nv.constant0._ZN2at6native55_GLOBAL__N__de093ff9_22_ForeachBinaryOpList_cu_a911ec4325multi_tensor_apply_kernelINS1_18TensorListMetadataILi2EEENS1_24BinaryOpListAlphaFunctorIlLi2ELi2ELi0EEEJNS0_7minimumIlEElEEEvT_T0_DpT1_,"a",@progbits
	.sectionflags	@""
	.align	4
.nv.constant0._ZN2at6native55_GLOBAL__N__de093ff9_22_ForeachBinaryOpList_cu_a911ec4325multi_tensor_apply_kernelINS1_18TensorListMetadataILi2EEENS1_24BinaryOpListAlphaFunctorIlLi2ELi2ELi0EEEJNS0_7minimumIlEElEEEvT_T0_DpT1_:
	.zero		3512


//--------------------- .nv.constant2._ZN2at6native55_GLOBAL__N__de093ff9_22_ForeachBinaryOpList_cu_a911ec4325multi_tensor_apply_kernelINS1_18TensorListMetadataILi2EEENS1_24BinaryOpListAlphaFunctorIiLi2ELi2ELi0EEEJNS0_7minimumIiEEiEEEvT_T0_DpT1_ --------------------------
	.section	.nv.constant2._ZN2at6native55_GLOBAL__N__de093ff9_22_ForeachBinaryOpList_cu_a911ec4325multi_tensor_apply_kernelINS1_18TensorListMetadataILi2EEENS1_24BinaryOpListAlphaFunctorIiLi2ELi2ELi0EEEJNS0_7minimumIiEEiEEEvT_T0_DpT1_,"a",@progbits
	.sectionflags	@""
	.align	4
.nv.constant2._ZN2at6native55_GLOBAL__N__de093ff9_22_ForeachBinaryOpList_cu_a911ec4325multi_tensor_apply_kernelINS1_18TensorListMetadataILi2EEENS1_24BinaryOpListAlphaFunctorIiLi2ELi2ELi0EEEJNS0_7minimumIiEEiEEEvT_T0_DpT1_:
        /*0000*/ 	.byte	0x40, 0x07, 0x00, 0x00, 0x00, 0x00, 0x00, 0x00


//--------------------- .nv.constant0._ZN2at6native55_GLOBAL__N__de093ff9_22_ForeachBinaryOpList_cu_a911ec4325multi_tensor_apply_kernelINS1_18TensorListMetadataILi2EEENS1_24BinaryOpListAlphaFunctorIiLi2ELi2ELi0EEEJNS0_7minimumIiEEiEEEvT_T0_DpT1_ --------------------------
	.section	.nv.constant0._ZN2at6native55_GLOBAL__N__de093ff9_22_ForeachBinaryOpList_cu_a911ec4325multi_tensor_apply_kernelINS1_18TensorListMetadataILi2EEENS1_24BinaryOpListAlphaFunctorIiLi2ELi2ELi0EEEJNS0_7minimumIiEEiEEEvT_T0_DpT1_,"a",@progbits
	.sectionflags	@""
	.align	4
.nv.constant0._ZN2at6native55_GLOBAL__N__de093ff9_22_ForeachBinaryOpList_cu_a911ec4325multi_tensor_apply_kernelINS1_18TensorListMetadataILi2EEENS1_24BinaryOpListAlphaFunctorIiLi2ELi2ELi0EEEJNS0_7minimumIiEEiEEEvT_T0_DpT1_:
	.zero		3504


//--------------------- .nv.constant2._ZN2at6native55_GLOBAL__N__de093ff9_22_ForeachBinaryOpList_cu_a911ec4325multi_tensor_apply_kernelINS1_18TensorListMetadataILi2EEENS1_24BinaryOpListAlphaFunctorIaLi2ELi2ELi0EEEJNS0_7minimumIaEEaEEEvT_T0_DpT1_ --------------------------
	.section	.nv.constant2._ZN2at6native55_GLOBAL__N__de093ff9_22_ForeachBinaryOpList_cu_a911ec4325multi_tensor_apply_kernelINS1_18TensorListMetadataILi2EEENS1_24BinaryOpListAlphaFunctorIaLi2ELi2ELi0EEEJNS0_7minimumIaEEaEEEvT_T0_DpT1_,"a",@progbits
	.sectionflags	@""
	.align	4
.nv.constant2._ZN2at6native55_GLOBAL__N__de093ff9_22_ForeachBinaryOpList_cu_a911ec4325multi_tensor_apply_kernelINS1_18TensorListMetadataILi2EEENS1_24BinaryOpListAlphaFunctorIaLi2ELi2ELi0EEEJNS0_7minimumIaEEaEEEvT_T0_DpT1_:
        /*0000*/ 	.byte	0x40, 0x07, 0x00, 0x00, 0x00, 0x00, 0x00, 0x00


//--------------------- .nv.constant0._ZN2at6native55_GLOBAL__N__de093ff9_22_ForeachBinaryOpList_cu_a911ec4325multi_tensor_apply_kernelINS1_18TensorListMetadataILi2EEENS1_24BinaryOpListAlphaFunctorIaLi2ELi2ELi0EEEJNS0_7minimumIaEEaEEEvT_T0_DpT1_ --------------------------
	.section	.nv.constant0._ZN2at6native55_GLOBAL__N__de093ff9_22_ForeachBinaryOpList_cu_a911ec4325multi_tensor_apply_kernelINS1_18TensorListMetadataILi2EEENS1_24BinaryOpListAlphaFunctorIaLi2ELi2ELi0EEEJNS0_7minimumIaEEaEEEvT_T0_DpT1_,"a",@progbits
	.sectionflags	@""
	.align	4
.nv.constant0._ZN2at6native55_GLOBAL__N__de093ff9_22_ForeachBinaryOpList_cu_a911ec4325multi_tensor_apply_kernelINS1_18TensorListMetadataILi2EEENS1_24BinaryOpListAlphaFunctorIaLi2ELi2ELi0EEEJNS0_7minimumIaEEaEEEvT_T0_DpT1_:
	.zero		3499


//--------------------- .nv.constant2._ZN2at6native55_GLOBAL__N__de093ff9_22_ForeachBinaryOpList_cu_a911ec4325multi_tensor_apply_kernelINS1_18TensorListMetadataILi2EEENS1_24BinaryOpListAlphaFunctorIhLi2ELi2ELi0EEEJNS0_7minimumIhEEhEEEvT_T0_DpT1_ --------------------------
	.section	.nv.constant2._ZN2at6native55_GLOBAL__N__de093ff9_22_ForeachBinaryOpList_cu_a911ec4325multi_tensor_apply_kernelINS1_18TensorListMetadataILi2EEENS1_24BinaryOpListAlphaFunctorIhLi2ELi2ELi0EEEJNS0_7minimumIhEEhEEEvT_T0_DpT1_,"a",@progbits
	.sectionflags	@""
	.align	4
.nv.constant2._ZN2at6native55_GLOBAL__N__de093ff9_22_ForeachBinaryOpList_cu_a911ec4325multi_tensor_apply_kernelINS1_18TensorListMetadataILi2EEENS1_24BinaryOpListAlphaFunctorIhLi2ELi2ELi0EEEJNS0_7minimumIhEEhEEEvT_T0_DpT1_:
        /*0000*/ 	.byte	0x40, 0x07, 0x00, 0x00, 0x00, 0x00, 0x00, 0x00


//--------------------- .nv.constant0._ZN2at6native55_GLOBAL__N__de093ff9_22_ForeachBinaryOpList_cu_a911ec4325multi_tensor_apply_kernelINS1_18TensorListMetadataILi2EEENS1_24BinaryOpListAlphaFunctorIhLi2ELi2ELi0EEEJNS0_7minimumIhEEhEEEvT_T0_DpT1_ --------------------------
	.section	.nv.constant0._ZN2at6native55_GLOBAL__N__de093ff9_22_ForeachBinaryOpList_cu_a911ec4325multi_tensor_apply_kernelINS1_18TensorListMetadataILi2EEENS1_24BinaryOpListAlphaFunctorIhLi2ELi2ELi0EEEJNS0_7minimumIhEEhEEEvT_T0_DpT1_,"a",@progbits
	.sectionflags	@""
	.align	4
.nv.constant0._ZN2at6native55_GLOBAL__N__de093ff9_22_ForeachBinaryOpList_cu_a911ec4325multi_tensor_apply_kernelINS1_18TensorListMetadataILi2EEENS1_24BinaryOpListAlphaFunctorIhLi2ELi2ELi0EEEJNS0_7minimumIhEEhEEEvT_T0_DpT1_:
	.zero		3499


//--------------------- .nv.constant2._ZN2at6native55_GLOBAL__N__de093ff9_22_ForeachBinaryOpList_cu_a911ec4325multi_tensor_apply_kernelINS1_18TensorListMetadataILi3EEENS1_24BinaryOpListAlphaFunctorIN3c104HalfELi3ELi2ELi2EEEJSt7dividesIfEfEEEvT_T0_DpT1_ --------------------------
	.section	.nv.constant2._ZN2at6native55_GLOBAL__N__de093ff9_22_ForeachBinaryOpList_cu_a911ec4325multi_tensor_apply_kernelINS1_18TensorListMetadataILi3EEENS1_24BinaryOpListAlphaFunctorIN3c104HalfELi3ELi2ELi2EEEJSt7dividesIfEfEEEvT_T0_DpT1_,"a",@progbits
	.sectionflags	@""
	.align	4
.nv.constant2._ZN2at6native55_GLOBAL__N__de093ff9_22_ForeachBinaryOpList_cu_a911ec4325multi_tensor_apply_kernelINS1_18TensorListMetadataILi3EEENS1_24BinaryOpListAlphaFunctorIN3c104HalfELi3ELi2ELi2EEEJSt7dividesIfEfEEEvT_T0_DpT1_:
        /*0000*/ 	.byte	0x40, 0x07, 0x00, 0x00, 0x00, 0x00, 0x00, 0x00


//--------------------- .nv.constant0._ZN2at6native55_GLOBAL__N__de093ff9_22_ForeachBinaryOpList_cu_a911ec4325multi_tensor_apply_kernelINS1_18TensorListMetadataILi3EEENS1_24BinaryOpListAlphaFunctorIN3c104HalfELi3ELi2ELi2EEEJSt7dividesIfEfEEEvT_T0_DpT1_ --------------------------
	.section	.nv.constant0._ZN2at6native55_GLOBAL__N__de093ff9_22_ForeachBinaryOpList_cu_a911ec4325multi_tensor_apply_kernelINS1_18TensorListMetadataILi3EEENS1_24BinaryOpListAlphaFunctorIN3c104HalfELi3ELi2ELi2EEEJSt7dividesIfEfEEEvT_T0_DpT1_,"a",@progbits
	.sectionflags	@""
	.align	4
.nv.constant0._ZN2at6native55_GLOBAL__N__de093ff9_22_ForeachBinaryOpList_cu_a911ec4325multi_tensor_apply_kernelINS1_18TensorListMetadataILi3EEENS1_24BinaryOpListAlphaFunctorIN3c104HalfELi3ELi2ELi2EEEJSt7dividesIfEfEEEvT_T0_DpT1_:
	.zero		3504


//--------------------- .nv.constant2._ZN2at6native55_GLOBAL__N__de093ff9_22_ForeachBinaryOpList_cu_a911ec4325multi_tensor_apply_kernelINS1_18TensorListMetadataILi3EEENS1_24BinaryOpListAlphaFunctorIN3c108BFloat16ELi3ELi2ELi2EEEJSt7dividesIfEfEEEvT_T0_DpT1_ --------------------------
	.section	.nv.constant2._ZN2at6native55_GLOBAL__N__de093ff9_22_ForeachBinaryOpList_cu_a911ec4325multi_tensor_apply_kernelINS1_18TensorListMetadataILi3EEENS1_24BinaryOpListAlphaFunctorIN3c108BFloat16ELi3ELi2ELi2EEEJSt7dividesIfEfEEEvT_T0_DpT1_,"a",@progbits
	.sectionflags	@""
	.align	4
.nv.constant2._ZN2at6native55_GLOBAL__N__de093ff9_22_ForeachBinaryOpList_cu_a911ec4325multi_tensor_apply_kernelINS1_18TensorListMetadataILi3EEENS1_24BinaryOpListAlphaFunctorIN3c108BFloat16ELi3ELi2ELi2EEEJSt7dividesIfEfEEEvT_T0_DpT1_:
        /*0000*/ 	.byte	0x40, 0x07, 0x00, 0x00, 0x00, 0x00, 0x00, 0x00


//--------------------- .nv.constant0._ZN2at6native55_GLOBAL__N__de093ff9_22_ForeachBinaryOpList_cu_a911ec4325multi_tensor_apply_kernelINS1_18TensorListMetadataILi3EEENS1_24BinaryOpListAlphaFunctorIN3c108BFloat16ELi3ELi2ELi2EEEJSt7dividesIfEfEEEvT_T0_DpT1_ --------------------------
	.section	.nv.constant0._ZN2at6native55_GLOBAL__N__de093ff9_22_ForeachBinaryOpList_cu_a911ec4325multi_tensor_apply_kernelINS1_18TensorListMetadataILi3EEENS1_24BinaryOpListAlphaFunctorIN3c108BFloat16ELi3ELi2ELi2EEEJSt7dividesIfEfEEEvT_T0_DpT1_,"a",@progbits
	.sectionflags	@""
	.align	4
.nv.constant0._ZN2at6native55_GLOBAL__N__de093ff9_22_ForeachBinaryOpList_cu_a911ec4325multi_tensor_apply_kernelINS1_18TensorListMetadataILi3EEENS1_24BinaryOpListAlphaFunctorIN3c108BFloat16ELi3ELi2ELi2EEEJSt7dividesIfEfEEEvT_T0_DpT1_:
	.zero		3504


//--------------------- .nv.constant2._ZN2at6native55_GLOBAL__N__de093ff9_22_ForeachBinaryOpList_cu_a911ec4325multi_tensor_apply_kernelINS1_18TensorListMetadataILi3EEENS1_24BinaryOpListAlphaFunctorIbLi3ELi2ELi2EEEJSt7dividesIbEbEEEvT_T0_DpT1_ --------------------------
	.section	.nv.constant2._ZN2at6native55_GLOBAL__N__de093ff9_22_ForeachBinaryOpList_cu_a911ec4325multi_tensor_apply_kernelINS1_18TensorListMetadataILi3EEENS1_24BinaryOpListAlphaFunctorIbLi3ELi2ELi2EEEJSt7dividesIbEbEEEvT_T0_DpT1_,"a",@progbits
	.sectionflags	@""
	.align	4
.nv.constant2._ZN2at6native55_GLOBAL__N__de093ff9_22_ForeachBinaryOpList_cu_a911ec4325multi_tensor_apply_kernelINS1_18TensorListMetadataILi3EEENS1_24BinaryOpListAlphaFunctorIbLi3ELi2ELi2EEEJSt7dividesIbEbEEEvT_T0_DpT1_:
        /*0000*/ 	.byte	0x40, 0x07, 0x00, 0x00, 0x00, 0x00, 0x00, 0x00


//--------------------- .nv.constant0._ZN2at6native55_GLOBAL__N__de093ff9_22_ForeachBinaryOpList_cu_a911ec4325multi_tensor_apply_kernelINS1_18TensorListMetadataILi3EEENS1_24BinaryOpListAlphaFunctorIbLi3ELi2ELi2EEEJSt7dividesIbEbEEEvT_T0_DpT1_ --------------------------
	.section	.nv.constant0._ZN2at6native55_GLOBAL__N__de093ff9_22_ForeachBinaryOpList_cu_a911ec4325multi_tensor_apply_kernelINS1_18TensorListMetadataILi3EEENS1_24BinaryOpListAlphaFunctorIbLi3ELi2ELi2EEEJSt7dividesIbEbEEEvT_T0_DpT1_,"a",@progbits
	.sectionflags	@""
	.align	4
.nv.constant0._ZN2at6native55_GLOBAL__N__de093ff9_22_ForeachBinaryOpList_cu_a911ec4325multi_tensor_apply_kernelINS1_18TensorListMetadataILi3EEENS1_24BinaryOpListAlphaFunctorIbLi3ELi2ELi2EEEJSt7dividesIbEbEEEvT_T0_DpT1_:
	.zero		3499


//--------------------- .nv.constant2._ZN2at6native55_GLOBAL__N__de093ff9_22_ForeachBinaryOpList_cu_a911ec4325multi_tensor_apply_kernelINS1_18TensorListMetadataILi3EEENS1_24BinaryOpListAlphaFunctorIN3c107complexIfEELi3ELi2ELi2EEEJSt7dividesIS8_ES8_EEEvT_T0_DpT1_ --------------------------
	.section	.nv.constant2._ZN2at6native55_GLOBAL__N__de093ff9_22_ForeachBinaryOpList_cu_a911ec4325multi_tensor_apply_kernelINS1_18TensorListMetadataILi3EEENS1_24BinaryOpListAlphaFunctorIN3c107complexIfEELi3ELi2ELi2EEEJSt7dividesIS8_ES8_EEEvT_T0_DpT1_,"a",@progbits
	.sectionflags	@""
	.align	4
.nv.constant2._ZN2at6native55_GLOBAL__N__de093ff9_22_ForeachBinaryOpList_cu_a911ec4325multi_tensor_apply_kernelINS1_18TensorListMetadataILi3EEENS1_24BinaryOpListAlphaFunctorIN3c107complexIfEELi3ELi2ELi2EEEJSt7dividesIS8_ES8_EEEvT_T0_DpT1_:
        /*0000*/ 	.byte	0x40, 0x07, 0x00, 0x00, 0x00, 0x00, 0x00, 0x00


//--------------------- .nv.constant0._ZN2at6native55_GLOBAL__N__de093ff9_22_ForeachBinaryOpList_cu_a911ec4325multi_tensor_apply_kernelINS1_18TensorListMetadataILi3EEENS1_24BinaryOpListAlphaFunctorIN3c107complexIfEELi3ELi2ELi2EEEJSt7dividesIS8_ES8_EEEvT_T0_DpT1_ --------------------------
	.section	.nv.constant0._ZN2at6native55_GLOBAL__N__de093ff9_22_ForeachBinaryOpList_cu_a911ec4325multi_tensor_apply_kernelINS1_18TensorListMetadataILi3EEENS1_24BinaryOpListAlphaFunctorIN3c107complexIfEELi3ELi2ELi2EEEJSt7dividesIS8_ES8_EEEvT_T0_DpT1_,"a",@progbits
	.sectionflags	@""
	.align	4
.nv.constant0._ZN2at6native55_GLOBAL__N__de093ff9_22_ForeachBinaryOpList_cu_a911ec4325multi_tensor_apply_kernelINS1_18TensorListMetadataILi3EEENS1_24BinaryOpListAlphaFunctorIN3c107complexIfEELi3ELi2ELi2EEEJSt7dividesIS8_ES8_EEEvT_T0_DpT1_:
	.zero		3512


//--------------------- .nv.constant2._ZN2at6native55_GLOBAL__N__de093ff9_22_ForeachBinaryOpList_cu_a911ec4325multi_tensor_apply_kernelINS1_18TensorListMetadataILi3EEENS1_24BinaryOpListAlphaFunctorIN3c107complexIdEELi3ELi2ELi2EEEJSt7dividesIS8_ES8_EEEvT_T0_DpT1_ --------------------------
	.section	.nv.constant2._ZN2at6native55_GLOBAL__N__de093ff9_22_ForeachBinaryOpList_cu_a911ec4325multi_tensor_apply_kernelINS1_18TensorListMetadataILi3EEENS1_24BinaryOpListAlphaFunctorIN3c107complexIdEELi3ELi2ELi2EEEJSt7dividesIS8_ES8_EEEvT_T0_DpT1_,"a",@progbits
	.sectionflags	@""
	.align	4
.nv.constant2._ZN2at6native55_GLOBAL__N__de093ff9_22_ForeachBinaryOpList_cu_a911ec4325multi_tensor_apply_kernelINS1_18TensorListMetadataILi3EEENS1_24BinaryOpListAlphaFunctorIN3c107complexIdEELi3ELi2ELi2EEEJSt7dividesIS8_ES8_EEEvT_T0_DpT1_:
        /*0000*/ 	.byte	0x40, 0x07, 0x00, 0x00, 0x00, 0x00, 0x00, 0x00


//--------------------- .nv.constant0._ZN2at6native55_GLOBAL__N__de093ff9_22_ForeachBinaryOpList_cu_a911ec4325multi_tensor_apply_kernelINS1_18TensorListMetadataILi3EEENS1_24BinaryOpListAlphaFunctorIN3c107complexIdEELi3ELi2ELi2EEEJSt7dividesIS8_ES8_EEEvT_T0_DpT1_ --------------------------
	.section	.nv.constant0._ZN2at6native55_GLOBAL__N__de093ff9_22_ForeachBinaryOpList_cu_a911ec4325multi_tensor_apply_kernelINS1_18TensorListMetadataILi3EEENS1_24BinaryOpListAlphaFunctorIN3c107complexIdEELi3ELi2ELi2EEEJSt7dividesIS8_ES8_EEEvT_T0_DpT1_,"a",@progbits
	.sectionflags	@""
	.align	4
.nv.constant0._ZN2at6native55_GLOBAL__N__de093ff9_22_ForeachBinaryOpList_cu_a911ec4325multi_tensor_apply_kernelINS1_18TensorListMetadataILi3EEENS1_24BinaryOpListAlphaFunctorIN3c107complexIdEELi3ELi2ELi2EEEJSt7dividesIS8_ES8_EEEvT_T0_DpT1_:
	.zero		3520


//--------------------- .nv.constant2._ZN2at6native55_GLOBAL__N__de093ff9_22_ForeachBinaryOpList_cu_a911ec4325multi_tensor_apply_kernelINS1_18TensorListMetadataILi3EEENS1_24BinaryOpListAlphaFunctorIfLi3ELi2ELi2EEEJSt7dividesIfEfEEEvT_T0_DpT1_ --------------------------
	.section	.nv.constant2._ZN2at6native55_GLOBAL__N__de093ff9_22_ForeachBinaryOpList_cu_a911ec4325multi_tensor_apply_kernelINS1_18TensorListMetadataILi3EEENS1_24BinaryOpListAlphaFunctorIfLi3ELi2ELi2EEEJSt7dividesIfEfEEEvT_T0_DpT1_,"a",@progbits
	.sectionflags	@""
	.align	4
.nv.constant2._ZN2at6native55_GLOBAL__N__de093ff9_22_ForeachBinaryOpList_cu_a911ec4325multi_tensor_apply_kernelINS1_18TensorListMetadataILi3EEENS1_24BinaryOpListAlphaFunctorIfLi3ELi2ELi2EEEJSt7dividesIfEfEEEvT_T0_DpT1_:
        /*0000*/ 	.byte	0x40, 0x07, 0x00, 0x00, 0x00, 0x00, 0x00, 0x00


//--------------------- .nv.constant0._ZN2at6native55_GLOBAL__N__de093ff9_22_ForeachBinaryOpList_cu_a911ec4325multi_tensor_apply_kernelINS1_18TensorListMetadataILi3EEENS1_24BinaryOpListAlphaFunctorIfLi3ELi2ELi2EEEJSt7dividesIfEfEEEvT_T0_DpT1_ --------------------------
	.section	.nv.constant0._ZN2at6native55_GLOBAL__N__de093ff9_22_ForeachBinaryOpList_cu_a911ec4325multi_tensor_apply_kernelINS1_18TensorListMetadataILi3EEENS1_24BinaryOpListAlphaFunctorIfLi3ELi2ELi2EEEJSt7dividesIfEfEEEvT_T0_DpT1_,"a",@progbits
	.sectionflags	@""
	.align	4
.nv.constant0._ZN2at6native55_GLOBAL__N__de093ff9_22_ForeachBinaryOpList_cu_a911ec4325multi_tensor_apply_kernelINS1_18TensorListMetadataILi3EEENS1_24BinaryOpListAlphaFunctorIfLi3ELi2ELi2EEEJSt7dividesIfEfEEEvT_T0_DpT1_:
	.zero		3504


//--------------------- .nv.constant2._ZN2at6native55_GLOBAL__N__de093ff9_22_ForeachBinaryOpList_cu_a911ec4325multi_tensor_apply_kernelINS1_18TensorListMetadataILi3EEENS1_24BinaryOpListAlphaFunctorIdLi3ELi2ELi2EEEJSt7dividesIdEdEEEvT_T0_DpT1_ --------------------------
	.section	.nv.constant2._ZN2at6native55_GLOBAL__N__de093ff9_22_ForeachBinaryOpList_cu_a911ec4325multi_tensor_apply_kernelINS1_18TensorListMetadataILi3EEENS1_24BinaryOpListAlphaFunctorIdLi3ELi2ELi2EEEJSt7dividesIdEdEEEvT_T0_DpT1_,"a",@progbits
	.sectionflags	@""
	.align	4
.nv.constant2._ZN2at6native55_GLOBAL__N__de093ff9_22_ForeachBinaryOpList_cu_a911ec4325multi_tensor_apply_kernelINS1_18TensorListMetadataILi3EEENS1_24BinaryOpListAlphaFunctorIdLi3ELi2ELi2EEEJSt7dividesIdEdEEEvT_T0_DpT1_:
        /*0000*/ 	.byte	0x40, 0x07, 0x00, 0x00, 0x00, 0x00, 0x00, 0x00


//--------------------- .nv.constant0._ZN2at6native55_GLOBAL__N__de093ff9_22_ForeachBinaryOpList_cu_a911ec4325multi_tensor_apply_kernelINS1_18TensorListMetadataILi3EEENS1_24BinaryOpListAlphaFunctorIdLi3ELi2ELi2EEEJSt7dividesIdEdEEEvT_T0_DpT1_ --------------------------
	.section	.nv.constant0._ZN2at6native55_GLOBAL__N__de093ff9_22_ForeachBinaryOpList_cu_a911ec4325multi_tensor_apply_kernelINS1_18TensorListMetadataILi3EEENS1_24BinaryOpListAlphaFunctorIdLi3ELi2ELi2EEEJSt7dividesIdEdEEEvT_T0_DpT1_,"a",@progbits
	.sectionflags	@""
	.align	4
.nv.constant0._ZN2at6native55_GLOBAL__N__de093ff9_22_ForeachBinaryOpList_cu_a911ec4325multi_tensor_apply_kernelINS1_18TensorListMetadataILi3EEENS1_24BinaryOpListAlphaFunctorIdLi3ELi2ELi2EEEJSt7dividesIdEdEEEvT_T0_DpT1_:
	.zero		3512


//--------------------- .nv.constant2._ZN2at6native55_GLOBAL__N__de093ff9_22_ForeachBinaryOpList_cu_a911ec4325multi_tensor_apply_kernelINS1_18TensorListMetadataILi3EEENS1_24BinaryOpListAlphaFunctorIsLi3ELi2ELi2EEEJSt7dividesIsEsEEEvT_T0_DpT1_ --------------------------
	.section	.nv.constant2._ZN2at6native55_GLOBAL__N__de093ff9_22_ForeachBinaryOpList_cu_a911ec4325multi_tensor_apply_kernelINS1_18TensorListMetadataILi3EEENS1_24BinaryOpListAlphaFunctorIsLi3ELi2ELi2EEEJSt7dividesIsEsEEEvT_T0_DpT1_,"a",@progbits
	.sectionflags	@""
	.align	4
.nv.constant2._ZN2at6native55_GLOBAL__N__de093ff9_22_ForeachBinaryOpList_cu_a911ec4325multi_tensor_apply_kernelINS1_18TensorListMetadataILi3EEENS1_24BinaryOpListAlphaFunctorIsLi3ELi2ELi2EEEJSt7dividesIsEsEEEvT_T0_DpT1_:
        /*0000*/ 	.byte	0x40, 0x07, 0x00, 0x00, 0x00, 0x00, 0x00, 0x00


//--------------------- .nv.constant0._ZN2at6native55_GLOBAL__N__de093ff9_22_ForeachBinaryOpList_cu_a911ec4325multi_tensor_apply_kernelINS1_18TensorListMetadataILi3EEENS1_24BinaryOpListAlphaFunctorIsLi3ELi2ELi2EEEJSt7dividesIsEsEEEvT_T0_DpT1_ --------------------------
	.section	.nv.constant0._ZN2at6native55_GLOBAL__N__de093ff9_22_ForeachBinaryOpList_cu_a911ec4325multi_tensor_apply_kernelINS1_18TensorListMetadataILi3EEENS1_24BinaryOpListAlphaFunctorIsLi3ELi2ELi2EEEJSt7dividesIsEsEEEvT_T0_DpT1_,"a",@progbits
	.sectionflags	@""
	.align	4
.nv.constant0._ZN2at6native55_GLOBAL__N__de093ff9_22_ForeachBinaryOpList_cu_a911ec4325multi_tensor_apply_kernelINS1_18TensorListMetadataILi3EEENS1_24BinaryOpListAlphaFunctorIsLi3ELi2ELi2EEEJSt7dividesIsEsEEEvT_T0_DpT1_:
	.zero		3500


//--------------------- .nv.constant2._ZN2at6native55_GLOBAL__N__de093ff9_22_ForeachBinaryOpList_cu_a911ec4325multi_tensor_apply_kernelINS1_18TensorListMetadataILi3EEENS1_24BinaryOpListAlphaFunctorIlLi3ELi2ELi2EEEJSt7dividesIlElEEEvT_T0_DpT1_ --------------------------
	.section	.nv.constant2._ZN2at6native55_GLOBAL__N__de093ff9_22_ForeachBinaryOpList_cu_a911ec4325multi_tensor_apply_kernelINS1_18TensorListMetadataILi3EEENS1_24BinaryOpListAlphaFunctorIlLi3ELi2ELi2EEEJSt7dividesIlElEEEvT_T0_DpT1_,"a",@progbits
	.sectionflags	@""
	.align	4
.nv.constant2._ZN2at6native55_GLOBAL__N__de093ff9_22_ForeachBinaryOpList_cu_a911ec4325multi_tensor_apply_kernelINS1_18TensorListMetadataILi3EEENS1_24BinaryOpListAlphaFunctorIlLi3ELi2ELi2EEEJSt7dividesIlElEEEvT_T0_DpT1_:
        /*0000*/ 	.byte	0x40, 0x07, 0x00, 0x00, 0x00, 0x00, 0x00, 0x00


//--------------------- .nv.constant0._ZN2at6native55_GLOBAL__N__de093ff9_22_ForeachBinaryOpList_cu_a911ec4325multi_tensor_apply_kernelINS1_18TensorListMetadataILi3EEENS1_24BinaryOpListAlphaFunctorIlLi3ELi2ELi2EEEJSt7dividesIlElEEEvT_T0_DpT1_ --------------------------
	.section	.nv.constant0._ZN2at6native55_GLOBAL__N__de093ff9_22_ForeachBinaryOpList_cu_a911ec4325multi_tensor_apply_kernelINS1_18TensorListMetadataILi3EEENS1_24BinaryOpListAlphaFunctorIlLi3ELi2ELi2EEEJSt7dividesIlElEEEvT_T0_DpT1_,"a",@progbits
	.sectionflags	@""
	.align	4
.nv.constant0._ZN2at6native55_GLOBAL__N__de093ff9_22_ForeachBinaryOpList_cu_a911ec4325multi_tensor_apply_kernelINS1_18TensorListMetadataILi3EEENS1_24BinaryOpListAlphaFunctorIlLi3ELi2ELi2EEEJSt7dividesIlElEEEvT_T0_DpT1_:
	.zero		3512


//--------------------- .nv.constant2._ZN2at6native55_GLOBAL__N__de093ff9_22_ForeachBinaryOpList_cu_a911ec4325multi_tensor_apply_kernelINS1_18TensorListMetadataILi3EEENS1_24BinaryOpListAlphaFunctorIiLi3ELi2ELi2EEEJSt7dividesIiEiEEEvT_T0_DpT1_ --------------------------
	.section	.nv.constant2._ZN2at6native55_GLOBAL__N__de093ff9_22_ForeachBinaryOpList_cu_a911ec4325multi_tensor_apply_kernelINS1_18TensorListMetadataILi3EEENS1_24BinaryOpListAlphaFunctorIiLi3ELi2ELi2EEEJSt7dividesIiEiEEEvT_T0_DpT1_,"a",@progbits
	.sectionflags	@""
	.align	4
.nv.constant2._ZN2at6native55_GLOBAL__N__de093ff9_22_ForeachBinaryOpList_cu_a911ec4325multi_tensor_apply_kernelINS1_18TensorListMetadataILi3EEENS1_24BinaryOpListAlphaFunctorIiLi3ELi2ELi2EEEJSt7dividesIiEiEEEvT_T0_DpT1_:
        /*0000*/ 	.byte	0x40, 0x07, 0x00, 0x00, 0x00, 0x00, 0x00, 0x00


//--------------------- .nv.constant0._ZN2at6native55_GLOBAL__N__de093ff9_22_ForeachBinaryOpList_cu_a911ec4325multi_tensor_apply_kernelINS1_18TensorListMetadataILi3EEENS1_24BinaryOpListAlphaFunctorIiLi3ELi2ELi2EEEJSt7dividesIiEiEEEvT_T0_DpT1_ --------------------------
	.section	.nv.constant0._ZN2at6native55_GLOBAL__N__de093ff9_22_ForeachBinaryOpList_cu_a911ec4325multi_tensor_apply_kernelINS1_18TensorListMetadataILi3EEENS1_24BinaryOpListAlphaFunctorIiLi3ELi2ELi2EEEJSt7dividesIiEiEEEvT_T0_DpT1_,"a",@progbits
	.sectionflags	@""
	.align	4
.nv.constant0._ZN2at6native55_GLOBAL__N__de093ff9_22_ForeachBinaryOpList_cu_a911ec4325multi_tensor_apply_kernelINS1_18TensorListMetadataILi3EEENS1_24BinaryOpListAlphaFunctorIiLi3ELi2ELi2EEEJSt7dividesIiEiEEEvT_T0_DpT1_:
	.zero		3504


//--------------------- .nv.constant2._ZN2at6native55_GLOBAL__N__de093ff9_22_ForeachBinaryOpList_cu_a911ec4325multi_tensor_apply_kernelINS1_18TensorListMetadataILi3EEENS1_24BinaryOpListAlphaFunctorIaLi3ELi2ELi2EEEJSt7dividesIaEaEEEvT_T0_DpT1_ --------------------------
	.section	.nv.constant2._ZN2at6native55_GLOBAL__N__de093ff9_22_ForeachBinaryOpList_cu_a911ec4325multi_tensor_apply_kernelINS1_18TensorListMetadataILi3EEENS1_24BinaryOpListAlphaFunctorIaLi3ELi2ELi2EEEJSt7dividesIaEaEEEvT_T0_DpT1_,"a",@progbits
	.sectionflags	@""
	.align	4
.nv.constant2._ZN2at6native55_GLOBAL__N__de093ff9_22_ForeachBinaryOpList_cu_a911ec4325multi_tensor_apply_kernelINS1_18TensorListMetadataILi3EEENS1_24BinaryOpListAlphaFunctorIaLi3ELi2ELi2EEEJSt7dividesIaEaEEEvT_T0_DpT1_:
        /*0000*/ 	.byte	0x40, 0x07, 0x00, 0x00, 0x00, 0x00, 0x00, 0x00


//--------------------- .nv.constant0._ZN2at6native55_GLOBAL__N__de093ff9_22_ForeachBinaryOpList_cu_a911ec4325multi_tensor_apply_kernelINS1_18TensorListMetadataILi3EEENS1_24BinaryOpListAlphaFunctorIaLi3ELi2ELi2EEEJSt7dividesIaEaEEEvT_T0_DpT1_ --------------------------
	.section	.nv.constant0._ZN2at6native55_GLOBAL__N__de093ff9_22_ForeachBinaryOpList_cu_a911ec4325multi_tensor_apply_kernelINS1_18TensorListMetadataILi3EEENS1_24BinaryOpListAlphaFunctorIaLi3ELi2ELi2EEEJSt7dividesIaEaEEEvT_T0_DpT1_,"a",@progbits
	.sectionflags	@""
	.align	4
.nv.constant0._ZN2at6native55_GLOBAL__N__de093ff9_22_ForeachBinaryOpList_cu_a911ec4325multi_tensor_apply_kernelINS1_18TensorListMetadataILi3EEENS1_24BinaryOpListAlphaFunctorIaLi3ELi2ELi2EEEJSt7dividesIaEaEEEvT_T0_DpT1_:
	.zero		3499


//--------------------- .nv.constant2._ZN2at6native55_GLOBAL__N__de093ff9_22_ForeachBinaryOpList_cu_a911ec4325multi_tensor_apply_kernelINS1_18TensorListMetadataILi3EEENS1_24BinaryOpListAlphaFunctorIhLi3ELi2ELi2EEEJSt7dividesIhEhEEEvT_T0_DpT1_ --------------------------
	.section	.nv.constant2._ZN2at6native55_GLOBAL__N__de093ff9_22_ForeachBinaryOpList_cu_a911ec4325multi_tensor_apply_kernelINS1_18TensorListMetadataILi3EEENS1_24BinaryOpListAlphaFunctorIhLi3ELi2ELi2EEEJSt7dividesIhEhEEEvT_T0_DpT1_,"a",@progbits
	.sectionflags	@""
	.align	4
.nv.constant2._ZN2at6native55_GLOBAL__N__de093ff9_22_ForeachBinaryOpList_cu_a911ec4325multi_tensor_apply_kernelINS1_18TensorListMetadataILi3EEENS1_24BinaryOpListAlphaFunctorIhLi3ELi2ELi2EEEJSt7dividesIhEhEEEvT_T0_DpT1_:
        /*0000*/ 	.byte	0x40, 0x07, 0x00, 0x00, 0x00, 0x00, 0x00, 0x00


//--------------------- .nv.constant0._ZN2at6native55_GLOBAL__N__de093ff9_22_ForeachBinaryOpList_cu_a911ec4325multi_tensor_apply_kernelINS1_18TensorListMetadataILi3EEENS1_24BinaryOpListAlphaFunctorIhLi3ELi2ELi2EEEJSt7dividesIhEhEEEvT_T0_DpT1_ --------------------------
	.section	.nv.constant0._ZN2at6native55_GLOBAL__N__de093ff9_22_ForeachBinaryOpList_cu_a911ec4325multi_tensor_apply_kernelINS1_18TensorListMetadataILi3EEENS1_24BinaryOpListAlphaFunctorIhLi3ELi2ELi2EEEJSt7dividesIhEhEEEvT_T0_DpT1_,"a",@progbits
	.sectionflags	@""
	.align	4
.nv.constant0._ZN2at6native55_GLOBAL__N__de093ff9_22_ForeachBinaryOpList_cu_a911ec4325multi_tensor_apply_kernelINS1_18TensorListMetadataILi3EEENS1_24BinaryOpListAlphaFunctorIhLi3ELi2ELi2EEEJSt7dividesIhEhEEEvT_T0_DpT1_:
	.zero		3499


//--------------------- .nv.constant2._ZN2at6native55_GLOBAL__N__de093ff9_22_ForeachBinaryOpList_cu_a911ec4325multi_tensor_apply_kernelINS1_18TensorListMetadataILi2EEENS1_24BinaryOpListAlphaFunctorIN3c104HalfELi2ELi2ELi0EEEJSt7dividesIfEfEEEvT_T0_DpT1_ --------------------------
	.section	.nv.constant2._ZN2at6native55_GLOBAL__N__de093ff9_22_ForeachBinaryOpList_cu_a911ec4325multi_tensor_apply_kernelINS1_18TensorListMetadataILi2EEENS1_24BinaryOpListAlphaFunctorIN3c104HalfELi2ELi2ELi0EEEJSt7dividesIfEfEEEvT_T0_DpT1_,"a",@progbits
	.sectionflags	@""
	.align	4
.nv.constant2._ZN2at6native55_GLOBAL__N__de093ff9_22_ForeachBinaryOpList_cu_a911ec4325multi_tensor_apply_kernelINS1_18TensorListMetadataILi2EEENS1_24BinaryOpListAlphaFunctorIN3c104HalfELi2ELi2ELi0EEEJSt7dividesIfEfEEEvT_T0_DpT1_:
        /*0000*/ 	.byte	0x40, 0x07, 0x00, 0x00, 0x00, 0x00, 0x00, 0x00


//--------------------- .nv.constant0._ZN2at6native55_GLOBAL__N__de093ff9_22_ForeachBinaryOpList_cu_a911ec4325multi_tensor_apply_kernelINS1_18TensorListMetadataILi2EEENS1_24BinaryOpListAlphaFunctorIN3c104HalfELi2ELi2ELi0EEEJSt7dividesIfEfEEEvT_T0_DpT1_ --------------------------
	.section	.nv.constant0._ZN2at6native55_GLOBAL__N__de093ff9_22_ForeachBinaryOpList_cu_a911ec4325multi_tensor_apply_kernelINS1_18TensorListMetadataILi2EEENS1_24BinaryOpListAlphaFunctorIN3c104HalfELi2ELi2ELi0EEEJSt7dividesIfEfEEEvT_T0_DpT1_,"a",@progbits
	.sectionflags	@""
	.align	4
.nv.constant0._ZN2at6native55_GLOBAL__N__de093ff9_22_ForeachBinaryOpList_cu_a911ec4325multi_tensor_apply_kernelINS1_18TensorListMetadataILi2EEENS1_24BinaryOpListAlphaFunctorIN3c104HalfELi2ELi2ELi0EEEJSt7dividesIfEfEEEvT_T0_DpT1_:
	.zero		3504


//--------------------- .nv.constant2._ZN2at6native55_GLOBAL__N__de093ff9_22_ForeachBinaryOpList_cu_a911ec4325multi_tensor_apply_kernelINS1_18TensorListMetadataILi2EEENS1_24BinaryOpListAlphaFunctorIN3c108BFloat16ELi2ELi2ELi0EEEJSt7dividesIfEfEEEvT_T0_DpT1_ --------------------------
	.section	.nv.constant2._ZN2at6native55_GLOBAL__N__de093ff9_22_ForeachBinaryOpList_cu_a911ec4325multi_tensor_apply_kernelINS1_18TensorListMetadataILi2EEENS1_24BinaryOpListAlphaFunctorIN3c108BFloat16ELi2ELi2ELi0EEEJSt7dividesIfEfEEEvT_T0_DpT1_,"a",@progbits
	.sectionflags	@""
	.align	4
.nv.constant2._ZN2at6native55_GLOBAL__N__de093ff9_22_ForeachBinaryOpList_cu_a911ec4325multi_tensor_apply_kernelINS1_18TensorListMetadataILi2EEENS1_24BinaryOpListAlphaFunctorIN3c108BFloat16ELi2ELi2ELi0EEEJSt7dividesIfEfEEEvT_T0_DpT1_:
        /*0000*/ 	.byte	0x40, 0x07, 0x00, 0x00, 0x00, 0x00, 0x00, 0x00


//--------------------- .nv.constant0._ZN2at6native55_GLOBAL__N__de093ff9_22_ForeachBinaryOpList_cu_a911ec4325multi_tensor_apply_kernelINS1_18TensorListMetadataILi2EEENS1_24BinaryOpListAlphaFunctorIN3c108BFloat16ELi2ELi2ELi0EEEJSt7dividesIfEfEEEvT_T0_DpT1_ --------------------------
	.section	.nv.constant0._ZN2at6native55_GLOBAL__N__de093ff9_22_ForeachBinaryOpList_cu_a911ec4325multi_tensor_apply_kernelINS1_18TensorListMetadataILi2EEENS1_24BinaryOpListAlphaFunctorIN3c108BFloat16ELi2ELi2ELi0EEEJSt7dividesIfEfEEEvT_T0_DpT1_,"a",@progbits
	.sectionflags	@""
	.align	4
.nv.constant0._ZN2at6native55_GLOBAL__N__de093ff9_22_ForeachBinaryOpList_cu_a911ec4325multi_tensor_apply_kernelINS1_18TensorListMetadataILi2EEENS1_24BinaryOpListAlphaFunctorIN3c108BFloat16ELi2ELi2ELi0EEEJSt7dividesIfEfEEEvT_T0_DpT1_:
	.zero		3504


//--------------------- .nv.constant2._ZN2at6native55_GLOBAL__N__de093ff9_22_ForeachBinaryOpList_cu_a911ec4325multi_tensor_apply_kernelINS1_18TensorListMetadataILi2EEENS1_24BinaryOpListAlphaFunctorIbLi2ELi2ELi0EEEJSt7dividesIbEbEEEvT_T0_DpT1_ --------------------------
	.section	.nv.constant2._ZN2at6native55_GLOBAL__N__de093ff9_22_ForeachBinaryOpList_cu_a911ec4325multi_tensor_apply_kernelINS1_18TensorListMetadataILi2EEENS1_24BinaryOpListAlphaFunctorIbLi2ELi2ELi0EEEJSt7dividesIbEbEEEvT_T0_DpT1_,"a",@progbits
	.sectionflags	@""
	.align	4
.nv.constant2._ZN2at6native55_GLOBAL__N__de093ff9_22_ForeachBinaryOpList_cu_a911ec4325multi_tensor_apply_kernelINS1_18TensorListMetadataILi2EEENS1_24BinaryOpListAlphaFunctorIbLi2ELi2ELi0EEEJSt7dividesIbEbEEEvT_T0_DpT1_:
        /*0000*/ 	.byte	0x40, 0x07, 0x00, 0x00, 0x00, 0x00, 0x00, 0x00


//--------------------- .nv.constant0._ZN2at6native55_GLOBAL__N__de093ff9_22_ForeachBinaryOpList_cu_a911ec4325multi_tensor_apply_kernelINS1_18TensorListMetadataILi2EEENS1_24BinaryOpListAlphaFunctorIbLi2ELi2ELi0EEEJSt7dividesIbEbEEEvT_T0_DpT1_ --------------------------
	.section	.nv.constant0._ZN2at6native55_GLOBAL__N__de093ff9_22_ForeachBinaryOpList_cu_a911ec4325multi_tensor_apply_kernelINS1_18TensorListMetadataILi2EEENS1_24BinaryOpListAlphaFunctorIbLi2ELi2ELi0EEEJSt7dividesIbEbEEEvT_T0_DpT1_,"a",@progbits
	.sectionflags	@""
	.align	4
.nv.constant0._ZN2at6native55_GLOBAL__N__de093ff9_22_ForeachBinaryOpList_cu_a911ec4325multi_tensor_apply_kernelINS1_18TensorListMetadataILi2EEENS1_24BinaryOpListAlphaFunctorIbLi2ELi2ELi0EEEJSt7dividesIbEbEEEvT_T0_DpT1_:
	.zero		3499


//--------------------- .nv.constant2._ZN2at6native55_GLOBAL__N__de093ff9_22_ForeachBinaryOpList_cu_a911ec4325multi_tensor_apply_kernelINS1_18TensorListMetadataILi2EEENS1_24BinaryOpListAlphaFunctorIN3c107complexIfEELi2ELi2ELi0EEEJSt7dividesIS8_ES8_EEEvT_T0_DpT1_ --------------------------
	.section	.nv.constant2._ZN2at6native55_GLOBAL__N__de093ff9_22_ForeachBinaryOpList_cu_a911ec4325multi_tensor_apply_kernelINS1_18TensorListMetadataILi2EEENS1_24BinaryOpListAlphaFunctorIN3c107complexIfEELi2ELi2ELi0EEEJSt7dividesIS8_ES8_EEEvT_T0_DpT1_,"a",@progbits
	.sectionflags	@""
	.align	4
.nv.constant2._ZN2at6native55_GLOBAL__N__de093ff9_22_ForeachBinaryOpList_cu_a911ec4325multi_tensor_apply_kernelINS1_18TensorListMetadataILi2EEENS1_24BinaryOpListAlphaFunctorIN3c107complexIfEELi2ELi2ELi0EEEJSt7dividesIS8_ES8_EEEvT_T0_DpT1_:
        /*0000*/ 	.byte	0x40, 0x07, 0x00, 0x00, 0x00, 0x00, 0x00, 0x00


//--------------------- .nv.constant0._ZN2at6native55_GLOBAL__N__de093ff9_22_ForeachBinaryOpList_cu_a911ec4325multi_tensor_apply_kernelINS1_18TensorListMetadataILi2EEENS1_24BinaryOpListAlphaFunctorIN3c107complexIfEELi2ELi2ELi0EEEJSt7dividesIS8_ES8_EEEvT_T0_DpT1_ --------------------------
	.section	.nv.constant0._ZN2at6native55_GLOBAL__N__de093ff9_22_ForeachBinaryOpList_cu_a911ec4325multi_tensor_apply_kernelINS1_18TensorListMetadataILi2EEENS1_24BinaryOpListAlphaFunctorIN3c107complexIfEELi2ELi2ELi0EEEJSt7dividesIS8_ES8_EEEvT_T0_DpT1_,"a",@progbits
	.sectionflags	@""
	.align	4
.nv.constant0._ZN2at6native55_GLOBAL__N__de093ff9_22_ForeachBinaryOpList_cu_a911ec4325multi_tensor_apply_kernelINS1_18TensorListMetadataILi2EEENS1_24BinaryOpListAlphaFunctorIN3c107complexIfEELi2ELi2ELi0EEEJSt7dividesIS8_ES8_EEEvT_T0_DpT1_:
	.zero		3512


//--------------------- .nv.constant2._ZN2at6native55_GLOBAL__N__de093ff9_22_ForeachBinaryOpList_cu_a911ec4325multi_tensor_apply_kernelINS1_18TensorListMetadataILi2EEENS1_24BinaryOpListAlphaFunctorIN3c107complexIdEELi2ELi2ELi0EEEJSt7dividesIS8_ES8_EEEvT_T0_DpT1_ --------------------------
	.section	.nv.constant2._ZN2at6native55_GLOBAL__N__de093ff9_22_ForeachBinaryOpList_cu_a911ec4325multi_tensor_apply_kernelINS1_18TensorListMetadataILi2EEENS1_24BinaryOpListAlphaFunctorIN3c107complexIdEELi2ELi2ELi0EEEJSt7dividesIS8_ES8_EEEvT_T0_DpT1_,"a",@progbits
	.sectionflags	@""
	.align	4
.nv.constant2._ZN2at6native55_GLOBAL__N__de093ff9_22_ForeachBinaryOpList_cu_a911ec4325multi_tensor_apply_kernelINS1_18TensorListMetadataILi2EEENS1_24BinaryOpListAlphaFunctorIN3c107complexIdEELi2ELi2ELi0EEEJSt7dividesIS8_ES8_EEEvT_T0_DpT1_:
        /*0000*/ 	.byte	0x40, 0x07, 0x00, 0x00, 0x00, 0x00, 0x00, 0x00


//--------------------- .nv.constant0._ZN2at6native55_GLOBAL__N__de093ff9_22_ForeachBinaryOpList_cu_a911ec4325multi_tensor_apply_kernelINS1_18TensorListMetadataILi2EEENS1_24BinaryOpListAlphaFunctorIN3c107complexIdEELi2ELi2ELi0EEEJSt7dividesIS8_ES8_EEEvT_T0_DpT1_ --------------------------
	.section	.nv.constant0._ZN2at6native55_GLOBAL__N__de093ff9_22_ForeachBinaryOpList_cu_a911ec4325multi_tensor_apply_kernelINS1_18TensorListMetadataILi2EEENS1_24BinaryOpListAlphaFunctorIN3c107complexIdEELi2ELi2ELi0EEEJSt7dividesIS8_ES8_EEEvT_T0_DpT1_,"a",@progbits
	.sectionflags	@""
	.align	4
.nv.constant0._ZN2at6native55_GLOBAL__N__de093ff9_22_ForeachBinaryOpList_cu_a911ec4325multi_tensor_apply_kernelINS1_18TensorListMetadataILi2EEENS1_24BinaryOpListAlphaFunctorIN3c107complexIdEELi2ELi2ELi0EEEJSt7dividesIS8_ES8_EEEvT_T0_DpT1_:
	.zero		3520


//--------------------- .nv.constant2._ZN2at6native55_GLOBAL__N__de093ff9_22_ForeachBinaryOpList_cu_a911ec4325multi_tensor_apply_kernelINS1_18TensorListMetadataILi2EEENS1_24BinaryOpListAlphaFunctorIfLi2ELi2ELi0EEEJSt7dividesIfEfEEEvT_T0_DpT1_ --------------------------
	.section	.nv.constant2._ZN2at6native55_GLOBAL__N__de093ff9_22_ForeachBinaryOpList_cu_a911ec4325multi_tensor_apply_kernelINS1_18TensorListMetadataILi2EEENS1_24BinaryOpListAlphaFunctorIfLi2ELi2ELi0EEEJSt7dividesIfEfEEEvT_T0_DpT1_,"a",@progbits
	.sectionflags	@""
	.align	4
.nv.constant2._ZN2at6native55_GLOBAL__N__de093ff9_22_ForeachBinaryOpList_cu_a911ec4325multi_tensor_apply_kernelINS1_18TensorListMetadataILi2EEENS1_24BinaryOpListAlphaFunctorIfLi2ELi2ELi0EEEJSt7dividesIfEfEEEvT_T0_DpT1_:
        /*0000*/ 	.byte	0x40, 0x07, 0x00, 0x00, 0x00, 0x00, 0x00, 0x00


//--------------------- .nv.constant0._ZN2at6native55_GLOBAL__N__de093ff9_22_ForeachBinaryOpList_cu_a911ec4325multi_tensor_apply_kernelINS1_18TensorListMetadataILi2EEENS1_24BinaryOpListAlphaFunctorIfLi2ELi2ELi0EEEJSt7dividesIfEfEEEvT_T0_DpT1_ --------------------------
	.section	.nv.constant0._ZN2at6native55_GLOBAL__N__de093ff9_22_ForeachBinaryOpList_cu_a911ec4325multi_tensor_apply_kernelINS1_18TensorListMetadataILi2EEENS1_24BinaryOpListAlphaFunctorIfLi2ELi2ELi0EEEJSt7dividesIfEfEEEvT_T0_DpT1_,"a",@progbits
	.sectionflags	@""
	.align	4
.nv.constant0._ZN2at6native55_GLOBAL__N__de093ff9_22_ForeachBinaryOpList_cu_a911ec4325multi_tensor_apply_kernelINS1_18TensorListMetadataILi2EEENS1_24BinaryOpListAlphaFunctorIfLi2ELi2ELi0EEEJSt7dividesIfEfEEEvT_T0_DpT1_:
	.zero		3504


//--------------------- .nv.constant2._ZN2at6native55_GLOBAL__N__de093ff9_22_ForeachBinaryOpList_cu_a911ec4325multi_tensor_apply_kernelINS1_18TensorListMetadataILi2EEENS1_24BinaryOpListAlphaFunctorIdLi2ELi2ELi0EEEJSt7dividesIdEdEEEvT_T0_DpT1_ --------------------------
	.section	.nv.constant2._ZN2at6native55_GLOBAL__N__de093ff9_22_ForeachBinaryOpList_cu_a911ec4325multi_tensor_apply_kernelINS1_18TensorListMetadataILi2EEENS1_24BinaryOpListAlphaFunctorIdLi2ELi2ELi0EEEJSt7dividesIdEdEEEvT_T0_DpT1_,"a",@progbits
	.sectionflags	@""
	.align	4
.nv.constant2._ZN2at6native55_GLOBAL__N__de093ff9_22_ForeachBinaryOpList_cu_a911ec4325multi_tensor_apply_kernelINS1_18TensorListMetadataILi2EEENS1_24BinaryOpListAlphaFunctorIdLi2ELi2ELi0EEEJSt7dividesIdEdEEEvT_T0_DpT1_:
        /*0000*/ 	.byte	0x40, 0x07, 0x00, 0x00, 0x00, 0x00, 0x00, 0x00


//--------------------- .nv.constant0._ZN2at6native55_GLOBAL__N__de093ff9_22_ForeachBinaryOpList_cu_a911ec4325multi_tensor_apply_kernelINS1_18TensorListMetadataILi2EEENS1_24BinaryOpListAlphaFunctorIdLi2ELi2ELi0EEEJSt7dividesIdEdEEEvT_T0_DpT1_ --------------------------
	.section	.nv.constant0._ZN2at6native55_GLOBAL__N__de093ff9_22_ForeachBinaryOpList_cu_a911ec4325multi_tensor_apply_kernelINS1_18TensorListMetadataILi2EEENS1_24BinaryOpListAlphaFunctorIdLi2ELi2ELi0EEEJSt7dividesIdEdEEEvT_T0_DpT1_,"a",@progbits
	.sectionflags	@""
	.align	4
.nv.constant0._ZN2at6native55_GLOBAL__N__de093ff9_22_ForeachBinaryOpList_cu_a911ec4325multi_tensor_apply_kernelINS1_18TensorListMetadataILi2EEENS1_24BinaryOpListAlphaFunctorIdLi2ELi2ELi0EEEJSt7dividesIdEdEEEvT_T0_DpT1_:
	.zero		3512


//--------------------- .nv.constant2._ZN2at6native55_GLOBAL__N__de093ff9_22_ForeachBinaryOpList_cu_a911ec4325multi_tensor_apply_kernelINS1_18TensorListMetadataILi2EEENS1_24BinaryOpListAlphaFunctorIsLi2ELi2ELi0EEEJSt7dividesIsEsEEEvT_T0_DpT1_ --------------------------
	.section	.nv.constant2._ZN2at6native55_GLOBAL__N__de093ff9_22_ForeachBinaryOpList_cu_a911ec4325multi_tensor_apply_kernelINS1_18TensorListMetadataILi2EEENS1_24BinaryOpListAlphaFunctorIsLi2ELi2ELi0EEEJSt7dividesIsEsEEEvT_T0_DpT1_,"a",@progbits
	.sectionflags	@""
	.align	4
.nv.constant2._ZN2at6native55_GLOBAL__N__de093ff9_22_ForeachBinaryOpList_cu_a911ec4325multi_tensor_apply_kernelINS1_18TensorListMetadataILi2EEENS1_24BinaryOpListAlphaFunctorIsLi2ELi2ELi0EEEJSt7dividesIsEsEEEvT_T0_DpT1_:
        /*0000*/ 	.byte	0x40, 0x07, 0x00, 0x00, 0x00, 0x00, 0x00, 0x00


//--------------------- .nv.constant0._ZN2at6native55_GLOBAL__N__de093ff9_22_ForeachBinaryOpList_cu_a911ec4325multi_tensor_apply_kernelINS1_18TensorListMetadataILi2EEENS1_24BinaryOpListAlphaFunctorIsLi2ELi2ELi0EEEJSt7dividesIsEsEEEvT_T0_DpT1_ --------------------------
	.section	.nv.constant0._ZN2at6native55_GLOBAL__N__de093ff9_22_ForeachBinaryOpList_cu_a911ec4325multi_tensor_apply_kernelINS1_18TensorListMetadataILi2EEENS1_24BinaryOpListAlphaFunctorIsLi2ELi2ELi0EEEJSt7dividesIsEsEEEvT_T0_DpT1_,"a",@progbits
	.sectionflags	@""
	.align	4
.nv.constant0._ZN2at6native55_GLOBAL__N__de093ff9_22_ForeachBinaryOpList_cu_a911ec4325multi_tensor_apply_kernelINS1_18TensorListMetadataILi2EEENS1_24BinaryOpListAlphaFunctorIsLi2ELi2ELi0EEEJSt7dividesIsEsEEEvT_T0_DpT1_:
	.zero		3500


//--------------------- .nv.constant2._ZN2at6native55_GLOBAL__N__de093ff9_22_ForeachBinaryOpList_cu_a911ec4325multi_tensor_apply_kernelINS1_18TensorListMetadataILi2EEENS1_24BinaryOpListAlphaFunctorIlLi2ELi2ELi0EEEJSt7dividesIlElEEEvT_T0_DpT1_ --------------------------
	.section	.nv.constant2._ZN2at6native55_GLOBAL__N__de093ff9_22_ForeachBinaryOpList_cu_a911ec4325multi_tensor_apply_kernelINS1_18TensorListMetadataILi2EEENS1_24BinaryOpListAlphaFunctorIlLi2ELi2ELi0EEEJSt7dividesIlElEEEvT_T0_DpT1_,"a",@progbits
	.sectionflags	@""
	.align	4
.nv.constant2._ZN2at6native55_GLOBAL__N__de093ff9_22_ForeachBinaryOpList_cu_a911ec4325multi_tensor_apply_kernelINS1_18TensorListMetadataILi2EEENS1_24BinaryOpListAlphaFunctorIlLi2ELi2ELi0EEEJSt7dividesIlElEEEvT_T0_DpT1_:
        /*0000*/ 	.byte	0x40, 0x07, 0x00, 0x00, 0x00, 0x00, 0x00, 0x00


//--------------------- .nv.constant0._ZN2at6native55_GLOBAL__N__de093ff9_22_ForeachBinaryOpList_cu_a911ec4325multi_tensor_apply_kernelINS1_18TensorListMetadataILi2EEENS1_24BinaryOpListAlphaFunctorIlLi2ELi2ELi0EEEJSt7dividesIlElEEEvT_T0_DpT1_ --------------------------
	.section	.nv.constant0._ZN2at6native55_GLOBAL__N__de093ff9_22_ForeachBinaryOpList_cu_a911ec4325multi_tensor_apply_kernelINS1_18TensorListMetadataILi2EEENS1_24BinaryOpListAlphaFunctorIlLi2ELi2ELi0EEEJSt7dividesIlElEEEvT_T0_DpT1_,"a",@progbits
	.sectionflags	@""
	.align	4
.nv.constant0._ZN2at6native55_GLOBAL__N__de093ff9_22_ForeachBinaryOpList_cu_a911ec4325multi_tensor_apply_kernelINS1_18TensorListMetadataILi2EEENS1_24BinaryOpListAlphaFunctorIlLi2ELi2ELi0EEEJSt7dividesIlElEEEvT_T0_DpT1_:
	.zero		3512


//--------------------- .nv.constant2._ZN2at6native55_GLOBAL__N__de093ff9_22_ForeachBinaryOpList_cu_a911ec4325multi_tensor_apply_kernelINS1_18TensorListMetadataILi2EEENS1_24BinaryOpListAlphaFunctorIiLi2ELi2ELi0EEEJSt7dividesIiEiEEEvT_T0_DpT1_ --------------------------
	.section	.nv.constant2._ZN2at6native55_GLOBAL__N__de093ff9_22_ForeachBinaryOpList_cu_a911ec4325multi_tensor_apply_kernelINS1_18TensorListMetadataILi2EEENS1_24BinaryOpListAlphaFunctorIiLi2ELi2ELi0EEEJSt7dividesIiEiEEEvT_T0_DpT1_,"a",@progbits
	.sectionflags	@""
	.align	4
.nv.constant2._ZN2at6native55_GLOBAL__N__de093ff9_22_ForeachBinaryOpList_cu_a911ec4325multi_tensor_apply_kernelINS1_18TensorListMetadataILi2EEENS1_24BinaryOpListAlphaFunctorIiLi2ELi2ELi0EEEJSt7dividesIiEiEEEvT_T0_DpT1_:
        /*0000*/ 	.byte	0x40, 0x07, 0x00, 0x00, 0x00, 0x00, 0x00, 0x00


//--------------------- .nv.constant0._ZN2at6native55_GLOBAL__N__de093ff9_22_ForeachBinaryOpList_cu_a911ec4325multi_tensor_apply_kernelINS1_18TensorListMetadataILi2EEENS1_24BinaryOpListAlphaFunctorIiLi2ELi2ELi0EEEJSt7dividesIiEiEEEvT_T0_DpT1_ --------------------------
	.section	.nv.constant0._ZN2at6native55_GLOBAL__N__de093ff9_22_ForeachBinaryOpList_cu_a911ec4325multi_tensor_apply_kernelINS1_18TensorListMetadataILi2EEENS1_24BinaryOpListAlphaFunctorIiLi2ELi2ELi0EEEJSt7dividesIiEiEEEvT_T0_DpT1_,"a",@progbits
	.sectionflags	@""
	.align	4
.nv.constant0._ZN2at6native55_GLOBAL__N__de093ff9_22_ForeachBinaryOpList_cu_a911ec4325multi_tensor_apply_kernelINS1_18TensorListMetadataILi2EEENS1_24BinaryOpListAlphaFunctorIiLi2ELi2ELi0EEEJSt7dividesIiEiEEEvT_T0_DpT1_:
	.zero		3504


//--------------------- .nv.constant2._ZN2at6native55_GLOBAL__N__de093ff9_22_ForeachBinaryOpList_cu_a911ec4325multi_tensor_apply_kernelINS1_18TensorListMetadataILi2EEENS1_24BinaryOpListAlphaFunctorIaLi2ELi2ELi0EEEJSt7dividesIaEaEEEvT_T0_DpT1_ --------------------------
	.section	.nv.constant2._ZN2at6native55_GLOBAL__N__de093ff9_22_ForeachBinaryOpList_cu_a911ec4325multi_tensor_apply_kernelINS1_18TensorListMetadataILi2EEENS1_24BinaryOpListAlphaFunctorIaLi2ELi2ELi0EEEJSt7dividesIaEaEEEvT_T0_DpT1_,"a",@progbits
	.sectionflags	@""
	.align	4
.nv.constant2._ZN2at6native55_GLOBAL__N__de093ff9_22_ForeachBinaryOpList_cu_a911ec4325multi_tensor_apply_kernelINS1_18TensorListMetadataILi2EEENS1_24BinaryOpListAlphaFunctorIaLi2ELi2ELi0EEEJSt7dividesIaEaEEEvT_T0_DpT1_:
        /*0000*/ 	.byte	0x40, 0x07, 0x00, 0x00, 0x00, 0x00, 0x00, 0x00


//--------------------- .nv.constant0._ZN2at6native55_GLOBAL__N__de093ff9_22_ForeachBinaryOpList_cu_a911ec4325multi_tensor_apply_kernelINS1_18TensorListMetadataILi2EEENS1_24BinaryOpListAlphaFunctorIaLi2ELi2ELi0EEEJSt7dividesIaEaEEEvT_T0_DpT1_ --------------------------
	.section	.nv.constant0._ZN2at6native55_GLOBAL__N__de093ff9_22_ForeachBinaryOpList_cu_a911ec4325multi_tensor_apply_kernelINS1_18TensorListMetadataILi2EEENS1_24BinaryOpListAlphaFunctorIaLi2ELi2ELi0EEEJSt7dividesIaEaEEEvT_T0_DpT1_,"a",@progbits
	.sectionflags	@""
	.align	4
.nv.constant0._ZN2at6native55_GLOBAL__N__de093ff9_22_ForeachBinaryOpList_cu_a911ec4325multi_tensor_apply_kernelINS1_18TensorListMetadataILi2EEENS1_24BinaryOpListAlphaFunctorIaLi2ELi2ELi0EEEJSt7dividesIaEaEEEvT_T0_DpT1_:
	.zero		3499


//--------------------- .nv.constant2._ZN2at6native55_GLOBAL__N__de093ff9_22_ForeachBinaryOpList_cu_a911ec4325multi_tensor_apply_kernelINS1_18TensorListMetadataILi2EEENS1_24BinaryOpListAlphaFunctorIhLi2ELi2ELi0EEEJSt7dividesIhEhEEEvT_T0_DpT1_ --------------------------
	.section	.nv.constant2._ZN2at6native55_GLOBAL__N__de093ff9_22_ForeachBinaryOpList_cu_a911ec4325multi_tensor_apply_kernelINS1_18TensorListMetadataILi2EEENS1_24BinaryOpListAlphaFunctorIhLi2ELi2ELi0EEEJSt7dividesIhEhEEEvT_T0_DpT1_,"a",@progbits
	.sectionflags	@""
	.align	4
.nv.constant2._ZN2at6native55_GLOBAL__N__de093ff9_22_ForeachBinaryOpList_cu_a911ec4325multi_tensor_apply_kernelINS1_18TensorListMetadataILi2EEENS1_24BinaryOpListAlphaFunctorIhLi2ELi2ELi0EEEJSt7dividesIhEhEEEvT_T0_DpT1_:
        /*0000*/ 	.byte	0x40, 0x07, 0x00, 0x00, 0x00, 0x00, 0x00, 0x00


//--------------------- .nv.constant0._ZN2at6native55_GLOBAL__N__de093ff9_22_ForeachBinaryOpList_cu_a911ec4325multi_tensor_apply_kernelINS1_18TensorListMetadataILi2EEENS1_24BinaryOpListAlphaFunctorIhLi2ELi2ELi0EEEJSt7dividesIhEhEEEvT_T0_DpT1_ --------------------------
	.section	.nv.constant0._ZN2at6native55_GLOBAL__N__de093ff9_22_ForeachBinaryOpList_cu_a911ec4325multi_tensor_apply_kernelINS1_18TensorListMetadataILi2EEENS1_24BinaryOpListAlphaFunctorIhLi2ELi2ELi0EEEJSt7dividesIhEhEEEvT_T0_DpT1_,"a",@progbits
	.sectionflags	@""
	.align	4
.nv.constant0._ZN2at6native55_GLOBAL__N__de093ff9_22_ForeachBinaryOpList_cu_a911ec4325multi_tensor_apply_kernelINS1_18TensorListMetadataILi2EEENS1_24BinaryOpListAlphaFunctorIhLi2ELi2ELi0EEEJSt7dividesIhEhEEEvT_T0_DpT1_:
	.zero		3499


//--------------------- .nv.constant2._ZN2at6native55_GLOBAL__N__de093ff9_22_ForeachBinaryOpList_cu_a911ec4325multi_tensor_apply_kernelINS1_18TensorListMetadataILi3EEENS1_24BinaryOpListAlphaFunctorIN3c104HalfELi3ELi2ELi2EEEJSt10multipliesIfEfEEEvT_T0_DpT1_ --------------------------
	.section	.nv.constant2._ZN2at6native55_GLOBAL__N__de093ff9_22_ForeachBinaryOpList_cu_a911ec4325multi_tensor_apply_kernelINS1_18TensorListMetadataILi3EEENS1_24BinaryOpListAlphaFunctorIN3c104HalfELi3ELi2ELi2EEEJSt10multipliesIfEfEEEvT_T0_DpT1_,"a",@progbits
	.sectionflags	@""
	.align	4
.nv.constant2._ZN2at6native55_GLOBAL__N__de093ff9_22_ForeachBinaryOpList_cu_a911ec4325multi_tensor_apply_kernelINS1_18TensorListMetadataILi3EEENS1_24BinaryOpListAlphaFunctorIN3c104HalfELi3ELi2ELi2EEEJSt10multipliesIfEfEEEvT_T0_DpT1_:
        /*0000*/ 	.byte	0x40, 0x07, 0x00, 0x00, 0x00, 0x00, 0x00, 0x00


//--------------------- .nv.constant0._ZN2at6native55_GLOBAL__N__de093ff9_22_ForeachBinaryOpList_cu_a911ec4325multi_tensor_apply_kernelINS1_18TensorListMetadataILi3EEENS1_24BinaryOpListAlphaFunctorIN3c104HalfELi3ELi2ELi2EEEJSt10multipliesIfEfEEEvT_T0_DpT1_ --------------------------
	.section	.nv.constant0._ZN2at6native55_GLOBAL__N__de093ff9_22_ForeachBinaryOpList_cu_a911ec4325multi_tensor_apply_kernelINS1_18TensorListMetadataILi3EEENS1_24BinaryOpListAlphaFunctorIN3c104HalfELi3ELi2ELi2EEEJSt10multipliesIfEfEEEvT_T0_DpT1_,"a",@progbits
	.sectionflags	@""
	.align	4
.nv.constant0._ZN2at6native55_GLOBAL__N__de093ff9_22_ForeachBinaryOpList_cu_a911ec4325multi_tensor_apply_kernelINS1_18TensorListMetadataILi3EEENS1_24BinaryOpListAlphaFunctorIN3c104HalfELi3ELi2ELi2EEEJSt10multipliesIfEfEEEvT_T0_DpT1_:
	.zero		3504


//--------------------- .nv.constant2._ZN2at6native55_GLOBAL__N__de093ff9_22_ForeachBinaryOpList_cu_a911ec4325multi_tensor_apply_kernelINS1_18TensorListMetadataILi3EEENS1_24BinaryOpListAlphaFunctorIN3c108BFloat16ELi3ELi2ELi2EEEJSt10multipliesIfEfEEEvT_T0_DpT1_ --------------------------
	.section	.nv.constant2._ZN2at6native55_GLOBAL__N__de093ff9_22_ForeachBinaryOpList_cu_a911ec4325multi_tensor_apply_kernelINS1_18TensorListMetadataILi3EEENS1_24BinaryOpListAlphaFunctorIN3c108BFloat16ELi3ELi2ELi2EEEJSt10multipliesIfEfEEEvT_T0_DpT1_,"a",@progbits
	.sectionflags	@""
	.align	4
.nv.constant2._ZN2at6native55_GLOBAL__N__de093ff9_22_ForeachBinaryOpList_cu_a911ec4325multi_tensor_apply_kernelINS1_18TensorListMetadataILi3EEENS1_24BinaryOpListAlphaFunctorIN3c108BFloat16ELi3ELi2ELi2EEEJSt10multipliesIfEfEEEvT_T0_DpT1_:
        /*0000*/ 	.byte	0x40, 0x07, 0x00, 0x00, 0x00, 0x00, 0x00, 0x00


//--------------------- .nv.constant0._ZN2at6native55_GLOBAL__N__de093ff9_22_ForeachBinaryOpList_cu_a911ec4325multi_tensor_apply_kernelINS1_18TensorListMetadataILi3EEENS1_24BinaryOpListAlphaFunctorIN3c108BFloat16ELi3ELi2ELi2EEEJSt10multipliesIfEfEEEvT_T0_DpT1_ --------------------------
	.section	.nv.constant0._ZN2at6native55_GLOBAL__N__de093ff9_22_ForeachBinaryOpList_cu_a911ec4325multi_tensor_apply_kernelINS1_18TensorListMetadataILi3EEENS1_24BinaryOpListAlphaFunctorIN3c108BFloat16ELi3ELi2ELi2EEEJSt10multipliesIfEfEEEvT_T0_DpT1_,"a",@progbits
	.sectionflags	@""
	.align	4
.nv.constant0._ZN2at6native55_GLOBAL__N__de093ff9_22_ForeachBinaryOpList_cu_a911ec4325multi_tensor_apply_kernelINS1_18TensorListMetadataILi3EEENS1_24BinaryOpListAlphaFunctorIN3c108BFloat16ELi3ELi2ELi2EEEJSt10multipliesIfEfEEEvT_T0_DpT1_:
	.zero		3504


//--------------------- .nv.constant2._ZN2at6native55_GLOBAL__N__de093ff9_22_ForeachBinaryOpList_cu_a911ec4325multi_tensor_apply_kernelINS1_18TensorListMetadataILi3EEENS1_24BinaryOpListAlphaFunctorIbLi3ELi2ELi2EEEJSt10multipliesIbEbEEEvT_T0_DpT1_ --------------------------
	.section	.nv.constant2._ZN2at6native55_GLOBAL__N__de093ff9_22_ForeachBinaryOpList_cu_a911ec4325multi_tensor_apply_kernelINS1_18TensorListMetadataILi3EEENS1_24BinaryOpListAlphaFunctorIbLi3ELi2ELi2EEEJSt10multipliesIbEbEEEvT_T0_DpT1_,"a",@progbits
	.sectionflags	@""
	.align	4
.nv.constant2._ZN2at6native55_GLOBAL__N__de093ff9_22_ForeachBinaryOpList_cu_a911ec4325multi_tensor_apply_kernelINS1_18TensorListMetadataILi3EEENS1_24BinaryOpListAlphaFunctorIbLi3ELi2ELi2EEEJSt10multipliesIbEbEEEvT_T0_DpT1_:
        /*0000*/ 	.byte	0x40, 0x07, 0x00, 0x00, 0x00, 0x00, 0x00, 0x00


//--------------------- .nv.constant0._ZN2at6native55_GLOBAL__N__de093ff9_22_ForeachBinaryOpList_cu_a911ec4325multi_tensor_apply_kernelINS1_18TensorListMetadataILi3EEENS1_24BinaryOpListAlphaFunctorIbLi3ELi2ELi2EEEJSt10multipliesIbEbEEEvT_T0_DpT1_ --------------------------
	.section	.nv.constant0._ZN2at6native55_GLOBAL__N__de093ff9_22_ForeachBinaryOpList_cu_a911ec4325multi_tensor_apply_kernelINS1_18TensorListMetadataILi3EEENS1_24BinaryOpListAlphaFunctorIbLi3ELi2ELi2EEEJSt10multipliesIbEbEEEvT_T0_DpT1_,"a",@progbits
	.sectionflags	@""
	.align	4
.nv.constant0._ZN2at6native55_GLOBAL__N__de093ff9_22_ForeachBinaryOpList_cu_a911ec4325multi_tensor_apply_kernelINS1_18TensorListMetadataILi3EEENS1_24BinaryOpListAlphaFunctorIbLi3ELi2ELi2EEEJSt10multipliesIbEbEEEvT_T0_DpT1_:
	.zero		3499


//--------------------- .nv.constant2._ZN2at6native55_GLOBAL__N__de093ff9_22_ForeachBinaryOpList_cu_a911ec4325multi_tensor_apply_kernelINS1_18TensorListMetadataILi3EEENS1_24BinaryOpListAlphaFunctorIN3c107complexIfEELi3ELi2ELi2EEEJSt10multipliesIS8_ES8_EEEvT_T0_DpT1_ --------------------------
	.section	.nv.constant2._ZN2at6native55_GLOBAL__N__de093ff9_22_ForeachBinaryOpList_cu_a911ec4325multi_tensor_apply_kernelINS1_18TensorListMetadataILi3EEENS1_24BinaryOpListAlphaFunctorIN3c107complexIfEELi3ELi2ELi2EEEJSt10multipliesIS8_ES8_EEEvT_T0_DpT1_,"a",@progbits
	.sectionflags	@""
	.align	4
.nv.constant2._ZN2at6native55_GLOBAL__N__de093ff9_22_ForeachBinaryOpList_cu_a911ec4325multi_tensor_apply_kernelINS1_18TensorListMetadataILi3EEENS1_24BinaryOpListAlphaFunctorIN3c107complexIfEELi3ELi2ELi2EEEJSt10multipliesIS8_ES8_EEEvT_T0_DpT1_:
        /*0000*/ 	.byte	0x40, 0x07, 0x00, 0x00, 0x00, 0x00, 0x00, 0x00


//--------------------- .nv.constant0._ZN2at6native55_GLOBAL__N__de093ff9_22_ForeachBinaryOpList_cu_a911ec4325multi_tensor_apply_kernelINS1_18TensorListMetadataILi3EEENS1_24BinaryOpListAlphaFunctorIN3c107complexIfEELi3ELi2ELi2EEEJSt10multipliesIS8_ES8_EEEvT_T0_DpT1_ --------------------------
	.section	.nv.constant0._ZN2at6native55_GLOBAL__N__de093ff9_22_ForeachBinaryOpList_cu_a911ec4325multi_tensor_apply_kernelINS1_18TensorListMetadataILi3EEENS1_24BinaryOpListAlphaFunctorIN3c107complexIfEELi3ELi2ELi2EEEJSt10multipliesIS8_ES8_EEEvT_T0_DpT1_,"a",@progbits
	.sectionflags	@""
	.align	4
.nv.constant0._ZN2at6native55_GLOBAL__N__de093ff9_22_ForeachBinaryOpList_cu_a911ec4325multi_tensor_apply_kernelINS1_18TensorListMetadataILi3EEENS1_24BinaryOpListAlphaFunctorIN3c107complexIfEELi3ELi2ELi2EEEJSt10multipliesIS8_ES8_EEEvT_T0_DpT1_:
	.zero		3512


//--------------------- .nv.constant2._ZN2at6native55_GLOBAL__N__de093ff9_22_ForeachBinaryOpList_cu_a911ec4325multi_tensor_apply_kernelINS1_18TensorListMetadataILi3EEENS1_24BinaryOpListAlphaFunctorIN3c107complexIdEELi3ELi2ELi2EEEJSt10multipliesIS8_ES8_EEEvT_T0_DpT1_ --------------------------
	.section	.nv.constant2._ZN2at6native55_GLOBAL__N__de093ff9_22_ForeachBinaryOpList_cu_a911ec4325multi_tensor_apply_kernelINS1_18TensorListMetadataILi3EEENS1_24BinaryOpListAlphaFunctorIN3c107complexIdEELi3ELi2ELi2EEEJSt10multipliesIS8_ES8_EEEvT_T0_DpT1_,"a",@progbits
	.sectionflags	@""
	.align	4
.nv.constant2._ZN2at6native55_GLOBAL__N__de093ff9_22_ForeachBinaryOpList_cu_a911ec4325multi_tensor_apply_kernelINS1_18TensorListMetadataILi3EEENS1_24BinaryOpListAlphaFunctorIN3c107complexIdEELi3ELi2ELi2EEEJSt10multipliesIS8_ES8_EEEvT_T0_DpT1_:
        /*0000*/ 	.byte	0x40, 0x07, 0x00, 0x00, 0x00, 0x00, 0x00, 0x00


//--------------------- .nv.constant0._ZN2at6native55_GLOBAL__N__de093ff9_22_ForeachBinaryOpList_cu_a911ec4325multi_tensor_apply_kernelINS1_18TensorListMetadataILi3EEENS1_24BinaryOpListAlphaFunctorIN3c107complexIdEELi3ELi2ELi2EEEJSt10multipliesIS8_ES8_EEEvT_T0_DpT1_ --------------------------
	.section	.nv.constant0._ZN2at6native55_GLOBAL__N__de093ff9_22_ForeachBinaryOpList_cu_a911ec4325multi_tensor_apply_kernelINS1_18TensorListMetadataILi3EEENS1_24BinaryOpListAlphaFunctorIN3c107complexIdEELi3ELi2ELi2EEEJSt10multipliesIS8_ES8_EEEvT_T0_DpT1_,"a",@progbits
	.sectionflags	@""
	.align	4
.nv.constant0._ZN2at6native55_GLOBAL__N__de093ff9_22_ForeachBinaryOpList_cu_a911ec4325multi_tensor_apply_kernelINS1_18TensorListMetadataILi3EEENS1_24BinaryOpListAlphaFunctorIN3c107complexIdEELi3ELi2ELi2EEEJSt10multipliesIS8_ES8_EEEvT_T0_DpT1_:
	.zero		3520


//--------------------- .nv.constant2._ZN2at6native55_GLOBAL__N__de093ff9_22_ForeachBinaryOpList_cu_a911ec4325multi_tensor_apply_kernelINS1_18TensorListMetadataILi3EEENS1_24BinaryOpListAlphaFunctorIfLi3ELi2ELi2EEEJSt10multipliesIfEfEEEvT_T0_DpT1_ --------------------------
	.section	.nv.constant2._ZN2at6native55_GLOBAL__N__de093ff9_22_ForeachBinaryOpList_cu_a911ec4325multi_tensor_apply_kernelINS1_18TensorListMetadataILi3EEENS1_24BinaryOpListAlphaFunctorIfLi3ELi2ELi2EEEJSt10multipliesIfEfEEEvT_T0_DpT1_,"a",@progbits
	.sectionflags	@""
	.align	4
.nv.constant2._ZN2at6native55_GLOBAL__N__de093ff9_22_ForeachBinaryOpList_cu_a911ec4325multi_tensor_apply_kernelINS1_18TensorListMetadataILi3EEENS1_24BinaryOpListAlphaFunctorIfLi3ELi2ELi2EEEJSt10multipliesIfEfEEEvT_T0_DpT1_:
        /*0000*/ 	.byte	0x40, 0x07, 0x00, 0x00, 0x00, 0x00, 0x00, 0x00


//--------------------- .nv.constant0._ZN2at6native55_GLOBAL__N__de093ff9_22_ForeachBinaryOpList_cu_a911ec4325multi_tensor_apply_kernelINS1_18TensorListMetadataILi3EEENS1_24BinaryOpListAlphaFunctorIfLi3ELi2ELi2EEEJSt10multipliesIfEfEEEvT_T0_DpT1_ --------------------------
	.section	.nv.constant0._ZN2at6native55_GLOBAL__N__de093ff9_22_ForeachBinaryOpList_cu_a911ec4325multi_tensor_apply_kernelINS1_18TensorListMetadataILi3EEENS1_24BinaryOpListAlphaFunctorIfLi3ELi2ELi2EEEJSt10multipliesIfEfEEEvT_T0_DpT1_,"a",@progbits
	.sectionflags	@""
	.align	4
.nv.constant0._ZN2at6native55_GLOBAL__N__de093ff9_22_ForeachBinaryOpList_cu_a911ec4325multi_tensor_apply_kernelINS1_18TensorListMetadataILi3EEENS1_24BinaryOpListAlphaFunctorIfLi3ELi2ELi2EEEJSt10multipliesIfEfEEEvT_T0_DpT1_:
	.zero		3504


//--------------------- .nv.constant2._ZN2at6native55_GLOBAL__N__de093ff9_22_ForeachBinaryOpList_cu_a911ec4325multi_tensor_apply_kernelINS1_18TensorListMetadataILi3EEENS1_24BinaryOpListAlphaFunctorIdLi3ELi2ELi2EEEJSt10multipliesIdEdEEEvT_T0_DpT1_ --------------------------
	.section	.nv.constant2._ZN2at6native55_GLOBAL__N__de093ff9_22_ForeachBinaryOpList_cu_a911ec4325multi_tensor_apply_kernelINS1_18TensorListMetadataILi3EEENS1_24BinaryOpListAlphaFunctorIdLi3ELi2ELi2EEEJSt10multipliesIdEdEEEvT_T0_DpT1_,"a",@progbits
	.sectionflags	@""
	.align	4
.nv.constant2._ZN2at6native55_GLOBAL__N__de093ff9_22_ForeachBinaryOpList_cu_a911ec4325multi_tensor_apply_kernelINS1_18TensorListMetadataILi3EEENS1_24BinaryOpListAlphaFunctorIdLi3ELi2ELi2EEEJSt10multipliesIdEdEEEvT_T0_DpT1_:
        /*0000*/ 	.byte	0x40, 0x07, 0x00, 0x00, 0x00, 0x00, 0x00, 0x00


//--------------------- .nv.constant0._ZN2at6native55_GLOBAL__N__de093ff9_22_ForeachBinaryOpList_cu_a911ec4325multi_tensor_apply_kernelINS1_18TensorListMetadataILi3EEENS1_24BinaryOpListAlphaFunctorIdLi3ELi2ELi2EEEJSt10multipliesIdEdEEEvT_T0_DpT1_ --------------------------
	.section	.nv.constant0._ZN2at6native55_GLOBAL__N__de093ff9_22_ForeachBinaryOpList_cu_a911ec4325multi_tensor_apply_kernelINS1_18TensorListMetadataILi3EEENS1_24BinaryOpListAlphaFunctorIdLi3ELi2ELi2EEEJSt10multipliesIdEdEEEvT_T0_DpT1_,"a",@progbits
	.sectionflags	@""
	.align	4
.nv.constant0._ZN2at6native55_GLOBAL__N__de093ff9_22_ForeachBinaryOpList_cu_a911ec4325multi_tensor_apply_kernelINS1_18TensorListMetadataILi3EEENS1_24BinaryOpListAlphaFunctorIdLi3ELi2ELi2EEEJSt10multipliesIdEdEEEvT_T0_DpT1_:
	.zero		3512


//--------------------- .nv.constant2._ZN2at6native55_GLOBAL__N__de093ff9_22_ForeachBinaryOpList_cu_a911ec4325multi_tensor_apply_kernelINS1_18TensorListMetadataILi3EEENS1_24BinaryOpListAlphaFunctorIsLi3ELi2ELi2EEEJSt10multipliesIsEsEEEvT_T0_DpT1_ --------------------------
	.section	.nv.constant2._ZN2at6native55_GLOBAL__N__de093ff9_22_ForeachBinaryOpList_cu_a911ec4325multi_tensor_apply_kernelINS1_18TensorListMetadataILi3EEENS1_24BinaryOpListAlphaFunctorIsLi3ELi2ELi2EEEJSt10multipliesIsEsEEEvT_T0_DpT1_,"a",@progbits
	.sectionflags	@""
	.align	4
.nv.constant2._ZN2at6native55_GLOBAL__N__de093ff9_22_ForeachBinaryOpList_cu_a911ec4325multi_tensor_apply_kernelINS1_18TensorListMetadataILi3EEENS1_24BinaryOpListAlphaFunctorIsLi3ELi2ELi2EEEJSt10multipliesIsEsEEEvT_T0_DpT1_:
        /*0000*/ 	.byte	0x40, 0x07, 0x00, 0x00, 0x00, 0x00, 0x00, 0x00


//--------------------- .nv.constant0._ZN2at6native55_GLOBAL__N__de093ff9_22_ForeachBinaryOpList_cu_a911ec4325multi_tensor_apply_kernelINS1_18TensorListMetadataILi3EEENS1_24BinaryOpListAlphaFunctorIsLi3ELi2ELi2EEEJSt10multipliesIsEsEEEvT_T0_DpT1_ --------------------------
	.section	.nv.constant0._ZN2at6native55_GLOBAL__N__de093ff9_22_ForeachBinaryOpList_cu_a911ec4325multi_tensor_apply_kernelINS1_18TensorListMetadataILi3EEENS1_24BinaryOpListAlphaFunctorIsLi3ELi2ELi2EEEJSt10multipliesIsEsEEEvT_T0_DpT1_,"a",@progbits
	.sectionflags	@""
	.align	4
.nv.constant0._ZN2at6native55_GLOBAL__N__de093ff9_22_ForeachBinaryOpList_cu_a911ec4325multi_tensor_apply_kernelINS1_18TensorListMetadataILi3EEENS1_24BinaryOpListAlphaFunctorIsLi3ELi2ELi2EEEJSt10multipliesIsEsEEEvT_T0_DpT1_:
	.zero		3500


//--------------------- .nv.constant2._ZN2at6native55_GLOBAL__N__de093ff9_22_ForeachBinaryOpList_cu_a911ec4325multi_tensor_apply_kernelINS1_18TensorListMetadataILi3EEENS1_24BinaryOpListAlphaFunctorIlLi3ELi2ELi2EEEJSt10multipliesIlElEEEvT_T0_DpT1_ --------------------------
	.section	.nv.constant2._ZN2at6native55_GLOBAL__N__de093ff9_22_ForeachBinaryOpList_cu_a911ec4325multi_tensor_apply_kernelINS1_18TensorListMetadataILi3EEENS1_24BinaryOpListAlphaFunctorIlLi3ELi2ELi2EEEJSt10multipliesIlElEEEvT_T0_DpT1_,"a",@progbits
	.sectionflags	@""
	.align	4
.nv.constant2._ZN2at6native55_GLOBAL__N__de093ff9_22_ForeachBinaryOpList_cu_a911ec4325multi_tensor_apply_kernelINS1_18TensorListMetadataILi3EEENS1_24BinaryOpListAlphaFunctorIlLi3ELi2ELi2EEEJSt10multipliesIlElEEEvT_T0_DpT1_:
        /*0000*/ 	.byte	0x40, 0x07, 0x00, 0x00, 0x00, 0x00, 0x00, 0x00


//--------------------- .nv.constant0._ZN2at6native55_GLOBAL__N__de093ff9_22_ForeachBinaryOpList_cu_a911ec4325multi_tensor_apply_kernelINS1_18TensorListMetadataILi3EEENS1_24BinaryOpListAlphaFunctorIlLi3ELi2ELi2EEEJSt10multipliesIlElEEEvT_T0_DpT1_ --------------------------
	.section	.nv.constant0._ZN2at6native55_GLOBAL__N__de093ff9_22_ForeachBinaryOpList_cu_a911ec4325multi_tensor_apply_kernelINS1_18TensorListMetadataILi3EEENS1_24BinaryOpListAlphaFunctorIlLi3ELi2ELi2EEEJSt10multipliesIlElEEEvT_T0_DpT1_,"a",@progbits
	.sectionflags	@""
	.align	4
.nv.constant0._ZN2at6native55_GLOBAL__N__de093ff9_22_ForeachBinaryOpList_cu_a911ec4325multi_tensor_apply_kernelINS1_18TensorListMetadataILi3EEENS1_24BinaryOpListAlphaFunctorIlLi3ELi2ELi2EEEJSt10multipliesIlElEEEvT_T0_DpT1_:
	.zero		3512


//--------------------- .nv.constant2._ZN2at6native55_GLOBAL__N__de093ff9_22_ForeachBinaryOpList_cu_a911ec4325multi_tensor_apply_kernelINS1_18TensorListMetadataILi3EEENS1_24BinaryOpListAlphaFunctorIiLi3ELi2ELi2EEEJSt10multipliesIiEiEEEvT_T0_DpT1_ --------------------------
	.section	.nv.constant2._ZN2at6native55_GLOBAL__N__de093ff9_22_ForeachBinaryOpList_cu_a911ec4325multi_tensor_apply_kernelINS1_18TensorListMetadataILi3EEENS1_24BinaryOpListAlphaFunctorIiLi3ELi2ELi2EEEJSt10multipliesIiEiEEEvT_T0_DpT1_,"a",@progbits
	.sectionflags	@""
	.align	4
.nv.constant2._ZN2at6native55_GLOBAL__N__de093ff9_22_ForeachBinaryOpList_cu_a911ec4325multi_tensor_apply_kernelINS1_18TensorListMetadataILi3EEENS1_24BinaryOpListAlphaFunctorIiLi3ELi2ELi2EEEJSt10multipliesIiEiEEEvT_T0_DpT1_:
        /*0000*/ 	.byte	0x40, 0x07, 0x00, 0x00, 0x00, 0x00, 0x00, 0x00


//--------------------- .nv.constant0._ZN2at6native55_GLOBAL__N__de093ff9_22_ForeachBinaryOpList_cu_a911ec4325multi_tensor_apply_kernelINS1_18TensorListMetadataILi3EEENS1_24BinaryOpListAlphaFunctorIiLi3ELi2ELi2EEEJSt10multipliesIiEiEEEvT_T0_DpT1_ --------------------------
	.section	.nv.constant0._ZN2at6native55_GLOBAL__N__de093ff9_22_ForeachBinaryOpList_cu_a911ec4325multi_tensor_apply_kernelINS1_18TensorListMetadataILi3EEENS1_24BinaryOpListAlphaFunctorIiLi3ELi2ELi2EEEJSt10multipliesIiEiEEEvT_T0_DpT1_,"a",@progbits
	.sectionflags	@""
	.align	4
.nv.constant0._ZN2at6native55_GLOBAL__N__de093ff9_22_ForeachBinaryOpList_cu_a911ec4325multi_tensor_apply_kernelINS1_18TensorListMetadataILi3EEENS1_24BinaryOpListAlphaFunctorIiLi3ELi2ELi2EEEJSt10multipliesIiEiEEEvT_T0_DpT1_:
	.zero		3504


//--------------------- .nv.constant2._ZN2at6native55_GLOBAL__N__de093ff9_22_ForeachBinaryOpList_cu_a911ec4325multi_tensor_apply_kernelINS1_18TensorListMetadataILi3EEENS1_24BinaryOpListAlphaFunctorIaLi3ELi2ELi2EEEJSt10multipliesIaEaEEEvT_T0_DpT1_ --------------------------
	.section	.nv.constant2._ZN2at6native55_GLOBAL__N__de093ff9_22_ForeachBinaryOpList_cu_a911ec4325multi_tensor_apply_kernelINS1_18TensorListMetadataILi3EEENS1_24BinaryOpListAlphaFunctorIaLi3ELi2ELi2EEEJSt10multipliesIaEaEEEvT_T0_DpT1_,"a",@progbits
	.sectionflags	@""
	.align	4
.nv.constant2._ZN2at6native55_GLOBAL__N__de093ff9_22_ForeachBinaryOpList_cu_a911ec4325multi_tensor_apply_kernelINS1_18TensorListMetadataILi3EEENS1_24BinaryOpListAlphaFunctorIaLi3ELi2ELi2EEEJSt10multipliesIaEaEEEvT_T0_DpT1_:
        /*0000*/ 	.byte	0x40, 0x07, 0x00, 0x00, 0x00, 0x00, 0x00, 0x00


//--------------------- .nv.constant0._ZN2at6native55_GLOBAL__N__de093ff9_22_ForeachBinaryOpList_cu_a911ec4325multi_tensor_apply_kernelINS1_18TensorListMetadataILi3EEENS1_24BinaryOpListAlphaFunctorIaLi3ELi2ELi2EEEJSt10multipliesIaEaEEEvT_T0_DpT1_ --------------------------
	.section	.nv.constant0._ZN2at6native55_GLOBAL__N__de093ff9_22_ForeachBinaryOpList_cu_a911ec4325multi_tensor_apply_kernelINS1_18TensorListMetadataILi3EEENS1_24BinaryOpListAlphaFunctorIaLi3ELi2ELi2EEEJSt10multipliesIaEaEEEvT_T0_DpT1_,"a",@progbits
	.sectionflags	@""
	.align	4
.nv.constant0._ZN2at6native55_GLOBAL__N__de093ff9_22_ForeachBinaryOpList_cu_a911ec4325multi_tensor_apply_kernelINS1_18TensorListMetadataILi3EEENS1_24BinaryOpListAlphaFunctorIaLi3ELi2ELi2EEEJSt10multipliesIaEaEEEvT_T0_DpT1_:
	.zero		3499


//--------------------- .nv.constant2._ZN2at6native55_GLOBAL__N__de093ff9_22_ForeachBinaryOpList_cu_a911ec4325multi_tensor_apply_kernelINS1_18TensorListMetadataILi3EEENS1_24BinaryOpListAlphaFunctorIhLi3ELi2ELi2EEEJSt10multipliesIhEhEEEvT_T0_DpT1_ --------------------------
	.section	.nv.constant2._ZN2at6native55_GLOBAL__N__de093ff9_22_ForeachBinaryOpList_cu_a911ec4325multi_tensor_apply_kernelINS1_18TensorListMetadataILi3EEENS1_24BinaryOpListAlphaFunctorIhLi3ELi2ELi2EEEJSt10multipliesIhEhEEEvT_T0_DpT1_,"a",@progbits
	.sectionflags	@""
	.align	4
.nv.constant2._ZN2at6native55_GLOBAL__N__de093ff9_22_ForeachBinaryOpList_cu_a911ec4325multi_tensor_apply_kernelINS1_18TensorListMetadataILi3EEENS1_24BinaryOpListAlphaFunctorIhLi3ELi2ELi2EEEJSt10multipliesIhEhEEEvT_T0_DpT1_:
        /*0000*/ 	.byte	0x40, 0x07, 0x00, 0x00, 0x00, 0x00, 0x00, 0x00


//--------------------- .nv.constant0._ZN2at6native55_GLOBAL__N__de093ff9_22_ForeachBinaryOpList_cu_a911ec4325multi_tensor_apply_kernelINS1_18TensorListMetadataILi3EEENS1_24BinaryOpListAlphaFunctorIhLi3ELi2ELi2EEEJSt10multipliesIhEhEEEvT_T0_DpT1_ --------------------------
	.section	.nv.constant0._ZN2at6native55_GLOBAL__N__de093ff9_22_ForeachBinaryOpList_cu_a911ec4325multi_tensor_apply_kernelINS1_18TensorListMetadataILi3EEENS1_24BinaryOpListAlphaFunctorIhLi3ELi2ELi2EEEJSt10multipliesIhEhEEEvT_T0_DpT1_,"a",@progbits
	.sectionflags	@""
	.align	4
.nv.constant0._ZN2at6native55_GLOBAL__N__de093ff9_22_ForeachBinaryOpList_cu_a911ec4325multi_tensor_apply_kernelINS1_18TensorListMetadataILi3EEENS1_24BinaryOpListAlphaFunctorIhLi3ELi2ELi2EEEJSt10multipliesIhEhEEEvT_T0_DpT1_:
	.zero		3499


//--------------------- .nv.constant2._ZN2at6native55_GLOBAL__N__de093ff9_22_ForeachBinaryOpList_cu_a911ec4325multi_tensor_apply_kernelINS1_18TensorListMetadataILi2EEENS1_24BinaryOpListAlphaFunctorIN3c104HalfELi2ELi2ELi0EEEJSt10multipliesIfEfEEEvT_T0_DpT1_ --------------------------
	.section	.nv.constant2._ZN2at6native55_GLOBAL__N__de093ff9_22_ForeachBinaryOpList_cu_a911ec4325multi_tensor_apply_kernelINS1_18TensorListMetadataILi2EEENS1_24BinaryOpListAlphaFunctorIN3c104HalfELi2ELi2ELi0EEEJSt10multipliesIfEfEEEvT_T0_DpT1_,"a",@progbits
	.sectionflags	@""
	.align	4
.nv.constant2._ZN2at6native55_GLOBAL__N__de093ff9_22_ForeachBinaryOpList_cu_a911ec4325multi_tensor_apply_kernelINS1_18TensorListMetadataILi2EEENS1_24BinaryOpListAlphaFunctorIN3c104HalfELi2ELi2ELi0EEEJSt10multipliesIfEfEEEvT_T0_DpT1_:
        /*0000*/ 	.byte	0x40, 0x07, 0x00, 0x00, 0x00, 0x00, 0x00, 0x00


//--------------------- .nv.constant0._ZN2at6native55_GLOBAL__N__de093ff9_22_ForeachBinaryOpList_cu_a911ec4325multi_tensor_apply_kernelINS1_18TensorListMetadataILi2EEENS1_24BinaryOpListAlphaFunctorIN3c104HalfELi2ELi2ELi0EEEJSt10multipliesIfEfEEEvT_T0_DpT1_ --------------------------
	.section	.nv.constant0._ZN2at6native55_GLOBAL__N__de093ff9_22_ForeachBinaryOpList_cu_a911ec4325multi_tensor_apply_kernelINS1_18TensorListMetadataILi2EEENS1_24BinaryOpListAlphaFunctorIN3c104HalfELi2ELi2ELi0EEEJSt10multipliesIfEfEEEvT_T0_DpT1_,"a",@progbits
	.sectionflags	@""
	.align	4
.nv.constant0._ZN2at6native55_GLOBAL__N__de093ff9_22_ForeachBinaryOpList_cu_a911ec4325multi_tensor_apply_kernelINS1_18TensorListMetadataILi2EEENS1_24BinaryOpListAlphaFunctorIN3c104HalfELi2ELi2ELi0EEEJSt10multipliesIfEfEEEvT_T0_DpT1_:
	.zero		3504


//--------------------- .nv.constant2._ZN2at6native55_GLOBAL__N__de093ff9_22_ForeachBinaryOpList_cu_a911ec4325multi_tensor_apply_kernelINS1_18TensorListMetadataILi2EEENS1_24BinaryOpListAlphaFunctorIN3c108BFloat16ELi2ELi2ELi0EEEJSt10multipliesIfEfEEEvT_T0_DpT1_ --------------------------
	.section	.nv.constant2._ZN2at6native55_GLOBAL__N__de093ff9_22_ForeachBinaryOpList_cu_a911ec4325multi_tensor_apply_kernelINS1_18TensorListMetadataILi2EEENS1_24BinaryOpListAlphaFunctorIN3c108BFloat16ELi2ELi2ELi0EEEJSt10multipliesIfEfEEEvT_T0_DpT1_,"a",@progbits
	.sectionflags	@""
	.align	4
.nv.constant2._ZN2at6native55_GLOBAL__N__de093ff9_22_ForeachBinaryOpList_cu_a911ec4325multi_tensor_apply_kernelINS1_18TensorListMetadataILi2EEENS1_24BinaryOpListAlphaFunctorIN3c108BFloat16ELi2ELi2ELi0EEEJSt10multipliesIfEfEEEvT_T0_DpT1_:
        /*0000*/ 	.byte	0x40, 0x07, 0x00, 0x00, 0x00, 0x00, 0x00, 0x00


//--------------------- .nv.constant0._ZN2at6native55_GLOBAL__N__de093ff9_22_ForeachBinaryOpList_cu_a911ec4325multi_tensor_apply_kernelINS1_18TensorListMetadataILi2EEENS1_24BinaryOpListAlphaFunctorIN3c108BFloat16ELi2ELi2ELi0EEEJSt10multipliesIfEfEEEvT_T0_DpT1_ --------------------------
	.section	.nv.constant0._ZN2at6native55_GLOBAL__N__de093ff9_22_ForeachBinaryOpList_cu_a911ec4325multi_tensor_apply_kernelINS1_18TensorListMetadataILi2EEENS1_24BinaryOpListAlphaFunctorIN3c108BFloat16ELi2ELi2ELi0EEEJSt10multipliesIfEfEEEvT_T0_DpT1_,"a",@progbits
	.sectionflags	@""
	.align	4
.nv.constant0._ZN2at6native55_GLOBAL__N__de093ff9_22_ForeachBinaryOpList_cu_a911ec4325multi_tensor_apply_kernelINS1_18TensorListMetadataILi2EEENS1_24BinaryOpListAlphaFunctorIN3c108BFloat16ELi2ELi2ELi0EEEJSt10multipliesIfEfEEEvT_T0_DpT1_:
	.zero		3504


//--------------------- .nv.constant2._ZN2at6native55_GLOBAL__N__de093ff9_22_ForeachBinaryOpList_cu_a911ec4325multi_tensor_apply_kernelINS1_18TensorListMetadataILi2EEENS1_24BinaryOpListAlphaFunctorIbLi2ELi2ELi0EEEJSt10multipliesIbEbEEEvT_T0_DpT1_ --------------------------
	.section	.nv.constant2._ZN2at6native55_GLOBAL__N__de093ff9_22_ForeachBinaryOpList_cu_a911ec4325multi_tensor_apply_kernelINS1_18TensorListMetadataILi2EEENS1_24BinaryOpListAlphaFunctorIbLi2ELi2ELi0EEEJSt10multipliesIbEbEEEvT_T0_DpT1_,"a",@progbits
	.sectionflags	@""
	.align	4
.nv.constant2._ZN2at6native55_GLOBAL__N__de093ff9_22_ForeachBinaryOpList_cu_a911ec4325multi_tensor_apply_kernelINS1_18TensorListMetadataILi2EEENS1_24BinaryOpListAlphaFunctorIbLi2ELi2ELi0EEEJSt10multipliesIbEbEEEvT_T0_DpT1_:
        /*0000*/ 	.byte	0x40, 0x07, 0x00, 0x00, 0x00, 0x00, 0x00, 0x00


//--------------------- .nv.constant0._ZN2at6native55_GLOBAL__N__de093ff9_22_ForeachBinaryOpList_cu_a911ec4325multi_tensor_apply_kernelINS1_18TensorListMetadataILi2EEENS1_24BinaryOpListAlphaFunctorIbLi2ELi2ELi0EEEJSt10multipliesIbEbEEEvT_T0_DpT1_ --------------------------
	.section	.nv.constant0._ZN2at6native55_GLOBAL__N__de093ff9_22_ForeachBinaryOpList_cu_a911ec4325multi_tensor_apply_kernelINS1_18TensorListMetadataILi2EEENS1_24BinaryOpListAlphaFunctorIbLi2ELi2ELi0EEEJSt10multipliesIbEbEEEvT_T0_DpT1_,"a",@progbits
	.sectionflags	@""
	.align	4
.nv.constant0._ZN2at6native55_GLOBAL__N__de093ff9_22_ForeachBinaryOpList_cu_a911ec4325multi_tensor_apply_kernelINS1_18TensorListMetadataILi2EEENS1_24BinaryOpListAlphaFunctorIbLi2ELi2ELi0EEEJSt10multipliesIbEbEEEvT_T0_DpT1_:
	.zero		3499


//--------------------- .nv.constant2._ZN2at6native55_GLOBAL__N__de093ff9_22_ForeachBinaryOpList_cu_a911ec4325multi_tensor_apply_kernelINS1_18TensorListMetadataILi2EEENS1_24BinaryOpListAlphaFunctorIN3c107complexIfEELi2ELi2ELi0EEEJSt10multipliesIS8_ES8_EEEvT_T0_DpT1_ --------------------------
	.section	.nv.constant2._ZN2at6native55_GLOBAL__N__de093ff9_22_ForeachBinaryOpList_cu_a911ec4325multi_tensor_apply_kernelINS1_18TensorListMetadataILi2EEENS1_24BinaryOpListAlphaFunctorIN3c107complexIfEELi2ELi2ELi0EEEJSt10multipliesIS8_ES8_EEEvT_T0_DpT1_,"a",@progbits
	.sectionflags	@""
	.align	4
.nv.constant2._ZN2at6native55_GLOBAL__N__de093ff9_22_ForeachBinaryOpList_cu_a911ec4325multi_tensor_apply_kernelINS1_18TensorListMetadataILi2EEENS1_24BinaryOpListAlphaFunctorIN3c107complexIfEELi2ELi2ELi0EEEJSt10multipliesIS8_ES8_EEEvT_T0_DpT1_:
        /*0000*/ 	.byte	0x40, 0x07, 0x00, 0x00, 0x00, 0x00, 0x00, 0x00


//--------------------- .nv.constant0._ZN2at6native55_GLOBAL__N__de093ff9_22_ForeachBinaryOpList_cu_a911ec4325multi_tensor_apply_kernelINS1_18TensorListMetadataILi2EEENS1_24BinaryOpListAlphaFunctorIN3c107complexIfEELi2ELi2ELi0EEEJSt10multipliesIS8_ES8_EEEvT_T0_DpT1_ --------------------------
	.section	.nv.constant0._ZN2at6native55_GLOBAL__N__de093ff9_22_ForeachBinaryOpList_cu_a911ec4325multi_tensor_apply_kernelINS1_18TensorListMetadataILi2EEENS1_24BinaryOpListAlphaFunctorIN3c107complexIfEELi2ELi2ELi0EEEJSt10multipliesIS8_ES8_EEEvT_T0_DpT1_,"a",@progbits
	.sectionflags	@""
	.align	4
.nv.constant0._ZN2at6native55_GLOBAL__N__de093ff9_22_ForeachBinaryOpList_cu_a911ec4325multi_tensor_apply_kernelINS1_18TensorListMetadataILi2EEENS1_24BinaryOpListAlphaFunctorIN3c107complexIfEELi2ELi2ELi0EEEJSt10multipliesIS8_ES8_EEEvT_T0_DpT1_:
	.zero		3512


//--------------------- .nv.constant2._ZN2at6native55_GLOBAL__N__de093ff9_22_ForeachBinaryOpList_cu_a911ec4325multi_tensor_apply_kernelINS1_18TensorListMetadataILi2EEENS1_24BinaryOpListAlphaFunctorIN3c107complexIdEELi2ELi2ELi0EEEJSt10multipliesIS8_ES8_EEEvT_T0_DpT1_ --------------------------
	.section	.nv.constant2._ZN2at6native55_GLOBAL__N__de093ff9_22_ForeachBinaryOpList_cu_a911ec4325multi_tensor_apply_kernelINS1_18TensorListMetadataILi2EEENS1_24BinaryOpListAlphaFunctorIN3c107complexIdEELi2ELi2ELi0EEEJSt10multipliesIS8_ES8_EEEvT_T0_DpT1_,"a",@progbits
	.sectionflags	@""
	.align	4
.nv.constant2._ZN2at6native55_GLOBAL__N__de093ff9_22_ForeachBinaryOpList_cu_a911ec4325multi_tensor_apply_kernelINS1_18TensorListMetadataILi2EEENS1_24BinaryOpListAlphaFunctorIN3c107complexIdEELi2ELi2ELi0EEEJSt10multipliesIS8_ES8_EEEvT_T0_DpT1_:
        /*0000*/ 	.byte	0x40, 0x07, 0x00, 0x00, 0x00, 0x00, 0x00, 0x00


//--------------------- .nv.constant0._ZN2at6native55_GLOBAL__N__de093ff9_22_ForeachBinaryOpList_cu_a911ec4325multi_tensor_apply_kernelINS1_18TensorListMetadataILi2EEENS1_24BinaryOpListAlphaFunctorIN3c107complexIdEELi2ELi2ELi0EEEJSt10multipliesIS8_ES8_EEEvT_T0_DpT1_ --------------------------
	.section	.nv.constant0._ZN2at6native55_GLOBAL__N__de093ff9_22_ForeachBinaryOpList_cu_a911ec4325multi_tensor_apply_kernelINS1_18TensorListMetadataILi2EEENS1_24BinaryOpListAlphaFunctorIN3c107complexIdEELi2ELi2ELi0EEEJSt10multipliesIS8_ES8_EEEvT_T0_DpT1_,"a",@progbits
	.sectionflags	@""
	.align	4
.nv.constant0._ZN2at6native55_GLOBAL__N__de093ff9_22_ForeachBinaryOpList_cu_a911ec4325multi_tensor_apply_kernelINS1_18TensorListMetadataILi2EEENS1_24BinaryOpListAlphaFunctorIN3c107complexIdEELi2ELi2ELi0EEEJSt10multipliesIS8_ES8_EEEvT_T0_DpT1_:
	.zero		3520


//--------------------- .nv.constant2._ZN2at6native55_GLOBAL__N__de093ff9_22_ForeachBinaryOpList_cu_a911ec4325multi_tensor_apply_kernelINS1_18TensorListMetadataILi2EEENS1_24BinaryOpListAlphaFunctorIfLi2ELi2ELi0EEEJSt10multipliesIfEfEEEvT_T0_DpT1_ --------------------------
	.section	.nv.constant2._ZN2at6native55_GLOBAL__N__de093ff9_22_ForeachBinaryOpList_cu_a911ec4325multi_tensor_apply_kernelINS1_18TensorListMetadataILi2EEENS1_24BinaryOpListAlphaFunctorIfLi2ELi2ELi0EEEJSt10multipliesIfEfEEEvT_T0_DpT1_,"a",@progbits
	.sectionflags	@""
	.align	4
.nv.constant2._ZN2at6native55_GLOBAL__N__de093ff9_22_ForeachBinaryOpList_cu_a911ec4325multi_tensor_apply_kernelINS1_18TensorListMetadataILi2EEENS1_24BinaryOpListAlphaFunctorIfLi2ELi2ELi0EEEJSt10multipliesIfEfEEEvT_T0_DpT1_:
        /*0000*/ 	.byte	0x40, 0x07, 0x00, 0x00, 0x00, 0x00, 0x00, 0x00


//--------------------- .nv.constant0._ZN2at6native55_GLOBAL__N__de093ff9_22_ForeachBinaryOpList_cu_a911ec4325multi_tensor_apply_kernelINS1_18TensorListMetadataILi2EEENS1_24BinaryOpListAlphaFunctorIfLi2ELi2ELi0EEEJSt10multipliesIfEfEEEvT_T0_DpT1_ --------------------------
	.section	.nv.constant0._ZN2at6native55_GLOBAL__N__de093ff9_22_ForeachBinaryOpList_cu_a911ec4325multi_tensor_apply_kernelINS1_18TensorListMetadataILi2EEENS1_24BinaryOpListAlphaFunctorIfLi2ELi2ELi0EEEJSt10multipliesIfEfEEEvT_T0_DpT1_,"a",@progbits
	.sectionflags	@""
	.align	4
.nv.constant0._ZN2at6native55_GLOBAL__N__de093ff9_22_ForeachBinaryOpList_cu_a911ec4325multi_tensor_apply_kernelINS1_18TensorListMetadataILi2EEENS1_24BinaryOpListAlphaFunctorIfLi2ELi2ELi0EEEJSt10multipliesIfEfEEEvT_T0_DpT1_:
	.zero		3504


//--------------------- .nv.constant2._ZN2at6native55_GLOBAL__N__de093ff9_22_ForeachBinaryOpList_cu_a911ec4325multi_tensor_apply_kernelINS1_18TensorListMetadataILi2EEENS1_24BinaryOpListAlphaFunctorIdLi2ELi2ELi0EEEJSt10multipliesIdEdEEEvT_T0_DpT1_ --------------------------
	.section	.nv.constant2._ZN2at6native55_GLOBAL__N__de093ff9_22_ForeachBinaryOpList_cu_a911ec4325multi_tensor_apply_kernelINS1_18TensorListMetadataILi2EEENS1_24BinaryOpListAlphaFunctorIdLi2ELi2ELi0EEEJSt10multipliesIdEdEEEvT_T0_DpT1_,"a",@progbits
	.sectionflags	@""
	.align	4
.nv.constant2._ZN2at6native55_GLOBAL__N__de093ff9_22_ForeachBinaryOpList_cu_a911ec4325multi_tensor_apply_kernelINS1_18TensorListMetadataILi2EEENS1_24BinaryOpListAlphaFunctorIdLi2ELi2ELi0EEEJSt10multipliesIdEdEEEvT_T0_DpT1_:
        /*0000*/ 	.byte	0x40, 0x07, 0x00, 0x00, 0x00, 0x00, 0x00, 0x00


//--------------------- .nv.constant0._ZN2at6native55_GLOBAL__N__de093ff9_22_ForeachBinaryOpList_cu_a911ec4325multi_tensor_apply_kernelINS1_18TensorListMetadataILi2EEENS1_24BinaryOpListAlphaFunctorIdLi2ELi2ELi0EEEJSt10multipliesIdEdEEEvT_T0_DpT1_ --------------------------
	.section	.nv.constant0._ZN2at6native55_GLOBAL__N__de093ff9_22_ForeachBinaryOpList_cu_a911ec4325multi_tensor_apply_kernelINS1_18TensorListMetadataILi2EEENS1_24BinaryOpListAlphaFunctorIdLi2ELi2ELi0EEEJSt10multipliesIdEdEEEvT_T0_DpT1_,"a",@progbits
	.sectionflags	@""
	.align	4
.nv.constant0._ZN2at6native55_GLOBAL__N__de093ff9_22_ForeachBinaryOpList_cu_a911ec4325multi_tensor_apply_kernelINS1_18TensorListMetadataILi2EEENS1_24BinaryOpListAlphaFunctorIdLi2ELi2ELi0EEEJSt10multipliesIdEdEEEvT_T0_DpT1_:
	.zero		3512


//--------------------- .nv.constant2._ZN2at6native55_GLOBAL__N__de093ff9_22_ForeachBinaryOpList_cu_a911ec4325multi_tensor_apply_kernelINS1_18TensorListMetadataILi2EEENS1_24BinaryOpListAlphaFunctorIsLi2ELi2ELi0EEEJSt10multipliesIsEsEEEvT_T0_DpT1_ --------------------------
	.section	.nv.constant2._ZN2at6native55_GLOBAL__N__de093ff9_22_ForeachBinaryOpList_cu_a911ec4325multi_tensor_apply_kernelINS1_18TensorListMetadataILi2EEENS1_24BinaryOpListAlphaFunctorIsLi2ELi2ELi0EEEJSt10multipliesIsEsEEEvT_T0_DpT1_,"a",@progbits
	.sectionflags	@""
	.align	4
.nv.constant2._ZN2at6native55_GLOBAL__N__de093ff9_22_ForeachBinaryOpList_cu_a911ec4325multi_tensor_apply_kernelINS1_18TensorListMetadataILi2EEENS1_24BinaryOpListAlphaFunctorIsLi2ELi2ELi0EEEJSt10multipliesIsEsEEEvT_T0_DpT1_:
        /*0000*/ 	.byte	0x40, 0x07, 0x00, 0x00, 0x00, 0x00, 0x00, 0x00


//--------------------- .nv.constant0._ZN2at6native55_GLOBAL__N__de093ff9_22_ForeachBinaryOpList_cu_a911ec4325multi_tensor_apply_kernelINS1_18TensorListMetadataILi2EEENS1_24BinaryOpListAlphaFunctorIsLi2ELi2ELi0EEEJSt10multipliesIsEsEEEvT_T0_DpT1_ --------------------------
	.section	.nv.constant0._ZN2at6native55_GLOBAL__N__de093ff9_22_ForeachBinaryOpList_cu_a911ec4325multi_tensor_apply_kernelINS1_18TensorListMetadataILi2EEENS1_24BinaryOpListAlphaFunctorIsLi2ELi2ELi0EEEJSt10multipliesIsEsEEEvT_T0_DpT1_,"a",@progbits
	.sectionflags	@""
	.align	4
.nv.constant0._ZN2at6native55_GLOBAL__N__de093ff9_22_ForeachBinaryOpList_cu_a911ec4325multi_tensor_apply_kernelINS1_18TensorListMetadataILi2EEENS1_24BinaryOpListAlphaFunctorIsLi2ELi2ELi0EEEJSt10multipliesIsEsEEEvT_T0_DpT1_:
	.zero		3500


//--------------------- .nv.constant2._ZN2at6native55_GLOBAL__N__de093ff9_22_ForeachBinaryOpList_cu_a911ec4325multi_tensor_apply_kernelINS1_18TensorListMetadataILi2EEENS1_24BinaryOpListAlphaFunctorIlLi2ELi2ELi0EEEJSt10multipliesIlElEEEvT_T0_DpT1_ --------------------------
	.section	.nv.constant2._ZN2at6native55_GLOBAL__N__de093ff9_22_ForeachBinaryOpList_cu_a911ec4325multi_tensor_apply_kernelINS1_18TensorListMetadataILi2EEENS1_24BinaryOpListAlphaFunctorIlLi2ELi2ELi0EEEJSt10multipliesIlElEEEvT_T0_DpT1_,"a",@progbits
	.sectionflags	@""
	.align	4
.nv.constant2._ZN2at6native55_GLOBAL__N__de093ff9_22_ForeachBinaryOpList_cu_a911ec4325multi_tensor_apply_kernelINS1_18TensorListMetadataILi2EEENS1_24BinaryOpListAlphaFunctorIlLi2ELi2ELi0EEEJSt10multipliesIlElEEEvT_T0_DpT1_:
        /*0000*/ 	.byte	0x40, 0x07, 0x00, 0x00, 0x00, 0x00, 0x00, 0x00


//--------------------- .nv.constant0._ZN2at6native55_GLOBAL__N__de093ff9_22_ForeachBinaryOpList_cu_a911ec4325multi_tensor_apply_kernelINS1_18TensorListMetadataILi2EEENS1_24BinaryOpListAlphaFunctorIlLi2ELi2ELi0EEEJSt10multipliesIlElEEEvT_T0_DpT1_ --------------------------
	.section	.nv.constant0._ZN2at6native55_GLOBAL__N__de093ff9_22_ForeachBinaryOpList_cu_a911ec4325multi_tensor_apply_kernelINS1_18TensorListMetadataILi2EEENS1_24BinaryOpListAlphaFunctorIlLi2ELi2ELi0EEEJSt10multipliesIlElEEEvT_T0_DpT1_,"a",@progbits
	.sectionflags	@""
	.align	4
.nv.constant0._ZN2at6native55_GLOBAL__N__de093ff9_22_ForeachBinaryOpList_cu_a911ec4325multi_tensor_apply_kernelINS1_18TensorListMetadataILi2EEENS1_24BinaryOpListAlphaFunctorIlLi2ELi2ELi0EEEJSt10multipliesIlElEEEvT_T0_DpT1_:
	.zero		3512


//--------------------- .nv.constant2._ZN2at6native55_GLOBAL__N__de093ff9_22_ForeachBinaryOpList_cu_a911ec4325multi_tensor_apply_kernelINS1_18TensorListMetadataILi2EEENS1_24BinaryOpListAlphaFunctorIiLi2ELi2ELi0EEEJSt10multipliesIiEiEEEvT_T0_DpT1_ --------------------------
	.section	.nv.constant2._ZN2at6native55_GLOBAL__N__de093ff9_22_ForeachBinaryOpList_cu_a911ec4325multi_tensor_apply_kernelINS1_18TensorListMetadataILi2EEENS1_24BinaryOpListAlphaFunctorIiLi2ELi2ELi0EEEJSt10multipliesIiEiEEEvT_T0_DpT1_,"a",@progbits
	.sectionflags	@""
	.align	4
.nv.constant2._ZN2at6native55_GLOBAL__N__de093ff9_22_ForeachBinaryOpList_cu_a911ec4325multi_tensor_apply_kernelINS1_18TensorListMetadataILi2EEENS1_24BinaryOpListAlphaFunctorIiLi2ELi2ELi0EEEJSt10multipliesIiEiEEEvT_T0_DpT1_:
        /*0000*/ 	.byte	0x40, 0x07, 0x00, 0x00, 0x00, 0x00, 0x00, 0x00


//--------------------- .nv.constant0._ZN2at6native55_GLOBAL__N__de093ff9_22_ForeachBinaryOpList_cu_a911ec4325multi_tensor_apply_kernelINS1_18TensorListMetadataILi2EEENS1_24BinaryOpListAlphaFunctorIiLi2ELi2ELi0EEEJSt10multipliesIiEiEEEvT_T0_DpT1_ --------------------------
	.section	.nv.constant0._ZN2at6native55_GLOBAL__N__de093ff9_22_ForeachBinaryOpList_cu_a911ec4325multi_tensor_apply_kernelINS1_18TensorListMetadataILi2EEENS1_24BinaryOpListAlphaFunctorIiLi2ELi2ELi0EEEJSt10multipliesIiEiEEEvT_T0_DpT1_,"a",@progbits
	.sectionflags	@""
	.align	4
.nv.constant0._ZN2at6native55_GLOBAL__N__de093ff9_22_ForeachBinaryOpList_cu_a911ec4325multi_tensor_apply_kernelINS1_18TensorListMetadataILi2EEENS1_24BinaryOpListAlphaFunctorIiLi2ELi2ELi0EEEJSt10multipliesIiEiEEEvT_T0_DpT1_:
	.zero		3504


//--------------------- .nv.constant2._ZN2at6native55_GLOBAL__N__de093ff9_22_ForeachBinaryOpList_cu_a911ec4325multi_tensor_apply_kernelINS1_18TensorListMetadataILi2EEENS1_24BinaryOpListAlphaFunctorIaLi2ELi2ELi0EEEJSt10multipliesIaEaEEEvT_T0_DpT1_ --------------------------
	.section	.nv.constant2._ZN2at6native55_GLOBAL__N__de093ff9_22_ForeachBinaryOpList_cu_a911ec4325multi_tensor_apply_kernelINS1_18TensorListMetadataILi2EEENS1_24BinaryOpListAlphaFunctorIaLi2ELi2ELi0EEEJSt10multipliesIaEaEEEvT_T0_DpT1_,"a",@progbits
	.sectionflags	@""
	.align	4
.nv.constant2._ZN2at6native55_GLOBAL__N__de093ff9_22_ForeachBinaryOpList_cu_a911ec4325multi_tensor_apply_kernelINS1_18TensorListMetadataILi2EEENS1_24BinaryOpListAlphaFunctorIaLi2ELi2ELi0EEEJSt10multipliesIaEaEEEvT_T0_DpT1_:
        /*0000*/ 	.byte	0x40, 0x07, 0x00, 0x00, 0x00, 0x00, 0x00, 0x00


//--------------------- .nv.constant0._ZN2at6native55_GLOBAL__N__de093ff9_22_ForeachBinaryOpList_cu_a911ec4325multi_tensor_apply_kernelINS1_18TensorListMetadataILi2EEENS1_24BinaryOpListAlphaFunctorIaLi2ELi2ELi0EEEJSt10multipliesIaEaEEEvT_T0_DpT1_ --------------------------
	.section	.nv.constant0._ZN2at6native55_GLOBAL__N__de093ff9_22_ForeachBinaryOpList_cu_a911ec4325multi_tensor_apply_kernelINS1_18TensorListMetadataILi2EEENS1_24BinaryOpListAlphaFunctorIaLi2ELi2ELi0EEEJSt10multipliesIaEaEEEvT_T0_DpT1_,"a",@progbits
	.sectionflags	@""
	.align	4
.nv.constant0._ZN2at6native55_GLOBAL__N__de093ff9_22_ForeachBinaryOpList_cu_a911ec4325multi_tensor_apply_kernelINS1_18TensorListMetadataILi2EEENS1_24BinaryOpListAlphaFunctorIaLi2ELi2ELi0EEEJSt10multipliesIaEaEEEvT_T0_DpT1_:
	.zero		3499


//--------------------- .nv.constant2._ZN2at6native55_GLOBAL__N__de093ff9_22_ForeachBinaryOpList_cu_a911ec4325multi_tensor_apply_kernelINS1_18TensorListMetadataILi2EEENS1_24BinaryOpListAlphaFunctorIhLi2ELi2ELi0EEEJSt10multipliesIhEhEEEvT_T0_DpT1_ --------------------------
	.section	.nv.constant2._ZN2at6native55_GLOBAL__N__de093ff9_22_ForeachBinaryOpList_cu_a911ec4325multi_tensor_apply_kernelINS1_18TensorListMetadataILi2EEENS1_24BinaryOpListAlphaFunctorIhLi2ELi2ELi0EEEJSt10multipliesIhEhEEEvT_T0_DpT1_,"a",@progbits
	.sectionflags	@""
	.align	4
.nv.constant2._ZN2at6native55_GLOBAL__N__de093ff9_22_ForeachBinaryOpList_cu_a911ec4325multi_tensor_apply_kernelINS1_18TensorListMetadataILi2EEENS1_24BinaryOpListAlphaFunctorIhLi2ELi2ELi0EEEJSt10multipliesIhEhEEEvT_T0_DpT1_:
        /*0000*/ 	.byte	0x40, 0x07, 0x00, 0x00, 0x00, 0x00, 0x00, 0x00


//--------------------- .nv.constant0._ZN2at6native55_GLOBAL__N__de093ff9_22_ForeachBinaryOpList_cu_a911ec4325multi_tensor_apply_kernelINS1_18TensorListMetadataILi2EEENS1_24BinaryOpListAlphaFunctorIhLi2ELi2ELi0EEEJSt10multipliesIhEhEEEvT_T0_DpT1_ --------------------------
	.section	.nv.constant0._ZN2at6native55_GLOBAL__N__de093ff9_22_ForeachBinaryOpList_cu_a911ec4325multi_tensor_apply_kernelINS1_18TensorListMetadataILi2EEENS1_24BinaryOpListAlphaFunctorIhLi2ELi2ELi0EEEJSt10multipliesIhEhEEEvT_T0_DpT1_,"a",@progbits
	.sectionflags	@""
	.align	4
.nv.constant0._ZN2at6native55_GLOBAL__N__de093ff9_22_ForeachBinaryOpList_cu_a911ec4325multi_tensor_apply_kernelINS1_18TensorListMetadataILi2EEENS1_24BinaryOpListAlphaFunctorIhLi2ELi2ELi0EEEJSt10multipliesIhEhEEEvT_T0_DpT1_:
	.zero		3499


//--------------------- .nv.constant2._ZN2at6native55_GLOBAL__N__de093ff9_22_ForeachBinaryOpList_cu_a911ec4325multi_tensor_apply_kernelINS1_18TensorListMetadataILi3EEENS1_24BinaryOpListAlphaFunctorIN3c104HalfELi3ELi2ELi2EEEJSt5minusIfEfEEEvT_T0_DpT1_ --------------------------
	.section	.nv.constant2._ZN2at6native55_GLOBAL__N__de093ff9_22_ForeachBinaryOpList_cu_a911ec4325multi_tensor_apply_kernelINS1_18TensorListMetadataILi3EEENS1_24BinaryOpListAlphaFunctorIN3c104HalfELi3ELi2ELi2EEEJSt5minusIfEfEEEvT_T0_DpT1_,"a",@progbits
	.sectionflags	@""
	.align	4
.nv.constant2._ZN2at6native55_GLOBAL__N__de093ff9_22_ForeachBinaryOpList_cu_a911ec4325multi_tensor_apply_kernelINS1_18TensorListMetadataILi3EEENS1_24BinaryOpListAlphaFunctorIN3c104HalfELi3ELi2ELi2EEEJSt5minusIfEfEEEvT_T0_DpT1_:
        /*0000*/ 	.byte	0x40, 0x07, 0x00, 0x00, 0x00, 0x00, 0x00, 0x00


//--------------------- .nv.constant0._ZN2at6native55_GLOBAL__N__de093ff9_22_ForeachBinaryOpList_cu_a911ec4325multi_tensor_apply_kernelINS1_18TensorListMetadataILi3EEENS1_24BinaryOpListAlphaFunctorIN3c104HalfELi3ELi2ELi2EEEJSt5minusIfEfEEEvT_T0_DpT1_ --------------------------
	.section	.nv.constant0._ZN2at6native55_GLOBAL__N__de093ff9_22_ForeachBinaryOpList_cu_a911ec4325multi_tensor_apply_kernelINS1_18TensorListMetadataILi3EEENS1_24BinaryOpListAlphaFunctorIN3c104HalfELi3ELi2ELi2EEEJSt5minusIfEfEEEvT_T0_DpT1_,"a",@progbits
	.sectionflags	@""
	.align	4
.nv.constant0._ZN2at6native55_GLOBAL__N__de093ff9_22_ForeachBinaryOpList_cu_a911ec4325multi_tensor_apply_kernelINS1_18TensorListMetadataILi3EEENS1_24BinaryOpListAlphaFunctorIN3c104HalfELi3ELi2ELi2EEEJSt5minusIfEfEEEvT_T0_DpT1_:
	.zero		3504


//--------------------- .nv.constant2._ZN2at6native55_GLOBAL__N__de093ff9_22_ForeachBinaryOpList_cu_a911ec4325multi_tensor_apply_kernelINS1_18TensorListMetadataILi3EEENS1_24BinaryOpListAlphaFunctorIN3c108BFloat16ELi3ELi2ELi2EEEJSt5minusIfEfEEEvT_T0_DpT1_ --------------------------
	.section	.nv.constant2._ZN2at6native55_GLOBAL__N__de093ff9_22_ForeachBinaryOpList_cu_a911ec4325multi_tensor_apply_kernelINS1_18TensorListMetadataILi3EEENS1_24BinaryOpListAlphaFunctorIN3c108BFloat16ELi3ELi2ELi2EEEJSt5minusIfEfEEEvT_T0_DpT1_,"a",@progbits
	.sectionflags	@""
	.align	4
.nv.constant2._ZN2at6native55_GLOBAL__N__de093ff9_22_ForeachBinaryOpList_cu_a911ec4325multi_tensor_apply_kernelINS1_18TensorListMetadataILi3EEENS1_24BinaryOpListAlphaFunctorIN3c108BFloat16ELi3ELi2ELi2EEEJSt5minusIfEfEEEvT_T0_DpT1_:
        /*0000*/ 	.byte	0x40, 0x07, 0x00, 0x00, 0x00, 0x00, 0x00, 0x00


//--------------------- .nv.constant0._ZN2at6native55_GLOBAL__N__de093ff9_22_ForeachBinaryOpList_cu_a911ec4325multi_tensor_apply_kernelINS1_18TensorListMetadataILi3EEENS1_24BinaryOpListAlphaFunctorIN3c108BFloat16ELi3ELi2ELi2EEEJSt5minusIfEfEEEvT_T0_DpT1_ --------------------------
	.section	.nv.constant0._ZN2at6native55_GLOBAL__N__de093ff9_22_ForeachBinaryOpList_cu_a911ec4325multi_tensor_apply_kernelINS1_18TensorListMetadataILi3EEENS1_24BinaryOpListAlphaFunctorIN3c108BFloat16ELi3ELi2ELi2EEEJSt5minusIfEfEEEvT_T0_DpT1_,"a",@progbits
	.sectionflags	@""
	.align	4
.nv.constant0._ZN2at6native55_GLOBAL__N__de093ff9_22_ForeachBinaryOpList_cu_a911ec4325multi_tensor_apply_kernelINS1_18TensorListMetadataILi3EEENS1_24BinaryOpListAlphaFunctorIN3c108BFloat16ELi3ELi2ELi2EEEJSt5minusIfEfEEEvT_T0_DpT1_:
	.zero		3504


//--------------------- .nv.constant2._ZN2at6native55_GLOBAL__N__de093ff9_22_ForeachBinaryOpList_cu_a911ec4325multi_tensor_apply_kernelINS1_18TensorListMetadataILi3EEENS1_24BinaryOpListAlphaFunctorIbLi3ELi2ELi2EEEJSt5minusIbEbEEEvT_T0_DpT1_ --------------------------
	.section	.nv.constant2._ZN2at6native55_GLOBAL__N__de093ff9_22_ForeachBinaryOpList_cu_a911ec4325multi_tensor_apply_kernelINS1_18TensorListMetadataILi3EEENS1_24BinaryOpListAlphaFunctorIbLi3ELi2ELi2EEEJSt5minusIbEbEEEvT_T0_DpT1_,"a",@progbits
	.sectionflags	@""
	.align	4
.nv.constant2._ZN2at6native55_GLOBAL__N__de093ff9_22_ForeachBinaryOpList_cu_a911ec4325multi_tensor_apply_kernelINS1_18TensorListMetadataILi3EEENS1_24BinaryOpListAlphaFunctorIbLi3ELi2ELi2EEEJSt5minusIbEbEEEvT_T0_DpT1_:
        /*0000*/ 	.byte	0x40, 0x07, 0x00, 0x00, 0x00, 0x00, 0x00, 0x00


//--------------------- .nv.constant0._ZN2at6native55_GLOBAL__N__de093ff9_22_ForeachBinaryOpList_cu_a911ec4325multi_tensor_apply_kernelINS1_18TensorListMetadataILi3EEENS1_24BinaryOpListAlphaFunctorIbLi3ELi2ELi2EEEJSt5minusIbEbEEEvT_T0_DpT1_ --------------------------
	.section	.nv.constant0._ZN2at6native55_GLOBAL__N__de093ff9_22_ForeachBinaryOpList_cu_a911ec4325multi_tensor_apply_kernelINS1_18TensorListMetadataILi3EEENS1_24BinaryOpListAlphaFunctorIbLi3ELi2ELi2EEEJSt5minusIbEbEEEvT_T0_DpT1_,"a",@progbits
	.sectionflags	@""
	.align	4
.nv.constant0._ZN2at6native55_GLOBAL__N__de093ff9_22_ForeachBinaryOpList_cu_a911ec4325multi_tensor_apply_kernelINS1_18TensorListMetadataILi3EEENS1_24BinaryOpListAlphaFunctorIbLi3ELi2ELi2EEEJSt5minusIbEbEEEvT_T0_DpT1_:
	.zero		3499


//--------------------- .nv.constant2._ZN2at6native55_GLOBAL__N__de093ff9_22_ForeachBinaryOpList_cu_a911ec4325multi_tensor_apply_kernelINS1_18TensorListMetadataILi3EEENS1_24BinaryOpListAlphaFunctorIN3c107complexIfEELi3ELi2ELi2EEEJSt5minusIS8_ES8_EEEvT_T0_DpT1_ --------------------------
	.section	.nv.constant2._ZN2at6native55_GLOBAL__N__de093ff9_22_ForeachBinaryOpList_cu_a911ec4325multi_tensor_apply_kernelINS1_18TensorListMetadataILi3EEENS1_24BinaryOpListAlphaFunctorIN3c107complexIfEELi3ELi2ELi2EEEJSt5minusIS8_ES8_EEEvT_T0_DpT1_,"a",@progbits
	.sectionflags	@""
	.align	4
.nv.constant2._ZN2at6native55_GLOBAL__N__de093ff9_22_ForeachBinaryOpList_cu_a911ec4325multi_tensor_apply_kernelINS1_18TensorListMetadataILi3EEENS1_24BinaryOpListAlphaFunctorIN3c107complexIfEELi3ELi2ELi2EEEJSt5minusIS8_ES8_EEEvT_T0_DpT1_:
        /*0000*/ 	.byte	0x40, 0x07, 0x00, 0x00, 0x00, 0x00, 0x00, 0x00


//--------------------- .nv.constant0._ZN2at6native55_GLOBAL__N__de093ff9_22_ForeachBinaryOpList_cu_a911ec4325multi_tensor_apply_kernelINS1_18TensorListMetadataILi3EEENS1_24BinaryOpListAlphaFunctorIN3c107complexIfEELi3ELi2ELi2EEEJSt5minusIS8_ES8_EEEvT_T0_DpT1_ --------------------------
	.section	.nv.constant0._ZN2at6native55_GLOBAL__N__de093ff9_22_ForeachBinaryOpList_cu_a911ec4325multi_tensor_apply_kernelINS1_18TensorListMetadataILi3EEENS1_24BinaryOpListAlphaFunctorIN3c107complexIfEELi3ELi2ELi2EEEJSt5minusIS8_ES8_EEEvT_T0_DpT1_,"a",@progbits
	.sectionflags	@""
	.align	4
.nv.constant0._ZN2at6native55_GLOBAL__N__de093ff9_22_ForeachBinaryOpList_cu_a911ec4325multi_tensor_apply_kernelINS1_18TensorListMetadataILi3EEENS1_24BinaryOpListAlphaFunctorIN3c107complexIfEELi3ELi2ELi2EEEJSt5minusIS8_ES8_EEEvT_T0_DpT1_:
	.zero		3512


//--------------------- .nv.constant2._ZN2at6native55_GLOBAL__N__de093ff9_22_ForeachBinaryOpList_cu_a911ec4325multi_tensor_apply_kernelINS1_18TensorListMetadataILi3EEENS1_24BinaryOpListAlphaFunctorIN3c107complexIdEELi3ELi2ELi2EEEJSt5minusIS8_ES8_EEEvT_T0_DpT1_ --------------------------
	.section	.nv.constant2._ZN2at6native55_GLOBAL__N__de093ff9_22_ForeachBinaryOpList_cu_a911ec4325multi_tensor_apply_kernelINS1_18TensorListMetadataILi3EEENS1_24BinaryOpListAlphaFunctorIN3c107complexIdEELi3ELi2ELi2EEEJSt5minusIS8_ES8_EEEvT_T0_DpT1_,"a",@progbits
	.sectionflags	@""
	.align	4
.nv.constant2._ZN2at6native55_GLOBAL__N__de093ff9_22_ForeachBinaryOpList_cu_a911ec4325multi_tensor_apply_kernelINS1_18TensorListMetadataILi3EEENS1_24BinaryOpListAlphaFunctorIN3c107complexIdEELi3ELi2ELi2EEEJSt5minusIS8_ES8_EEEvT_T0_DpT1_:
        /*0000*/ 	.byte	0x40, 0x07, 0x00, 0x00, 0x00, 0x00, 0x00, 0x00


//--------------------- .nv.constant0._ZN2at6native55_GLOBAL__N__de093ff9_22_ForeachBinaryOpList_cu_a911ec4325multi_tensor_apply_kernelINS1_18TensorListMetadataILi3EEENS1_24BinaryOpListAlphaFunctorIN3c107complexIdEELi3ELi2ELi2EEEJSt5minusIS8_ES8_EEEvT_T0_DpT1_ --------------------------
	.section	.nv.constant0._ZN2at6native55_GLOBAL__N__de093ff9_22_ForeachBinaryOpList_cu_a911ec4325multi_tensor_apply_kernelINS1_18TensorListMetadataILi3EEENS1_24BinaryOpListAlphaFunctorIN3c107complexIdEELi3ELi2ELi2EEEJSt5minusIS8_ES8_EEEvT_T0_DpT1_,"a",@progbits
	.sectionflags	@""
	.align	4
.nv.constant0._ZN2at6native55_GLOBAL__N__de093ff9_22_ForeachBinaryOpList_cu_a911ec4325multi_tensor_apply_kernelINS1_18TensorListMetadataILi3EEENS1_24BinaryOpListAlphaFunctorIN3c107complexIdEELi3ELi2ELi2EEEJSt5minusIS8_ES8_EEEvT_T0_DpT1_:
	.zero		3520


//--------------------- .nv.constant2._ZN2at6native55_GLOBAL__N__de093ff9_22_ForeachBinaryOpList_cu_a911ec4325multi_tensor_apply_kernelINS1_18TensorListMetadataILi3EEENS1_24BinaryOpListAlphaFunctorIfLi3ELi2ELi2EEEJSt5minusIfEfEEEvT_T0_DpT1_ --------------------------
	.section	.nv.constant2._ZN2at6native55_GLOBAL__N__de093ff9_22_ForeachBinaryOpList_cu_a911ec4325multi_tensor_apply_kernelINS1_18TensorListMetadataILi3EEENS1_24BinaryOpListAlphaFunctorIfLi3ELi2ELi2EEEJSt5minusIfEfEEEvT_T0_DpT1_,"a",@progbits
	.sectionflags	@""
	.align	4
.nv.constant2._ZN2at6native55_GLOBAL__N__de093ff9_22_ForeachBinaryOpList_cu_a911ec4325multi_tensor_apply_kernelINS1_18TensorListMetadataILi3EEENS1_24BinaryOpListAlphaFunctorIfLi3ELi2ELi2EEEJSt5minusIfEfEEEvT_T0_DpT1_:
        /*0000*/ 	.byte	0x40, 0x07, 0x00, 0x00, 0x00, 0x00, 0x00, 0x00


//--------------------- .nv.constant0._ZN2at6native55_GLOBAL__N__de093ff9_22_ForeachBinaryOpList_cu_a911ec4325multi_tensor_apply_kernelINS1_18TensorListMetadataILi3EEENS1_24BinaryOpListAlphaFunctorIfLi3ELi2ELi2EEEJSt5minusIfEfEEEvT_T0_DpT1_ --------------------------
	.section	.nv.constant0._ZN2at6native55_GLOBAL__N__de093ff9_22_ForeachBinaryOpList_cu_a911ec4325multi_tensor_apply_kernelINS1_18TensorListMetadataILi3EEENS1_24BinaryOpListAlphaFunctorIfLi3ELi2ELi2EEEJSt5minusIfEfEEEvT_T0_DpT1_,"a",@progbits
	.sectionflags	@""
	.align	4
.nv.constant0._ZN2at6native55_GLOBAL__N__de093ff9_22_ForeachBinaryOpList_cu_a911ec4325multi_tensor_apply_kernelINS1_18TensorListMetadataILi3EEENS1_24BinaryOpListAlphaFunctorIfLi3ELi2ELi2EEEJSt5minusIfEfEEEvT_T0_DpT1_:
	.zero		3504


//--------------------- .nv.constant2._ZN2at6native55_GLOBAL__N__de093ff9_22_ForeachBinaryOpList_cu_a911ec4325multi_tensor_apply_kernelINS1_18TensorListMetadataILi3EEENS1_24BinaryOpListAlphaFunctorIdLi3ELi2ELi2EEEJSt5minusIdEdEEEvT_T0_DpT1_ --------------------------
	.section	.nv.constant2._ZN2at6native55_GLOBAL__N__de093ff9_22_ForeachBinaryOpList_cu_a911ec4325multi_tensor_apply_kernelINS1_18TensorListMetadataILi3EEENS1_24BinaryOpListAlphaFunctorIdLi3ELi2ELi2EEEJSt5minusIdEdEEEvT_T0_DpT1_,"a",@progbits
	.sectionflags	@""
	.align	4
.nv.constant2._ZN2at6native55_GLOBAL__N__de093ff9_22_ForeachBinaryOpList_cu_a911ec4325multi_tensor_apply_kernelINS1_18TensorListMetadataILi3EEENS1_24BinaryOpListAlphaFunctorIdLi3ELi2ELi2EEEJSt5minusIdEdEEEvT_T0_DpT1_:
        /*0000*/ 	.byte	0x40, 0x07, 0x00, 0x00, 0x00, 0x00, 0x00, 0x00


//--------------------- .nv.constant0._ZN2at6native55_GLOBAL__N__de093ff9_22_ForeachBinaryOpList_cu_a911ec4325multi_tensor_apply_kernelINS1_18TensorListMetadataILi3EEENS1_24BinaryOpListAlphaFunctorIdLi3ELi2ELi2EEEJSt5minusIdEdEEEvT_T0_DpT1_ --------------------------
	.section	.nv.constant0._ZN2at6native55_GLOBAL__N__de093ff9_22_ForeachBinaryOpList_cu_a911ec4325multi_tensor_apply_kernelINS1_18TensorListMetadataILi3EEENS1_24BinaryOpListAlphaFunctorIdLi3ELi2ELi2EEEJSt5minusIdEdEEEvT_T0_DpT1_,"a",@progbits
	.sectionflags	@""
	.align	4
.nv.constant0._ZN2at6native55_GLOBAL__N__de093ff9_22_ForeachBinaryOpList_cu_a911ec4325multi_tensor_apply_kernelINS1_18TensorListMetadataILi3EEENS1_24BinaryOpListAlphaFunctorIdLi3ELi2ELi2EEEJSt5minusIdEdEEEvT_T0_DpT1_:
	.zero		3512


//--------------------- .nv.constant2._ZN2at6native55_GLOBAL__N__de093ff9_22_ForeachBinaryOpList_cu_a911ec4325multi_tensor_apply_kernelINS1_18TensorListMetadataILi3EEENS1_24BinaryOpListAlphaFunctorIsLi3ELi2ELi2EEEJSt5minusIsEsEEEvT_T0_DpT1_ --------------------------
	.section	.nv.constant2._ZN2at6native55_GLOBAL__N__de093ff9_22_ForeachBinaryOpList_cu_a911ec4325multi_tensor_apply_kernelINS1_18TensorListMetadataILi3EEENS1_24BinaryOpListAlphaFunctorIsLi3ELi2ELi2EEEJSt5minusIsEsEEEvT_T0_DpT1_,"a",@progbits
	.sectionflags	@""
	.align	4
.nv.constant2._ZN2at6native55_GLOBAL__N__de093ff9_22_ForeachBinaryOpList_cu_a911ec4325multi_tensor_apply_kernelINS1_18TensorListMetadataILi3EEENS1_24BinaryOpListAlphaFunctorIsLi3ELi2ELi2EEEJSt5minusIsEsEEEvT_T0_DpT1_:
        /*0000*/ 	.byte	0x40, 0x07, 0x00, 0x00, 0x00, 0x00, 0x00, 0x00


//--------------------- .nv.constant0._ZN2at6native55_GLOBAL__N__de093ff9_22_ForeachBinaryOpList_cu_a911ec4325multi_tensor_apply_kernelINS1_18TensorListMetadataILi3EEENS1_24BinaryOpListAlphaFunctorIsLi3ELi2ELi2EEEJSt5minusIsEsEEEvT_T0_DpT1_ --------------------------
	.section	.nv.constant0._ZN2at6native55_GLOBAL__N__de093ff9_22_ForeachBinaryOpList_cu_a911ec4325multi_tensor_apply_kernelINS1_18TensorListMetadataILi3EEENS1_24BinaryOpListAlphaFunctorIsLi3ELi2ELi2EEEJSt5minusIsEsEEEvT_T0_DpT1_,"a",@progbits
	.sectionflags	@""
	.align	4
.nv.constant0._ZN2at6native55_GLOBAL__N__de093ff9_22_ForeachBinaryOpList_cu_a911ec4325multi_tensor_apply_kernelINS1_18TensorListMetadataILi3EEENS1_24BinaryOpListAlphaFunctorIsLi3ELi2ELi2EEEJSt5minusIsEsEEEvT_T0_DpT1_:
	.zero		3500


//--------------------- .nv.constant2._ZN2at6native55_GLOBAL__N__de093ff9_22_ForeachBinaryOpList_cu_a911ec4325multi_tensor_apply_kernelINS1_18TensorListMetadataILi3EEENS1_24BinaryOpListAlphaFunctorIlLi3ELi2ELi2EEEJSt5minusIlElEEEvT_T0_DpT1_ --------------------------
	.section	.nv.constant2._ZN2at6native55_GLOBAL__N__de093ff9_22_ForeachBinaryOpList_cu_a911ec4325multi_tensor_apply_kernelINS1_18TensorListMetadataILi3EEENS1_24BinaryOpListAlphaFunctorIlLi3ELi2ELi2EEEJSt5minusIlElEEEvT_T0_DpT1_,"a",@progbits
	.sectionflags	@""
	.align	4
.nv.constant2._ZN2at6native55_GLOBAL__N__de093ff9_22_ForeachBinaryOpList_cu_a911ec4325multi_tensor_apply_kernelINS1_18TensorListMetadataILi3EEENS1_24BinaryOpListAlphaFunctorIlLi3ELi2ELi2EEEJSt5minusIlElEEEvT_T0_DpT1_:
        /*0000*/ 	.byte	0x40, 0x07, 0x00, 0x00, 0x00, 0x00, 0x00, 0x00


//--------------------- .nv.constant0._ZN2at6native55_GLOBAL__N__de093ff9_22_ForeachBinaryOpList_cu_a911ec4325multi_tensor_apply_kernelINS1_18TensorListMetadataILi3EEENS1_24BinaryOpListAlphaFunctorIlLi3ELi2ELi2EEEJSt5minusIlElEEEvT_T0_DpT1_ --------------------------
	.section	.nv.constant0._ZN2at6native55_GLOBAL__N__de093ff9_22_ForeachBinaryOpList_cu_a911ec4325multi_tensor_apply_kernelINS1_18TensorListMetadataILi3EEENS1_24BinaryOpListAlphaFunctorIlLi3ELi2ELi2EEEJSt5minusIlElEEEvT_T0_DpT1_,"a",@progbits
	.sectionflags	@""
	.align	4
.nv.constant0._ZN2at6native55_GLOBAL__N__de093ff9_22_ForeachBinaryOpList_cu_a911ec4325multi_tensor_apply_kernelINS1_18TensorListMetadataILi3EEENS1_24BinaryOpListAlphaFunctorIlLi3ELi2ELi2EEEJSt5minusIlElEEEvT_T0_DpT1_:
	.zero		3512


//--------------------- .nv.constant2._ZN2at6native55_GLOBAL__N__de093ff9_22_ForeachBinaryOpList_cu_a911ec4325multi_tensor_apply_kernelINS1_18TensorListMetadataILi3EEENS1_24BinaryOpListAlphaFunctorIiLi3ELi2ELi2EEEJSt5minusIiEiEEEvT_T0_DpT1_ --------------------------
	.section	.nv.constant2._ZN2at6native55_GLOBAL__N__de093ff9_22_ForeachBinaryOpList_cu_a911ec4325multi_tensor_apply_kernelINS1_18TensorListMetadataILi3EEENS1_24BinaryOpListAlphaFunctorIiLi3ELi2ELi2EEEJSt5minusIiEiEEEvT_T0_DpT1_,"a",@progbits
	.sectionflags	@""
	.align	4
.nv.constant2._ZN2at6native55_GLOBAL__N__de093ff9_22_ForeachBinaryOpList_cu_a911ec4325multi_tensor_apply_kernelINS1_18TensorListMetadataILi3EEENS1_24BinaryOpListAlphaFunctorIiLi3ELi2ELi2EEEJSt5minusIiEiEEEvT_T0_DpT1_:
        /*0000*/ 	.byte	0x40, 0x07, 0x00, 0x00, 0x00, 0x00, 0x00, 0x00


//--------------------- .nv.constant0._ZN2at6native55_GLOBAL__N__de093ff9_22_ForeachBinaryOpList_cu_a911ec4325multi_tensor_apply_kernelINS1_18TensorListMetadataILi3EEENS1_24BinaryOpListAlphaFunctorIiLi3ELi2ELi2EEEJSt5minusIiEiEEEvT_T0_DpT1_ --------------------------
	.section	.nv.constant0._ZN2at6native55_GLOBAL__N__de093ff9_22_ForeachBinaryOpList_cu_a911ec4325multi_tensor_apply_kernelINS1_18TensorListMetadataILi3EEENS1_24BinaryOpListAlphaFunctorIiLi3ELi2ELi2EEEJSt5minusIiEiEEEvT_T0_DpT1_,"a",@progbits
	.sectionflags	@""
	.align	4
.nv.constant0._ZN2at6native55_GLOBAL__N__de093ff9_22_ForeachBinaryOpList_cu_a911ec4325multi_tensor_apply_kernelINS1_18TensorListMetadataILi3EEENS1_24BinaryOpListAlphaFunctorIiLi3ELi2ELi2EEEJSt5minusIiEiEEEvT_T0_DpT1_:
	.zero		3504


//--------------------- .nv.constant2._ZN2at6native55_GLOBAL__N__de093ff9_22_ForeachBinaryOpList_cu_a911ec4325multi_tensor_apply_kernelINS1_18TensorListMetadataILi3EEENS1_24BinaryOpListAlphaFunctorIaLi3ELi2ELi2EEEJSt5minusIaEaEEEvT_T0_DpT1_ --------------------------
	.section	.nv.constant2._ZN2at6native55_GLOBAL__N__de093ff9_22_ForeachBinaryOpList_cu_a911ec4325multi_tensor_apply_kernelINS1_18TensorListMetadataILi3EEENS1_24BinaryOpListAlphaFunctorIaLi3ELi2ELi2EEEJSt5minusIaEaEEEvT_T0_DpT1_,"a",@progbits
	.sectionflags	@""
	.align	4
.nv.constant2._ZN2at6native55_GLOBAL__N__de093ff9_22_ForeachBinaryOpList_cu_a911ec4325multi_tensor_apply_kernelINS1_18TensorListMetadataILi3EEENS1_24BinaryOpListAlphaFunctorIaLi3ELi2ELi2EEEJSt5minusIaEaEEEvT_T0_DpT1_:
        /*0000*/ 	.byte	0x40, 0x07, 0x00, 0x00, 0x00, 0x00, 0x00, 0x00


//--------------------- .nv.constant0._ZN2at6native55_GLOBAL__N__de093ff9_22_ForeachBinaryOpList_cu_a911ec4325multi_tensor_apply_kernelINS1_18TensorListMetadataILi3EEENS1_24BinaryOpListAlphaFunctorIaLi3ELi2ELi2EEEJSt5minusIaEaEEEvT_T0_DpT1_ --------------------------
	.section	.nv.constant0._ZN2at6native55_GLOBAL__N__de093ff9_22_ForeachBinaryOpList_cu_a911ec4325multi_tensor_apply_kernelINS1_18TensorListMetadataILi3EEENS1_24BinaryOpListAlphaFunctorIaLi3ELi2ELi2EEEJSt5minusIaEaEEEvT_T0_DpT1_,"a",@progbits
	.sectionflags	@""
	.align	4
.nv.constant0._ZN2at6native55_GLOBAL__N__de093ff9_22_ForeachBinaryOpList_cu_a911ec4325multi_tensor_apply_kernelINS1_18TensorListMetadataILi3EEENS1_24BinaryOpListAlphaFunctorIaLi3ELi2ELi2EEEJSt5minusIaEaEEEvT_T0_DpT1_:
	.zero		3499


//--------------------- .nv.constant2._ZN2at6native55_GLOBAL__N__de093ff9_22_ForeachBinaryOpList_cu_a911ec4325multi_tensor_apply_kernelINS1_18TensorListMetadataILi3EEENS1_24BinaryOpListAlphaFunctorIhLi3ELi2ELi2EEEJSt5minusIhEhEEEvT_T0_DpT1_ --------------------------
	.section	.nv.constant2._ZN2at6native55_GLOBAL__N__de093ff9_22_ForeachBinaryOpList_cu_a911ec4325multi_tensor_apply_kernelINS1_18TensorListMetadataILi3EEENS1_24BinaryOpListAlphaFunctorIhLi3ELi2ELi2EEEJSt5minusIhEhEEEvT_T0_DpT1_,"a",@progbits
	.sectionflags	@""
	.align	4
.nv.constant2._ZN2at6native55_GLOBAL__N__de093ff9_22_ForeachBinaryOpList_cu_a911ec4325multi_tensor_apply_kernelINS1_18TensorListMetadataILi3EEENS1_24BinaryOpListAlphaFunctorIhLi3ELi2ELi2EEEJSt5minusIhEhEEEvT_T0_DpT1_:
        /*0000*/ 	.byte	0x40, 0x07, 0x00, 0x00, 0x00, 0x00, 0x00, 0x00


//--------------------- .nv.constant0._ZN2at6native55_GLOBAL__N__de093ff9_22_ForeachBinaryOpList_cu_a911ec4325multi_tensor_apply_kernelINS1_18TensorListMetadataILi3EEENS1_24BinaryOpListAlphaFunctorIhLi3ELi2ELi2EEEJSt5minusIhEhEEEvT_T0_DpT1_ --------------------------
	.section	.nv.constant0._ZN2at6native55_GLOBAL__N__de093ff9_22_ForeachBinaryOpList_cu_a911ec4325multi_tensor_apply_kernelINS1_18TensorListMetadataILi3EEENS1_24BinaryOpListAlphaFunctorIhLi3ELi2ELi2EEEJSt5minusIhEhEEEvT_T0_DpT1_,"a",@progbits
	.sectionflags	@""
	.align	4
.nv.constant0._ZN2at6native55_GLOBAL__N__de093ff9_22_ForeachBinaryOpList_cu_a911ec4325multi_tensor_apply_kernelINS1_18TensorListMetadataILi3EEENS1_24BinaryOpListAlphaFunctorIhLi3ELi2ELi2EEEJSt5minusIhEhEEEvT_T0_DpT1_:
	.zero		3499


//--------------------- .nv.constant2._ZN2at6native55_GLOBAL__N__de093ff9_22_ForeachBinaryOpList_cu_a911ec4325multi_tensor_apply_kernelINS1_18TensorListMetadataILi2EEENS1_24BinaryOpListAlphaFunctorIN3c104HalfELi2ELi2ELi0EEEJSt5minusIfEfEEEvT_T0_DpT1_ --------------------------
	.section	.nv.constant2._ZN2at6native55_GLOBAL__N__de093ff9_22_ForeachBinaryOpList_cu_a911ec4325multi_tensor_apply_kernelINS1_18TensorListMetadataILi2EEENS1_24BinaryOpListAlphaFunctorIN3c104HalfELi2ELi2ELi0EEEJSt5minusIfEfEEEvT_T0_DpT1_,"a",@progbits
	.sectionflags	@""
	.align	4
.nv.constant2._ZN2at6native55_GLOBAL__N__de093ff9_22_ForeachBinaryOpList_cu_a911ec4325multi_tensor_apply_kernelINS1_18TensorListMetadataILi2EEENS1_24BinaryOpListAlphaFunctorIN3c104HalfELi2ELi2ELi0EEEJSt5minusIfEfEEEvT_T0_DpT1_:
        /*0000*/ 	.byte	0x40, 0x07, 0x00, 0x00, 0x00, 0x00, 0x00, 0x00


//--------------------- .nv.constant0._ZN2at6native55_GLOBAL__N__de093ff9_22_ForeachBinaryOpList_cu_a911ec4325multi_tensor_apply_kernelINS1_18TensorListMetadataILi2EEENS1_24BinaryOpListAlphaFunctorIN3c104HalfELi2ELi2ELi0EEEJSt5minusIfEfEEEvT_T0_DpT1_ --------------------------
	.section	.nv.constant0._ZN2at6native55_GLOBAL__N__de093ff9_22_ForeachBinaryOpList_cu_a911ec4325multi_tensor_apply_kernelINS1_18TensorListMetadataILi2EEENS1_24BinaryOpListAlphaFunctorIN3c104HalfELi2ELi2ELi0EEEJSt5minusIfEfEEEvT_T0_DpT1_,"a",@progbits
	.sectionflags	@""
	.align	4
.nv.constant0._ZN2at6native55_GLOBAL__N__de093ff9_22_ForeachBinaryOpList_cu_a911ec4325multi_tensor_apply_kernelINS1_18TensorListMetadataILi2EEENS1_24BinaryOpListAlphaFunctorIN3c104HalfELi2ELi2ELi0EEEJSt5minusIfEfEEEvT_T0_DpT1_:
	.zero		3504


//--------------------- .nv.constant2._ZN2at6native55_GLOBAL__N__de093ff9_22_ForeachBinaryOpList_cu_a911ec4325multi_tensor_apply_kernelINS1_18TensorListMetadataILi2EEENS1_24BinaryOpListAlphaFunctorIN3c108BFloat16ELi2ELi2ELi0EEEJSt5minusIfEfEEEvT_T0_DpT1_ --------------------------
	.section	.nv.constant2._ZN2at6native55_GLOBAL__N__de093ff9_22_ForeachBinaryOpList_cu_a911ec4325multi_tensor_apply_kernelINS1_18TensorListMetadataILi2EEENS1_24BinaryOpListAlphaFunctorIN3c108BFloat16ELi2ELi2ELi0EEEJSt5minusIfEfEEEvT_T0_DpT1_,"a",@progbits
	.sectionflags	@""
	.align	4
.nv.constant2._ZN2at6native55_GLOBAL__N__de093ff9_22_ForeachBinaryOpList_cu_a911ec4325multi_tensor_apply_kernelINS1_18TensorListMetadataILi2EEENS1_24BinaryOpListAlphaFunctorIN3c108BFloat16ELi2ELi2ELi0EEEJSt5minusIfEfEEEvT_T0_DpT1_:
        /*0000*/ 	.byte	0x40, 0x07, 0x00, 0x00, 0x00, 0x00, 0x00, 0x00


//--------------------- .nv.constant0._ZN2at6native55_GLOBAL__N__de093ff9_22_ForeachBinaryOpList_cu_a911ec4325multi_tensor_apply_kernelINS1_18TensorListMetadataILi2EEENS1_24BinaryOpListAlphaFunctorIN3c108BFloat16ELi2ELi2ELi0EEEJSt5minusIfEfEEEvT_T0_DpT1_ --------------------------
	.section	.nv.constant0._ZN2at6native55_GLOBAL__N__de093ff9_22_ForeachBinaryOpList_cu_a911ec4325multi_tensor_apply_kernelINS1_18TensorListMetadataILi2EEENS1_24BinaryOpListAlphaFunctorIN3c108BFloat16ELi2ELi2ELi0EEEJSt5minusIfEfEEEvT_T0_DpT1_,"a",@progbits
	.sectionflags	@""
	.align	4
.nv.constant0._ZN2at6native55_GLOBAL__N__de093ff9_22_ForeachBinaryOpList_cu_a911ec4325multi_tensor_apply_kernelINS1_18TensorListMetadataILi2EEENS1_24BinaryOpListAlphaFunctorIN3c108BFloat16ELi2ELi2ELi0EEEJSt5minusIfEfEEEvT_T0_DpT1_:
	.zero		3504


//--------------------- .nv.constant2._ZN2at6native55_GLOBAL__N__de093ff9_22_ForeachBinaryOpList_cu_a911ec4325multi_tensor_apply_kernelINS1_18TensorListMetadataILi2EEENS1_24BinaryOpListAlphaFunctorIbLi2ELi2ELi0EEEJSt5minusIbEbEEEvT_T0_DpT1_ --------------------------
	.section	.nv.constant2._ZN2at6native55_GLOBAL__N__de093ff9_22_ForeachBinaryOpList_cu_a911ec4325multi_tensor_apply_kernelINS1_18TensorListMetadataILi2EEENS1_24BinaryOpListAlphaFunctorIbLi2ELi2ELi0EEEJSt5minusIbEbEEEvT_T0_DpT1_,"a",@progbits
	.sectionflags	@""
	.align	4
.nv.constant2._ZN2at6native55_GLOBAL__N__de093ff9_22_ForeachBinaryOpList_cu_a911ec4325multi_tensor_apply_kernelINS1_18TensorListMetadataILi2EEENS1_24BinaryOpListAlphaFunctorIbLi2ELi2ELi0EEEJSt5minusIbEbEEEvT_T0_DpT1_:
        /*0000*/ 	.byte	0x40, 0x07, 0x00, 0x00, 0x00, 0x00, 0x00, 0x00


//--------------------- .nv.constant0._ZN2at6native55_GLOBAL__N__de093ff9_22_ForeachBinaryOpList_cu_a911ec4325multi_tensor_apply_kernelINS1_18TensorListMetadataILi2EEENS1_24BinaryOpListAlphaFunctorIbLi2ELi2ELi0EEEJSt5minusIbEbEEEvT_T0_DpT1_ --------------------------
	.section	.nv.constant0._ZN2at6native55_GLOBAL__N__de093ff9_22_ForeachBinaryOpList_cu_a911ec4325multi_tensor_apply_kernelINS1_18TensorListMetadataILi2EEENS1_24BinaryOpListAlphaFunctorIbLi2ELi2ELi0EEEJSt5minusIbEbEEEvT_T0_DpT1_,"a",@progbits
	.sectionflags	@""
	.align	4
.nv.constant0._ZN2at6native55_GLOBAL__N__de093ff9_22_ForeachBinaryOpList_cu_a911ec4325multi_tensor_apply_kernelINS1_18TensorListMetadataILi2EEENS1_24BinaryOpListAlphaFunctorIbLi2ELi2ELi0EEEJSt5minusIbEbEEEvT_T0_DpT1_:
	.zero		3499


//--------------------- .nv.constant2._ZN2at6native55_GLOBAL__N__de093ff9_22_ForeachBinaryOpList_cu_a911ec4325multi_tensor_apply_kernelINS1_18TensorListMetadataILi2EEENS1_24BinaryOpListAlphaFunctorIN3c107complexIfEELi2ELi2ELi0EEEJSt5minusIS8_ES8_EEEvT_T0_DpT1_ --------------------------
	.section	.nv.constant2._ZN2at6native55_GLOBAL__N__de093ff9_22_ForeachBinaryOpList_cu_a911ec4325multi_tensor_apply_kernelINS1_18TensorListMetadataILi2EEENS1_24BinaryOpListAlphaFunctorIN3c107complexIfEELi2ELi2ELi0EEEJSt5minusIS8_ES8_EEEvT_T0_DpT1_,"a",@progbits
	.sectionflags	@""
	.align	4
.nv.constant2._ZN2at6native55_GLOBAL__N__de093ff9_22_ForeachBinaryOpList_cu_a911ec4325multi_tensor_apply_kernelINS1_18TensorListMetadataILi2EEENS1_24BinaryOpListAlphaFunctorIN3c107complexIfEELi2ELi2ELi0EEEJSt5minusIS8_ES8_EEEvT_T0_DpT1_:
        /*0000*/ 	.byte	0x40, 0x07, 0x00, 0x00, 0x00, 0x00, 0x00, 0x00


//--------------------- .nv.constant0._ZN2at6native55_GLOBAL__N__de093ff9_22_ForeachBinaryOpList_cu_a911ec4325multi_tensor_apply_kernelINS1_18TensorListMetadataILi2EEENS1_24BinaryOpListAlphaFunctorIN3c107complexIfEELi2ELi2ELi0EEEJSt5minusIS8_ES8_EEEvT_T0_DpT1_ --------------------------
	.section	.nv.constant0._ZN2at6native55_GLOBAL__N__de093ff9_22_ForeachBinaryOpList_cu_a911ec4325multi_tensor_apply_kernelINS1_18TensorListMetadataILi2EEENS1_24BinaryOpListAlphaFunctorIN3c107complexIfEELi2ELi2ELi0EEEJSt5minusIS8_ES8_EEEvT_T0_DpT1_,"a",@progbits
	.sectionflags	@""
	.align	4
.nv.constant0._ZN2at6native55_GLOBAL__N__de093ff9_22_ForeachBinaryOpList_cu_a911ec4325multi_tensor_apply_kernelINS1_18TensorListMetadataILi2EEENS1_24BinaryOpListAlphaFunctorIN3c107complexIfEELi2ELi2ELi0EEEJSt5minusIS8_ES8_EEEvT_T0_DpT1_:
	.zero		3512


//--------------------- .nv.constant2._ZN2at6native55_GLOBAL__N__de093ff9_22_ForeachBinaryOpList_cu_a911ec4325multi_tensor_apply_kernelINS1_18TensorListMetadataILi2EEENS1_24BinaryOpListAlphaFunctorIN3c107complexIdEELi2ELi2ELi0EEEJSt5minusIS8_ES8_EEEvT_T0_DpT1_ --------------------------
	.section	.nv.constant2._ZN2at6native55_GLOBAL__N__de093ff9_22_ForeachBinaryOpList_cu_a911ec4325multi_tensor_apply_kernelINS1_18TensorListMetadataILi2EEENS1_24BinaryOpListAlphaFunctorIN3c107complexIdEELi2ELi2ELi0EEEJSt5minusIS8_ES8_EEEvT_T0_DpT1_,"a",@progbits
	.sectionflags	@""
	.align	4
.nv.constant2._ZN2at6native55_GLOBAL__N__de093ff9_22_ForeachBinaryOpList_cu_a911ec4325multi_tensor_apply_kernelINS1_18TensorListMetadataILi2EEENS1_24BinaryOpListAlphaFunctorIN3c107complexIdEELi2ELi2ELi0EEEJSt5minusIS8_ES8_EEEvT_T0_DpT1_:
        /*0000*/ 	.byte	0x40, 0x07, 0x00, 0x00, 0x00, 0x00, 0x00, 0x00


//--------------------- .nv.constant0._ZN2at6native55_GLOBAL__N__de093ff9_22_ForeachBinaryOpList_cu_a911ec4325multi_tensor_apply_kernelINS1_18TensorListMetadataILi2EEENS1_24BinaryOpListAlphaFunctorIN3c107complexIdEELi2ELi2ELi0EEEJSt5minusIS8_ES8_EEEvT_T0_DpT1_ --------------------------
	.section	.nv.constant0._ZN2at6native55_GLOBAL__N__de093ff9_22_ForeachBinaryOpList_cu_a911ec4325multi_tensor_apply_kernelINS1_18TensorListMetadataILi2EEENS1_24BinaryOpListAlphaFunctorIN3c107complexIdEELi2ELi2ELi0EEEJSt5minusIS8_ES8_EEEvT_T0_DpT1_,"a",@progbits
	.sectionflags	@""
	.align	4
.nv.constant0._ZN2at6native55_GLOBAL__N__de093ff9_22_ForeachBinaryOpList_cu_a911ec4325multi_tensor_apply_kernelINS1_18TensorListMetadataILi2EEENS1_24BinaryOpListAlphaFunctorIN3c107complexIdEELi2ELi2ELi0EEEJSt5minusIS8_ES8_EEEvT_T0_DpT1_:
	.zero		3520


//--------------------- .nv.constant2._ZN2at6native55_GLOBAL__N__de093ff9_22_ForeachBinaryOpList_cu_a911ec4325multi_tensor_apply_kernelINS1_18TensorListMetadataILi2EEENS1_24BinaryOpListAlphaFunctorIfLi2ELi2ELi0EEEJSt5minusIfEfEEEvT_T0_DpT1_ --------------------------
	.section	.nv.constant2._ZN2at6native55_GLOBAL__N__de093ff9_22_ForeachBinaryOpList_cu_a911ec4325multi_tensor_apply_kernelINS1_18TensorListMetadataILi2EEENS1_24BinaryOpListAlphaFunctorIfLi2ELi2ELi0EEEJSt5minusIfEfEEEvT_T0_DpT1_,"a",@progbits
	.sectionflags	@""
	.align	4
.nv.constant2._ZN2at6native55_GLOBAL__N__de093ff9_22_ForeachBinaryOpList_cu_a911ec4325multi_tensor_apply_kernelINS1_18TensorListMetadataILi2EEENS1_24BinaryOpListAlphaFunctorIfLi2ELi2ELi0EEEJSt5minusIfEfEEEvT_T0_DpT1_:
        /*0000*/ 	.byte	0x40, 0x07, 0x00, 0x00, 0x00, 0x00, 0x00, 0x00


//--------------------- .nv.constant0._ZN2at6native55_GLOBAL__N__de093ff9_22_ForeachBinaryOpList_cu_a911ec4325multi_tensor_apply_kernelINS1_18TensorListMetadataILi2EEENS1_24BinaryOpListAlphaFunctorIfLi2ELi2ELi0EEEJSt5minusIfEfEEEvT_T0_DpT1_ --------------------------
	.section	.nv.constant0._ZN2at6native55_GLOBAL__N__de093ff9_22_ForeachBinaryOpList_cu_a911ec4325multi_tensor_apply_kernelINS1_18TensorListMetadataILi2EEENS1_24BinaryOpListAlphaFunctorIfLi2ELi2ELi0EEEJSt5minusIfEfEEEvT_T0_DpT1_,"a",@progbits
	.sectionflags	@""
	.align	4
.nv.constant0._ZN2at6native55_GLOBAL__N__de093ff9_22_ForeachBinaryOpList_cu_a911ec4325multi_tensor_apply_kernelINS1_18TensorListMetadataILi2EEENS1_24BinaryOpListAlphaFunctorIfLi2ELi2ELi0EEEJSt5minusIfEfEEEvT_T0_DpT1_:
	.zero		3504


//--------------------- .nv.constant2._ZN2at6native55_GLOBAL__N__de093ff9_22_ForeachBinaryOpList_cu_a911ec4325multi_tensor_apply_kernelINS1_18TensorListMetadataILi2EEENS1_24BinaryOpListAlphaFunctorIdLi2ELi2ELi0EEEJSt5minusIdEdEEEvT_T0_DpT1_ --------------------------
	.section	.nv.constant2._ZN2at6native55_GLOBAL__N__de093ff9_22_ForeachBinaryOpList_cu_a911ec4325multi_tensor_apply_kernelINS1_18TensorListMetadataILi2EEENS1_24BinaryOpListAlphaFunctorIdLi2ELi2ELi0EEEJSt5minusIdEdEEEvT_T0_DpT1_,"a",@progbits
	.sectionflags	@""
	.align	4
.nv.constant2._ZN2at6native55_GLOBAL__N__de093ff9_22_ForeachBinaryOpList_cu_a911ec4325multi_tensor_apply_kernelINS1_18TensorListMetadataILi2EEENS1_24BinaryOpListAlphaFunctorIdLi2ELi2ELi0EEEJSt5minusIdEdEEEvT_T0_DpT1_:
        /*0000*/ 	.byte	0x40, 0x07, 0x00, 0x00, 0x00, 0x00, 0x00, 0x00


//--------------------- .nv.constant0._ZN2at6native55_GLOBAL__N__de093ff9_22_ForeachBinaryOpList_cu_a911ec4325multi_tensor_apply_kernelINS1_18TensorListMetadataILi2EEENS1_24BinaryOpListAlphaFunctorIdLi2ELi2ELi0EEEJSt5minusIdEdEEEvT_T0_DpT1_ --------------------------
	.section	.nv.constant0._ZN2at6native55_GLOBAL__N__de093ff9_22_ForeachBinaryOpList_cu_a911ec4325multi_tensor_apply_kernelINS1_18TensorListMetadataILi2EEENS1_24BinaryOpListAlphaFunctorIdLi2ELi2ELi0EEEJSt5minusIdEdEEEvT_T0_DpT1_,"a",@progbits
	.sectionflags	@""
	.align	4
.nv.constant0._ZN2at6native55_GLOBAL__N__de093ff9_22_ForeachBinaryOpList_cu_a911ec4325multi_tensor_apply_kernelINS1_18TensorListMetadataILi2EEENS1_24BinaryOpListAlphaFunctorIdLi2ELi2ELi0EEEJSt5minusIdEdEEEvT_T0_DpT1_:
	.zero		3512


//--------------------- .nv.constant2._ZN2at6native55_GLOBAL__N__de093ff9_22_ForeachBinaryOpList_cu_a911ec4325multi_tensor_apply_kernelINS1_18TensorListMetadataILi2EEENS1_24BinaryOpListAlphaFunctorIsLi2ELi2ELi0EEEJSt5minusIsEsEEEvT_T0_DpT1_ --------------------------
	.section	.nv.constant2._ZN2at6native55_GLOBAL__N__de093ff9_22_ForeachBinaryOpList_cu_a911ec4325multi_tensor_apply_kernelINS1_18TensorListMetadataILi2EEENS1_24BinaryOpListAlphaFunctorIsLi2ELi2ELi0EEEJSt5minusIsEsEEEvT_T0_DpT1_,"a",@progbits
	.sectionflags	@""
	.align	4
.nv.constant2._ZN2at6native55_GLOBAL__N__de093ff9_22_ForeachBinaryOpList_cu_a911ec4325multi_tensor_apply_kernelINS1_18TensorListMetadataILi2EEENS1_24BinaryOpListAlphaFunctorIsLi2ELi2ELi0EEEJSt5minusIsEsEEEvT_T0_DpT1_:
        /*0000*/ 	.byte	0x40, 0x07, 0x00, 0x00, 0x00, 0x00, 0x00, 0x00


//--------------------- .nv.constant0._ZN2at6native55_GLOBAL__N__de093ff9_22_ForeachBinaryOpList_cu_a911ec4325multi_tensor_apply_kernelINS1_18TensorListMetadataILi2EEENS1_24BinaryOpListAlphaFunctorIsLi2ELi2ELi0EEEJSt5minusIsEsEEEvT_T0_DpT1_ --------------------------
	.section	.nv.constant0._ZN2at6native55_GLOBAL__N__de093ff9_22_ForeachBinaryOpList_cu_a911ec4325multi_tensor_apply_kernelINS1_18TensorListMetadataILi2EEENS1_24BinaryOpListAlphaFunctorIsLi2ELi2ELi0EEEJSt5minusIsEsEEEvT_T0_DpT1_,"a",@progbits
	.sectionflags	@""
	.align	4
.nv.constant0._ZN2at6native55_GLOBAL__N__de093ff9_22_ForeachBinaryOpList_cu_a911ec4325multi_tensor_apply_kernelINS1_18TensorListMetadataILi2EEENS1_24BinaryOpListAlphaFunctorIsLi2ELi2ELi0EEEJSt5minusIsEsEEEvT_T0_DpT1_:
	.zero		3500


//--------------------- .nv.constant2._ZN2at6native55_GLOBAL__N__de093ff9_22_ForeachBinaryOpList_cu_a911ec4325multi_tensor_apply_kernelINS1_18TensorListMetadataILi2EEENS1_24BinaryOpListAlphaFunctorIlLi2ELi2ELi0EEEJSt5minusIlElEEEvT_T0_DpT1_ --------------------------
	.section	.nv.constant2._ZN2at6native55_GLOBAL__N__de093ff9_22_ForeachBinaryOpList_cu_a911ec4325multi_tensor_apply_kernelINS1_18TensorListMetadataILi2EEENS1_24BinaryOpListAlphaFunctorIlLi2ELi2ELi0EEEJSt5minusIlElEEEvT_T0_DpT1_,"a",@progbits
	.sectionflags	@""
	.align	4
.nv.constant2._ZN2at6native55_GLOBAL__N__de093ff9_22_ForeachBinaryOpList_cu_a911ec4325multi_tensor_apply_kernelINS1_18TensorListMetadataILi2EEENS1_24BinaryOpListAlphaFunctorIlLi2ELi2ELi0EEEJSt5minusIlElEEEvT_T0_DpT1_:
        /*0000*/ 	.byte	0x40, 0x07, 0x00, 0x00, 0x00, 0x00, 0x00, 0x00


//--------------------- .nv.constant0._ZN2at6native55_GLOBAL__N__de093ff9_22_ForeachBinaryOpList_cu_a911ec4325multi_tensor_apply_kernelINS1_18TensorListMetadataILi2EEENS1_24BinaryOpListAlphaFunctorIlLi2ELi2ELi0EEEJSt5minusIlElEEEvT_T0_DpT1_ --------------------------
	.section	.nv.constant0._ZN2at6native55_GLOBAL__N__de093ff9_22_ForeachBinaryOpList_cu_a911ec4325multi_tensor_apply_kernelINS1_18TensorListMetadataILi2EEENS1_24BinaryOpListAlphaFunctorIlLi2ELi2ELi0EEEJSt5minusIlElEEEvT_T0_DpT1_,"a",@progbits
	.sectionflags	@""
	.align	4
.nv.constant0._ZN2at6native55_GLOBAL__N__de093ff9_22_ForeachBinaryOpList_cu_a911ec4325multi_tensor_apply_kernelINS1_18TensorListMetadataILi2EEENS1_24BinaryOpListAlphaFunctorIlLi2ELi2ELi0EEEJSt5minusIlElEEEvT_T0_DpT1_:
	.zero		3512


//--------------------- .nv.constant2._ZN2at6native55_GLOBAL__N__de093ff9_22_ForeachBinaryOpList_cu_a911ec4325multi_tensor_apply_kernelINS1_18TensorListMetadataILi2EEENS1_24BinaryOpListAlphaFunctorIiLi2ELi2ELi0EEEJSt5minusIiEiEEEvT_T0_DpT1_ --------------------------
	.section	.nv.constant2._ZN2at6native55_GLOBAL__N__de093ff9_22_ForeachBinaryOpList_cu_a911ec4325multi_tensor_apply_kernelINS1_18TensorListMetadataILi2EEENS1_24BinaryOpListAlphaFunctorIiLi2ELi2ELi0EEEJSt5minusIiEiEEEvT_T0_DpT1_,"a",@progbits
	.sectionflags	@""
	.align	4
.nv.constant2._ZN2at6native55_GLOBAL__N__de093ff9_22_ForeachBinaryOpList_cu_a911ec4325multi_tensor_apply_kernelINS1_18TensorListMetadataILi2EEENS1_24BinaryOpListAlphaFunctorIiLi2ELi2ELi0EEEJSt5minusIiEiEEEvT_T0_DpT1_:
        /*0000*/ 	.byte	0x40, 0x07, 0x00, 0x00, 0x00, 0x00, 0x00, 0x00


//--------------------- .nv.constant0._ZN2at6native55_GLOBAL__N__de093ff9_22_ForeachBinaryOpList_cu_a911ec4325multi_tensor_apply_kernelINS1_18TensorListMetadataILi2EEENS1_24BinaryOpListAlphaFunctorIiLi2ELi2ELi0EEEJSt5minusIiEiEEEvT_T0_DpT1_ --------------------------
	.section	.nv.constant0._ZN2at6native55_GLOBAL__N__de093ff9_22_ForeachBinaryOpList_cu_a911ec4325multi_tensor_apply_kernelINS1_18TensorListMetadataILi2EEENS1_24BinaryOpListAlphaFunctorIiLi2ELi2ELi0EEEJSt5minusIiEiEEEvT_T0_DpT1_,"a",@progbits
	.sectionflags	@""
	.align	4
.nv.constant0._ZN2at6native55_GLOBAL__N__de093ff9_22_ForeachBinaryOpList_cu_a911ec4325multi_tensor_apply_kernelINS1_18TensorListMetadataILi2EEENS1_24BinaryOpListAlphaFunctorIiLi2ELi2ELi0EEEJSt5minusIiEiEEEvT_T0_DpT1_:
	.zero		3504


//--------------------- .nv.constant2._ZN2at6native55_GLOBAL__N__de093ff9_22_ForeachBinaryOpList_cu_a911ec4325multi_tensor_apply_kernelINS1_18TensorListMetadataILi2EEENS1_24BinaryOpListAlphaFunctorIaLi2ELi2ELi0EEEJSt5minusIaEaEEEvT_T0_DpT1_ --------------------------
	.section	.nv.constant2._ZN2at6native55_GLOBAL__N__de093ff9_22_ForeachBinaryOpList_cu_a911ec4325multi_tensor_apply_kernelINS1_18TensorListMetadataILi2EEENS1_24BinaryOpListAlphaFunctorIaLi2ELi2ELi0EEEJSt5minusIaEaEEEvT_T0_DpT1_,"a",@progbits
	.sectionflags	@""
	.align	4
.nv.constant2._ZN2at6native55_GLOBAL__N__de093ff9_22_ForeachBinaryOpList_cu_a911ec4325multi_tensor_apply_kernelINS1_18TensorListMetadataILi2EEENS1_24BinaryOpListAlphaFunctorIaLi2ELi2ELi0EEEJSt5minusIaEaEEEvT_T0_DpT1_:
        /*0000*/ 	.byte	0x40, 0x07, 0x00, 0x00, 0x00, 0x00, 0x00, 0x00


//--------------------- .nv.constant0._ZN2at6native55_GLOBAL__N__de093ff9_22_ForeachBinaryOpList_cu_a911ec4325multi_tensor_apply_kernelINS1_18TensorListMetadataILi2EEENS1_24BinaryOpListAlphaFunctorIaLi2ELi2ELi0EEEJSt5minusIaEaEEEvT_T0_DpT1_ --------------------------
	.section	.nv.constant0._ZN2at6native55_GLOBAL__N__de093ff9_22_ForeachBinaryOpList_cu_a911ec4325multi_tensor_apply_kernelINS1_18TensorListMetadataILi2EEENS1_24BinaryOpListAlphaFunctorIaLi2ELi2ELi0EEEJSt5minusIaEaEEEvT_T0_DpT1_,"a",@progbits
	.sectionflags	@""
	.align	4
.nv.constant0._ZN2at6native55_GLOBAL__N__de093ff9_22_ForeachBinaryOpList_cu_a911ec4325multi_tensor_apply_kernelINS1_18TensorListMetadataILi2EEENS1_24BinaryOpListAlphaFunctorIaLi2ELi2ELi0EEEJSt5minusIaEaEEEvT_T0_DpT1_:
	.zero		3499


//--------------------- .nv.constant2._ZN2at6native55_GLOBAL__N__de093ff9_22_ForeachBinaryOpList_cu_a911ec4325multi_tensor_apply_kernelINS1_18TensorListMetadataILi2EEENS1_24BinaryOpListAlphaFunctorIhLi2ELi2ELi0EEEJSt5minusIhEhEEEvT_T0_DpT1_ --------------------------
	.section	.nv.constant2._ZN2at6native55_GLOBAL__N__de093ff9_22_ForeachBinaryOpList_cu_a911ec4325multi_tensor_apply_kernelINS1_18TensorListMetadataILi2EEENS1_24BinaryOpListAlphaFunctorIhLi2ELi2ELi0EEEJSt5minusIhEhEEEvT_T0_DpT1_,"a",@progbits
	.sectionflags	@""
	.align	4
.nv.constant2._ZN2at6native55_GLOBAL__N__de093ff9_22_ForeachBinaryOpList_cu_a911ec4325multi_tensor_apply_kernelINS1_18TensorListMetadataILi2EEENS1_24BinaryOpListAlphaFunctorIhLi2ELi2ELi0EEEJSt5minusIhEhEEEvT_T0_DpT1_:
        /*0000*/ 	.byte	0x40, 0x07, 0x00, 0x00, 0x00, 0x00, 0x00, 0x00


//--------------------- .nv.constant0._ZN2at6native55_GLOBAL__N__de093ff9_22_ForeachBinaryOpList_cu_a911ec4325multi_tensor_apply_kernelINS1_18TensorListMetadataILi2EEENS1_24BinaryOpListAlphaFunctorIhLi2ELi2ELi0EEEJSt5minusIhEhEEEvT_T0_DpT1_ --------------------------
	.section	.nv.constant0._ZN2at6native55_GLOBAL__N__de093ff9_22_ForeachBinaryOpList_cu_a911ec4325multi_tensor_apply_kernelINS1_18TensorListMetadataILi2EEENS1_24BinaryOpListAlphaFunctorIhLi2ELi2ELi0EEEJSt5minusIhEhEEEvT_T0_DpT1_,"a",@progbits
	.sectionflags	@""
	.align	4
.nv.constant0._ZN2at6native55_GLOBAL__N__de093ff9_22_ForeachBinaryOpList_cu_a911ec4325multi_tensor_apply_kernelINS1_18TensorListMetadataILi2EEENS1_24BinaryOpListAlphaFunctorIhLi2ELi2ELi0EEEJSt5minusIhEhEEEvT_T0_DpT1_:
	.zero		3499


//--------------------- .nv.constant2._ZN2at6native55_GLOBAL__N__de093ff9_22_ForeachBinaryOpList_cu_a911ec4325multi_tensor_apply_kernelINS1_18TensorListMetadataILi3EEENS1_24BinaryOpListAlphaFunctorIN3c104HalfELi3ELi2ELi2EEEJSt4plusIfEfEEEvT_T0_DpT1_ --------------------------
	.section	.nv.constant2._ZN2at6native55_GLOBAL__N__de093ff9_22_ForeachBinaryOpList_cu_a911ec4325multi_tensor_apply_kernelINS1_18TensorListMetadataILi3EEENS1_24BinaryOpListAlphaFunctorIN3c104HalfELi3ELi2ELi2EEEJSt4plusIfEfEEEvT_T0_DpT1_,"a",@progbits
	.sectionflags	@""
	.align	4
.nv.constant2._ZN2at6native55_GLOBAL__N__de093ff9_22_ForeachBinaryOpList_cu_a911ec4325multi_tensor_apply_kernelINS1_18TensorListMetadataILi3EEENS1_24BinaryOpListAlphaFunctorIN3c104HalfELi3ELi2ELi2EEEJSt4plusIfEfEEEvT_T0_DpT1_:
        /*0000*/ 	.byte	0x40, 0x07, 0x00, 0x00, 0x00, 0x00, 0x00, 0x00


//--------------------- .nv.constant0._ZN2at6native55_GLOBAL__N__de093ff9_22_ForeachBinaryOpList_cu_a911ec4325multi_tensor_apply_kernelINS1_18TensorListMetadataILi3EEENS1_24BinaryOpListAlphaFunctorIN3c104HalfELi3ELi2ELi2EEEJSt4plusIfEfEEEvT_T0_DpT1_ --------------------------
	.section	.nv.constant0._ZN2at6native55_GLOBAL__N__de093ff9_22_ForeachBinaryOpList_cu_a911ec4325multi_tensor_apply_kernelINS1_18TensorListMetadataILi3EEENS1_24BinaryOpListAlphaFunctorIN3c104HalfELi3ELi2ELi2EEEJSt4plusIfEfEEEvT_T0_DpT1_,"a",@progbits
	.sectionflags	@""
	.align	4
.nv.constant0._ZN2at6native55_GLOBAL__N__de093ff9_22_ForeachBinaryOpList_cu_a911ec4325multi_tensor_apply_kernelINS1_18TensorListMetadataILi3EEENS1_24BinaryOpListAlphaFunctorIN3c104HalfELi3ELi2ELi2EEEJSt4plusIfEfEEEvT_T0_DpT1_:
	.zero		3504


//--------------------- .nv.constant2._ZN2at6native55_GLOBAL__N__de093ff9_22_ForeachBinaryOpList_cu_a911ec4325multi_tensor_apply_kernelINS1_18TensorListMetadataILi3EEENS1_24BinaryOpListAlphaFunctorIN3c108BFloat16ELi3ELi2ELi2EEEJSt4plusIfEfEEEvT_T0_DpT1_ --------------------------
	.section	.nv.constant2._ZN2at6native55_GLOBAL__N__de093ff9_22_ForeachBinaryOpList_cu_a911ec4325multi_tensor_apply_kernelINS1_18TensorListMetadataILi3EEENS1_24BinaryOpListAlphaFunctorIN3c108BFloat16ELi3ELi2ELi2EEEJSt4plusIfEfEEEvT_T0_DpT1_,"a",@progbits
	.sectionflags	@""
	.align	4
.nv.constant2._ZN2at6native55_GLOBAL__N__de093ff9_22_ForeachBinaryOpList_cu_a911ec4325multi_tensor_apply_kernelINS1_18TensorListMetadataILi3EEENS1_24BinaryOpListAlphaFunctorIN3c108BFloat16ELi3ELi2ELi2EEEJSt4plusIfEfEEEvT_T0_DpT1_:
        /*0000*/ 	.byte	0x40, 0x07, 0x00, 0x00, 0x00, 0x00, 0x00, 0x00


//--------------------- .nv.constant0._ZN2at6native55_GLOBAL__N__de093ff9_22_ForeachBinaryOpList_cu_a911ec4325multi_tensor_apply_kernelINS1_18TensorListMetadataILi3EEENS1_24BinaryOpListAlphaFunctorIN3c108BFloat16ELi3ELi2ELi2EEEJSt4plusIfEfEEEvT_T0_DpT1_ --------------------------
	.section	.nv.constant0._ZN2at6native55_GLOBAL__N__de093ff9_22_ForeachBinaryOpList_cu_a911ec4325multi_tensor_apply_kernelINS1_18TensorListMetadataILi3EEENS1_24BinaryOpListAlphaFunctorIN3c108BFloat16ELi3ELi2ELi2EEEJSt4plusIfEfEEEvT_T0_DpT1_,"a",@progbits
	.sectionflags	@""
	.align	4
.nv.constant0._ZN2at6native55_GLOBAL__N__de093ff9_22_ForeachBinaryOpList_cu_a911ec4325multi_tensor_apply_kernelINS1_18TensorListMetadataILi3EEENS1_24BinaryOpListAlphaFunctorIN3c108BFloat16ELi3ELi2ELi2EEEJSt4plusIfEfEEEvT_T0_DpT1_:
	.zero		3504


//--------------------- .nv.constant2._ZN2at6native55_GLOBAL__N__de093ff9_22_ForeachBinaryOpList_cu_a911ec4325multi_tensor_apply_kernelINS1_18TensorListMetadataILi3EEENS1_24BinaryOpListAlphaFunctorIbLi3ELi2ELi2EEEJSt4plusIbEbEEEvT_T0_DpT1_ --------------------------
	.section	.nv.constant2._ZN2at6native55_GLOBAL__N__de093ff9_22_ForeachBinaryOpList_cu_a911ec4325multi_tensor_apply_kernelINS1_18TensorListMetadataILi3EEENS1_24BinaryOpListAlphaFunctorIbLi3ELi2ELi2EEEJSt4plusIbEbEEEvT_T0_DpT1_,"a",@progbits
	.sectionflags	@""
	.align	4
.nv.constant2._ZN2at6native55_GLOBAL__N__de093ff9_22_ForeachBinaryOpList_cu_a911ec4325multi_tensor_apply_kernelINS1_18TensorListMetadataILi3EEENS1_24BinaryOpListAlphaFunctorIbLi3ELi2ELi2EEEJSt4plusIbEbEEEvT_T0_DpT1_:
        /*0000*/ 	.byte	0x40, 0x07, 0x00, 0x00, 0x00, 0x00, 0x00, 0x00


//--------------------- .nv.constant0._ZN2at6native55_GLOBAL__N__de093ff9_22_ForeachBinaryOpList_cu_a911ec4325multi_tensor_apply_kernelINS1_18TensorListMetadataILi3EEENS1_24BinaryOpListAlphaFunctorIbLi3ELi2ELi2EEEJSt4plusIbEbEEEvT_T0_DpT1_ --------------------------
	.section	.nv.constant0._ZN2at6native55_GLOBAL__N__de093ff9_22_ForeachBinaryOpList_cu_a911ec4325multi_tensor_apply_kernelINS1_18TensorListMetadataILi3EEENS1_24BinaryOpListAlphaFunctorIbLi3ELi2ELi2EEEJSt4plusIbEbEEEvT_T0_DpT1_,"a",@progbits
	.sectionflags	@""
	.align	4
.nv.constant0._ZN2at6native55_GLOBAL__N__de093ff9_22_ForeachBinaryOpList_cu_a911ec4325multi_tensor_apply_kernelINS1_18TensorListMetadataILi3EEENS1_24BinaryOpListAlphaFunctorIbLi3ELi2ELi2EEEJSt4plusIbEbEEEvT_T0_DpT1_:
	.zero		3499


//--------------------- .nv.constant2._ZN2at6native55_GLOBAL__N__de093ff9_22_ForeachBinaryOpList_cu_a911ec4325multi_tensor_apply_kernelINS1_18TensorListMetadataILi3EEENS1_24BinaryOpListAlphaFunctorIN3c107complexIfEELi3ELi2ELi2EEEJSt4plusIS8_ES8_EEEvT_T0_DpT1_ --------------------------
	.section	.nv.constant2._ZN2at6native55_GLOBAL__N__de093ff9_22_ForeachBinaryOpList_cu_a911ec4325multi_tensor_apply_kernelINS1_18TensorListMetadataILi3EEENS1_24BinaryOpListAlphaFunctorIN3c107complexIfEELi3ELi2ELi2EEEJSt4plusIS8_ES8_EEEvT_T0_DpT1_,"a",@progbits
	.sectionflags	@""
	.align	4
.nv.constant2._ZN2at6native55_GLOBAL__N__de093ff9_22_ForeachBinaryOpList_cu_a911ec4325multi_tensor_apply_kernelINS1_18TensorListMetadataILi3EEENS1_24BinaryOpListAlphaFunctorIN3c107complexIfEELi3ELi2ELi2EEEJSt4plusIS8_ES8_EEEvT_T0_DpT1_:
        /*0000*/ 	.byte	0x40, 0x07, 0x00, 0x00, 0x00, 0x00, 0x00, 0x00


//--------------------- .nv.constant0._ZN2at6native55_GLOBAL__N__de093ff9_22_ForeachBinaryOpList_cu_a911ec4325multi_tensor_apply_kernelINS1_18TensorListMetadataILi3EEENS1_24BinaryOpListAlphaFunctorIN3c107complexIfEELi3ELi2ELi2EEEJSt4plusIS8_ES8_EEEvT_T0_DpT1_ --------------------------
	.section	.nv.constant0._ZN2at6native55_GLOBAL__N__de093ff9_22_ForeachBinaryOpList_cu_a911ec4325multi_tensor_apply_kernelINS1_18TensorListMetadataILi3EEENS1_24BinaryOpListAlphaFunctorIN3c107complexIfEELi3ELi2ELi2EEEJSt4plusIS8_ES8_EEEvT_T0_DpT1_,"a",@progbits
	.sectionflags	@""
	.align	4
.nv.constant0._ZN2at6native55_GLOBAL__N__de093ff9_22_ForeachBinaryOpList_cu_a911ec4325multi_tensor_apply_kernelINS1_18TensorListMetadataILi3EEENS1_24BinaryOpListAlphaFunctorIN3c107complexIfEELi3ELi2ELi2EEEJSt4plusIS8_ES8_EEEvT_T0_DpT1_:
	.zero		3512


//--------------------- .nv.constant2._ZN2at6native55_GLOBAL__N__de093ff9_22_ForeachBinaryOpList_cu_a911ec4325multi_tensor_apply_kernelINS1_18TensorListMetadataILi3EEENS1_24BinaryOpListAlphaFunctorIN3c107complexIdEELi3ELi2ELi2EEEJSt4plusIS8_ES8_EEEvT_T0_DpT1_ --------------------------
	.section	.nv.constant2._ZN2at6native55_GLOBAL__N__de093ff9_22_ForeachBinaryOpList_cu_a911ec4325multi_tensor_apply_kernelINS1_18TensorListMetadataILi3EEENS1_24BinaryOpListAlphaFunctorIN3c107complexIdEELi3ELi2ELi2EEEJSt4plusIS8_ES8_EEEvT_T0_DpT1_,"a",@progbits
	.sectionflags	@""
	.align	4
.nv.constant2._ZN2at6native55_GLOBAL__N__de093ff9_22_ForeachBinaryOpList_cu_a911ec4325multi_tensor_apply_kernelINS1_18TensorListMetadataILi3EEENS1_24BinaryOpListAlphaFunctorIN3c107complexIdEELi3ELi2ELi2EEEJSt4plusIS8_ES8_EEEvT_T0_DpT1_:
        /*0000*/ 	.byte	0x40, 0x07, 0x00, 0x00, 0x00, 0x00, 0x00, 0x00


//--------------------- .nv.constant0._ZN2at6native55_GLOBAL__N__de093ff9_22_ForeachBinaryOpList_cu_a911ec4325multi_tensor_apply_kernelINS1_18TensorListMetadataILi3EEENS1_24BinaryOpListAlphaFunctorIN3c107complexIdEELi3ELi2ELi2EEEJSt4plusIS8_ES8_EEEvT_T0_DpT1_ --------------------------
	.section	.nv.constant0._ZN2at6native55_GLOBAL__N__de093ff9_22_ForeachBinaryOpList_cu_a911ec4325multi_tensor_apply_kernelINS1_18TensorListMetadataILi3EEENS1_24BinaryOpListAlphaFunctorIN3c107complexIdEELi3ELi2ELi2EEEJSt4plusIS8_ES8_EEEvT_T0_DpT1_,"a",@progbits
	.sectionflags	@""
	.align	4
.nv.constant0._ZN2at6native55_GLOBAL__N__de093ff9_22_ForeachBinaryOpList_cu_a911ec4325multi_tensor_apply_kernelINS1_18TensorListMetadataILi3EEENS1_24BinaryOpListAlphaFunctorIN3c107complexIdEELi3ELi2ELi2EEEJSt4plusIS8_ES8_EEEvT_T0_DpT1_:
	.zero		3520


//--------------------- .nv.constant2._ZN2at6native55_GLOBAL__N__de093ff9_22_ForeachBinaryOpList_cu_a911ec4325multi_tensor_apply_kernelINS1_18TensorListMetadataILi3EEENS1_24BinaryOpListAlphaFunctorIfLi3ELi2ELi2EEEJSt4plusIfEfEEEvT_T0_DpT1_ --------------------------
	.section	.nv.constant2._ZN2at6native55_GLOBAL__N__de093ff9_22_ForeachBinaryOpList_cu_a911ec4325multi_tensor_apply_kernelINS1_18TensorListMetadataILi3EEENS1_24BinaryOpListAlphaFunctorIfLi3ELi2ELi2EEEJSt4plusIfEfEEEvT_T0_DpT1_,"a",@progbits
	.sectionflags	@""
	.align	4
.nv.constant2._ZN2at6native55_GLOBAL__N__de093ff9_22_ForeachBinaryOpList_cu_a911ec4325multi_tensor_apply_kernelINS1_18TensorListMetadataILi3EEENS1_24BinaryOpListAlphaFunctorIfLi3ELi2ELi2EEEJSt4plusIfEfEEEvT_T0_DpT1_:
        /*0000*/ 	.byte	0x40, 0x07, 0x00, 0x00, 0x00, 0x00, 0x00, 0x00


//--------------------- .nv.constant0._ZN2at6native55_GLOBAL__N__de093ff9_22_ForeachBinaryOpList_cu_a911ec4325multi_tensor_apply_kernelINS1_18TensorListMetadataILi3EEENS1_24BinaryOpListAlphaFunctorIfLi3ELi2ELi2EEEJSt4plusIfEfEEEvT_T0_DpT1_ --------------------------
	.section	.nv.constant0._ZN2at6native55_GLOBAL__N__de093ff9_22_ForeachBinaryOpList_cu_a911ec4325multi_tensor_apply_kernelINS1_18TensorListMetadataILi3EEENS1_24BinaryOpListAlphaFunctorIfLi3ELi2ELi2EEEJSt4plusIfEfEEEvT_T0_DpT1_,"a",@progbits
	.sectionflags	@""
	.align	4
.nv.constant0._ZN2at6native55_GLOBAL__N__de093ff9_22_ForeachBinaryOpList_cu_a911ec4325multi_tensor_apply_kernelINS1_18TensorListMetadataILi3EEENS1_24BinaryOpListAlphaFunctorIfLi3ELi2ELi2EEEJSt4plusIfEfEEEvT_T0_DpT1_:
	.zero		3504


//--------------------- .nv.constant2._ZN2at6native55_GLOBAL__N__de093ff9_22_ForeachBinaryOpList_cu_a911ec4325multi_tensor_apply_kernelINS1_18TensorListMetadataILi3EEENS1_24BinaryOpListAlphaFunctorIdLi3ELi2ELi2EEEJSt4plusIdEdEEEvT_T0_DpT1_ --------------------------
	.section	.nv.constant2._ZN2at6native55_GLOBAL__N__de093ff9_22_ForeachBinaryOpList_cu_a911ec4325multi_tensor_apply_kernelINS1_18TensorListMetadataILi3EEENS1_24BinaryOpListAlphaFunctorIdLi3ELi2ELi2EEEJSt4plusIdEdEEEvT_T0_DpT1_,"a",@progbits
	.sectionflags	@""
	.align	4
.nv.constant2._ZN2at6native55_GLOBAL__N__de093ff9_22_ForeachBinaryOpList_cu_a911ec4325multi_tensor_apply_kernelINS1_18TensorListMetadataILi3EEENS1_24BinaryOpListAlphaFunctorIdLi3ELi2ELi2EEEJSt4plusIdEdEEEvT_T0_DpT1_:
        /*0000*/ 	.byte	0x40, 0x07, 0x00, 0x00, 0x00, 0x00, 0x00, 0x00


//--------------------- .nv.constant0._ZN2at6native55_GLOBAL__N__de093ff9_22_ForeachBinaryOpList_cu_a911ec4325multi_tensor_apply_kernelINS1_18TensorListMetadataILi3EEENS1_24BinaryOpListAlphaFunctorIdLi3ELi2ELi2EEEJSt4plusIdEdEEEvT_T0_DpT1_ --------------------------
	.section	.nv.constant0._ZN2at6native55_GLOBAL__N__de093ff9_22_ForeachBinaryOpList_cu_a911ec4325multi_tensor_apply_kernelINS1_18TensorListMetadataILi3EEENS1_24BinaryOpListAlphaFunctorIdLi3ELi2ELi2EEEJSt4plusIdEdEEEvT_T0_DpT1_,"a",@progbits
	.sectionflags	@""
	.align	4
.nv.constant0._ZN2at6native55_GLOBAL__N__de093ff9_22_ForeachBinaryOpList_cu_a911ec4325multi_tensor_apply_kernelINS1_18TensorListMetadataILi3EEENS1_24BinaryOpListAlphaFunctorIdLi3ELi2ELi2EEEJSt4plusIdEdEEEvT_T0_DpT1_:
	.zero		3512


//--------------------- .nv.constant2._ZN2at6native55_GLOBAL__N__de093ff9_22_ForeachBinaryOpList_cu_a911ec4325multi_tensor_apply_kernelINS1_18TensorListMetadataILi3EEENS1_24BinaryOpListAlphaFunctorIsLi3ELi2ELi2EEEJSt4plusIsEsEEEvT_T0_DpT1_ --------------------------
	.section	.nv.constant2._ZN2at6native55_GLOBAL__N__de093ff9_22_ForeachBinaryOpList_cu_a911ec4325multi_tensor_apply_kernelINS1_18TensorListMetadataILi3EEENS1_24BinaryOpListAlphaFunctorIsLi3ELi2ELi2EEEJSt4plusIsEsEEEvT_T0_DpT1_,"a",@progbits
	.sectionflags	@""
	.align	4
.nv.constant2._ZN2at6native55_GLOBAL__N__de093ff9_22_ForeachBinaryOpList_cu_a911ec4325multi_tensor_apply_kernelINS1_18TensorListMetadataILi3EEENS1_24BinaryOpListAlphaFunctorIsLi3ELi2ELi2EEEJSt4plusIsEsEEEvT_T0_DpT1_:
        /*0000*/ 	.byte	0x40, 0x07, 0x00, 0x00, 0x00, 0x00, 0x00, 0x00


//--------------------- .nv.constant0._ZN2at6native55_GLOBAL__N__de093ff9_22_ForeachBinaryOpList_cu_a911ec4325multi_tensor_apply_kernelINS1_18TensorListMetadataILi3EEENS1_24BinaryOpListAlphaFunctorIsLi3ELi2ELi2EEEJSt4plusIsEsEEEvT_T0_DpT1_ --------------------------
	.section	.nv.constant0._ZN2at6native55_GLOBAL__N__de093ff9_22_ForeachBinaryOpList_cu_a911ec4325multi_tensor_apply_kernelINS1_18TensorListMetadataILi3EEENS1_24BinaryOpListAlphaFunctorIsLi3ELi2ELi2EEEJSt4plusIsEsEEEvT_T0_DpT1_,"a",@progbits
	.sectionflags	@""
	.align	4
.nv.constant0._ZN2at6native55_GLOBAL__N__de093ff9_22_ForeachBinaryOpList_cu_a911ec4325multi_tensor_apply_kernelINS1_18TensorListMetadataILi3EEENS1_24BinaryOpListAlphaFunctorIsLi3ELi2ELi2EEEJSt4plusIsEsEEEvT_T0_DpT1_:
	.zero		3500


//--------------------- .nv.constant2._ZN2at6native55_GLOBAL__N__de093ff9_22_ForeachBinaryOpList_cu_a911ec4325multi_tensor_apply_kernelINS1_18TensorListMetadataILi3EEENS1_24BinaryOpListAlphaFunctorIlLi3ELi2ELi2EEEJSt4plusIlElEEEvT_T0_DpT1_ --------------------------
	.section	.nv.constant2._ZN2at6native55_GLOBAL__N__de093ff9_22_ForeachBinaryOpList_cu_a911ec4325multi_tensor_apply_kernelINS1_18TensorListMetadataILi3EEENS1_24BinaryOpListAlphaFunctorIlLi3ELi2ELi2EEEJSt4plusIlElEEEvT_T0_DpT1_,"a",@progbits
	.sectionflags	@""
	.align	4
.nv.constant2._ZN2at6native55_GLOBAL__N__de093ff9_22_ForeachBinaryOpList_cu_a911ec4325multi_tensor_apply_kernelINS1_18TensorListMetadataILi3EEENS1_24BinaryOpListAlphaFunctorIlLi3ELi2ELi2EEEJSt4plusIlElEEEvT_T0_DpT1_:
        /*0000*/ 	.byte	0x40, 0x07, 0x00, 0x00, 0x00, 0x00, 0x00, 0x00


//--------------------- .nv.constant0._ZN2at6native55_GLOBAL__N__de093ff9_22_ForeachBinaryOpList_cu_a911ec4325multi_tensor_apply_kernelINS1_18TensorListMetadataILi3EEENS1_24BinaryOpListAlphaFunctorIlLi3ELi2ELi2EEEJSt4plusIlElEEEvT_T0_DpT1_ --------------------------
	.section	.nv.constant0._ZN2at6native55_GLOBAL__N__de093ff9_22_ForeachBinaryOpList_cu_a911ec4325multi_tensor_apply_kernelINS1_18TensorListMetadataILi3EEENS1_24BinaryOpListAlphaFunctorIlLi3ELi2ELi2EEEJSt4plusIlElEEEvT_T0_DpT1_,"a",@progbits
	.sectionflags	@""
	.align	4
.nv.constant0._ZN2at6native55_GLOBAL__N__de093ff9_22_ForeachBinaryOpList_cu_a911ec4325multi_tensor_apply_kernelINS1_18TensorListMetadataILi3EEENS1_24BinaryOpListAlphaFunctorIlLi3ELi2ELi2EEEJSt4plusIlElEEEvT_T0_DpT1_:
	.zero		3512


//--------------------- .nv.constant2._ZN2at6native55_GLOBAL__N__de093ff9_22_ForeachBinaryOpList_cu_a911ec4325multi_tensor_apply_kernelINS1_18TensorListMetadataILi3EEENS1_24BinaryOpListAlphaFunctorIiLi3ELi2ELi2EEEJSt4plusIiEiEEEvT_T0_DpT1_ --------------------------
	.section	.nv.constant2._ZN2at6native55_GLOBAL__N__de093ff9_22_ForeachBinaryOpList_cu_a911ec4325multi_tensor_apply_kernelINS1_18TensorListMetadataILi3EEENS1_24BinaryOpListAlphaFunctorIiLi3ELi2ELi2EEEJSt4plusIiEiEEEvT_T0_DpT1_,"a",@progbits
	.sectionflags	@""
	.align	4
.nv.constant2._ZN2at6native55_GLOBAL__N__de093ff9_22_ForeachBinaryOpList_cu_a911ec4325multi_tensor_apply_kernelINS1_18TensorListMetadataILi3EEENS1_24BinaryOpListAlphaFunctorIiLi3ELi2ELi2EEEJSt4plusIiEiEEEvT_T0_DpT1_:
        /*0000*/ 	.byte	0x40, 0x07, 0x00, 0x00, 0x00, 0x00, 0x00, 0x00


//--------------------- .nv.constant0._ZN2at6native55_GLOBAL__N__de093ff9_22_ForeachBinaryOpList_cu_a911ec4325multi_tensor_apply_kernelINS1_18TensorListMetadataILi3EEENS1_24BinaryOpListAlphaFunctorIiLi3ELi2ELi2EEEJSt4plusIiEiEEEvT_T0_DpT1_ --------------------------
	.section	.nv.constant0._ZN2at6native55_GLOBAL__N__de093ff9_22_ForeachBinaryOpList_cu_a911ec4325multi_tensor_apply_kernelINS1_18TensorListMetadataILi3EEENS1_24BinaryOpListAlphaFunctorIiLi3ELi2ELi2EEEJSt4plusIiEiEEEvT_T0_DpT1_,"a",@progbits
	.sectionflags	@""
	.align	4
.nv.constant0._ZN2at6native55_GLOBAL__N__de093ff9_22_ForeachBinaryOpList_cu_a911ec4325multi_tensor_apply_kernelINS1_18TensorListMetadataILi3EEENS1_24BinaryOpListAlphaFunctorIiLi3ELi2ELi2EEEJSt4plusIiEiEEEvT_T0_DpT1_:
	.zero		3504


//--------------------- .nv.constant2._ZN2at6native55_GLOBAL__N__de093ff9_22_ForeachBinaryOpList_cu_a911ec4325multi_tensor_apply_kernelINS1_18TensorListMetadataILi3EEENS1_24BinaryOpListAlphaFunctorIaLi3ELi2ELi2EEEJSt4plusIaEaEEEvT_T0_DpT1_ --------------------------
	.section	.nv.constant2._ZN2at6native55_GLOBAL__N__de093ff9_22_ForeachBinaryOpList_cu_a911ec4325multi_tensor_apply_kernelINS1_18TensorListMetadataILi3EEENS1_24BinaryOpListAlphaFunctorIaLi3ELi2ELi2EEEJSt4plusIaEaEEEvT_T0_DpT1_,"a",@progbits
	.sectionflags	@""
	.align	4
.nv.constant2._ZN2at6native55_GLOBAL__N__de093ff9_22_ForeachBinaryOpList_cu_a911ec4325multi_tensor_apply_kernelINS1_18TensorListMetadataILi3EEENS1_24BinaryOpListAlphaFunctorIaLi3ELi2ELi2EEEJSt4plusIaEaEEEvT_T0_DpT1_:
        /*0000*/ 	.byte	0x40, 0x07, 0x00, 0x00, 0x00, 0x00, 0x00, 0x00


//--------------------- .nv.constant0._ZN2at6native55_GLOBAL__N__de093ff9_22_ForeachBinaryOpList_cu_a911ec4325multi_tensor_apply_kernelINS1_18TensorListMetadataILi3EEENS1_24BinaryOpListAlphaFunctorIaLi3ELi2ELi2EEEJSt4plusIaEaEEEvT_T0_DpT1_ --------------------------
	.section	.nv.constant0._ZN2at6native55_GLOBAL__N__de093ff9_22_ForeachBinaryOpList_cu_a911ec4325multi_tensor_apply_kernelINS1_18TensorListMetadataILi3EEENS1_24BinaryOpListAlphaFunctorIaLi3ELi2ELi2EEEJSt4plusIaEaEEEvT_T0_DpT1_,"a",@progbits
	.sectionflags	@""
	.align	4
.nv.constant0._ZN2at6native55_GLOBAL__N__de093ff9_22_ForeachBinaryOpList_cu_a911ec4325multi_tensor_apply_kernelINS1_18TensorListMetadataILi3EEENS1_24BinaryOpListAlphaFunctorIaLi3ELi2ELi2EEEJSt4plusIaEaEEEvT_T0_DpT1_:
	.zero		3499


//--------------------- .nv.constant2._ZN2at6native55_GLOBAL__N__de093ff9_22_ForeachBinaryOpList_cu_a911ec4325multi_tensor_apply_kernelINS1_18TensorListMetadataILi3EEENS1_24BinaryOpListAlphaFunctorIhLi3ELi2ELi2EEEJSt4plusIhEhEEEvT_T0_DpT1_ --------------------------
	.section	.nv.constant2._ZN2at6native55_GLOBAL__N__de093ff9_22_ForeachBinaryOpList_cu_a911ec4325multi_tensor_apply_kernelINS1_18TensorListMetadataILi3EEENS1_24BinaryOpListAlphaFunctorIhLi3ELi2ELi2EEEJSt4plusIhEhEEEvT_T0_DpT1_,"a",@progbits
	.sectionflags	@""
	.align	4
.nv.constant2._ZN2at6native55_GLOBAL__N__de093ff9_22_ForeachBinaryOpList_cu_a911ec4325multi_tensor_apply_kernelINS1_18TensorListMetadataILi3EEENS1_24BinaryOpListAlphaFunctorIhLi3ELi2ELi2EEEJSt4plusIhEhEEEvT_T0_DpT1_:
        /*0000*/ 	.byte	0x40, 0x07, 0x00, 0x00, 0x00, 0x00, 0x00, 0x00


//--------------------- .nv.constant0._ZN2at6native55_GLOBAL__N__de093ff9_22_ForeachBinaryOpList_cu_a911ec4325multi_tensor_apply_kernelINS1_18TensorListMetadataILi3EEENS1_24BinaryOpListAlphaFunctorIhLi3ELi2ELi2EEEJSt4plusIhEhEEEvT_T0_DpT1_ --------------------------
	.section	.nv.constant0._ZN2at6native55_GLOBAL__N__de093ff9_22_ForeachBinaryOpList_cu_a911ec4325multi_tensor_apply_kernelINS1_18TensorListMetadataILi3EEENS1_24BinaryOpListAlphaFunctorIhLi3ELi2ELi2EEEJSt4plusIhEhEEEvT_T0_DpT1_,"a",@progbits
	.sectionflags	@""
	.align	4
.nv.constant0._ZN2at6native55_GLOBAL__N__de093ff9_22_ForeachBinaryOpList_cu_a911ec4325multi_tensor_apply_kernelINS1_18TensorListMetadataILi3EEENS1_24BinaryOpListAlphaFunctorIhLi3ELi2ELi2EEEJSt4plusIhEhEEEvT_T0_DpT1_:
	.zero		3499


//--------------------- .nv.constant2._ZN2at6native55_GLOBAL__N__de093ff9_22_ForeachBinaryOpList_cu_a911ec4325multi_tensor_apply_kernelINS1_18TensorListMetadataILi2EEENS1_24BinaryOpListAlphaFunctorIN3c104HalfELi2ELi2ELi0EEEJSt4plusIfEfEEEvT_T0_DpT1_ --------------------------
	.section	.nv.constant2._ZN2at6native55_GLOBAL__N__de093ff9_22_ForeachBinaryOpList_cu_a911ec4325multi_tensor_apply_kernelINS1_18TensorListMetadataILi2EEENS1_24BinaryOpListAlphaFunctorIN3c104HalfELi2ELi2ELi0EEEJSt4plusIfEfEEEvT_T0_DpT1_,"a",@progbits
	.sectionflags	@""
	.align	4
.nv.constant2._ZN2at6native55_GLOBAL__N__de093ff9_22_ForeachBinaryOpList_cu_a911ec4325multi_tensor_apply_kernelINS1_18TensorListMetadataILi2EEENS1_24BinaryOpListAlphaFunctorIN3c104HalfELi2ELi2ELi0EEEJSt4plusIfEfEEEvT_T0_DpT1_:
        /*0000*/ 	.byte	0x40, 0x07, 0x00, 0x00, 0x00, 0x00, 0x00, 0x00


//--------------------- .nv.constant0._ZN2at6native55_GLOBAL__N__de093ff9_22_ForeachBinaryOpList_cu_a911ec4325multi_tensor_apply_kernelINS1_18TensorListMetadataILi2EEENS1_24BinaryOpListAlphaFunctorIN3c104HalfELi2ELi2ELi0EEEJSt4plusIfEfEEEvT_T0_DpT1_ --------------------------
	.section	.nv.constant0._ZN2at6native55_GLOBAL__N__de093ff9_22_ForeachBinaryOpList_cu_a911ec4325multi_tensor_apply_kernelINS1_18TensorListMetadataILi2EEENS1_24BinaryOpListAlphaFunctorIN3c104HalfELi2ELi2ELi0EEEJSt4plusIfEfEEEvT_T0_DpT1_,"a",@progbits
	.sectionflags	@""
	.align	4
.nv.constant0._ZN2at6native55_GLOBAL__N__de093ff9_22_ForeachBinaryOpList_cu_a911ec4325multi_tensor_apply_kernelINS1_18TensorListMetadataILi2EEENS1_24BinaryOpListAlphaFunctorIN3c104HalfELi2ELi2ELi0EEEJSt4plusIfEfEEEvT_T0_DpT1_:
	.zero		3504


//--------------------- .nv.constant2._ZN2at6native55_GLOBAL__N__de093ff9_22_ForeachBinaryOpList_cu_a911ec4325multi_tensor_apply_kernelINS1_18TensorListMetadataILi2EEENS1_24BinaryOpListAlphaFunctorIN3c108BFloat16ELi2ELi2ELi0EEEJSt4plusIfEfEEEvT_T0_DpT1_ --------------------------
	.section	.nv.constant2._ZN2at6native55_GLOBAL__N__de093ff9_22_ForeachBinaryOpList_cu_a911ec4325multi_tensor_apply_kernelINS1_18TensorListMetadataILi2EEENS1_24BinaryOpListAlphaFunctorIN3c108BFloat16ELi2ELi2ELi0EEEJSt4plusIfEfEEEvT_T0_DpT1_,"a",@progbits
	.sectionflags	@""
	.align	4
.nv.constant2._ZN2at6native55_GLOBAL__N__de093ff9_22_ForeachBinaryOpList_cu_a911ec4325multi_tensor_apply_kernelINS1_18TensorListMetadataILi2EEENS1_24BinaryOpListAlphaFunctorIN3c108BFloat16ELi2ELi2ELi0EEEJSt4plusIfEfEEEvT_T0_DpT1_:
        /*0000*/ 	.byte	0x40, 0x07, 0x00, 0x00, 0x00, 0x00, 0x00, 0x00


//--------------------- .nv.constant0._ZN2at6native55_GLOBAL__N__de093ff9_22_ForeachBinaryOpList_cu_a911ec4325multi_tensor_apply_kernelINS1_18TensorListMetadataILi2EEENS1_24BinaryOpListAlphaFunctorIN3c108BFloat16ELi2ELi2ELi0EEEJSt4plusIfEfEEEvT_T0_DpT1_ --------------------------
	.section	.nv.constant0._ZN2at6native55_GLOBAL__N__de093ff9_22_ForeachBinaryOpList_cu_a911ec4325multi_tensor_apply_kernelINS1_18TensorListMetadataILi2EEENS1_24BinaryOpListAlphaFunctorIN3c108BFloat16ELi2ELi2ELi0EEEJSt4plusIfEfEEEvT_T0_DpT1_,"a",@progbits
	.sectionflags	@""
	.align	4
.nv.constant0._ZN2at6native55_GLOBAL__N__de093ff9_22_ForeachBinaryOpList_cu_a911ec4325multi_tensor_apply_kernelINS1_18TensorListMetadataILi2EEENS1_24BinaryOpListAlphaFunctorIN3c108BFloat16ELi2ELi2ELi0EEEJSt4plusIfEfEEEvT_T0_DpT1_:
	.zero		3504


//--------------------- .nv.constant2._ZN2at6native55_GLOBAL__N__de093ff9_22_ForeachBinaryOpList_cu_a911ec4325multi_tensor_apply_kernelINS1_18TensorListMetadataILi2EEENS1_24BinaryOpListAlphaFunctorIbLi2ELi2ELi0EEEJSt4plusIbEbEEEvT_T0_DpT1_ --------------------------
	.section	.nv.constant2._ZN2at6native55_GLOBAL__N__de093ff9_22_ForeachBinaryOpList_cu_a911ec4325multi_tensor_apply_kernelINS1_18TensorListMetadataILi2EEENS1_24BinaryOpListAlphaFunctorIbLi2ELi2ELi0EEEJSt4plusIbEbEEEvT_T0_DpT1_,"a",@progbits
	.sectionflags	@""
	.align	4
.nv.constant2._ZN2at6native55_GLOBAL__N__de093ff9_22_ForeachBinaryOpList_cu_a911ec4325multi_tensor_apply_kernelINS1_18TensorListMetadataILi2EEENS1_24BinaryOpListAlphaFunctorIbLi2ELi2ELi0EEEJSt4plusIbEbEEEvT_T0_DpT1_:
        /*0000*/ 	.byte	0x40, 0x07, 0x00, 0x00, 0x00, 0x00, 0x00, 0x00


//--------------------- .nv.constant0._ZN2at6native55_GLOBAL__N__de093ff9_22_ForeachBinaryOpList_cu_a911ec4325multi_tensor_apply_kernelINS1_18TensorListMetadataILi2EEENS1_24BinaryOpListAlphaFunctorIbLi2ELi2ELi0EEEJSt4plusIbEbEEEvT_T0_DpT1_ --------------------------
	.section	.nv.constant0._ZN2at6native55_GLOBAL__N__de093ff9_22_ForeachBinaryOpList_cu_a911ec4325multi_tensor_apply_kernelINS1_18TensorListMetadataILi2EEENS1_24BinaryOpListAlphaFunctorIbLi2ELi2ELi0EEEJSt4plusIbEbEEEvT_T0_DpT1_,"a",@progbits
	.sectionflags	@""
	.align	4
.nv.constant0._ZN2at6native55_GLOBAL__N__de093ff9_22_ForeachBinaryOpList_cu_a911ec4325multi_tensor_apply_kernelINS1_18TensorListMetadataILi2EEENS1_24BinaryOpListAlphaFunctorIbLi2ELi2ELi0EEEJSt4plusIbEbEEEvT_T0_DpT1_:
	.zero		3499


//--------------------- .nv.constant2._ZN2at6native55_GLOBAL__N__de093ff9_22_ForeachBinaryOpList_cu_a911ec4325multi_tensor_apply_kernelINS1_18TensorListMetadataILi2EEENS1_24BinaryOpListAlphaFunctorIN3c107complexIfEELi2ELi2ELi0EEEJSt4plusIS8_ES8_EEEvT_T0_DpT1_ --------------------------
	.section	.nv.constant2._ZN2at6native55_GLOBAL__N__de093ff9_22_ForeachBinaryOpList_cu_a911ec4325multi_tensor_apply_kernelINS1_18TensorListMetadataILi2EEENS1_24BinaryOpListAlphaFunctorIN3c107complexIfEELi2ELi2ELi0EEEJSt4plusIS8_ES8_EEEvT_T0_DpT1_,"a",@progbits
	.sectionflags	@""
	.align	4
.nv.constant2._ZN2at6native55_GLOBAL__N__de093ff9_22_ForeachBinaryOpList_cu_a911ec4325multi_tensor_apply_kernelINS1_18TensorListMetadataILi2EEENS1_24BinaryOpListAlphaFunctorIN3c107complexIfEELi2ELi2ELi0EEEJSt4plusIS8_ES8_EEEvT_T0_DpT1_:
        /*0000*/ 	.byte	0x40, 0x07, 0x00, 0x00, 0x00, 0x00, 0x00, 0x00


//--------------------- .nv.constant0._ZN2at6native55_GLOBAL__N__de093ff9_22_ForeachBinaryOpList_cu_a911ec4325multi_tensor_apply_kernelINS1_18TensorListMetadataILi2EEENS1_24BinaryOpListAlphaFunctorIN3c107complexIfEELi2ELi2ELi0EEEJSt4plusIS8_ES8_EEEvT_T0_DpT1_ --------------------------
	.section	.nv.constant0._ZN2at6native55_GLOBAL__N__de093ff9_22_ForeachBinaryOpList_cu_a911ec4325multi_tensor_apply_kernelINS1_18TensorListMetadataILi2EEENS1_24BinaryOpListAlphaFunctorIN3c107complexIfEELi2ELi2ELi0EEEJSt4plusIS8_ES8_EEEvT_T0_DpT1_,"a",@progbits
	.sectionflags	@""
	.align	4
.nv.constant0._ZN2at6native55_GLOBAL__N__de093ff9_22_ForeachBinaryOpList_cu_a911ec4325multi_tensor_apply_kernelINS1_18TensorListMetadataILi2EEENS1_24BinaryOpListAlphaFunctorIN3c107complexIfEELi2ELi2ELi0EEEJSt4plusIS8_ES8_EEEvT_T0_DpT1_:
	.zero		3512


//--------------------- .nv.constant2._ZN2at6native55_GLOBAL__N__de093ff9_22_ForeachBinaryOpList_cu_a911ec4325multi_tensor_apply_kernelINS1_18TensorListMetadataILi2EEENS1_24BinaryOpListAlphaFunctorIN3c107complexIdEELi2ELi2ELi0EEEJSt4plusIS8_ES8_EEEvT_T0_DpT1_ --------------------------
	.section	.nv.constant2._ZN2at6native55_GLOBAL__N__de093ff9_22_ForeachBinaryOpList_cu_a911ec4325multi_tensor_apply_kernelINS1_18TensorListMetadataILi2EEENS1_24BinaryOpListAlphaFunctorIN3c107complexIdEELi2ELi2ELi0EEEJSt4plusIS8_ES8_EEEvT_T0_DpT1_,"a",@progbits
	.sectionflags	@""
	.align	4
.nv.constant2._ZN2at6native55_GLOBAL__N__de093ff9_22_ForeachBinaryOpList_cu_a911ec4325multi_tensor_apply_kernelINS1_18TensorListMetadataILi2EEENS1_24BinaryOpListAlphaFunctorIN3c107complexIdEELi2ELi2ELi0EEEJSt4plusIS8_ES8_EEEvT_T0_DpT1_:
        /*0000*/ 	.byte	0x40, 0x07, 0x00, 0x00, 0x00, 0x00, 0x00, 0x00


//--------------------- .nv.constant0._ZN2at6native55_GLOBAL__N__de093ff9_22_ForeachBinaryOpList_cu_a911ec4325multi_tensor_apply_kernelINS1_18TensorListMetadataILi2EEENS1_24BinaryOpListAlphaFunctorIN3c107complexIdEELi2ELi2ELi0EEEJSt4plusIS8_ES8_EEEvT_T0_DpT1_ --------------------------
	.section	.nv.constant0._ZN2at6native55_GLOBAL__N__de093ff9_22_ForeachBinaryOpList_cu_a911ec4325multi_tensor_apply_kernelINS1_18TensorListMetadataILi2EEENS1_24BinaryOpListAlphaFunctorIN3c107complexIdEELi2ELi2ELi0EEEJSt4plusIS8_ES8_EEEvT_T0_DpT1_,"a",@progbits
	.sectionflags	@""
	.align	4
.nv.constant0._ZN2at6native55_GLOBAL__N__de093ff9_22_ForeachBinaryOpList_cu_a911ec4325multi_tensor_apply_kernelINS1_18TensorListMetadataILi2EEENS1_24BinaryOpListAlphaFunctorIN3c107complexIdEELi2ELi2ELi0EEEJSt4plusIS8_ES8_EEEvT_T0_DpT1_:
	.zero		3520


//--------------------- .nv.constant2._ZN2at6native55_GLOBAL__N__de093ff9_22_ForeachBinaryOpList_cu_a911ec4325multi_tensor_apply_kernelINS1_18TensorListMetadataILi2EEENS1_24BinaryOpListAlphaFunctorIfLi2ELi2ELi0EEEJSt4plusIfEfEEEvT_T0_DpT1_ --------------------------
	.section	.nv.constant2._ZN2at6native55_GLOBAL__N__de093ff9_22_ForeachBinaryOpList_cu_a911ec4325multi_tensor_apply_kernelINS1_18TensorListMetadataILi2EEENS1_24BinaryOpListAlphaFunctorIfLi2ELi2ELi0EEEJSt4plusIfEfEEEvT_T0_DpT1_,"a",@progbits
	.sectionflags	@""
	.align	4
.nv.constant2._ZN2at6native55_GLOBAL__N__de093ff9_22_ForeachBinaryOpList_cu_a911ec4325multi_tensor_apply_kernelINS1_18TensorListMetadataILi2EEENS1_24BinaryOpListAlphaFunctorIfLi2ELi2ELi0EEEJSt4plusIfEfEEEvT_T0_DpT1_:
        /*0000*/ 	.byte	0x40, 0x07, 0x00, 0x00, 0x00, 0x00, 0x00, 0x00


//--------------------- .nv.constant0._ZN2at6native55_GLOBAL__N__de093ff9_22_ForeachBinaryOpList_cu_a911ec4325multi_tensor_apply_kernelINS1_18TensorListMetadataILi2EEENS1_24BinaryOpListAlphaFunctorIfLi2ELi2ELi0EEEJSt4plusIfEfEEEvT_T0_DpT1_ --------------------------
	.section	.nv.constant0._ZN2at6native55_GLOBAL__N__de093ff9_22_ForeachBinaryOpList_cu_a911ec4325multi_tensor_apply_kernelINS1_18TensorListMetadataILi2EEENS1_24BinaryOpListAlphaFunctorIfLi2ELi2ELi0EEEJSt4plusIfEfEEEvT_T0_DpT1_,"a",@progbits
	.sectionflags	@""
	.align	4
.nv.constant0._ZN2at6native55_GLOBAL__N__de093ff9_22_ForeachBinaryOpList_cu_a911ec4325multi_tensor_apply_kernelINS1_18TensorListMetadataILi2EEENS1_24BinaryOpListAlphaFunctorIfLi2ELi2ELi0EEEJSt4plusIfEfEEEvT_T0_DpT1_:
	.zero		3504


//--------------------- .nv.constant2._ZN2at6native55_GLOBAL__N__de093ff9_22_ForeachBinaryOpList_cu_a911ec4325multi_tensor_apply_kernelINS1_18TensorListMetadataILi2EEENS1_24BinaryOpListAlphaFunctorIdLi2ELi2ELi0EEEJSt4plusIdEdEEEvT_T0_DpT1_ --------------------------
	.section	.nv.constant2._ZN2at6native55_GLOBAL__N__de093ff9_22_ForeachBinaryOpList_cu_a911ec4325multi_tensor_apply_kernelINS1_18TensorListMetadataILi2EEENS1_24BinaryOpListAlphaFunctorIdLi2ELi2ELi0EEEJSt4plusIdEdEEEvT_T0_DpT1_,"a",@progbits
	.sectionflags	@""
	.align	4
.nv.constant2._ZN2at6native55_GLOBAL__N__de093ff9_22_ForeachBinaryOpList_cu_a911ec4325multi_tensor_apply_kernelINS1_18TensorListMetadataILi2EEENS1_24BinaryOpListAlphaFunctorIdLi2ELi2ELi0EEEJSt4plusIdEdEEEvT_T0_DpT1_:
        /*0000*/ 	.byte	0x40, 0x07, 0x00, 0x00, 0x00, 0x00, 0x00, 0x00


//--------------------- .nv.constant0._ZN2at6native55_GLOBAL__N__de093ff9_22_ForeachBinaryOpList_cu_a911ec4325multi_tensor_apply_kernelINS1_18TensorListMetadataILi2EEENS1_24BinaryOpListAlphaFunctorIdLi2ELi2ELi0EEEJSt4plusIdEdEEEvT_T0_DpT1_ --------------------------
	.section	.nv.constant0._ZN2at6native55_GLOBAL__N__de093ff9_22_ForeachBinaryOpList_cu_a911ec4325multi_tensor_apply_kernelINS1_18TensorListMetadataILi2EEENS1_24BinaryOpListAlphaFunctorIdLi2ELi2ELi0EEEJSt4plusIdEdEEEvT_T0_DpT1_,"a",@progbits
	.sectionflags	@""
	.align	4
.nv.constant0._ZN2at6native55_GLOBAL__N__de093ff9_22_ForeachBinaryOpList_cu_a911ec4325multi_tensor_apply_kernelINS1_18TensorListMetadataILi2EEENS1_24BinaryOpListAlphaFunctorIdLi2ELi2ELi0EEEJSt4plusIdEdEEEvT_T0_DpT1_:
	.zero		3512


//--------------------- .nv.constant2._ZN2at6native55_GLOBAL__N__de093ff9_22_ForeachBinaryOpList_cu_a911ec4325multi_tensor_apply_kernelINS1_18TensorListMetadataILi2EEENS1_24BinaryOpListAlphaFunctorIsLi2ELi2ELi0EEEJSt4plusIsEsEEEvT_T0_DpT1_ --------------------------
	.section	.nv.constant2._ZN2at6native55_GLOBAL__N__de093ff9_22_ForeachBinaryOpList_cu_a911ec4325multi_tensor_apply_kernelINS1_18TensorListMetadataILi2EEENS1_24BinaryOpListAlphaFunctorIsLi2ELi2ELi0EEEJSt4plusIsEsEEEvT_T0_DpT1_,"a",@progbits
	.sectionflags	@""
	.align	4
.nv.constant2._ZN2at6native55_GLOBAL__N__de093ff9_22_ForeachBinaryOpList_cu_a911ec4325multi_tensor_apply_kernelINS1_18TensorListMetadataILi2EEENS1_24BinaryOpListAlphaFunctorIsLi2ELi2ELi0EEEJSt4plusIsEsEEEvT_T0_DpT1_:
        /*0000*/ 	.byte	0x40, 0x07, 0x00, 0x00, 0x00, 0x00, 0x00, 0x00


//--------------------- .nv.constant0._ZN2at6native55_GLOBAL__N__de093ff9_22_ForeachBinaryOpList_cu_a911ec4325multi_tensor_apply_kernelINS1_18TensorListMetadataILi2EEENS1_24BinaryOpListAlphaFunctorIsLi2ELi2ELi0EEEJSt4plusIsEsEEEvT_T0_DpT1_ --------------------------
	.section	.nv.constant0._ZN2at6native55_GLOBAL__N__de093ff9_22_ForeachBinaryOpList_cu_a911ec4325multi_tensor_apply_kernelINS1_18TensorListMetadataILi2EEENS1_24BinaryOpListAlphaFunctorIsLi2ELi2ELi0EEEJSt4plusIsEsEEEvT_T0_DpT1_,"a",@progbits
	.sectionflags	@""
	.align	4
.nv.constant0._ZN2at6native55_GLOBAL__N__de093ff9_22_ForeachBinaryOpList_cu_a911ec4325multi_tensor_apply_kernelINS1_18TensorListMetadataILi2EEENS1_24BinaryOpListAlphaFunctorIsLi2ELi2ELi0EEEJSt4plusIsEsEEEvT_T0_DpT1_:
	.zero		3500


//--------------------- .nv.constant2._ZN2at6native55_GLOBAL__N__de093ff9_22_ForeachBinaryOpList_cu_a911ec4325multi_tensor_apply_kernelINS1_18TensorListMetadataILi2EEENS1_24BinaryOpListAlphaFunctorIlLi2ELi2ELi0EEEJSt4plusIlElEEEvT_T0_DpT1_ --------------------------
	.section	.nv.constant2._ZN2at6native55_GLOBAL__N__de093ff9_22_ForeachBinaryOpList_cu_a911ec4325multi_tensor_apply_kernelINS1_18TensorListMetadataILi2EEENS1_24BinaryOpListAlphaFunctorIlLi2ELi2ELi0EEEJSt4plusIlElEEEvT_T0_DpT1_,"a",@progbits
	.sectionflags	@""
	.align	4
.nv.constant2._ZN2at6native55_GLOBAL__N__de093ff9_22_ForeachBinaryOpList_cu_a911ec4325multi_tensor_apply_kernelINS1_18TensorListMetadataILi2EEENS1_24BinaryOpListAlphaFunctorIlLi2ELi2ELi0EEEJSt4plusIlElEEEvT_T0_DpT1_:
        /*0000*/ 	.byte	0x40, 0x07, 0x00, 0x00, 0x00, 0x00, 0x00, 0x00


//--------------------- .nv.constant0._ZN2at6native55_GLOBAL__N__de093ff9_22_ForeachBinaryOpList_cu_a911ec4325multi_tensor_apply_kernelINS1_18TensorListMetadataILi2EEENS1_24BinaryOpListAlphaFunctorIlLi2ELi2ELi0EEEJSt4plusIlElEEEvT_T0_DpT1_ --------------------------
	.section	.nv.constant0._ZN2at6native55_GLOBAL__N__de093ff9_22_ForeachBinaryOpList_cu_a911ec4325multi_tensor_apply_kernelINS1_18TensorListMetadataILi2EEENS1_24BinaryOpListAlphaFunctorIlLi2ELi2ELi0EEEJSt4plusIlElEEEvT_T0_DpT1_,"a",@progbits
	.sectionflags	@""
	.align	4
.nv.constant0._ZN2at6native55_GLOBAL__N__de093ff9_22_ForeachBinaryOpList_cu_a911ec4325multi_tensor_apply_kernelINS1_18TensorListMetadataILi2EEENS1_24BinaryOpListAlphaFunctorIlLi2ELi2ELi0EEEJSt4plusIlElEEEvT_T0_DpT1_:
	.zero		3512


//--------------------- .nv.constant2._ZN2at6native55_GLOBAL__N__de093ff9_22_ForeachBinaryOpList_cu_a911ec4325multi_tensor_apply_kernelINS1_18TensorListMetadataILi2EEENS1_24BinaryOpListAlphaFunctorIiLi2ELi2ELi0EEEJSt4plusIiEiEEEvT_T0_DpT1_ --------------------------
	.section	.nv.constant2._ZN2at6native55_GLOBAL__N__de093ff9_22_ForeachBinaryOpList_cu_a911ec4325multi_tensor_apply_kernelINS1_18TensorListMetadataILi2EEENS1_24BinaryOpListAlphaFunctorIiLi2ELi2ELi0EEEJSt4plusIiEiEEEvT_T0_DpT1_,"a",@progbits
	.sectionflags	@""
	.align	4
.nv.constant2._ZN2at6native55_GLOBAL__N__de093ff9_22_ForeachBinaryOpList_cu_a911ec4325multi_tensor_apply_kernelINS1_18TensorListMetadataILi2EEENS1_24BinaryOpListAlphaFunctorIiLi2ELi2ELi0EEEJSt4plusIiEiEEEvT_T0_DpT1_:
        /*0000*/ 	.byte	0x40, 0x07, 0x00, 0x00, 0x00, 0x00, 0x00, 0x00


//--------------------- .nv.constant0._ZN2at6native55_GLOBAL__N__de093ff9_22_ForeachBinaryOpList_cu_a911ec4325multi_tensor_apply_kernelINS1_18TensorListMetadataILi2EEENS1_24BinaryOpListAlphaFunctorIiLi2ELi2ELi0EEEJSt4plusIiEiEEEvT_T0_DpT1_ --------------------------
	.section	.nv.constant0._ZN2at6native55_GLOBAL__N__de093ff9_22_ForeachBinaryOpList_cu_a911ec4325multi_tensor_apply_kernelINS1_18TensorListMetadataILi2EEENS1_24BinaryOpListAlphaFunctorIiLi2ELi2ELi0EEEJSt4plusIiEiEEEvT_T0_DpT1_,"a",@progbits
	.sectionflags	@""
	.align	4
.nv.constant0._ZN2at6native55_GLOBAL__N__de093ff9_22_ForeachBinaryOpList_cu_a911ec4325multi_tensor_apply_kernelINS1_18TensorListMetadataILi2EEENS1_24BinaryOpListAlphaFunctorIiLi2ELi2ELi0EEEJSt4plusIiEiEEEvT_T0_DpT1_:
	.zero		3504


//--------------------- .nv.constant2._ZN2at6native55_GLOBAL__N__de093ff9_22_ForeachBinaryOpList_cu_a911ec4325multi_tensor_apply_kernelINS1_18TensorListMetadataILi2EEENS1_24BinaryOpListAlphaFunctorIaLi2ELi2ELi0EEEJSt4plusIaEaEEEvT_T0_DpT1_ --------------------------
	.section	.nv.constant2._ZN2at6native55_GLOBAL__N__de093ff9_22_ForeachBinaryOpList_cu_a911ec4325multi_tensor_apply_kernelINS1_18TensorListMetadataILi2EEENS1_24BinaryOpListAlphaFunctorIaLi2ELi2ELi0EEEJSt4plusIaEaEEEvT_T0_DpT1_,"a",@progbits
	.sectionflags	@""
	.align	4
.nv.constant2._ZN2at6native55_GLOBAL__N__de093ff9_22_ForeachBinaryOpList_cu_a911ec4325multi_tensor_apply_kernelINS1_18TensorListMetadataILi2EEENS1_24BinaryOpListAlphaFunctorIaLi2ELi2ELi0EEEJSt4plusIaEaEEEvT_T0_DpT1_:
        /*0000*/ 	.byte	0x40, 0x07, 0x00, 0x00, 0x00, 0x00, 0x00, 0x00


//--------------------- .nv.constant0._ZN2at6native55_GLOBAL__N__de093ff9_22_ForeachBinaryOpList_cu_a911ec4325multi_tensor_apply_kernelINS1_18TensorListMetadataILi2EEENS1_24BinaryOpListAlphaFunctorIaLi2ELi2ELi0EEEJSt4plusIaEaEEEvT_T0_DpT1_ --------------------------
	.section	.nv.constant0._ZN2at6native55_GLOBAL__N__de093ff9_22_ForeachBinaryOpList_cu_a911ec4325multi_tensor_apply_kernelINS1_18TensorListMetadataILi2EEENS1_24BinaryOpListAlphaFunctorIaLi2ELi2ELi0EEEJSt4plusIaEaEEEvT_T0_DpT1_,"a",@progbits
	.sectionflags	@""
	.align	4
.nv.constant0._ZN2at6native55_GLOBAL__N__de093ff9_22_ForeachBinaryOpList_cu_a911ec4325multi_tensor_apply_kernelINS1_18TensorListMetadataILi2EEENS1_24BinaryOpListAlphaFunctorIaLi2ELi2ELi0EEEJSt4plusIaEaEEEvT_T0_DpT1_:
	.zero		3499


//--------------------- .nv.constant2._ZN2at6native55_GLOBAL__N__de093ff9_22_ForeachBinaryOpList_cu_a911ec4325multi_tensor_apply_kernelINS1_18TensorListMetadataILi2EEENS1_24BinaryOpListAlphaFunctorIhLi2ELi2ELi0EEEJSt4plusIhEhEEEvT_T0_DpT1_ --------------------------
	.section	.nv.constant2._ZN2at6native55_GLOBAL__N__de093ff9_22_ForeachBinaryOpList_cu_a911ec4325multi_tensor_apply_kernelINS1_18TensorListMetadataILi2EEENS1_24BinaryOpListAlphaFunctorIhLi2ELi2ELi0EEEJSt4plusIhEhEEEvT_T0_DpT1_,"a",@progbits
	.sectionflags	@""
	.align	4
.nv.constant2._ZN2at6native55_GLOBAL__N__de093ff9_22_ForeachBinaryOpList_cu_a911ec4325multi_tensor_apply_kernelINS1_18TensorListMetadataILi2EEENS1_24BinaryOpListAlphaFunctorIhLi2ELi2ELi0EEEJSt4plusIhEhEEEvT_T0_DpT1_:
        /*0000*/ 	.byte	0x40, 0x07, 0x00, 0x00, 0x00, 0x00, 0x00, 0x00


//--------------------- .nv.constant0._ZN2at6native55_GLOBAL__N__de093ff9_22_ForeachBinaryOpList_cu_a911ec4325multi_tensor_apply_kernelINS1_18TensorListMetadataILi2EEENS1_24BinaryOpListAlphaFunctorIhLi2ELi2ELi0EEEJSt4plusIhEhEEEvT_T0_DpT1_ --------------------------
	.section	.nv.constant0._ZN2at6native55_GLOBAL__N__de093ff9_22_ForeachBinaryOpList_cu_a911ec4325multi_tensor_apply_kernelINS1_18TensorListMetadataILi2EEENS1_24BinaryOpListAlphaFunctorIhLi2ELi2ELi0EEEJSt4plusIhEhEEEvT_T0_DpT1_,"a",@progbits
	.sectionflags	@""
	.align	4
.nv.constant0._ZN2at6native55_GLOBAL__N__de093ff9_22_ForeachBinaryOpList_cu_a911ec4325multi_tensor_apply_kernelINS1_18TensorListMetadataILi2EEENS1_24BinaryOpListAlphaFunctorIhLi2ELi2ELi0EEEJSt4plusIhEhEEEvT_T0_DpT1_:
	.zero		3499


//--------------------- .text._ZN2at6native55_GLOBAL__N__de093ff9_22_ForeachBinaryOpList_cu_a911ec4325multi_tensor_apply_kernelINS1_18TensorListMetadataILi2EEENS1_11CopyFunctorIN3c1015Float8_e5m2fnuzENS6_11Float8_e5m2ELi2ELi1ELi1EEEJNS0_4CopyIS7_S8_EEEEEvT_T0_DpT1_ --------------------------
	.section	.text._ZN2at6native55_GLOBAL__N__de093ff9_22_ForeachBinaryOpList_cu_a911ec4325multi_tensor_apply_kernelINS1_18TensorListMetadataILi2EEENS1_11CopyFunctorIN3c1015Float8_e5m2fnuzENS6_11Float8_e5m2ELi2ELi1ELi1EEEJNS0_4CopyIS7_S8_EEEEEvT_T0_DpT1_,"ax",@progbits
	.sectioninfo	@"SHI_REGISTERS=28"
	.align	128
.text._ZN2at6native55_GLOBAL__N__de093ff9_22_ForeachBinaryOpList_cu_a911ec4325multi_tensor_apply_kernelINS1_18TensorListMetadataILi2EEENS1_11CopyFunctorIN3c1015Float8_e5m2fnuzENS6_11Float8_e5m2ELi2ELi1ELi1EEEJNS0_4CopyIS7_S8_EEEEEvT_T0_DpT1_:
        .type           _ZN2at6native55_GLOBAL__N__de093ff9_22_ForeachBinaryOpList_cu_a911ec4325multi_tensor_apply_kernelINS1_18TensorListMetadataILi2EEENS1_11CopyFunctorIN3c1015Float8_e5m2fnuzENS6_11Float8_e5m2ELi2ELi1ELi1EEEJNS0_4CopyIS7_S8_EEEEEvT_T0_DpT1_,@function
        .size           _ZN2at6native55_GLOBAL__N__de093ff9_22_ForeachBinaryOpList_cu_a911ec4325multi_tensor_apply_kernelINS1_18TensorListMetadataILi2EEENS1_11CopyFunctorIN3c1015Float8_e5m2fnuzENS6_11Float8_e5m2ELi2ELi1ELi1EEEJNS0_4CopyIS7_S8_EEEEEvT_T0_DpT1_,(.L_x_7762 - _ZN2at6native55_GLOBAL__N__de093ff9_22_ForeachBinaryOpList_cu_a911ec4325multi_tensor_apply_kernelINS1_18TensorListMetadataILi2EEENS1_11CopyFunctorIN3c1015Float8_e5m2fnuzENS6_11Float8_e5m2ELi2ELi1ELi1EEEJNS0_4CopyIS7_S8_EEEEEvT_T0_DpT1_)
        .other          _ZN2at6native55_GLOBAL__N__de093ff9_22_ForeachBinaryOpList_cu_a911ec4325multi_tensor_apply_kernelINS1_18TensorListMetadataILi2EEENS1_11CopyFunctorIN3c1015Float8_e5m2fnuzENS6_11Float8_e5m2ELi2ELi1ELi1EEEJNS0_4CopyIS7_S8_EEEEEvT_T0_DpT1_,@"STO_CUDA_ENTRY STV_DEFAULT"
_ZN2at6native55_GLOBAL__N__de093ff9_22_ForeachBinaryOpList_cu_a911ec4325multi_tensor_apply_kernelINS1_18TensorListMetadataILi2EEENS1_11CopyFunctorIN3c1015Float8_e5m2fnuzENS6_11Float8_e5m2ELi2ELi1ELi1EEEJNS0_4CopyIS7_S8_EEEEEvT_T0_DpT1_:
[----:B------:R-:W-:Y:S02]  /*0000*/  IMAD.MOV.U32 R1, RZ, RZ, c[0x0][0x28] ;  /* 0x00000a00ff017624 */ /* 0x000fe400078e00ff */
[----:B------:R-:W0:Y:S01]  /*0010*/  S2UR UR5, SR_CTAID.X ;  /* 0x00000000000579c3 */ /* 0x000e220000002500 */
[----:B------:R-:W-:Y:S02]  /*0020*/  UMOV UR6, 0x4 ;  /* 0x0000000400067882 */ /* 0x000fe40000000000 */
[----:B------:R-:W-:Y:S02]  /*0030*/  ULDC UR7, c[0x2][0x0] ;  /* 0x0080000000077ab9 */ /* 0x000fe40000000800 */
[----:B0-----:R-:W-:Y:S02]  /*0040*/  ULDC.U8 UR4, c[0x0][UR5+0x760] ;  /* 0x0001d80005047abb */ /* 0x001fe40008000000 */
[----:B------:R-:W-:Y:S02]  /*0050*/  UIMAD UR5, UR5, UR6, UR7 ;  /* 0x00000006050572a4 */ /* 0x000fe4000f8e0207 */
[----:B------:R-:W-:-:S10]  /*0060*/  USHF.L.U32 UR10, UR4, 0x3, URZ ;  /* 0x00000003040a7899 */ /* 0x000fd4000800063f */
[----:B------:R-:W-:Y:S02]  /*0070*/  ULDC UR6, c[0x0][UR5+0x160] ;  /* 0x0000580005067abb */ /* 0x000fe40008000800 */
[----:B------:R-:W-:Y:S02]  /*0080*/  UIMAD.WIDE UR6, UR6, 0x10000, URZ ;  /* 0x00010000060678a5 */ /* 0x000fe4000f8e023f */
[----:B------:R-:W-:Y:S02]  /*0090*/  ULDC.64 UR4, c[0x0][UR10+0x160] ;  /* 0x000058000a047abb */ /* 0x000fe40008000a00 */
[----:B------:R-:W-:Y:S02]  /*00a0*/  ULDC.64 UR8, c[0x0][UR10+0x360] ;  /* 0x0000d8000a087abb */ /* 0x000fe40008000a00 */
[----:B------:R-:W-:Y:S02]  /*00b0*/  ULDC.64 UR10, c[0x0][UR10+0x560] ;  /* 0x000158000a0a7abb */ /* 0x000fe40008000a00 */
[----:B------:R-:W-:-:S02]  /*00c0*/  UIADD3 UR14, UP1, UR4, UR6, URZ ;  /* 0x00000006040e7290 */ /* 0x000fc4000ff3e03f */
[----:B------:R-:W-:Y:S02]  /*00d0*/  UIADD3 UR13, UP2, UR6, UR8, URZ ;  /* 0x00000008060d7290 */ /* 0x000fe4000ff5e03f */
[----:B------:R-:W-:Y:S02]  /*00e0*/  UIADD3 UR12, UP3, -UR6, UR10, URZ ;  /* 0x0000000a060c7290 */ /* 0x000fe4000ff7e13f */
[----:B------:R-:W-:Y:S02]  /*00f0*/  UIADD3.X UR8, UR7, UR9, URZ, UP2, !UPT ;  /* 0x0000000907087290 */ /* 0x000fe400097fe43f */
[----:B------:R-:W-:Y:S02]  /*0100*/  ULOP3.LUT UR4, UR12, UR14, UR13, 0xfe, !UPT ;  /* 0x0000000e0c047292 */ /* 0x000fe4000f8efe0d */
[----:B------:R-:W-:Y:S02]  /*0110*/  UIADD3.X UR6, ~UR7, UR11, URZ, UP3, !UPT ;  /* 0x0000000b07067290 */ /* 0x000fe40009ffe53f */
[----:B------:R-:W-:-:S02]  /*0120*/  ULOP3.LUT UP0, URZ, UR4, 0x3, URZ, 0xc0, !UPT ;  /* 0x00000003043f7892 */ /* 0x000fc4000f80c03f */
[----:B------:R-:W-:Y:S02]  /*0130*/  UIADD3.X UR4, UR5, UR7, URZ, UP1, !UPT ;  /* 0x0000000705047290 */ /* 0x000fe40008ffe43f */
[----:B------:R-:W-:Y:S02]  /*0140*/  ULDC.64 UR10, c[0x0][0x118] ;  /* 0x00004600000a7ab9 */ /* 0x000fe40000000a00 */
[----:B------:R-:W-:-:S13]  /*0150*/  PLOP3.LUT P0, PT, PT, PT, UP0, 0x80, 0x0 ;  /* 0x000000000000781c */ /* 0x000fda0003f0f008 */
[----:B------:R-:W-:Y:S05]  /*0160*/  @!P0 BRA `(.L_x_0) ;  /* 0x00000bc000008947 */ /* 0x000fea0003800000 */
[----:B------:R-:W-:-:S04]  /*0170*/  UISETP.GE.U32.AND UP0, UPT, UR12, 0x1, UPT ;  /* 0x000000010c00788c */ /* 0x000fc8000bf06070 */
[----:B------:R-:W-:-:S06]  /*0180*/  UISETP.GE.AND.EX UP0, UPT, UR6, URZ, UPT, UP0 ;  /* 0x0000003f0600728c */ /* 0x000fcc000bf06300 */
[----:B------:R-:W-:-:S13]  /*0190*/  PLOP3.LUT P0, PT, PT, PT, UP0, 0x80, 0x0 ;  /* 0x000000000000781c */ /* 0x000fda0003f0f008 */
[----:B------:R-:W-:Y:S05]  /*01a0*/  @!P0 EXIT ;  /* 0x000000000000894d */ /* 0x000fea0003800000 */
[----:B------:R-:W0:Y:S01]  /*01b0*/  S2R R13, SR_TID.X ;  /* 0x00000000000d7919 */ /* 0x000e220000002100 */
[----:B------:R-:W-:Y:S01]  /*01c0*/  IMAD.MOV.U32 R0, RZ, RZ, c[0x0][0x0] ;  /* 0x00000000ff007624 */ /* 0x000fe200078e00ff */
[----:B------:R-:W-:-:S06]  /*01d0*/  CS2R R10, SRZ ;  /* 0x00000000000a7805 */ /* 0x000fcc000001ff00 */
.L_x_13:
[----:B0-----:R-:W-:-:S04]  /*01e0*/  IADD3 R23, P1, R13, R10, RZ ;  /* 0x0000000a0d177210 */ /* 0x001fc80007f3e0ff */
[C---:B------:R-:W-:Y:S01]  /*01f0*/  ISETP.GE.U32.AND P0, PT, R23.reuse, 0x10000, PT ;  /* 0x000100001700780c */ /* 0x040fe20003f06070 */
[----:B------:R-:W-:Y:S01]  /*0200*/  IMAD.X R24, RZ, RZ, R11, P1 ;  /* 0x000000ffff187224 */ /* 0x000fe200008e060b */
[----:B------:R-:W-:-:S04]  /*0210*/  ISETP.LT.U32.AND P1, PT, R23, UR12, PT ;  /* 0x0000000c17007c0c */ /* 0x000fc8000bf21070 */
[----:B------:R-:W-:-:S04]  /*0220*/  ISETP.GE.U32.AND.EX P0, PT, R24, RZ, PT, P0 ;  /* 0x000000ff1800720c */ /* 0x000fc80003f06100 */
[----:B------:R-:W-:-:S13]  /*0230*/  ISETP.LT.AND.EX P0, PT, R24, UR6, !P0, P1 ;  /* 0x0000000618007c0c */ /* 0x000fda000c701310 */
[----:B------:R-:W-:-:S04]  /*0240*/  @P0 IADD3 R2, P1, R23, UR14, RZ ;  /* 0x0000000e17020c10 */ /* 0x000fc8000ff3e0ff */
[----:B------:R-:W-:-:S05]  /*0250*/  @P0 IADD3.X R3, R24, UR4, RZ, P1, !PT ;  /* 0x0000000418030c10 */ /* 0x000fca0008ffe4ff */
[----:B------:R0:W2:Y:S01]  /*0260*/  @P0 LDG.E.U8 R18, [R2.64] ;  /* 0x0000000a02120981 */ /* 0x0000a2000c1e1100 */
[----:B------:R-:W-:Y:S01]  /*0270*/  IADD3 R21, P1, R23, c[0x0][0x0], RZ ;  /* 0x0000000017157a10 */ /* 0x000fe20007f3e0ff */
[C---:B------:R-:W-:Y:S01]  /*0280*/  IMAD R8, R0.reuse, 0x3, RZ ;  /* 0x0000000300087824 */ /* 0x040fe200078e02ff */
[----:B------:R-:W-:Y:S02]  /*0290*/  LEA R16, P6, R0, R23, 0x1 ;  /* 0x0000001700107211 */ /* 0x000fe400078c08ff */
[C---:B------:R-:W-:Y:S01]  /*02a0*/  ISETP.GE.U32.AND P4, PT, R21.reuse, 0x10000, PT ;  /* 0x000100001500780c */ /* 0x040fe20003f86070 */
[--C-:B------:R-:W-:Y:S01]  /*02b0*/  IMAD.X R9, RZ, RZ, R24.reuse, P1 ;  /* 0x000000ffff097224 */ /* 0x100fe200008e0618 */
[----:B------:R-:W-:Y:S01]  /*02c0*/  ISETP.LT.U32.AND P5, PT, R21, UR12, PT ;  /* 0x0000000c15007c0c */ /* 0x000fe2000bfa1070 */
[----:B------:R-:W-:Y:S01]  /*02d0*/  IMAD.X R12, RZ, RZ, R24, P6 ;  /* 0x000000ffff0c7224 */ /* 0x000fe200030e0618 */
[----:B------:R-:W-:Y:S02]  /*02e0*/  ISETP.GE.U32.AND P3, PT, R16, 0x10000, PT ;  /* 0x000100001000780c */ /* 0x000fe40003f66070 */
[----:B------:R-:W-:-:S02]  /*02f0*/  ISETP.GE.U32.AND.EX P4, PT, R9, RZ, PT, P4 ;  /* 0x000000ff0900720c */ /* 0x000fc40003f86140 */
[----:B------:R-:W-:Y:S02]  /*0300*/  ISETP.LT.U32.AND P1, PT, R16, UR12, PT ;  /* 0x0000000c10007c0c */ /* 0x000fe4000bf21070 */
[----:B------:R-:W-:Y:S02]  /*0310*/  ISETP.LT.AND.EX P4, PT, R9, UR6, !P4, P5 ;  /* 0x0000000609007c0c */ /* 0x000fe4000e781350 */
[----:B------:R-:W-:Y:S02]  /*0320*/  ISETP.GE.U32.AND.EX P3, PT, R12, RZ, PT, P3 ;  /* 0x000000ff0c00720c */ /* 0x000fe40003f66130 */
[----:B------:R-:W-:Y:S02]  /*0330*/  IADD3 R8, P2, R8, R23, RZ ;  /* 0x0000001708087210 */ /* 0x000fe40007f5e0ff */
[----:B------:R-:W-:Y:S02]  /*0340*/  ISETP.LT.AND.EX P1, PT, R12, UR6, !P3, P1 ;  /* 0x000000060c007c0c */ /* 0x000fe4000df21310 */
[C---:B------:R-:W-:Y:S01]  /*0350*/  ISETP.GE.U32.AND P6, PT, R8.reuse, 0x10000, PT ;  /* 0x000100000800780c */ /* 0x040fe20003fc6070 */
[----:B------:R-:W-:Y:S01]  /*0360*/  IMAD.X R19, RZ, RZ, R24, P2 ;  /* 0x000000ffff137224 */ /* 0x000fe200010e0618 */
[----:B------:R-:W-:-:S03]  /*0370*/  ISETP.LT.U32.AND P2, PT, R8, UR12, PT ;  /* 0x0000000c08007c0c */ /* 0x000fc6000bf41070 */
[----:B0-----:R-:W-:Y:S02]  /*0380*/  @P4 IADD3 R2, P3, R21, UR14, RZ ;  /* 0x0000000e15024c10 */ /* 0x001fe4000ff7e0ff */
[----:B------:R-:W-:Y:S02]  /*0390*/  ISETP.GE.U32.AND.EX P6, PT, R19, RZ, PT, P6 ;  /* 0x000000ff1300720c */ /* 0x000fe40003fc6160 */
[----:B------:R-:W-:Y:S02]  /*03a0*/  @P4 IADD3.X R3, R9, UR4, RZ, P3, !PT ;  /* 0x0000000409034c10 */ /* 0x000fe40009ffe4ff */
[----:B------:R-:W-:Y:S02]  /*03b0*/  @P1 IADD3 R4, P5, R16, UR14, RZ ;  /* 0x0000000e10041c10 */ /* 0x000fe4000ffbe0ff */
[----:B------:R-:W-:Y:S01]  /*03c0*/  ISETP.LT.AND.EX P2, PT, R19, UR6, !P6, P2 ;  /* 0x0000000613007c0c */ /* 0x000fe2000f741320 */
[----:B------:R0:W5:Y:S01]  /*03d0*/  @P4 LDG.E.U8 R20, [R2.64] ;  /* 0x0000000a02144981 */ /* 0x000162000c1e1100 */
[----:B------:R-:W-:-:S05]  /*03e0*/  @P1 IADD3.X R5, R12, UR4, RZ, P5, !PT ;  /* 0x000000040c051c10 */ /* 0x000fca000affe4ff */
[----:B------:R1:W5:Y:S06]  /*03f0*/  @P1 LDG.E.U8 R14, [R4.64] ;  /* 0x0000000a040e1981 */ /* 0x00036c000c1e1100 */
[----:B------:R-:W-:Y:S01]  /*0400*/  @P2 IADD3 R6, P6, R8, UR14, RZ ;  /* 0x0000000e08062c10 */ /* 0x000fe2000ffde0ff */
[----:B------:R-:W-:Y:S03]  /*0410*/  BSSY B0, `(.L_x_1) ;  /* 0x0000020000007945 */ /* 0x000fe60003800000 */
[----:B------:R-:W-:-:S05]  /*0420*/  @P2 IADD3.X R7, R19, UR4, RZ, P6, !PT ;  /* 0x0000000413072c10 */ /* 0x000fca000b7fe4ff */
[----:B------:R3:W5:Y:S02]  /*0430*/  @P2 LDG.E.U8 R15, [R6.64] ;  /* 0x0000000a060f2981 */ /* 0x000764000c1e1100 */
[----:B---3--:R-:W-:Y:S02]  /*0440*/  IMAD.MOV.U32 R7, RZ, RZ, 0x80 ;  /* 0x00000080ff077424 */ /* 0x008fe400078e00ff */
[----:B--2---:R-:W-:-:S05]  /*0450*/  IMAD.SHL.U32 R17, R18, 0x2000000, RZ ;  /* 0x0200000012117824 */ /* 0x004fca00078e00ff */
[----:B------:R-:W-:-:S13]  /*0460*/  ISETP.GE.U32.AND P3, PT, R17, 0x8000000, PT ;  /* 0x080000001100780c */ /* 0x000fda0003f66070 */
[C---:B------:R-:W-:Y:S02]  /*0470*/  @!P3 IMAD.SHL.U32 R17, R18.reuse, 0x100, RZ ;  /* 0x000001001211b824 */ /* 0x040fe400078e00ff */
[----:B------:R-:W-:-:S03]  /*0480*/  @P3 IMAD.SHL.U32 R22, R18, 0x200000, RZ ;  /* 0x0020000012163824 */ /* 0x000fc600078e00ff */
[----:B------:R-:W-:Y:S02]  /*0490*/  @!P3 LOP3.LUT R17, R17, 0x7f00, RZ, 0xc0, !PT ;  /* 0x00007f001111b812 */ /* 0x000fe400078ec0ff */
[----:B------:R-:W-:Y:S02]  /*04a0*/  @P3 LOP3.LUT R22, R22, 0x70000000, RZ, 0xfc, !PT ;  /* 0x7000000016163812 */ /* 0x000fe400078efcff */
[----:B------:R-:W-:-:S03]  /*04b0*/  @!P3 LOP3.LUT R17, R17, 0x3f000000, RZ, 0xfc, !PT ;  /* 0x3f0000001111b812 */ /* 0x000fc600078efcff */
[----:B------:R-:W-:Y:S02]  /*04c0*/  @P3 FMUL.FTZ R22, R22, 1.9259299443872358531e-34 ;  /* 0x0780000016163820 */ /* 0x000fe40000410000 */
[----:B------:R-:W-:-:S05]  /*04d0*/  @!P3 FADD.FTZ R22, R17, -0.5 ;  /* 0xbf0000001116b421 */ /* 0x000fca0000010000 */
[----:B-1----:R-:W-:-:S04]  /*04e0*/  LOP3.LUT R4, R22, 0x7fffffff, RZ, 0xc0, !PT ;  /* 0x7fffffff16047812 */ /* 0x002fc800078ec0ff */
[----:B------:R-:W-:-:S13]  /*04f0*/  ISETP.GT.U32.AND P3, PT, R4, 0x477fffff, PT ;  /* 0x477fffff0400780c */ /* 0x000fda0003f64070 */
[----:B------:R-:W-:Y:S05]  /*0500*/  @P3 BRA `(.L_x_2) ;  /* 0x0000010000003947 */ /* 0x000fea0003800000 */
[----:B0-----:R-:W-:-:S13]  /*0510*/  ISETP.GE.U32.AND P3, PT, R4, 0x38000000, PT ;  /* 0x380000000400780c */ /* 0x001fda0003f66070 */
[----:B------:R-:W-:-:S04]  /*0520*/  @P3 SHF.R.U32.HI R2, RZ, 0x15, R22 ;  /* 0x00000015ff023819 */ /* 0x000fc80000011616 */
[----:B------:R-:W-:-:S04]  /*0530*/  @P3 LOP3.LUT R3, R2, 0x1, RZ, 0xc0, !PT ;  /* 0x0000000102033812 */ /* 0x000fc800078ec0ff */
[----:B------:R-:W-:-:S04]  /*0540*/  @P3 IADD3 R3, R22, 0x88fffff, R3 ;  /* 0x088fffff16033810 */ /* 0x000fc80007ffe003 */
[----:B------:R-:W-:-:S04]  /*0550*/  @P3 SHF.R.U32.HI R3, RZ, 0x15, R3 ;  /* 0x00000015ff033819 */ /* 0x000fc80000011603 */
[----:B------:R-:W-:Y:S01]  /*0560*/  @P3 LOP3.LUT R2, R3, 0xff, RZ, 0xc0, !PT ;  /* 0x000000ff03023812 */ /* 0x000fe200078ec0ff */
[----:B------:R-:W-:Y:S05]  /*0570*/  @P3 BRA `(.L_x_3) ;  /* 0x0000004000003947 */ /* 0x000fea0003800000 */
[----:B------:R-:W-:Y:S01]  /*0580*/  FADD.FTZ R2, R4, 64 ;  /* 0x4280000004027421 */ /* 0x000fe20000010000 */
[----:B------:R-:W-:-:S04]  /*0590*/  PRMT R7, RZ, 0x7610, R7 ;  /* 0x00007610ff077816 */ /* 0x000fc80000000007 */
[----:B------:R-:W-:-:S13]  /*05a0*/  LOP3.LUT P3, R2, R2, 0xff, RZ, 0xc0, !PT ;  /* 0x000000ff02027812 */ /* 0x000fda000786c0ff */
[----:B------:R-:W-:Y:S05]  /*05b0*/  @!P3 BRA `(.L_x_2) ;  /* 0x000000500000b947 */ /* 0x000fea0003800000 */
.L_x_3:
[----:B------:R-:W-:-:S05]  /*05c0*/  IMAD.SHL.U32 R3, R18, 0x1000000, RZ ;  /* 0x0100000012037824 */ /* 0x000fca00078e00ff */
[----:B------:R-:W-:-:S04]  /*05d0*/  LOP3.LUT R3, R3, 0x80000000, R22, 0xc8, !PT ;  /* 0x8000000003037812 */ /* 0x000fc800078ec816 */
[----:B------:R-:W-:-:S04]  /*05e0*/  SHF.R.U32.HI R3, RZ, 0x18, R3 ;  /* 0x00000018ff037819 */ /* 0x000fc80000011603 */
[----:B------:R-:W-:-:S04]  /*05f0*/  LOP3.LUT R2, R2, R3, RZ, 0xfc, !PT ;  /* 0x0000000302027212 */ /* 0x000fc800078efcff */
[----:B------:R-:W-:Y:S02]  /*0600*/  PRMT R7, R2, 0x7610, R7 ;  /* 0x0000761002077816 */ /* 0x000fe40000000007 */
.L_x_2:
[----:B0-----:R-:W-:Y:S05]  /*0610*/  BSYNC B0 ;  /* 0x0000000000007941 */ /* 0x001fea0003800000 */
.L_x_1:
[----:B-----5:R-:W-:Y:S01]  /*0620*/  IMAD.SHL.U32 R2, R20, 0x2000000, RZ ;  /* 0x0200000014027824 */ /* 0x020fe200078e00ff */
[----:B------:R-:W-:Y:S01]  /*0630*/  BSSY B0, `(.L_x_4) ;  /* 0x000001d000007945 */ /* 0x000fe20003800000 */
[----:B------:R-:W-:-:S03]  /*0640*/  IMAD.MOV.U32 R17, RZ, RZ, 0x80 ;  /* 0x00000080ff117424 */ /* 0x000fc600078e00ff */
        /* <DEDUP_REMOVED lines=8> */
[----:B------:R-:W-:-:S04]  /*06d0*/  LOP3.LUT R4, R2, 0x7fffffff, RZ, 0xc0, !PT ;  /* 0x7fffffff02047812 */ /* 0x000fc800078ec0ff */
[----:B------:R-:W-:-:S13]  /*06e0*/  ISETP.GT.U32.AND P3, PT, R4, 0x477fffff, PT ;  /* 0x477fffff0400780c */ /* 0x000fda0003f64070 */
[----:B------:R-:W-:Y:S05]  /*06f0*/  @P3 BRA `(.L_x_5) ;  /* 0x0000010000003947 */ /* 0x000fea0003800000 */
[----:B------:R-:W-:-:S13]  /*0700*/  ISETP.GE.U32.AND P3, PT, R4, 0x38000000, PT ;  /* 0x380000000400780c */ /* 0x000fda0003f66070 */
        /* <DEDUP_REMOVED lines=10> */
.L_x_6:
[----:B------:R-:W-:-:S05]  /*07b0*/  IMAD.SHL.U32 R5, R20, 0x1000000, RZ ;  /* 0x0100000014057824 */ /* 0x000fca00078e00ff */
[----:B------:R-:W-:-:S04]  /*07c0*/  LOP3.LUT R5, R5, 0x80000000, R2, 0xc8, !PT ;  /* 0x8000000005057812 */ /* 0x000fc800078ec802 */
[----:B------:R-:W-:-:S04]  /*07d0*/  SHF.R.U32.HI R2, RZ, 0x18, R5 ;  /* 0x00000018ff027819 */ /* 0x000fc80000011605 */
[----:B------:R-:W-:-:S04]  /*07e0*/  LOP3.LUT R2, R3, R2, RZ, 0xfc, !PT ;  /* 0x0000000203027212 */ /* 0x000fc800078efcff */
[----:B------:R-:W-:Y:S02]  /*07f0*/  PRMT R17, R2, 0x7610, R17 ;  /* 0x0000761002117816 */ /* 0x000fe40000000011 */
.L_x_5:
[----:B------:R-:W-:Y:S05]  /*0800*/  BSYNC B0 ;  /* 0x0000000000007941 */ /* 0x000fea0003800000 */
.L_x_4:
[----:B------:R-:W-:Y:S01]  /*0810*/  IMAD.SHL.U32 R2, R14, 0x2000000, RZ ;  /* 0x020000000e027824 */ /* 0x000fe200078e00ff */
        /* <DEDUP_REMOVED lines=24> */
.L_x_9:
[----:B------:R-:W-:-:S05]  /*09a0*/  IMAD.SHL.U32 R5, R14, 0x1000000, RZ ;  /* 0x010000000e057824 */ /* 0x000fca00078e00ff */
[----:B------:R-:W-:-:S04]  /*09b0*/  LOP3.LUT R5, R5, 0x80000000, R2, 0xc8, !PT ;  /* 0x8000000005057812 */ /* 0x000fc800078ec802 */
[----:B------:R-:W-:-:S04]  /*09c0*/  SHF.R.U32.HI R2, RZ, 0x18, R5 ;  /* 0x00000018ff027819 */ /* 0x000fc80000011605 */
[----:B------:R-:W-:-:S04]  /*09d0*/  LOP3.LUT R2, R3, R2, RZ, 0xfc, !PT ;  /* 0x0000000203027212 */ /* 0x000fc800078efcff */
[----:B------:R-:W-:Y:S02]  /*09e0*/  PRMT R22, R2, 0x7610, R22 ;  /* 0x0000761002167816 */ /* 0x000fe40000000016 */
.L_x_8:
[----:B------:R-:W-:Y:S05]  /*09f0*/  BSYNC B0 ;  /* 0x0000000000007941 */ /* 0x000fea0003800000 */
.L_x_7:
        /* <DEDUP_REMOVED lines=25> */
.L_x_12:
[----:B------:R-:W-:-:S05]  /*0b90*/  IMAD.SHL.U32 R5, R15, 0x1000000, RZ ;  /* 0x010000000f057824 */ /* 0x000fca00078e00ff */
[----:B------:R-:W-:-:S04]  /*0ba0*/  LOP3.LUT R5, R5, 0x80000000, R2, 0xc8, !PT ;  /* 0x8000000005057812 */ /* 0x000fc800078ec802 */
[----:B------:R-:W-:-:S04]  /*0bb0*/  SHF.R.U32.HI R2, RZ, 0x18, R5 ;  /* 0x00000018ff027819 */ /* 0x000fc80000011605 */
[----:B------:R-:W-:-:S04]  /*0bc0*/  LOP3.LUT R2, R3, R2, RZ, 0xfc, !PT ;  /* 0x0000000203027212 */ /* 0x000fc800078efcff */
[----:B------:R-:W-:Y:S02]  /*0bd0*/  PRMT R25, R2, 0x7610, R25 ;  /* 0x0000761002197816 */ /* 0x000fe40000000019 */
.L_x_11:
[----:B------:R-:W-:Y:S05]  /*0be0*/  BSYNC B0 ;  /* 0x0000000000007941 */ /* 0x000fea0003800000 */
.L_x_10:
[----:B------:R-:W-:Y:S02]  /*0bf0*/  @P0 IADD3 R2, P5, R23, UR13, RZ ;  /* 0x0000000d17020c10 */ /* 0x000fe4000ffbe0ff */
[----:B------:R-:W-:Y:S02]  /*0c00*/  @P4 IADD3 R4, P3, R21, UR13, RZ ;  /* 0x0000000d15044c10 */ /* 0x000fe4000ff7e0ff */
[----:B------:R-:W-:Y:S02]  /*0c10*/  @P2 IADD3 R8, P6, R8, UR13, RZ ;  /* 0x0000000d08082c10 */ /* 0x000fe4000ffde0ff */
[----:B------:R-:W-:Y:S02]  /*0c20*/  @P0 IADD3.X R3, R24, UR8, RZ, P5, !PT ;  /* 0x0000000818030c10 */ /* 0x000fe4000affe4ff */
[----:B------:R-:W-:Y:S02]  /*0c30*/  @P1 IADD3 R6, P5, R16, UR13, RZ ;  /* 0x0000000d10061c10 */ /* 0x000fe4000ffbe0ff */
[----:B------:R-:W-:Y:S01]  /*0c40*/  @P4 IADD3.X R5, R9, UR8, RZ, P3, !PT ;  /* 0x0000000809054c10 */ /* 0x000fe20009ffe4ff */
[----:B------:R0:W-:Y:S01]  /*0c50*/  @P0 STG.E.U8 [R2.64], R7 ;  /* 0x0000000702000986 */ /* 0x0001e2000c10110a */
[----:B------:R-:W-:Y:S01]  /*0c60*/  @P2 IADD3.X R9, R19, UR8, RZ, P6, !PT ;  /* 0x0000000813092c10 */ /* 0x000fe2000b7fe4ff */
[----:B------:R-:W-:-:S02]  /*0c70*/  IMAD.MOV.U32 R19, RZ, RZ, c[0x0][0x0] ;  /* 0x00000000ff137624 */ /* 0x000fc400078e00ff */
[----:B------:R1:W-:Y:S02]  /*0c80*/  @P4 STG.E.U8 [R4.64], R17 ;  /* 0x0000001104004986 */ /* 0x0003e4000c10110a */
[----:B------:R-:W-:-:S05]  /*0c90*/  IMAD.WIDE.U32 R10, R19, 0x4, R10 ;  /* 0x00000004130a7825 */ /* 0x000fca00078e000a */
[----:B------:R-:W-:Y:S02]  /*0ca0*/  ISETP.GE.U32.AND P0, PT, R10, 0x10000, PT ;  /* 0x000100000a00780c */ /* 0x000fe40003f06070 */
[----:B0-----:R-:W-:Y:S02]  /*0cb0*/  @P1 IADD3.X R7, R12, UR8, RZ, P5, !PT ;  /* 0x000000080c071c10 */ /* 0x001fe4000affe4ff */
[----:B------:R-:W-:-:S03]  /*0cc0*/  ISETP.GE.U32.AND.EX P0, PT, R11, RZ, PT, P0 ;  /* 0x000000ff0b00720c */ /* 0x000fc60003f06100 */
[----:B------:R1:W-:Y:S01]  /*0cd0*/  @P1 STG.E.U8 [R6.64], R22 ;  /* 0x0000001606001986 */ /* 0x0003e2000c10110a */
[----:B------:R-:W-:-:S03]  /*0ce0*/  ISETP.LT.U32.AND P1, PT, R10, UR12, PT ;  /* 0x0000000c0a007c0c */ /* 0x000fc6000bf21070 */
[----:B------:R1:W-:Y:S01]  /*0cf0*/  @P2 STG.E.U8 [R8.64], R25 ;  /* 0x0000001908002986 */ /* 0x0003e2000c10110a */
[----:B------:R-:W-:-:S13]  /*0d00*/  ISETP.LT.AND.EX P1, PT, R11, UR6, PT, P1 ;  /* 0x000000060b007c0c */ /* 0x000fda000bf21310 */
[----:B-1----:R-:W-:Y:S05]  /*0d10*/  @!P0 BRA P1, `(.L_x_13) ;  /* 0xfffff4c000008947 */ /* 0x002fea000083ffff */
[----:B------:R-:W-:Y:S05]  /*0d20*/  EXIT ;  /* 0x000000000000794d */ /* 0x000fea0003800000 */
.L_x_0:
[----:B------:R-:W0:Y:S02]  /*0d30*/  S2R R0, SR_TID.X ;  /* 0x0000000000007919 */ /* 0x000e240000002100 */
[----:B0-----:R-:W-:-:S05]  /*0d40*/  IMAD.WIDE.U32 R2, R0, 0x4, RZ ;  /* 0x0000000400027825 */ /* 0x001fca00078e00ff */
[----:B------:R-:W-:-:S04]  /*0d50*/  ISETP.GE.U32.AND P0, PT, R2, UR12, PT ;  /* 0x0000000c02007c0c */ /* 0x000fc8000bf06070 */
[----:B------:R-:W-:-:S04]  /*0d60*/  ISETP.GE.AND.EX P0, PT, R3, UR6, PT, P0 ;  /* 0x0000000603007c0c */ /* 0x000fc8000bf06300 */
[----:B------:R-:W-:-:S13]  /*0d70*/  ISETP.GT.U32.OR P0, PT, R0, 0x3fff, P0 ;  /* 0x00003fff0000780c */ /* 0x000fda0000704470 */
[----:B------:R-:W-:Y:S05]  /*0d80*/  @P0 EXIT ;  /* 0x000000000000094d */ /* 0x000fea0003800000 */
[----:B------:R-:W-:-:S04]  /*0d90*/  IMAD.MOV.U32 R3, RZ, RZ, RZ ;  /* 0x000000ffff037224 */ /* 0x000fc800078e00ff */
.L_x_26:
[C---:B------:R-:W-:Y:S01]  /*0da0*/  IMAD.SHL.U32 R2, R0.reuse, 0x4, RZ ;  /* 0x0000000400027824 */ /* 0x040fe200078e00ff */
[----:B------:R-:W-:-:S04]  /*0db0*/  SHF.L.U64.HI R10, R0, 0x2, R3 ;  /* 0x00000002000a7819 */ /* 0x000fc80000010203 */
[----:B------:R-:W-:-:S04]  /*0dc0*/  IADD3 R4, P0, R2, UR14, RZ ;  /* 0x0000000e02047c10 */ /* 0x000fc8000ff1e0ff */
[----:B------:R-:W-:-:S05]  /*0dd0*/  IADD3.X R5, R10, UR4, RZ, P0, !PT ;  /* 0x000000040a057c10 */ /* 0x000fca00087fe4ff */
[----:B------:R-:W2:Y:S01]  /*0de0*/  LDG.E R4, [R4.64] ;  /* 0x0000000a04047981 */ /* 0x000ea2000c1e1900 */
[----:B------:R-:W-:Y:S01]  /*0df0*/  BSSY B0, `(.L_x_14) ;  /* 0x0000023000007945 */ /* 0x000fe20003800000 */
[C---:B--2---:R-:W-:Y:S02]  /*0e00*/  PRMT R11, R4.reuse, 0x7770, RZ ;  /* 0x00007770040b7816 */ /* 0x044fe400000000ff */
[----:B------:R-:W-:-:S03]  /*0e10*/  PRMT R5, R4, 0x7772, RZ ;  /* 0x0000777204057816 */ /* 0x000fc600000000ff */
[----:B------:R-:W-:-:S05]  /*0e20*/  IMAD.SHL.U32 R6, R11, 0x2000000, RZ ;  /* 0x020000000b067824 */ /* 0x000fca00078e00ff */
[----:B------:R-:W-:-:S13]  /*0e30*/  ISETP.GE.U32.AND P0, PT, R6, 0x8000000, PT ;  /* 0x080000000600780c */ /* 0x000fda0003f06070 */
[C---:B------:R-:W-:Y:S02]  /*0e40*/  @P0 IMAD.SHL.U32 R7, R11.reuse, 0x200000, RZ ;  /* 0x002000000b070824 */ /* 0x040fe400078e00ff */
[----:B------:R-:W-:-:S03]  /*0e50*/  @!P0 IMAD.SHL.U32 R6, R11, 0x100, RZ ;  /* 0x000001000b068824 */ /* 0x000fc600078e00ff */
[----:B------:R-:W-:Y:S02]  /*0e60*/  @P0 LOP3.LUT R7, R7, 0xfe00000, RZ, 0xc0, !PT ;  /* 0x0fe0000007070812 */ /* 0x000fe400078ec0ff */
[----:B------:R-:W-:Y:S02]  /*0e70*/  @!P0 LOP3.LUT R6, R6, 0x7f00, RZ, 0xc0, !PT ;  /* 0x00007f0006068812 */ /* 0x000fe400078ec0ff */
[----:B------:R-:W-:Y:S02]  /*0e80*/  @P0 LOP3.LUT R7, R7, 0x70000000, RZ, 0xfc, !PT ;  /* 0x7000000007070812 */ /* 0x000fe400078efcff */
[----:B------:R-:W-:-:S03]  /*0e90*/  @!P0 LOP3.LUT R6, R6, 0x3f000000, RZ, 0xfc, !PT ;  /* 0x3f00000006068812 */ /* 0x000fc600078efcff */
[----:B------:R-:W-:Y:S02]  /*0ea0*/  @P0 FMUL.FTZ R8, R7, 1.9259299443872358531e-34 ;  /* 0x0780000007080820 */ /* 0x000fe40000410000 */
[----:B------:R-:W-:Y:S01]  /*0eb0*/  @!P0 FADD.FTZ R8, R6, -0.5 ;  /* 0xbf00000006088421 */ /* 0x000fe20000010000 */
[C---:B------:R-:W-:Y:S01]  /*0ec0*/  PRMT R6, R4.reuse, 0x7771, RZ ;  /* 0x0000777104067816 */ /* 0x040fe200000000ff */
[----:B------:R-:W-:Y:S01]  /*0ed0*/  IMAD.MOV.U32 R7, RZ, RZ, 0x80 ;  /* 0x00000080ff077424 */ /* 0x000fe200078e00ff */
[----:B------:R-:W-:Y:S02]  /*0ee0*/  PRMT R4, R4, 0x7773, RZ ;  /* 0x0000777304047816 */ /* 0x000fe400000000ff */
        /* <DEDUP_REMOVED lines=10> */
[----:B------:R-:W-:-:S05]  /*0f90*/  FADD.FTZ R7, R12, 64 ;  /* 0x428000000c077421 */ /* 0x000fca0000010000 */
[----:B------:R-:W-:Y:S02]  /*0fa0*/  LOP3.LUT P0, R9, R7, 0xff, RZ, 0xc0, !PT ;  /* 0x000000ff07097812 */ /* 0x000fe4000780c0ff */
[----:B------:R-:W-:-:S11]  /*0fb0*/  PRMT R7, RZ, 0x7610, R7 ;  /* 0x00007610ff077816 */ /* 0x000fd60000000007 */
[----:B------:R-:W-:Y:S05]  /*0fc0*/  @!P0 BRA `(.L_x_15) ;  /* 0x0000005000008947 */ /* 0x000fea0003800000 */
.L_x_16:
[----:B------:R-:W-:-:S05]  /*0fd0*/  IMAD.SHL.U32 R7, R11, 0x1000000, RZ ;  /* 0x010000000b077824 */ /* 0x000fca00078e00ff */
[----:B------:R-:W-:-:S04]  /*0fe0*/  LOP3.LUT R7, R7, 0x80000000, R8, 0xc8, !PT ;  /* 0x8000000007077812 */ /* 0x000fc800078ec808 */
[----:B------:R-:W-:-:S04]  /*0ff0*/  SHF.R.U32.HI R8, RZ, 0x18, R7 ;  /* 0x00000018ff087819 */ /* 0x000fc80000011607 */
[----:B------:R-:W-:-:S04]  /*1000*/  LOP3.LUT R8, R9, R8, RZ, 0xfc, !PT ;  /* 0x0000000809087212 */ /* 0x000fc800078efcff */
[----:B------:R-:W-:Y:S02]  /*1010*/  PRMT R7, R8, 0x7610, R7 ;  /* 0x0000761008077816 */ /* 0x000fe40000000007 */
.L_x_15:
[----:B------:R-:W-:Y:S05]  /*1020*/  BSYNC B0 ;  /* 0x0000000000007941 */ /* 0x000fea0003800000 */
.L_x_14:
[----:B------:R-:W-:Y:S01]  /*1030*/  IMAD.SHL.U32 R8, R6, 0x2000000, RZ ;  /* 0x0200000006087824 */ /* 0x000fe200078e00ff */
[----:B------:R-:W-:Y:S04]  /*1040*/  BSSY B0, `(.L_x_17) ;  /* 0x000001d000007945 */ /* 0x000fe80003800000 */
[----:B------:R-:W-:-:S13]  /*1050*/  ISETP.GE.U32.AND P0, PT, R8, 0x8000000, PT ;  /* 0x080000000800780c */ /* 0x000fda0003f06070 */
[C---:B------:R-:W-:Y:S02]  /*1060*/  @!P0 IMAD.SHL.U32 R8, R6.reuse, 0x100, RZ ;  /* 0x0000010006088824 */ /* 0x040fe400078e00ff */
[----:B------:R-:W-:-:S03]  /*1070*/  @P0 IMAD.SHL.U32 R9, R6, 0x200000, RZ ;  /* 0x0020000006090824 */ /* 0x000fc600078e00ff */
[----:B------:R-:W-:Y:S02]  /*1080*/  @!P0 LOP3.LUT R8, R8, 0x7f00, RZ, 0xc0, !PT ;  /* 0x00007f0008088812 */ /* 0x000fe400078ec0ff */
[----:B------:R-:W-:Y:S02]  /*1090*/  @P0 LOP3.LUT R9, R9, 0x70000000, RZ, 0xfc, !PT ;  /* 0x7000000009090812 */ /* 0x000fe400078efcff */
[----:B------:R-:W-:-:S03]  /*10a0*/  @!P0 LOP3.LUT R8, R8, 0x3f000000, RZ, 0xfc, !PT ;  /* 0x3f00000008088812 */ /* 0x000fc600078efcff */
[----:B------:R-:W-:Y:S02]  /*10b0*/  @P0 FMUL.FTZ R9, R9, 1.9259299443872358531e-34 ;  /* 0x0780000009090820 */ /* 0x000fe40000410000 */
[----:B------:R-:W-:Y:S02]  /*10c0*/  @!P0 FADD.FTZ R9, R8, -0.5 ;  /* 0xbf00000008098421 */ /* 0x000fe40000010000 */
[----:B------:R-:W-:-:S03]  /*10d0*/  IMAD.MOV.U32 R8, RZ, RZ, 0x80 ;  /* 0x00000080ff087424 */ /* 0x000fc600078e00ff */
        /* <DEDUP_REMOVED lines=14> */
.L_x_19:
[----:B------:R-:W-:-:S05]  /*11c0*/  IMAD.SHL.U32 R6, R6, 0x1000000, RZ ;  /* 0x0100000006067824 */ /* 0x000fca00078e00ff */
[----:B------:R-:W-:-:S04]  /*11d0*/  LOP3.LUT R6, R6, 0x80000000, R9, 0xc8, !PT ;  /* 0x8000000006067812 */ /* 0x000fc800078ec809 */
[----:B------:R-:W-:-:S04]  /*11e0*/  SHF.R.U32.HI R6, RZ, 0x18, R6 ;  /* 0x00000018ff067819 */ /* 0x000fc80000011606 */
[----:B------:R-:W-:-:S04]  /*11f0*/  LOP3.LUT R6, R11, R6, RZ, 0xfc, !PT ;  /* 0x000000060b067212 */ /* 0x000fc800078efcff */
[----:B------:R-:W-:Y:S02]  /*1200*/  PRMT R8, R6, 0x7610, R8 ;  /* 0x0000761006087816 */ /* 0x000fe40000000008 */
.L_x_18:
[----:B------:R-:W-:Y:S05]  /*1210*/  BSYNC B0 ;  /* 0x0000000000007941 */ /* 0x000fea0003800000 */
.L_x_17:
        /* <DEDUP_REMOVED lines=25> */
.L_x_22:
[----:B------:R-:W-:-:S05]  /*13b0*/  IMAD.SHL.U32 R6, R5, 0x1000000, RZ ;  /* 0x0100000005067824 */ /* 0x000fca00078e00ff */
[----:B------:R-:W-:-:S04]  /*13c0*/  LOP3.LUT R6, R6, 0x80000000, R9, 0xc8, !PT ;  /* 0x8000000006067812 */ /* 0x000fc800078ec809 */
[----:B------:R-:W-:-:S04]  /*13d0*/  SHF.R.U32.HI R6, RZ, 0x18, R6 ;  /* 0x00000018ff067819 */ /* 0x000fc80000011606 */
[----:B------:R-:W-:Y:S02]  /*13e0*/  LOP3.LUT R6, R11, R6, RZ, 0xfc, !PT ;  /* 0x000000060b067212 */ /* 0x000fe400078efcff */
.L_x_21:
[----:B------:R-:W-:Y:S05]  /*13f0*/  BSYNC B0 ;  /* 0x0000000000007941 */ /* 0x000fea0003800000 */
.L_x_20:
        /* <DEDUP_REMOVED lines=25> */
.L_x_25:
[----:B------:R-:W-:-:S05]  /*1590*/  IMAD.SHL.U32 R4, R4, 0x1000000, RZ ;  /* 0x0100000004047824 */ /* 0x000fca00078e00ff */
[----:B------:R-:W-:-:S04]  /*15a0*/  LOP3.LUT R4, R4, 0x80000000, R9, 0xc8, !PT ;  /* 0x8000000004047812 */ /* 0x000fc800078ec809 */
[----:B------:R-:W-:-:S04]  /*15b0*/  SHF.R.U32.HI R4, RZ, 0x18, R4 ;  /* 0x00000018ff047819 */ /* 0x000fc80000011604 */
[----:B------:R-:W-:-:S04]  /*15c0*/  LOP3.LUT R4, R5, R4, RZ, 0xfc, !PT ;  /* 0x0000000405047212 */ /* 0x000fc800078efcff */
[----:B------:R-:W-:Y:S02]  /*15d0*/  PRMT R11, R4, 0x7610, R11 ;  /* 0x00007610040b7816 */ /* 0x000fe4000000000b */
.L_x_24:
[----:B------:R-:W-:Y:S05]  /*15e0*/  BSYNC B0 ;  /* 0x0000000000007941 */ /* 0x000fea0003800000 */
.L_x_23:
[----:B------:R-:W-:Y:S02]  /*15f0*/  IADD3 R4, P0, R2, UR13, RZ ;  /* 0x0000000d02047c10 */ /* 0x000fe4000ff1e0ff */
[----:B------:R-:W-:Y:S02]  /*1600*/  PRMT R7, R8, 0x7604, R7 ;  /* 0x0000760408077816 */ /* 0x000fe40000000007 */
[----:B------:R-:W-:Y:S02]  /*1610*/  IADD3.X R5, R10, UR8, RZ, P0, !PT ;  /* 0x000000080a057c10 */ /* 0x000fe400087fe4ff */
[----:B------:R-:W-:Y:S02]  /*1620*/  IADD3 R0, P0, R0, c[0x0][0x0], RZ ;  /* 0x0000000000007a10 */ /* 0x000fe40007f1e0ff */
[----:B------:R-:W-:Y:S02]  /*1630*/  PRMT R6, R6, 0x7054, R7 ;  /* 0x0000705406067816 */ /* 0x000fe40000000007 */
[C---:B------:R-:W-:Y:S01]  /*1640*/  ISETP.LT.U32.AND P1, PT, R0.reuse, 0x4000, PT ;  /* 0x000040000000780c */ /* 0x040fe20003f21070 */
[----:B------:R-:W-:Y:S01]  /*1650*/  IMAD.SHL.U32 R2, R0, 0x4, RZ ;  /* 0x0000000400027824 */ /* 0x000fe200078e00ff */
[----:B------:R-:W-:Y:S01]  /*1660*/  PRMT R11, R11, 0x654, R6 ;  /* 0x000006540b0b7816 */ /* 0x000fe20000000006 */
[----:B------:R-:W-:-:S03]  /*1670*/  IMAD.X R3, RZ, RZ, R3, P0 ;  /* 0x000000ffff037224 */ /* 0x000fc600000e0603 */
[----:B------:R-:W-:Y:S01]  /*1680*/  ISETP.GE.U32.AND P0, PT, R2, UR12, PT ;  /* 0x0000000c02007c0c */ /* 0x000fe2000bf06070 */
[----:B------:R0:W-:Y:S01]  /*1690*/  STG.E [R4.64], R11 ;  /* 0x0000000b04007986 */ /* 0x0001e2000c10190a */
[----:B------:R-:W-:Y:S02]  /*16a0*/  SHF.L.U64.HI R2, R0, 0x2, R3 ;  /* 0x0000000200027819 */ /* 0x000fe40000010203 */
[----:B------:R-:W-:Y:S02]  /*16b0*/  ISETP.LT.U32.AND.EX P1, PT, R3, RZ, PT, P1 ;  /* 0x000000ff0300720c */ /* 0x000fe40003f21110 */
[----:B------:R-:W-:-:S13]  /*16c0*/  ISETP.GE.AND.EX P0, PT, R2, UR6, PT, P0 ;  /* 0x0000000602007c0c */ /* 0x000fda000bf06300 */
[----:B0-----:R-:W-:Y:S05]  /*16d0*/  @!P0 BRA P1, `(.L_x_26) ;  /* 0xfffff6c000008947 */ /* 0x001fea000083ffff */
[----:B------:R-:W-:Y:S05]  /*16e0*/  EXIT ;  /* 0x000000000000794d */ /* 0x000fea0003800000 */
.L_x_27:
[----:B------:R-:W-:-:S00]  /*16f0*/  BRA `(.L_x_27) ;  /* 0xfffffff000007947 */ /* 0x000fc0000383ffff */
[----:B------:R-:W-:-:S00]  /*1700*/  NOP ;  /* 0x0000000000007918 */ /* 0x000fc00000000000 */
[----:B------:R-:W-:-:S00]  /*1710*/  NOP ;  /* 0x0000000000007918 */ /* 0x000fc00000000000 */
[----:B------:R-:W-:-:S00]  /*1720*/  NOP ;  /* 0x0000000000007918 */ /* 0x000fc00000000000 */
[----:B------:R-:W-:-:S00]  /*1730*/  NOP ;  /* 0x0000000000007918 */ /* 0x000fc00000000000 */
[----:B------:R-:W-:-:S00]  /*1740*/  NOP ;  /* 0x0000000000007918 */ /* 0x000fc00000000000 */
[----:B------:R-:W-:-:S00]  /*1750*/  NOP ;  /* 0x0000000000007918 */ /* 0x000fc00000000000 */
[----:B------:R-:W-:-:S00]  /*1760*/  NOP ;  /* 0x0000000000007918 */ /* 0x000fc00000000000 */
[----:B------:R-:W-:-:S00]  /*1770*/  NOP ;  /* 0x0000000000007918 */ /* 0x000fc00000000000 */
.L_x_7762:


//--------------------- .text._ZN2at6native55_GLOBAL__N__de093ff9_22_ForeachBinaryOpList_cu_a911ec4325multi_tensor_apply_kernelINS1_18TensorListMetadataILi2EEENS1_11CopyFunctorIN3c1015Float8_e5m2fnuzENS6_15Float8_e4m3fnuzELi2ELi1ELi1EEEJNS0_4CopyIS7_S8_EEEEEvT_T0_DpT1_ --------------------------
	.section	.text._ZN2at6native55_GLOBAL__N__de093ff9_22_ForeachBinaryOpList_cu_a911ec4325multi_tensor_apply_kernelINS1_18TensorListMetadataILi2EEENS1_11CopyFunctorIN3c1015Float8_e5m2fnuzENS6_15Float8_e4m3fnuzELi2ELi1ELi1EEEJNS0_4CopyIS7_S8_EEEEEvT_T0_DpT1_,"ax",@progbits
	.sectioninfo	@"SHI_REGISTERS=30"
	.align	128
.text._ZN2at6native55_GLOBAL__N__de093ff9_22_ForeachBinaryOpList_cu_a911ec4325multi_tensor_apply_kernelINS1_18TensorListMetadataILi2EEENS1_11CopyFunctorIN3c1015Float8_e5m2fnuzENS6_15Float8_e4m3fnuzELi2ELi1ELi1EEEJNS0_4CopyIS7_S8_EEEEEvT_T0_DpT1_:
        .type           _ZN2at6native55_GLOBAL__N__de093ff9_22_ForeachBinaryOpList_cu_a911ec4325multi_tensor_apply_kernelINS1_18TensorListMetadataILi2EEENS1_11CopyFunctorIN3c1015Float8_e5m2fnuzENS6_15Float8_e4m3fnuzELi2ELi1ELi1EEEJNS0_4CopyIS7_S8_EEEEEvT_T0_DpT1_,@function
        .size           _ZN2at6native55_GLOBAL__N__de093ff9_22_ForeachBinaryOpList_cu_a911ec4325multi_tensor_apply_kernelINS1_18TensorListMetadataILi2EEENS1_11CopyFunctorIN3c1015Float8_e5m2fnuzENS6_15Float8_e4m3fnuzELi2ELi1ELi1EEEJNS0_4CopyIS7_S8_EEEEEvT_T0_DpT1_,(.L_x_7763 - _ZN2at6native55_GLOBAL__N__de093ff9_22_ForeachBinaryOpList_cu_a911ec4325multi_tensor_apply_kernelINS1_18TensorListMetadataILi2EEENS1_11CopyFunctorIN3c1015Float8_e5m2fnuzENS6_15Float8_e4m3fnuzELi2ELi1ELi1EEEJNS0_4CopyIS7_S8_EEEEEvT_T0_DpT1_)
        .other          _ZN2at6native55_GLOBAL__N__de093ff9_22_ForeachBinaryOpList_cu_a911ec4325multi_tensor_apply_kernelINS1_18TensorListMetadataILi2EEENS1_11CopyFunctorIN3c1015Float8_e5m2fnuzENS6_15Float8_e4m3fnuzELi2ELi1ELi1EEEJNS0_4CopyIS7_S8_EEEEEvT_T0_DpT1_,@"STO_CUDA_ENTRY STV_DEFAULT"
_ZN2at6native55_GLOBAL__N__de093ff9_22_ForeachBinaryOpList_cu_a911ec4325multi_tensor_apply_kernelINS1_18TensorListMetadataILi2EEENS1_11CopyFunctorIN3c1015Float8_e5m2fnuzENS6_15Float8_e4m3fnuzELi2ELi1ELi1EEEJNS0_4CopyIS7_S8_EEEEEvT_T0_DpT1_:
        /* <DEDUP_REMOVED lines=30> */
.L_x_57:
[----:B0-----:R-:W-:Y:S01]  /*01e0*/  IADD3 R25, P0, R13, R10, RZ ;  /* 0x0000000a0d197210 */ /* 0x001fe20007f1e0ff */
[----:B------:R-:W-:-:S03]  /*01f0*/  IMAD R16, R0, 0x3, RZ ;  /* 0x0000000300107824 */ /* 0x000fc600078e02ff */
[C---:B------:R-:W-:Y:S01]  /*0200*/  ISETP.GE.U32.AND P6, PT, R25.reuse, 0x10000, PT ;  /* 0x000100001900780c */ /* 0x040fe20003fc6070 */
[----:B------:R-:W-:Y:S01]  /*0210*/  IMAD.X R24, RZ, RZ, R11, P0 ;  /* 0x000000ffff187224 */ /* 0x000fe200000e060b */
[C---:B------:R-:W-:Y:S02]  /*0220*/  ISETP.LT.U32.AND P0, PT, R25.reuse, UR12, PT ;  /* 0x0000000c19007c0c */ /* 0x040fe4000bf01070 */
[----:B------:R-:W-:Y:S02]  /*0230*/  IADD3 R22, P2, R25, c[0x0][0x0], RZ ;  /* 0x0000000019167a10 */ /* 0x000fe40007f5e0ff */
[----:B------:R-:W-:Y:S02]  /*0240*/  ISETP.GE.U32.AND.EX P6, PT, R24, RZ, PT, P6 ;  /* 0x000000ff1800720c */ /* 0x000fe40003fc6160 */
[----:B------:R-:W-:Y:S01]  /*0250*/  ISETP.GE.U32.AND P4, PT, R22, 0x10000, PT ;  /* 0x000100001600780c */ /* 0x000fe20003f86070 */
[----:B------:R-:W-:Y:S01]  /*0260*/  IMAD.X R18, RZ, RZ, R24, P2 ;  /* 0x000000ffff127224 */ /* 0x000fe200010e0618 */
[----:B------:R-:W-:-:S02]  /*0270*/  ISETP.LT.AND.EX P0, PT, R24, UR6, !P6, P0 ;  /* 0x0000000618007c0c */ /* 0x000fc4000f701300 */
[-C--:B------:R-:W-:Y:S02]  /*0280*/  IADD3 R16, P5, R16, R25.reuse, RZ ;  /* 0x0000001910107210 */ /* 0x080fe40007fbe0ff */
[----:B------:R-:W-:Y:S02]  /*0290*/  LEA R17, P3, R0, R25, 0x1 ;  /* 0x0000001900117211 */ /* 0x000fe400078608ff */
[----:B------:R-:W-:Y:S01]  /*02a0*/  ISETP.LT.U32.AND P1, PT, R22, UR12, PT ;  /* 0x0000000c16007c0c */ /* 0x000fe2000bf21070 */
[--C-:B------:R-:W-:Y:S01]  /*02b0*/  IMAD.X R20, RZ, RZ, R24.reuse, P5 ;  /* 0x000000ffff147224 */ /* 0x100fe200028e0618 */
[----:B------:R-:W-:Y:S01]  /*02c0*/  ISETP.GE.U32.AND.EX P4, PT, R18, RZ, PT, P4 ;  /* 0x000000ff1200720c */ /* 0x000fe20003f86140 */
[----:B------:R-:W-:Y:S01]  /*02d0*/  IMAD.X R19, RZ, RZ, R24, P3 ;  /* 0x000000ffff137224 */ /* 0x000fe200018e0618 */
[----:B------:R-:W-:Y:S02]  /*02e0*/  ISETP.GE.U32.AND P6, PT, R17, 0x10000, PT ;  /* 0x000100001100780c */ /* 0x000fe40003fc6070 */
[----:B------:R-:W-:-:S02]  /*02f0*/  ISETP.GE.U32.AND P3, PT, R16, 0x10000, PT ;  /* 0x000100001000780c */ /* 0x000fc40003f66070 */
[----:B------:R-:W-:Y:S02]  /*0300*/  ISETP.LT.AND.EX P1, PT, R18, UR6, !P4, P1 ;  /* 0x0000000612007c0c */ /* 0x000fe4000e721310 */
[----:B-1----:R-:W-:Y:S02]  /*0310*/  @P0 IADD3 R8, P4, R25, UR14, RZ ;  /* 0x0000000e19080c10 */ /* 0x002fe4000ff9e0ff */
[----:B------:R-:W-:Y:S02]  /*0320*/  ISETP.LT.U32.AND P2, PT, R17, UR12, PT ;  /* 0x0000000c11007c0c */ /* 0x000fe4000bf41070 */
[----:B------:R-:W-:Y:S02]  /*0330*/  ISETP.LT.U32.AND P5, PT, R16, UR12, PT ;  /* 0x0000000c10007c0c */ /* 0x000fe4000bfa1070 */
[----:B------:R-:W-:Y:S02]  /*0340*/  ISETP.GE.U32.AND.EX P6, PT, R19, RZ, PT, P6 ;  /* 0x000000ff1300720c */ /* 0x000fe40003fc6160 */
[----:B------:R-:W-:-:S02]  /*0350*/  ISETP.GE.U32.AND.EX P3, PT, R20, RZ, PT, P3 ;  /* 0x000000ff1400720c */ /* 0x000fc40003f66130 */
[----:B------:R-:W-:Y:S02]  /*0360*/  @P0 IADD3.X R9, R24, UR4, RZ, P4, !PT ;  /* 0x0000000418090c10 */ /* 0x000fe4000a7fe4ff */
[----:B------:R-:W-:Y:S02]  /*0370*/  ISETP.LT.AND.EX P2, PT, R19, UR6, !P6, P2 ;  /* 0x0000000613007c0c */ /* 0x000fe4000f741320 */
[----:B------:R-:W-:Y:S01]  /*0380*/  ISETP.LT.AND.EX P3, PT, R20, UR6, !P3, P5 ;  /* 0x0000000614007c0c */ /* 0x000fe2000df61350 */
[----:B------:R-:W2:Y:S01]  /*0390*/  @P0 LDG.E.U8 R21, [R8.64] ;  /* 0x0000000a08150981 */ /* 0x000ea2000c1e1100 */
[----:B------:R-:W-:-:S04]  /*03a0*/  @P1 IADD3 R2, P4, R22, UR14, RZ ;  /* 0x0000000e16021c10 */ /* 0x000fc8000ff9e0ff */
[----:B------:R-:W-:-:S05]  /*03b0*/  @P1 IADD3.X R3, R18, UR4, RZ, P4, !PT ;  /* 0x0000000412031c10 */ /* 0x000fca000a7fe4ff */
[----:B------:R-:W-:Y:S01]  /*03c0*/  @P2 IADD3 R4, P5, R17, UR14, RZ ;  /* 0x0000000e11042c10 */ /* 0x000fe2000ffbe0ff */
[----:B------:R0:W5:Y:S01]  /*03d0*/  @P1 LDG.E.U8 R12, [R2.64] ;  /* 0x0000000a020c1981 */ /* 0x000162000c1e1100 */
[----:B------:R-:W-:Y:S02]  /*03e0*/  @P3 IADD3 R6, P6, R16, UR14, RZ ;  /* 0x0000000e10063c10 */ /* 0x000fe4000ffde0ff */
[----:B------:R-:W-:Y:S02]  /*03f0*/  @P2 IADD3.X R5, R19, UR4, RZ, P5, !PT ;  /* 0x0000000413052c10 */ /* 0x000fe4000affe4ff */
[----:B------:R-:W-:-:S03]  /*0400*/  @P3 IADD3.X R7, R20, UR4, RZ, P6, !PT ;  /* 0x0000000414073c10 */ /* 0x000fc6000b7fe4ff */
[----:B------:R0:W5:Y:S04]  /*0410*/  @P2 LDG.E.U8 R14, [R4.64] ;  /* 0x0000000a040e2981 */ /* 0x000168000c1e1100 */
[----:B------:R0:W5:Y:S01]  /*0420*/  @P3 LDG.E.U8 R15, [R6.64] ;  /* 0x0000000a060f3981 */ /* 0x000162000c1e1100 */
[----:B------:R-:W-:Y:S01]  /*0430*/  BSSY B0, `(.L_x_29) ;  /* 0x0000019000007945 */ /* 0x000fe20003800000 */
[----:B------:R-:W-:Y:S01]  /*0440*/  IMAD.MOV.U32 R23, RZ, RZ, RZ ;  /* 0x000000ffff177224 */ /* 0x000fe200078e00ff */
[----:B--2---:R-:W-:-:S13]  /*0450*/  ISETP.NE.AND P4, PT, R21, RZ, PT ;  /* 0x000000ff1500720c */ /* 0x004fda0003f85270 */
[----:B------:R-:W-:Y:S05]  /*0460*/  @!P4 BRA `(.L_x_30) ;  /* 0x000001500000c947 */ /* 0x000fea0003800000 */
[----:B0-----:R-:W-:-:S04]  /*0470*/  PRMT R2, R21, 0x9910, RZ ;  /* 0x0000991015027816 */ /* 0x001fc800000000ff */
[----:B------:R-:W-:-:S13]  /*0480*/  ISETP.NE.AND P4, PT, R2, 0x80, PT ;  /* 0x000000800200780c */ /* 0x000fda0003f85270 */
[----:B------:R-:W-:Y:S01]  /*0490*/  @!P4 IMAD.MOV.U32 R23, RZ, RZ, 0x7f800001 ;  /* 0x7f800001ff17c424 */ /* 0x000fe200078e00ff */
[----:B------:R-:W-:Y:S05]  /*04a0*/  @!P4 BRA `(.L_x_30) ;  /* 0x000001100000c947 */ /* 0x000fea0003800000 */
[C---:B------:R-:W-:Y:S01]  /*04b0*/  LOP3.LUT P4, R2, R21.reuse, 0x78, RZ, 0xc0, !PT ;  /* 0x0000007815027812 */ /* 0x040fe2000788c0ff */
[----:B------:R-:W-:Y:S01]  /*04c0*/  BSSY B1, `(.L_x_31) ;  /* 0x000000c000017945 */ /* 0x000fe20003800000 */
[----:B------:R-:W-:Y:S02]  /*04d0*/  SHF.R.U32.HI R4, RZ, 0x7, R21 ;  /* 0x00000007ff047819 */ /* 0x000fe40000011615 */
[----:B------:R-:W-:Y:S02]  /*04e0*/  LOP3.LUT R3, R21, 0x7, RZ, 0xc0, !PT ;  /* 0x0000000715037812 */ /* 0x000fe400078ec0ff */
[----:B------:R-:W-:Y:S01]  /*04f0*/  SHF.R.U32.HI R2, RZ, 0x3, R2 ;  /* 0x00000003ff027819 */ /* 0x000fe20000011602 */
[----:B------:R-:W-:-:S06]  /*0500*/  IMAD.U32 R23, R4, -0x80000000, RZ ;  /* 0x8000000004177824 */ /* 0x000fcc00078e00ff */
[----:B------:R-:W-:Y:S05]  /*0510*/  @P4 BRA `(.L_x_32) ;  /* 0x0000006000004947 */ /* 0x000fea0003800000 */
[----:B------:R-:W0:Y:S02]  /*0520*/  FLO.U32 R4, R3 ;  /* 0x0000000300047300 */ /* 0x000e2400000e0000 */
[----:B0-----:R-:W-:-:S04]  /*0530*/  IADD3 R5, -R4, 0x1f, RZ ;  /* 0x0000001f04057810 */ /* 0x001fc80007ffe1ff */
[----:B------:R-:W-:Y:S02]  /*0540*/  IADD3 R4, R5, -0x1c, RZ ;  /* 0xffffffe405047810 */ /* 0x000fe40007ffe0ff */
[----:B------:R-:W-:Y:S02]  /*0550*/  IADD3 R2, R2, 0x1d, -R5 ;  /* 0x0000001d02027810 */ /* 0x000fe40007ffe805 */
[----:B------:R-:W-:-:S04]  /*0560*/  SHF.L.U32 R4, R3, R4, RZ ;  /* 0x0000000403047219 */ /* 0x000fc800000006ff */
[----:B------:R-:W-:Y:S02]  /*0570*/  LOP3.LUT R3, R4, 0x7, RZ, 0xc0, !PT ;  /* 0x0000000704037812 */ /* 0x000fe400078ec0ff */
.L_x_32:
[----:B------:R-:W-:Y:S05]  /*0580*/  BSYNC B1 ;  /* 0x0000000000017941 */ /* 0x000fea0003800000 */
.L_x_31:
[----:B------:R-:W-:Y:S01]  /*0590*/  IMAD.SHL.U32 R3, R3, 0x100000, RZ ;  /* 0x0010000003037824 */ /* 0x000fe200078e00ff */
[----:B------:R-:W-:-:S04]  /*05a0*/  LEA R2, R2, 0x3b800000, 0x17 ;  /* 0x3b80000002027811 */ /* 0x000fc800078eb8ff */
[----:B------:R-:W-:Y:S02]  /*05b0*/  LOP3.LUT R23, R2, R3, R23, 0xfe, !PT ;  /* 0x0000000302177212 */ /* 0x000fe400078efe17 */
.L_x_30:
[----:B0-----:R-:W-:Y:S05]  /*05c0*/  BSYNC B0 ;  /* 0x0000000000007941 */ /* 0x001fea0003800000 */
.L_x_29:
[----:B------:R-:W-:Y:S01]  /*05d0*/  LOP3.LUT R3, R23, 0x7fffffff, RZ, 0xc0, !PT ;  /* 0x7fffffff17037812 */ /* 0x000fe200078ec0ff */
[----:B------:R-:W-:Y:S01]  /*05e0*/  BSSY B0, `(.L_x_33) ;  /* 0x0000013000007945 */ /* 0x000fe20003800000 */
[----:B------:R-:W-:Y:S02]  /*05f0*/  IMAD.MOV.U32 R7, RZ, RZ, 0x80 ;  /* 0x00000080ff077424 */ /* 0x000fe400078e00ff */
        /* <DEDUP_REMOVED lines=13> */
.L_x_35:
[----:B------:R-:W-:-:S04]  /*06d0*/  LOP3.LUT R23, R23, 0x80000000, RZ, 0xc0, !PT ;  /* 0x8000000017177812 */ /* 0x000fc800078ec0ff */
[----:B------:R-:W-:-:S04]  /*06e0*/  SHF.R.U32.HI R23, RZ, 0x18, R23 ;  /* 0x00000018ff177819 */ /* 0x000fc80000011617 */
[----:B------:R-:W-:-:S04]  /*06f0*/  LOP3.LUT R2, R2, R23, RZ, 0xfc, !PT ;  /* 0x0000001702027212 */ /* 0x000fc800078efcff */
[----:B------:R-:W-:Y:S02]  /*0700*/  PRMT R7, R2, 0x7610, R7 ;  /* 0x0000761002077816 */ /* 0x000fe40000000007 */
.L_x_34:
[----:B------:R-:W-:Y:S05]  /*0710*/  BSYNC B0 ;  /* 0x0000000000007941 */ /* 0x000fea0003800000 */
.L_x_33:
[----:B-----5:R-:W-:Y:S01]  /*0720*/  ISETP.NE.AND P4, PT, R12, RZ, PT ;  /* 0x000000ff0c00720c */ /* 0x020fe20003f85270 */
[----:B------:R-:W-:Y:S01]  /*0730*/  BSSY B0, `(.L_x_36) ;  /* 0x0000018000007945 */ /* 0x000fe20003800000 */
[----:B------:R-:W-:-:S11]  /*0740*/  IMAD.MOV.U32 R2, RZ, RZ, RZ ;  /* 0x000000ffff027224 */ /* 0x000fd600078e00ff */
[----:B------:R-:W-:Y:S05]  /*0750*/  @!P4 BRA `(.L_x_37) ;  /* 0x000001500000c947 */ /* 0x000fea0003800000 */
[----:B------:R-:W-:-:S04]  /*0760*/  PRMT R2, R12, 0x9910, RZ ;  /* 0x000099100c027816 */ /* 0x000fc800000000ff */
        /* <DEDUP_REMOVED lines=16> */
.L_x_39:
[----:B------:R-:W-:Y:S05]  /*0870*/  BSYNC B1 ;  /* 0x0000000000017941 */ /* 0x000fea0003800000 */
.L_x_38:
[----:B------:R-:W-:Y:S01]  /*0880*/  LEA R5, R2, 0x3b800000, 0x17 ;  /* 0x3b80000002057811 */ /* 0x000fe200078eb8ff */
[----:B------:R-:W-:-:S05]  /*0890*/  IMAD.SHL.U32 R2, R3, 0x100000, RZ ;  /* 0x0010000003027824 */ /* 0x000fca00078e00ff */
[----:B------:R-:W-:Y:S02]  /*08a0*/  LOP3.LUT R2, R5, R2, R6, 0xfe, !PT ;  /* 0x0000000205027212 */ /* 0x000fe400078efe06 */
.L_x_37:
[----:B------:R-:W-:Y:S05]  /*08b0*/  BSYNC B0 ;  /* 0x0000000000007941 */ /* 0x000fea0003800000 */
.L_x_36:
        /* <DEDUP_REMOVED lines=16> */
.L_x_42:
[----:B------:R-:W-:-:S04]  /*09c0*/  LOP3.LUT R2, R2, 0x80000000, RZ, 0xc0, !PT ;  /* 0x8000000002027812 */ /* 0x000fc800078ec0ff */
[----:B------:R-:W-:-:S04]  /*09d0*/  SHF.R.U32.HI R2, RZ, 0x18, R2 ;  /* 0x00000018ff027819 */ /* 0x000fc80000011602 */
[----:B------:R-:W-:-:S04]  /*09e0*/  LOP3.LUT R2, R3, R2, RZ, 0xfc, !PT ;  /* 0x0000000203027212 */ /* 0x000fc800078efcff */
[----:B------:R-:W-:Y:S02]  /*09f0*/  PRMT R26, R2, 0x7610, R26 ;  /* 0x00007610021a7816 */ /* 0x000fe4000000001a */
.L_x_41:
[----:B------:R-:W-:Y:S05]  /*0a00*/  BSYNC B0 ;  /* 0x0000000000007941 */ /* 0x000fea0003800000 */
.L_x_40:
[----:B------:R-:W-:Y:S01]  /*0a10*/  ISETP.NE.AND P4, PT, R14, RZ, PT ;  /* 0x000000ff0e00720c */ /* 0x000fe20003f85270 */
        /* <DEDUP_REMOVED lines=20> */
.L_x_46:
[----:B------:R-:W-:Y:S05]  /*0b60*/  BSYNC B1 ;  /* 0x0000000000017941 */ /* 0x000fea0003800000 */
.L_x_45:
[----:B------:R-:W-:Y:S01]  /*0b70*/  LEA R5, R2, 0x3b800000, 0x17 ;  /* 0x3b80000002057811 */ /* 0x000fe200078eb8ff */
[----:B------:R-:W-:-:S05]  /*0b80*/  IMAD.SHL.U32 R2, R3, 0x100000, RZ ;  /* 0x0010000003027824 */ /* 0x000fca00078e00ff */
[----:B------:R-:W-:Y:S02]  /*0b90*/  LOP3.LUT R2, R5, R2, R6, 0xfe, !PT ;  /* 0x0000000205027212 */ /* 0x000fe400078efe06 */
.L_x_44:
[----:B------:R-:W-:Y:S05]  /*0ba0*/  BSYNC B0 ;  /* 0x0000000000007941 */ /* 0x000fea0003800000 */
.L_x_43:
        /* <DEDUP_REMOVED lines=16> */
.L_x_49:
[----:B------:R-:W-:-:S04]  /*0cb0*/  LOP3.LUT R2, R2, 0x80000000, RZ, 0xc0, !PT ;  /* 0x8000000002027812 */ /* 0x000fc800078ec0ff */
[----:B------:R-:W-:-:S04]  /*0cc0*/  SHF.R.U32.HI R2, RZ, 0x18, R2 ;  /* 0x00000018ff027819 */ /* 0x000fc80000011602 */
[----:B------:R-:W-:-:S04]  /*0cd0*/  LOP3.LUT R2, R3, R2, RZ, 0xfc, !PT ;  /* 0x0000000203027212 */ /* 0x000fc800078efcff */
[----:B------:R-:W-:Y:S02]  /*0ce0*/  PRMT R27, R2, 0x7610, R27 ;  /* 0x00007610021b7816 */ /* 0x000fe4000000001b */
.L_x_48:
[----:B------:R-:W-:Y:S05]  /*0cf0*/  BSYNC B0 ;  /* 0x0000000000007941 */ /* 0x000fea0003800000 */
.L_x_47:
        /* <DEDUP_REMOVED lines=21> */
.L_x_53:
[----:B------:R-:W-:Y:S05]  /*0e50*/  BSYNC B1 ;  /* 0x0000000000017941 */ /* 0x000fea0003800000 */
.L_x_52:
[----:B------:R-:W-:Y:S01]  /*0e60*/  LEA R5, R2, 0x3b800000, 0x17 ;  /* 0x3b80000002057811 */ /* 0x000fe200078eb8ff */
[----:B------:R-:W-:-:S05]  /*0e70*/  IMAD.SHL.U32 R2, R3, 0x100000, RZ ;  /* 0x0010000003027824 */ /* 0x000fca00078e00ff */
[----:B------:R-:W-:Y:S02]  /*0e80*/  LOP3.LUT R2, R5, R2, R6, 0xfe, !PT ;  /* 0x0000000205027212 */ /* 0x000fe400078efe06 */
.L_x_51:
[----:B------:R-:W-:Y:S05]  /*0e90*/  BSYNC B0 ;  /* 0x0000000000007941 */ /* 0x000fea0003800000 */
.L_x_50:
        /* <DEDUP_REMOVED lines=16> */
.L_x_56:
[----:B------:R-:W-:-:S04]  /*0fa0*/  LOP3.LUT R2, R2, 0x80000000, RZ, 0xc0, !PT ;  /* 0x8000000002027812 */ /* 0x000fc800078ec0ff */
[----:B------:R-:W-:-:S04]  /*0fb0*/  SHF.R.U32.HI R2, RZ, 0x18, R2 ;  /* 0x00000018ff027819 */ /* 0x000fc80000011602 */
[----:B------:R-:W-:-:S04]  /*0fc0*/  LOP3.LUT R2, R3, R2, RZ, 0xfc, !PT ;  /* 0x0000000203027212 */ /* 0x000fc800078efcff */
[----:B------:R-:W-:Y:S02]  /*0fd0*/  PRMT R23, R2, 0x7610, R23 ;  /* 0x0000761002177816 */ /* 0x000fe40000000017 */
.L_x_55:
[----:B------:R-:W-:Y:S05]  /*0fe0*/  BSYNC B0 ;  /* 0x0000000000007941 */ /* 0x000fea0003800000 */
.L_x_54:
[----:B------:R-:W-:Y:S02]  /*0ff0*/  @P0 IADD3 R2, P5, R25, UR13, RZ ;  /* 0x0000000d19020c10 */ /* 0x000fe4000ffbe0ff */
[----:B------:R-:W-:Y:S02]  /*1000*/  @P1 IADD3 R4, P4, R22, UR13, RZ ;  /* 0x0000000d16041c10 */ /* 0x000fe4000ff9e0ff */
[----:B------:R-:W-:Y:S02]  /*1010*/  @P0 IADD3.X R3, R24, UR8, RZ, P5, !PT ;  /* 0x0000000818030c10 */ /* 0x000fe4000affe4ff */
[----:B------:R-:W-:Y:S01]  /*1020*/  @P2 IADD3 R6, P5, R17, UR13, RZ ;  /* 0x0000000d11062c10 */ /* 0x000fe2000ffbe0ff */
[----:B------:R-:W-:Y:S01]  /*1030*/  IMAD.MOV.U32 R17, RZ, RZ, c[0x0][0x0] ;  /* 0x00000000ff117624 */ /* 0x000fe200078e00ff */
[----:B------:R-:W-:Y:S01]  /*1040*/  @P3 IADD3 R8, P6, R16, UR13, RZ ;  /* 0x0000000d10083c10 */ /* 0x000fe2000ffde0ff */
[----:B------:R0:W-:Y:S01]  /*1050*/  @P0 STG.E.U8 [R2.64], R7 ;  /* 0x0000000702000986 */ /* 0x0001e2000c10110a */
[----:B------:R-:W-:Y:S01]  /*1060*/  @P1 IADD3.X R5, R18, UR8, RZ, P4, !PT ;  /* 0x0000000812051c10 */ /* 0x000fe2000a7fe4ff */
[----:B------:R-:W-:Y:S01]  /*1070*/  IMAD.WIDE.U32 R10, R17, 0x4, R10 ;  /* 0x00000004110a7825 */ /* 0x000fe200078e000a */
[----:B------:R-:W-:-:S03]  /*1080*/  @P3 IADD3.X R9, R20, UR8, RZ, P6, !PT ;  /* 0x0000000814093c10 */ /* 0x000fc6000b7fe4ff */
[----:B------:R1:W-:Y:S01]  /*1090*/  @P1 STG.E.U8 [R4.64], R26 ;  /* 0x0000001a04001986 */ /* 0x0003e2000c10110a */
[C---:B------:R-:W-:Y:S02]  /*10a0*/  ISETP.GE.U32.AND P0, PT, R10.reuse, 0x10000, PT ;  /* 0x000100000a00780c */ /* 0x040fe40003f06070 */
[----:B------:R-:W-:Y:S02]  /*10b0*/  ISETP.LT.U32.AND P1, PT, R10, UR12, PT ;  /* 0x0000000c0a007c0c */ /* 0x000fe4000bf21070 */
[----:B------:R-:W-:Y:S02]  /*10c0*/  ISETP.GE.U32.AND.EX P0, PT, R11, RZ, PT, P0 ;  /* 0x000000ff0b00720c */ /* 0x000fe40003f06100 */
[----:B0-----:R-:W-:Y:S02]  /*10d0*/  @P2 IADD3.X R7, R19, UR8, RZ, P5, !PT ;  /* 0x0000000813072c10 */ /* 0x001fe4000affe4ff */
[----:B------:R-:W-:-:S03]  /*10e0*/  ISETP.LT.AND.EX P1, PT, R11, UR6, PT, P1 ;  /* 0x000000060b007c0c */ /* 0x000fc6000bf21310 */
[----:B------:R1:W-:Y:S04]  /*10f0*/  @P2 STG.E.U8 [R6.64], R27 ;  /* 0x0000001b06002986 */ /* 0x0003e8000c10110a */
[----:B------:R1:W-:Y:S06]  /*1100*/  @P3 STG.E.U8 [R8.64], R23 ;  /* 0x0000001708003986 */ /* 0x0003ec000c10110a */
[----:B------:R-:W-:Y:S05]  /*1110*/  @!P0 BRA P1, `(.L_x_57) ;  /* 0xfffff0c000008947 */ /* 0x000fea000083ffff */
[----:B------:R-:W-:Y:S05]  /*1120*/  EXIT ;  /* 0x000000000000794d */ /* 0x000fea0003800000 */
.L_x_28:
[----:B------:R-:W0:Y:S02]  /*1130*/  S2R R3, SR_TID.X ;  /* 0x0000000000037919 */ /* 0x000e240000002100 */
[----:B0-----:R-:W-:-:S05]  /*1140*/  IMAD.WIDE.U32 R4, R3, 0x4, RZ ;  /* 0x0000000403047825 */ /* 0x001fca00078e00ff */
[----:B------:R-:W-:-:S04]  /*1150*/  ISETP.GE.U32.AND P0, PT, R4, UR12, PT ;  /* 0x0000000c04007c0c */ /* 0x000fc8000bf06070 */
[----:B------:R-:W-:-:S04]  /*1160*/  ISETP.GE.AND.EX P0, PT, R5, UR6, PT, P0 ;  /* 0x0000000605007c0c */ /* 0x000fc8000bf06300 */
[----:B------:R-:W-:-:S13]  /*1170*/  ISETP.GT.U32.OR P0, PT, R3, 0x3fff, P0 ;  /* 0x00003fff0300780c */ /* 0x000fda0000704470 */
[----:B------:R-:W-:Y:S05]  /*1180*/  @P0 EXIT ;  /* 0x000000000000094d */ /* 0x000fea0003800000 */
[----:B------:R-:W-:-:S04]  /*1190*/  IMAD.MOV.U32 R0, RZ, RZ, RZ ;  /* 0x000000ffff007224 */ /* 0x000fc800078e00ff */
.L_x_86:
[C---:B------:R-:W-:Y:S01]  /*11a0*/  IMAD.SHL.U32 R2, R3.reuse, 0x4, RZ ;  /* 0x0000000403027824 */ /* 0x040fe200078e00ff */
[----:B------:R-:W-:-:S04]  /*11b0*/  SHF.L.U64.HI R12, R3, 0x2, R0 ;  /* 0x00000002030c7819 */ /* 0x000fc80000010200 */
[----:B------:R-:W-:-:S04]  /*11c0*/  IADD3 R8, P0, R2, UR14, RZ ;  /* 0x0000000e02087c10 */ /* 0x000fc8000ff1e0ff */
[----:B------:R-:W-:-:S05]  /*11d0*/  IADD3.X R9, R12, UR4, RZ, P0, !PT ;  /* 0x000000040c097c10 */ /* 0x000fca00087fe4ff */
[----:B------:R-:W2:Y:S01]  /*11e0*/  LDG.E R8, [R8.64] ;  /* 0x0000000a08087981 */ /* 0x000ea2000c1e1900 */
[----:B------:R-:W-:Y:S01]  /*11f0*/  BSSY B0, `(.L_x_58) ;  /* 0x000001e000007945 */ /* 0x000fe20003800000 */
[----:B------:R-:W-:Y:S01]  /*1200*/  IMAD.MOV.U32 R10, RZ, RZ, RZ ;  /* 0x000000ffff0a7224 */ /* 0x000fe200078e00ff */
[C---:B--2---:R-:W-:Y:S02]  /*1210*/  PRMT R11, R8.reuse, 0x7770, RZ ;  /* 0x00007770080b7816 */ /* 0x044fe400000000ff */
[C---:B------:R-:W-:Y:S02]  /*1220*/  PRMT R6, R8.reuse, 0x7771, RZ ;  /* 0x0000777108067816 */ /* 0x040fe400000000ff */
[----:B------:R-:W-:Y:S02]  /*1230*/  ISETP.NE.AND P0, PT, R11, RZ, PT ;  /* 0x000000ff0b00720c */ /* 0x000fe40003f05270 */
[C---:B------:R-:W-:Y:S02]  /*1240*/  PRMT R5, R8.reuse, 0x7772, RZ ;  /* 0x0000777208057816 */ /* 0x040fe400000000ff */
[----:B------:R-:W-:-:S09]  /*1250*/  PRMT R4, R8, 0x7773, RZ ;  /* 0x0000777308047816 */ /* 0x000fd200000000ff */
        /* <DEDUP_REMOVED lines=8> */
[----:B------:R-:W-:Y:S02]  /*12e0*/  SHF.R.U32.HI R7, RZ, 0x3, R7 ;  /* 0x00000003ff077819 */ /* 0x000fe40000011607 */
[----:B------:R-:W-:Y:S02]  /*12f0*/  LOP3.LUT R9, R8, 0xffff, RZ, 0xc0, !PT ;  /* 0x0000ffff08097812 */ /* 0x000fe400078ec0ff */
[----:B------:R-:W-:-:S03]  /*1300*/  LOP3.LUT R8, R11, 0x7, RZ, 0xc0, !PT ;  /* 0x000000070b087812 */ /* 0x000fc600078ec0ff */
[----:B------:R-:W-:Y:S02]  /*1310*/  IMAD.U32 R11, R9, -0x80000000, RZ ;  /* 0x80000000090b7824 */ /* 0x000fe400078e00ff */
[----:B------:R-:W-:Y:S05]  /*1320*/  @P0 BRA `(.L_x_61) ;  /* 0x0000006000000947 */ /* 0x000fea0003800000 */
[----:B------:R-:W0:Y:S02]  /*1330*/  FLO.U32 R9, R8 ;  /* 0x0000000800097300 */ /* 0x000e2400000e0000 */
[----:B0-----:R-:W-:-:S04]  /*1340*/  IADD3 R10, -R9, 0x1f, RZ ;  /* 0x0000001f090a7810 */ /* 0x001fc80007ffe1ff */
[----:B------:R-:W-:Y:S02]  /*1350*/  IADD3 R9, R10, -0x1c, RZ ;  /* 0xffffffe40a097810 */ /* 0x000fe40007ffe0ff */
[----:B------:R-:W-:Y:S02]  /*1360*/  IADD3 R7, R7, 0x1d, -R10 ;  /* 0x0000001d07077810 */ /* 0x000fe40007ffe80a */
[----:B------:R-:W-:-:S04]  /*1370*/  SHF.L.U32 R9, R8, R9, RZ ;  /* 0x0000000908097219 */ /* 0x000fc800000006ff */
[----:B------:R-:W-:Y:S02]  /*1380*/  LOP3.LUT R8, R9, 0x7, RZ, 0xc0, !PT ;  /* 0x0000000709087812 */ /* 0x000fe400078ec0ff */
.L_x_61:
[----:B------:R-:W-:Y:S05]  /*1390*/  BSYNC B1 ;  /* 0x0000000000017941 */ /* 0x000fea0003800000 */
.L_x_60:
[----:B------:R-:W-:Y:S01]  /*13a0*/  IMAD.SHL.U32 R8, R8, 0x100000, RZ ;  /* 0x0010000008087824 */ /* 0x000fe200078e00ff */
[----:B------:R-:W-:-:S04]  /*13b0*/  LEA R10, R7, 0x3b800000, 0x17 ;  /* 0x3b800000070a7811 */ /* 0x000fc800078eb8ff */
[----:B------:R-:W-:Y:S02]  /*13c0*/  LOP3.LUT R10, R10, R8, R11, 0xfe, !PT ;  /* 0x000000080a0a7212 */ /* 0x000fe400078efe0b */
.L_x_59:
[----:B------:R-:W-:Y:S05]  /*13d0*/  BSYNC B0 ;  /* 0x0000000000007941 */ /* 0x000fea0003800000 */
.L_x_58:
        /* <DEDUP_REMOVED lines=16> */
.L_x_64:
[----:B------:R-:W-:-:S04]  /*14e0*/  LOP3.LUT R10, R10, 0x80000000, RZ, 0xc0, !PT ;  /* 0x800000000a0a7812 */ /* 0x000fc800078ec0ff */
[----:B------:R-:W-:-:S04]  /*14f0*/  SHF.R.U32.HI R7, RZ, 0x18, R10 ;  /* 0x00000018ff077819 */ /* 0x000fc8000001160a */
[----:B------:R-:W-:Y:S02]  /*1500*/  LOP3.LUT R7, R8, R7, RZ, 0xfc, !PT ;  /* 0x0000000708077212 */ /* 0x000fe400078efcff */
.L_x_63:
[----:B------:R-:W-:Y:S05]  /*1510*/  BSYNC B0 ;  /* 0x0000000000007941 */ /* 0x000fea0003800000 */
.L_x_62:
        /* <DEDUP_REMOVED lines=12> */
[----:B------:R-:W-:Y:S02]  /*15e0*/  LOP3.LUT R9, R9, 0xffff, RZ, 0xc0, !PT ;  /* 0x0000ffff09097812 */ /* 0x000fe400078ec0ff */
[----:B------:R-:W-:-:S03]  /*15f0*/  SHF.R.U32.HI R8, RZ, 0x3, R8 ;  /* 0x00000003ff087819 */ /* 0x000fc60000011608 */
        /* <DEDUP_REMOVED lines=8> */
.L_x_68:
[----:B------:R-:W-:Y:S05]  /*1680*/  BSYNC B1 ;  /* 0x0000000000017941 */ /* 0x000fea0003800000 */
.L_x_67:
[----:B------:R-:W-:Y:S01]  /*1690*/  IMAD.SHL.U32 R6, R6, 0x100000, RZ ;  /* 0x0010000006067824 */ /* 0x000fe200078e00ff */
[----:B------:R-:W-:-:S04]  /*16a0*/  LEA R9, R8, 0x3b800000, 0x17 ;  /* 0x3b80000008097811 */ /* 0x000fc800078eb8ff */
[----:B------:R-:W-:Y:S02]  /*16b0*/  LOP3.LUT R8, R9, R6, R10, 0xfe, !PT ;  /* 0x0000000609087212 */ /* 0x000fe400078efe0a */
.L_x_66:
[----:B------:R-:W-:Y:S05]  /*16c0*/  BSYNC B0 ;  /* 0x0000000000007941 */ /* 0x000fea0003800000 */
.L_x_65:
        /* <DEDUP_REMOVED lines=16> */
.L_x_71:
[----:B------:R-:W-:-:S04]  /*17d0*/  LOP3.LUT R8, R8, 0x80000000, RZ, 0xc0, !PT ;  /* 0x8000000008087812 */ /* 0x000fc800078ec0ff */
[----:B------:R-:W-:-:S04]  /*17e0*/  SHF.R.U32.HI R8, RZ, 0x18, R8 ;  /* 0x00000018ff087819 */ /* 0x000fc80000011608 */
[----:B------:R-:W-:-:S04]  /*17f0*/  LOP3.LUT R8, R9, R8, RZ, 0xfc, !PT ;  /* 0x0000000809087212 */ /* 0x000fc800078efcff */
[----:B------:R-:W-:Y:S02]  /*1800*/  PRMT R6, R8, 0x7610, R6 ;  /* 0x0000761008067816 */ /* 0x000fe40000000006 */
.L_x_70:
[----:B------:R-:W-:Y:S05]  /*1810*/  BSYNC B0 ;  /* 0x0000000000007941 */ /* 0x000fea0003800000 */
.L_x_69:
        /* <DEDUP_REMOVED lines=22> */
.L_x_75:
[----:B------:R-:W-:Y:S05]  /*1980*/  BSYNC B1 ;  /* 0x0000000000017941 */ /* 0x000fea0003800000 */
.L_x_74:
[----:B------:R-:W-:Y:S01]  /*1990*/  IMAD.SHL.U32 R5, R5, 0x100000, RZ ;  /* 0x0010000005057824 */ /* 0x000fe200078e00ff */
[----:B------:R-:W-:-:S04]  /*19a0*/  LEA R8, R8, 0x3b800000, 0x17 ;  /* 0x3b80000008087811 */ /* 0x000fc800078eb8ff */
[----:B------:R-:W-:Y:S02]  /*19b0*/  LOP3.LUT R8, R8, R5, R11, 0xfe, !PT ;  /* 0x0000000508087212 */ /* 0x000fe400078efe0b */
.L_x_73:
[----:B------:R-:W-:Y:S05]  /*19c0*/  BSYNC B0 ;  /* 0x0000000000007941 */ /* 0x000fea0003800000 */
.L_x_72:
        /* <DEDUP_REMOVED lines=16> */
.L_x_78:
[----:B------:R-:W-:-:S04]  /*1ad0*/  LOP3.LUT R8, R8, 0x80000000, RZ, 0xc0, !PT ;  /* 0x8000000008087812 */ /* 0x000fc800078ec0ff */
[----:B------:R-:W-:-:S04]  /*1ae0*/  SHF.R.U32.HI R8, RZ, 0x18, R8 ;  /* 0x00000018ff087819 */ /* 0x000fc80000011608 */
[----:B------:R-:W-:-:S04]  /*1af0*/  LOP3.LUT R8, R9, R8, RZ, 0xfc, !PT ;  /* 0x0000000809087212 */ /* 0x000fc800078efcff */
[----:B------:R-:W-:Y:S02]  /*1b00*/  PRMT R5, R8, 0x7610, R5 ;  /* 0x0000761008057816 */ /* 0x000fe40000000005 */
.L_x_77:
[----:B------:R-:W-:Y:S05]  /*1b10*/  BSYNC B0 ;  /* 0x0000000000007941 */ /* 0x000fea0003800000 */
.L_x_76:
        /* <DEDUP_REMOVED lines=22> */
.L_x_82:
[----:B------:R-:W-:Y:S05]  /*1c80*/  BSYNC B1 ;  /* 0x0000000000017941 */ /* 0x000fea0003800000 */
.L_x_81:
[----:B------:R-:W-:Y:S01]  /*1c90*/  IMAD.SHL.U32 R4, R4, 0x100000, RZ ;  /* 0x0010000004047824 */ /* 0x000fe200078e00ff */
[----:B------:R-:W-:-:S04]  /*1ca0*/  LEA R9, R8, 0x3b800000, 0x17 ;  /* 0x3b80000008097811 */ /* 0x000fc800078eb8ff */
[----:B------:R-:W-:Y:S02]  /*1cb0*/  LOP3.LUT R8, R9, R4, R10, 0xfe, !PT ;  /* 0x0000000409087212 */ /* 0x000fe400078efe0a */
.L_x_80:
[----:B------:R-:W-:Y:S05]  /*1cc0*/  BSYNC B0 ;  /* 0x0000000000007941 */ /* 0x000fea0003800000 */
.L_x_79:
        /* <DEDUP_REMOVED lines=16> */
.L_x_85:
[----:B------:R-:W-:-:S04]  /*1dd0*/  LOP3.LUT R8, R8, 0x80000000, RZ, 0xc0, !PT ;  /* 0x8000000008087812 */ /* 0x000fc800078ec0ff */
[----:B------:R-:W-:-:S04]  /*1de0*/  SHF.R.U32.HI R9, RZ, 0x18, R8 ;  /* 0x00000018ff097819 */ /* 0x000fc80000011608 */
[----:B------:R-:W-:Y:S02]  /*1df0*/  LOP3.LUT R9, R4, R9, RZ, 0xfc, !PT ;  /* 0x0000000904097212 */ /* 0x000fe400078efcff */
.L_x_84:
[----:B------:R-:W-:Y:S05]  /*1e00*/  BSYNC B0 ;  /* 0x0000000000007941 */ /* 0x000fea0003800000 */
.L_x_83:
[----:B------:R-:W-:Y:S02]  /*1e10*/  PRMT R6, R6, 0x7604, R7 ;  /* 0x0000760406067816 */ /* 0x000fe40000000007 */
[----:B------:R-:W-:Y:S02]  /*1e20*/  IADD3 R4, P0, R2, UR13, RZ ;  /* 0x0000000d02047c10 */ /* 0x000fe4000ff1e0ff */
[----:B------:R-:W-:Y:S02]  /*1e30*/  PRMT R6, R5, 0x7054, R6 ;  /* 0x0000705405067816 */ /* 0x000fe40000000006 */
[----:B------:R-:W-:Y:S02]  /*1e40*/  IADD3.X R5, R12, UR8, RZ, P0, !PT ;  /* 0x000000080c057c10 */ /* 0x000fe400087fe4ff */
[----:B------:R-:W-:Y:S02]  /*1e50*/  IADD3 R3, P0, R3, c[0x0][0x0], RZ ;  /* 0x0000000003037a10 */ /* 0x000fe40007f1e0ff */
[----:B------:R-:W-:-:S02]  /*1e60*/  PRMT R9, R9, 0x654, R6 ;  /* 0x0000065409097816 */ /* 0x000fc40000000006 */
[C---:B------:R-:W-:Y:S01]  /*1e70*/  ISETP.LT.U32.AND P1, PT, R3.reuse, 0x4000, PT ;  /* 0x000040000300780c */ /* 0x040fe20003f21070 */
[C---:B------:R-:W-:Y:S02]  /*1e80*/  IMAD.SHL.U32 R2, R3.reuse, 0x4, RZ ;  /* 0x0000000403027824 */ /* 0x040fe400078e00ff */
[----:B------:R-:W-:Y:S01]  /*1e90*/  IMAD.X R0, RZ, RZ, R0, P0 ;  /* 0x000000ffff007224 */ /* 0x000fe200000e0600 */
[----:B------:R0:W-:Y:S02]  /*1ea0*/  STG.E [R4.64], R9 ;  /* 0x0000000904007986 */ /* 0x0001e4000c10190a */
[----:B------:R-:W-:Y:S02]  /*1eb0*/  ISETP.GE.U32.AND P0, PT, R2, UR12, PT ;  /* 0x0000000c02007c0c */ /* 0x000fe4000bf06070 */
[----:B------:R-:W-:Y:S02]  /*1ec0*/  SHF.L.U64.HI R2, R3, 0x2, R0 ;  /* 0x0000000203027819 */ /* 0x000fe40000010200 */
[----:B------:R-:W-:-:S02]  /*1ed0*/  ISETP.LT.U32.AND.EX P1, PT, R0, RZ, PT, P1 ;  /* 0x000000ff0000720c */ /* 0x000fc40003f21110 */
[----:B------:R-:W-:-:S13]  /*1ee0*/  ISETP.GE.AND.EX P0, PT, R2, UR6, PT, P0 ;  /* 0x0000000602007c0c */ /* 0x000fda000bf06300 */
[----:B0-----:R-:W-:Y:S05]  /*1ef0*/  @!P0 BRA P1, `(.L_x_86) ;  /* 0xfffff2a000008947 */ /* 0x001fea000083ffff */
[----:B------:R-:W-:Y:S05]  /*1f00*/  EXIT ;  /* 0x000000000000794d */ /* 0x000fea0003800000 */
.L_x_87:
        /* <DEDUP_REMOVED lines=15> */
.L_x_7763:


//--------------------- .text._ZN2at6native55_GLOBAL__N__de093ff9_22_ForeachBinaryOpList_cu_a911ec4325multi_tensor_apply_kernelINS1_18TensorListMetadataILi2EEENS1_11CopyFunctorIN3c1015Float8_e5m2fnuzENS6_13Float8_e4m3fnELi2ELi1ELi1EEEJNS0_4CopyIS7_S8_EEEEEvT_T0_DpT1_ --------------------------
	.section	.text._ZN2at6native55_GLOBAL__N__de093ff9_22_ForeachBinaryOpList_cu_a911ec4325multi_tensor_apply_kernelINS1_18TensorListMetadataILi2EEENS1_11CopyFunctorIN3c1015Float8_e5m2fnuzENS6_13Float8_e4m3fnELi2ELi1ELi1EEEJNS0_4CopyIS7_S8_EEEEEvT_T0_DpT1_,"ax",@progbits
	.sectioninfo	@"SHI_REGISTERS=31"
	.align	128
.text._ZN2at6native55_GLOBAL__N__de093ff9_22_ForeachBinaryOpList_cu_a911ec4325multi_tensor_apply_kernelINS1_18TensorListMetadataILi2EEENS1_11CopyFunctorIN3c1015Float8_e5m2fnuzENS6_13Float8_e4m3fnELi2ELi1ELi1EEEJNS0_4CopyIS7_S8_EEEEEvT_T0_DpT1_:
        .type           _ZN2at6native55_GLOBAL__N__de093ff9_22_ForeachBinaryOpList_cu_a911ec4325multi_tensor_apply_kernelINS1_18TensorListMetadataILi2EEENS1_11CopyFunctorIN3c1015Float8_e5m2fnuzENS6_13Float8_e4m3fnELi2ELi1ELi1EEEJNS0_4CopyIS7_S8_EEEEEvT_T0_DpT1_,@function
        .size           _ZN2at6native55_GLOBAL__N__de093ff9_22_ForeachBinaryOpList_cu_a911ec4325multi_tensor_apply_kernelINS1_18TensorListMetadataILi2EEENS1_11CopyFunctorIN3c1015Float8_e5m2fnuzENS6_13Float8_e4m3fnELi2ELi1ELi1EEEJNS0_4CopyIS7_S8_EEEEEvT_T0_DpT1_,(.L_x_7764 - _ZN2at6native55_GLOBAL__N__de093ff9_22_ForeachBinaryOpList_cu_a911ec4325multi_tensor_apply_kernelINS1_18TensorListMetadataILi2EEENS1_11CopyFunctorIN3c1015Float8_e5m2fnuzENS6_13Float8_e4m3fnELi2ELi1ELi1EEEJNS0_4CopyIS7_S8_EEEEEvT_T0_DpT1_)
        .other          _ZN2at6native55_GLOBAL__N__de093ff9_22_ForeachBinaryOpList_cu_a911ec4325multi_tensor_apply_kernelINS1_18TensorListMetadataILi2EEENS1_11CopyFunctorIN3c1015Float8_e5m2fnuzENS6_13Float8_e4m3fnELi2ELi1ELi1EEEJNS0_4CopyIS7_S8_EEEEEvT_T0_DpT1_,@"STO_CUDA_ENTRY STV_DEFAULT"
_ZN2at6native55_GLOBAL__N__de093ff9_22_ForeachBinaryOpList_cu_a911ec4325multi_tensor_apply_kernelINS1_18TensorListMetadataILi2EEENS1_11CopyFunctorIN3c1015Float8_e5m2fnuzENS6_13Float8_e4m3fnELi2ELi1ELi1EEEJNS0_4CopyIS7_S8_EEEEEvT_T0_DpT1_:
        /* <DEDUP_REMOVED lines=30> */
.L_x_101:
        /* <DEDUP_REMOVED lines=20> */
[C---:B------:R-:W-:Y:S01]  /*0320*/  ISETP.GE.U32.AND.EX P3, PT, R9.reuse, RZ, PT, P3 ;  /* 0x000000ff0900720c */ /* 0x040fe20003f66130 */
[----:B------:R-:W-:Y:S01]  /*0330*/  IMAD.MOV.U32 R26, RZ, RZ, -0x800000 ;  /* 0xff800000ff1a7424 */ /* 0x000fe200078e00ff */
        /* <DEDUP_REMOVED lines=19> */
[----:B------:R-:W-:-:S04]  /*0470*/  LOP3.LUT R18, R22, 0x7f000000, RZ, 0xc0, !PT ;  /* 0x7f00000016127812 */ /* 0x000fc800078ec0ff */
[----:B------:R-:W2:Y:S01]  /*0480*/  FLO.U32 R25, R18 ;  /* 0x0000001200197300 */ /* 0x000ea200000e0000 */
[----:B0-----:R-:W-:Y:S02]  /*0490*/  IADD3 R2, R18, 0x1000000, RZ ;  /* 0x0100000012027810 */ /* 0x001fe40007ffe0ff */
[----:B--2---:R-:W-:-:S04]  /*04a0*/  IADD3 R25, -R25, 0x1f, RZ ;  /* 0x0000001f19197810 */ /* 0x004fc80007ffe1ff */
[C---:B------:R-:W-:Y:S02]  /*04b0*/  ISETP.GT.U32.AND P3, PT, R25.reuse, 0x4, PT ;  /* 0x000000041900780c */ /* 0x040fe40003f64070 */
[----:B------:R-:W-:-:S04]  /*04c0*/  IADD3 R25, R25, -0x4, RZ ;  /* 0xfffffffc19197810 */ /* 0x000fc80007ffe0ff */
[----:B------:R-:W-:-:S05]  /*04d0*/  SEL R25, R25, RZ, P3 ;  /* 0x000000ff19197207 */ /* 0x000fca0001800000 */
[----:B------:R-:W-:Y:S01]  /*04e0*/  IMAD R28, R25, R26, 0x3c000000 ;  /* 0x3c000000191c7424 */ /* 0x000fe200078e021a */
[C---:B------:R-:W-:Y:S02]  /*04f0*/  SHF.L.U32 R25, R18.reuse, R25, RZ ;  /* 0x0000001912197219 */ /* 0x040fe400000006ff */
[----:B------:R-:W-:Y:S02]  /*0500*/  SHF.R.S32.HI R2, RZ, 0x8, R2 ;  /* 0x00000008ff027819 */ /* 0x000fe40000011402 */
[----:B------:R-:W-:Y:S02]  /*0510*/  LEA.HI R25, R25, R28, RZ, 0x1c ;  /* 0x0000001c19197211 */ /* 0x000fe400078fe0ff */
[----:B------:R-:W-:Y:S02]  /*0520*/  IADD3 R18, R18, -0x1, RZ ;  /* 0xffffffff12127810 */ /* 0x000fe40007ffe0ff */
[----:B------:R-:W-:Y:S02]  /*0530*/  LOP3.LUT R2, R25, 0x7f800000, R2, 0xf8, !PT ;  /* 0x7f80000019027812 */ /* 0x000fe400078ef802 */
[----:B------:R-:W-:-:S04]  /*0540*/  SHF.R.S32.HI R3, RZ, 0x1f, R18 ;  /* 0x0000001fff037819 */ /* 0x000fc80000011412 */
[----:B------:R-:W-:-:S04]  /*0550*/  LOP3.LUT R3, R2, R3, RZ, 0x30, !PT ;  /* 0x0000000302037212 */ /* 0x000fc800078e30ff */
[----:B-1----:R-:W-:-:S04]  /*0560*/  LOP3.LUT R4, R3, 0x7fffffff, RZ, 0xc0, !PT ;  /* 0x7fffffff03047812 */ /* 0x002fc800078ec0ff */
[----:B------:R-:W-:Y:S01]  /*0570*/  ISETP.GT.U32.AND P3, PT, R4, 0x477fffff, PT ;  /* 0x477fffff0400780c */ /* 0x000fe20003f64070 */
[----:B------:R-:W-:-:S12]  /*0580*/  IMAD.MOV.U32 R18, RZ, RZ, 0x80 ;  /* 0x00000080ff127424 */ /* 0x000fd800078e00ff */
        /* <DEDUP_REMOVED lines=12> */
.L_x_91:
[----:B------:R-:W-:-:S04]  /*0650*/  LOP3.LUT R3, R3, 0x80000000, R22, 0xc8, !PT ;  /* 0x8000000003037812 */ /* 0x000fc800078ec816 */
[----:B------:R-:W-:-:S04]  /*0660*/  SHF.R.U32.HI R3, RZ, 0x18, R3 ;  /* 0x00000018ff037819 */ /* 0x000fc80000011603 */
[----:B------:R-:W-:-:S04]  /*0670*/  LOP3.LUT R2, R2, R3, RZ, 0xfc, !PT ;  /* 0x0000000302027212 */ /* 0x000fc800078efcff */
[----:B------:R-:W-:Y:S02]  /*0680*/  PRMT R7, R2, 0x7610, R7 ;  /* 0x0000761002077816 */ /* 0x000fe40000000007 */
.L_x_90:
[----:B------:R-:W-:Y:S05]  /*0690*/  BSYNC B0 ;  /* 0x0000000000007941 */ /* 0x000fea0003800000 */
.L_x_89:
[----:B-----5:R-:W-:Y:S01]  /*06a0*/  IMAD.SHL.U32 R2, R19, 0x1000000, RZ ;  /* 0x0100000013027824 */ /* 0x020fe200078e00ff */
[----:B------:R-:W-:Y:S04]  /*06b0*/  BSSY B0, `(.L_x_92) ;  /* 0x0000022000007945 */ /* 0x000fe80003800000 */
[----:B------:R-:W-:-:S04]  /*06c0*/  LOP3.LUT R3, R2, 0x7f000000, RZ, 0xc0, !PT ;  /* 0x7f00000002037812 */ /* 0x000fc800078ec0ff */
[----:B------:R-:W0:Y:S01]  /*06d0*/  FLO.U32 R4, R3 ;  /* 0x0000000300047300 */ /* 0x000e2200000e0000 */
[----:B------:R-:W-:-:S04]  /*06e0*/  IADD3 R5, R3, 0x1000000, RZ ;  /* 0x0100000003057810 */ /* 0x000fc80007ffe0ff */
[----:B------:R-:W-:Y:S02]  /*06f0*/  SHF.R.S32.HI R5, RZ, 0x8, R5 ;  /* 0x00000008ff057819 */ /* 0x000fe40000011405 */
[----:B0-----:R-:W-:-:S04]  /*0700*/  IADD3 R4, -R4, 0x1f, RZ ;  /* 0x0000001f04047810 */ /* 0x001fc80007ffe1ff */
[C---:B------:R-:W-:Y:S02]  /*0710*/  ISETP.GT.U32.AND P3, PT, R4.reuse, 0x4, PT ;  /* 0x000000040400780c */ /* 0x040fe40003f64070 */
[----:B------:R-:W-:-:S04]  /*0720*/  IADD3 R4, R4, -0x4, RZ ;  /* 0xfffffffc04047810 */ /* 0x000fc80007ffe0ff */
[----:B------:R-:W-:-:S04]  /*0730*/  SEL R4, R4, RZ, P3 ;  /* 0x000000ff04047207 */ /* 0x000fc80001800000 */
[C---:B------:R-:W-:Y:S01]  /*0740*/  SHF.L.U32 R6, R3.reuse, R4, RZ ;  /* 0x0000000403067219 */ /* 0x040fe200000006ff */
[----:B------:R-:W-:Y:S01]  /*0750*/  IMAD R25, R4, R26, 0x3c000000 ;  /* 0x3c00000004197424 */ /* 0x000fe200078e021a */
[----:B------:R-:W-:-:S04]  /*0760*/  IADD3 R4, R3, -0x1, RZ ;  /* 0xffffffff03047810 */ /* 0x000fc80007ffe0ff */
[----:B------:R-:W-:Y:S02]  /*0770*/  LEA.HI R6, R6, R25, RZ, 0x1c ;  /* 0x0000001906067211 */ /* 0x000fe400078fe0ff */
[----:B------:R-:W-:Y:S02]  /*0780*/  SHF.R.S32.HI R4, RZ, 0x1f, R4 ;  /* 0x0000001fff047819 */ /* 0x000fe40000011404 */
[----:B------:R-:W-:-:S04]  /*0790*/  LOP3.LUT R5, R6, 0x7f800000, R5, 0xf8, !PT ;  /* 0x7f80000006057812 */ /* 0x000fc800078ef805 */
[----:B------:R-:W-:-:S04]  /*07a0*/  LOP3.LUT R4, R5, R4, RZ, 0x30, !PT ;  /* 0x0000000405047212 */ /* 0x000fc800078e30ff */
        /* <DEDUP_REMOVED lines=14> */
.L_x_94:
[----:B------:R-:W-:-:S04]  /*0890*/  LOP3.LUT R2, R4, 0x80000000, R2, 0xc8, !PT ;  /* 0x8000000004027812 */ /* 0x000fc800078ec802 */
[----:B------:R-:W-:-:S04]  /*08a0*/  SHF.R.U32.HI R2, RZ, 0x18, R2 ;  /* 0x00000018ff027819 */ /* 0x000fc80000011602 */
[----:B------:R-:W-:-:S04]  /*08b0*/  LOP3.LUT R2, R3, R2, RZ, 0xfc, !PT ;  /* 0x0000000203027212 */ /* 0x000fc800078efcff */
[----:B------:R-:W-:Y:S02]  /*08c0*/  PRMT R18, R2, 0x7610, R18 ;  /* 0x0000761002127816 */ /* 0x000fe40000000012 */
.L_x_93:
[----:B------:R-:W-:Y:S05]  /*08d0*/  BSYNC B0 ;  /* 0x0000000000007941 */ /* 0x000fea0003800000 */
.L_x_92:
[----:B------:R-:W-:Y:S01]  /*08e0*/  IMAD.SHL.U32 R2, R10, 0x1000000, RZ ;  /* 0x010000000a027824 */ /* 0x000fe200078e00ff */
[----:B------:R-:W-:Y:S01]  /*08f0*/  BSSY B0, `(.L_x_95) ;  /* 0x0000025000007945 */ /* 0x000fe20003800000 */
[----:B------:R-:W-:-:S03]  /*0900*/  IMAD.MOV.U32 R22, RZ, RZ, 0x80 ;  /* 0x00000080ff167424 */ /* 0x000fc600078e00ff */
        /* <DEDUP_REMOVED lines=11> */
[----:B------:R-:W-:Y:S01]  /*09c0*/  LEA.HI R6, R6, R25, RZ, 0x1c ;  /* 0x0000001906067211 */ /* 0x000fe200078fe0ff */
[----:B------:R-:W-:Y:S01]  /*09d0*/  IMAD.MOV.U32 R25, RZ, RZ, 0x80 ;  /* 0x00000080ff197424 */ /* 0x000fe200078e00ff */
        /* <DEDUP_REMOVED lines=17> */
[----:B------:R-:W-:Y:S02]  /*0af0*/  IMAD.MOV.U32 R5, RZ, RZ, R4 ;  /* 0x000000ffff057224 */ /* 0x000fe400078e0004 */
.L_x_97:
[----:B------:R-:W-:-:S04]  /*0b00*/  LOP3.LUT R2, R3, 0x80000000, R2, 0xc8, !PT ;  /* 0x8000000003027812 */ /* 0x000fc800078ec802 */
[----:B------:R-:W-:-:S04]  /*0b10*/  SHF.R.U32.HI R2, RZ, 0x18, R2 ;  /* 0x00000018ff027819 */ /* 0x000fc80000011602 */
[----:B------:R-:W-:-:S04]  /*0b20*/  LOP3.LUT R2, R5, R2, RZ, 0xfc, !PT ;  /* 0x0000000205027212 */ /* 0x000fc800078efcff */
[----:B------:R-:W-:Y:S02]  /*0b30*/  PRMT R25, R2, 0x7610, R25 ;  /* 0x0000761002197816 */ /* 0x000fe40000000019 */
.L_x_96:
[----:B------:R-:W-:Y:S05]  /*0b40*/  BSYNC B0 ;  /* 0x0000000000007941 */ /* 0x000fea0003800000 */
.L_x_95:
[----:B------:R-:W-:Y:S01]  /*0b50*/  IMAD.SHL.U32 R2, R0, 0x1000000, RZ ;  /* 0x0100000000027824 */ /* 0x000fe200078e00ff */
        /* <DEDUP_REMOVED lines=30> */
.L_x_100:
[----:B------:R-:W-:-:S04]  /*0d40*/  LOP3.LUT R2, R3, 0x80000000, R2, 0xc8, !PT ;  /* 0x8000000003027812 */ /* 0x000fc800078ec802 */
[----:B------:R-:W-:-:S04]  /*0d50*/  SHF.R.U32.HI R3, RZ, 0x18, R2 ;  /* 0x00000018ff037819 */ /* 0x000fc80000011602 */
[----:B------:R-:W-:-:S04]  /*0d60*/  LOP3.LUT R3, R4, R3, RZ, 0xfc, !PT ;  /* 0x0000000304037212 */ /* 0x000fc800078efcff */
[----:B------:R-:W-:Y:S02]  /*0d70*/  PRMT R22, R3, 0x7610, R22 ;  /* 0x0000761003167816 */ /* 0x000fe40000000016 */
.L_x_99:
[----:B------:R-:W-:Y:S05]  /*0d80*/  BSYNC B0 ;  /* 0x0000000000007941 */ /* 0x000fea0003800000 */
.L_x_98:
[----:B------:R-:W-:Y:S02]  /*0d90*/  @P0 IADD3 R2, P5, R23, UR13, RZ ;  /* 0x0000000d17020c10 */ /* 0x000fe4000ffbe0ff */
[----:B------:R-:W-:Y:S02]  /*0da0*/  @P4 IADD3 R4, P3, R17, UR13, RZ ;  /* 0x0000000d11044c10 */ /* 0x000fe4000ff7e0ff */
[----:B------:R-:W-:Y:S02]  /*0db0*/  @P0 IADD3.X R3, R24, UR8, RZ, P5, !PT ;  /* 0x0000000818030c10 */ /* 0x000fe4000affe4ff */
[----:B------:R-:W-:Y:S02]  /*0dc0*/  @P1 IADD3 R6, P5, R16, UR13, RZ ;  /* 0x0000000d10061c10 */ /* 0x000fe4000ffbe0ff */
[----:B------:R-:W-:Y:S01]  /*0dd0*/  @P2 IADD3 R8, P6, R8, UR13, RZ ;  /* 0x0000000d08082c10 */ /* 0x000fe2000ffde0ff */
[----:B------:R0:W-:Y:S01]  /*0de0*/  @P0 STG.E.U8 [R2.64], R7 ;  /* 0x0000000702000986 */ /* 0x0001e2000c10110a */
[----:B------:R-:W-:Y:S01]  /*0df0*/  @P4 IADD3.X R5, R11, UR8, RZ, P3, !PT ;  /* 0x000000080b054c10 */ /* 0x000fe20009ffe4ff */
[----:B------:R-:W-:-:S04]  /*0e00*/  IMAD.MOV.U32 R11, RZ, RZ, c[0x0][0x0] ;  /* 0x00000000ff0b7624 */ /* 0x000fc800078e00ff */
[----:B------:R-:W-:Y:S01]  /*0e10*/  IMAD.WIDE.U32 R12, R11, 0x4, R12 ;  /* 0x000000040b0c7825 */ /* 0x000fe200078e000c */
[----:B------:R1:W-:Y:S04]  /*0e20*/  @P4 STG.E.U8 [R4.64], R18 ;  /* 0x0000001204004986 */ /* 0x0003e8000c10110a */
[----:B------:R-:W-:Y:S02]  /*0e30*/  ISETP.GE.U32.AND P0, PT, R12, 0x10000, PT ;  /* 0x000100000c00780c */ /* 0x000fe40003f06070 */
[----:B0-----:R-:W-:Y:S02]  /*0e40*/  @P1 IADD3.X R7, R9, UR8, RZ, P5, !PT ;  /* 0x0000000809071c10 */ /* 0x001fe4000affe4ff */
[----:B------:R-:W-:Y:S02]  /*0e50*/  @P2 IADD3.X R9, R20, UR8, RZ, P6, !PT ;  /* 0x0000000814092c10 */ /* 0x000fe4000b7fe4ff */
[----:B------:R-:W-:Y:S01]  /*0e60*/  ISETP.GE.U32.AND.EX P0, PT, R13, RZ, PT, P0 ;  /* 0x000000ff0d00720c */ /* 0x000fe20003f06100 */
[----:B------:R1:W-:Y:S01]  /*0e70*/  @P1 STG.E.U8 [R6.64], R25 ;  /* 0x0000001906001986 */ /* 0x0003e2000c10110a */
[----:B------:R-:W-:-:S03]  /*0e80*/  ISETP.LT.U32.AND P1, PT, R12, UR12, PT ;  /* 0x0000000c0c007c0c */ /* 0x000fc6000bf21070 */
[----:B------:R1:W-:Y:S01]  /*0e90*/  @P2 STG.E.U8 [R8.64], R22 ;  /* 0x0000001608002986 */ /* 0x0003e2000c10110a */
[----:B------:R-:W-:-:S13]  /*0ea0*/  ISETP.LT.AND.EX P1, PT, R13, UR6, PT, P1 ;  /* 0x000000060d007c0c */ /* 0x000fda000bf21310 */
[----:B-1----:R-:W-:Y:S05]  /*0eb0*/  @!P0 BRA P1, `(.L_x_101) ;  /* 0xfffff32000008947 */ /* 0x002fea000083ffff */
[----:B------:R-:W-:Y:S05]  /*0ec0*/  EXIT ;  /* 0x000000000000794d */ /* 0x000fea0003800000 */
.L_x_88:
[----:B------:R-:W0:Y:S02]  /*0ed0*/  S2R R0, SR_TID.X ;  /* 0x0000000000007919 */ /* 0x000e240000002100 */
[----:B0-----:R-:W-:-:S05]  /*0ee0*/  IMAD.WIDE.U32 R2, R0, 0x4, RZ ;  /* 0x0000000400027825 */ /* 0x001fca00078e00ff */
[----:B------:R-:W-:-:S04]  /*0ef0*/  ISETP.GE.U32.AND P0, PT, R2, UR12, PT ;  /* 0x0000000c02007c0c */ /* 0x000fc8000bf06070 */
[----:B------:R-:W-:-:S04]  /*0f00*/  ISETP.GE.AND.EX P0, PT, R3, UR6, PT, P0 ;  /* 0x0000000603007c0c */ /* 0x000fc8000bf06300 */
[----:B------:R-:W-:-:S13]  /*0f10*/  ISETP.GT.U32.OR P0, PT, R0, 0x3fff, P0 ;  /* 0x00003fff0000780c */ /* 0x000fda0000704470 */
[----:B------:R-:W-:Y:S05]  /*0f20*/  @P0 EXIT ;  /* 0x000000000000094d */ /* 0x000fea0003800000 */
[----:B------:R-:W-:-:S04]  /*0f30*/  IMAD.MOV.U32 R3, RZ, RZ, RZ ;  /* 0x000000ffff037224 */ /* 0x000fc800078e00ff */
.L_x_114:
[C---:B------:R-:W-:Y:S01]  /*0f40*/  IMAD.SHL.U32 R2, R0.reuse, 0x4, RZ ;  /* 0x0000000400027824 */ /* 0x040fe200078e00ff */
[----:B------:R-:W-:-:S04]  /*0f50*/  SHF.L.U64.HI R11, R0, 0x2, R3 ;  /* 0x00000002000b7819 */ /* 0x000fc80000010203 */
[----:B------:R-:W-:-:S04]  /*0f60*/  IADD3 R6, P0, R2, UR14, RZ ;  /* 0x0000000e02067c10 */ /* 0x000fc8000ff1e0ff */
[----:B------:R-:W-:-:S06]  /*0f70*/  IADD3.X R7, R11, UR4, RZ, P0, !PT ;  /* 0x000000040b077c10 */ /* 0x000fcc00087fe4ff */
[----:B------:R-:W2:Y:S01]  /*0f80*/  LDG.E R7, [R6.64] ;  /* 0x0000000a06077981 */ /* 0x000ea2000c1e1900 */
[----:B------:R-:W-:Y:S01]  /*0f90*/  BSSY B0, `(.L_x_102) ;  /* 0x000002a000007945 */ /* 0x000fe20003800000 */
[----:B--2---:R-:W-:-:S05]  /*0fa0*/  PRMT R5, R7, 0x7770, RZ ;  /* 0x0000777007057816 */ /* 0x004fca00000000ff */
[----:B------:R-:W-:-:S05]  /*0fb0*/  IMAD.SHL.U32 R5, R5, 0x1000000, RZ ;  /* 0x0100000005057824 */ /* 0x000fca00078e00ff */
[----:B------:R-:W-:-:S04]  /*0fc0*/  LOP3.LUT R8, R5, 0x7f000000, RZ, 0xc0, !PT ;  /* 0x7f00000005087812 */ /* 0x000fc800078ec0ff */
[----:B------:R-:W0:Y:S01]  /*0fd0*/  FLO.U32 R4, R8 ;  /* 0x0000000800047300 */ /* 0x000e2200000e0000 */
[C---:B------:R-:W-:Y:S02]  /*0fe0*/  IADD3 R10, R8.reuse, 0x1000000, RZ ;  /* 0x01000000080a7810 */ /* 0x040fe40007ffe0ff */
[----:B------:R-:W-:Y:S02]  /*0ff0*/  IADD3 R6, R8, -0x1, RZ ;  /* 0xffffffff08067810 */ /* 0x000fe40007ffe0ff */
[----:B------:R-:W-:Y:S02]  /*1000*/  SHF.R.S32.HI R10, RZ, 0x8, R10 ;  /* 0x00000008ff0a7819 */ /* 0x000fe4000001140a */
[----:B------:R-:W-:Y:S02]  /*1010*/  SHF.R.S32.HI R6, RZ, 0x1f, R6 ;  /* 0x0000001fff067819 */ /* 0x000fe40000011406 */
[----:B0-----:R-:W-:-:S04]  /*1020*/  IADD3 R4, -R4, 0x1f, RZ ;  /* 0x0000001f04047810 */ /* 0x001fc80007ffe1ff */
[C---:B------:R-:W-:Y:S02]  /*1030*/  ISETP.GT.U32.AND P0, PT, R4.reuse, 0x4, PT ;  /* 0x000000040400780c */ /* 0x040fe40003f04070 */
[----:B------:R-:W-:Y:S01]  /*1040*/  IADD3 R9, R4, -0x4, RZ ;  /* 0xfffffffc04097810 */ /* 0x000fe20007ffe0ff */
[----:B------:R-:W-:-:S03]  /*1050*/  IMAD.MOV.U32 R4, RZ, RZ, -0x800000 ;  /* 0xff800000ff047424 */ /* 0x000fc600078e00ff */
[----:B------:R-:W-:-:S05]  /*1060*/  SEL R9, R9, RZ, P0 ;  /* 0x000000ff09097207 */ /* 0x000fca0000000000 */
[----:B------:R-:W-:Y:S01]  /*1070*/  IMAD R12, R9, R4, 0x3c000000 ;  /* 0x3c000000090c7424 */ /* 0x000fe200078e0204 */
[----:B------:R-:W-:Y:S02]  /*1080*/  SHF.L.U32 R9, R8, R9, RZ ;  /* 0x0000000908097219 */ /* 0x000fe400000006ff */
[----:B------:R-:W-:Y:S02]  /*1090*/  PRMT R8, R7, 0x7772, RZ ;  /* 0x0000777207087816 */ /* 0x000fe400000000ff */
[----:B------:R-:W-:Y:S02]  /*10a0*/  LEA.HI R9, R9, R12, RZ, 0x1c ;  /* 0x0000000c09097211 */ /* 0x000fe400078fe0ff */
[----:B------:R-:W-:Y:S02]  /*10b0*/  PRMT R12, R7, 0x7771, RZ ;  /* 0x00007771070c7816 */ /* 0x000fe400000000ff */
[----:B------:R-:W-:Y:S02]  /*10c0*/  LOP3.LUT R9, R9, 0x7f800000, R10, 0xf8, !PT ;  /* 0x7f80000009097812 */ /* 0x000fe400078ef80a */
[----:B------:R-:W-:-:S02]  /*10d0*/  PRMT R7, R7, 0x7773, RZ ;  /* 0x0000777307077816 */ /* 0x000fc400000000ff */
[----:B------:R-:W-:Y:S01]  /*10e0*/  LOP3.LUT R14, R9, R6, RZ, 0x30, !PT ;  /* 0x00000006090e7212 */ /* 0x000fe200078e30ff */
[----:B------:R-:W-:Y:S02]  /*10f0*/  IMAD.MOV.U32 R6, RZ, RZ, 0x80 ;  /* 0x00000080ff067424 */ /* 0x000fe400078e00ff */
[----:B------:R-:W-:Y:S01]  /*1100*/  IMAD.MOV.U32 R9, RZ, RZ, 0x80 ;  /* 0x00000080ff097424 */ /* 0x000fe200078e00ff */
        /* <DEDUP_REMOVED lines=14> */
.L_x_104:
[----:B------:R-:W-:-:S04]  /*11f0*/  LOP3.LUT R5, R14, 0x80000000, R5, 0xc8, !PT ;  /* 0x800000000e057812 */ /* 0x000fc800078ec805 */
[----:B------:R-:W-:-:S04]  /*1200*/  SHF.R.U32.HI R5, RZ, 0x18, R5 ;  /* 0x00000018ff057819 */ /* 0x000fc80000011605 */
[----:B------:R-:W-:-:S04]  /*1210*/  LOP3.LUT R5, R10, R5, RZ, 0xfc, !PT ;  /* 0x000000050a057212 */ /* 0x000fc800078efcff */
[----:B------:R-:W-:Y:S02]  /*1220*/  PRMT R9, R5, 0x7610, R9 ;  /* 0x0000761005097816 */ /* 0x000fe40000000009 */
.L_x_103:
[----:B------:R-:W-:Y:S05]  /*1230*/  BSYNC B0 ;  /* 0x0000000000007941 */ /* 0x000fea0003800000 */
.L_x_102:
[----:B------:R-:W-:Y:S01]  /*1240*/  IMAD.SHL.U32 R5, R12, 0x1000000, RZ ;  /* 0x010000000c057824 */ /* 0x000fe200078e00ff */
[----:B------:R-:W-:Y:S04]  /*1250*/  BSSY B0, `(.L_x_105) ;  /* 0x0000022000007945 */ /* 0x000fe80003800000 */
[----:B------:R-:W-:-:S04]  /*1260*/  LOP3.LUT R10, R5, 0x7f000000, RZ, 0xc0, !PT ;  /* 0x7f000000050a7812 */ /* 0x000fc800078ec0ff */
[----:B------:R-:W0:Y:S02]  /*1270*/  FLO.U32 R12, R10 ;  /* 0x0000000a000c7300 */ /* 0x000e2400000e0000 */
[----:B0-----:R-:W-:-:S04]  /*1280*/  IADD3 R12, -R12, 0x1f, RZ ;  /* 0x0000001f0c0c7810 */ /* 0x001fc80007ffe1ff */
[C---:B------:R-:W-:Y:S02]  /*1290*/  ISETP.GT.U32.AND P0, PT, R12.reuse, 0x4, PT ;  /* 0x000000040c00780c */ /* 0x040fe40003f04070 */
[----:B------:R-:W-:-:S04]  /*12a0*/  IADD3 R12, R12, -0x4, RZ ;  /* 0xfffffffc0c0c7810 */ /* 0x000fc80007ffe0ff */
[----:B------:R-:W-:Y:S02]  /*12b0*/  SEL R13, R12, RZ, P0 ;  /* 0x000000ff0c0d7207 */ /* 0x000fe40000000000 */
[C---:B------:R-:W-:Y:S02]  /*12c0*/  IADD3 R12, R10.reuse, 0x1000000, RZ ;  /* 0x010000000a0c7810 */ /* 0x040fe40007ffe0ff */
[C---:B------:R-:W-:Y:S01]  /*12d0*/  SHF.L.U32 R14, R10.reuse, R13, RZ ;  /* 0x0000000d0a0e7219 */ /* 0x040fe200000006ff */
[----:B------:R-:W-:Y:S01]  /*12e0*/  IMAD R15, R13, R4, 0x3c000000 ;  /* 0x3c0000000d0f7424 */ /* 0x000fe200078e0204 */
[----:B------:R-:W-:Y:S02]  /*12f0*/  IADD3 R13, R10, -0x1, RZ ;  /* 0xffffffff0a0d7810 */ /* 0x000fe40007ffe0ff */
[----:B------:R-:W-:Y:S02]  /*1300*/  SHF.R.S32.HI R12, RZ, 0x8, R12 ;  /* 0x00000008ff0c7819 */ /* 0x000fe4000001140c */
[----:B------:R-:W-:-:S02]  /*1310*/  LEA.HI R15, R14, R15, RZ, 0x1c ;  /* 0x0000000f0e0f7211 */ /* 0x000fc400078fe0ff */
        /* <DEDUP_REMOVED lines=17> */
.L_x_107:
[----:B------:R-:W-:-:S04]  /*1430*/  LOP3.LUT R5, R12, 0x80000000, R5, 0xc8, !PT ;  /* 0x800000000c057812 */ /* 0x000fc800078ec805 */
[----:B------:R-:W-:-:S04]  /*1440*/  SHF.R.U32.HI R5, RZ, 0x18, R5 ;  /* 0x00000018ff057819 */ /* 0x000fc80000011605 */
[----:B------:R-:W-:-:S04]  /*1450*/  LOP3.LUT R5, R10, R5, RZ, 0xfc, !PT ;  /* 0x000000050a057212 */ /* 0x000fc800078efcff */
[----:B------:R-:W-:Y:S02]  /*1460*/  PRMT R6, R5, 0x7610, R6 ;  /* 0x0000761005067816 */ /* 0x000fe40000000006 */
.L_x_106:
[----:B------:R-:W-:Y:S05]  /*1470*/  BSYNC B0 ;  /* 0x0000000000007941 */ /* 0x000fea0003800000 */
.L_x_105:
        /* <DEDUP_REMOVED lines=12> */
[----:B------:R-:W-:Y:S01]  /*1540*/  IADD3 R10, R5, -0x1, RZ ;  /* 0xffffffff050a7810 */ /* 0x000fe20007ffe0ff */
[----:B------:R-:W-:-:S03]  /*1550*/  IMAD.MOV.U32 R5, RZ, RZ, 0x80 ;  /* 0x00000080ff057424 */ /* 0x000fc600078e00ff */
[----:B------:R-:W-:Y:S02]  /*1560*/  LEA.HI R13, R13, R14, RZ, 0x1c ;  /* 0x0000000e0d0d7211 */ /* 0x000fe400078fe0ff */
[----:B------:R-:W-:Y:S02]  /*1570*/  SHF.R.S32.HI R10, RZ, 0x1f, R10 ;  /* 0x0000001fff0a7819 */ /* 0x000fe4000001140a */
[----:B------:R-:W-:-:S04]  /*1580*/  LOP3.LUT R13, R13, 0x7f800000, R12, 0xf8, !PT ;  /* 0x7f8000000d0d7812 */ /* 0x000fc800078ef80c */
[----:B------:R-:W-:Y:S01]  /*1590*/  LOP3.LUT R13, R13, R10, RZ, 0x30, !PT ;  /* 0x0000000a0d0d7212 */ /* 0x000fe200078e30ff */
        /* <DEDUP_REMOVED lines=15> */
.L_x_110:
[----:B------:R-:W-:-:S04]  /*1690*/  LOP3.LUT R8, R13, 0x80000000, R8, 0xc8, !PT ;  /* 0x800000000d087812 */ /* 0x000fc800078ec808 */
[----:B------:R-:W-:-:S04]  /*16a0*/  SHF.R.U32.HI R13, RZ, 0x18, R8 ;  /* 0x00000018ff0d7819 */ /* 0x000fc80000011608 */
[----:B------:R-:W-:-:S04]  /*16b0*/  LOP3.LUT R12, R12, R13, RZ, 0xfc, !PT ;  /* 0x0000000d0c0c7212 */ /* 0x000fc800078efcff */
[----:B------:R-:W-:Y:S02]  /*16c0*/  PRMT R10, R12, 0x7610, R10 ;  /* 0x000076100c0a7816 */ /* 0x000fe4000000000a */
.L_x_109:
[----:B------:R-:W-:Y:S05]  /*16d0*/  BSYNC B0 ;  /* 0x0000000000007941 */ /* 0x000fea0003800000 */
.L_x_108:
        /* <DEDUP_REMOVED lines=8> */
[----:B------:R-:W-:-:S03]  /*1760*/  IADD3 R12, R8, 0x1000000, RZ ;  /* 0x01000000080c7810 */ /* 0x000fc60007ffe0ff */
[----:B------:R-:W-:Y:S01]  /*1770*/  IMAD R14, R13, R4, 0x3c000000 ;  /* 0x3c0000000d0e7424 */ /* 0x000fe200078e0204 */
[C---:B------:R-:W-:Y:S02]  /*1780*/  SHF.L.U32 R13, R8.reuse, R13, RZ ;  /* 0x0000000d080d7219 */ /* 0x040fe400000006ff */
[----:B------:R-:W-:Y:S02]  /*1790*/  IADD3 R4, R8, -0x1, RZ ;  /* 0xffffffff08047810 */ /* 0x000fe40007ffe0ff */
[----:B------:R-:W-:Y:S02]  /*17a0*/  SHF.R.S32.HI R12, RZ, 0x8, R12 ;  /* 0x00000008ff0c7819 */ /* 0x000fe4000001140c */
        /* <DEDUP_REMOVED lines=18> */
.L_x_113:
[----:B------:R-:W-:-:S04]  /*18d0*/  LOP3.LUT R7, R13, 0x80000000, R7, 0xc8, !PT ;  /* 0x800000000d077812 */ /* 0x000fc800078ec807 */
[----:B------:R-:W-:-:S04]  /*18e0*/  SHF.R.U32.HI R7, RZ, 0x18, R7 ;  /* 0x00000018ff077819 */ /* 0x000fc80000011607 */
[----:B------:R-:W-:-:S04]  /*18f0*/  LOP3.LUT R4, R4, R7, RZ, 0xfc, !PT ;  /* 0x0000000704047212 */ /* 0x000fc800078efcff */
[----:B------:R-:W-:Y:S02]  /*1900*/  PRMT R5, R4, 0x7610, R5 ;  /* 0x0000761004057816 */ /* 0x000fe40000000005 */
.L_x_112:
[----:B------:R-:W-:Y:S05]  /*1910*/  BSYNC B0 ;  /* 0x0000000000007941 */ /* 0x000fea0003800000 */
.L_x_111:
[----:B------:R-:W-:Y:S02]  /*1920*/  PRMT R9, R6, 0x7604, R9 ;  /* 0x0000760406097816 */ /* 0x000fe40000000009 */
[----:B------:R-:W-:Y:S02]  /*1930*/  IADD3 R6, P0, R2, UR13, RZ ;  /* 0x0000000d02067c10 */ /* 0x000fe4000ff1e0ff */
[----:B------:R-:W-:Y:S02]  /*1940*/  PRMT R10, R10, 0x7054, R9 ;  /* 0x000070540a0a7816 */ /* 0x000fe40000000009 */
[----:B------:R-:W-:Y:S02]  /*1950*/  IADD3.X R7, R11, UR8, RZ, P0, !PT ;  /* 0x000000080b077c10 */ /* 0x000fe400087fe4ff */
[----:B------:R-:W-:Y:S02]  /*1960*/  IADD3 R0, P0, R0, c[0x0][0x0], RZ ;  /* 0x0000000000007a10 */ /* 0x000fe40007f1e0ff */
[----:B------:R-:W-:-:S02]  /*1970*/  PRMT R5, R5, 0x654, R10 ;  /* 0x0000065405057816 */ /* 0x000fc4000000000a */
[C---:B------:R-:W-:Y:S01]  /*1980*/  ISETP.LT.U32.AND P1, PT, R0.reuse, 0x4000, PT ;  /* 0x000040000000780c */ /* 0x040fe20003f21070 */
[----:B------:R-:W-:Y:S02]  /*1990*/  IMAD.SHL.U32 R2, R0, 0x4, RZ ;  /* 0x0000000400027824 */ /* 0x000fe400078e00ff */
        /* <DEDUP_REMOVED lines=8> */
.L_x_115:
        /* <DEDUP_REMOVED lines=14> */
.L_x_7764:


//--------------------- .text._ZN2at6native55_GLOBAL__N__de093ff9_22_ForeachBinaryOpList_cu_a911ec4325multi_tensor_apply_kernelINS1_18TensorListMetadataILi2EEENS1_11CopyFunctorIN3c1015Float8_e5m2fnuzEbLi2ELi1ELi1EEEJNS0_4CopyIS7_bEEEEEvT_T0_DpT1_ --------------------------
	.section	.text._ZN2at6native55_GLOBAL__N__de093ff9_22_ForeachBinaryOpList_cu_a911ec4325multi_tensor_apply_kernelINS1_18TensorListMetadataILi2EEENS1_11CopyFunctorIN3c1015Float8_e5m2fnuzEbLi2ELi1ELi1EEEJNS0_4CopyIS7_bEEEEEvT_T0_DpT1_,"ax",@progbits
	.sectioninfo	@"SHI_REGISTERS=29"
	.align	128
.text._ZN2at6native55_GLOBAL__N__de093ff9_22_ForeachBinaryOpList_cu_a911ec4325multi_tensor_apply_kernelINS1_18TensorListMetadataILi2EEENS1_11CopyFunctorIN3c1015Float8_e5m2fnuzEbLi2ELi1ELi1EEEJNS0_4CopyIS7_bEEEEEvT_T0_DpT1_:
        .type           _ZN2at6native55_GLOBAL__N__de093ff9_22_ForeachBinaryOpList_cu_a911ec4325multi_tensor_apply_kernelINS1_18TensorListMetadataILi2EEENS1_11CopyFunctorIN3c1015Float8_e5m2fnuzEbLi2ELi1ELi1EEEJNS0_4CopyIS7_bEEEEEvT_T0_DpT1_,@function
        .size           _ZN2at6native55_GLOBAL__N__de093ff9_22_ForeachBinaryOpList_cu_a911ec4325multi_tensor_apply_kernelINS1_18TensorListMetadataILi2EEENS1_11CopyFunctorIN3c1015Float8_e5m2fnuzEbLi2ELi1ELi1EEEJNS0_4CopyIS7_bEEEEEvT_T0_DpT1_,(.L_x_7765 - _ZN2at6native55_GLOBAL__N__de093ff9_22_ForeachBinaryOpList_cu_a911ec4325multi_tensor_apply_kernelINS1_18TensorListMetadataILi2EEENS1_11CopyFunctorIN3c1015Float8_e5m2fnuzEbLi2ELi1ELi1EEEJNS0_4CopyIS7_bEEEEEvT_T0_DpT1_)
        .other          _ZN2at6native55_GLOBAL__N__de093ff9_22_ForeachBinaryOpList_cu_a911ec4325multi_tensor_apply_kernelINS1_18TensorListMetadataILi2EEENS1_11CopyFunctorIN3c1015Float8_e5m2fnuzEbLi2ELi1ELi1EEEJNS0_4CopyIS7_bEEEEEvT_T0_DpT1_,@"STO_CUDA_ENTRY STV_DEFAULT"
_ZN2at6native55_GLOBAL__N__de093ff9_22_ForeachBinaryOpList_cu_a911ec4325multi_tensor_apply_kernelINS1_18TensorListMetadataILi2EEENS1_11CopyFunctorIN3c1015Float8_e5m2fnuzEbLi2ELi1ELi1EEEJNS0_4CopyIS7_bEEEEEvT_T0_DpT1_:
        /* <DEDUP_REMOVED lines=30> */
.L_x_129:
[----:B0-----:R-:W-:Y:S01]  /*01e0*/  IADD3 R23, P1, R13, R10, RZ ;  /* 0x0000000a0d177210 */ /* 0x001fe20007f3e0ff */
[----:B------:R-:W-:-:S03]  /*01f0*/  IMAD R8, R0, 0x3, RZ ;  /* 0x0000000300087824 */ /* 0x000fc600078e02ff */
[C---:B------:R-:W-:Y:S01]  /*0200*/  ISETP.GE.U32.AND P0, PT, R23.reuse, 0x10000, PT ;  /* 0x000100001700780c */ /* 0x040fe20003f06070 */
[----:B------:R-:W-:Y:S01]  /*0210*/  IMAD.X R24, RZ, RZ, R11, P1 ;  /* 0x000000ffff187224 */ /* 0x000fe200008e060b */
[----:B------:R-:W-:-:S04]  /*0220*/  ISETP.LT.U32.AND P1, PT, R23, UR12, PT ;  /* 0x0000000c17007c0c */ /* 0x000fc8000bf21070 */
[----:B------:R-:W-:-:S04]  /*0230*/  ISETP.GE.U32.AND.EX P0, PT, R24, RZ, PT, P0 ;  /* 0x000000ff1800720c */ /* 0x000fc80003f06100 */
[----:B------:R-:W-:-:S13]  /*0240*/  ISETP.LT.AND.EX P0, PT, R24, UR6, !P0, P1 ;  /* 0x0000000618007c0c */ /* 0x000fda000c701310 */
[----:B------:R-:W-:-:S04]  /*0250*/  @P0 IADD3 R2, P1, R23, UR14, RZ ;  /* 0x0000000e17020c10 */ /* 0x000fc8000ff3e0ff */
[----:B------:R-:W-:Y:S02]  /*0260*/  @P0 IADD3.X R3, R24, UR4, RZ, P1, !PT ;  /* 0x0000000418030c10 */ /* 0x000fe40008ffe4ff */
[----:B------:R-:W-:-:S03]  /*0270*/  IADD3 R20, P1, R23, c[0x0][0x0], RZ ;  /* 0x0000000017147a10 */ /* 0x000fc60007f3e0ff */
[----:B------:R0:W2:Y:S01]  /*0280*/  @P0 LDG.E.U8 R12, [R2.64] ;  /* 0x0000000a020c0981 */ /* 0x0000a2000c1e1100 */
[----:B------:R-:W-:Y:S01]  /*0290*/  LEA R19, P6, R0, R23, 0x1 ;  /* 0x0000001700137211 */ /* 0x000fe200078c08ff */
[--C-:B------:R-:W-:Y:S01]  /*02a0*/  IMAD.X R9, RZ, RZ, R24.reuse, P1 ;  /* 0x000000ffff097224 */ /* 0x100fe200008e0618 */
[C---:B------:R-:W-:Y:S02]  /*02b0*/  ISETP.GE.U32.AND P4, PT, R20.reuse, 0x10000, PT ;  /* 0x000100001400780c */ /* 0x040fe40003f86070 */
[C---:B------:R-:W-:Y:S01]  /*02c0*/  ISETP.GE.U32.AND P3, PT, R19.reuse, 0x10000, PT ;  /* 0x000100001300780c */ /* 0x040fe20003f66070 */
[----:B------:R-:W-:Y:S01]  /*02d0*/  IMAD.X R14, RZ, RZ, R24, P6 ;  /* 0x000000ffff0e7224 */ /* 0x000fe200030e0618 */
[----:B------:R-:W-:Y:S02]  /*02e0*/  ISETP.LT.U32.AND P5, PT, R20, UR12, PT ;  /* 0x0000000c14007c0c */ /* 0x000fe4000bfa1070 */
[----:B------:R-:W-:Y:S02]  /*02f0*/  ISETP.LT.U32.AND P1, PT, R19, UR12, PT ;  /* 0x0000000c13007c0c */ /* 0x000fe4000bf21070 */
[----:B------:R-:W-:-:S02]  /*0300*/  ISETP.GE.U32.AND.EX P4, PT, R9, RZ, PT, P4 ;  /* 0x000000ff0900720c */ /* 0x000fc40003f86140 */
[C---:B------:R-:W-:Y:S02]  /*0310*/  ISETP.GE.U32.AND.EX P3, PT, R14.reuse, RZ, PT, P3 ;  /* 0x000000ff0e00720c */ /* 0x040fe40003f66130 */
[----:B------:R-:W-:Y:S02]  /*0320*/  ISETP.LT.AND.EX P4, PT, R9, UR6, !P4, P5 ;  /* 0x0000000609007c0c */ /* 0x000fe4000e781350 */
[----:B------:R-:W-:Y:S02]  /*0330*/  ISETP.LT.AND.EX P1, PT, R14, UR6, !P3, P1 ;  /* 0x000000060e007c0c */ /* 0x000fe4000df21310 */
[----:B------:R-:W-:-:S04]  /*0340*/  IADD3 R8, P2, R8, R23, RZ ;  /* 0x0000001708087210 */ /* 0x000fc80007f5e0ff */
[C---:B------:R-:W-:Y:S01]  /*0350*/  ISETP.GE.U32.AND P6, PT, R8.reuse, 0x10000, PT ;  /* 0x000100000800780c */ /* 0x040fe20003fc6070 */
[----:B------:R-:W-:Y:S01]  /*0360*/  IMAD.X R15, RZ, RZ, R24, P2 ;  /* 0x000000ffff0f7224 */ /* 0x000fe200010e0618 */
[----:B------:R-:W-:-:S03]  /*0370*/  ISETP.LT.U32.AND P2, PT, R8, UR12, PT ;  /* 0x0000000c08007c0c */ /* 0x000fc6000bf41070 */
[----:B0-----:R-:W-:Y:S02]  /*0380*/  @P4 IADD3 R2, P3, R20, UR14, RZ ;  /* 0x0000000e14024c10 */ /* 0x001fe4000ff7e0ff */
[----:B------:R-:W-:Y:S02]  /*0390*/  @P1 IADD3 R4, P5, R19, UR14, RZ ;  /* 0x0000000e13041c10 */ /* 0x000fe4000ffbe0ff */
[----:B------:R-:W-:Y:S02]  /*03a0*/  @P4 IADD3.X R3, R9, UR4, RZ, P3, !PT ;  /* 0x0000000409034c10 */ /* 0x000fe40009ffe4ff */
[----:B------:R-:W-:Y:S02]  /*03b0*/  @P1 IADD3.X R5, R14, UR4, RZ, P5, !PT ;  /* 0x000000040e051c10 */ /* 0x000fe4000affe4ff */
[C---:B------:R-:W-:Y:S01]  /*03c0*/  ISETP.GE.U32.AND.EX P6, PT, R15.reuse, RZ, PT, P6 ;  /* 0x000000ff0f00720c */ /* 0x040fe20003fc6160 */
[----:B------:R0:W5:Y:S03]  /*03d0*/  @P4 LDG.E.U8 R16, [R2.64] ;  /* 0x0000000a02104981 */ /* 0x000166000c1e1100 */
[----:B------:R-:W-:Y:S01]  /*03e0*/  ISETP.LT.AND.EX P2, PT, R15, UR6, !P6, P2 ;  /* 0x000000060f007c0c */ /* 0x000fe2000f741320 */
[----:B------:R0:W5:Y:S01]  /*03f0*/  @P1 LDG.E.U8 R17, [R4.64] ;  /* 0x0000000a04111981 */ /* 0x000162000c1e1100 */
[----:B------:R-:W-:Y:S01]  /*0400*/  IMAD.MOV.U32 R26, RZ, RZ, 0x80 ;  /* 0x00000080ff1a7424 */ /* 0x000fe200078e00ff */
[----:B------:R-:W-:Y:S10]  /*0410*/  BSSY B0, `(.L_x_117) ;  /* 0x0000019000007945 */ /* 0x000ff40003800000 */
[----:B------:R-:W-:-:S04]  /*0420*/  @P2 IADD3 R6, P6, R8, UR14, RZ ;  /* 0x0000000e08062c10 */ /* 0x000fc8000ffde0ff */
[----:B------:R-:W-:Y:S01]  /*0430*/  @P2 IADD3.X R7, R15, UR4, RZ, P6, !PT ;  /* 0x000000040f072c10 */ /* 0x000fe2000b7fe4ff */
[----:B------:R-:W-:-:S04]  /*0440*/  IMAD.MOV.U32 R22, RZ, RZ, 0x80 ;  /* 0x00000080ff167424 */ /* 0x000fc800078e00ff */
[----:B------:R1:W5:Y:S02]  /*0450*/  @P2 LDG.E.U8 R18, [R6.64] ;  /* 0x0000000a06122981 */ /* 0x000364000c1e1100 */
[----:B-1----:R-:W-:Y:S01]  /*0460*/  PRMT R7, R26, 0x7610, R7 ;  /* 0x000076101a077816 */ /* 0x002fe20000000007 */
[----:B--2---:R-:W1:Y:S02]  /*0470*/  I2F.S8 R21, R12 ;  /* 0x0000000c00157306 */ /* 0x004e640000001400 */
        /* <DEDUP_REMOVED lines=14> */
.L_x_119:
[----:B------:R-:W-:-:S04]  /*0560*/  LOP3.LUT R3, R21, 0x80000000, RZ, 0xc0, !PT ;  /* 0x8000000015037812 */ /* 0x000fc800078ec0ff */
[----:B------:R-:W-:-:S04]  /*0570*/  SHF.R.U32.HI R3, RZ, 0x18, R3 ;  /* 0x00000018ff037819 */ /* 0x000fc80000011603 */
[----:B------:R-:W-:-:S04]  /*0580*/  LOP3.LUT R2, R2, R3, RZ, 0xfc, !PT ;  /* 0x0000000302027212 */ /* 0x000fc800078efcff */
[----:B------:R-:W-:Y:S02]  /*0590*/  PRMT R7, R2, 0x7610, R7 ;  /* 0x0000761002077816 */ /* 0x000fe40000000007 */
.L_x_118:
[----:B0-----:R-:W-:Y:S05]  /*05a0*/  BSYNC B0 ;  /* 0x0000000000007941 */ /* 0x001fea0003800000 */
.L_x_117:
[----:B-----5:R-:W0:Y:S01]  /*05b0*/  I2F.S8 R3, R16 ;  /* 0x0000001000037306 */ /* 0x020e220000001400 */
[----:B------:R-:W-:Y:S01]  /*05c0*/  BSSY B0, `(.L_x_120) ;  /* 0x0000013000007945 */ /* 0x000fe20003800000 */
[----:B0-----:R-:W-:-:S04]  /*05d0*/  LOP3.LUT R4, R3, 0x7fffffff, RZ, 0xc0, !PT ;  /* 0x7fffffff03047812 */ /* 0x001fc800078ec0ff */
        /* <DEDUP_REMOVED lines=13> */
.L_x_122:
[----:B------:R-:W-:-:S04]  /*06b0*/  LOP3.LUT R3, R3, 0x80000000, RZ, 0xc0, !PT ;  /* 0x8000000003037812 */ /* 0x000fc800078ec0ff */
[----:B------:R-:W-:-:S04]  /*06c0*/  SHF.R.U32.HI R3, RZ, 0x18, R3 ;  /* 0x00000018ff037819 */ /* 0x000fc80000011603 */
[----:B------:R-:W-:-:S04]  /*06d0*/  LOP3.LUT R2, R2, R3, RZ, 0xfc, !PT ;  /* 0x0000000302027212 */ /* 0x000fc800078efcff */
[----:B------:R-:W-:Y:S02]  /*06e0*/  PRMT R22, R2, 0x7610, R22 ;  /* 0x0000761002167816 */ /* 0x000fe40000000016 */
.L_x_121:
[----:B------:R-:W-:Y:S05]  /*06f0*/  BSYNC B0 ;  /* 0x0000000000007941 */ /* 0x000fea0003800000 */
.L_x_120:
[----:B------:R-:W0:Y:S01]  /*0700*/  I2F.S8 R2, R17 ;  /* 0x0000001100027306 */ /* 0x000e220000001400 */
[----:B------:R-:W-:Y:S01]  /*0710*/  BSSY B0, `(.L_x_123) ;  /* 0x0000015000007945 */ /* 0x000fe20003800000 */
[----:B------:R-:W-:Y:S02]  /*0720*/  IMAD.MOV.U32 R21, RZ, RZ, 0x80 ;  /* 0x00000080ff157424 */ /* 0x000fe400078e00ff */
[----:B------:R-:W-:Y:S01]  /*0730*/  IMAD.MOV.U32 R25, RZ, RZ, 0x80 ;  /* 0x00000080ff197424 */ /* 0x000fe200078e00ff */
        /* <DEDUP_REMOVED lines=14> */
.L_x_125:
[----:B------:R-:W-:-:S04]  /*0820*/  LOP3.LUT R2, R2, 0x80000000, RZ, 0xc0, !PT ;  /* 0x8000000002027812 */ /* 0x000fc800078ec0ff */
[----:B------:R-:W-:-:S04]  /*0830*/  SHF.R.U32.HI R2, RZ, 0x18, R2 ;  /* 0x00000018ff027819 */ /* 0x000fc80000011602 */
[----:B------:R-:W-:-:S04]  /*0840*/  LOP3.LUT R2, R3, R2, RZ, 0xfc, !PT ;  /* 0x0000000203027212 */ /* 0x000fc800078efcff */
[----:B------:R-:W-:Y:S02]  /*0850*/  PRMT R25, R2, 0x7610, R25 ;  /* 0x0000761002197816 */ /* 0x000fe40000000019 */
.L_x_124:
[----:B------:R-:W-:Y:S05]  /*0860*/  BSYNC B0 ;  /* 0x0000000000007941 */ /* 0x000fea0003800000 */
.L_x_123:
[----:B------:R-:W0:Y:S01]  /*0870*/  I2F.S8 R3, R18 ;  /* 0x0000001200037306 */ /* 0x000e220000001400 */
        /* <DEDUP_REMOVED lines=15> */
.L_x_128:
[----:B------:R-:W-:-:S04]  /*0970*/  LOP3.LUT R3, R3, 0x80000000, RZ, 0xc0, !PT ;  /* 0x8000000003037812 */ /* 0x000fc800078ec0ff */
[----:B------:R-:W-:-:S04]  /*0980*/  SHF.R.U32.HI R3, RZ, 0x18, R3 ;  /* 0x00000018ff037819 */ /* 0x000fc80000011603 */
[----:B------:R-:W-:-:S04]  /*0990*/  LOP3.LUT R2, R2, R3, RZ, 0xfc, !PT ;  /* 0x0000000302027212 */ /* 0x000fc800078efcff */
[----:B------:R-:W-:Y:S02]  /*09a0*/  PRMT R21, R2, 0x7610, R21 ;  /* 0x0000761002157816 */ /* 0x000fe40000000015 */
.L_x_127:
[----:B------:R-:W-:Y:S05]  /*09b0*/  BSYNC B0 ;  /* 0x0000000000007941 */ /* 0x000fea0003800000 */
.L_x_126:
        /* <DEDUP_REMOVED lines=20> */
.L_x_116:
[----:B------:R-:W0:Y:S02]  /*0b00*/  S2R R0, SR_TID.X ;  /* 0x0000000000007919 */ /* 0x000e240000002100 */
[----:B0-----:R-:W-:-:S05]  /*0b10*/  IMAD.WIDE.U32 R2, R0, 0x4, RZ ;  /* 0x0000000400027825 */ /* 0x001fca00078e00ff */
[----:B------:R-:W-:-:S04]  /*0b20*/  ISETP.GE.U32.AND P0, PT, R2, UR12, PT ;  /* 0x0000000c02007c0c */ /* 0x000fc8000bf06070 */
[----:B------:R-:W-:-:S04]  /*0b30*/  ISETP.GE.AND.EX P0, PT, R3, UR6, PT, P0 ;  /* 0x0000000603007c0c */ /* 0x000fc8000bf06300 */
[----:B------:R-:W-:-:S13]  /*0b40*/  ISETP.GT.U32.OR P0, PT, R0, 0x3fff, P0 ;  /* 0x00003fff0000780c */ /* 0x000fda0000704470 */
[----:B------:R-:W-:Y:S05]  /*0b50*/  @P0 EXIT ;  /* 0x000000000000094d */ /* 0x000fea0003800000 */
[----:B------:R-:W-:-:S04]  /*0b60*/  IMAD.MOV.U32 R3, RZ, RZ, RZ ;  /* 0x000000ffff037224 */ /* 0x000fc800078e00ff */
.L_x_142:
[C---:B------:R-:W-:Y:S01]  /*0b70*/  IMAD.SHL.U32 R2, R0.reuse, 0x4, RZ ;  /* 0x0000000400027824 */ /* 0x040fe200078e00ff */
[----:B------:R-:W-:-:S04]  /*0b80*/  SHF.L.U64.HI R10, R0, 0x2, R3 ;  /* 0x00000002000a7819 */ /* 0x000fc80000010203 */
[----:B------:R-:W-:-:S04]  /*0b90*/  IADD3 R8, P0, R2, UR14, RZ ;  /* 0x0000000e02087c10 */ /* 0x000fc8000ff1e0ff */
[----:B------:R-:W-:-:S05]  /*0ba0*/  IADD3.X R9, R10, UR4, RZ, P0, !PT ;  /* 0x000000040a097c10 */ /* 0x000fca00087fe4ff */
[----:B------:R-:W2:Y:S01]  /*0bb0*/  LDG.E R8, [R8.64] ;  /* 0x0000000a08087981 */ /* 0x000ea2000c1e1900 */
[----:B------:R-:W-:Y:S01]  /*0bc0*/  BSSY B0, `(.L_x_130) ;  /* 0x0000019000007945 */ /* 0x000fe20003800000 */
[----:B------:R-:W-:Y:S02]  /*0bd0*/  IMAD.MOV.U32 R5, RZ, RZ, 0x80 ;  /* 0x00000080ff057424 */ /* 0x000fe400078e00ff */
[----:B------:R-:W-:Y:S01]  /*0be0*/  IMAD.MOV.U32 R6, RZ, RZ, 0x80 ;  /* 0x00000080ff067424 */ /* 0x000fe200078e00ff */
[----:B--2---:R-:W0:Y:S01]  /*0bf0*/  I2F.S8 R13, R8 ;  /* 0x00000008000d7306 */ /* 0x004e220000001400 */
[C---:B------:R-:W-:Y:S02]  /*0c00*/  PRMT R11, R8.reuse, 0x7771, RZ ;  /* 0x00007771080b7816 */ /* 0x040fe400000000ff */
[C---:B------:R-:W-:Y:S02]  /*0c10*/  PRMT R7, R8.reuse, 0x7772, RZ ;  /* 0x0000777208077816 */ /* 0x040fe400000000ff */
[----:B------:R-:W-:-:S02]  /*0c20*/  PRMT R4, R8, 0x7773, RZ ;  /* 0x0000777308047816 */ /* 0x000fc400000000ff */
        /* <DEDUP_REMOVED lines=14> */
.L_x_132:
[----:B------:R-:W-:-:S04]  /*0d10*/  LOP3.LUT R6, R13, 0x80000000, RZ, 0xc0, !PT ;  /* 0x800000000d067812 */ /* 0x000fc800078ec0ff */
[----:B------:R-:W-:-:S04]  /*0d20*/  SHF.R.U32.HI R9, RZ, 0x18, R6 ;  /* 0x00000018ff097819 */ /* 0x000fc80000011606 */
[----:B------:R-:W-:-:S04]  /*0d30*/  LOP3.LUT R8, R8, R9, RZ, 0xfc, !PT ;  /* 0x0000000908087212 */ /* 0x000fc800078efcff */
[----:B------:R-:W-:Y:S02]  /*0d40*/  PRMT R6, R8, 0x7610, R6 ;  /* 0x0000761008067816 */ /* 0x000fe40000000006 */
.L_x_131:
[----:B------:R-:W-:Y:S05]  /*0d50*/  BSYNC B0 ;  /* 0x0000000000007941 */ /* 0x000fea0003800000 */
.L_x_130:
        /* <DEDUP_REMOVED lines=16> */
.L_x_135:
[----:B------:R-:W-:-:S04]  /*0e60*/  LOP3.LUT R5, R12, 0x80000000, RZ, 0xc0, !PT ;  /* 0x800000000c057812 */ /* 0x000fc800078ec0ff */
[----:B------:R-:W-:-:S04]  /*0e70*/  SHF.R.U32.HI R5, RZ, 0x18, R5 ;  /* 0x00000018ff057819 */ /* 0x000fc80000011605 */
[----:B------:R-:W-:Y:S02]  /*0e80*/  LOP3.LUT R5, R8, R5, RZ, 0xfc, !PT ;  /* 0x0000000508057212 */ /* 0x000fe400078efcff */
.L_x_134:
[----:B------:R-:W-:Y:S05]  /*0e90*/  BSYNC B0 ;  /* 0x0000000000007941 */ /* 0x000fea0003800000 */
.L_x_133:
        /* <DEDUP_REMOVED lines=18> */
.L_x_138:
[----:B------:R-:W-:-:S04]  /*0fc0*/  LOP3.LUT R9, R12, 0x80000000, RZ, 0xc0, !PT ;  /* 0x800000000c097812 */ /* 0x000fc800078ec0ff */
[----:B------:R-:W-:-:S04]  /*0fd0*/  SHF.R.U32.HI R12, RZ, 0x18, R9 ;  /* 0x00000018ff0c7819 */ /* 0x000fc80000011609 */
[----:B------:R-:W-:-:S04]  /*0fe0*/  LOP3.LUT R7, R7, R12, RZ, 0xfc, !PT ;  /* 0x0000000c07077212 */ /* 0x000fc800078efcff */
[----:B------:R-:W-:Y:S02]  /*0ff0*/  PRMT R9, R7, 0x7610, R9 ;  /* 0x0000761007097816 */ /* 0x000fe40000000009 */
.L_x_137:
[----:B------:R-:W-:Y:S05]  /*1000*/  BSYNC B0 ;  /* 0x0000000000007941 */ /* 0x000fea0003800000 */
.L_x_136:
        /* <DEDUP_REMOVED lines=16> */
.L_x_141:
[----:B------:R-:W-:-:S04]  /*1110*/  LOP3.LUT R7, R7, 0x80000000, RZ, 0xc0, !PT ;  /* 0x8000000007077812 */ /* 0x000fc800078ec0ff */
[----:B------:R-:W-:-:S04]  /*1120*/  SHF.R.U32.HI R7, RZ, 0x18, R7 ;  /* 0x00000018ff077819 */ /* 0x000fc80000011607 */
[----:B------:R-:W-:-:S04]  /*1130*/  LOP3.LUT R4, R4, R7, RZ, 0xfc, !PT ;  /* 0x0000000704047212 */ /* 0x000fc800078efcff */
[----:B------:R-:W-:Y:S02]  /*1140*/  PRMT R8, R4, 0x7610, R8 ;  /* 0x0000761004087816 */ /* 0x000fe40000000008 */
.L_x_140:
[----:B------:R-:W-:Y:S05]  /*1150*/  BSYNC B0 ;  /* 0x0000000000007941 */ /* 0x000fea0003800000 */
.L_x_139:
        /* <DEDUP_REMOVED lines=16> */
.L_x_143:
        /* <DEDUP_REMOVED lines=10> */
.L_x_7765:


//--------------------- .text._ZN2at6native55_GLOBAL__N__de093ff9_22_ForeachBinaryOpList_cu_a911ec4325multi_tensor_apply_kernelINS1_18TensorListMetadataILi2EEENS1_11CopyFunctorIN3c1015Float8_e5m2fnuzENS6_8BFloat16ELi2ELi1ELi1EEEJNS0_4CopyIS7_S8_EEEEEvT_T0_DpT1_ --------------------------
	.section	.text._ZN2at6native55_GLOBAL__N__de093ff9_22_ForeachBinaryOpList_cu_a911ec4325multi_tensor_apply_kernelINS1_18TensorListMetadataILi2EEENS1_11CopyFunctorIN3c1015Float8_e5m2fnuzENS6_8BFloat16ELi2ELi1ELi1EEEJNS0_4CopyIS7_S8_EEEEEvT_T0_DpT1_,"ax",@progbits
	.sectioninfo	@"SHI_REGISTERS=28"
	.align	128
.text._ZN2at6native55_GLOBAL__N__de093ff9_22_ForeachBinaryOpList_cu_a911ec4325multi_tensor_apply_kernelINS1_18TensorListMetadataILi2EEENS1_11CopyFunctorIN3c1015Float8_e5m2fnuzENS6_8BFloat16ELi2ELi1ELi1EEEJNS0_4CopyIS7_S8_EEEEEvT_T0_DpT1_:
        .type           _ZN2at6native55_GLOBAL__N__de093ff9_22_ForeachBinaryOpList_cu_a911ec4325multi_tensor_apply_kernelINS1_18TensorListMetadataILi2EEENS1_11CopyFunctorIN3c1015Float8_e5m2fnuzENS6_8BFloat16ELi2ELi1ELi1EEEJNS0_4CopyIS7_S8_EEEEEvT_T0_DpT1_,@function
        .size           _ZN2at6native55_GLOBAL__N__de093ff9_22_ForeachBinaryOpList_cu_a911ec4325multi_tensor_apply_kernelINS1_18TensorListMetadataILi2EEENS1_11CopyFunctorIN3c1015Float8_e5m2fnuzENS6_8BFloat16ELi2ELi1ELi1EEEJNS0_4CopyIS7_S8_EEEEEvT_T0_DpT1_,(.L_x_7766 - _ZN2at6native55_GLOBAL__N__de093ff9_22_ForeachBinaryOpList_cu_a911ec4325multi_tensor_apply_kernelINS1_18TensorListMetadataILi2EEENS1_11CopyFunctorIN3c1015Float8_e5m2fnuzENS6_8BFloat16ELi2ELi1ELi1EEEJNS0_4CopyIS7_S8_EEEEEvT_T0_DpT1_)
        .other          _ZN2at6native55_GLOBAL__N__de093ff9_22_ForeachBinaryOpList_cu_a911ec4325multi_tensor_apply_kernelINS1_18TensorListMetadataILi2EEENS1_11CopyFunctorIN3c1015Float8_e5m2fnuzENS6_8BFloat16ELi2ELi1ELi1EEEJNS0_4CopyIS7_S8_EEEEEvT_T0_DpT1_,@"STO_CUDA_ENTRY STV_DEFAULT"
_ZN2at6native55_GLOBAL__N__de093ff9_22_ForeachBinaryOpList_cu_a911ec4325multi_tensor_apply_kernelINS1_18TensorListMetadataILi2EEENS1_11CopyFunctorIN3c1015Float8_e5m2fnuzENS6_8BFloat16ELi2ELi1ELi1EEEJNS0_4CopyIS7_S8_EEEEEvT_T0_DpT1_:
        /* <DEDUP_REMOVED lines=8> */
[----:B------:R-:W-:Y:S02]  /*0080*/  ULDC.64 UR4, c[0x0][UR8+0x160] ;  /* 0x0000580008047abb */ /* 0x000fe40008000a00 */
[----:B------:R-:W-:Y:S02]  /*0090*/  UIMAD.WIDE UR6, UR9, 0x10000, URZ ;  /* 0x00010000090678a5 */ /* 0x000fe4000f8e023f */
[----:B------:R-:W-:Y:S02]  /*00a0*/  UIMAD.WIDE UR4, UR9, 0x20000, UR4 ;  /* 0x00020000090478a5 */ /* 0x000fe4000f8e0204 */
[----:B------:R-:W-:Y:S02]  /*00b0*/  ULDC.64 UR10, c[0x0][UR8+0x560] ;  /* 0x00015800080a7abb */ /* 0x000fe40008000a00 */
[----:B------:R-:W-:-:S02]  /*00c0*/  UIADD3 UR12, UP1, -UR6, UR10, URZ ;  /* 0x0000000a060c7290 */ /* 0x000fc4000ff3e13f */
[----:B------:R-:W-:Y:S02]  /*00d0*/  ULOP3.LUT UR10, UR4, 0x7, URZ, 0xc0, !UPT ;  /* 0x00000007040a7892 */ /* 0x000fe4000f8ec03f */
[----:B------:R-:W-:Y:S02]  /*00e0*/  ULDC.64 UR8, c[0x0][UR8+0x360] ;  /* 0x0000d80008087abb */ /* 0x000fe40008000a00 */
[----:B------:R-:W-:Y:S02]  /*00f0*/  UIADD3 UR13, UP2, UR6, UR8, URZ ;  /* 0x00000008060d7290 */ /* 0x000fe4000ff5e03f */
[----:B------:R-:W-:Y:S02]  /*0100*/  ULOP3.LUT UR6, UR10, 0x3, UR12, 0xf8, !UPT ;  /* 0x000000030a067892 */ /* 0x000fe4000f8ef80c */
[----:B------:R-:W-:Y:S02]  /*0110*/  UIADD3.X UR8, UR7, UR9, URZ, UP2, !UPT ;  /* 0x0000000907087290 */ /* 0x000fe400097fe43f */
[----:B------:R-:W-:-:S02]  /*0120*/  ULOP3.LUT UP0, URZ, UR6, 0x3, UR13, 0xf8, !UPT ;  /* 0x00000003063f7892 */ /* 0x000fc4000f80f80d */
[----:B------:R-:W-:Y:S02]  /*0130*/  UIADD3.X UR6, ~UR7, UR11, URZ, UP1, !UPT ;  /* 0x0000000b07067290 */ /* 0x000fe40008ffe53f */
[----:B------:R-:W-:Y:S02]  /*0140*/  ULOP3.LUT UP0, URZ, URZ, URZ, URZ, 0xfc, UP0 ;  /* 0x0000003f3f3f7292 */ /* 0x000fe4000800fc3f */
[----:B------:R-:W-:-:S04]  /*0150*/  ULDC.64 UR10, c[0x0][0x118] ;  /* 0x00004600000a7ab9 */ /* 0x000fc80000000a00 */
        /* <DEDUP_REMOVED lines=9> */
.L_x_157:
        /* <DEDUP_REMOVED lines=10> */
[----:B------:R-:W-:Y:S02]  /*0290*/  ISETP.LT.U32.AND P5, PT, R22, UR12, PT ;  /* 0x0000000c16007c0c */ /* 0x000fe4000bfa1070 */
[C---:B------:R-:W-:Y:S02]  /*02a0*/  ISETP.GE.U32.AND.EX P4, PT, R9.reuse, RZ, PT, P4 ;  /* 0x000000ff0900720c */ /* 0x040fe40003f86140 */
[----:B------:R-:W-:Y:S02]  /*02b0*/  LEA R23, P6, R0, R25, 0x1 ;  /* 0x0000001900177211 */ /* 0x000fe400078c08ff */
[----:B------:R-:W-:Y:S02]  /*02c0*/  ISETP.LT.AND.EX P4, PT, R9, UR6, !P4, P5 ;  /* 0x0000000609007c0c */ /* 0x000fe4000e781350 */
[C---:B------:R-:W-:Y:S01]  /*02d0*/  ISETP.GE.U32.AND P1, PT, R23.reuse, 0x10000, PT ;  /* 0x000100001700780c */ /* 0x040fe20003f26070 */
[----:B------:R-:W-:Y:S01]  /*02e0*/  IMAD.X R12, RZ, RZ, R8, P6 ;  /* 0x000000ffff0c7224 */ /* 0x000fe200030e0608 */
[----:B------:R-:W-:-:S02]  /*02f0*/  ISETP.LT.U32.AND P3, PT, R23, UR12, PT ;  /* 0x0000000c17007c0c */ /* 0x000fc4000bf61070 */
[C---:B------:R-:W-:Y:S02]  /*0300*/  @P0 LEA R18, P5, R25.reuse, UR4, 0x1 ;  /* 0x0000000419120c11 */ /* 0x040fe4000f8a08ff */
[C---:B------:R-:W-:Y:S02]  /*0310*/  ISETP.GE.U32.AND.EX P1, PT, R12.reuse, RZ, PT, P1 ;  /* 0x000000ff0c00720c */ /* 0x040fe40003f26110 */
[--C-:B------:R-:W-:Y:S02]  /*0320*/  @P0 LEA.HI.X R19, R25, UR5, R8.reuse, 0x1, P5 ;  /* 0x0000000519130c11 */ /* 0x100fe4000a8f0c08 */
[----:B------:R-:W-:Y:S02]  /*0330*/  ISETP.LT.AND.EX P1, PT, R12, UR6, !P1, P3 ;  /* 0x000000060c007c0c */ /* 0x000fe4000cf21330 */
[----:B------:R-:W-:Y:S01]  /*0340*/  IADD3 R21, P2, R2, R25, RZ ;  /* 0x0000001902157210 */ /* 0x000fe20007f5e0ff */
[----:B------:R0:W2:Y:S10]  /*0350*/  @P0 LDG.E.U16 R20, [R18.64] ;  /* 0x0000000a12140981 */ /* 0x0000b4000c1e1500 */
[----:B------:R-:W-:Y:S01]  /*0360*/  @P1 LEA R4, P5, R23, UR4, 0x1 ;  /* 0x0000000417041c11 */ /* 0x000fe2000f8a08ff */
[----:B------:R-:W-:Y:S01]  /*0370*/  IMAD.X R14, RZ, RZ, R8, P2 ;  /* 0x000000ffff0e7224 */ /* 0x000fe200010e0608 */
[----:B------:R-:W-:-:S02]  /*0380*/  @P4 LEA R2, P3, R22, UR4, 0x1 ;  /* 0x0000000416024c11 */ /* 0x000fc4000f8608ff */
[----:B------:R-:W-:Y:S02]  /*0390*/  @P1 LEA.HI.X R5, R23, UR5, R12, 0x1, P5 ;  /* 0x0000000517051c11 */ /* 0x000fe4000a8f0c0c */
[C---:B------:R-:W-:Y:S02]  /*03a0*/  ISETP.GE.U32.AND P6, PT, R21.reuse, 0x10000, PT ;  /* 0x000100001500780c */ /* 0x040fe40003fc6070 */
[----:B------:R-:W-:Y:S01]  /*03b0*/  ISETP.LT.U32.AND P2, PT, R21, UR12, PT ;  /* 0x0000000c15007c0c */ /* 0x000fe2000bf41070 */
[----:B------:R1:W5:Y:S01]  /*03c0*/  @P1 LDG.E.U16 R16, [R4.64] ;  /* 0x0000000a04101981 */ /* 0x000362000c1e1500 */
[----:B------:R-:W-:Y:S02]  /*03d0*/  @P4 LEA.HI.X R3, R22, UR5, R9, 0x1, P3 ;  /* 0x0000000516034c11 */ /* 0x000fe400098f0c09 */
[----:B------:R-:W-:-:S03]  /*03e0*/  ISETP.GE.U32.AND.EX P6, PT, R14, RZ, PT, P6 ;  /* 0x000000ff0e00720c */ /* 0x000fc60003fc6160 */
[----:B------:R2:W5:Y:S01]  /*03f0*/  @P4 LDG.E.U16 R15, [R2.64] ;  /* 0x0000000a020f4981 */ /* 0x000562000c1e1500 */
[----:B------:R-:W-:Y:S01]  /*0400*/  ISETP.LT.AND.EX P2, PT, R14, UR6, !P6, P2 ;  /* 0x000000060e007c0c */ /* 0x000fe2000f741320 */
[----:B------:R-:W-:Y:S01]  /*0410*/  IMAD.MOV.U32 R24, RZ, RZ, 0x80 ;  /* 0x00000080ff187424 */ /* 0x000fe200078e00ff */
[----:B------:R-:W-:Y:S01]  /*0420*/  BSSY B0, `(.L_x_145) ;  /* 0x0000019000007945 */ /* 0x000fe20003800000 */
[----:B0-----:R-:W-:-:S10]  /*0430*/  IMAD.MOV.U32 R19, RZ, RZ, 0x80 ;  /* 0x00000080ff137424 */ /* 0x001fd400078e00ff */
[----:B------:R-:W-:-:S04]  /*0440*/  @P2 LEA R6, P6, R21, UR4, 0x1 ;  /* 0x0000000415062c11 */ /* 0x000fc8000f8c08ff */
[----:B------:R-:W-:-:S05]  /*0450*/  @P2 LEA.HI.X R7, R21, UR5, R14, 0x1, P6 ;  /* 0x0000000515072c11 */ /* 0x000fca000b0f0c0e */
[----:B------:R0:W5:Y:S02]  /*0460*/  @P2 LDG.E.U16 R17, [R6.64] ;  /* 0x0000000a06112981 */ /* 0x000164000c1e1500 */
[----:B0-----:R-:W-:Y:S02]  /*0470*/  PRMT R7, R24, 0x7610, R7 ;  /* 0x0000761018077816 */ /* 0x001fe40000000007 */
[----:B--2---:R-:W-:-:S04]  /*0480*/  PRMT R3, RZ, 0x5410, R20 ;  /* 0x00005410ff037816 */ /* 0x004fc80000000014 */
[----:B------:R-:W-:-:S04]  /*0490*/  LOP3.LUT R18, R3, 0x7fffffff, RZ, 0xc0, !PT ;  /* 0x7fffffff03127812 */ /* 0x000fc800078ec0ff */
[----:B------:R-:W-:-:S13]  /*04a0*/  ISETP.GT.U32.AND P3, PT, R18, 0x477fffff, PT ;  /* 0x477fffff1200780c */ /* 0x000fda0003f64070 */
[----:B------:R-:W-:Y:S05]  /*04b0*/  @P3 BRA `(.L_x_146) ;  /* 0x000000f000003947 */ /* 0x000fea0003800000 */
[----:B-1----:R-:W-:-:S13]  /*04c0*/  ISETP.GE.U32.AND P3, PT, R18, 0x38000000, PT ;  /* 0x380000001200780c */ /* 0x002fda0003f66070 */
        /* <DEDUP_REMOVED lines=10> */
.L_x_147:
[----:B------:R-:W-:-:S04]  /*0570*/  LOP3.LUT R3, R3, 0x80000000, RZ, 0xc0, !PT ;  /* 0x8000000003037812 */ /* 0x000fc800078ec0ff */
[----:B------:R-:W-:-:S04]  /*0580*/  SHF.R.U32.HI R3, RZ, 0x18, R3 ;  /* 0x00000018ff037819 */ /* 0x000fc80000011603 */
[----:B------:R-:W-:-:S04]  /*0590*/  LOP3.LUT R2, R2, R3, RZ, 0xfc, !PT ;  /* 0x0000000302027212 */ /* 0x000fc800078efcff */
[----:B------:R-:W-:Y:S02]  /*05a0*/  PRMT R7, R2, 0x7610, R7 ;  /* 0x0000761002077816 */ /* 0x000fe40000000007 */
.L_x_146:
[----:B-1----:R-:W-:Y:S05]  /*05b0*/  BSYNC B0 ;  /* 0x0000000000007941 */ /* 0x002fea0003800000 */
.L_x_145:
[----:B-----5:R-:W-:Y:S01]  /*05c0*/  PRMT R3, RZ, 0x5410, R15 ;  /* 0x00005410ff037816 */ /* 0x020fe2000000000f */
[----:B------:R-:W-:Y:S03]  /*05d0*/  BSSY B0, `(.L_x_148) ;  /* 0x0000013000007945 */ /* 0x000fe60003800000 */
        /* <DEDUP_REMOVED lines=14> */
.L_x_150:
[----:B------:R-:W-:-:S04]  /*06c0*/  LOP3.LUT R3, R3, 0x80000000, RZ, 0xc0, !PT ;  /* 0x8000000003037812 */ /* 0x000fc800078ec0ff */
[----:B------:R-:W-:-:S04]  /*06d0*/  SHF.R.U32.HI R3, RZ, 0x18, R3 ;  /* 0x00000018ff037819 */ /* 0x000fc80000011603 */
[----:B------:R-:W-:-:S04]  /*06e0*/  LOP3.LUT R2, R2, R3, RZ, 0xfc, !PT ;  /* 0x0000000302027212 */ /* 0x000fc800078efcff */
[----:B------:R-:W-:Y:S02]  /*06f0*/  PRMT R19, R2, 0x7610, R19 ;  /* 0x0000761002137816 */ /* 0x000fe40000000013 */
.L_x_149:
[----:B------:R-:W-:Y:S05]  /*0700*/  BSYNC B0 ;  /* 0x0000000000007941 */ /* 0x000fea0003800000 */
.L_x_148:
[----:B------:R-:W-:Y:S01]  /*0710*/  PRMT R2, RZ, 0x5410, R16 ;  /* 0x00005410ff027816 */ /* 0x000fe20000000010 */
[----:B------:R-:W-:Y:S01]  /*0720*/  BSSY B0, `(.L_x_151) ;  /* 0x0000015000007945 */ /* 0x000fe20003800000 */
[----:B------:R-:W-:Y:S02]  /*0730*/  IMAD.MOV.U32 R18, RZ, RZ, 0x80 ;  /* 0x00000080ff127424 */ /* 0x000fe400078e00ff */
[----:B------:R-:W-:Y:S01]  /*0740*/  LOP3.LUT R4, R2, 0x7fffffff, RZ, 0xc0, !PT ;  /* 0x7fffffff02047812 */ /* 0x000fe200078ec0ff */
[----:B------:R-:W-:-:S03]  /*0750*/  IMAD.MOV.U32 R24, RZ, RZ, 0x80 ;  /* 0x00000080ff187424 */ /* 0x000fc600078e00ff */
        /* <DEDUP_REMOVED lines=13> */
.L_x_153:
[----:B------:R-:W-:-:S04]  /*0830*/  LOP3.LUT R2, R2, 0x80000000, RZ, 0xc0, !PT ;  /* 0x8000000002027812 */ /* 0x000fc800078ec0ff */
[----:B------:R-:W-:-:S04]  /*0840*/  SHF.R.U32.HI R2, RZ, 0x18, R2 ;  /* 0x00000018ff027819 */ /* 0x000fc80000011602 */
[----:B------:R-:W-:-:S04]  /*0850*/  LOP3.LUT R2, R3, R2, RZ, 0xfc, !PT ;  /* 0x0000000203027212 */ /* 0x000fc800078efcff */
[----:B------:R-:W-:Y:S02]  /*0860*/  PRMT R24, R2, 0x7610, R24 ;  /* 0x0000761002187816 */ /* 0x000fe40000000018 */
.L_x_152:
[----:B------:R-:W-:Y:S05]  /*0870*/  BSYNC B0 ;  /* 0x0000000000007941 */ /* 0x000fea0003800000 */
.L_x_151:
[----:B------:R-:W-:Y:S01]  /*0880*/  PRMT R3, RZ, 0x5410, R17 ;  /* 0x00005410ff037816 */ /* 0x000fe20000000011 */
        /* <DEDUP_REMOVED lines=15> */
.L_x_156:
[----:B------:R-:W-:-:S04]  /*0980*/  LOP3.LUT R3, R3, 0x80000000, RZ, 0xc0, !PT ;  /* 0x8000000003037812 */ /* 0x000fc800078ec0ff */
[----:B------:R-:W-:-:S04]  /*0990*/  SHF.R.U32.HI R3, RZ, 0x18, R3 ;  /* 0x00000018ff037819 */ /* 0x000fc80000011603 */
[----:B------:R-:W-:-:S04]  /*09a0*/  LOP3.LUT R2, R2, R3, RZ, 0xfc, !PT ;  /* 0x0000000302027212 */ /* 0x000fc800078efcff */
[----:B------:R-:W-:Y:S02]  /*09b0*/  PRMT R18, R2, 0x7610, R18 ;  /* 0x0000761002127816 */ /* 0x000fe40000000012 */
.L_x_155:
[----:B------:R-:W-:Y:S05]  /*09c0*/  BSYNC B0 ;  /* 0x0000000000007941 */ /* 0x000fea0003800000 */
.L_x_154:
[----:B------:R-:W-:Y:S02]  /*09d0*/  @P0 IADD3 R2, P5, R25, UR13, RZ ;  /* 0x0000000d19020c10 */ /* 0x000fe4000ffbe0ff */
[----:B------:R-:W-:Y:S02]  /*09e0*/  @P4 IADD3 R4, P3, R22, UR13, RZ ;  /* 0x0000000d16044c10 */ /* 0x000fe4000ff7e0ff */
[----:B------:R-:W-:Y:S02]  /*09f0*/  @P0 IADD3.X R3, R8, UR8, RZ, P5, !PT ;  /* 0x0000000808030c10 */ /* 0x000fe4000affe4ff */
[----:B------:R-:W-:Y:S02]  /*0a00*/  @P1 IADD3 R6, P5, R23, UR13, RZ ;  /* 0x0000000d17061c10 */ /* 0x000fe4000ffbe0ff */
[----:B------:R-:W-:Y:S01]  /*0a10*/  @P2 IADD3 R8, P6, R21, UR13, RZ ;  /* 0x0000000d15082c10 */ /* 0x000fe2000ffde0ff */
[----:B------:R-:W-:Y:S01]  /*0a20*/  IMAD.MOV.U32 R21, RZ, RZ, c[0x0][0x0] ;  /* 0x00000000ff157624 */ /* 0x000fe200078e00ff */
[----:B------:R-:W-:Y:S01]  /*0a30*/  @P4 IADD3.X R5, R9, UR8, RZ, P3, !PT ;  /* 0x0000000809054c10 */ /* 0x000fe20009ffe4ff */
[----:B------:R0:W-:Y:S01]  /*0a40*/  @P0 STG.E.U8 [R2.64], R7 ;  /* 0x0000000702000986 */ /* 0x0001e2000c10110a */
[----:B------:R-:W-:Y:S01]  /*0a50*/  @P2 IADD3.X R9, R14, UR8, RZ, P6, !PT ;  /* 0x000000080e092c10 */ /* 0x000fe2000b7fe4ff */
[----:B------:R-:W-:-:S02]  /*0a60*/  IMAD.WIDE.U32 R10, R21, 0x4, R10 ;  /* 0x00000004150a7825 */ /* 0x000fc400078e000a */
[----:B------:R1:W-:Y:S03]  /*0a70*/  @P4 STG.E.U8 [R4.64], R19 ;  /* 0x0000001304004986 */ /* 0x0003e6000c10110a */
[----:B------:R-:W-:-:S04]  /*0a80*/  ISETP.GE.U32.AND P0, PT, R10, 0x10000, PT ;  /* 0x000100000a00780c */ /* 0x000fc80003f06070 */
[----:B------:R-:W-:Y:S02]  /*0a90*/  ISETP.GE.U32.AND.EX P0, PT, R11, RZ, PT, P0 ;  /* 0x000000ff0b00720c */ /* 0x000fe40003f06100 */
[----:B0-----:R-:W-:-:S05]  /*0aa0*/  @P1 IADD3.X R7, R12, UR8, RZ, P5, !PT ;  /* 0x000000080c071c10 */ /* 0x001fca000affe4ff */
[----:B------:R1:W-:Y:S01]  /*0ab0*/  @P1 STG.E.U8 [R6.64], R24 ;  /* 0x0000001806001986 */ /* 0x0003e2000c10110a */
[----:B------:R-:W-:-:S03]  /*0ac0*/  ISETP.LT.U32.AND P1, PT, R10, UR12, PT ;  /* 0x0000000c0a007c0c */ /* 0x000fc6000bf21070 */
[----:B------:R1:W-:Y:S01]  /*0ad0*/  @P2 STG.E.U8 [R8.64], R18 ;  /* 0x0000001208002986 */ /* 0x0003e2000c10110a */
[----:B------:R-:W-:-:S13]  /*0ae0*/  ISETP.LT.AND.EX P1, PT, R11, UR6, PT, P1 ;  /* 0x000000060b007c0c */ /* 0x000fda000bf21310 */
[----:B-1----:R-:W-:Y:S05]  /*0af0*/  @!P0 BRA P1, `(.L_x_157) ;  /* 0xfffff6f000008947 */ /* 0x002fea000083ffff */
[----:B------:R-:W-:Y:S05]  /*0b00*/  EXIT ;  /* 0x000000000000794d */ /* 0x000fea0003800000 */
.L_x_144:
[----:B------:R-:W0:Y:S02]  /*0b10*/  S2R R0, SR_TID.X ;  /* 0x0000000000007919 */ /* 0x000e240000002100 */
[----:B0-----:R-:W-:-:S05]  /*0b20*/  IMAD.WIDE.U32 R2, R0, 0x4, RZ ;  /* 0x0000000400027825 */ /* 0x001fca00078e00ff */
[----:B------:R-:W-:-:S04]  /*0b30*/  ISETP.GE.U32.AND P0, PT, R2, UR12, PT ;  /* 0x0000000c02007c0c */ /* 0x000fc8000bf06070 */
[----:B------:R-:W-:-:S04]  /*0b40*/  ISETP.GE.AND.EX P0, PT, R3, UR6, PT, P0 ;  /* 0x0000000603007c0c */ /* 0x000fc8000bf06300 */
[----:B------:R-:W-:-:S13]  /*0b50*/  ISETP.GT.U32.OR P0, PT, R0, 0x3fff, P0 ;  /* 0x00003fff0000780c */ /* 0x000fda0000704470 */
[----:B------:R-:W-:Y:S05]  /*0b60*/  @P0 EXIT ;  /* 0x000000000000094d */ /* 0x000fea0003800000 */
[----:B------:R-:W-:Y:S02]  /*0b70*/  IMAD.MOV.U32 R5, RZ, RZ, RZ ;  /* 0x000000ffff057224 */ /* 0x000fe400078e00ff */
.L_x_170:
[----:B------:R-:W-:-:S04]  /*0b80*/  LEA R2, P0, R0, UR4, 0x3 ;  /* 0x0000000400027c11 */ /* 0x000fc8000f8018ff */
[----:B------:R-:W-:-:S06]  /*0b90*/  LEA.HI.X R3, R0, UR5, R5, 0x3, P0 ;  /* 0x0000000500037c11 */ /* 0x000fcc00080f1c05 */
[----:B------:R-:W2:Y:S01]  /*0ba0*/  LDG.E.64 R2, [R2.64] ;  /* 0x0000000a02027981 */ /* 0x000ea2000c1e1b00 */
[----:B------:R-:W-:Y:S01]  /*0bb0*/  BSSY B0, `(.L_x_158) ;  /* 0x0000015000007945 */ /* 0x000fe20003800000 */
[----:B------:R-:W-:Y:S02]  /*0bc0*/  IMAD.MOV.U32 R4, RZ, RZ, 0x80 ;  /* 0x00000080ff047424 */ /* 0x000fe400078e00ff */
[----:B------:R-:W-:Y:S01]  /*0bd0*/  IMAD.MOV.U32 R7, RZ, RZ, 0x80 ;  /* 0x00000080ff077424 */ /* 0x000fe200078e00ff */
[----:B--2---:R-:W-:-:S04]  /*0be0*/  PRMT R9, RZ, 0x5410, R2 ;  /* 0x00005410ff097816 */ /* 0x004fc80000000002 */
        /* <DEDUP_REMOVED lines=14> */
.L_x_160:
[----:B------:R-:W-:-:S04]  /*0cd0*/  LOP3.LUT R7, R9, 0x80000000, RZ, 0xc0, !PT ;  /* 0x8000000009077812 */ /* 0x000fc800078ec0ff */
[----:B------:R-:W-:-:S04]  /*0ce0*/  SHF.R.U32.HI R7, RZ, 0x18, R7 ;  /* 0x00000018ff077819 */ /* 0x000fc80000011607 */
[----:B------:R-:W-:Y:S02]  /*0cf0*/  LOP3.LUT R7, R6, R7, RZ, 0xfc, !PT ;  /* 0x0000000706077212 */ /* 0x000fe400078efcff */
.L_x_159:
[----:B------:R-:W-:Y:S05]  /*0d00*/  BSYNC B0 ;  /* 0x0000000000007941 */ /* 0x000fea0003800000 */
.L_x_158:
        /* <DEDUP_REMOVED lines=16> */
.L_x_163:
[----:B------:R-:W-:-:S04]  /*0e10*/  LOP3.LUT R4, R9, 0x80000000, RZ, 0xc0, !PT ;  /* 0x8000000009047812 */ /* 0x000fc800078ec0ff */
[----:B------:R-:W-:-:S04]  /*0e20*/  SHF.R.U32.HI R9, RZ, 0x18, R4 ;  /* 0x00000018ff097819 */ /* 0x000fc80000011604 */
[----:B------:R-:W-:-:S04]  /*0e30*/  LOP3.LUT R2, R2, R9, RZ, 0xfc, !PT ;  /* 0x0000000902027212 */ /* 0x000fc800078efcff */
[----:B------:R-:W-:Y:S02]  /*0e40*/  PRMT R4, R2, 0x7610, R4 ;  /* 0x0000761002047816 */ /* 0x000fe40000000004 */
.L_x_162:
[----:B------:R-:W-:Y:S05]  /*0e50*/  BSYNC B0 ;  /* 0x0000000000007941 */ /* 0x000fea0003800000 */
.L_x_161:
        /* <DEDUP_REMOVED lines=18> */
.L_x_166:
[----:B------:R-:W-:-:S04]  /*0f80*/  LOP3.LUT R8, R9, 0x80000000, RZ, 0xc0, !PT ;  /* 0x8000000009087812 */ /* 0x000fc800078ec0ff */
[----:B------:R-:W-:-:S04]  /*0f90*/  SHF.R.U32.HI R9, RZ, 0x18, R8 ;  /* 0x00000018ff097819 */ /* 0x000fc80000011608 */
[----:B------:R-:W-:-:S04]  /*0fa0*/  LOP3.LUT R2, R2, R9, RZ, 0xfc, !PT ;  /* 0x0000000902027212 */ /* 0x000fc800078efcff */
[----:B------:R-:W-:Y:S02]  /*0fb0*/  PRMT R8, R2, 0x7610, R8 ;  /* 0x0000761002087816 */ /* 0x000fe40000000008 */
.L_x_165:
[----:B------:R-:W-:Y:S05]  /*0fc0*/  BSYNC B0 ;  /* 0x0000000000007941 */ /* 0x000fea0003800000 */
.L_x_164:
        /* <DEDUP_REMOVED lines=16> */
.L_x_169:
[----:B------:R-:W-:-:S04]  /*10d0*/  LOP3.LUT R3, R3, 0x80000000, RZ, 0xc0, !PT ;  /* 0x8000000003037812 */ /* 0x000fc800078ec0ff */
[----:B------:R-:W-:-:S04]  /*10e0*/  SHF.R.U32.HI R3, RZ, 0x18, R3 ;  /* 0x00000018ff037819 */ /* 0x000fc80000011603 */
[----:B------:R-:W-:-:S04]  /*10f0*/  LOP3.LUT R2, R2, R3, RZ, 0xfc, !PT ;  /* 0x0000000302027212 */ /* 0x000fc800078efcff */
[----:B------:R-:W-:Y:S02]  /*1100*/  PRMT R6, R2, 0x7610, R6 ;  /* 0x0000761002067816 */ /* 0x000fe40000000006 */
.L_x_168:
[----:B------:R-:W-:Y:S05]  /*1110*/  BSYNC B0 ;  /* 0x0000000000007941 */ /* 0x000fea0003800000 */
.L_x_167:
[----:B------:R-:W-:Y:S02]  /*1120*/  LEA R2, P0, R0, UR13, 0x2 ;  /* 0x0000000d00027c11 */ /* 0x000fe4000f8010ff */
[----:B------:R-:W-:Y:S02]  /*1130*/  PRMT R7, R4, 0x7604, R7 ;  /* 0x0000760404077816 */ /* 0x000fe40000000007 */
[C---:B------:R-:W-:Y:S02]  /*1140*/  LEA.HI.X R3, R0.reuse, UR8, R5, 0x2, P0 ;  /* 0x0000000800037c11 */ /* 0x040fe400080f1405 */
        /* <DEDUP_REMOVED lines=13> */
.L_x_171:
        /* <DEDUP_REMOVED lines=14> */
.L_x_7766:


//--------------------- .text._ZN2at6native55_GLOBAL__N__de093ff9_22_ForeachBinaryOpList_cu_a911ec4325multi_tensor_apply_kernelINS1_18TensorListMetadataILi2EEENS1_11CopyFunctorIN3c1015Float8_e5m2fnuzENS6_4HalfELi2ELi1ELi1EEEJNS0_4CopyIS7_S8_EEEEEvT_T0_DpT1_ --------------------------
	.section	.text._ZN2at6native55_GLOBAL__N__de093ff9_22_ForeachBinaryOpList_cu_a911ec4325multi_tensor_apply_kernelINS1_18TensorListMetadataILi2EEENS1_11CopyFunctorIN3c1015Float8_e5m2fnuzENS6_4HalfELi2ELi1ELi1EEEJNS0_4CopyIS7_S8_EEEEEvT_T0_DpT1_,"ax",@progbits
	.sectioninfo	@"SHI_REGISTERS=30"
	.align	128
.text._ZN2at6native55_GLOBAL__N__de093ff9_22_ForeachBinaryOpList_cu_a911ec4325multi_tensor_apply_kernelINS1_18TensorListMetadataILi2EEENS1_11CopyFunctorIN3c1015Float8_e5m2fnuzENS6_4HalfELi2ELi1ELi1EEEJNS0_4CopyIS7_S8_EEEEEvT_T0_DpT1_:
        .type           _ZN2at6native55_GLOBAL__N__de093ff9_22_ForeachBinaryOpList_cu_a911ec4325multi_tensor_apply_kernelINS1_18TensorListMetadataILi2EEENS1_11CopyFunctorIN3c1015Float8_e5m2fnuzENS6_4HalfELi2ELi1ELi1EEEJNS0_4CopyIS7_S8_EEEEEvT_T0_DpT1_,@function
        .size           _ZN2at6native55_GLOBAL__N__de093ff9_22_ForeachBinaryOpList_cu_a911ec4325multi_tensor_apply_kernelINS1_18TensorListMetadataILi2EEENS1_11CopyFunctorIN3c1015Float8_e5m2fnuzENS6_4HalfELi2ELi1ELi1EEEJNS0_4CopyIS7_S8_EEEEEvT_T0_DpT1_,(.L_x_7767 - _ZN2at6native55_GLOBAL__N__de093ff9_22_ForeachBinaryOpList_cu_a911ec4325multi_tensor_apply_kernelINS1_18TensorListMetadataILi2EEENS1_11CopyFunctorIN3c1015Float8_e5m2fnuzENS6_4HalfELi2ELi1ELi1EEEJNS0_4CopyIS7_S8_EEEEEvT_T0_DpT1_)
        .other          _ZN2at6native55_GLOBAL__N__de093ff9_22_ForeachBinaryOpList_cu_a911ec4325multi_tensor_apply_kernelINS1_18TensorListMetadataILi2EEENS1_11CopyFunctorIN3c1015Float8_e5m2fnuzENS6_4HalfELi2ELi1ELi1EEEJNS0_4CopyIS7_S8_EEEEEvT_T0_DpT1_,@"STO_CUDA_ENTRY STV_DEFAULT"
_ZN2at6native55_GLOBAL__N__de093ff9_22_ForeachBinaryOpList_cu_a911ec4325multi_tensor_apply_kernelINS1_18TensorListMetadataILi2EEENS1_11CopyFunctorIN3c1015Float8_e5m2fnuzENS6_4HalfELi2ELi1ELi1EEEJNS0_4CopyIS7_S8_EEEEEvT_T0_DpT1_:
        /* <DEDUP_REMOVED lines=31> */
.L_x_185:
[----:B0-----:R-:W-:Y:S01]  /*01f0*/  IADD3 R25, P1, R13, R10, RZ ;  /* 0x0000000a0d197210 */ /* 0x001fe20007f3e0ff */
[----:B------:R-:W-:-:S03]  /*0200*/  IMAD R2, R0, 0x3, RZ ;  /* 0x0000000300027824 */ /* 0x000fc600078e02ff */
[C---:B------:R-:W-:Y:S01]  /*0210*/  ISETP.GE.U32.AND P0, PT, R25.reuse, 0x10000, PT ;  /* 0x000100001900780c */ /* 0x040fe20003f06070 */
[----:B------:R-:W-:Y:S01]  /*0220*/  IMAD.X R8, RZ, RZ, R11, P1 ;  /* 0x000000ffff087224 */ /* 0x000fe200008e060b */
[----:B------:R-:W-:Y:S02]  /*0230*/  ISETP.LT.U32.AND P1, PT, R25, UR12, PT ;  /* 0x0000000c19007c0c */ /* 0x000fe4000bf21070 */
[-C--:B------:R-:W-:Y:S02]  /*0240*/  LEA R23, P6, R0, R25.reuse, 0x1 ;  /* 0x0000001900177211 */ /* 0x080fe400078c08ff */
[----:B------:R-:W-:Y:S02]  /*0250*/  ISETP.GE.U32.AND.EX P0, PT, R8, RZ, PT, P0 ;  /* 0x000000ff0800720c */ /* 0x000fe40003f06100 */
[----:B------:R-:W-:Y:S01]  /*0260*/  IADD3 R21, P2, R2, R25, RZ ;  /* 0x0000001902157210 */ /* 0x000fe20007f5e0ff */
[----:B------:R-:W-:Y:S01]  /*0270*/  IMAD.X R12, RZ, RZ, R8, P6 ;  /* 0x000000ffff0c7224 */ /* 0x000fe200030e0608 */
[----:B------:R-:W-:-:S02]  /*0280*/  ISETP.LT.AND.EX P0, PT, R8, UR6, !P0, P1 ;  /* 0x0000000608007c0c */ /* 0x000fc4000c701310 */
[----:B------:R-:W-:Y:S01]  /*0290*/  IADD3 R22, P1, R25, c[0x0][0x0], RZ ;  /* 0x0000000019167a10 */ /* 0x000fe20007f3e0ff */
[--C-:B------:R-:W-:Y:S01]  /*02a0*/  IMAD.X R14, RZ, RZ, R8.reuse, P2 ;  /* 0x000000ffff0e7224 */ /* 0x100fe200010e0608 */
[----:B------:R-:W-:Y:S02]  /*02b0*/  ISETP.GE.U32.AND P6, PT, R21, 0x10000, PT ;  /* 0x000100001500780c */ /* 0x000fe40003fc6070 */
[C---:B------:R-:W-:Y:S01]  /*02c0*/  ISETP.GE.U32.AND P4, PT, R22.reuse, 0x10000, PT ;  /* 0x000100001600780c */ /* 0x040fe20003f86070 */
[----:B------:R-:W-:Y:S01]  /*02d0*/  IMAD.X R9, RZ, RZ, R8, P1 ;  /* 0x000000ffff097224 */ /* 0x000fe200008e0608 */
[----:B------:R-:W-:Y:S02]  /*02e0*/  ISETP.LT.U32.AND P5, PT, R22, UR12, PT ;  /* 0x0000000c16007c0c */ /* 0x000fe4000bfa1070 */
[----:B------:R-:W-:Y:S02]  /*02f0*/  ISETP.LT.U32.AND P1, PT, R23, UR12, PT ;  /* 0x0000000c17007c0c */ /* 0x000fe4000bf21070 */
[----:B------:R-:W-:-:S02]  /*0300*/  ISETP.GE.U32.AND.EX P4, PT, R9, RZ, PT, P4 ;  /* 0x000000ff0900720c */ /* 0x000fc40003f86140 */
[----:B------:R-:W-:Y:S02]  /*0310*/  @P0 LEA R18, P3, R25, UR4, 0x1 ;  /* 0x0000000419120c11 */ /* 0x000fe4000f8608ff */
[----:B------:R-:W-:Y:S02]  /*0320*/  ISETP.LT.AND.EX P4, PT, R9, UR6, !P4, P5 ;  /* 0x0000000609007c0c */ /* 0x000fe4000e781350 */
[----:B------:R-:W-:Y:S02]  /*0330*/  @P0 LEA.HI.X R19, R25, UR5, R8, 0x1, P3 ;  /* 0x0000000519130c11 */ /* 0x000fe400098f0c08 */
[----:B------:R-:W-:Y:S02]  /*0340*/  ISETP.GE.U32.AND P3, PT, R23, 0x10000, PT ;  /* 0x000100001700780c */ /* 0x000fe40003f66070 */
[----:B------:R-:W-:Y:S01]  /*0350*/  ISETP.LT.U32.AND P2, PT, R21, UR12, PT ;  /* 0x0000000c15007c0c */ /* 0x000fe2000bf41070 */
[----:B------:R0:W2:Y:S01]  /*0360*/  @P0 LDG.E.U16 R20, [R18.64] ;  /* 0x0000000a12140981 */ /* 0x0000a2000c1e1500 */
[----:B------:R-:W-:-:S02]  /*0370*/  ISETP.GE.U32.AND.EX P3, PT, R12, RZ, PT, P3 ;  /* 0x000000ff0c00720c */ /* 0x000fc40003f66130 */
[----:B------:R-:W-:Y:S02]  /*0380*/  ISETP.GE.U32.AND.EX P6, PT, R14, RZ, PT, P6 ;  /* 0x000000ff0e00720c */ /* 0x000fe40003fc6160 */
[----:B------:R-:W-:Y:S02]  /*0390*/  ISETP.LT.AND.EX P1, PT, R12, UR6, !P3, P1 ;  /* 0x000000060c007c0c */ /* 0x000fe4000df21310 */
[----:B------:R-:W-:Y:S02]  /*03a0*/  @P4 LEA R2, P3, R22, UR4, 0x1 ;  /* 0x0000000416024c11 */ /* 0x000fe4000f8608ff */
[----:B------:R-:W-:Y:S02]  /*03b0*/  ISETP.LT.AND.EX P2, PT, R14, UR6, !P6, P2 ;  /* 0x000000060e007c0c */ /* 0x000fe4000f741320 */
[----:B------:R-:W-:-:S05]  /*03c0*/  @P4 LEA.HI.X R3, R22, UR5, R9, 0x1, P3 ;  /* 0x0000000516034c11 */ /* 0x000fca00098f0c09 */
[----:B------:R1:W5:Y:S02]  /*03d0*/  @P4 LDG.E.U16 R15, [R2.64] ;  /* 0x0000000a020f4981 */ /* 0x000364000c1e1500 */
[----:B------:R-:W-:-:S04]  /*03e0*/  @P1 LEA R4, P5, R23, UR4, 0x1 ;  /* 0x0000000417041c11 */ /* 0x000fc8000f8a08ff */
[----:B------:R-:W-:-:S05]  /*03f0*/  @P1 LEA.HI.X R5, R23, UR5, R12, 0x1, P5 ;  /* 0x0000000517051c11 */ /* 0x000fca000a8f0c0c */
[----:B------:R1:W5:Y:S01]  /*0400*/  @P1 LDG.E.U16 R16, [R4.64] ;  /* 0x0000000a04101981 */ /* 0x000362000c1e1500 */
[----:B------:R-:W-:Y:S01]  /*0410*/  @P2 LEA R6, P6, R21, UR4, 0x1 ;  /* 0x0000000415062c11 */ /* 0x000fe2000f8c08ff */
[----:B------:R-:W-:-:S03]  /*0420*/  IMAD.MOV.U32 R24, RZ, RZ, 0x80 ;  /* 0x00000080ff187424 */ /* 0x000fc600078e00ff */
[----:B------:R-:W-:Y:S01]  /*0430*/  @P2 LEA.HI.X R7, R21, UR5, R14, 0x1, P6 ;  /* 0x0000000515072c11 */ /* 0x000fe2000b0f0c0e */
[----:B------:R-:W-:Y:S01]  /*0440*/  BSSY B0, `(.L_x_173) ;  /* 0x0000017000007945 */ /* 0x000fe20003800000 */
[----:B0-----:R-:W-:-:S03]  /*0450*/  IMAD.MOV.U32 R19, RZ, RZ, 0x80 ;  /* 0x00000080ff137424 */ /* 0x001fc600078e00ff */
[----:B------:R0:W5:Y:S02]  /*0460*/  @P2 LDG.E.U16 R17, [R6.64] ;  /* 0x0000000a06112981 */ /* 0x000164000c1e1500 */
[----:B0-----:R-:W-:Y:S01]  /*0470*/  PRMT R7, R24, 0x7610, R7 ;  /* 0x0000761018077816 */ /* 0x001fe20000000007 */
[----:B--2---:R-:W-:-:S05]  /*0480*/  HADD2.F32 R27, -RZ, R20.H0_H0 ;  /* 0x20000014ff1b7230 */ /* 0x004fca0000004100 */
        /* <DEDUP_REMOVED lines=14> */
.L_x_175:
[----:B------:R-:W-:-:S04]  /*0570*/  LOP3.LUT R3, R27, 0x80000000, RZ, 0xc0, !PT ;  /* 0x800000001b037812 */ /* 0x000fc800078ec0ff */
[----:B------:R-:W-:-:S04]  /*0580*/  SHF.R.U32.HI R3, RZ, 0x18, R3 ;  /* 0x00000018ff037819 */ /* 0x000fc80000011603 */
[----:B------:R-:W-:-:S04]  /*0590*/  LOP3.LUT R2, R2, R3, RZ, 0xfc, !PT ;  /* 0x0000000302027212 */ /* 0x000fc800078efcff */
[----:B------:R-:W-:Y:S02]  /*05a0*/  PRMT R7, R2, 0x7610, R7 ;  /* 0x0000761002077816 */ /* 0x000fe40000000007 */
.L_x_174:
[----:B-1----:R-:W-:Y:S05]  /*05b0*/  BSYNC B0 ;  /* 0x0000000000007941 */ /* 0x002fea0003800000 */
.L_x_173:
[----:B-----5:R-:W-:Y:S01]  /*05c0*/  HADD2.F32 R3, -RZ, R15.H0_H0 ;  /* 0x2000000fff037230 */ /* 0x020fe20000004100 */
[----:B------:R-:W-:Y:S04]  /*05d0*/  BSSY B0, `(.L_x_176) ;  /* 0x0000013000007945 */ /* 0x000fe80003800000 */
        /* <DEDUP_REMOVED lines=14> */
.L_x_178:
[----:B------:R-:W-:-:S04]  /*06c0*/  LOP3.LUT R3, R3, 0x80000000, RZ, 0xc0, !PT ;  /* 0x8000000003037812 */ /* 0x000fc800078ec0ff */
[----:B------:R-:W-:-:S04]  /*06d0*/  SHF.R.U32.HI R3, RZ, 0x18, R3 ;  /* 0x00000018ff037819 */ /* 0x000fc80000011603 */
[----:B------:R-:W-:-:S04]  /*06e0*/  LOP3.LUT R2, R2, R3, RZ, 0xfc, !PT ;  /* 0x0000000302027212 */ /* 0x000fc800078efcff */
[----:B------:R-:W-:Y:S02]  /*06f0*/  PRMT R19, R2, 0x7610, R19 ;  /* 0x0000761002137816 */ /* 0x000fe40000000013 */
.L_x_177:
[----:B------:R-:W-:Y:S05]  /*0700*/  BSYNC B0 ;  /* 0x0000000000007941 */ /* 0x000fea0003800000 */
.L_x_176:
[----:B------:R-:W-:Y:S01]  /*0710*/  HADD2.F32 R2, -RZ, R16.H0_H0 ;  /* 0x20000010ff027230 */ /* 0x000fe20000004100 */
[----:B------:R-:W-:Y:S01]  /*0720*/  BSSY B0, `(.L_x_179) ;  /* 0x0000015000007945 */ /* 0x000fe20003800000 */
        /* <DEDUP_REMOVED lines=16> */
.L_x_181:
[----:B------:R-:W-:-:S04]  /*0830*/  LOP3.LUT R2, R2, 0x80000000, RZ, 0xc0, !PT ;  /* 0x8000000002027812 */ /* 0x000fc800078ec0ff */
[----:B------:R-:W-:-:S04]  /*0840*/  SHF.R.U32.HI R2, RZ, 0x18, R2 ;  /* 0x00000018ff027819 */ /* 0x000fc80000011602 */
[----:B------:R-:W-:-:S04]  /*0850*/  LOP3.LUT R2, R3, R2, RZ, 0xfc, !PT ;  /* 0x0000000203027212 */ /* 0x000fc800078efcff */
[----:B------:R-:W-:Y:S02]  /*0860*/  PRMT R24, R2, 0x7610, R24 ;  /* 0x0000761002187816 */ /* 0x000fe40000000018 */
.L_x_180:
[----:B------:R-:W-:Y:S05]  /*0870*/  BSYNC B0 ;  /* 0x0000000000007941 */ /* 0x000fea0003800000 */
.L_x_179:
[----:B------:R-:W-:Y:S01]  /*0880*/  HADD2.F32 R3, -RZ, R17.H0_H0 ;  /* 0x20000011ff037230 */ /* 0x000fe20000004100 */
        /* <DEDUP_REMOVED lines=15> */
.L_x_184:
[----:B------:R-:W-:-:S04]  /*0980*/  LOP3.LUT R3, R3, 0x80000000, RZ, 0xc0, !PT ;  /* 0x8000000003037812 */ /* 0x000fc800078ec0ff */
[----:B------:R-:W-:-:S04]  /*0990*/  SHF.R.U32.HI R3, RZ, 0x18, R3 ;  /* 0x00000018ff037819 */ /* 0x000fc80000011603 */
[----:B------:R-:W-:-:S04]  /*09a0*/  LOP3.LUT R2, R2, R3, RZ, 0xfc, !PT ;  /* 0x0000000302027212 */ /* 0x000fc800078efcff */
[----:B------:R-:W-:Y:S02]  /*09b0*/  PRMT R18, R2, 0x7610, R18 ;  /* 0x0000761002127816 */ /* 0x000fe40000000012 */
.L_x_183:
[----:B------:R-:W-:Y:S05]  /*09c0*/  BSYNC B0 ;  /* 0x0000000000007941 */ /* 0x000fea0003800000 */
.L_x_182:
        /* <DEDUP_REMOVED lines=20> */
.L_x_172:
[----:B------:R-:W0:Y:S02]  /*0b10*/  S2R R0, SR_TID.X ;  /* 0x0000000000007919 */ /* 0x000e240000002100 */
[----:B0-----:R-:W-:-:S05]  /*0b20*/  IMAD.WIDE.U32 R2, R0, 0x4, RZ ;  /* 0x0000000400027825 */ /* 0x001fca00078e00ff */
[----:B------:R-:W-:-:S04]  /*0b30*/  ISETP.GE.U32.AND P0, PT, R2, UR12, PT ;  /* 0x0000000c02007c0c */ /* 0x000fc8000bf06070 */
[----:B------:R-:W-:-:S04]  /*0b40*/  ISETP.GE.AND.EX P0, PT, R3, UR6, PT, P0 ;  /* 0x0000000603007c0c */ /* 0x000fc8000bf06300 */
[----:B------:R-:W-:-:S13]  /*0b50*/  ISETP.GT.U32.OR P0, PT, R0, 0x3fff, P0 ;  /* 0x00003fff0000780c */ /* 0x000fda0000704470 */
[----:B------:R-:W-:Y:S05]  /*0b60*/  @P0 EXIT ;  /* 0x000000000000094d */ /* 0x000fea0003800000 */
[----:B------:R-:W-:Y:S02]  /*0b70*/  IMAD.MOV.U32 R5, RZ, RZ, RZ ;  /* 0x000000ffff057224 */ /* 0x000fe400078e00ff */
.L_x_198:
[----:B------:R-:W-:-:S04]  /*0b80*/  LEA R2, P0, R0, UR4, 0x3 ;  /* 0x0000000400027c11 */ /* 0x000fc8000f8018ff */
[----:B------:R-:W-:-:S06]  /*0b90*/  LEA.HI.X R3, R0, UR5, R5, 0x3, P0 ;  /* 0x0000000500037c11 */ /* 0x000fcc00080f1c05 */
[----:B------:R-:W2:Y:S01]  /*0ba0*/  LDG.E.64 R2, [R2.64] ;  /* 0x0000000a02027981 */ /* 0x000ea2000c1e1b00 */
[----:B------:R-:W-:Y:S01]  /*0bb0*/  BSSY B0, `(.L_x_186) ;  /* 0x0000015000007945 */ /* 0x000fe20003800000 */
[----:B------:R-:W-:Y:S02]  /*0bc0*/  IMAD.MOV.U32 R4, RZ, RZ, 0x80 ;  /* 0x00000080ff047424 */ /* 0x000fe400078e00ff */
[----:B------:R-:W-:Y:S01]  /*0bd0*/  IMAD.MOV.U32 R7, RZ, RZ, 0x80 ;  /* 0x00000080ff077424 */ /* 0x000fe200078e00ff */
[----:B--2---:R-:W-:-:S05]  /*0be0*/  HADD2.F32 R9, -RZ, R2.H0_H0 ;  /* 0x20000002ff097230 */ /* 0x004fca0000004100 */
        /* <DEDUP_REMOVED lines=14> */
.L_x_188:
[----:B------:R-:W-:-:S04]  /*0cd0*/  LOP3.LUT R7, R9, 0x80000000, RZ, 0xc0, !PT ;  /* 0x8000000009077812 */ /* 0x000fc800078ec0ff */
[----:B------:R-:W-:-:S04]  /*0ce0*/  SHF.R.U32.HI R7, RZ, 0x18, R7 ;  /* 0x00000018ff077819 */ /* 0x000fc80000011607 */
[----:B------:R-:W-:Y:S02]  /*0cf0*/  LOP3.LUT R7, R6, R7, RZ, 0xfc, !PT ;  /* 0x0000000706077212 */ /* 0x000fe400078efcff */
.L_x_187:
[----:B------:R-:W-:Y:S05]  /*0d00*/  BSYNC B0 ;  /* 0x0000000000007941 */ /* 0x000fea0003800000 */
.L_x_186:
[----:B------:R-:W-:Y:S01]  /*0d10*/  HADD2.F32 R9, -RZ, R2.H1_H1 ;  /* 0x30000002ff097230 */ /* 0x000fe20000004100 */
        /* <DEDUP_REMOVED lines=15> */
.L_x_191:
[----:B------:R-:W-:-:S04]  /*0e10*/  LOP3.LUT R4, R9, 0x80000000, RZ, 0xc0, !PT ;  /* 0x8000000009047812 */ /* 0x000fc800078ec0ff */
[----:B------:R-:W-:-:S04]  /*0e20*/  SHF.R.U32.HI R9, RZ, 0x18, R4 ;  /* 0x00000018ff097819 */ /* 0x000fc80000011604 */
[----:B------:R-:W-:-:S04]  /*0e30*/  LOP3.LUT R2, R2, R9, RZ, 0xfc, !PT ;  /* 0x0000000902027212 */ /* 0x000fc800078efcff */
[----:B------:R-:W-:Y:S02]  /*0e40*/  PRMT R4, R2, 0x7610, R4 ;  /* 0x0000761002047816 */ /* 0x000fe40000000004 */
.L_x_190:
[----:B------:R-:W-:Y:S05]  /*0e50*/  BSYNC B0 ;  /* 0x0000000000007941 */ /* 0x000fea0003800000 */
.L_x_189:
        /* <DEDUP_REMOVED lines=18> */
.L_x_194:
[----:B------:R-:W-:-:S04]  /*0f80*/  LOP3.LUT R8, R9, 0x80000000, RZ, 0xc0, !PT ;  /* 0x8000000009087812 */ /* 0x000fc800078ec0ff */
[----:B------:R-:W-:-:S04]  /*0f90*/  SHF.R.U32.HI R9, RZ, 0x18, R8 ;  /* 0x00000018ff097819 */ /* 0x000fc80000011608 */
[----:B------:R-:W-:-:S04]  /*0fa0*/  LOP3.LUT R2, R2, R9, RZ, 0xfc, !PT ;  /* 0x0000000902027212 */ /* 0x000fc800078efcff */
[----:B------:R-:W-:Y:S02]  /*0fb0*/  PRMT R8, R2, 0x7610, R8 ;  /* 0x0000761002087816 */ /* 0x000fe40000000008 */
.L_x_193:
[----:B------:R-:W-:Y:S05]  /*0fc0*/  BSYNC B0 ;  /* 0x0000000000007941 */ /* 0x000fea0003800000 */
.L_x_192:
        /* <DEDUP_REMOVED lines=16> */
.L_x_197:
[----:B------:R-:W-:-:S04]  /*10d0*/  LOP3.LUT R3, R3, 0x80000000, RZ, 0xc0, !PT ;  /* 0x8000000003037812 */ /* 0x000fc800078ec0ff */
[----:B------:R-:W-:-:S04]  /*10e0*/  SHF.R.U32.HI R3, RZ, 0x18, R3 ;  /* 0x00000018ff037819 */ /* 0x000fc80000011603 */
[----:B------:R-:W-:-:S04]  /*10f0*/  LOP3.LUT R2, R2, R3, RZ, 0xfc, !PT ;  /* 0x0000000302027212 */ /* 0x000fc800078efcff */
[----:B------:R-:W-:Y:S02]  /*1100*/  PRMT R6, R2, 0x7610, R6 ;  /* 0x0000761002067816 */ /* 0x000fe40000000006 */
.L_x_196:
[----:B------:R-:W-:Y:S05]  /*1110*/  BSYNC B0 ;  /* 0x0000000000007941 */ /* 0x000fea0003800000 */
.L_x_195:
        /* <DEDUP_REMOVED lines=16> */
.L_x_199:
        /* <DEDUP_REMOVED lines=14> */
.L_x_7767:


//--------------------- .text._ZN2at6native55_GLOBAL__N__de093ff9_22_ForeachBinaryOpList_cu_a911ec4325multi_tensor_apply_kernelINS1_18TensorListMetadataILi2EEENS1_11CopyFunctorIN3c1015Float8_e5m2fnuzENS6_7complexIfEELi2ELi1ELi1EEEJNS0_4CopyIS7_S9_EEEEEvT_T0_DpT1_ --------------------------
	.section	.text._ZN2at6native55_GLOBAL__N__de093ff9_22_ForeachBinaryOpList_cu_a911ec4325multi_tensor_apply_kernelINS1_18TensorListMetadataILi2EEENS1_11CopyFunctorIN3c1015Float8_e5m2fnuzENS6_7complexIfEELi2ELi1ELi1EEEJNS0_4CopyIS7_S9_EEEEEvT_T0_DpT1_,"ax",@progbits
	.sectioninfo	@"SHI_REGISTERS=29"
	.align	128
.text._ZN2at6native55_GLOBAL__N__de093ff9_22_ForeachBinaryOpList_cu_a911ec4325multi_tensor_apply_kernelINS1_18TensorListMetadataILi2EEENS1_11CopyFunctorIN3c1015Float8_e5m2fnuzENS6_7complexIfEELi2ELi1ELi1EEEJNS0_4CopyIS7_S9_EEEEEvT_T0_DpT1_:
        .type           _ZN2at6native55_GLOBAL__N__de093ff9_22_ForeachBinaryOpList_cu_a911ec4325multi_tensor_apply_kernelINS1_18TensorListMetadataILi2EEENS1_11CopyFunctorIN3c1015Float8_e5m2fnuzENS6_7complexIfEELi2ELi1ELi1EEEJNS0_4CopyIS7_S9_EEEEEvT_T0_DpT1_,@function
        .size           _ZN2at6native55_GLOBAL__N__de093ff9_22_ForeachBinaryOpList_cu_a911ec4325multi_tensor_apply_kernelINS1_18TensorListMetadataILi2EEENS1_11CopyFunctorIN3c1015Float8_e5m2fnuzENS6_7complexIfEELi2ELi1ELi1EEEJNS0_4CopyIS7_S9_EEEEEvT_T0_DpT1_,(.L_x_7768 - _ZN2at6native55_GLOBAL__N__de093ff9_22_ForeachBinaryOpList_cu_a911ec4325multi_tensor_apply_kernelINS1_18TensorListMetadataILi2EEENS1_11CopyFunctorIN3c1015Float8_e5m2fnuzENS6_7complexIfEELi2ELi1ELi1EEEJNS0_4CopyIS7_S9_EEEEEvT_T0_DpT1_)
        .other          _ZN2at6native55_GLOBAL__N__de093ff9_22_ForeachBinaryOpList_cu_a911ec4325multi_tensor_apply_kernelINS1_18TensorListMetadataILi2EEENS1_11CopyFunctorIN3c1015Float8_e5m2fnuzENS6_7complexIfEELi2ELi1ELi1EEEJNS0_4CopyIS7_S9_EEEEEvT_T0_DpT1_,@"STO_CUDA_ENTRY STV_DEFAULT"
_ZN2at6native55_GLOBAL__N__de093ff9_22_ForeachBinaryOpList_cu_a911ec4325multi_tensor_apply_kernelINS1_18TensorListMetadataILi2EEENS1_11CopyFunctorIN3c1015Float8_e5m2fnuzENS6_7complexIfEELi2ELi1ELi1EEEJNS0_4CopyIS7_S9_EEEEEvT_T0_DpT1_:
        /* <DEDUP_REMOVED lines=29> */
[----:B------:R-:W-:Y:S01]  /*01d0*/  CS2R R14, SRZ ;  /* 0x00000000000e7805 */ /* 0x000fe2000001ff00 */
[----:B------:R-:W-:Y:S01]  /*01e0*/  CS2R R12, SRZ ;  /* 0x00000000000c7805 */ /* 0x000fe2000001ff00 */
[----:B------:R-:W-:-:S04]  /*01f0*/  CS2R R10, SRZ ;  /* 0x00000000000a7805 */ /* 0x000fc8000001ff00 */
.L_x_213:
[----:B0-----:R-:W-:Y:S01]  /*0200*/  IADD3 R25, P1, R17, R14, RZ ;  /* 0x0000000e11197210 */ /* 0x001fe20007f3e0ff */
[----:B------:R-:W-:-:S03]  /*0210*/  IMAD.MOV.U32 R0, RZ, RZ, c[0x0][0x0] ;  /* 0x00000000ff007624 */ /* 0x000fc600078e00ff */
[C---:B------:R-:W-:Y:S01]  /*0220*/  ISETP.GE.U32.AND P0, PT, R25.reuse, 0x10000, PT ;  /* 0x000100001900780c */ /* 0x040fe20003f06070 */
[----:B------:R-:W-:Y:S01]  /*0230*/  IMAD.X R8, RZ, RZ, R15, P1 ;  /* 0x000000ffff087224 */ /* 0x000fe200008e060f */
[C---:B------:R-:W-:Y:S01]  /*0240*/  ISETP.LT.U32.AND P3, PT, R25.reuse, UR12, PT ;  /* 0x0000000c19007c0c */ /* 0x040fe2000bf61070 */
[----:B------:R-:W-:Y:S01]  /*0250*/  IMAD R2, R0, 0x3, RZ ;  /* 0x0000000300027824 */ /* 0x000fe200078e02ff */
[----:B------:R-:W-:Y:S02]  /*0260*/  IADD3 R22, P1, R25, c[0x0][0x0], RZ ;  /* 0x0000000019167a10 */ /* 0x000fe40007f3e0ff */
[----:B------:R-:W-:Y:S02]  /*0270*/  ISETP.GE.U32.AND.EX P0, PT, R8, RZ, PT, P0 ;  /* 0x000000ff0800720c */ /* 0x000fe40003f06100 */
[----:B------:R-:W-:Y:S01]  /*0280*/  IADD3 R19, P6, R2, R25, RZ ;  /* 0x0000001902137210 */ /* 0x000fe20007fde0ff */
[----:B------:R-:W-:Y:S01]  /*0290*/  IMAD.X R9, RZ, RZ, R8, P1 ;  /* 0x000000ffff097224 */ /* 0x000fe200008e0608 */
[----:B------:R-:W-:-:S02]  /*02a0*/  ISETP.LT.AND.EX P0, PT, R8, UR6, !P0, P3 ;  /* 0x0000000608007c0c */ /* 0x000fc4000c701330 */
        /* <DEDUP_REMOVED lines=8> */
[C---:B------:R-:W-:Y:S02]  /*0330*/  @P0 LEA R20, P6, R25.reuse, UR4, 0x3 ;  /* 0x0000000419140c11 */ /* 0x040fe4000f8c18ff */
[C---:B------:R-:W-:Y:S02]  /*0340*/  ISETP.GE.U32.AND.EX P3, PT, R16.reuse, RZ, PT, P3 ;  /* 0x000000ff1000720c */ /* 0x040fe40003f66130 */
[----:B------:R-:W-:Y:S02]  /*0350*/  @P0 LEA.HI.X R21, R25, UR5, R8, 0x3, P6 ;  /* 0x0000000519150c11 */ /* 0x000fe4000b0f1c08 */
[----:B------:R-:W-:Y:S02]  /*0360*/  ISETP.LT.AND.EX P4, PT, R9, UR6, !P5, P4 ;  /* 0x0000000609007c0c */ /* 0x000fe4000ef81340 */
[----:B------:R-:W-:Y:S01]  /*0370*/  ISETP.LT.AND.EX P1, PT, R16, UR6, !P3, P1 ;  /* 0x0000000610007c0c */ /* 0x000fe2000df21310 */
[----:B------:R0:W2:Y:S01]  /*0380*/  @P0 LDG.E R10, [R20.64] ;  /* 0x0000000a140a0981 */ /* 0x0000a2000c1e1900 */
[----:B------:R-:W-:-:S02]  /*0390*/  ISETP.GE.U32.AND P2, PT, R19, 0x10000, PT ;  /* 0x000100001300780c */ /* 0x000fc40003f46070 */
[----:B------:R-:W-:Y:S02]  /*03a0*/  ISETP.LT.U32.AND P5, PT, R19, UR12, PT ;  /* 0x0000000c13007c0c */ /* 0x000fe4000bfa1070 */
[----:B------:R-:W-:-:S04]  /*03b0*/  ISETP.GE.U32.AND.EX P2, PT, R18, RZ, PT, P2 ;  /* 0x000000ff1200720c */ /* 0x000fc80003f46120 */
[----:B------:R-:W-:Y:S02]  /*03c0*/  ISETP.LT.AND.EX P2, PT, R18, UR6, !P2, P5 ;  /* 0x0000000612007c0c */ /* 0x000fe4000d741350 */
[C---:B------:R-:W-:Y:S02]  /*03d0*/  @P4 LEA R2, P3, R22.reuse, UR4, 0x3 ;  /* 0x0000000416024c11 */ /* 0x040fe4000f8618ff */
[C---:B------:R-:W-:Y:S02]  /*03e0*/  @P1 LEA R4, P5, R23.reuse, UR4, 0x3 ;  /* 0x0000000417041c11 */ /* 0x040fe4000f8a18ff */
[----:B------:R-:W-:Y:S02]  /*03f0*/  @P4 LEA.HI.X R3, R22, UR5, R9, 0x3, P3 ;  /* 0x0000000516034c11 */ /* 0x000fe400098f1c09 */
[----:B------:R-:W-:-:S03]  /*0400*/  @P1 LEA.HI.X R5, R23, UR5, R16, 0x3, P5 ;  /* 0x0000000517051c11 */ /* 0x000fc6000a8f1c10 */
[----:B------:R1:W5:Y:S04]  /*0410*/  @P4 LDG.E R11, [R2.64] ;  /* 0x0000000a020b4981 */ /* 0x000368000c1e1900 */
[----:B------:R1:W5:Y:S01]  /*0420*/  @P1 LDG.E R12, [R4.64] ;  /* 0x0000000a040c1981 */ /* 0x000362000c1e1900 */
[----:B------:R-:W-:-:S04]  /*0430*/  @P2 LEA R6, P3, R19, UR4, 0x3 ;  /* 0x0000000413062c11 */ /* 0x000fc8000f8618ff */
[----:B------:R-:W-:Y:S01]  /*0440*/  @P2 LEA.HI.X R7, R19, UR5, R18, 0x3, P3 ;  /* 0x0000000513072c11 */ /* 0x000fe200098f1c12 */
[----:B0-----:R-:W-:Y:S01]  /*0450*/  IMAD.MOV.U32 R20, RZ, RZ, 0x80 ;  /* 0x00000080ff147424 */ /* 0x001fe200078e00ff */
[----:B------:R-:W-:Y:S01]  /*0460*/  BSSY B0, `(.L_x_201) ;  /* 0x0000016000007945 */ /* 0x000fe20003800000 */
[----:B------:R-:W-:Y:S02]  /*0470*/  IMAD.MOV.U32 R24, RZ, RZ, 0x80 ;  /* 0x00000080ff187424 */ /* 0x000fe400078e00ff */
[----:B------:R0:W5:Y:S02]  /*0480*/  @P2 LDG.E R13, [R6.64] ;  /* 0x0000000a060d2981 */ /* 0x000164000c1e1900 */
[----:B0-----:R-:W-:Y:S02]  /*0490*/  PRMT R7, R20, 0x7610, R7 ;  /* 0x0000761014077816 */ /* 0x001fe40000000007 */
[----:B--2---:R-:W-:-:S04]  /*04a0*/  LOP3.LUT R26, R10, 0x7fffffff, RZ, 0xc0, !PT ;  /* 0x7fffffff0a1a7812 */ /* 0x004fc800078ec0ff */
        /* <DEDUP_REMOVED lines=13> */
.L_x_203:
[----:B------:R-:W-:-:S04]  /*0580*/  LOP3.LUT R3, R10, 0x80000000, RZ, 0xc0, !PT ;  /* 0x800000000a037812 */ /* 0x000fc800078ec0ff */
[----:B------:R-:W-:-:S04]  /*0590*/  SHF.R.U32.HI R3, RZ, 0x18, R3 ;  /* 0x00000018ff037819 */ /* 0x000fc80000011603 */
[----:B------:R-:W-:-:S04]  /*05a0*/  LOP3.LUT R2, R2, R3, RZ, 0xfc, !PT ;  /* 0x0000000302027212 */ /* 0x000fc800078efcff */
[----:B------:R-:W-:Y:S02]  /*05b0*/  PRMT R7, R2, 0x7610, R7 ;  /* 0x0000761002077816 */ /* 0x000fe40000000007 */
.L_x_202:
[----:B-1----:R-:W-:Y:S05]  /*05c0*/  BSYNC B0 ;  /* 0x0000000000007941 */ /* 0x002fea0003800000 */
.L_x_201:
[----:B-----5:R-:W-:Y:S01]  /*05d0*/  LOP3.LUT R3, R11, 0x7fffffff, RZ, 0xc0, !PT ;  /* 0x7fffffff0b037812 */ /* 0x020fe200078ec0ff */
[----:B------:R-:W-:Y:S03]  /*05e0*/  BSSY B0, `(.L_x_204) ;  /* 0x0000012000007945 */ /* 0x000fe60003800000 */
        /* <DEDUP_REMOVED lines=13> */
.L_x_206:
[----:B------:R-:W-:-:S04]  /*06c0*/  LOP3.LUT R3, R11, 0x80000000, RZ, 0xc0, !PT ;  /* 0x800000000b037812 */ /* 0x000fc800078ec0ff */
[----:B------:R-:W-:-:S04]  /*06d0*/  SHF.R.U32.HI R3, RZ, 0x18, R3 ;  /* 0x00000018ff037819 */ /* 0x000fc80000011603 */
[----:B------:R-:W-:-:S04]  /*06e0*/  LOP3.LUT R2, R2, R3, RZ, 0xfc, !PT ;  /* 0x0000000302027212 */ /* 0x000fc800078efcff */
[----:B------:R-:W-:Y:S02]  /*06f0*/  PRMT R24, R2, 0x7610, R24 ;  /* 0x0000761002187816 */ /* 0x000fe40000000018 */
.L_x_205:
[----:B------:R-:W-:Y:S05]  /*0700*/  BSYNC B0 ;  /* 0x0000000000007941 */ /* 0x000fea0003800000 */
.L_x_204:
[----:B------:R-:W-:Y:S01]  /*0710*/  LOP3.LUT R4, R12, 0x7fffffff, RZ, 0xc0, !PT ;  /* 0x7fffffff0c047812 */ /* 0x000fe200078ec0ff */
[----:B------:R-:W-:Y:S01]  /*0720*/  BSSY B0, `(.L_x_207) ;  /* 0x0000014000007945 */ /* 0x000fe20003800000 */
[----:B------:R-:W-:Y:S02]  /*0730*/  IMAD.MOV.U32 R20, RZ, RZ, 0x80 ;  /* 0x00000080ff147424 */ /* 0x000fe400078e00ff */
        /* <DEDUP_REMOVED lines=14> */
.L_x_209:
[----:B------:R-:W-:-:S04]  /*0820*/  LOP3.LUT R3, R12, 0x80000000, RZ, 0xc0, !PT ;  /* 0x800000000c037812 */ /* 0x000fc800078ec0ff */
[----:B------:R-:W-:-:S04]  /*0830*/  SHF.R.U32.HI R3, RZ, 0x18, R3 ;  /* 0x00000018ff037819 */ /* 0x000fc80000011603 */
[----:B------:R-:W-:-:S04]  /*0840*/  LOP3.LUT R2, R2, R3, RZ, 0xfc, !PT ;  /* 0x0000000302027212 */ /* 0x000fc800078efcff */
[----:B------:R-:W-:Y:S02]  /*0850*/  PRMT R21, R2, 0x7610, R21 ;  /* 0x0000761002157816 */ /* 0x000fe40000000015 */
.L_x_208:
[----:B------:R-:W-:Y:S05]  /*0860*/  BSYNC B0 ;  /* 0x0000000000007941 */ /* 0x000fea0003800000 */
.L_x_207:
[----:B------:R-:W-:Y:S01]  /*0870*/  LOP3.LUT R3, R13, 0x7fffffff, RZ, 0xc0, !PT ;  /* 0x7fffffff0d037812 */ /* 0x000fe200078ec0ff */
        /* <DEDUP_REMOVED lines=14> */
.L_x_212:
[----:B------:R-:W-:-:S04]  /*0960*/  LOP3.LUT R3, R13, 0x80000000, RZ, 0xc0, !PT ;  /* 0x800000000d037812 */ /* 0x000fc800078ec0ff */
[----:B------:R-:W-:-:S04]  /*0970*/  SHF.R.U32.HI R3, RZ, 0x18, R3 ;  /* 0x00000018ff037819 */ /* 0x000fc80000011603 */
[----:B------:R-:W-:-:S04]  /*0980*/  LOP3.LUT R2, R2, R3, RZ, 0xfc, !PT ;  /* 0x0000000302027212 */ /* 0x000fc800078efcff */
[----:B------:R-:W-:Y:S02]  /*0990*/  PRMT R20, R2, 0x7610, R20 ;  /* 0x0000761002147816 */ /* 0x000fe40000000014 */
.L_x_211:
[----:B------:R-:W-:Y:S05]  /*09a0*/  BSYNC B0 ;  /* 0x0000000000007941 */ /* 0x000fea0003800000 */
.L_x_210:
[----:B------:R-:W-:Y:S01]  /*09b0*/  @P0 IADD3 R2, P5, R25, UR13, RZ ;  /* 0x0000000d19020c10 */ /* 0x000fe2000ffbe0ff */
[----:B------:R-:W-:Y:S01]  /*09c0*/  IMAD.WIDE.U32 R14, R0, 0x4, R14 ;  /* 0x00000004000e7825 */ /* 0x000fe200078e000e */
[----:B------:R-:W-:Y:S02]  /*09d0*/  @P4 IADD3 R4, P3, R22, UR13, RZ ;  /* 0x0000000d16044c10 */ /* 0x000fe4000ff7e0ff */
[----:B------:R-:W-:Y:S02]  /*09e0*/  @P0 IADD3.X R3, R8, UR8, RZ, P5, !PT ;  /* 0x0000000808030c10 */ /* 0x000fe4000affe4ff */
[----:B------:R-:W-:Y:S02]  /*09f0*/  @P1 IADD3 R6, P5, R23, UR13, RZ ;  /* 0x0000000d17061c10 */ /* 0x000fe4000ffbe0ff */
[----:B------:R-:W-:Y:S01]  /*0a00*/  @P2 IADD3 R8, P6, R19, UR13, RZ ;  /* 0x0000000d13082c10 */ /* 0x000fe2000ffde0ff */
[----:B------:R0:W-:Y:S01]  /*0a10*/  @P0 STG.E.U8 [R2.64], R7 ;  /* 0x0000000702000986 */ /* 0x0001e2000c10110a */
[----:B------:R-:W-:-:S02]  /*0a20*/  @P4 IADD3.X R5, R9, UR8, RZ, P3, !PT ;  /* 0x0000000809054c10 */ /* 0x000fc40009ffe4ff */
[----:B------:R-:W-:Y:S02]  /*0a30*/  @P2 IADD3.X R9, R18, UR8, RZ, P6, !PT ;  /* 0x0000000812092c10 */ /* 0x000fe4000b7fe4ff */
[----:B------:R-:W-:Y:S01]  /*0a40*/  ISETP.GE.U32.AND P0, PT, R14, 0x10000, PT ;  /* 0x000100000e00780c */ /* 0x000fe20003f06070 */
[----:B------:R1:W-:Y:S03]  /*0a50*/  @P4 STG.E.U8 [R4.64], R24 ;  /* 0x0000001804004986 */ /* 0x0003e6000c10110a */
        /* <DEDUP_REMOVED lines=8> */
.L_x_200:
[----:B------:R-:W0:Y:S02]  /*0ae0*/  S2R R0, SR_TID.X ;  /* 0x0000000000007919 */ /* 0x000e240000002100 */
[----:B0-----:R-:W-:-:S05]  /*0af0*/  IMAD.WIDE.U32 R2, R0, 0x4, RZ ;  /* 0x0000000400027825 */ /* 0x001fca00078e00ff */
[----:B------:R-:W-:-:S04]  /*0b00*/  ISETP.GE.U32.AND P0, PT, R2, UR12, PT ;  /* 0x0000000c02007c0c */ /* 0x000fc8000bf06070 */
[----:B------:R-:W-:-:S04]  /*0b10*/  ISETP.GE.AND.EX P0, PT, R3, UR6, PT, P0 ;  /* 0x0000000603007c0c */ /* 0x000fc8000bf06300 */
[----:B------:R-:W-:-:S13]  /*0b20*/  ISETP.GT.U32.OR P0, PT, R0, 0x3fff, P0 ;  /* 0x00003fff0000780c */ /* 0x000fda0000704470 */
[----:B------:R-:W-:Y:S05]  /*0b30*/  @P0 EXIT ;  /* 0x000000000000094d */ /* 0x000fea0003800000 */
[----:B------:R-:W-:Y:S02]  /*0b40*/  IMAD.MOV.U32 R3, RZ, RZ, RZ ;  /* 0x000000ffff037224 */ /* 0x000fe400078e00ff */
.L_x_226:
[----:B------:R-:W-:-:S04]  /*0b50*/  LEA R8, P0, R0, UR4, 0x5 ;  /* 0x0000000400087c11 */ /* 0x000fc8000f8028ff */
[----:B------:R-:W-:-:S05]  /*0b60*/  LEA.HI.X R9, R0, UR5, R3, 0x5, P0 ;  /* 0x0000000500097c11 */ /* 0x000fca00080f2c03 */
[----:B------:R-:W2:Y:S04]  /*0b70*/  LDG.E R11, [R8.64] ;  /* 0x0000000a080b7981 */ /* 0x000ea8000c1e1900 */
[----:B------:R0:W5:Y:S04]  /*0b80*/  LDG.E R7, [R8.64+0x8] ;  /* 0x0000080a08077981 */ /* 0x000168000c1e1900 */
[----:B------:R0:W5:Y:S04]  /*0b90*/  LDG.E R2, [R8.64+0x10] ;  /* 0x0000100a08027981 */ /* 0x000168000c1e1900 */
[----:B------:R0:W5:Y:S01]  /*0ba0*/  LDG.E R4, [R8.64+0x18] ;  /* 0x0000180a08047981 */ /* 0x000162000c1e1900 */
[----:B------:R-:W-:Y:S01]  /*0bb0*/  BSSY B0, `(.L_x_214) ;  /* 0x0000015000007945 */ /* 0x000fe20003800000 */
[----:B------:R-:W-:-:S02]  /*0bc0*/  IMAD.MOV.U32 R5, RZ, RZ, 0x80 ;  /* 0x00000080ff057424 */ /* 0x000fc400078e00ff */
[----:B------:R-:W-:Y:S01]  /*0bd0*/  IMAD.MOV.U32 R6, RZ, RZ, 0x80 ;  /* 0x00000080ff067424 */ /* 0x000fe200078e00ff */
[----:B--2---:R-:W-:-:S04]  /*0be0*/  LOP3.LUT R10, R11, 0x7fffffff, RZ, 0xc0, !PT ;  /* 0x7fffffff0b0a7812 */ /* 0x004fc800078ec0ff */
        /* <DEDUP_REMOVED lines=13> */
.L_x_216:
[----:B------:R-:W-:-:S04]  /*0cc0*/  LOP3.LUT R6, R11, 0x80000000, RZ, 0xc0, !PT ;  /* 0x800000000b067812 */ /* 0x000fc800078ec0ff */
[----:B------:R-:W-:-:S04]  /*0cd0*/  SHF.R.U32.HI R9, RZ, 0x18, R6 ;  /* 0x00000018ff097819 */ /* 0x000fc80000011606 */
[----:B------:R-:W-:-:S04]  /*0ce0*/  LOP3.LUT R8, R8, R9, RZ, 0xfc, !PT ;  /* 0x0000000908087212 */ /* 0x000fc800078efcff */
[----:B------:R-:W-:Y:S02]  /*0cf0*/  PRMT R6, R8, 0x7610, R6 ;  /* 0x0000761008067816 */ /* 0x000fe40000000006 */
.L_x_215:
[----:B0-----:R-:W-:Y:S05]  /*0d00*/  BSYNC B0 ;  /* 0x0000000000007941 */ /* 0x001fea0003800000 */
.L_x_214:
        /* <DEDUP_REMOVED lines=15> */
.L_x_219:
[----:B------:R-:W-:-:S04]  /*0e00*/  LOP3.LUT R7, R7, 0x80000000, RZ, 0xc0, !PT ;  /* 0x8000000007077812 */ /* 0x000fc800078ec0ff */
[----:B------:R-:W-:-:S04]  /*0e10*/  SHF.R.U32.HI R7, RZ, 0x18, R7 ;  /* 0x00000018ff077819 */ /* 0x000fc80000011607 */
[----:B------:R-:W-:-:S04]  /*0e20*/  LOP3.LUT R7, R8, R7, RZ, 0xfc, !PT ;  /* 0x0000000708077212 */ /* 0x000fc800078efcff */
[----:B------:R-:W-:Y:S02]  /*0e30*/  PRMT R5, R7, 0x7610, R5 ;  /* 0x0000761007057816 */ /* 0x000fe40000000005 */
.L_x_218:
[----:B------:R-:W-:Y:S05]  /*0e40*/  BSYNC B0 ;  /* 0x0000000000007941 */ /* 0x000fea0003800000 */
.L_x_217:
        /* <DEDUP_REMOVED lines=17> */
.L_x_222:
[----:B------:R-:W-:-:S04]  /*0f60*/  LOP3.LUT R2, R2, 0x80000000, RZ, 0xc0, !PT ;  /* 0x8000000002027812 */ /* 0x000fc800078ec0ff */
[----:B------:R-:W-:-:S04]  /*0f70*/  SHF.R.U32.HI R2, RZ, 0x18, R2 ;  /* 0x00000018ff027819 */ /* 0x000fc80000011602 */
[----:B------:R-:W-:-:S04]  /*0f80*/  LOP3.LUT R2, R9, R2, RZ, 0xfc, !PT ;  /* 0x0000000209027212 */ /* 0x000fc800078efcff */
[----:B------:R-:W-:Y:S02]  /*0f90*/  PRMT R8, R2, 0x7610, R8 ;  /* 0x0000761002087816 */ /* 0x000fe40000000008 */
.L_x_221:
[----:B------:R-:W-:Y:S05]  /*0fa0*/  BSYNC B0 ;  /* 0x0000000000007941 */ /* 0x000fea0003800000 */
.L_x_220:
        /* <DEDUP_REMOVED lines=15> */
.L_x_225:
[----:B------:R-:W-:-:S04]  /*10a0*/  LOP3.LUT R4, R4, 0x80000000, RZ, 0xc0, !PT ;  /* 0x8000000004047812 */ /* 0x000fc800078ec0ff */
[----:B------:R-:W-:-:S04]  /*10b0*/  SHF.R.U32.HI R7, RZ, 0x18, R4 ;  /* 0x00000018ff077819 */ /* 0x000fc80000011604 */
[----:B------:R-:W-:Y:S02]  /*10c0*/  LOP3.LUT R7, R2, R7, RZ, 0xfc, !PT ;  /* 0x0000000702077212 */ /* 0x000fe400078efcff */
.L_x_224:
[----:B------:R-:W-:Y:S05]  /*10d0*/  BSYNC B0 ;  /* 0x0000000000007941 */ /* 0x000fea0003800000 */
.L_x_223:
[----:B------:R-:W-:Y:S02]  /*10e0*/  PRMT R5, R5, 0x7604, R6 ;  /* 0x0000760405057816 */ /* 0x000fe40000000006 */
[----:B------:R-:W-:Y:S02]  /*10f0*/  LEA R4, P0, R0, UR13, 0x2 ;  /* 0x0000000d00047c11 */ /* 0x000fe4000f8010ff */
[----:B------:R-:W-:Y:S02]  /*1100*/  PRMT R8, R8, 0x7054, R5 ;  /* 0x0000705408087816 */ /* 0x000fe40000000005 */
[C---:B------:R-:W-:Y:S02]  /*1110*/  LEA.HI.X R5, R0.reuse, UR8, R3, 0x2, P0 ;  /* 0x0000000800057c11 */ /* 0x040fe400080f1403 */
        /* <DEDUP_REMOVED lines=12> */
.L_x_227:
        /* <DEDUP_REMOVED lines=10> */
.L_x_7768:


//--------------------- .text._ZN2at6native55_GLOBAL__N__de093ff9_22_ForeachBinaryOpList_cu_a911ec4325multi_tensor_apply_kernelINS1_18TensorListMetadataILi2EEENS1_11CopyFunctorIN3c1015Float8_e5m2fnuzENS6_7complexIdEELi2ELi1ELi1EEEJNS0_4CopyIS7_S9_EEEEEvT_T0_DpT1_ --------------------------
	.section	.text._ZN2at6native55_GLOBAL__N__de093ff9_22_ForeachBinaryOpList_cu_a911ec4325multi_tensor_apply_kernelINS1_18TensorListMetadataILi2EEENS1_11CopyFunctorIN3c1015Float8_e5m2fnuzENS6_7complexIdEELi2ELi1ELi1EEEJNS0_4CopyIS7_S9_EEEEEvT_T0_DpT1_,"ax",@progbits
	.sectioninfo	@"SHI_REGISTERS=32"
	.align	128
.text._ZN2at6native55_GLOBAL__N__de093ff9_22_ForeachBinaryOpList_cu_a911ec4325multi_tensor_apply_kernelINS1_18TensorListMetadataILi2EEENS1_11CopyFunctorIN3c1015Float8_e5m2fnuzENS6_7complexIdEELi2ELi1ELi1EEEJNS0_4CopyIS7_S9_EEEEEvT_T0_DpT1_:
        .type           _ZN2at6native55_GLOBAL__N__de093ff9_22_ForeachBinaryOpList_cu_a911ec4325multi_tensor_apply_kernelINS1_18TensorListMetadataILi2EEENS1_11CopyFunctorIN3c1015Float8_e5m2fnuzENS6_7complexIdEELi2ELi1ELi1EEEJNS0_4CopyIS7_S9_EEEEEvT_T0_DpT1_,@function
        .size           _ZN2at6native55_GLOBAL__N__de093ff9_22_ForeachBinaryOpList_cu_a911ec4325multi_tensor_apply_kernelINS1_18TensorListMetadataILi2EEENS1_11CopyFunctorIN3c1015Float8_e5m2fnuzENS6_7complexIdEELi2ELi1ELi1EEEJNS0_4CopyIS7_S9_EEEEEvT_T0_DpT1_,(.L_x_7769 - _ZN2at6native55_GLOBAL__N__de093ff9_22_ForeachBinaryOpList_cu_a911ec4325multi_tensor_apply_kernelINS1_18TensorListMetadataILi2EEENS1_11CopyFunctorIN3c1015Float8_e5m2fnuzENS6_7complexIdEELi2ELi1ELi1EEEJNS0_4CopyIS7_S9_EEEEEvT_T0_DpT1_)
        .other          _ZN2at6native55_GLOBAL__N__de093ff9_22_ForeachBinaryOpList_cu_a911ec4325multi_tensor_apply_kernelINS1_18TensorListMetadataILi2EEENS1_11CopyFunctorIN3c1015Float8_e5m2fnuzENS6_7complexIdEELi2ELi1ELi1EEEJNS0_4CopyIS7_S9_EEEEEvT_T0_DpT1_,@"STO_CUDA_ENTRY STV_DEFAULT"
_ZN2at6native55_GLOBAL__N__de093ff9_22_ForeachBinaryOpList_cu_a911ec4325multi_tensor_apply_kernelINS1_18TensorListMetadataILi2EEENS1_11CopyFunctorIN3c1015Float8_e5m2fnuzENS6_7complexIdEELi2ELi1ELi1EEEJNS0_4CopyIS7_S9_EEEEEvT_T0_DpT1_:
        /* <DEDUP_REMOVED lines=30> */
[----:B------:R-:W-:Y:S01]  /*01e0*/  CS2R R4, SRZ ;  /* 0x0000000000047805 */ /* 0x000fe2000001ff00 */
[----:B------:R-:W-:Y:S01]  /*01f0*/  CS2R R14, SRZ ;  /* 0x00000000000e7805 */ /* 0x000fe2000001ff00 */
[----:B------:R-:W-:Y:S01]  /*0200*/  CS2R R12, SRZ ;  /* 0x00000000000c7805 */ /* 0x000fe2000001ff00 */
[----:B------:R-:W-:Y:S01]  /*0210*/  CS2R R10, SRZ ;  /* 0x00000000000a7805 */ /* 0x000fe2000001ff00 */
[----:B------:R-:W-:Y:S02]  /*0220*/  CS2R R8, SRZ ;  /* 0x0000000000087805 */ /* 0x000fe4000001ff00 */
.L_x_241:
[----:B0-----:R-:W-:Y:S01]  /*0230*/  IADD3 R16, P1, R0, R4, RZ ;  /* 0x0000000400107210 */ /* 0x001fe20007f3e0ff */
[----:B------:R-:W-:-:S03]  /*0240*/  IMAD R7, R2, 0x3, RZ ;  /* 0x0000000302077824 */ /* 0x000fc600078e02ff */
[C---:B------:R-:W-:Y:S01]  /*0250*/  ISETP.GE.U32.AND P0, PT, R16.reuse, 0x10000, PT ;  /* 0x000100001000780c */ /* 0x040fe20003f06070 */
[----:B------:R-:W-:Y:S01]  /*0260*/  IMAD.X R17, RZ, RZ, R5, P1 ;  /* 0x000000ffff117224 */ /* 0x000fe200008e0605 */
[----:B------:R-:W-:-:S04]  /*0270*/  ISETP.LT.U32.AND P1, PT, R16, UR12, PT ;  /* 0x0000000c10007c0c */ /* 0x000fc8000bf21070 */
[----:B------:R-:W-:-:S04]  /*0280*/  ISETP.GE.U32.AND.EX P0, PT, R17, RZ, PT, P0 ;  /* 0x000000ff1100720c */ /* 0x000fc80003f06100 */
[----:B------:R-:W-:-:S13]  /*0290*/  ISETP.LT.AND.EX P0, PT, R17, UR6, !P0, P1 ;  /* 0x0000000611007c0c */ /* 0x000fda000c701310 */
[----:B-1----:R-:W-:-:S04]  /*02a0*/  @P0 LEA R18, P1, R16, UR4, 0x4 ;  /* 0x0000000410120c11 */ /* 0x002fc8000f8220ff */
[C---:B------:R-:W-:Y:S02]  /*02b0*/  @P0 LEA.HI.X R19, R16.reuse, UR5, R17, 0x4, P1 ;  /* 0x0000000510130c11 */ /* 0x040fe400088f2411 */
[----:B------:R-:W-:-:S03]  /*02c0*/  IADD3 R20, P1, R16, c[0x0][0x0], RZ ;  /* 0x0000000010147a10 */ /* 0x000fc60007f3e0ff */
[----:B------:R0:W2:Y:S01]  /*02d0*/  @P0 LDG.E.64 R8, [R18.64] ;  /* 0x0000000a12080981 */ /* 0x0000a2000c1e1b00 */
[-C--:B------:R-:W-:Y:S01]  /*02e0*/  LEA R23, P5, R2, R16.reuse, 0x1 ;  /* 0x0000001002177211 */ /* 0x080fe200078a08ff */
[--C-:B------:R-:W-:Y:S01]  /*02f0*/  IMAD.X R3, RZ, RZ, R17.reuse, P1 ;  /* 0x000000ffff037224 */ /* 0x100fe200008e0611 */
[----:B------:R-:W-:Y:S02]  /*0300*/  IADD3 R22, P6, R7, R16, RZ ;  /* 0x0000001007167210 */ /* 0x000fe40007fde0ff */
[C---:B------:R-:W-:Y:S01]  /*0310*/  ISETP.GE.U32.AND P4, PT, R20.reuse, 0x10000, PT ;  /* 0x000100001400780c */ /* 0x040fe20003f86070 */
[--C-:B------:R-:W-:Y:S01]  /*0320*/  IMAD.X R6, RZ, RZ, R17.reuse, P5 ;  /* 0x000000ffff067224 */ /* 0x100fe200028e0611 */
[----:B------:R-:W-:Y:S01]  /*0330*/  ISETP.LT.U32.AND P1, PT, R20, UR12, PT ;  /* 0x0000000c14007c0c */ /* 0x000fe2000bf21070 */
[----:B------:R-:W-:Y:S01]  /*0340*/  IMAD.X R7, RZ, RZ, R17, P6 ;  /* 0x000000ffff077224 */ /* 0x000fe200030e0611 */
[----:B------:R-:W-:Y:S02]  /*0350*/  ISETP.GE.U32.AND.EX P4, PT, R3, RZ, PT, P4 ;  /* 0x000000ff0300720c */ /* 0x000fe40003f86140 */
[----:B------:R-:W-:-:S02]  /*0360*/  ISETP.GE.U32.AND P2, PT, R23, 0x10000, PT ;  /* 0x000100001700780c */ /* 0x000fc40003f46070 */
[C---:B------:R-:W-:Y:S02]  /*0370*/  ISETP.GE.U32.AND P3, PT, R22.reuse, 0x10000, PT ;  /* 0x000100001600780c */ /* 0x040fe40003f66070 */
[----:B------:R-:W-:Y:S02]  /*0380*/  ISETP.LT.AND.EX P1, PT, R3, UR6, !P4, P1 ;  /* 0x0000000603007c0c */ /* 0x000fe4000e721310 */
[----:B------:R-:W-:Y:S02]  /*0390*/  ISETP.LT.U32.AND P5, PT, R23, UR12, PT ;  /* 0x0000000c17007c0c */ /* 0x000fe4000bfa1070 */
[----:B------:R-:W-:Y:S02]  /*03a0*/  ISETP.LT.U32.AND P4, PT, R22, UR12, PT ;  /* 0x0000000c16007c0c */ /* 0x000fe4000bf81070 */
[----:B------:R-:W-:Y:S02]  /*03b0*/  ISETP.GE.U32.AND.EX P2, PT, R6, RZ, PT, P2 ;  /* 0x000000ff0600720c */ /* 0x000fe40003f46120 */
[----:B------:R-:W-:-:S02]  /*03c0*/  ISETP.GE.U32.AND.EX P3, PT, R7, RZ, PT, P3 ;  /* 0x000000ff0700720c */ /* 0x000fc40003f66130 */
[----:B------:R-:W-:Y:S02]  /*03d0*/  ISETP.LT.AND.EX P5, PT, R6, UR6, !P2, P5 ;  /* 0x0000000606007c0c */ /* 0x000fe4000d7a1350 */
[----:B------:R-:W-:Y:S02]  /*03e0*/  ISETP.LT.AND.EX P4, PT, R7, UR6, !P3, P4 ;  /* 0x0000000607007c0c */ /* 0x000fe4000df81340 */
[----:B------:R-:W-:-:S04]  /*03f0*/  @P1 LEA R24, P2, R20, UR4, 0x4 ;  /* 0x0000000414181c11 */ /* 0x000fc8000f8420ff */
[----:B------:R-:W-:-:S05]  /*0400*/  @P1 LEA.HI.X R25, R20, UR5, R3, 0x4, P2 ;  /* 0x0000000514191c11 */ /* 0x000fca00090f2403 */
[C---:B------:R-:W-:Y:S01]  /*0410*/  @P5 LEA R26, P2, R23.reuse, UR4, 0x4 ;  /* 0x00000004171a5c11 */ /* 0x040fe2000f8420ff */
[----:B------:R1:W5:Y:S01]  /*0420*/  @P1 LDG.E.64 R10, [R24.64] ;  /* 0x0000000a180a1981 */ /* 0x000362000c1e1b00 */
[C---:B0-----:R-:W-:Y:S02]  /*0430*/  @P4 LEA R18, P3, R22.reuse, UR4, 0x4 ;  /* 0x0000000416124c11 */ /* 0x041fe4000f8620ff */
[----:B------:R-:W-:Y:S02]  /*0440*/  @P5 LEA.HI.X R27, R23, UR5, R6, 0x4, P2 ;  /* 0x00000005171b5c11 */ /* 0x000fe400090f2406 */
[----:B------:R-:W-:-:S03]  /*0450*/  @P4 LEA.HI.X R19, R22, UR5, R7, 0x4, P3 ;  /* 0x0000000516134c11 */ /* 0x000fc600098f2407 */
[----:B------:R0:W5:Y:S04]  /*0460*/  @P5 LDG.E.64 R12, [R26.64] ;  /* 0x0000000a1a0c5981 */ /* 0x000168000c1e1b00 */
[----:B------:R0:W5:Y:S01]  /*0470*/  @P4 LDG.E.64 R14, [R18.64] ;  /* 0x0000000a120e4981 */ /* 0x000162000c1e1b00 */
[----:B------:R-:W-:Y:S02]  /*0480*/  IMAD.MOV.U32 R21, RZ, RZ, 0x80 ;  /* 0x00000080ff157424 */ /* 0x000fe400078e00ff */
[----:B-1----:R-:W-:Y:S01]  /*0490*/  IMAD.MOV.U32 R25, RZ, RZ, 0x80 ;  /* 0x00000080ff197424 */ /* 0x002fe200078e00ff */
[----:B------:R-:W-:Y:S02]  /*04a0*/  BSSY B0, `(.L_x_229) ;  /* 0x0000019000007945 */ /* 0x000fe40003800000 */
[----:B------:R-:W-:-:S02]  /*04b0*/  PRMT R24, R21, 0x7610, R24 ;  /* 0x0000761015187816 */ /* 0x000fc40000000018 */
[----:B------:R-:W-:Y:S01]  /*04c0*/  PRMT R21, R25, 0x7610, R21 ;  /* 0x0000761019157816 */ /* 0x000fe20000000015 */
[----:B--2---:R-:W1:Y:S01]  /*04d0*/  F2F.F32.F64 R28, R8 ;  /* 0x00000008001c7310 */ /* 0x004e620000301000 */
[----:B------:R-:W1:-:S14]  /*04e0*/  DSETP.GEU.AND P2, PT, |R8|, c[0x2][0x8], PT ;  /* 0x008002000800762a */ /* 0x000e5c0003f4e200 */
[----:B-1----:R-:W-:-:S05]  /*04f0*/  @!P2 FMUL R28, R28, 1.175494350822287508e-38 ;  /* 0x008000001c1ca820 */ /* 0x002fca0000400000 */
[----:B------:R-:W-:-:S04]  /*0500*/  LOP3.LUT R29, R28, 0x7fffffff, RZ, 0xc0, !PT ;  /* 0x7fffffff1c1d7812 */ /* 0x000fc800078ec0ff */
        /* <DEDUP_REMOVED lines=14> */
.L_x_231:
[----:B------:R-:W-:-:S04]  /*05f0*/  LOP3.LUT R28, R28, 0x80000000, RZ, 0xc0, !PT ;  /* 0x800000001c1c7812 */ /* 0x000fc800078ec0ff */
[----:B------:R-:W-:-:S04]  /*0600*/  SHF.R.U32.HI R19, RZ, 0x18, R28 ;  /* 0x00000018ff137819 */ /* 0x000fc8000001161c */
[----:B------:R-:W-:-:S04]  /*0610*/  LOP3.LUT R18, R18, R19, RZ, 0xfc, !PT ;  /* 0x0000001312127212 */ /* 0x000fc800078efcff */
[----:B------:R-:W-:Y:S02]  /*0620*/  PRMT R21, R18, 0x7610, R21 ;  /* 0x0000761012157816 */ /* 0x000fe40000000015 */
.L_x_230:
[----:B0-----:R-:W-:Y:S05]  /*0630*/  BSYNC B0 ;  /* 0x0000000000007941 */ /* 0x001fea0003800000 */
.L_x_229:
[----:B-----5:R-:W0:Y:S01]  /*0640*/  F2F.F32.F64 R18, R10 ;  /* 0x0000000a00127310 */ /* 0x020e220000301000 */
[----:B------:R-:W0:Y:S01]  /*0650*/  DSETP.GEU.AND P2, PT, |R10|, c[0x2][0x8], PT ;  /* 0x008002000a00762a */ /* 0x000e220003f4e200 */
[----:B------:R-:W-:-:S13]  /*0660*/  BSSY B0, `(.L_x_232) ;  /* 0x0000014000007945 */ /* 0x000fda0003800000 */
[----:B0-----:R-:W-:-:S05]  /*0670*/  @!P2 FMUL R18, R18, 1.175494350822287508e-38 ;  /* 0x008000001212a820 */ /* 0x001fca0000400000 */
        /* <DEDUP_REMOVED lines=14> */
.L_x_234:
[----:B------:R-:W-:-:S04]  /*0760*/  LOP3.LUT R18, R18, 0x80000000, RZ, 0xc0, !PT ;  /* 0x8000000012127812 */ /* 0x000fc800078ec0ff */
[----:B------:R-:W-:-:S04]  /*0770*/  SHF.R.U32.HI R18, RZ, 0x18, R18 ;  /* 0x00000018ff127819 */ /* 0x000fc80000011612 */
[----:B------:R-:W-:-:S04]  /*0780*/  LOP3.LUT R18, R19, R18, RZ, 0xfc, !PT ;  /* 0x0000001213127212 */ /* 0x000fc800078efcff */
[----:B------:R-:W-:Y:S02]  /*0790*/  PRMT R24, R18, 0x7610, R24 ;  /* 0x0000761012187816 */ /* 0x000fe40000000018 */
.L_x_233:
[----:B------:R-:W-:Y:S05]  /*07a0*/  BSYNC B0 ;  /* 0x0000000000007941 */ /* 0x000fea0003800000 */
.L_x_232:
[----:B------:R-:W0:Y:S01]  /*07b0*/  F2F.F32.F64 R18, R12 ;  /* 0x0000000c00127310 */ /* 0x000e220000301000 */
[----:B------:R-:W0:Y:S01]  /*07c0*/  DSETP.GEU.AND P2, PT, |R12|, c[0x2][0x8], PT ;  /* 0x008002000c00762a */ /* 0x000e220003f4e200 */
[----:B------:R-:W-:Y:S01]  /*07d0*/  BSSY B0, `(.L_x_235) ;  /* 0x0000016000007945 */ /* 0x000fe20003800000 */
[----:B------:R-:W-:Y:S02]  /*07e0*/  IMAD.MOV.U32 R25, RZ, RZ, 0x80 ;  /* 0x00000080ff197424 */ /* 0x000fe400078e00ff */
[----:B------:R-:W-:-:S10]  /*07f0*/  IMAD.MOV.U32 R26, RZ, RZ, 0x80 ;  /* 0x00000080ff1a7424 */ /* 0x000fd400078e00ff */
        /* <DEDUP_REMOVED lines=16> */
.L_x_237:
[----:B------:R-:W-:-:S04]  /*0900*/  LOP3.LUT R18, R18, 0x80000000, RZ, 0xc0, !PT ;  /* 0x8000000012127812 */ /* 0x000fc800078ec0ff */
[----:B------:R-:W-:-:S04]  /*0910*/  SHF.R.U32.HI R19, RZ, 0x18, R18 ;  /* 0x00000018ff137819 */ /* 0x000fc80000011612 */
[----:B------:R-:W-:Y:S02]  /*0920*/  LOP3.LUT R26, R26, R19, RZ, 0xfc, !PT ;  /* 0x000000131a1a7212 */ /* 0x000fe400078efcff */
.L_x_236:
[----:B------:R-:W-:Y:S05]  /*0930*/  BSYNC B0 ;  /* 0x0000000000007941 */ /* 0x000fea0003800000 */
.L_x_235:
[----:B------:R-:W0:Y:S01]  /*0940*/  F2F.F32.F64 R18, R14 ;  /* 0x0000000e00127310 */ /* 0x000e220000301000 */
        /* <DEDUP_REMOVED lines=18> */
.L_x_240:
[----:B------:R-:W-:-:S04]  /*0a70*/  LOP3.LUT R18, R18, 0x80000000, RZ, 0xc0, !PT ;  /* 0x8000000012127812 */ /* 0x000fc800078ec0ff */
[----:B------:R-:W-:-:S04]  /*0a80*/  SHF.R.U32.HI R18, RZ, 0x18, R18 ;  /* 0x00000018ff127819 */ /* 0x000fc80000011612 */
[----:B------:R-:W-:Y:S02]  /*0a90*/  LOP3.LUT R25, R25, R18, RZ, 0xfc, !PT ;  /* 0x0000001219197212 */ /* 0x000fe400078efcff */
.L_x_239:
[----:B------:R-:W-:Y:S05]  /*0aa0*/  BSYNC B0 ;  /* 0x0000000000007941 */ /* 0x000fea0003800000 */
.L_x_238:
[----:B------:R-:W-:Y:S02]  /*0ab0*/  @P0 IADD3 R16, P3, R16, UR13, RZ ;  /* 0x0000000d10100c10 */ /* 0x000fe4000ff7e0ff */
[----:B------:R-:W-:Y:S02]  /*0ac0*/  @P1 IADD3 R18, P2, R20, UR13, RZ ;  /* 0x0000000d14121c10 */ /* 0x000fe4000ff5e0ff */
[----:B------:R-:W-:Y:S02]  /*0ad0*/  @P0 IADD3.X R17, R17, UR8, RZ, P3, !PT ;  /* 0x0000000811110c10 */ /* 0x000fe40009ffe4ff */
[----:B------:R-:W-:Y:S02]  /*0ae0*/  @P5 IADD3 R20, P3, R23, UR13, RZ ;  /* 0x0000000d17145c10 */ /* 0x000fe4000ff7e0ff */
[----:B------:R-:W-:Y:S01]  /*0af0*/  @P4 IADD3 R22, P6, R22, UR13, RZ ;  /* 0x0000000d16164c10 */ /* 0x000fe2000ffde0ff */
[----:B------:R0:W-:Y:S01]  /*0b00*/  @P0 STG.E.U8 [R16.64], R21 ;  /* 0x0000001510000986 */ /* 0x0001e2000c10110a */
[----:B------:R-:W-:Y:S01]  /*0b10*/  @P1 IADD3.X R19, R3, UR8, RZ, P2, !PT ;  /* 0x0000000803131c10 */ /* 0x000fe200097fe4ff */
[----:B------:R-:W-:Y:S01]  /*0b20*/  IMAD.MOV.U32 R3, RZ, RZ, c[0x0][0x0] ;  /* 0x00000000ff037624 */ /* 0x000fe200078e00ff */
[----:B------:R-:W-:-:S03]  /*0b30*/  @P4 IADD3.X R23, R7, UR8, RZ, P6, !PT ;  /* 0x0000000807174c10 */ /* 0x000fc6000b7fe4ff */
[----:B------:R-:W-:Y:S01]  /*0b40*/  IMAD.WIDE.U32 R4, R3, 0x4, R4 ;  /* 0x0000000403047825 */ /* 0x000fe200078e0004 */
[----:B------:R1:W-:Y:S04]  /*0b50*/  @P1 STG.E.U8 [R18.64], R24 ;  /* 0x0000001812001986 */ /* 0x0003e8000c10110a */
[----:B------:R-:W-:Y:S02]  /*0b60*/  ISETP.GE.U32.AND P0, PT, R4, 0x10000, PT ;  /* 0x000100000400780c */ /* 0x000fe40003f06070 */
[----:B0-----:R-:W-:Y:S02]  /*0b70*/  @P5 IADD3.X R21, R6, UR8, RZ, P3, !PT ;  /* 0x0000000806155c10 */ /* 0x001fe40009ffe4ff */
[----:B------:R-:W-:Y:S02]  /*0b80*/  ISETP.LT.U32.AND P1, PT, R4, UR12, PT ;  /* 0x0000000c04007c0c */ /* 0x000fe4000bf21070 */
[C---:B------:R-:W-:Y:S01]  /*0b90*/  ISETP.GE.U32.AND.EX P0, PT, R5.reuse, RZ, PT, P0 ;  /* 0x000000ff0500720c */ /* 0x040fe20003f06100 */
[----:B------:R1:W-:Y:S01]  /*0ba0*/  @P5 STG.E.U8 [R20.64], R26 ;  /* 0x0000001a14005986 */ /* 0x0003e2000c10110a */
[----:B------:R-:W-:-:S03]  /*0bb0*/  ISETP.LT.AND.EX P1, PT, R5, UR6, PT, P1 ;  /* 0x0000000605007c0c */ /* 0x000fc6000bf21310 */
[----:B------:R1:W-:Y:S10]  /*0bc0*/  @P4 STG.E.U8 [R22.64], R25 ;  /* 0x0000001916004986 */ /* 0x0003f4000c10110a */
[----:B------:R-:W-:Y:S05]  /*0bd0*/  @!P0 BRA P1, `(.L_x_241) ;  /* 0xfffff65000008947 */ /* 0x000fea000083ffff */
[----:B------:R-:W-:Y:S05]  /*0be0*/  EXIT ;  /* 0x000000000000794d */ /* 0x000fea0003800000 */
.L_x_228:
[----:B------:R-:W0:Y:S02]  /*0bf0*/  S2R R9, SR_TID.X ;  /* 0x0000000000097919 */ /* 0x000e240000002100 */
[----:B0-----:R-:W-:-:S05]  /*0c00*/  IMAD.WIDE.U32 R2, R9, 0x4, RZ ;  /* 0x0000000409027825 */ /* 0x001fca00078e00ff */
[----:B------:R-:W-:-:S04]  /*0c10*/  ISETP.GE.U32.AND P0, PT, R2, UR12, PT ;  /* 0x0000000c02007c0c */ /* 0x000fc8000bf06070 */
[----:B------:R-:W-:-:S04]  /*0c20*/  ISETP.GE.AND.EX P0, PT, R3, UR6, PT, P0 ;  /* 0x0000000603007c0c */ /* 0x000fc8000bf06300 */
[----:B------:R-:W-:-:S13]  /*0c30*/  ISETP.GT.U32.OR P0, PT, R9, 0x3fff, P0 ;  /* 0x00003fff0900780c */ /* 0x000fda0000704470 */
[----:B------:R-:W-:Y:S05]  /*0c40*/  @P0 EXIT ;  /* 0x000000000000094d */ /* 0x000fea0003800000 */
[----:B------:R-:W-:Y:S02]  /*0c50*/  IMAD.MOV.U32 R0, RZ, RZ, RZ ;  /* 0x000000ffff007224 */ /* 0x000fe400078e00ff */
.L_x_254:
[----:B------:R-:W-:-:S04]  /*0c60*/  LEA R12, P0, R9, UR4, 0x6 ;  /* 0x00000004090c7c11 */ /* 0x000fc8000f8030ff */
[----:B------:R-:W-:-:S05]  /*0c70*/  LEA.HI.X R13, R9, UR5, R0, 0x6, P0 ;  /* 0x00000005090d7c11 */ /* 0x000fca00080f3400 */
[----:B------:R-:W2:Y:S04]  /*0c80*/  LDG.E.64 R14, [R12.64] ;  /* 0x0000000a0c0e7981 */ /* 0x000ea8000c1e1b00 */
[----:B------:R0:W5:Y:S04]  /*0c90*/  LDG.E.64 R2, [R12.64+0x10] ;  /* 0x0000100a0c027981 */ /* 0x000168000c1e1b00 */
[----:B------:R0:W5:Y:S04]  /*0ca0*/  LDG.E.64 R4, [R12.64+0x20] ;  /* 0x0000200a0c047981 */ /* 0x000168000c1e1b00 */
[----:B------:R0:W5:Y:S01]  /*0cb0*/  LDG.E.64 R6, [R12.64+0x30] ;  /* 0x0000300a0c067981 */ /* 0x000162000c1e1b00 */
[----:B------:R-:W-:Y:S01]  /*0cc0*/  BSSY B0, `(.L_x_242) ;  /* 0x0000017000007945 */ /* 0x000fe20003800000 */
[----:B------:R-:W-:-:S02]  /*0cd0*/  IMAD.MOV.U32 R8, RZ, RZ, 0x80 ;  /* 0x00000080ff087424 */ /* 0x000fc400078e00ff */
[----:B------:R-:W-:Y:S01]  /*0ce0*/  IMAD.MOV.U32 R11, RZ, RZ, 0x80 ;  /* 0x00000080ff0b7424 */ /* 0x000fe200078e00ff */
        /* <DEDUP_REMOVED lines=17> */
.L_x_244:
[----:B------:R-:W-:-:S04]  /*0e00*/  LOP3.LUT R10, R10, 0x80000000, RZ, 0xc0, !PT ;  /* 0x800000000a0a7812 */ /* 0x000fc800078ec0ff */
[----:B------:R-:W-:-:S04]  /*0e10*/  SHF.R.U32.HI R11, RZ, 0x18, R10 ;  /* 0x00000018ff0b7819 */ /* 0x000fc8000001160a */
[----:B------:R-:W-:Y:S02]  /*0e20*/  LOP3.LUT R11, R12, R11, RZ, 0xfc, !PT ;  /* 0x0000000b0c0b7212 */ /* 0x000fe400078efcff */
.L_x_243:
[----:B0-----:R-:W-:Y:S05]  /*0e30*/  BSYNC B0 ;  /* 0x0000000000007941 */ /* 0x001fea0003800000 */
.L_x_242:
        /* <DEDUP_REMOVED lines=18> */
.L_x_247:
[----:B------:R-:W-:-:S04]  /*0f60*/  LOP3.LUT R10, R10, 0x80000000, RZ, 0xc0, !PT ;  /* 0x800000000a0a7812 */ /* 0x000fc800078ec0ff */
[----:B------:R-:W-:-:S04]  /*0f70*/  SHF.R.U32.HI R3, RZ, 0x18, R10 ;  /* 0x00000018ff037819 */ /* 0x000fc8000001160a */
[----:B------:R-:W-:-:S04]  /*0f80*/  LOP3.LUT R2, R2, R3, RZ, 0xfc, !PT ;  /* 0x0000000302027212 */ /* 0x000fc800078efcff */
[----:B------:R-:W-:Y:S02]  /*0f90*/  PRMT R8, R2, 0x7610, R8 ;  /* 0x0000761002087816 */ /* 0x000fe40000000008 */
.L_x_246:
[----:B------:R-:W-:Y:S05]  /*0fa0*/  BSYNC B0 ;  /* 0x0000000000007941 */ /* 0x000fea0003800000 */
.L_x_245:
        /* <DEDUP_REMOVED lines=20> */
.L_x_250:
[----:B------:R-:W-:-:S04]  /*10f0*/  LOP3.LUT R2, R2, 0x80000000, RZ, 0xc0, !PT ;  /* 0x8000000002027812 */ /* 0x000fc800078ec0ff */
[----:B------:R-:W-:-:S04]  /*1100*/  SHF.R.U32.HI R3, RZ, 0x18, R2 ;  /* 0x00000018ff037819 */ /* 0x000fc80000011602 */
[----:B------:R-:W-:Y:S02]  /*1110*/  LOP3.LUT R3, R4, R3, RZ, 0xfc, !PT ;  /* 0x0000000304037212 */ /* 0x000fe400078efcff */
.L_x_249:
[----:B------:R-:W-:Y:S05]  /*1120*/  BSYNC B0 ;  /* 0x0000000000007941 */ /* 0x000fea0003800000 */
.L_x_248:
        /* <DEDUP_REMOVED lines=18> */
.L_x_253:
[----:B------:R-:W-:-:S04]  /*1250*/  LOP3.LUT R2, R2, 0x80000000, RZ, 0xc0, !PT ;  /* 0x8000000002027812 */ /* 0x000fc800078ec0ff */
[----:B------:R-:W-:-:S04]  /*1260*/  SHF.R.U32.HI R5, RZ, 0x18, R2 ;  /* 0x00000018ff057819 */ /* 0x000fc80000011602 */
[----:B------:R-:W-:-:S04]  /*1270*/  LOP3.LUT R4, R4, R5, RZ, 0xfc, !PT ;  /* 0x0000000504047212 */ /* 0x000fc800078efcff */
[----:B------:R-:W-:Y:S02]  /*1280*/  PRMT R10, R4, 0x7610, R10 ;  /* 0x00007610040a7816 */ /* 0x000fe4000000000a */
.L_x_252:
[----:B------:R-:W-:Y:S05]  /*1290*/  BSYNC B0 ;  /* 0x0000000000007941 */ /* 0x000fea0003800000 */
.L_x_251:
[----:B------:R-:W-:Y:S02]  /*12a0*/  PRMT R8, R8, 0x7604, R11 ;  /* 0x0000760408087816 */ /* 0x000fe4000000000b */
[----:B------:R-:W-:Y:S02]  /*12b0*/  LEA R2, P0, R9, UR13, 0x2 ;  /* 0x0000000d09027c11 */ /* 0x000fe4000f8010ff */
[----:B------:R-:W-:Y:S02]  /*12c0*/  PRMT R5, R3, 0x7054, R8 ;  /* 0x0000705403057816 */ /* 0x000fe40000000008 */
[C---:B------:R-:W-:Y:S02]  /*12d0*/  LEA.HI.X R3, R9.reuse, UR8, R0, 0x2, P0 ;  /* 0x0000000809037c11 */ /* 0x040fe400080f1400 */
        /* <DEDUP_REMOVED lines=12> */
.L_x_255:
        /* <DEDUP_REMOVED lines=14> */
.L_x_7769:


//--------------------- .text._ZN2at6native55_GLOBAL__N__de093ff9_22_ForeachBinaryOpList_cu_a911ec4325multi_tensor_apply_kernelINS1_18TensorListMetadataILi2EEENS1_11CopyFunctorIN3c1015Float8_e5m2fnuzEfLi2ELi1ELi1EEEJNS0_4CopyIS7_fEEEEEvT_T0_DpT1_ --------------------------
	.section	.text._ZN2at6native55_GLOBAL__N__de093ff9_22_ForeachBinaryOpList_cu_a911ec4325multi_tensor_apply_kernelINS1_18TensorListMetadataILi2EEENS1_11CopyFunctorIN3c1015Float8_e5m2fnuzEfLi2ELi1ELi1EEEJNS0_4CopyIS7_fEEEEEvT_T0_DpT1_,"ax",@progbits
	.sectioninfo	@"SHI_REGISTERS=29"
	.align	128
.text._ZN2at6native55_GLOBAL__N__de093ff9_22_ForeachBinaryOpList_cu_a911ec4325multi_tensor_apply_kernelINS1_18TensorListMetadataILi2EEENS1_11CopyFunctorIN3c1015Float8_e5m2fnuzEfLi2ELi1ELi1EEEJNS0_4CopyIS7_fEEEEEvT_T0_DpT1_:
        .type           _ZN2at6native55_GLOBAL__N__de093ff9_22_ForeachBinaryOpList_cu_a911ec4325multi_tensor_apply_kernelINS1_18TensorListMetadataILi2EEENS1_11CopyFunctorIN3c1015Float8_e5m2fnuzEfLi2ELi1ELi1EEEJNS0_4CopyIS7_fEEEEEvT_T0_DpT1_,@function
        .size           _ZN2at6native55_GLOBAL__N__de093ff9_22_ForeachBinaryOpList_cu_a911ec4325multi_tensor_apply_kernelINS1_18TensorListMetadataILi2EEENS1_11CopyFunctorIN3c1015Float8_e5m2fnuzEfLi2ELi1ELi1EEEJNS0_4CopyIS7_fEEEEEvT_T0_DpT1_,(.L_x_7770 - _ZN2at6native55_GLOBAL__N__de093ff9_22_ForeachBinaryOpList_cu_a911ec4325multi_tensor_apply_kernelINS1_18TensorListMetadataILi2EEENS1_11CopyFunctorIN3c1015Float8_e5m2fnuzEfLi2ELi1ELi1EEEJNS0_4CopyIS7_fEEEEEvT_T0_DpT1_)
        .other          _ZN2at6native55_GLOBAL__N__de093ff9_22_ForeachBinaryOpList_cu_a911ec4325multi_tensor_apply_kernelINS1_18TensorListMetadataILi2EEENS1_11CopyFunctorIN3c1015Float8_e5m2fnuzEfLi2ELi1ELi1EEEJNS0_4CopyIS7_fEEEEEvT_T0_DpT1_,@"STO_CUDA_ENTRY STV_DEFAULT"
_ZN2at6native55_GLOBAL__N__de093ff9_22_ForeachBinaryOpList_cu_a911ec4325multi_tensor_apply_kernelINS1_18TensorListMetadataILi2EEENS1_11CopyFunctorIN3c1015Float8_e5m2fnuzEfLi2ELi1ELi1EEEJNS0_4CopyIS7_fEEEEEvT_T0_DpT1_:
        /* <DEDUP_REMOVED lines=29> */
[----:B------:R-:W-:-:S06]  /*01d0*/  CS2R R10, SRZ ;  /* 0x00000000000a7805 */ /* 0x000fcc000001ff00 */
.L_x_269:
        /* <DEDUP_REMOVED lines=56> */
.L_x_259:
[----:B------:R-:W-:-:S04]  /*0560*/  LOP3.LUT R3, R15, 0x80000000, RZ, 0xc0, !PT ;  /* 0x800000000f037812 */ /* 0x000fc800078ec0ff */
[----:B------:R-:W-:-:S04]  /*0570*/  SHF.R.U32.HI R3, RZ, 0x18, R3 ;  /* 0x00000018ff037819 */ /* 0x000fc80000011603 */
[----:B------:R-:W-:-:S04]  /*0580*/  LOP3.LUT R2, R2, R3, RZ, 0xfc, !PT ;  /* 0x0000000302027212 */ /* 0x000fc800078efcff */
[----:B------:R-:W-:Y:S02]  /*0590*/  PRMT R7, R2, 0x7610, R7 ;  /* 0x0000761002077816 */ /* 0x000fe40000000007 */
.L_x_258:
[----:B-1----:R-:W-:Y:S05]  /*05a0*/  BSYNC B0 ;  /* 0x0000000000007941 */ /* 0x002fea0003800000 */
.L_x_257:
        /* <DEDUP_REMOVED lines=15> */
.L_x_262:
[----:B------:R-:W-:-:S04]  /*06a0*/  LOP3.LUT R3, R16, 0x80000000, RZ, 0xc0, !PT ;  /* 0x8000000010037812 */ /* 0x000fc800078ec0ff */
[----:B------:R-:W-:-:S04]  /*06b0*/  SHF.R.U32.HI R3, RZ, 0x18, R3 ;  /* 0x00000018ff037819 */ /* 0x000fc80000011603 */
[----:B------:R-:W-:-:S04]  /*06c0*/  LOP3.LUT R2, R2, R3, RZ, 0xfc, !PT ;  /* 0x0000000302027212 */ /* 0x000fc800078efcff */
[----:B------:R-:W-:Y:S02]  /*06d0*/  PRMT R24, R2, 0x7610, R24 ;  /* 0x0000761002187816 */ /* 0x000fe40000000018 */
.L_x_261:
[----:B------:R-:W-:Y:S05]  /*06e0*/  BSYNC B0 ;  /* 0x0000000000007941 */ /* 0x000fea0003800000 */
.L_x_260:
        /* <DEDUP_REMOVED lines=17> */
.L_x_265:
[----:B------:R-:W-:-:S04]  /*0800*/  LOP3.LUT R3, R17, 0x80000000, RZ, 0xc0, !PT ;  /* 0x8000000011037812 */ /* 0x000fc800078ec0ff */
[----:B------:R-:W-:-:S04]  /*0810*/  SHF.R.U32.HI R3, RZ, 0x18, R3 ;  /* 0x00000018ff037819 */ /* 0x000fc80000011603 */
[----:B------:R-:W-:-:S04]  /*0820*/  LOP3.LUT R2, R2, R3, RZ, 0xfc, !PT ;  /* 0x0000000302027212 */ /* 0x000fc800078efcff */
[----:B------:R-:W-:Y:S02]  /*0830*/  PRMT R21, R2, 0x7610, R21 ;  /* 0x0000761002157816 */ /* 0x000fe40000000015 */
.L_x_264:
[----:B------:R-:W-:Y:S05]  /*0840*/  BSYNC B0 ;  /* 0x0000000000007941 */ /* 0x000fea0003800000 */
.L_x_263:
        /* <DEDUP_REMOVED lines=15> */
.L_x_268:
[----:B------:R-:W-:-:S04]  /*0940*/  LOP3.LUT R3, R18, 0x80000000, RZ, 0xc0, !PT ;  /* 0x8000000012037812 */ /* 0x000fc800078ec0ff */
[----:B------:R-:W-:-:S04]  /*0950*/  SHF.R.U32.HI R3, RZ, 0x18, R3 ;  /* 0x00000018ff037819 */ /* 0x000fc80000011603 */
[----:B------:R-:W-:-:S04]  /*0960*/  LOP3.LUT R2, R2, R3, RZ, 0xfc, !PT ;  /* 0x0000000302027212 */ /* 0x000fc800078efcff */
[----:B------:R-:W-:Y:S02]  /*0970*/  PRMT R20, R2, 0x7610, R20 ;  /* 0x0000761002147816 */ /* 0x000fe40000000014 */
.L_x_267:
[----:B------:R-:W-:Y:S05]  /*0980*/  BSYNC B0 ;  /* 0x0000000000007941 */ /* 0x000fea0003800000 */
.L_x_266:
        /* <DEDUP_REMOVED lines=19> */
.L_x_256:
[----:B------:R-:W0:Y:S02]  /*0ac0*/  S2R R0, SR_TID.X ;  /* 0x0000000000007919 */ /* 0x000e240000002100 */
[----:B0-----:R-:W-:-:S05]  /*0ad0*/  IMAD.WIDE.U32 R2, R0, 0x4, RZ ;  /* 0x0000000400027825 */ /* 0x001fca00078e00ff */
[----:B------:R-:W-:-:S04]  /*0ae0*/  ISETP.GE.U32.AND P0, PT, R2, UR12, PT ;  /* 0x0000000c02007c0c */ /* 0x000fc8000bf06070 */
[----:B------:R-:W-:-:S04]  /*0af0*/  ISETP.GE.AND.EX P0, PT, R3, UR6, PT, P0 ;  /* 0x0000000603007c0c */ /* 0x000fc8000bf06300 */
[----:B------:R-:W-:-:S13]  /*0b00*/  ISETP.GT.U32.OR P0, PT, R0, 0x3fff, P0 ;  /* 0x00003fff0000780c */ /* 0x000fda0000704470 */
[----:B------:R-:W-:Y:S05]  /*0b10*/  @P0 EXIT ;  /* 0x000000000000094d */ /* 0x000fea0003800000 */
[----:B------:R-:W-:Y:S02]  /*0b20*/  IMAD.MOV.U32 R3, RZ, RZ, RZ ;  /* 0x000000ffff037224 */ /* 0x000fe400078e00ff */
.L_x_282:
[----:B------:R-:W-:-:S04]  /*0b30*/  LEA R4, P0, R0, UR4, 0x4 ;  /* 0x0000000400047c11 */ /* 0x000fc8000f8020ff */
[----:B------:R-:W-:-:S06]  /*0b40*/  LEA.HI.X R5, R0, UR5, R3, 0x4, P0 ;  /* 0x0000000500057c11 */ /* 0x000fcc00080f2403 */
[----:B------:R-:W2:Y:S01]  /*0b50*/  LDG.E.128 R4, [R4.64] ;  /* 0x0000000a04047981 */ /* 0x000ea2000c1e1d00 */
[----:B------:R-:W-:Y:S01]  /*0b60*/  BSSY B0, `(.L_x_270) ;  /* 0x0000014000007945 */ /* 0x000fe20003800000 */
[----:B------:R-:W-:Y:S02]  /*0b70*/  IMAD.MOV.U32 R2, RZ, RZ, 0x80 ;  /* 0x00000080ff027424 */ /* 0x000fe400078e00ff */
[----:B------:R-:W-:Y:S01]  /*0b80*/  IMAD.MOV.U32 R9, RZ, RZ, 0x80 ;  /* 0x00000080ff097424 */ /* 0x000fe200078e00ff */
[----:B--2---:R-:W-:-:S04]  /*0b90*/  LOP3.LUT R10, R4, 0x7fffffff, RZ, 0xc0, !PT ;  /* 0x7fffffff040a7812 */ /* 0x004fc800078ec0ff */
        /* <DEDUP_REMOVED lines=13> */
.L_x_272:
[----:B------:R-:W-:-:S04]  /*0c70*/  LOP3.LUT R4, R4, 0x80000000, RZ, 0xc0, !PT ;  /* 0x8000000004047812 */ /* 0x000fc800078ec0ff */
[----:B------:R-:W-:-:S04]  /*0c80*/  SHF.R.U32.HI R9, RZ, 0x18, R4 ;  /* 0x00000018ff097819 */ /* 0x000fc80000011604 */
[----:B------:R-:W-:Y:S02]  /*0c90*/  LOP3.LUT R9, R8, R9, RZ, 0xfc, !PT ;  /* 0x0000000908097212 */ /* 0x000fe400078efcff */
.L_x_271:
[----:B------:R-:W-:Y:S05]  /*0ca0*/  BSYNC B0 ;  /* 0x0000000000007941 */ /* 0x000fea0003800000 */
.L_x_270:
        /* <DEDUP_REMOVED lines=15> */
.L_x_275:
[----:B------:R-:W-:-:S04]  /*0da0*/  LOP3.LUT R5, R5, 0x80000000, RZ, 0xc0, !PT ;  /* 0x8000000005057812 */ /* 0x000fc800078ec0ff */
[----:B------:R-:W-:-:S04]  /*0db0*/  SHF.R.U32.HI R5, RZ, 0x18, R5 ;  /* 0x00000018ff057819 */ /* 0x000fc80000011605 */
[----:B------:R-:W-:-:S04]  /*0dc0*/  LOP3.LUT R4, R4, R5, RZ, 0xfc, !PT ;  /* 0x0000000504047212 */ /* 0x000fc800078efcff */
[----:B------:R-:W-:Y:S02]  /*0dd0*/  PRMT R2, R4, 0x7610, R2 ;  /* 0x0000761004027816 */ /* 0x000fe40000000002 */
.L_x_274:
[----:B------:R-:W-:Y:S05]  /*0de0*/  BSYNC B0 ;  /* 0x0000000000007941 */ /* 0x000fea0003800000 */
.L_x_273:
        /* <DEDUP_REMOVED lines=17> */
.L_x_278:
[----:B------:R-:W-:-:S04]  /*0f00*/  LOP3.LUT R6, R6, 0x80000000, RZ, 0xc0, !PT ;  /* 0x8000000006067812 */ /* 0x000fc800078ec0ff */
[----:B------:R-:W-:-:S04]  /*0f10*/  SHF.R.U32.HI R5, RZ, 0x18, R6 ;  /* 0x00000018ff057819 */ /* 0x000fc80000011606 */
[----:B------:R-:W-:Y:S02]  /*0f20*/  LOP3.LUT R5, R4, R5, RZ, 0xfc, !PT ;  /* 0x0000000504057212 */ /* 0x000fe400078efcff */
.L_x_277:
[----:B------:R-:W-:Y:S05]  /*0f30*/  BSYNC B0 ;  /* 0x0000000000007941 */ /* 0x000fea0003800000 */
.L_x_276:
        /* <DEDUP_REMOVED lines=15> */
.L_x_281:
[----:B------:R-:W-:-:S04]  /*1030*/  LOP3.LUT R7, R7, 0x80000000, RZ, 0xc0, !PT ;  /* 0x8000000007077812 */ /* 0x000fc800078ec0ff */
[----:B------:R-:W-:-:S04]  /*1040*/  SHF.R.U32.HI R7, RZ, 0x18, R7 ;  /* 0x00000018ff077819 */ /* 0x000fc80000011607 */
[----:B------:R-:W-:-:S04]  /*1050*/  LOP3.LUT R4, R4, R7, RZ, 0xfc, !PT ;  /* 0x0000000704047212 */ /* 0x000fc800078efcff */
[----:B------:R-:W-:Y:S02]  /*1060*/  PRMT R8, R4, 0x7610, R8 ;  /* 0x0000761004087816 */ /* 0x000fe40000000008 */
.L_x_280:
[----:B------:R-:W-:Y:S05]  /*1070*/  BSYNC B0 ;  /* 0x0000000000007941 */ /* 0x000fea0003800000 */
.L_x_279:
[----:B------:R-:W-:Y:S02]  /*1080*/  PRMT R2, R2, 0x7604, R9 ;  /* 0x0000760402027816 */ /* 0x000fe40000000009 */
[C---:B------:R-:W-:Y:S02]  /*1090*/  LEA R4, P0, R0.reuse, UR13, 0x2 ;  /* 0x0000000d00047c11 */ /* 0x040fe4000f8010ff */
        /* <DEDUP_REMOVED lines=14> */
.L_x_283:
        /* <DEDUP_REMOVED lines=16> */
.L_x_7770:


//--------------------- .text._ZN2at6native55_GLOBAL__N__de093ff9_22_ForeachBinaryOpList_cu_a911ec4325multi_tensor_apply_kernelINS1_18TensorListMetadataILi2EEENS1_11CopyFunctorIN3c1015Float8_e5m2fnuzEdLi2ELi1ELi1EEEJNS0_4CopyIS7_dEEEEEvT_T0_DpT1_ --------------------------
	.section	.text._ZN2at6native55_GLOBAL__N__de093ff9_22_ForeachBinaryOpList_cu_a911ec4325multi_tensor_apply_kernelINS1_18TensorListMetadataILi2EEENS1_11CopyFunctorIN3c1015Float8_e5m2fnuzEdLi2ELi1ELi1EEEJNS0_4CopyIS7_dEEEEEvT_T0_DpT1_,"ax",@progbits
	.sectioninfo	@"SHI_REGISTERS=32"
	.align	128
.text._ZN2at6native55_GLOBAL__N__de093ff9_22_ForeachBinaryOpList_cu_a911ec4325multi_tensor_apply_kernelINS1_18TensorListMetadataILi2EEENS1_11CopyFunctorIN3c1015Float8_e5m2fnuzEdLi2ELi1ELi1EEEJNS0_4CopyIS7_dEEEEEvT_T0_DpT1_:
        .type           _ZN2at6native55_GLOBAL__N__de093ff9_22_ForeachBinaryOpList_cu_a911ec4325multi_tensor_apply_kernelINS1_18TensorListMetadataILi2EEENS1_11CopyFunctorIN3c1015Float8_e5m2fnuzEdLi2ELi1ELi1EEEJNS0_4CopyIS7_dEEEEEvT_T0_DpT1_,@function
        .size           _ZN2at6native55_GLOBAL__N__de093ff9_22_ForeachBinaryOpList_cu_a911ec4325multi_tensor_apply_kernelINS1_18TensorListMetadataILi2EEENS1_11CopyFunctorIN3c1015Float8_e5m2fnuzEdLi2ELi1ELi1EEEJNS0_4CopyIS7_dEEEEEvT_T0_DpT1_,(.L_x_7771 - _ZN2at6native55_GLOBAL__N__de093ff9_22_ForeachBinaryOpList_cu_a911ec4325multi_tensor_apply_kernelINS1_18TensorListMetadataILi2EEENS1_11CopyFunctorIN3c1015Float8_e5m2fnuzEdLi2ELi1ELi1EEEJNS0_4CopyIS7_dEEEEEvT_T0_DpT1_)
        .other          _ZN2at6native55_GLOBAL__N__de093ff9_22_ForeachBinaryOpList_cu_a911ec4325multi_tensor_apply_kernelINS1_18TensorListMetadataILi2EEENS1_11CopyFunctorIN3c1015Float8_e5m2fnuzEdLi2ELi1ELi1EEEJNS0_4CopyIS7_dEEEEEvT_T0_DpT1_,@"STO_CUDA_ENTRY STV_DEFAULT"
_ZN2at6native55_GLOBAL__N__de093ff9_22_ForeachBinaryOpList_cu_a911ec4325multi_tensor_apply_kernelINS1_18TensorListMetadataILi2EEENS1_11CopyFunctorIN3c1015Float8_e5m2fnuzEdLi2ELi1ELi1EEEJNS0_4CopyIS7_dEEEEEvT_T0_DpT1_:
        /* <DEDUP_REMOVED lines=31> */
.L_x_297:
        /* <DEDUP_REMOVED lines=60> */
.L_x_287:
[----:B------:R-:W-:-:S04]  /*05b0*/  LOP3.LUT R28, R28, 0x80000000, RZ, 0xc0, !PT ;  /* 0x800000001c1c7812 */ /* 0x000fc800078ec0ff */
[----:B------:R-:W-:-:S04]  /*05c0*/  SHF.R.U32.HI R19, RZ, 0x18, R28 ;  /* 0x00000018ff137819 */ /* 0x000fc8000001161c */
[----:B------:R-:W-:-:S04]  /*05d0*/  LOP3.LUT R18, R18, R19, RZ, 0xfc, !PT ;  /* 0x0000001312127212 */ /* 0x000fc800078efcff */
[----:B------:R-:W-:Y:S02]  /*05e0*/  PRMT R21, R18, 0x7610, R21 ;  /* 0x0000761012157816 */ /* 0x000fe40000000015 */
.L_x_286:
[----:B0-----:R-:W-:Y:S05]  /*05f0*/  BSYNC B0 ;  /* 0x0000000000007941 */ /* 0x001fea0003800000 */
.L_x_285:
        /* <DEDUP_REMOVED lines=18> */
.L_x_290:
[----:B------:R-:W-:-:S04]  /*0720*/  LOP3.LUT R18, R18, 0x80000000, RZ, 0xc0, !PT ;  /* 0x8000000012127812 */ /* 0x000fc800078ec0ff */
[----:B------:R-:W-:-:S04]  /*0730*/  SHF.R.U32.HI R18, RZ, 0x18, R18 ;  /* 0x00000018ff127819 */ /* 0x000fc80000011612 */
[----:B------:R-:W-:-:S04]  /*0740*/  LOP3.LUT R18, R19, R18, RZ, 0xfc, !PT ;  /* 0x0000001213127212 */ /* 0x000fc800078efcff */
[----:B------:R-:W-:Y:S02]  /*0750*/  PRMT R24, R18, 0x7610, R24 ;  /* 0x0000761012187816 */ /* 0x000fe40000000018 */
.L_x_289:
[----:B------:R-:W-:Y:S05]  /*0760*/  BSYNC B0 ;  /* 0x0000000000007941 */ /* 0x000fea0003800000 */
.L_x_288:
        /* <DEDUP_REMOVED lines=21> */
.L_x_293:
[----:B------:R-:W-:-:S04]  /*08c0*/  LOP3.LUT R18, R18, 0x80000000, RZ, 0xc0, !PT ;  /* 0x8000000012127812 */ /* 0x000fc800078ec0ff */
[----:B------:R-:W-:-:S04]  /*08d0*/  SHF.R.U32.HI R19, RZ, 0x18, R18 ;  /* 0x00000018ff137819 */ /* 0x000fc80000011612 */
[----:B------:R-:W-:Y:S02]  /*08e0*/  LOP3.LUT R26, R26, R19, RZ, 0xfc, !PT ;  /* 0x000000131a1a7212 */ /* 0x000fe400078efcff */
.L_x_292:
[----:B------:R-:W-:Y:S05]  /*08f0*/  BSYNC B0 ;  /* 0x0000000000007941 */ /* 0x000fea0003800000 */
.L_x_291:
        /* <DEDUP_REMOVED lines=19> */
.L_x_296:
[----:B------:R-:W-:-:S04]  /*0a30*/  LOP3.LUT R18, R18, 0x80000000, RZ, 0xc0, !PT ;  /* 0x8000000012127812 */ /* 0x000fc800078ec0ff */
[----:B------:R-:W-:-:S04]  /*0a40*/  SHF.R.U32.HI R18, RZ, 0x18, R18 ;  /* 0x00000018ff127819 */ /* 0x000fc80000011612 */
[----:B------:R-:W-:Y:S02]  /*0a50*/  LOP3.LUT R25, R25, R18, RZ, 0xfc, !PT ;  /* 0x0000001219197212 */ /* 0x000fe400078efcff */
.L_x_295:
[----:B------:R-:W-:Y:S05]  /*0a60*/  BSYNC B0 ;  /* 0x0000000000007941 */ /* 0x000fea0003800000 */
.L_x_294:
        /* <DEDUP_REMOVED lines=20> */
.L_x_284:
[----:B------:R-:W0:Y:S02]  /*0bb0*/  S2R R3, SR_TID.X ;  /* 0x0000000000037919 */ /* 0x000e240000002100 */
[----:B0-----:R-:W-:-:S05]  /*0bc0*/  IMAD.WIDE.U32 R4, R3, 0x4, RZ ;  /* 0x0000000403047825 */ /* 0x001fca00078e00ff */
[----:B------:R-:W-:-:S04]  /*0bd0*/  ISETP.GE.U32.AND P0, PT, R4, UR12, PT ;  /* 0x0000000c04007c0c */ /* 0x000fc8000bf06070 */
[----:B------:R-:W-:-:S04]  /*0be0*/  ISETP.GE.AND.EX P0, PT, R5, UR6, PT, P0 ;  /* 0x0000000605007c0c */ /* 0x000fc8000bf06300 */
[----:B------:R-:W-:-:S13]  /*0bf0*/  ISETP.GT.U32.OR P0, PT, R3, 0x3fff, P0 ;  /* 0x00003fff0300780c */ /* 0x000fda0000704470 */
[----:B------:R-:W-:Y:S05]  /*0c00*/  @P0 EXIT ;  /* 0x000000000000094d */ /* 0x000fea0003800000 */
[----:B------:R-:W-:Y:S02]  /*0c10*/  IMAD.MOV.U32 R0, RZ, RZ, RZ ;  /* 0x000000ffff007224 */ /* 0x000fe400078e00ff */
.L_x_310:
[----:B------:R-:W-:-:S04]  /*0c20*/  LEA R14, P0, R3, UR4, 0x5 ;  /* 0x00000004030e7c11 */ /* 0x000fc8000f8028ff */
[----:B------:R-:W-:-:S05]  /*0c30*/  LEA.HI.X R15, R3, UR5, R0, 0x5, P0 ;  /* 0x00000005030f7c11 */ /* 0x000fca00080f2c00 */
[----:B------:R-:W2:Y:S04]  /*0c40*/  LDG.E.128 R4, [R14.64] ;  /* 0x0000000a0e047981 */ /* 0x000ea8000c1e1d00 */
[----:B------:R0:W5:Y:S01]  /*0c50*/  LDG.E.128 R8, [R14.64+0x10] ;  /* 0x0000100a0e087981 */ /* 0x000162000c1e1d00 */
[----:B------:R-:W-:Y:S01]  /*0c60*/  BSSY B0, `(.L_x_298) ;  /* 0x0000018000007945 */ /* 0x000fe20003800000 */
[----:B------:R-:W-:Y:S02]  /*0c70*/  IMAD.MOV.U32 R2, RZ, RZ, 0x80 ;  /* 0x00000080ff027424 */ /* 0x000fe400078e00ff */
        /* <DEDUP_REMOVED lines=18> */
.L_x_300:
[----:B------:R-:W-:-:S04]  /*0da0*/  LOP3.LUT R12, R12, 0x80000000, RZ, 0xc0, !PT ;  /* 0x800000000c0c7812 */ /* 0x000fc800078ec0ff */
[----:B------:R-:W-:-:S04]  /*0db0*/  SHF.R.U32.HI R5, RZ, 0x18, R12 ;  /* 0x00000018ff057819 */ /* 0x000fc8000001160c */
[----:B------:R-:W-:-:S04]  /*0dc0*/  LOP3.LUT R4, R4, R5, RZ, 0xfc, !PT ;  /* 0x0000000504047212 */ /* 0x000fc800078efcff */
[----:B------:R-:W-:Y:S02]  /*0dd0*/  PRMT R13, R4, 0x7610, R13 ;  /* 0x00007610040d7816 */ /* 0x000fe4000000000d */
.L_x_299:
[----:B0-----:R-:W-:Y:S05]  /*0de0*/  BSYNC B0 ;  /* 0x0000000000007941 */ /* 0x001fea0003800000 */
.L_x_298:
        /* <DEDUP_REMOVED lines=18> */
.L_x_303:
[----:B------:R-:W-:-:S04]  /*0f10*/  LOP3.LUT R4, R4, 0x80000000, RZ, 0xc0, !PT ;  /* 0x8000000004047812 */ /* 0x000fc800078ec0ff */
[----:B------:R-:W-:-:S04]  /*0f20*/  SHF.R.U32.HI R4, RZ, 0x18, R4 ;  /* 0x00000018ff047819 */ /* 0x000fc80000011604 */
[----:B------:R-:W-:-:S04]  /*0f30*/  LOP3.LUT R4, R5, R4, RZ, 0xfc, !PT ;  /* 0x0000000405047212 */ /* 0x000fc800078efcff */
[----:B------:R-:W-:Y:S02]  /*0f40*/  PRMT R2, R4, 0x7610, R2 ;  /* 0x0000761004027816 */ /* 0x000fe40000000002 */
.L_x_302:
[----:B------:R-:W-:Y:S05]  /*0f50*/  BSYNC B0 ;  /* 0x0000000000007941 */ /* 0x000fea0003800000 */
.L_x_301:
[----:B-----5:R-:W0:Y:S01]  /*0f60*/  F2F.F32.F64 R4, R8 ;  /* 0x0000000800047310 */ /* 0x020e220000301000 */
        /* <DEDUP_REMOVED lines=19> */
.L_x_306:
[----:B------:R-:W-:-:S04]  /*10a0*/  LOP3.LUT R4, R4, 0x80000000, RZ, 0xc0, !PT ;  /* 0x8000000004047812 */ /* 0x000fc800078ec0ff */
[----:B------:R-:W-:-:S04]  /*10b0*/  SHF.R.U32.HI R4, RZ, 0x18, R4 ;  /* 0x00000018ff047819 */ /* 0x000fc80000011604 */
[----:B------:R-:W-:-:S04]  /*10c0*/  LOP3.LUT R4, R7, R4, RZ, 0xfc, !PT ;  /* 0x0000000407047212 */ /* 0x000fc800078efcff */
[----:B------:R-:W-:Y:S02]  /*10d0*/  PRMT R5, R4, 0x7610, R5 ;  /* 0x0000761004057816 */ /* 0x000fe40000000005 */
.L_x_305:
[----:B------:R-:W-:Y:S05]  /*10e0*/  BSYNC B0 ;  /* 0x0000000000007941 */ /* 0x000fea0003800000 */
.L_x_304:
        /* <DEDUP_REMOVED lines=18> */
.L_x_309:
[----:B------:R-:W-:-:S04]  /*1210*/  LOP3.LUT R4, R4, 0x80000000, RZ, 0xc0, !PT ;  /* 0x8000000004047812 */ /* 0x000fc800078ec0ff */
[----:B------:R-:W-:-:S04]  /*1220*/  SHF.R.U32.HI R4, RZ, 0x18, R4 ;  /* 0x00000018ff047819 */ /* 0x000fc80000011604 */
[----:B------:R-:W-:-:S04]  /*1230*/  LOP3.LUT R4, R7, R4, RZ, 0xfc, !PT ;  /* 0x0000000407047212 */ /* 0x000fc800078efcff */
[----:B------:R-:W-:Y:S02]  /*1240*/  PRMT R6, R4, 0x7610, R6 ;  /* 0x0000761004067816 */ /* 0x000fe40000000006 */
.L_x_308:
[----:B------:R-:W-:Y:S05]  /*1250*/  BSYNC B0 ;  /* 0x0000000000007941 */ /* 0x000fea0003800000 */
.L_x_307:
        /* <DEDUP_REMOVED lines=16> */
.L_x_311:
        /* <DEDUP_REMOVED lines=10> */
.L_x_7771:


//--------------------- .text._ZN2at6native55_GLOBAL__N__de093ff9_22_ForeachBinaryOpList_cu_a911ec4325multi_tensor_apply_kernelINS1_18TensorListMetadataILi2EEENS1_11CopyFunctorIN3c1015Float8_e5m2fnuzEiLi2ELi1ELi1EEEJNS0_4CopyIS7_iEEEEEvT_T0_DpT1_ --------------------------
	.section	.text._ZN2at6native55_GLOBAL__N__de093ff9_22_ForeachBinaryOpList_cu_a911ec4325multi_tensor_apply_kernelINS1_18TensorListMetadataILi2EEENS1_11CopyFunctorIN3c1015Float8_e5m2fnuzEiLi2ELi1ELi1EEEJNS0_4CopyIS7_iEEEEEvT_T0_DpT1_,"ax",@progbits
	.sectioninfo	@"SHI_REGISTERS=29"
	.align	128
.text._ZN2at6native55_GLOBAL__N__de093ff9_22_ForeachBinaryOpList_cu_a911ec4325multi_tensor_apply_kernelINS1_18TensorListMetadataILi2EEENS1_11CopyFunctorIN3c1015Float8_e5m2fnuzEiLi2ELi1ELi1EEEJNS0_4CopyIS7_iEEEEEvT_T0_DpT1_:
        .type           _ZN2at6native55_GLOBAL__N__de093ff9_22_ForeachBinaryOpList_cu_a911ec4325multi_tensor_apply_kernelINS1_18TensorListMetadataILi2EEENS1_11CopyFunctorIN3c1015Float8_e5m2fnuzEiLi2ELi1ELi1EEEJNS0_4CopyIS7_iEEEEEvT_T0_DpT1_,@function
        .size           _ZN2at6native55_GLOBAL__N__de093ff9_22_ForeachBinaryOpList_cu_a911ec4325multi_tensor_apply_kernelINS1_18TensorListMetadataILi2EEENS1_11CopyFunctorIN3c1015Float8_e5m2fnuzEiLi2ELi1ELi1EEEJNS0_4CopyIS7_iEEEEEvT_T0_DpT1_,(.L_x_7772 - _ZN2at6native55_GLOBAL__N__de093ff9_22_ForeachBinaryOpList_cu_a911ec4325multi_tensor_apply_kernelINS1_18TensorListMetadataILi2EEENS1_11CopyFunctorIN3c1015Float8_e5m2fnuzEiLi2ELi1ELi1EEEJNS0_4CopyIS7_iEEEEEvT_T0_DpT1_)
        .other          _ZN2at6native55_GLOBAL__N__de093ff9_22_ForeachBinaryOpList_cu_a911ec4325multi_tensor_apply_kernelINS1_18TensorListMetadataILi2EEENS1_11CopyFunctorIN3c1015Float8_e5m2fnuzEiLi2ELi1ELi1EEEJNS0_4CopyIS7_iEEEEEvT_T0_DpT1_,@"STO_CUDA_ENTRY STV_DEFAULT"
_ZN2at6native55_GLOBAL__N__de093ff9_22_ForeachBinaryOpList_cu_a911ec4325multi_tensor_apply_kernelINS1_18TensorListMetadataILi2EEENS1_11CopyFunctorIN3c1015Float8_e5m2fnuzEiLi2ELi1ELi1EEEJNS0_4CopyIS7_iEEEEEvT_T0_DpT1_:
        /* <DEDUP_REMOVED lines=30> */
.L_x_325:
[----:B0-----:R-:W-:Y:S01]  /*01e0*/  IADD3 R24, P1, R19, R16, RZ ;  /* 0x0000001013187210 */ /* 0x001fe20007f3e0ff */
[----:B------:R-:W-:-:S03]  /*01f0*/  IMAD.MOV.U32 R15, RZ, RZ, c[0x0][0x0] ;  /* 0x00000000ff0f7624 */ /* 0x000fc600078e00ff */
[C---:B------:R-:W-:Y:S01]  /*0200*/  ISETP.GE.U32.AND P0, PT, R24.reuse, 0x10000, PT ;  /* 0x000100001800780c */ /* 0x040fe20003f06070 */
[----:B------:R-:W-:Y:S01]  /*0210*/  IMAD.X R18, RZ, RZ, R17, P1 ;  /* 0x000000ffff127224 */ /* 0x000fe200008e0611 */
[----:B------:R-:W-:Y:S02]  /*0220*/  ISETP.LT.U32.AND P1, PT, R24, UR12, PT ;  /* 0x0000000c18007c0c */ /* 0x000fe4000bf21070 */
[----:B------:R-:W-:Y:S02]  /*0230*/  LEA R21, P2, R15, R24, 0x1 ;  /* 0x000000180f157211 */ /* 0x000fe400078408ff */
[----:B------:R-:W-:-:S04]  /*0240*/  ISETP.GE.U32.AND.EX P0, PT, R18, RZ, PT, P0 ;  /* 0x000000ff1200720c */ /* 0x000fc80003f06100 */
[----:B------:R-:W-:-:S13]  /*0250*/  ISETP.LT.AND.EX P0, PT, R18, UR6, !P0, P1 ;  /* 0x0000000612007c0c */ /* 0x000fda000c701310 */
[----:B------:R-:W-:-:S04]  /*0260*/  @P0 LEA R2, P1, R24, UR4, 0x2 ;  /* 0x0000000418020c11 */ /* 0x000fc8000f8210ff */
[C---:B------:R-:W-:Y:S02]  /*0270*/  @P0 LEA.HI.X R3, R24.reuse, UR5, R18, 0x2, P1 ;  /* 0x0000000518030c11 */ /* 0x040fe400088f1412 */
[----:B------:R-:W-:-:S03]  /*0280*/  IADD3 R20, P1, R24, c[0x0][0x0], RZ ;  /* 0x0000000018147a10 */ /* 0x000fc60007f3e0ff */
[----:B------:R0:W2:Y:S01]  /*0290*/  @P0 LDG.E R14, [R2.64] ;  /* 0x0000000a020e0981 */ /* 0x0000a2000c1e1900 */
[--C-:B------:R-:W-:Y:S01]  /*02a0*/  IMAD.X R12, RZ, RZ, R18.reuse, P2 ;  /* 0x000000ffff0c7224 */ /* 0x100fe200010e0612 */
[C---:B------:R-:W-:Y:S01]  /*02b0*/  ISETP.GE.U32.AND P5, PT, R20.reuse, 0x10000, PT ;  /* 0x000100001400780c */ /* 0x040fe20003fa6070 */
[----:B------:R-:W-:Y:S01]  /*02c0*/  IMAD.X R13, RZ, RZ, R18, P1 ;  /* 0x000000ffff0d7224 */ /* 0x000fe200008e0612 */
[----:B------:R-:W-:Y:S01]  /*02d0*/  ISETP.GE.U32.AND P3, PT, R21, 0x10000, PT ;  /* 0x000100001500780c */ /* 0x000fe20003f66070 */
[----:B------:R-:W-:Y:S01]  /*02e0*/  IMAD R5, R15, 0x3, RZ ;  /* 0x000000030f057824 */ /* 0x000fe200078e02ff */
[----:B------:R-:W-:Y:S02]  /*02f0*/  ISETP.LT.U32.AND P4, PT, R20, UR12, PT ;  /* 0x0000000c14007c0c */ /* 0x000fe4000bf81070 */
[----:B------:R-:W-:Y:S02]  /*0300*/  ISETP.LT.U32.AND P1, PT, R21, UR12, PT ;  /* 0x0000000c15007c0c */ /* 0x000fe4000bf21070 */
[----:B------:R-:W-:-:S02]  /*0310*/  ISETP.GE.U32.AND.EX P5, PT, R13, RZ, PT, P5 ;  /* 0x000000ff0d00720c */ /* 0x000fc40003fa6150 */
[C---:B------:R-:W-:Y:S02]  /*0320*/  ISETP.GE.U32.AND.EX P3, PT, R12.reuse, RZ, PT, P3 ;  /* 0x000000ff0c00720c */ /* 0x040fe40003f66130 */
[----:B------:R-:W-:Y:S02]  /*0330*/  IADD3 R8, P6, R5, R24, RZ ;  /* 0x0000001805087210 */ /* 0x000fe40007fde0ff */
[----:B------:R-:W-:Y:S02]  /*0340*/  ISETP.LT.AND.EX P4, PT, R13, UR6, !P5, P4 ;  /* 0x000000060d007c0c */ /* 0x000fe4000ef81340 */
[----:B------:R-:W-:Y:S01]  /*0350*/  ISETP.LT.AND.EX P1, PT, R12, UR6, !P3, P1 ;  /* 0x000000060c007c0c */ /* 0x000fe2000df21310 */
[----:B------:R-:W-:Y:S01]  /*0360*/  IMAD.X R9, RZ, RZ, R18, P6 ;  /* 0x000000ffff097224 */ /* 0x000fe200030e0612 */
[C---:B------:R-:W-:Y:S02]  /*0370*/  ISETP.GE.U32.AND P2, PT, R8.reuse, 0x10000, PT ;  /* 0x000100000800780c */ /* 0x040fe40003f46070 */
[----:B------:R-:W-:-:S02]  /*0380*/  ISETP.LT.U32.AND P5, PT, R8, UR12, PT ;  /* 0x0000000c08007c0c */ /* 0x000fc4000bfa1070 */
[----:B------:R-:W-:-:S04]  /*0390*/  ISETP.GE.U32.AND.EX P2, PT, R9, RZ, PT, P2 ;  /* 0x000000ff0900720c */ /* 0x000fc80003f46120 */
[----:B------:R-:W-:Y:S02]  /*03a0*/  ISETP.LT.AND.EX P5, PT, R9, UR6, !P2, P5 ;  /* 0x0000000609007c0c */ /* 0x000fe4000d7a1350 */
[C---:B0-----:R-:W-:Y:S02]  /*03b0*/  @P4 LEA R2, P2, R20.reuse, UR4, 0x2 ;  /* 0x0000000414024c11 */ /* 0x041fe4000f8410ff */
[C---:B------:R-:W-:Y:S02]  /*03c0*/  @P1 LEA R4, P3, R21.reuse, UR4, 0x2 ;  /* 0x0000000415041c11 */ /* 0x040fe4000f8610ff */
[----:B------:R-:W-:Y:S02]  /*03d0*/  @P4 LEA.HI.X R3, R20, UR5, R13, 0x2, P2 ;  /* 0x0000000514034c11 */ /* 0x000fe400090f140d */
[----:B------:R-:W-:-:S03]  /*03e0*/  @P1 LEA.HI.X R5, R21, UR5, R12, 0x2, P3 ;  /* 0x0000000515051c11 */ /* 0x000fc600098f140c */
[----:B------:R0:W5:Y:S02]  /*03f0*/  @P4 LDG.E R11, [R2.64] ;  /* 0x0000000a020b4981 */ /* 0x000164000c1e1900 */
[C---:B------:R-:W-:Y:S02]  /*0400*/  @P5 LEA R6, P2, R8.reuse, UR4, 0x2 ;  /* 0x0000000408065c11 */ /* 0x040fe4000f8410ff */
[----:B------:R0:W5:Y:S02]  /*0410*/  @P1 LDG.E R10, [R4.64] ;  /* 0x0000000a040a1981 */ /* 0x000164000c1e1900 */
[----:B------:R-:W-:Y:S01]  /*0420*/  @P5 LEA.HI.X R7, R8, UR5, R9, 0x2, P2 ;  /* 0x0000000508075c11 */ /* 0x000fe200090f1409 */
[----:B------:R-:W-:Y:S01]  /*0430*/  IMAD.MOV.U32 R26, RZ, RZ, 0x80 ;  /* 0x00000080ff1a7424 */ /* 0x000fe200078e00ff */
[----:B------:R-:W-:Y:S01]  /*0440*/  BSSY B0, `(.L_x_313) ;  /* 0x0000017000007945 */ /* 0x000fe20003800000 */
[----:B------:R-:W-:Y:S02]  /*0450*/  IMAD.MOV.U32 R25, RZ, RZ, 0x80 ;  /* 0x00000080ff197424 */ /* 0x000fe400078e00ff */
[----:B------:R1:W5:Y:S02]  /*0460*/  @P5 LDG.E R0, [R6.64] ;  /* 0x0000000a06005981 */ /* 0x000364000c1e1900 */
[----:B-1----:R-:W-:Y:S01]  /*0470*/  PRMT R7, R26, 0x7610, R7 ;  /* 0x000076101a077816 */ /* 0x002fe20000000007 */
[----:B--2---:R-:W1:Y:S02]  /*0480*/  I2F R23, R14 ;  /* 0x0000000e00177306 */ /* 0x004e640000201400 */
        /* <DEDUP_REMOVED lines=14> */
.L_x_315:
[----:B------:R-:W-:-:S04]  /*0570*/  LOP3.LUT R3, R23, 0x80000000, RZ, 0xc0, !PT ;  /* 0x8000000017037812 */ /* 0x000fc800078ec0ff */
[----:B------:R-:W-:-:S04]  /*0580*/  SHF.R.U32.HI R3, RZ, 0x18, R3 ;  /* 0x00000018ff037819 */ /* 0x000fc80000011603 */
[----:B------:R-:W-:-:S04]  /*0590*/  LOP3.LUT R2, R2, R3, RZ, 0xfc, !PT ;  /* 0x0000000302027212 */ /* 0x000fc800078efcff */
[----:B------:R-:W-:Y:S02]  /*05a0*/  PRMT R7, R2, 0x7610, R7 ;  /* 0x0000761002077816 */ /* 0x000fe40000000007 */
.L_x_314:
[----:B0-----:R-:W-:Y:S05]  /*05b0*/  BSYNC B0 ;  /* 0x0000000000007941 */ /* 0x001fea0003800000 */
.L_x_313:
[----:B-----5:R-:W0:Y:S01]  /*05c0*/  I2F R3, R11 ;  /* 0x0000000b00037306 */ /* 0x020e220000201400 */
        /* <DEDUP_REMOVED lines=15> */
.L_x_318:
[----:B------:R-:W-:-:S04]  /*06c0*/  LOP3.LUT R3, R3, 0x80000000, RZ, 0xc0, !PT ;  /* 0x8000000003037812 */ /* 0x000fc800078ec0ff */
[----:B------:R-:W-:-:S04]  /*06d0*/  SHF.R.U32.HI R3, RZ, 0x18, R3 ;  /* 0x00000018ff037819 */ /* 0x000fc80000011603 */
[----:B------:R-:W-:-:S04]  /*06e0*/  LOP3.LUT R2, R2, R3, RZ, 0xfc, !PT ;  /* 0x0000000302027212 */ /* 0x000fc800078efcff */
[----:B------:R-:W-:Y:S02]  /*06f0*/  PRMT R25, R2, 0x7610, R25 ;  /* 0x0000761002197816 */ /* 0x000fe40000000019 */
.L_x_317:
[----:B------:R-:W-:Y:S05]  /*0700*/  BSYNC B0 ;  /* 0x0000000000007941 */ /* 0x000fea0003800000 */
.L_x_316:
[----:B------:R-:W0:Y:S01]  /*0710*/  I2F R2, R10 ;  /* 0x0000000a00027306 */ /* 0x000e220000201400 */
        /* <DEDUP_REMOVED lines=17> */
.L_x_321:
[----:B------:R-:W-:-:S04]  /*0830*/  LOP3.LUT R2, R2, 0x80000000, RZ, 0xc0, !PT ;  /* 0x8000000002027812 */ /* 0x000fc800078ec0ff */
[----:B------:R-:W-:-:S04]  /*0840*/  SHF.R.U32.HI R2, RZ, 0x18, R2 ;  /* 0x00000018ff027819 */ /* 0x000fc80000011602 */
[----:B------:R-:W-:-:S04]  /*0850*/  LOP3.LUT R2, R3, R2, RZ, 0xfc, !PT ;  /* 0x0000000203027212 */ /* 0x000fc800078efcff */
[----:B------:R-:W-:Y:S02]  /*0860*/  PRMT R23, R2, 0x7610, R23 ;  /* 0x0000761002177816 */ /* 0x000fe40000000017 */
.L_x_320:
[----:B------:R-:W-:Y:S05]  /*0870*/  BSYNC B0 ;  /* 0x0000000000007941 */ /* 0x000fea0003800000 */
.L_x_319:
[----:B------:R-:W0:Y:S01]  /*0880*/  I2F R3, R0 ;  /* 0x0000000000037306 */ /* 0x000e220000201400 */
        /* <DEDUP_REMOVED lines=15> */
.L_x_324:
[----:B------:R-:W-:-:S04]  /*0980*/  LOP3.LUT R3, R3, 0x80000000, RZ, 0xc0, !PT ;  /* 0x8000000003037812 */ /* 0x000fc800078ec0ff */
[----:B------:R-:W-:-:S04]  /*0990*/  SHF.R.U32.HI R3, RZ, 0x18, R3 ;  /* 0x00000018ff037819 */ /* 0x000fc80000011603 */
[----:B------:R-:W-:-:S04]  /*09a0*/  LOP3.LUT R2, R2, R3, RZ, 0xfc, !PT ;  /* 0x0000000302027212 */ /* 0x000fc800078efcff */
[----:B------:R-:W-:Y:S02]  /*09b0*/  PRMT R22, R2, 0x7610, R22 ;  /* 0x0000761002167816 */ /* 0x000fe40000000016 */
.L_x_323:
[----:B------:R-:W-:Y:S05]  /*09c0*/  BSYNC B0 ;  /* 0x0000000000007941 */ /* 0x000fea0003800000 */
.L_x_322:
        /* <DEDUP_REMOVED lines=19> */
.L_x_312:
[----:B------:R-:W0:Y:S02]  /*0b00*/  S2R R0, SR_TID.X ;  /* 0x0000000000007919 */ /* 0x000e240000002100 */
[----:B0-----:R-:W-:-:S05]  /*0b10*/  IMAD.WIDE.U32 R2, R0, 0x4, RZ ;  /* 0x0000000400027825 */ /* 0x001fca00078e00ff */
[----:B------:R-:W-:-:S04]  /*0b20*/  ISETP.GE.U32.AND P0, PT, R2, UR12, PT ;  /* 0x0000000c02007c0c */ /* 0x000fc8000bf06070 */
[----:B------:R-:W-:-:S04]  /*0b30*/  ISETP.GE.AND.EX P0, PT, R3, UR6, PT, P0 ;  /* 0x0000000603007c0c */ /* 0x000fc8000bf06300 */
[----:B------:R-:W-:-:S13]  /*0b40*/  ISETP.GT.U32.OR P0, PT, R0, 0x3fff, P0 ;  /* 0x00003fff0000780c */ /* 0x000fda0000704470 */
[----:B------:R-:W-:Y:S05]  /*0b50*/  @P0 EXIT ;  /* 0x000000000000094d */ /* 0x000fea0003800000 */
[----:B------:R-:W-:Y:S02]  /*0b60*/  IMAD.MOV.U32 R3, RZ, RZ, RZ ;  /* 0x000000ffff037224 */ /* 0x000fe400078e00ff */
.L_x_338:
[----:B------:R-:W-:-:S04]  /*0b70*/  LEA R4, P0, R0, UR4, 0x4 ;  /* 0x0000000400047c11 */ /* 0x000fc8000f8020ff */
[----:B------:R-:W-:-:S06]  /*0b80*/  LEA.HI.X R5, R0, UR5, R3, 0x4, P0 ;  /* 0x0000000500057c11 */ /* 0x000fcc00080f2403 */
[----:B------:R-:W2:Y:S01]  /*0b90*/  LDG.E.128 R4, [R4.64] ;  /* 0x0000000a04047981 */ /* 0x000ea2000c1e1d00 */
[----:B------:R-:W-:Y:S01]  /*0ba0*/  BSSY B0, `(.L_x_326) ;  /* 0x0000015000007945 */ /* 0x000fe20003800000 */
[----:B------:R-:W-:Y:S02]  /*0bb0*/  IMAD.MOV.U32 R2, RZ, RZ, 0x80 ;  /* 0x00000080ff027424 */ /* 0x000fe400078e00ff */
[----:B------:R-:W-:Y:S01]  /*0bc0*/  IMAD.MOV.U32 R9, RZ, RZ, 0x80 ;  /* 0x00000080ff097424 */ /* 0x000fe200078e00ff */
[----:B--2---:R-:W0:Y:S02]  /*0bd0*/  I2F R11, R4 ;  /* 0x00000004000b7306 */ /* 0x004e240000201400 */
        /* <DEDUP_REMOVED lines=14> */
.L_x_328:
[----:B------:R-:W-:-:S04]  /*0cc0*/  LOP3.LUT R8, R11, 0x80000000, RZ, 0xc0, !PT ;  /* 0x800000000b087812 */ /* 0x000fc800078ec0ff */
[----:B------:R-:W-:-:S04]  /*0cd0*/  SHF.R.U32.HI R9, RZ, 0x18, R8 ;  /* 0x00000018ff097819 */ /* 0x000fc80000011608 */
[----:B------:R-:W-:Y:S02]  /*0ce0*/  LOP3.LUT R9, R4, R9, RZ, 0xfc, !PT ;  /* 0x0000000904097212 */ /* 0x000fe400078efcff */
.L_x_327:
[----:B------:R-:W-:Y:S05]  /*0cf0*/  BSYNC B0 ;  /* 0x0000000000007941 */ /* 0x000fea0003800000 */
.L_x_326:
        /* <DEDUP_REMOVED lines=16> */
.L_x_331:
[----:B------:R-:W-:-:S04]  /*0e00*/  LOP3.LUT R2, R5, 0x80000000, RZ, 0xc0, !PT ;  /* 0x8000000005027812 */ /* 0x000fc800078ec0ff */
[----:B------:R-:W-:-:S04]  /*0e10*/  SHF.R.U32.HI R5, RZ, 0x18, R2 ;  /* 0x00000018ff057819 */ /* 0x000fc80000011602 */
[----:B------:R-:W-:-:S04]  /*0e20*/  LOP3.LUT R4, R4, R5, RZ, 0xfc, !PT ;  /* 0x0000000504047212 */ /* 0x000fc800078efcff */
[----:B------:R-:W-:Y:S02]  /*0e30*/  PRMT R2, R4, 0x7610, R2 ;  /* 0x0000761004027816 */ /* 0x000fe40000000002 */
.L_x_330:
[----:B------:R-:W-:Y:S05]  /*0e40*/  BSYNC B0 ;  /* 0x0000000000007941 */ /* 0x000fea0003800000 */
.L_x_329:
        /* <DEDUP_REMOVED lines=18> */
.L_x_334:
[----:B------:R-:W-:-:S04]  /*0f70*/  LOP3.LUT R5, R11, 0x80000000, RZ, 0xc0, !PT ;  /* 0x800000000b057812 */ /* 0x000fc800078ec0ff */
[----:B------:R-:W-:-:S04]  /*0f80*/  SHF.R.U32.HI R5, RZ, 0x18, R5 ;  /* 0x00000018ff057819 */ /* 0x000fc80000011605 */
[----:B------:R-:W-:Y:S02]  /*0f90*/  LOP3.LUT R5, R4, R5, RZ, 0xfc, !PT ;  /* 0x0000000504057212 */ /* 0x000fe400078efcff */
.L_x_333:
[----:B------:R-:W-:Y:S05]  /*0fa0*/  BSYNC B0 ;  /* 0x0000000000007941 */ /* 0x000fea0003800000 */
.L_x_332:
        /* <DEDUP_REMOVED lines=16> */
.L_x_337:
[----:B------:R-:W-:-:S04]  /*10b0*/  LOP3.LUT R6, R7, 0x80000000, RZ, 0xc0, !PT ;  /* 0x8000000007067812 */ /* 0x000fc800078ec0ff */
[----:B------:R-:W-:-:S04]  /*10c0*/  SHF.R.U32.HI R7, RZ, 0x18, R6 ;  /* 0x00000018ff077819 */ /* 0x000fc80000011606 */
[----:B------:R-:W-:-:S04]  /*10d0*/  LOP3.LUT R4, R4, R7, RZ, 0xfc, !PT ;  /* 0x0000000704047212 */ /* 0x000fc800078efcff */
[----:B------:R-:W-:Y:S02]  /*10e0*/  PRMT R8, R4, 0x7610, R8 ;  /* 0x0000761004087816 */ /* 0x000fe40000000008 */
.L_x_336:
[----:B------:R-:W-:Y:S05]  /*10f0*/  BSYNC B0 ;  /* 0x0000000000007941 */ /* 0x000fea0003800000 */
.L_x_335:
        /* <DEDUP_REMOVED lines=16> */
.L_x_339:
        /* <DEDUP_REMOVED lines=16> */
.L_x_7772:


//--------------------- .text._ZN2at6native55_GLOBAL__N__de093ff9_22_ForeachBinaryOpList_cu_a911ec4325multi_tensor_apply_kernelINS1_18TensorListMetadataILi2EEENS1_11CopyFunctorIN3c1015Float8_e5m2fnuzEsLi2ELi1ELi1EEEJNS0_4CopyIS7_sEEEEEvT_T0_DpT1_ --------------------------
	.section	.text._ZN2at6native55_GLOBAL__N__de093ff9_22_ForeachBinaryOpList_cu_a911ec4325multi_tensor_apply_kernelINS1_18TensorListMetadataILi2EEENS1_11CopyFunctorIN3c1015Float8_e5m2fnuzEsLi2ELi1ELi1EEEJNS0_4CopyIS7_sEEEEEvT_T0_DpT1_,"ax",@progbits
	.sectioninfo	@"SHI_REGISTERS=29"
	.align	128
.text._ZN2at6native55_GLOBAL__N__de093ff9_22_ForeachBinaryOpList_cu_a911ec4325multi_tensor_apply_kernelINS1_18TensorListMetadataILi2EEENS1_11CopyFunctorIN3c1015Float8_e5m2fnuzEsLi2ELi1ELi1EEEJNS0_4CopyIS7_sEEEEEvT_T0_DpT1_:
        .type           _ZN2at6native55_GLOBAL__N__de093ff9_22_ForeachBinaryOpList_cu_a911ec4325multi_tensor_apply_kernelINS1_18TensorListMetadataILi2EEENS1_11CopyFunctorIN3c1015Float8_e5m2fnuzEsLi2ELi1ELi1EEEJNS0_4CopyIS7_sEEEEEvT_T0_DpT1_,@function
        .size           _ZN2at6native55_GLOBAL__N__de093ff9_22_ForeachBinaryOpList_cu_a911ec4325multi_tensor_apply_kernelINS1_18TensorListMetadataILi2EEENS1_11CopyFunctorIN3c1015Float8_e5m2fnuzEsLi2ELi1ELi1EEEJNS0_4CopyIS7_sEEEEEvT_T0_DpT1_,(.L_x_7773 - _ZN2at6native55_GLOBAL__N__de093ff9_22_ForeachBinaryOpList_cu_a911ec4325multi_tensor_apply_kernelINS1_18TensorListMetadataILi2EEENS1_11CopyFunctorIN3c1015Float8_e5m2fnuzEsLi2ELi1ELi1EEEJNS0_4CopyIS7_sEEEEEvT_T0_DpT1_)
        .other          _ZN2at6native55_GLOBAL__N__de093ff9_22_ForeachBinaryOpList_cu_a911ec4325multi_tensor_apply_kernelINS1_18TensorListMetadataILi2EEENS1_11CopyFunctorIN3c1015Float8_e5m2fnuzEsLi2ELi1ELi1EEEJNS0_4CopyIS7_sEEEEEvT_T0_DpT1_,@"STO_CUDA_ENTRY STV_DEFAULT"
_ZN2at6native55_GLOBAL__N__de093ff9_22_ForeachBinaryOpList_cu_a911ec4325multi_tensor_apply_kernelINS1_18TensorListMetadataILi2EEENS1_11CopyFunctorIN3c1015Float8_e5m2fnuzEsLi2ELi1ELi1EEEJNS0_4CopyIS7_sEEEEEvT_T0_DpT1_:
        /* <DEDUP_REMOVED lines=29> */
[----:B------:R-:W-:Y:S02]  /*01d0*/  IMAD.MOV.U32 R17, RZ, RZ, c[0x0][0x0] ;  /* 0x00000000ff117624 */ /* 0x000fe400078e00ff */
[----:B------:R-:W-:Y:S02]  /*01e0*/  IMAD.MOV.U32 R16, RZ, RZ, RZ ;  /* 0x000000ffff107224 */ /* 0x000fe400078e00ff */
[----:B------:R-:W-:-:S03]  /*01f0*/  IMAD.MOV.U32 R15, RZ, RZ, RZ ;  /* 0x000000ffff0f7224 */ /* 0x000fc600078e00ff */
.L_x_353:
[----:B0-----:R-:W-:Y:S01]  /*0200*/  IADD3 R23, P1, R19, R16, RZ ;  /* 0x0000001013177210 */ /* 0x001fe20007f3e0ff */
[----:B------:R-:W-:-:S03]  /*0210*/  IMAD R8, R17, 0x3, RZ ;  /* 0x0000000311087824 */ /* 0x000fc600078e02ff */
[C---:B------:R-:W-:Y:S01]  /*0220*/  ISETP.GE.U32.AND P0, PT, R23.reuse, 0x10000, PT ;  /* 0x000100001700780c */ /* 0x040fe20003f06070 */
[----:B------:R-:W-:Y:S01]  /*0230*/  IMAD.X R18, RZ, RZ, R15, P1 ;  /* 0x000000ffff127224 */ /* 0x000fe200008e060f */
[----:B------:R-:W-:-:S04]  /*0240*/  ISETP.LT.U32.AND P1, PT, R23, UR12, PT ;  /* 0x0000000c17007c0c */ /* 0x000fc8000bf21070 */
[----:B------:R-:W-:-:S04]  /*0250*/  ISETP.GE.U32.AND.EX P0, PT, R18, RZ, PT, P0 ;  /* 0x000000ff1200720c */ /* 0x000fc80003f06100 */
[----:B------:R-:W-:-:S13]  /*0260*/  ISETP.LT.AND.EX P0, PT, R18, UR6, !P0, P1 ;  /* 0x0000000612007c0c */ /* 0x000fda000c701310 */
[----:B------:R-:W-:-:S04]  /*0270*/  @P0 LEA R2, P1, R23, UR4, 0x1 ;  /* 0x0000000417020c11 */ /* 0x000fc8000f8208ff */
[C---:B------:R-:W-:Y:S02]  /*0280*/  @P0 LEA.HI.X R3, R23.reuse, UR5, R18, 0x1, P1 ;  /* 0x0000000517030c11 */ /* 0x040fe400088f0c12 */
[----:B------:R-:W-:-:S03]  /*0290*/  IADD3 R20, P1, R23, c[0x0][0x0], RZ ;  /* 0x0000000017147a10 */ /* 0x000fc60007f3e0ff */
[----:B------:R0:W2:Y:S01]  /*02a0*/  @P0 LDG.E.U16 R14, [R2.64] ;  /* 0x0000000a020e0981 */ /* 0x0000a2000c1e1500 */
        /* <DEDUP_REMOVED lines=15> */
[C---:B0-----:R-:W-:Y:S02]  /*03a0*/  @P4 LEA R2, P3, R20.reuse, UR4, 0x1 ;  /* 0x0000000414024c11 */ /* 0x041fe4000f8608ff */
[C---:B------:R-:W-:Y:S02]  /*03b0*/  @P1 LEA R4, P5, R21.reuse, UR4, 0x1 ;  /* 0x0000000415041c11 */ /* 0x040fe4000f8a08ff */
[----:B------:R-:W-:Y:S02]  /*03c0*/  @P4 LEA.HI.X R3, R20, UR5, R13, 0x1, P3 ;  /* 0x0000000514034c11 */ /* 0x000fe400098f0c0d */
[----:B------:R-:W-:Y:S02]  /*03d0*/  @P1 LEA.HI.X R5, R21, UR5, R12, 0x1, P5 ;  /* 0x0000000515051c11 */ /* 0x000fe4000a8f0c0c */
[C---:B------:R-:W-:Y:S01]  /*03e0*/  ISETP.GE.U32.AND.EX P6, PT, R9.reuse, RZ, PT, P6 ;  /* 0x000000ff0900720c */ /* 0x040fe20003fc6160 */
[----:B------:R0:W5:Y:S03]  /*03f0*/  @P4 LDG.E.U16 R11, [R2.64] ;  /* 0x0000000a020b4981 */ /* 0x000166000c1e1500 */
[----:B------:R-:W-:Y:S01]  /*0400*/  ISETP.LT.AND.EX P2, PT, R9, UR6, !P6, P2 ;  /* 0x0000000609007c0c */ /* 0x000fe2000f741320 */
[----:B------:R0:W5:Y:S01]  /*0410*/  @P1 LDG.E.U16 R10, [R4.64] ;  /* 0x0000000a040a1981 */ /* 0x000162000c1e1500 */
[----:B------:R-:W-:Y:S01]  /*0420*/  IMAD.MOV.U32 R26, RZ, RZ, 0x80 ;  /* 0x00000080ff1a7424 */ /* 0x000fe200078e00ff */
[----:B------:R-:W-:Y:S10]  /*0430*/  BSSY B0, `(.L_x_341) ;  /* 0x0000019000007945 */ /* 0x000ff40003800000 */
[----:B------:R-:W-:-:S04]  /*0440*/  @P2 LEA R6, P6, R8, UR4, 0x1 ;  /* 0x0000000408062c11 */ /* 0x000fc8000f8c08ff */
[----:B------:R-:W-:Y:S01]  /*0450*/  @P2 LEA.HI.X R7, R8, UR5, R9, 0x1, P6 ;  /* 0x0000000508072c11 */ /* 0x000fe2000b0f0c09 */
[----:B------:R-:W-:-:S04]  /*0460*/  IMAD.MOV.U32 R24, RZ, RZ, 0x80 ;  /* 0x00000080ff187424 */ /* 0x000fc800078e00ff */
[----:B------:R1:W5:Y:S02]  /*0470*/  @P2 LDG.E.U16 R0, [R6.64] ;  /* 0x0000000a06002981 */ /* 0x000364000c1e1500 */
[----:B-1----:R-:W-:Y:S01]  /*0480*/  PRMT R7, R26, 0x7610, R7 ;  /* 0x000076101a077816 */ /* 0x002fe20000000007 */
[----:B--2---:R-:W1:Y:S02]  /*0490*/  I2F.S16 R25, R14 ;  /* 0x0000000e00197306 */ /* 0x004e640000101400 */
        /* <DEDUP_REMOVED lines=14> */
.L_x_343:
[----:B------:R-:W-:-:S04]  /*0580*/  LOP3.LUT R3, R25, 0x80000000, RZ, 0xc0, !PT ;  /* 0x8000000019037812 */ /* 0x000fc800078ec0ff */
[----:B------:R-:W-:-:S04]  /*0590*/  SHF.R.U32.HI R3, RZ, 0x18, R3 ;  /* 0x00000018ff037819 */ /* 0x000fc80000011603 */
[----:B------:R-:W-:-:S04]  /*05a0*/  LOP3.LUT R2, R2, R3, RZ, 0xfc, !PT ;  /* 0x0000000302027212 */ /* 0x000fc800078efcff */
[----:B------:R-:W-:Y:S02]  /*05b0*/  PRMT R7, R2, 0x7610, R7 ;  /* 0x0000761002077816 */ /* 0x000fe40000000007 */
.L_x_342:
[----:B0-----:R-:W-:Y:S05]  /*05c0*/  BSYNC B0 ;  /* 0x0000000000007941 */ /* 0x001fea0003800000 */
.L_x_341:
[----:B-----5:R-:W0:Y:S01]  /*05d0*/  I2F.S16 R3, R11 ;  /* 0x0000000b00037306 */ /* 0x020e220000101400 */
        /* <DEDUP_REMOVED lines=15> */
.L_x_346:
[----:B------:R-:W-:-:S04]  /*06d0*/  LOP3.LUT R3, R3, 0x80000000, RZ, 0xc0, !PT ;  /* 0x8000000003037812 */ /* 0x000fc800078ec0ff */
[----:B------:R-:W-:-:S04]  /*06e0*/  SHF.R.U32.HI R3, RZ, 0x18, R3 ;  /* 0x00000018ff037819 */ /* 0x000fc80000011603 */
[----:B------:R-:W-:-:S04]  /*06f0*/  LOP3.LUT R2, R2, R3, RZ, 0xfc, !PT ;  /* 0x0000000302027212 */ /* 0x000fc800078efcff */
[----:B------:R-:W-:Y:S02]  /*0700*/  PRMT R24, R2, 0x7610, R24 ;  /* 0x0000761002187816 */ /* 0x000fe40000000018 */
.L_x_345:
[----:B------:R-:W-:Y:S05]  /*0710*/  BSYNC B0 ;  /* 0x0000000000007941 */ /* 0x000fea0003800000 */
.L_x_344:
[----:B------:R-:W0:Y:S01]  /*0720*/  I2F.S16 R2, R10 ;  /* 0x0000000a00027306 */ /* 0x000e220000101400 */
        /* <DEDUP_REMOVED lines=17> */
.L_x_349:
[----:B------:R-:W-:-:S04]  /*0840*/  LOP3.LUT R2, R2, 0x80000000, RZ, 0xc0, !PT ;  /* 0x8000000002027812 */ /* 0x000fc800078ec0ff */
[----:B------:R-:W-:-:S04]  /*0850*/  SHF.R.U32.HI R2, RZ, 0x18, R2 ;  /* 0x00000018ff027819 */ /* 0x000fc80000011602 */
[----:B------:R-:W-:-:S04]  /*0860*/  LOP3.LUT R2, R3, R2, RZ, 0xfc, !PT ;  /* 0x0000000203027212 */ /* 0x000fc800078efcff */
[----:B------:R-:W-:Y:S02]  /*0870*/  PRMT R25, R2, 0x7610, R25 ;  /* 0x0000761002197816 */ /* 0x000fe40000000019 */
.L_x_348:
[----:B------:R-:W-:Y:S05]  /*0880*/  BSYNC B0 ;  /* 0x0000000000007941 */ /* 0x000fea0003800000 */
.L_x_347:
[----:B------:R-:W0:Y:S01]  /*0890*/  I2F.S16 R3, R0 ;  /* 0x0000000000037306 */ /* 0x000e220000101400 */
        /* <DEDUP_REMOVED lines=15> */
.L_x_352:
[----:B------:R-:W-:-:S04]  /*0990*/  LOP3.LUT R3, R3, 0x80000000, RZ, 0xc0, !PT ;  /* 0x8000000003037812 */ /* 0x000fc800078ec0ff */
[----:B------:R-:W-:-:S04]  /*09a0*/  SHF.R.U32.HI R3, RZ, 0x18, R3 ;  /* 0x00000018ff037819 */ /* 0x000fc80000011603 */
[----:B------:R-:W-:-:S04]  /*09b0*/  LOP3.LUT R2, R2, R3, RZ, 0xfc, !PT ;  /* 0x0000000302027212 */ /* 0x000fc800078efcff */
[----:B------:R-:W-:Y:S02]  /*09c0*/  PRMT R22, R2, 0x7610, R22 ;  /* 0x0000761002167816 */ /* 0x000fe40000000016 */
.L_x_351:
[----:B------:R-:W-:Y:S05]  /*09d0*/  BSYNC B0 ;  /* 0x0000000000007941 */ /* 0x000fea0003800000 */
.L_x_350:
        /* <DEDUP_REMOVED lines=8> */
[----:B------:R-:W-:Y:S01]  /*0a60*/  IMAD.MOV.U32 R13, RZ, RZ, R15 ;  /* 0x000000ffff0d7224 */ /* 0x000fe200078e000f */
[----:B------:R-:W-:-:S03]  /*0a70*/  @P2 IADD3.X R9, R9, UR8, RZ, P6, !PT ;  /* 0x0000000809092c10 */ /* 0x000fc6000b7fe4ff */
[----:B------:R1:W-:Y:S01]  /*0a80*/  @P4 STG.E.U8 [R4.64], R24 ;  /* 0x0000001804004986 */ /* 0x0003e2000c10110a */
[----:B0-----:R-:W-:Y:S01]  /*0a90*/  @P1 IADD3.X R7, R12, UR8, RZ, P5, !PT ;  /* 0x000000080c071c10 */ /* 0x001fe2000affe4ff */
[----:B------:R-:W-:-:S04]  /*0aa0*/  IMAD.MOV.U32 R12, RZ, RZ, R16 ;  /* 0x000000ffff0c7224 */ /* 0x000fc800078e0010 */
[----:B------:R-:W-:Y:S01]  /*0ab0*/  IMAD.WIDE.U32 R12, R21, 0x4, R12 ;  /* 0x00000004150c7825 */ /* 0x000fe200078e000c */
[----:B------:R1:W-:Y:S03]  /*0ac0*/  @P1 STG.E.U8 [R6.64], R25 ;  /* 0x0000001906001986 */ /* 0x0003e6000c10110a */
[----:B------:R-:W-:Y:S01]  /*0ad0*/  IMAD.MOV.U32 R16, RZ, RZ, R12 ;  /* 0x000000ffff107224 */ /* 0x000fe200078e000c */
[----:B------:R1:W-:Y:S01]  /*0ae0*/  @P2 STG.E.U8 [R8.64], R22 ;  /* 0x0000001608002986 */ /* 0x0003e2000c10110a */
[C---:B------:R-:W-:Y:S01]  /*0af0*/  ISETP.GE.U32.AND P0, PT, R12.reuse, 0x10000, PT ;  /* 0x000100000c00780c */ /* 0x040fe20003f06070 */
[----:B------:R-:W-:Y:S01]  /*0b00*/  IMAD.MOV.U32 R15, RZ, RZ, R13 ;  /* 0x000000ffff0f7224 */ /* 0x000fe200078e000d */
[----:B------:R-:W-:Y:S02]  /*0b10*/  ISETP.LT.U32.AND P1, PT, R12, UR12, PT ;  /* 0x0000000c0c007c0c */ /* 0x000fe4000bf21070 */
[----:B------:R-:W-:-:S02]  /*0b20*/  ISETP.GE.U32.AND.EX P0, PT, R13, RZ, PT, P0 ;  /* 0x000000ff0d00720c */ /* 0x000fc40003f06100 */
[----:B------:R-:W-:-:S13]  /*0b30*/  ISETP.LT.AND.EX P1, PT, R13, UR6, PT, P1 ;  /* 0x000000060d007c0c */ /* 0x000fda000bf21310 */
[----:B-1----:R-:W-:Y:S05]  /*0b40*/  @!P0 BRA P1, `(.L_x_353) ;  /* 0xfffff6b000008947 */ /* 0x002fea000083ffff */
[----:B------:R-:W-:Y:S05]  /*0b50*/  EXIT ;  /* 0x000000000000794d */ /* 0x000fea0003800000 */
.L_x_340:
[----:B------:R-:W0:Y:S02]  /*0b60*/  S2R R0, SR_TID.X ;  /* 0x0000000000007919 */ /* 0x000e240000002100 */
[----:B0-----:R-:W-:-:S05]  /*0b70*/  IMAD.WIDE.U32 R2, R0, 0x4, RZ ;  /* 0x0000000400027825 */ /* 0x001fca00078e00ff */
[----:B------:R-:W-:-:S04]  /*0b80*/  ISETP.GE.U32.AND P0, PT, R2, UR12, PT ;  /* 0x0000000c02007c0c */ /* 0x000fc8000bf06070 */
[----:B------:R-:W-:-:S04]  /*0b90*/  ISETP.GE.AND.EX P0, PT, R3, UR6, PT, P0 ;  /* 0x0000000603007c0c */ /* 0x000fc8000bf06300 */
[----:B------:R-:W-:-:S13]  /*0ba0*/  ISETP.GT.U32.OR P0, PT, R0, 0x3fff, P0 ;  /* 0x00003fff0000780c */ /* 0x000fda0000704470 */
[----:B------:R-:W-:Y:S05]  /*0bb0*/  @P0 EXIT ;  /* 0x000000000000094d */ /* 0x000fea0003800000 */
[----:B------:R-:W-:Y:S02]  /*0bc0*/  IMAD.MOV.U32 R5, RZ, RZ, RZ ;  /* 0x000000ffff057224 */ /* 0x000fe400078e00ff */
.L_x_366:
[----:B------:R-:W-:-:S04]  /*0bd0*/  LEA R2, P0, R0, UR4, 0x3 ;  /* 0x0000000400027c11 */ /* 0x000fc8000f8018ff */
[----:B------:R-:W-:-:S06]  /*0be0*/  LEA.HI.X R3, R0, UR5, R5, 0x3, P0 ;  /* 0x0000000500037c11 */ /* 0x000fcc00080f1c05 */
[----:B------:R-:W2:Y:S01]  /*0bf0*/  LDG.E.64 R2, [R2.64] ;  /* 0x0000000a02027981 */ /* 0x000ea2000c1e1b00 */
[----:B------:R-:W-:Y:S01]  /*0c00*/  BSSY B0, `(.L_x_354) ;  /* 0x0000015000007945 */ /* 0x000fe20003800000 */
[----:B------:R-:W-:Y:S02]  /*0c10*/  IMAD.MOV.U32 R4, RZ, RZ, 0x80 ;  /* 0x00000080ff047424 */ /* 0x000fe400078e00ff */
[----:B------:R-:W-:Y:S01]  /*0c20*/  IMAD.MOV.U32 R7, RZ, RZ, 0x80 ;  /* 0x00000080ff077424 */ /* 0x000fe200078e00ff */
[----:B--2---:R-:W0:Y:S02]  /*0c30*/  I2F.S16 R9, R2 ;  /* 0x0000000200097306 */ /* 0x004e240000101400 */
        /* <DEDUP_REMOVED lines=14> */
.L_x_356:
[----:B------:R-:W-:-:S04]  /*0d20*/  LOP3.LUT R7, R9, 0x80000000, RZ, 0xc0, !PT ;  /* 0x8000000009077812 */ /* 0x000fc800078ec0ff */
[----:B------:R-:W-:-:S04]  /*0d30*/  SHF.R.U32.HI R7, RZ, 0x18, R7 ;  /* 0x00000018ff077819 */ /* 0x000fc80000011607 */
[----:B------:R-:W-:Y:S02]  /*0d40*/  LOP3.LUT R7, R6, R7, RZ, 0xfc, !PT ;  /* 0x0000000706077212 */ /* 0x000fe400078efcff */
.L_x_355:
[----:B------:R-:W-:Y:S05]  /*0d50*/  BSYNC B0 ;  /* 0x0000000000007941 */ /* 0x000fea0003800000 */
.L_x_354:
[----:B------:R-:W0:Y:S01]  /*0d60*/  I2F.S16 R9, R2.H1 ;  /* 0x1000000200097306 */ /* 0x000e220000101400 */
        /* <DEDUP_REMOVED lines=15> */
.L_x_359:
[----:B------:R-:W-:-:S04]  /*0e60*/  LOP3.LUT R4, R9, 0x80000000, RZ, 0xc0, !PT ;  /* 0x8000000009047812 */ /* 0x000fc800078ec0ff */
[----:B------:R-:W-:-:S04]  /*0e70*/  SHF.R.U32.HI R9, RZ, 0x18, R4 ;  /* 0x00000018ff097819 */ /* 0x000fc80000011604 */
[----:B------:R-:W-:-:S04]  /*0e80*/  LOP3.LUT R2, R2, R9, RZ, 0xfc, !PT ;  /* 0x0000000902027212 */ /* 0x000fc800078efcff */
[----:B------:R-:W-:Y:S02]  /*0e90*/  PRMT R4, R2, 0x7610, R4 ;  /* 0x0000761002047816 */ /* 0x000fe40000000004 */
.L_x_358:
[----:B------:R-:W-:Y:S05]  /*0ea0*/  BSYNC B0 ;  /* 0x0000000000007941 */ /* 0x000fea0003800000 */
.L_x_357:
        /* <DEDUP_REMOVED lines=18> */
.L_x_362:
[----:B------:R-:W-:-:S04]  /*0fd0*/  LOP3.LUT R8, R9, 0x80000000, RZ, 0xc0, !PT ;  /* 0x8000000009087812 */ /* 0x000fc800078ec0ff */
[----:B------:R-:W-:-:S04]  /*0fe0*/  SHF.R.U32.HI R9, RZ, 0x18, R8 ;  /* 0x00000018ff097819 */ /* 0x000fc80000011608 */
[----:B------:R-:W-:-:S04]  /*0ff0*/  LOP3.LUT R2, R2, R9, RZ, 0xfc, !PT ;  /* 0x0000000902027212 */ /* 0x000fc800078efcff */
[----:B------:R-:W-:Y:S02]  /*1000*/  PRMT R8, R2, 0x7610, R8 ;  /* 0x0000761002087816 */ /* 0x000fe40000000008 */
.L_x_361:
[----:B------:R-:W-:Y:S05]  /*1010*/  BSYNC B0 ;  /* 0x0000000000007941 */ /* 0x000fea0003800000 */
.L_x_360:
        /* <DEDUP_REMOVED lines=16> */
.L_x_365:
[----:B------:R-:W-:-:S04]  /*1120*/  LOP3.LUT R3, R3, 0x80000000, RZ, 0xc0, !PT ;  /* 0x8000000003037812 */ /* 0x000fc800078ec0ff */
[----:B------:R-:W-:-:S04]  /*1130*/  SHF.R.U32.HI R3, RZ, 0x18, R3 ;  /* 0x00000018ff037819 */ /* 0x000fc80000011603 */
[----:B------:R-:W-:-:S04]  /*1140*/  LOP3.LUT R2, R2, R3, RZ, 0xfc, !PT ;  /* 0x0000000302027212 */ /* 0x000fc800078efcff */
[----:B------:R-:W-:Y:S02]  /*1150*/  PRMT R6, R2, 0x7610, R6 ;  /* 0x0000761002067816 */ /* 0x000fe40000000006 */
.L_x_364:
[----:B------:R-:W-:Y:S05]  /*1160*/  BSYNC B0 ;  /* 0x0000000000007941 */ /* 0x000fea0003800000 */
.L_x_363:
        /* <DEDUP_REMOVED lines=16> */
.L_x_367:
        /* <DEDUP_REMOVED lines=9> */
.L_x_7773:


//--------------------- .text._ZN2at6native55_GLOBAL__N__de093ff9_22_ForeachBinaryOpList_cu_a911ec4325multi_tensor_apply_kernelINS1_18TensorListMetadataILi2EEENS1_11CopyFunctorIN3c1015Float8_e5m2fnuzElLi2ELi1ELi1EEEJNS0_4CopyIS7_lEEEEEvT_T0_DpT1_ --------------------------
	.section	.text._ZN2at6native55_GLOBAL__N__de093ff9_22_ForeachBinaryOpList_cu_a911ec4325multi_tensor_apply_kernelINS1_18TensorListMetadataILi2EEENS1_11CopyFunctorIN3c1015Float8_e5m2fnuzElLi2ELi1ELi1EEEJNS0_4CopyIS7_lEEEEEvT_T0_DpT1_,"ax",@progbits
	.sectioninfo	@"SHI_REGISTERS=32"
	.align	128
.text._ZN2at6native55_GLOBAL__N__de093ff9_22_ForeachBinaryOpList_cu_a911ec4325multi_tensor_apply_kernelINS1_18TensorListMetadataILi2EEENS1_11CopyFunctorIN3c1015Float8_e5m2fnuzElLi2ELi1ELi1EEEJNS0_4CopyIS7_lEEEEEvT_T0_DpT1_:
        .type           _ZN2at6native55_GLOBAL__N__de093ff9_22_ForeachBinaryOpList_cu_a911ec4325multi_tensor_apply_kernelINS1_18TensorListMetadataILi2EEENS1_11CopyFunctorIN3c1015Float8_e5m2fnuzElLi2ELi1ELi1EEEJNS0_4CopyIS7_lEEEEEvT_T0_DpT1_,@function
        .size           _ZN2at6native55_GLOBAL__N__de093ff9_22_ForeachBinaryOpList_cu_a911ec4325multi_tensor_apply_kernelINS1_18TensorListMetadataILi2EEENS1_11CopyFunctorIN3c1015Float8_e5m2fnuzElLi2ELi1ELi1EEEJNS0_4CopyIS7_lEEEEEvT_T0_DpT1_,(.L_x_7774 - _ZN2at6native55_GLOBAL__N__de093ff9_22_ForeachBinaryOpList_cu_a911ec4325multi_tensor_apply_kernelINS1_18TensorListMetadataILi2EEENS1_11CopyFunctorIN3c1015Float8_e5m2fnuzElLi2ELi1ELi1EEEJNS0_4CopyIS7_lEEEEEvT_T0_DpT1_)
        .other          _ZN2at6native55_GLOBAL__N__de093ff9_22_ForeachBinaryOpList_cu_a911ec4325multi_tensor_apply_kernelINS1_18TensorListMetadataILi2EEENS1_11CopyFunctorIN3c1015Float8_e5m2fnuzElLi2ELi1ELi1EEEJNS0_4CopyIS7_lEEEEEvT_T0_DpT1_,@"STO_CUDA_ENTRY STV_DEFAULT"
_ZN2at6native55_GLOBAL__N__de093ff9_22_ForeachBinaryOpList_cu_a911ec4325multi_tensor_apply_kernelINS1_18TensorListMetadataILi2EEENS1_11CopyFunctorIN3c1015Float8_e5m2fnuzElLi2ELi1ELi1EEEJNS0_4CopyIS7_lEEEEEvT_T0_DpT1_:
        /* <DEDUP_REMOVED lines=31> */
.L_x_381:
        /* <DEDUP_REMOVED lines=11> */
[----:B------:R-:W-:Y:S01]  /*02a0*/  LEA R23, P5, R2, R16, 0x1 ;  /* 0x0000001002177211 */ /* 0x000fe200078a08ff */
[--C-:B------:R-:W-:Y:S01]  /*02b0*/  IMAD.X R3, RZ, RZ, R17.reuse, P1 ;  /* 0x000000ffff037224 */ /* 0x100fe200008e0611 */
[C---:B------:R-:W-:Y:S02]  /*02c0*/  ISETP.GE.U32.AND P4, PT, R20.reuse, 0x10000, PT ;  /* 0x000100001400780c */ /* 0x040fe40003f86070 */
[----:B------:R-:W-:Y:S01]  /*02d0*/  ISETP.LT.U32.AND P1, PT, R20, UR12, PT ;  /* 0x0000000c14007c0c */ /* 0x000fe2000bf21070 */
[----:B------:R-:W-:Y:S01]  /*02e0*/  IMAD.X R6, RZ, RZ, R17, P5 ;  /* 0x000000ffff067224 */ /* 0x000fe200028e0611 */
[----:B------:R-:W-:Y:S02]  /*02f0*/  ISETP.GE.U32.AND.EX P4, PT, R3, RZ, PT, P4 ;  /* 0x000000ff0300720c */ /* 0x000fe40003f86140 */
[----:B------:R-:W-:Y:S02]  /*0300*/  ISETP.GE.U32.AND P2, PT, R23, 0x10000, PT ;  /* 0x000100001700780c */ /* 0x000fe40003f46070 */
[----:B------:R-:W-:-:S02]  /*0310*/  ISETP.LT.AND.EX P1, PT, R3, UR6, !P4, P1 ;  /* 0x0000000603007c0c */ /* 0x000fc4000e721310 */
[----:B------:R-:W-:Y:S02]  /*0320*/  ISETP.LT.U32.AND P5, PT, R23, UR12, PT ;  /* 0x0000000c17007c0c */ /* 0x000fe4000bfa1070 */
[C---:B------:R-:W-:Y:S02]  /*0330*/  ISETP.GE.U32.AND.EX P2, PT, R6.reuse, RZ, PT, P2 ;  /* 0x000000ff0600720c */ /* 0x040fe40003f46120 */
[----:B------:R-:W-:Y:S02]  /*0340*/  IADD3 R22, P6, R7, R16, RZ ;  /* 0x0000001007167210 */ /* 0x000fe40007fde0ff */
[----:B------:R-:W-:Y:S02]  /*0350*/  ISETP.LT.AND.EX P5, PT, R6, UR6, !P2, P5 ;  /* 0x0000000606007c0c */ /* 0x000fe4000d7a1350 */
[C---:B------:R-:W-:Y:S01]  /*0360*/  ISETP.GE.U32.AND P3, PT, R22.reuse, 0x10000, PT ;  /* 0x000100001600780c */ /* 0x040fe20003f66070 */
[----:B------:R-:W-:Y:S01]  /*0370*/  IMAD.X R7, RZ, RZ, R17, P6 ;  /* 0x000000ffff077224 */ /* 0x000fe200030e0611 */
[----:B------:R-:W-:-:S02]  /*0380*/  ISETP.LT.U32.AND P4, PT, R22, UR12, PT ;  /* 0x0000000c16007c0c */ /* 0x000fc4000bf81070 */
[C---:B------:R-:W-:Y:S02]  /*0390*/  @P1 LEA R28, P2, R20.reuse, UR4, 0x3 ;  /* 0x00000004141c1c11 */ /* 0x040fe4000f8418ff */
[C---:B------:R-:W-:Y:S02]  /*03a0*/  ISETP.GE.U32.AND.EX P3, PT, R7.reuse, RZ, PT, P3 ;  /* 0x000000ff0700720c */ /* 0x040fe40003f66130 */
[----:B------:R-:W-:Y:S02]  /*03b0*/  @P1 LEA.HI.X R29, R20, UR5, R3, 0x3, P2 ;  /* 0x00000005141d1c11 */ /* 0x000fe400090f1c03 */
[----:B------:R-:W-:Y:S02]  /*03c0*/  ISETP.LT.AND.EX P4, PT, R7, UR6, !P3, P4 ;  /* 0x0000000607007c0c */ /* 0x000fe4000df81340 */
[C---:B------:R-:W-:Y:S01]  /*03d0*/  @P5 LEA R26, P2, R23.reuse, UR4, 0x3 ;  /* 0x00000004171a5c11 */ /* 0x040fe2000f8418ff */
[----:B------:R1:W5:Y:S03]  /*03e0*/  @P1 LDG.E.64 R10, [R28.64] ;  /* 0x0000000a1c0a1981 */ /* 0x000366000c1e1b00 */
[----:B------:R-:W-:-:S05]  /*03f0*/  @P5 LEA.HI.X R27, R23, UR5, R6, 0x3, P2 ;  /* 0x00000005171b5c11 */ /* 0x000fca00090f1c06 */
[----:B------:R1:W5:Y:S02]  /*0400*/  @P5 LDG.E.64 R12, [R26.64] ;  /* 0x0000000a1a0c5981 */ /* 0x000364000c1e1b00 */
[----:B0-----:R-:W-:-:S04]  /*0410*/  @P4 LEA R18, P3, R22, UR4, 0x3 ;  /* 0x0000000416124c11 */ /* 0x001fc8000f8618ff */
[----:B------:R-:W-:-:S05]  /*0420*/  @P4 LEA.HI.X R19, R22, UR5, R7, 0x3, P3 ;  /* 0x0000000516134c11 */ /* 0x000fca00098f1c07 */
[----:B------:R0:W5:Y:S01]  /*0430*/  @P4 LDG.E.64 R14, [R18.64] ;  /* 0x0000000a120e4981 */ /* 0x000162000c1e1b00 */
[----:B------:R-:W-:Y:S01]  /*0440*/  BSSY B0, `(.L_x_369) ;  /* 0x0000017000007945 */ /* 0x000fe20003800000 */
[----:B------:R-:W-:Y:S02]  /*0450*/  IMAD.MOV.U32 R24, RZ, RZ, 0x80 ;  /* 0x00000080ff187424 */ /* 0x000fe400078e00ff */
[----:B------:R-:W-:Y:S01]  /*0460*/  IMAD.MOV.U32 R21, RZ, RZ, 0x80 ;  /* 0x00000080ff157424 */ /* 0x000fe200078e00ff */
[----:B--2---:R-:W0:Y:S02]  /*0470*/  I2F.S64 R25, R8 ;  /* 0x0000000800197312 */ /* 0x004e240000301400 */
[----:B0-----:R-:W-:-:S04]  /*0480*/  LOP3.LUT R18, R25, 0x7fffffff, RZ, 0xc0, !PT ;  /* 0x7fffffff19127812 */ /* 0x001fc800078ec0ff */
        /* <DEDUP_REMOVED lines=14> */
.L_x_371:
[----:B------:R-:W-:-:S04]  /*0570*/  LOP3.LUT R25, R25, 0x80000000, RZ, 0xc0, !PT ;  /* 0x8000000019197812 */ /* 0x000fc800078ec0ff */
[----:B------:R-:W-:-:S04]  /*0580*/  SHF.R.U32.HI R18, RZ, 0x18, R25 ;  /* 0x00000018ff127819 */ /* 0x000fc80000011619 */
[----:B------:R-:W-:-:S04]  /*0590*/  LOP3.LUT R18, R19, R18, RZ, 0xfc, !PT ;  /* 0x0000001213127212 */ /* 0x000fc800078efcff */
[----:B------:R-:W-:Y:S02]  /*05a0*/  PRMT R21, R18, 0x7610, R21 ;  /* 0x0000761012157816 */ /* 0x000fe40000000015 */
.L_x_370:
[----:B-1----:R-:W-:Y:S05]  /*05b0*/  BSYNC B0 ;  /* 0x0000000000007941 */ /* 0x002fea0003800000 */
.L_x_369:
[----:B-----5:R-:W0:Y:S01]  /*05c0*/  I2F.S64 R18, R10 ;  /* 0x0000000a00127312 */ /* 0x020e220000301400 */
        /* <DEDUP_REMOVED lines=15> */
.L_x_374:
[----:B------:R-:W-:-:S04]  /*06c0*/  LOP3.LUT R18, R18, 0x80000000, RZ, 0xc0, !PT ;  /* 0x8000000012127812 */ /* 0x000fc800078ec0ff */
[----:B------:R-:W-:-:S04]  /*06d0*/  SHF.R.U32.HI R18, RZ, 0x18, R18 ;  /* 0x00000018ff127819 */ /* 0x000fc80000011612 */
[----:B------:R-:W-:-:S04]  /*06e0*/  LOP3.LUT R18, R19, R18, RZ, 0xfc, !PT ;  /* 0x0000001213127212 */ /* 0x000fc800078efcff */
[----:B------:R-:W-:Y:S02]  /*06f0*/  PRMT R24, R18, 0x7610, R24 ;  /* 0x0000761012187816 */ /* 0x000fe40000000018 */
.L_x_373:
[----:B------:R-:W-:Y:S05]  /*0700*/  BSYNC B0 ;  /* 0x0000000000007941 */ /* 0x000fea0003800000 */
.L_x_372:
[----:B------:R-:W0:Y:S01]  /*0710*/  I2F.S64 R18, R12 ;  /* 0x0000000c00127312 */ /* 0x000e220000301400 */
        /* <DEDUP_REMOVED lines=18> */
.L_x_377:
[----:B------:R-:W-:-:S04]  /*0840*/  LOP3.LUT R18, R18, 0x80000000, RZ, 0xc0, !PT ;  /* 0x8000000012127812 */ /* 0x000fc800078ec0ff */
[----:B------:R-:W-:-:S04]  /*0850*/  SHF.R.U32.HI R19, RZ, 0x18, R18 ;  /* 0x00000018ff137819 */ /* 0x000fc80000011612 */
[----:B------:R-:W-:Y:S02]  /*0860*/  LOP3.LUT R26, R26, R19, RZ, 0xfc, !PT ;  /* 0x000000131a1a7212 */ /* 0x000fe400078efcff */
.L_x_376:
[----:B------:R-:W-:Y:S05]  /*0870*/  BSYNC B0 ;  /* 0x0000000000007941 */ /* 0x000fea0003800000 */
.L_x_375:
[----:B------:R-:W0:Y:S01]  /*0880*/  I2F.S64 R18, R14 ;  /* 0x0000000e00127312 */ /* 0x000e220000301400 */
        /* <DEDUP_REMOVED lines=16> */
.L_x_380:
[----:B------:R-:W-:-:S04]  /*0990*/  LOP3.LUT R18, R18, 0x80000000, RZ, 0xc0, !PT ;  /* 0x8000000012127812 */ /* 0x000fc800078ec0ff */
[----:B------:R-:W-:-:S04]  /*09a0*/  SHF.R.U32.HI R18, RZ, 0x18, R18 ;  /* 0x00000018ff127819 */ /* 0x000fc80000011612 */
[----:B------:R-:W-:Y:S02]  /*09b0*/  LOP3.LUT R25, R25, R18, RZ, 0xfc, !PT ;  /* 0x0000001219197212 */ /* 0x000fe400078efcff */
.L_x_379:
[----:B------:R-:W-:Y:S05]  /*09c0*/  BSYNC B0 ;  /* 0x0000000000007941 */ /* 0x000fea0003800000 */
.L_x_378:
        /* <DEDUP_REMOVED lines=20> */
.L_x_368:
[----:B------:R-:W0:Y:S02]  /*0b10*/  S2R R0, SR_TID.X ;  /* 0x0000000000007919 */ /* 0x000e240000002100 */
[----:B0-----:R-:W-:-:S05]  /*0b20*/  IMAD.WIDE.U32 R2, R0, 0x4, RZ ;  /* 0x0000000400027825 */ /* 0x001fca00078e00ff */
[----:B------:R-:W-:-:S04]  /*0b30*/  ISETP.GE.U32.AND P0, PT, R2, UR12, PT ;  /* 0x0000000c02007c0c */ /* 0x000fc8000bf06070 */
[----:B------:R-:W-:-:S04]  /*0b40*/  ISETP.GE.AND.EX P0, PT, R3, UR6, PT, P0 ;  /* 0x0000000603007c0c */ /* 0x000fc8000bf06300 */
[----:B------:R-:W-:-:S13]  /*0b50*/  ISETP.GT.U32.OR P0, PT, R0, 0x3fff, P0 ;  /* 0x00003fff0000780c */ /* 0x000fda0000704470 */
[----:B------:R-:W-:Y:S05]  /*0b60*/  @P0 EXIT ;  /* 0x000000000000094d */ /* 0x000fea0003800000 */
[----:B------:R-:W-:Y:S02]  /*0b70*/  IMAD.MOV.U32 R3, RZ, RZ, RZ ;  /* 0x000000ffff037224 */ /* 0x000fe400078e00ff */
.L_x_394:
[----:B------:R-:W-:-:S04]  /*0b80*/  LEA R14, P0, R0, UR4, 0x5 ;  /* 0x00000004000e7c11 */ /* 0x000fc8000f8028ff */
[----:B------:R-:W-:-:S05]  /*0b90*/  LEA.HI.X R15, R0, UR5, R3, 0x5, P0 ;  /* 0x00000005000f7c11 */ /* 0x000fca00080f2c03 */
[----:B------:R-:W2:Y:S04]  /*0ba0*/  LDG.E.128 R4, [R14.64] ;  /* 0x0000000a0e047981 */ /* 0x000ea8000c1e1d00 */
[----:B------:R0:W5:Y:S01]  /*0bb0*/  LDG.E.128 R8, [R14.64+0x10] ;  /* 0x0000100a0e087981 */ /* 0x000162000c1e1d00 */
[----:B------:R-:W-:Y:S01]  /*0bc0*/  BSSY B0, `(.L_x_382) ;  /* 0x0000016000007945 */ /* 0x000fe20003800000 */
[----:B------:R-:W-:Y:S02]  /*0bd0*/  IMAD.MOV.U32 R2, RZ, RZ, 0x80 ;  /* 0x00000080ff027424 */ /* 0x000fe400078e00ff */
[----:B------:R-:W-:Y:S01]  /*0be0*/  IMAD.MOV.U32 R13, RZ, RZ, 0x80 ;  /* 0x00000080ff0d7424 */ /* 0x000fe200078e00ff */
[----:B--2---:R-:W1:Y:S02]  /*0bf0*/  I2F.S64 R5, R4 ;  /* 0x0000000400057312 */ /* 0x004e640000301400 */
        /* <DEDUP_REMOVED lines=14> */
.L_x_384:
[----:B------:R-:W-:-:S04]  /*0ce0*/  LOP3.LUT R5, R5, 0x80000000, RZ, 0xc0, !PT ;  /* 0x8000000005057812 */ /* 0x000fc800078ec0ff */
[----:B------:R-:W-:-:S04]  /*0cf0*/  SHF.R.U32.HI R5, RZ, 0x18, R5 ;  /* 0x00000018ff057819 */ /* 0x000fc80000011605 */
[----:B------:R-:W-:-:S04]  /*0d00*/  LOP3.LUT R4, R4, R5, RZ, 0xfc, !PT ;  /* 0x0000000504047212 */ /* 0x000fc800078efcff */
[----:B------:R-:W-:Y:S02]  /*0d10*/  PRMT R13, R4, 0x7610, R13 ;  /* 0x00007610040d7816 */ /* 0x000fe4000000000d */
.L_x_383:
[----:B0-----:R-:W-:Y:S05]  /*0d20*/  BSYNC B0 ;  /* 0x0000000000007941 */ /* 0x001fea0003800000 */
.L_x_382:
        /* <DEDUP_REMOVED lines=16> */
.L_x_387:
[----:B------:R-:W-:-:S04]  /*0e30*/  LOP3.LUT R2, R7, 0x80000000, RZ, 0xc0, !PT ;  /* 0x8000000007027812 */ /* 0x000fc800078ec0ff */
[----:B------:R-:W-:-:S04]  /*0e40*/  SHF.R.U32.HI R5, RZ, 0x18, R2 ;  /* 0x00000018ff057819 */ /* 0x000fc80000011602 */
[----:B------:R-:W-:-:S04]  /*0e50*/  LOP3.LUT R4, R4, R5, RZ, 0xfc, !PT ;  /* 0x0000000504047212 */ /* 0x000fc800078efcff */
[----:B------:R-:W-:Y:S02]  /*0e60*/  PRMT R2, R4, 0x7610, R2 ;  /* 0x0000761004027816 */ /* 0x000fe40000000002 */
.L_x_386:
[----:B------:R-:W-:Y:S05]  /*0e70*/  BSYNC B0 ;  /* 0x0000000000007941 */ /* 0x000fea0003800000 */
.L_x_385:
[----:B-----5:R-:W0:Y:S01]  /*0e80*/  I2F.S64 R9, R8 ;  /* 0x0000000800097312 */ /* 0x020e220000301400 */
        /* <DEDUP_REMOVED lines=17> */
.L_x_390:
[----:B------:R-:W-:-:S04]  /*0fa0*/  LOP3.LUT R5, R9, 0x80000000, RZ, 0xc0, !PT ;  /* 0x8000000009057812 */ /* 0x000fc800078ec0ff */
[----:B------:R-:W-:-:S04]  /*0fb0*/  SHF.R.U32.HI R5, RZ, 0x18, R5 ;  /* 0x00000018ff057819 */ /* 0x000fc80000011605 */
[----:B------:R-:W-:Y:S02]  /*0fc0*/  LOP3.LUT R5, R4, R5, RZ, 0xfc, !PT ;  /* 0x0000000504057212 */ /* 0x000fe400078efcff */
.L_x_389:
[----:B------:R-:W-:Y:S05]  /*0fd0*/  BSYNC B0 ;  /* 0x0000000000007941 */ /* 0x000fea0003800000 */
.L_x_388:
        /* <DEDUP_REMOVED lines=16> */
.L_x_393:
[----:B------:R-:W-:-:S04]  /*10e0*/  LOP3.LUT R6, R11, 0x80000000, RZ, 0xc0, !PT ;  /* 0x800000000b067812 */ /* 0x000fc800078ec0ff */
[----:B------:R-:W-:-:S04]  /*10f0*/  SHF.R.U32.HI R7, RZ, 0x18, R6 ;  /* 0x00000018ff077819 */ /* 0x000fc80000011606 */
[----:B------:R-:W-:-:S04]  /*1100*/  LOP3.LUT R4, R4, R7, RZ, 0xfc, !PT ;  /* 0x0000000704047212 */ /* 0x000fc800078efcff */
[----:B------:R-:W-:Y:S02]  /*1110*/  PRMT R6, R4, 0x7610, R6 ;  /* 0x0000761004067816 */ /* 0x000fe40000000006 */
.L_x_392:
[----:B------:R-:W-:Y:S05]  /*1120*/  BSYNC B0 ;  /* 0x0000000000007941 */ /* 0x000fea0003800000 */
.L_x_391:
        /* <DEDUP_REMOVED lines=16> */
.L_x_395:
        /* <DEDUP_REMOVED lines=13> */
.L_x_7774:


//--------------------- .text._ZN2at6native55_GLOBAL__N__de093ff9_22_ForeachBinaryOpList_cu_a911ec4325multi_tensor_apply_kernelINS1_18TensorListMetadataILi2EEENS1_11CopyFunctorIN3c1015Float8_e5m2fnuzEaLi2ELi1ELi1EEEJNS0_4CopyIS7_aEEEEEvT_T0_DpT1_ --------------------------
	.section	.text._ZN2at6native55_GLOBAL__N__de093ff9_22_ForeachBinaryOpList_cu_a911ec4325multi_tensor_apply_kernelINS1_18TensorListMetadataILi2EEENS1_11CopyFunctorIN3c1015Float8_e5m2fnuzEaLi2ELi1ELi1EEEJNS0_4CopyIS7_aEEEEEvT_T0_DpT1_,"ax",@progbits
	.sectioninfo	@"SHI_REGISTERS=29"
	.align	128
.text._ZN2at6native55_GLOBAL__N__de093ff9_22_ForeachBinaryOpList_cu_a911ec4325multi_tensor_apply_kernelINS1_18TensorListMetadataILi2EEENS1_11CopyFunctorIN3c1015Float8_e5m2fnuzEaLi2ELi1ELi1EEEJNS0_4CopyIS7_aEEEEEvT_T0_DpT1_:
        .type           _ZN2at6native55_GLOBAL__N__de093ff9_22_ForeachBinaryOpList_cu_a911ec4325multi_tensor_apply_kernelINS1_18TensorListMetadataILi2EEENS1_11CopyFunctorIN3c1015Float8_e5m2fnuzEaLi2ELi1ELi1EEEJNS0_4CopyIS7_aEEEEEvT_T0_DpT1_,@function
        .size           _ZN2at6native55_GLOBAL__N__de093ff9_22_ForeachBinaryOpList_cu_a911ec4325multi_tensor_apply_kernelINS1_18TensorListMetadataILi2EEENS1_11CopyFunctorIN3c1015Float8_e5m2fnuzEaLi2ELi1ELi1EEEJNS0_4CopyIS7_aEEEEEvT_T0_DpT1_,(.L_x_7775 - _ZN2at6native55_GLOBAL__N__de093ff9_22_ForeachBinaryOpList_cu_a911ec4325multi_tensor_apply_kernelINS1_18TensorListMetadataILi2EEENS1_11CopyFunctorIN3c1015Float8_e5m2fnuzEaLi2ELi1ELi1EEEJNS0_4CopyIS7_aEEEEEvT_T0_DpT1_)
        .other          _ZN2at6native55_GLOBAL__N__de093ff9_22_ForeachBinaryOpList_cu_a911ec4325multi_tensor_apply_kernelINS1_18TensorListMetadataILi2EEENS1_11CopyFunctorIN3c1015Float8_e5m2fnuzEaLi2ELi1ELi1EEEJNS0_4CopyIS7_aEEEEEvT_T0_DpT1_,@"STO_CUDA_ENTRY STV_DEFAULT"
_ZN2at6native55_GLOBAL__N__de093ff9_22_ForeachBinaryOpList_cu_a911ec4325multi_tensor_apply_kernelINS1_18TensorListMetadataILi2EEENS1_11CopyFunctorIN3c1015Float8_e5m2fnuzEaLi2ELi1ELi1EEEJNS0_4CopyIS7_aEEEEEvT_T0_DpT1_:
        /* <DEDUP_REMOVED lines=30> */
.L_x_409:
        /* <DEDUP_REMOVED lines=56> */
.L_x_399:
[----:B------:R-:W-:-:S04]  /*0560*/  LOP3.LUT R3, R21, 0x80000000, RZ, 0xc0, !PT ;  /* 0x8000000015037812 */ /* 0x000fc800078ec0ff */
[----:B------:R-:W-:-:S04]  /*0570*/  SHF.R.U32.HI R3, RZ, 0x18, R3 ;  /* 0x00000018ff037819 */ /* 0x000fc80000011603 */
[----:B------:R-:W-:-:S04]  /*0580*/  LOP3.LUT R2, R2, R3, RZ, 0xfc, !PT ;  /* 0x0000000302027212 */ /* 0x000fc800078efcff */
[----:B------:R-:W-:Y:S02]  /*0590*/  PRMT R7, R2, 0x7610, R7 ;  /* 0x0000761002077816 */ /* 0x000fe40000000007 */
.L_x_398:
[----:B0-----:R-:W-:Y:S05]  /*05a0*/  BSYNC B0 ;  /* 0x0000000000007941 */ /* 0x001fea0003800000 */
.L_x_397:
        /* <DEDUP_REMOVED lines=16> */
.L_x_402:
[----:B------:R-:W-:-:S04]  /*06b0*/  LOP3.LUT R3, R3, 0x80000000, RZ, 0xc0, !PT ;  /* 0x8000000003037812 */ /* 0x000fc800078ec0ff */
[----:B------:R-:W-:-:S04]  /*06c0*/  SHF.R.U32.HI R3, RZ, 0x18, R3 ;  /* 0x00000018ff037819 */ /* 0x000fc80000011603 */
[----:B------:R-:W-:-:S04]  /*06d0*/  LOP3.LUT R2, R2, R3, RZ, 0xfc, !PT ;  /* 0x0000000302027212 */ /* 0x000fc800078efcff */
[----:B------:R-:W-:Y:S02]  /*06e0*/  PRMT R22, R2, 0x7610, R22 ;  /* 0x0000761002167816 */ /* 0x000fe40000000016 */
.L_x_401:
[----:B------:R-:W-:Y:S05]  /*06f0*/  BSYNC B0 ;  /* 0x0000000000007941 */ /* 0x000fea0003800000 */
.L_x_400:
        /* <DEDUP_REMOVED lines=18> */
.L_x_405:
[----:B------:R-:W-:-:S04]  /*0820*/  LOP3.LUT R2, R2, 0x80000000, RZ, 0xc0, !PT ;  /* 0x8000000002027812 */ /* 0x000fc800078ec0ff */
[----:B------:R-:W-:-:S04]  /*0830*/  SHF.R.U32.HI R2, RZ, 0x18, R2 ;  /* 0x00000018ff027819 */ /* 0x000fc80000011602 */
[----:B------:R-:W-:-:S04]  /*0840*/  LOP3.LUT R2, R3, R2, RZ, 0xfc, !PT ;  /* 0x0000000203027212 */ /* 0x000fc800078efcff */
[----:B------:R-:W-:Y:S02]  /*0850*/  PRMT R25, R2, 0x7610, R25 ;  /* 0x0000761002197816 */ /* 0x000fe40000000019 */
.L_x_404:
[----:B------:R-:W-:Y:S05]  /*0860*/  BSYNC B0 ;  /* 0x0000000000007941 */ /* 0x000fea0003800000 */
.L_x_403:
        /* <DEDUP_REMOVED lines=16> */
.L_x_408:
[----:B------:R-:W-:-:S04]  /*0970*/  LOP3.LUT R3, R3, 0x80000000, RZ, 0xc0, !PT ;  /* 0x8000000003037812 */ /* 0x000fc800078ec0ff */
[----:B------:R-:W-:-:S04]  /*0980*/  SHF.R.U32.HI R3, RZ, 0x18, R3 ;  /* 0x00000018ff037819 */ /* 0x000fc80000011603 */
[----:B------:R-:W-:-:S04]  /*0990*/  LOP3.LUT R2, R2, R3, RZ, 0xfc, !PT ;  /* 0x0000000302027212 */ /* 0x000fc800078efcff */
[----:B------:R-:W-:Y:S02]  /*09a0*/  PRMT R21, R2, 0x7610, R21 ;  /* 0x0000761002157816 */ /* 0x000fe40000000015 */
.L_x_407:
[----:B------:R-:W-:Y:S05]  /*09b0*/  BSYNC B0 ;  /* 0x0000000000007941 */ /* 0x000fea0003800000 */
.L_x_406:
        /* <DEDUP_REMOVED lines=20> */
.L_x_396:
[----:B------:R-:W0:Y:S02]  /*0b00*/  S2R R0, SR_TID.X ;  /* 0x0000000000007919 */ /* 0x000e240000002100 */
[----:B0-----:R-:W-:-:S05]  /*0b10*/  IMAD.WIDE.U32 R2, R0, 0x4, RZ ;  /* 0x0000000400027825 */ /* 0x001fca00078e00ff */
[----:B------:R-:W-:-:S04]  /*0b20*/  ISETP.GE.U32.AND P0, PT, R2, UR12, PT ;  /* 0x0000000c02007c0c */ /* 0x000fc8000bf06070 */
[----:B------:R-:W-:-:S04]  /*0b30*/  ISETP.GE.AND.EX P0, PT, R3, UR6, PT, P0 ;  /* 0x0000000603007c0c */ /* 0x000fc8000bf06300 */
[----:B------:R-:W-:-:S13]  /*0b40*/  ISETP.GT.U32.OR P0, PT, R0, 0x3fff, P0 ;  /* 0x00003fff0000780c */ /* 0x000fda0000704470 */
[----:B------:R-:W-:Y:S05]  /*0b50*/  @P0 EXIT ;  /* 0x000000000000094d */ /* 0x000fea0003800000 */
[----:B------:R-:W-:-:S04]  /*0b60*/  IMAD.MOV.U32 R3, RZ, RZ, RZ ;  /* 0x000000ffff037224 */ /* 0x000fc800078e00ff */
.L_x_422:
        /* <DEDUP_REMOVED lines=26> */
.L_x_412:
[----:B------:R-:W-:-:S04]  /*0d10*/  LOP3.LUT R6, R13, 0x80000000, RZ, 0xc0, !PT ;  /* 0x800000000d067812 */ /* 0x000fc800078ec0ff */
[----:B------:R-:W-:-:S04]  /*0d20*/  SHF.R.U32.HI R9, RZ, 0x18, R6 ;  /* 0x00000018ff097819 */ /* 0x000fc80000011606 */
[----:B------:R-:W-:-:S04]  /*0d30*/  LOP3.LUT R8, R8, R9, RZ, 0xfc, !PT ;  /* 0x0000000908087212 */ /* 0x000fc800078efcff */
[----:B------:R-:W-:Y:S02]  /*0d40*/  PRMT R6, R8, 0x7610, R6 ;  /* 0x0000761008067816 */ /* 0x000fe40000000006 */
.L_x_411:
[----:B------:R-:W-:Y:S05]  /*0d50*/  BSYNC B0 ;  /* 0x0000000000007941 */ /* 0x000fea0003800000 */
.L_x_410:
        /* <DEDUP_REMOVED lines=16> */
.L_x_415:
[----:B------:R-:W-:-:S04]  /*0e60*/  LOP3.LUT R5, R12, 0x80000000, RZ, 0xc0, !PT ;  /* 0x800000000c057812 */ /* 0x000fc800078ec0ff */
[----:B------:R-:W-:-:S04]  /*0e70*/  SHF.R.U32.HI R5, RZ, 0x18, R5 ;  /* 0x00000018ff057819 */ /* 0x000fc80000011605 */
[----:B------:R-:W-:Y:S02]  /*0e80*/  LOP3.LUT R5, R8, R5, RZ, 0xfc, !PT ;  /* 0x0000000508057212 */ /* 0x000fe400078efcff */
.L_x_414:
[----:B------:R-:W-:Y:S05]  /*0e90*/  BSYNC B0 ;  /* 0x0000000000007941 */ /* 0x000fea0003800000 */
.L_x_413:
        /* <DEDUP_REMOVED lines=18> */
.L_x_418:
[----:B------:R-:W-:-:S04]  /*0fc0*/  LOP3.LUT R9, R12, 0x80000000, RZ, 0xc0, !PT ;  /* 0x800000000c097812 */ /* 0x000fc800078ec0ff */
[----:B------:R-:W-:-:S04]  /*0fd0*/  SHF.R.U32.HI R12, RZ, 0x18, R9 ;  /* 0x00000018ff0c7819 */ /* 0x000fc80000011609 */
[----:B------:R-:W-:-:S04]  /*0fe0*/  LOP3.LUT R7, R7, R12, RZ, 0xfc, !PT ;  /* 0x0000000c07077212 */ /* 0x000fc800078efcff */
[----:B------:R-:W-:Y:S02]  /*0ff0*/  PRMT R9, R7, 0x7610, R9 ;  /* 0x0000761007097816 */ /* 0x000fe40000000009 */
.L_x_417:
[----:B------:R-:W-:Y:S05]  /*1000*/  BSYNC B0 ;  /* 0x0000000000007941 */ /* 0x000fea0003800000 */
.L_x_416:
        /* <DEDUP_REMOVED lines=16> */
.L_x_421:
[----:B------:R-:W-:-:S04]  /*1110*/  LOP3.LUT R7, R7, 0x80000000, RZ, 0xc0, !PT ;  /* 0x8000000007077812 */ /* 0x000fc800078ec0ff */
[----:B------:R-:W-:-:S04]  /*1120*/  SHF.R.U32.HI R7, RZ, 0x18, R7 ;  /* 0x00000018ff077819 */ /* 0x000fc80000011607 */
[----:B------:R-:W-:-:S04]  /*1130*/  LOP3.LUT R4, R4, R7, RZ, 0xfc, !PT ;  /* 0x0000000704047212 */ /* 0x000fc800078efcff */
[----:B------:R-:W-:Y:S02]  /*1140*/  PRMT R8, R4, 0x7610, R8 ;  /* 0x0000761004087816 */ /* 0x000fe40000000008 */
.L_x_420:
[----:B------:R-:W-:Y:S05]  /*1150*/  BSYNC B0 ;  /* 0x0000000000007941 */ /* 0x000fea0003800000 */
.L_x_419:
        /* <DEDUP_REMOVED lines=16> */
.L_x_423:
        /* <DEDUP_REMOVED lines=10> */
.L_x_7775:


//--------------------- .text._ZN2at6native55_GLOBAL__N__de093ff9_22_ForeachBinaryOpList_cu_a911ec4325multi_tensor_apply_kernelINS1_18TensorListMetadataILi2EEENS1_11CopyFunctorIN3c1015Float8_e5m2fnuzEhLi2ELi1ELi1EEEJNS0_4CopyIS7_hEEEEEvT_T0_DpT1_ --------------------------
	.section	.text._ZN2at6native55_GLOBAL__N__de093ff9_22_ForeachBinaryOpList_cu_a911ec4325multi_tensor_apply_kernelINS1_18TensorListMetadataILi2EEENS1_11CopyFunctorIN3c1015Float8_e5m2fnuzEhLi2ELi1ELi1EEEJNS0_4CopyIS7_hEEEEEvT_T0_DpT1_,"ax",@progbits
	.sectioninfo	@"SHI_REGISTERS=29"
	.align	128
.text._ZN2at6native55_GLOBAL__N__de093ff9_22_ForeachBinaryOpList_cu_a911ec4325multi_tensor_apply_kernelINS1_18TensorListMetadataILi2EEENS1_11CopyFunctorIN3c1015Float8_e5m2fnuzEhLi2ELi1ELi1EEEJNS0_4CopyIS7_hEEEEEvT_T0_DpT1_:
        .type           _ZN2at6native55_GLOBAL__N__de093ff9_22_ForeachBinaryOpList_cu_a911ec4325multi_tensor_apply_kernelINS1_18TensorListMetadataILi2EEENS1_11CopyFunctorIN3c1015Float8_e5m2fnuzEhLi2ELi1ELi1EEEJNS0_4CopyIS7_hEEEEEvT_T0_DpT1_,@function
        .size           _ZN2at6native55_GLOBAL__N__de093ff9_22_ForeachBinaryOpList_cu_a911ec4325multi_tensor_apply_kernelINS1_18TensorListMetadataILi2EEENS1_11CopyFunctorIN3c1015Float8_e5m2fnuzEhLi2ELi1ELi1EEEJNS0_4CopyIS7_hEEEEEvT_T0_DpT1_,(.L_x_7776 - _ZN2at6native55_GLOBAL__N__de093ff9_22_ForeachBinaryOpList_cu_a911ec4325multi_tensor_apply_kernelINS1_18TensorListMetadataILi2EEENS1_11CopyFunctorIN3c1015Float8_e5m2fnuzEhLi2ELi1ELi1EEEJNS0_4CopyIS7_hEEEEEvT_T0_DpT1_)
        .other          _ZN2at6native55_GLOBAL__N__de093ff9_22_ForeachBinaryOpList_cu_a911ec4325multi_tensor_apply_kernelINS1_18TensorListMetadataILi2EEENS1_11CopyFunctorIN3c1015Float8_e5m2fnuzEhLi2ELi1ELi1EEEJNS0_4CopyIS7_hEEEEEvT_T0_DpT1_,@"STO_CUDA_ENTRY STV_DEFAULT"
_ZN2at6native55_GLOBAL__N__de093ff9_22_ForeachBinaryOpList_cu_a911ec4325multi_tensor_apply_kernelINS1_18TensorListMetadataILi2EEENS1_11CopyFunctorIN3c1015Float8_e5m2fnuzEhLi2ELi1ELi1EEEJNS0_4CopyIS7_hEEEEEvT_T0_DpT1_:
        /* <DEDUP_REMOVED lines=30> */
.L_x_437:
        /* <DEDUP_REMOVED lines=41> */
[----:B--2---:R-:W1:Y:S02]  /*0470*/  I2F.U16 R21, R12 ;  /* 0x0000000c00157306 */ /* 0x004e640000101000 */
        /* <DEDUP_REMOVED lines=14> */
.L_x_427:
[----:B------:R-:W-:-:S04]  /*0560*/  LOP3.LUT R3, R21, 0x80000000, RZ, 0xc0, !PT ;  /* 0x8000000015037812 */ /* 0x000fc800078ec0ff */
[----:B------:R-:W-:-:S04]  /*0570*/  SHF.R.U32.HI R3, RZ, 0x18, R3 ;  /* 0x00000018ff037819 */ /* 0x000fc80000011603 */
[----:B------:R-:W-:-:S04]  /*0580*/  LOP3.LUT R2, R2, R3, RZ, 0xfc, !PT ;  /* 0x0000000302027212 */ /* 0x000fc800078efcff */
[----:B------:R-:W-:Y:S02]  /*0590*/  PRMT R7, R2, 0x7610, R7 ;  /* 0x0000761002077816 */ /* 0x000fe40000000007 */
.L_x_426:
[----:B0-----:R-:W-:Y:S05]  /*05a0*/  BSYNC B0 ;  /* 0x0000000000007941 */ /* 0x001fea0003800000 */
.L_x_425:
[----:B-----5:R-:W0:Y:S01]  /*05b0*/  I2F.U16 R3, R16 ;  /* 0x0000001000037306 */ /* 0x020e220000101000 */
        /* <DEDUP_REMOVED lines=15> */
.L_x_430:
[----:B------:R-:W-:-:S04]  /*06b0*/  LOP3.LUT R3, R3, 0x80000000, RZ, 0xc0, !PT ;  /* 0x8000000003037812 */ /* 0x000fc800078ec0ff */
[----:B------:R-:W-:-:S04]  /*06c0*/  SHF.R.U32.HI R3, RZ, 0x18, R3 ;  /* 0x00000018ff037819 */ /* 0x000fc80000011603 */
[----:B------:R-:W-:-:S04]  /*06d0*/  LOP3.LUT R2, R2, R3, RZ, 0xfc, !PT ;  /* 0x0000000302027212 */ /* 0x000fc800078efcff */
[----:B------:R-:W-:Y:S02]  /*06e0*/  PRMT R22, R2, 0x7610, R22 ;  /* 0x0000761002167816 */ /* 0x000fe40000000016 */
.L_x_429:
[----:B------:R-:W-:Y:S05]  /*06f0*/  BSYNC B0 ;  /* 0x0000000000007941 */ /* 0x000fea0003800000 */
.L_x_428:
[----:B------:R-:W0:Y:S01]  /*0700*/  I2F.U16 R2, R17 ;  /* 0x0000001100027306 */ /* 0x000e220000101000 */
        /* <DEDUP_REMOVED lines=17> */
.L_x_433:
[----:B------:R-:W-:-:S04]  /*0820*/  LOP3.LUT R2, R2, 0x80000000, RZ, 0xc0, !PT ;  /* 0x8000000002027812 */ /* 0x000fc800078ec0ff */
[----:B------:R-:W-:-:S04]  /*0830*/  SHF.R.U32.HI R2, RZ, 0x18, R2 ;  /* 0x00000018ff027819 */ /* 0x000fc80000011602 */
[----:B------:R-:W-:-:S04]  /*0840*/  LOP3.LUT R2, R3, R2, RZ, 0xfc, !PT ;  /* 0x0000000203027212 */ /* 0x000fc800078efcff */
[----:B------:R-:W-:Y:S02]  /*0850*/  PRMT R25, R2, 0x7610, R25 ;  /* 0x0000761002197816 */ /* 0x000fe40000000019 */
.L_x_432:
[----:B------:R-:W-:Y:S05]  /*0860*/  BSYNC B0 ;  /* 0x0000000000007941 */ /* 0x000fea0003800000 */
.L_x_431:
[----:B------:R-:W0:Y:S01]  /*0870*/  I2F.U16 R3, R18 ;  /* 0x0000001200037306 */ /* 0x000e220000101000 */
        /* <DEDUP_REMOVED lines=15> */
.L_x_436:
[----:B------:R-:W-:-:S04]  /*0970*/  LOP3.LUT R3, R3, 0x80000000, RZ, 0xc0, !PT ;  /* 0x8000000003037812 */ /* 0x000fc800078ec0ff */
[----:B------:R-:W-:-:S04]  /*0980*/  SHF.R.U32.HI R3, RZ, 0x18, R3 ;  /* 0x00000018ff037819 */ /* 0x000fc80000011603 */
[----:B------:R-:W-:-:S04]  /*0990*/  LOP3.LUT R2, R2, R3, RZ, 0xfc, !PT ;  /* 0x0000000302027212 */ /* 0x000fc800078efcff */
[----:B------:R-:W-:Y:S02]  /*09a0*/  PRMT R21, R2, 0x7610, R21 ;  /* 0x0000761002157816 */ /* 0x000fe40000000015 */
.L_x_435:
[----:B------:R-:W-:Y:S05]  /*09b0*/  BSYNC B0 ;  /* 0x0000000000007941 */ /* 0x000fea0003800000 */
.L_x_434:
        /* <DEDUP_REMOVED lines=20> */
.L_x_424:
[----:B------:R-:W0:Y:S02]  /*0b00*/  S2R R0, SR_TID.X ;  /* 0x0000000000007919 */ /* 0x000e240000002100 */
[----:B0-----:R-:W-:-:S05]  /*0b10*/  IMAD.WIDE.U32 R2, R0, 0x4, RZ ;  /* 0x0000000400027825 */ /* 0x001fca00078e00ff */
[----:B------:R-:W-:-:S04]  /*0b20*/  ISETP.GE.U32.AND P0, PT, R2, UR12, PT ;  /* 0x0000000c02007c0c */ /* 0x000fc8000bf06070 */
[----:B------:R-:W-:-:S04]  /*0b30*/  ISETP.GE.AND.EX P0, PT, R3, UR6, PT, P0 ;  /* 0x0000000603007c0c */ /* 0x000fc8000bf06300 */
[----:B------:R-:W-:-:S13]  /*0b40*/  ISETP.GT.U32.OR P0, PT, R0, 0x3fff, P0 ;  /* 0x00003fff0000780c */ /* 0x000fda0000704470 */
[----:B------:R-:W-:Y:S05]  /*0b50*/  @P0 EXIT ;  /* 0x000000000000094d */ /* 0x000fea0003800000 */
[----:B------:R-:W-:-:S04]  /*0b60*/  IMAD.MOV.U32 R3, RZ, RZ, RZ ;  /* 0x000000ffff037224 */ /* 0x000fc800078e00ff */
.L_x_450:
        /* <DEDUP_REMOVED lines=8> */
[----:B--2---:R-:W0:Y:S01]  /*0bf0*/  I2F.U8 R13, R8 ;  /* 0x00000008000d7306 */ /* 0x004e220000001000 */
        /* <DEDUP_REMOVED lines=17> */
.L_x_440:
[----:B------:R-:W-:-:S04]  /*0d10*/  LOP3.LUT R6, R13, 0x80000000, RZ, 0xc0, !PT ;  /* 0x800000000d067812 */ /* 0x000fc800078ec0ff */
[----:B------:R-:W-:-:S04]  /*0d20*/  SHF.R.U32.HI R9, RZ, 0x18, R6 ;  /* 0x00000018ff097819 */ /* 0x000fc80000011606 */
[----:B------:R-:W-:-:S04]  /*0d30*/  LOP3.LUT R8, R8, R9, RZ, 0xfc, !PT ;  /* 0x0000000908087212 */ /* 0x000fc800078efcff */
[----:B------:R-:W-:Y:S02]  /*0d40*/  PRMT R6, R8, 0x7610, R6 ;  /* 0x0000761008067816 */ /* 0x000fe40000000006 */
.L_x_439:
[----:B------:R-:W-:Y:S05]  /*0d50*/  BSYNC B0 ;  /* 0x0000000000007941 */ /* 0x000fea0003800000 */
.L_x_438:
        /* <DEDUP_REMOVED lines=16> */
.L_x_443:
[----:B------:R-:W-:-:S04]  /*0e60*/  LOP3.LUT R5, R12, 0x80000000, RZ, 0xc0, !PT ;  /* 0x800000000c057812 */ /* 0x000fc800078ec0ff */
[----:B------:R-:W-:-:S04]  /*0e70*/  SHF.R.U32.HI R5, RZ, 0x18, R5 ;  /* 0x00000018ff057819 */ /* 0x000fc80000011605 */
[----:B------:R-:W-:Y:S02]  /*0e80*/  LOP3.LUT R5, R8, R5, RZ, 0xfc, !PT ;  /* 0x0000000508057212 */ /* 0x000fe400078efcff */
.L_x_442:
[----:B------:R-:W-:Y:S05]  /*0e90*/  BSYNC B0 ;  /* 0x0000000000007941 */ /* 0x000fea0003800000 */
.L_x_441:
        /* <DEDUP_REMOVED lines=18> */
.L_x_446:
[----:B------:R-:W-:-:S04]  /*0fc0*/  LOP3.LUT R9, R12, 0x80000000, RZ, 0xc0, !PT ;  /* 0x800000000c097812 */ /* 0x000fc800078ec0ff */
[----:B------:R-:W-:-:S04]  /*0fd0*/  SHF.R.U32.HI R12, RZ, 0x18, R9 ;  /* 0x00000018ff0c7819 */ /* 0x000fc80000011609 */
[----:B------:R-:W-:-:S04]  /*0fe0*/  LOP3.LUT R7, R7, R12, RZ, 0xfc, !PT ;  /* 0x0000000c07077212 */ /* 0x000fc800078efcff */
[----:B------:R-:W-:Y:S02]  /*0ff0*/  PRMT R9, R7, 0x7610, R9 ;  /* 0x0000761007097816 */ /* 0x000fe40000000009 */
.L_x_445:
[----:B------:R-:W-:Y:S05]  /*1000*/  BSYNC B0 ;  /* 0x0000000000007941 */ /* 0x000fea0003800000 */
.L_x_444:
        /* <DEDUP_REMOVED lines=16> */
.L_x_449:
[----:B------:R-:W-:-:S04]  /*1110*/  LOP3.LUT R7, R7, 0x80000000, RZ, 0xc0, !PT ;  /* 0x8000000007077812 */ /* 0x000fc800078ec0ff */
[----:B------:R-:W-:-:S04]  /*1120*/  SHF.R.U32.HI R7, RZ, 0x18, R7 ;  /* 0x00000018ff077819 */ /* 0x000fc80000011607 */
[----:B------:R-:W-:-:S04]  /*1130*/  LOP3.LUT R4, R4, R7, RZ, 0xfc, !PT ;  /* 0x0000000704047212 */ /* 0x000fc800078efcff */
[----:B------:R-:W-:Y:S02]  /*1140*/  PRMT R8, R4, 0x7610, R8 ;  /* 0x0000761004087816 */ /* 0x000fe40000000008 */
.L_x_448:
[----:B------:R-:W-:Y:S05]  /*1150*/  BSYNC B0 ;  /* 0x0000000000007941 */ /* 0x000fea0003800000 */
.L_x_447:
        /* <DEDUP_REMOVED lines=16> */
.L_x_451:
        /* <DEDUP_REMOVED lines=10> */
.L_x_7776:


//--------------------- .text._ZN2at6native55_GLOBAL__N__de093ff9_22_ForeachBinaryOpList_cu_a911ec4325multi_tensor_apply_kernelINS1_18TensorListMetadataILi2EEENS1_14UnaryOpFunctorIN3c1015Float8_e5m2fnuzELi2ELi1ELi1EEEJNS0_4CopyIS7_S7_EEEEEvT_T0_DpT1_ --------------------------
	.section	.text._ZN2at6native55_GLOBAL__N__de093ff9_22_ForeachBinaryOpList_cu_a911ec4325multi_tensor_apply_kernelINS1_18TensorListMetadataILi2EEENS1_14UnaryOpFunctorIN3c1015Float8_e5m2fnuzELi2ELi1ELi1EEEJNS0_4CopyIS7_S7_EEEEEvT_T0_DpT1_,"ax",@progbits
	.sectioninfo	@"SHI_REGISTERS=32"
	.align	128
.text._ZN2at6native55_GLOBAL__N__de093ff9_22_ForeachBinaryOpList_cu_a911ec4325multi_tensor_apply_kernelINS1_18TensorListMetadataILi2EEENS1_14UnaryOpFunctorIN3c1015Float8_e5m2fnuzELi2ELi1ELi1EEEJNS0_4CopyIS7_S7_EEEEEvT_T0_DpT1_:
        .type           _ZN2at6native55_GLOBAL__N__de093ff9_22_ForeachBinaryOpList_cu_a911ec4325multi_tensor_apply_kernelINS1_18TensorListMetadataILi2EEENS1_14UnaryOpFunctorIN3c1015Float8_e5m2fnuzELi2ELi1ELi1EEEJNS0_4CopyIS7_S7_EEEEEvT_T0_DpT1_,@function
        .size           _ZN2at6native55_GLOBAL__N__de093ff9_22_ForeachBinaryOpList_cu_a911ec4325multi_tensor_apply_kernelINS1_18TensorListMetadataILi2EEENS1_14UnaryOpFunctorIN3c1015Float8_e5m2fnuzELi2ELi1ELi1EEEJNS0_4CopyIS7_S7_EEEEEvT_T0_DpT1_,(.L_x_7777 - _ZN2at6native55_GLOBAL__N__de093ff9_22_ForeachBinaryOpList_cu_a911ec4325multi_tensor_apply_kernelINS1_18TensorListMetadataILi2EEENS1_14UnaryOpFunctorIN3c1015Float8_e5m2fnuzELi2ELi1ELi1EEEJNS0_4CopyIS7_S7_EEEEEvT_T0_DpT1_)
        .other          _ZN2at6native55_GLOBAL__N__de093ff9_22_ForeachBinaryOpList_cu_a911ec4325multi_tensor_apply_kernelINS1_18TensorListMetadataILi2EEENS1_14UnaryOpFunctorIN3c1015Float8_e5m2fnuzELi2ELi1ELi1EEEJNS0_4CopyIS7_S7_EEEEEvT_T0_DpT1_,@"STO_CUDA_ENTRY STV_DEFAULT"
_ZN2at6native55_GLOBAL__N__de093ff9_22_ForeachBinaryOpList_cu_a911ec4325multi_tensor_apply_kernelINS1_18TensorListMetadataILi2EEENS1_14UnaryOpFunctorIN3c1015Float8_e5m2fnuzELi2ELi1ELi1EEEJNS0_4CopyIS7_S7_EEEEEvT_T0_DpT1_:
[----:B------:R-:W-:Y:S02]  /*0000*/  IMAD.MOV.U32 R1, RZ, RZ, c[0x0][0x28] ;  /* 0x00000a00ff017624 */ /* 0x000fe400078e00ff */
[----:B------:R-:W0:Y:S01]  /*0010*/  S2R R9, SR_CTAID.X ;  /* 0x0000000000097919 */ /* 0x000e220000002500 */
[----:B------:R-:W-:Y:S01]  /*0020*/  IMAD.MOV.U32 R8, RZ, RZ, 0x4 ;  /* 0x00000004ff087424 */ /* 0x000fe200078e00ff */
[----:B------:R-:W-:Y:S01]  /*0030*/  ULDC.64 UR4, c[0x0][0x118] ;  /* 0x0000460000047ab9 */ /* 0x000fe20000000a00 */
[----:B0-----:R-:W0:Y:S02]  /*0040*/  LDC.U8 R0, c[0x0][R9+0x760] ;  /* 0x0001d80009007b82 */ /* 0x001e240000000000 */
[----:B------:R-:W-:-:S06]  /*0050*/  IMAD R8, R9, R8, c[0x2][0x0] ;  /* 0x0080000009087624 */ /* 0x000fcc00078e0208 */
[----:B------:R-:W1:Y:S01]  /*0060*/  LDC R8, c[0x0][R8+0x160] ;  /* 0x0000580008087b82 */ /* 0x000e620000000800 */
[----:B0-----:R-:W-:-:S07]  /*0070*/  IMAD.SHL.U32 R0, R0, 0x8, RZ ;  /* 0x0000000800007824 */ /* 0x001fce00078e00ff */
[----:B------:R-:W0:Y:S01]  /*0080*/  LDC.64 R2, c[0x0][R0+0x160] ;  /* 0x0000580000027b82 */ /* 0x000e220000000a00 */
[----:B-1----:R-:W-:-:S07]  /*0090*/  IMAD.WIDE R12, R8, 0x10000, RZ ;  /* 0x00010000080c7825 */ /* 0x002fce00078e02ff */
[----:B------:R-:W1:Y:S08]  /*00a0*/  LDC.64 R4, c[0x0][R0+0x360] ;  /* 0x0000d80000047b82 */ /* 0x000e700000000a00 */
[----:B------:R-:W2:Y:S01]  /*00b0*/  LDC.64 R6, c[0x0][R0+0x560] ;  /* 0x0001580000067b82 */ /* 0x000ea20000000a00 */
[----:B0-----:R-:W-:-:S05]  /*00c0*/  IADD3 R18, P1, R12, R2, RZ ;  /* 0x000000020c127210 */ /* 0x001fca0007f3e0ff */
[----:B------:R-:W-:Y:S01]  /*00d0*/  IMAD.X R15, R13, 0x1, R3, P1 ;  /* 0x000000010d0f7824 */ /* 0x000fe200008e0603 */
[----:B-1----:R-:W-:-:S05]  /*00e0*/  IADD3 R17, P2, R12, R4, RZ ;  /* 0x000000040c117210 */ /* 0x002fca0007f5e0ff */
[----:B------:R-:W-:Y:S01]  /*00f0*/  IMAD.X R14, R13, 0x1, R5, P2 ;  /* 0x000000010d0e7824 */ /* 0x000fe200010e0605 */
[----:B--2---:R-:W-:-:S04]  /*0100*/  IADD3 R16, P3, -R12, R6, RZ ;  /* 0x000000060c107210 */ /* 0x004fc80007f7e1ff */
[----:B------:R-:W-:Y:S01]  /*0110*/  LOP3.LUT R2, R16, R17, R18, 0xfe, !PT ;  /* 0x0000001110027212 */ /* 0x000fe200078efe12 */
[----:B------:R-:W-:-:S03]  /*0120*/  IMAD.X R12, R7, 0x1, ~R13, P3 ;  /* 0x00000001070c7824 */ /* 0x000fc600018e0e0d */
[----:B------:R-:W-:-:S13]  /*0130*/  LOP3.LUT P0, RZ, R2, 0x3, RZ, 0xc0, !PT ;  /* 0x0000000302ff7812 */ /* 0x000fda000780c0ff */
[----:B------:R-:W-:Y:S05]  /*0140*/  @!P0 BRA `(.L_x_452) ;  /* 0x0000107000008947 */ /* 0x000fea0003800000 */
[----:B------:R-:W-:-:S04]  /*0150*/  ISETP.GE.U32.AND P0, PT, R16, 0x1, PT ;  /* 0x000000011000780c */ /* 0x000fc80003f06070 */
[----:B------:R-:W-:-:S13]  /*0160*/  ISETP.GE.AND.EX P0, PT, R12, RZ, PT, P0 ;  /* 0x000000ff0c00720c */ /* 0x000fda0003f06300 */
[----:B------:R-:W-:Y:S05]  /*0170*/  @!P0 EXIT ;  /* 0x000000000000894d */ /* 0x000fea0003800000 */
[----:B------:R-:W0:Y:S01]  /*0180*/  S2R R13, SR_TID.X ;  /* 0x00000000000d7919 */ /* 0x000e220000002100 */
[----:B------:R-:W-:Y:S01]  /*0190*/  IMAD.MOV.U32 R0, RZ, RZ, c[0x0][0x0] ;  /* 0x00000000ff007624 */ /* 0x000fe200078e00ff */
[----:B------:R-:W-:-:S06]  /*01a0*/  CS2R R10, SRZ ;  /* 0x00000000000a7805 */ /* 0x000fcc000001ff00 */
.L_x_481:
[----:B0-----:R-:W-:Y:S01]  /*01b0*/  IADD3 R8, P1, R13, R10, RZ ;  /* 0x0000000a0d087210 */ /* 0x001fe20007f3e0ff */
[----:B------:R-:W-:Y:S01]  /*01c0*/  IMAD R23, R0, 0x3, RZ ;  /* 0x0000000300177824 */ /* 0x000fe200078e02ff */
[----:B------:R-:W-:Y:S02]  /*01d0*/  PRMT R22, RZ, 0x7610, R22 ;  /* 0x00007610ff167816 */ /* 0x000fe40000000016 */
[C---:B------:R-:W-:Y:S01]  /*01e0*/  ISETP.GE.U32.AND P0, PT, R8.reuse, 0x10000, PT ;  /* 0x000100000800780c */ /* 0x040fe20003f06070 */
[----:B------:R-:W-:Y:S01]  /*01f0*/  IMAD.X R27, RZ, RZ, R11, P1 ;  /* 0x000000ffff1b7224 */ /* 0x000fe200008e060b */
[C---:B------:R-:W-:Y:S02]  /*0200*/  IADD3 R29, P1, R8.reuse, c[0x0][0x0], RZ ;  /* 0x00000000081d7a10 */ /* 0x040fe40007f3e0ff */
[----:B------:R-:W-:-:S02]  /*0210*/  ISETP.LT.U32.AND P2, PT, R8, R16, PT ;  /* 0x000000100800720c */ /* 0x000fc40003f41070 */
[C---:B------:R-:W-:Y:S01]  /*0220*/  ISETP.GE.U32.AND.EX P0, PT, R27.reuse, RZ, PT, P0 ;  /* 0x000000ff1b00720c */ /* 0x040fe20003f06100 */
[--C-:B------:R-:W-:Y:S01]  /*0230*/  IMAD.X R9, RZ, RZ, R27.reuse, P1 ;  /* 0x000000ffff097224 */ /* 0x100fe200008e061b */
[----:B------:R-:W-:Y:S02]  /*0240*/  LEA R25, P4, R0, R8, 0x1 ;  /* 0x0000000800197211 */ /* 0x000fe400078808ff */
[----:B------:R-:W-:Y:S02]  /*0250*/  ISETP.LT.AND.EX P0, PT, R27, R12, !P0, P2 ;  /* 0x0000000c1b00720c */ /* 0x000fe40004701320 */
[----:B------:R-:W-:Y:S01]  /*0260*/  ISETP.GE.U32.AND P3, PT, R29, 0x10000, PT ;  /* 0x000100001d00780c */ /* 0x000fe20003f66070 */
[----:B------:R-:W-:Y:S01]  /*0270*/  IMAD.X R19, RZ, RZ, R27, P4 ;  /* 0x000000ffff137224 */ /* 0x000fe200020e061b */
[----:B------:R-:W-:Y:S02]  /*0280*/  ISETP.GE.U32.AND P2, PT, R25, 0x10000, PT ;  /* 0x000100001900780c */ /* 0x000fe40003f46070 */
[----:B------:R-:W-:-:S02]  /*0290*/  IADD3 R23, P5, R23, R8, RZ ;  /* 0x0000000817177210 */ /* 0x000fc40007fbe0ff */
[-C--:B------:R-:W-:Y:S02]  /*02a0*/  ISETP.LT.U32.AND P1, PT, R29, R16.reuse, PT ;  /* 0x000000101d00720c */ /* 0x080fe40003f21070 */
[----:B------:R-:W-:Y:S01]  /*02b0*/  ISETP.GE.U32.AND.EX P3, PT, R9, RZ, PT, P3 ;  /* 0x000000ff0900720c */ /* 0x000fe20003f66130 */
[----:B------:R-:W-:Y:S01]  /*02c0*/  IMAD.X R21, RZ, RZ, R27, P5 ;  /* 0x000000ffff157224 */ /* 0x000fe200028e061b */
[----:B------:R-:W-:Y:S02]  /*02d0*/  ISETP.LT.U32.AND P4, PT, R25, R16, PT ;  /* 0x000000101900720c */ /* 0x000fe40003f81070 */
[----:B------:R-:W-:Y:S02]  /*02e0*/  ISETP.GE.U32.AND.EX P2, PT, R19, RZ, PT, P2 ;  /* 0x000000ff1300720c */ /* 0x000fe40003f46120 */
[----:B------:R-:W-:Y:S02]  /*02f0*/  ISETP.LT.AND.EX P1, PT, R9, R12, !P3, P1 ;  /* 0x0000000c0900720c */ /* 0x000fe40005f21310 */
[----:B------:R-:W-:-:S02]  /*0300*/  ISETP.GE.U32.AND P3, PT, R23, 0x10000, PT ;  /* 0x000100001700780c */ /* 0x000fc40003f66070 */
[----:B------:R-:W-:Y:S02]  /*0310*/  ISETP.LT.AND.EX P2, PT, R19, R12, !P2, P4 ;  /* 0x0000000c1300720c */ /* 0x000fe40005741340 */
[----:B------:R-:W-:Y:S02]  /*0320*/  @P0 IADD3 R2, P5, R8, R18, RZ ;  /* 0x0000001208020210 */ /* 0x000fe40007fbe0ff */
[----:B------:R-:W-:Y:S02]  /*0330*/  ISETP.LT.U32.AND P4, PT, R23, R16, PT ;  /* 0x000000101700720c */ /* 0x000fe40003f81070 */
[----:B------:R-:W-:Y:S01]  /*0340*/  ISETP.GE.U32.AND.EX P3, PT, R21, RZ, PT, P3 ;  /* 0x000000ff1500720c */ /* 0x000fe20003f66130 */
[----:B------:R-:W-:Y:S01]  /*0350*/  @P0 IMAD.X R3, R27, 0x1, R15, P5 ;  /* 0x000000011b030824 */ /* 0x000fe200028e060f */
[----:B------:R-:W-:Y:S02]  /*0360*/  PRMT R24, RZ, 0x7610, R24 ;  /* 0x00007610ff187816 */ /* 0x000fe40000000018 */
[----:B------:R-:W-:-:S02]  /*0370*/  ISETP.LT.AND.EX P3, PT, R21, R12, !P3, P4 ;  /* 0x0000000c1500720c */ /* 0x000fc40005f61340 */
[----:B------:R0:W2:Y:S01]  /*0380*/  @P0 LDG.E.U8 R22, [R2.64] ;  /* 0x0000000402160981 */ /* 0x0000a2000c1e1100 */
[----:B------:R-:W-:Y:S02]  /*0390*/  PRMT R26, RZ, 0x7610, R26 ;  /* 0x00007610ff1a7816 */ /* 0x000fe4000000001a */
[----:B------:R-:W-:Y:S02]  /*03a0*/  @P1 IADD3 R4, P5, R29, R18, RZ ;  /* 0x000000121d041210 */ /* 0x000fe40007fbe0ff */
[----:B------:R-:W-:-:S03]  /*03b0*/  PRMT R20, RZ, 0x7610, R20 ;  /* 0x00007610ff147816 */ /* 0x000fc60000000014 */
[----:B------:R-:W-:Y:S01]  /*03c0*/  @P1 IMAD.X R5, R9, 0x1, R15, P5 ;  /* 0x0000000109051824 */ /* 0x000fe200028e060f */
[----:B0-----:R-:W-:-:S04]  /*03d0*/  @P2 IADD3 R2, P4, R25, R18, RZ ;  /* 0x0000001219022210 */ /* 0x001fc80007f9e0ff */
[----:B------:R2:W5:Y:S01]  /*03e0*/  @P1 LDG.E.U8 R20, [R4.64] ;  /* 0x0000000404141981 */ /* 0x000562000c1e1100 */
[----:B------:R-:W-:Y:S01]  /*03f0*/  @P2 IMAD.X R3, R19, 0x1, R15, P4 ;  /* 0x0000000113032824 */ /* 0x000fe200020e060f */
[----:B------:R-:W-:-:S04]  /*0400*/  @P3 IADD3 R6, P4, R23, R18, RZ ;  /* 0x0000001217063210 */ /* 0x000fc80007f9e0ff */
[----:B------:R0:W5:Y:S01]  /*0410*/  @P2 LDG.E.U8 R24, [R2.64] ;  /* 0x0000000402182981 */ /* 0x000162000c1e1100 */
[----:B------:R-:W-:-:S05]  /*0420*/  @P3 IMAD.X R7, R21, 0x1, R15, P4 ;  /* 0x0000000115073824 */ /* 0x000fca00020e060f */
[----:B------:R0:W5:Y:S01]  /*0430*/  @P3 LDG.E.U8 R26, [R6.64] ;  /* 0x00000004061a3981 */ /* 0x000162000c1e1100 */
[----:B------:R-:W-:Y:S01]  /*0440*/  BSSY B0, `(.L_x_453) ;  /* 0x000001a000007945 */ /* 0x000fe20003800000 */
[----:B------:R-:W-:Y:S01]  /*0450*/  IMAD.MOV.U32 R28, RZ, RZ, RZ ;  /* 0x000000ffff1c7224 */ /* 0x000fe200078e00ff */
[----:B--2---:R-:W-:-:S13]  /*0460*/  LOP3.LUT P4, R4, R22, 0xff, RZ, 0xc0, !PT ;  /* 0x000000ff16047812 */ /* 0x004fda000788c0ff */
[----:B------:R-:W-:Y:S05]  /*0470*/  @!P4 BRA `(.L_x_454) ;  /* 0x000001600000c947 */ /* 0x000fea0003800000 */
[----:B0-----:R-:W-:-:S13]  /*0480*/  ISETP.NE.AND P4, PT, R4, 0x80, PT ;  /* 0x000000800400780c */ /* 0x001fda0003f85270 */
[----:B------:R-:W-:Y:S01]  /*0490*/  @!P4 IMAD.MOV.U32 R28, RZ, RZ, 0x7f800001 ;  /* 0x7f800001ff1cc424 */ /* 0x000fe200078e00ff */
[----:B------:R-:W-:Y:S05]  /*04a0*/  @!P4 BRA `(.L_x_454) ;  /* 0x000001300000c947 */ /* 0x000fea0003800000 */
[C---:B------:R-:W-:Y:S01]  /*04b0*/  LOP3.LUT P4, R2, R22.reuse, 0x7c, RZ, 0xc0, !PT ;  /* 0x0000007c16027812 */ /* 0x040fe2000788c0ff */
[----:B------:R-:W-:Y:S01]  /*04c0*/  BSSY B1, `(.L_x_455) ;  /* 0x000000d000017945 */ /* 0x000fe20003800000 */
[----:B------:R-:W-:Y:S02]  /*04d0*/  LOP3.LUT R3, R22, 0xffff, RZ, 0xc0, !PT ;  /* 0x0000ffff16037812 */ /* 0x000fe400078ec0ff */
[----:B------:R-:W-:Y:S02]  /*04e0*/  SHF.R.U32.HI R2, RZ, 0x2, R2 ;  /* 0x00000002ff027819 */ /* 0x000fe40000011602 */
[----:B------:R-:W-:Y:S02]  /*04f0*/  SHF.R.U32.HI R4, RZ, 0x7, R3 ;  /* 0x00000007ff047819 */ /* 0x000fe40000011603 */
[----:B------:R-:W-:Y:S02]  /*0500*/  LOP3.LUT R3, R3, 0x3, RZ, 0xc0, !PT ;  /* 0x0000000303037812 */ /* 0x000fe400078ec0ff */
[----:B------:R-:W-:-:S03]  /*0510*/  LOP3.LUT R6, R4, 0xffff, RZ, 0xc0, !PT ;  /* 0x0000ffff04067812 */ /* 0x000fc600078ec0ff */
[----:B------:R-:W-:Y:S05]  /*0520*/  @P4 BRA `(.L_x_456) ;  /* 0x0000006000004947 */ /* 0x000fea0003800000 */
[----:B------:R-:W0:Y:S02]  /*0530*/  FLO.U32 R4, R3 ;  /* 0x0000000300047300 */ /* 0x000e2400000e0000 */
[----:B0-----:R-:W-:-:S04]  /*0540*/  IADD3 R5, -R4, 0x1f, RZ ;  /* 0x0000001f04057810 */ /* 0x001fc80007ffe1ff */
[----:B------:R-:W-:Y:S02]  /*0550*/  IADD3 R4, R5, -0x1d, RZ ;  /* 0xffffffe305047810 */ /* 0x000fe40007ffe0ff */
[----:B------:R-:W-:Y:S02]  /*0560*/  IADD3 R2, R2, 0x1e, -R5 ;  /* 0x0000001e02027810 */ /* 0x000fe40007ffe805 */
[----:B------:R-:W-:-:S04]  /*0570*/  SHF.L.U32 R4, R3, R4, RZ ;  /* 0x0000000403047219 */ /* 0x000fc800000006ff */
[----:B------:R-:W-:Y:S02]  /*0580*/  LOP3.LUT R3, R4, 0x3, RZ, 0xc0, !PT ;  /* 0x0000000304037812 */ /* 0x000fe400078ec0ff */
.L_x_456:
[----:B------:R-:W-:Y:S05]  /*0590*/  BSYNC B1 ;  /* 0x0000000000017941 */ /* 0x000fea0003800000 */
.L_x_455:
[----:B------:R-:W-:Y:S01]  /*05a0*/  IMAD.U32 R6, R6, -0x80000000, RZ ;  /* 0x8000000006067824 */ /* 0x000fe200078e00ff */
[----:B------:R-:W-:Y:S01]  /*05b0*/  LEA R5, R2, 0x37800000, 0x17 ;  /* 0x3780000002057811 */ /* 0x000fe200078eb8ff */
[----:B------:R-:W-:-:S05]  /*05c0*/  IMAD.SHL.U32 R3, R3, 0x200000, RZ ;  /* 0x0020000003037824 */ /* 0x000fca00078e00ff */
[----:B------:R-:W-:Y:S02]  /*05d0*/  LOP3.LUT R28, R5, R3, R6, 0xfe, !PT ;  /* 0x00000003051c7212 */ /* 0x000fe400078efe06 */
.L_x_454:
[----:B0-----:R-:W-:Y:S05]  /*05e0*/  BSYNC B0 ;  /* 0x0000000000007941 */ /* 0x001fea0003800000 */
.L_x_453:
        /* <DEDUP_REMOVED lines=17> */
.L_x_459:
[----:B------:R-:W-:-:S04]  /*0700*/  LOP3.LUT R28, R28, 0x80000000, RZ, 0xc0, !PT ;  /* 0x800000001c1c7812 */ /* 0x000fc800078ec0ff */
[----:B------:R-:W-:-:S04]  /*0710*/  SHF.R.U32.HI R28, RZ, 0x18, R28 ;  /* 0x00000018ff1c7819 */ /* 0x000fc8000001161c */
[----:B------:R-:W-:-:S04]  /*0720*/  LOP3.LUT R3, R3, R28, RZ, 0xfc, !PT ;  /* 0x0000001c03037212 */ /* 0x000fc800078efcff */
[----:B------:R-:W-:Y:S02]  /*0730*/  PRMT R7, R3, 0x7610, R7 ;  /* 0x0000761003077816 */ /* 0x000fe40000000007 */
.L_x_458:
[----:B------:R-:W-:Y:S05]  /*0740*/  BSYNC B0 ;  /* 0x0000000000007941 */ /* 0x000fea0003800000 */
.L_x_457:
[----:B-----5:R-:W-:Y:S01]  /*0750*/  LOP3.LUT P4, R3, R20, 0xff, RZ, 0xc0, !PT ;  /* 0x000000ff14037812 */ /* 0x020fe2000788c0ff */
[----:B------:R-:W-:Y:S01]  /*0760*/  BSSY B0, `(.L_x_460) ;  /* 0x0000019000007945 */ /* 0x000fe20003800000 */
[----:B------:R-:W-:-:S11]  /*0770*/  IMAD.MOV.U32 R2, RZ, RZ, RZ ;  /* 0x000000ffff027224 */ /* 0x000fd600078e00ff */
[----:B------:R-:W-:Y:S05]  /*0780*/  @!P4 BRA `(.L_x_461) ;  /* 0x000001600000c947 */ /* 0x000fea0003800000 */
[----:B------:R-:W-:-:S13]  /*0790*/  ISETP.NE.AND P4, PT, R3, 0x80, PT ;  /* 0x000000800300780c */ /* 0x000fda0003f85270 */
        /* <DEDUP_REMOVED lines=16> */
.L_x_463:
[----:B------:R-:W-:Y:S05]  /*08a0*/  BSYNC B1 ;  /* 0x0000000000017941 */ /* 0x000fea0003800000 */
.L_x_462:
[----:B------:R-:W-:Y:S01]  /*08b0*/  LEA R5, R2, 0x37800000, 0x17 ;  /* 0x3780000002057811 */ /* 0x000fe200078eb8ff */
[----:B------:R-:W-:Y:S02]  /*08c0*/  IMAD.U32 R6, R6, -0x80000000, RZ ;  /* 0x8000000006067824 */ /* 0x000fe400078e00ff */
[----:B------:R-:W-:-:S05]  /*08d0*/  IMAD.SHL.U32 R2, R3, 0x200000, RZ ;  /* 0x0020000003027824 */ /* 0x000fca00078e00ff */
[----:B------:R-:W-:Y:S02]  /*08e0*/  LOP3.LUT R2, R5, R2, R6, 0xfe, !PT ;  /* 0x0000000205027212 */ /* 0x000fe400078efe06 */
.L_x_461:
[----:B------:R-:W-:Y:S05]  /*08f0*/  BSYNC B0 ;  /* 0x0000000000007941 */ /* 0x000fea0003800000 */
.L_x_460:
        /* <DEDUP_REMOVED lines=17> */
.L_x_466:
[----:B------:R-:W-:-:S04]  /*0a10*/  LOP3.LUT R2, R2, 0x80000000, RZ, 0xc0, !PT ;  /* 0x8000000002027812 */ /* 0x000fc800078ec0ff */
[----:B------:R-:W-:-:S04]  /*0a20*/  SHF.R.U32.HI R3, RZ, 0x18, R2 ;  /* 0x00000018ff037819 */ /* 0x000fc80000011602 */
[----:B------:R-:W-:-:S04]  /*0a30*/  LOP3.LUT R3, R4, R3, RZ, 0xfc, !PT ;  /* 0x0000000304037212 */ /* 0x000fc800078efcff */
[----:B------:R-:W-:Y:S02]  /*0a40*/  PRMT R20, R3, 0x7610, R20 ;  /* 0x0000761003147816 */ /* 0x000fe40000000014 */
.L_x_465:
[----:B------:R-:W-:Y:S05]  /*0a50*/  BSYNC B0 ;  /* 0x0000000000007941 */ /* 0x000fea0003800000 */
.L_x_464:
[----:B------:R-:W-:Y:S01]  /*0a60*/  LOP3.LUT P4, R3, R24, 0xff, RZ, 0xc0, !PT ;  /* 0x000000ff18037812 */ /* 0x000fe2000788c0ff */
        /* <DEDUP_REMOVED lines=20> */
.L_x_470:
[----:B------:R-:W-:Y:S05]  /*0bb0*/  BSYNC B1 ;  /* 0x0000000000017941 */ /* 0x000fea0003800000 */
.L_x_469:
[----:B------:R-:W-:Y:S01]  /*0bc0*/  LEA R5, R2, 0x37800000, 0x17 ;  /* 0x3780000002057811 */ /* 0x000fe200078eb8ff */
[----:B------:R-:W-:Y:S02]  /*0bd0*/  IMAD.U32 R6, R6, -0x80000000, RZ ;  /* 0x8000000006067824 */ /* 0x000fe400078e00ff */
[----:B------:R-:W-:-:S05]  /*0be0*/  IMAD.SHL.U32 R2, R3, 0x200000, RZ ;  /* 0x0020000003027824 */ /* 0x000fca00078e00ff */
[----:B------:R-:W-:Y:S02]  /*0bf0*/  LOP3.LUT R2, R5, R2, R6, 0xfe, !PT ;  /* 0x0000000205027212 */ /* 0x000fe400078efe06 */
.L_x_468:
[----:B------:R-:W-:Y:S05]  /*0c00*/  BSYNC B0 ;  /* 0x0000000000007941 */ /* 0x000fea0003800000 */
.L_x_467:
        /* <DEDUP_REMOVED lines=17> */
.L_x_473:
[----:B------:R-:W-:-:S04]  /*0d20*/  LOP3.LUT R2, R2, 0x80000000, RZ, 0xc0, !PT ;  /* 0x8000000002027812 */ /* 0x000fc800078ec0ff */
[----:B------:R-:W-:-:S04]  /*0d30*/  SHF.R.U32.HI R3, RZ, 0x18, R2 ;  /* 0x00000018ff037819 */ /* 0x000fc80000011602 */
[----:B------:R-:W-:-:S04]  /*0d40*/  LOP3.LUT R3, R4, R3, RZ, 0xfc, !PT ;  /* 0x0000000304037212 */ /* 0x000fc800078efcff */
[----:B------:R-:W-:Y:S02]  /*0d50*/  PRMT R22, R3, 0x7610, R22 ;  /* 0x0000761003167816 */ /* 0x000fe40000000016 */
.L_x_472:
[----:B------:R-:W-:Y:S05]  /*0d60*/  BSYNC B0 ;  /* 0x0000000000007941 */ /* 0x000fea0003800000 */
.L_x_471:
        /* <DEDUP_REMOVED lines=21> */
.L_x_477:
[----:B------:R-:W-:Y:S05]  /*0ec0*/  BSYNC B1 ;  /* 0x0000000000017941 */ /* 0x000fea0003800000 */
.L_x_476:
[----:B------:R-:W-:Y:S01]  /*0ed0*/  LEA R5, R2, 0x37800000, 0x17 ;  /* 0x3780000002057811 */ /* 0x000fe200078eb8ff */
[----:B------:R-:W-:Y:S02]  /*0ee0*/  IMAD.U32 R6, R6, -0x80000000, RZ ;  /* 0x8000000006067824 */ /* 0x000fe400078e00ff */
[----:B------:R-:W-:-:S05]  /*0ef0*/  IMAD.SHL.U32 R2, R3, 0x200000, RZ ;  /* 0x0020000003027824 */ /* 0x000fca00078e00ff */
[----:B------:R-:W-:Y:S02]  /*0f00*/  LOP3.LUT R2, R5, R2, R6, 0xfe, !PT ;  /* 0x0000000205027212 */ /* 0x000fe400078efe06 */
.L_x_475:
[----:B------:R-:W-:Y:S05]  /*0f10*/  BSYNC B0 ;  /* 0x0000000000007941 */ /* 0x000fea0003800000 */
.L_x_474:
        /* <DEDUP_REMOVED lines=17> */
.L_x_480:
[----:B------:R-:W-:-:S04]  /*1030*/  LOP3.LUT R2, R2, 0x80000000, RZ, 0xc0, !PT ;  /* 0x8000000002027812 */ /* 0x000fc800078ec0ff */
[----:B------:R-:W-:-:S04]  /*1040*/  SHF.R.U32.HI R3, RZ, 0x18, R2 ;  /* 0x00000018ff037819 */ /* 0x000fc80000011602 */
[----:B------:R-:W-:-:S04]  /*1050*/  LOP3.LUT R3, R4, R3, RZ, 0xfc, !PT ;  /* 0x0000000304037212 */ /* 0x000fc800078efcff */
[----:B------:R-:W-:Y:S02]  /*1060*/  PRMT R24, R3, 0x7610, R24 ;  /* 0x0000761003187816 */ /* 0x000fe40000000018 */
.L_x_479:
[----:B------:R-:W-:Y:S05]  /*1070*/  BSYNC B0 ;  /* 0x0000000000007941 */ /* 0x000fea0003800000 */
.L_x_478:
[-C--:B------:R-:W-:Y:S02]  /*1080*/  @P0 IADD3 R2, P5, R8, R17.reuse, RZ ;  /* 0x0000001108020210 */ /* 0x080fe40007fbe0ff */
[-C--:B------:R-:W-:Y:S02]  /*1090*/  @P1 IADD3 R4, P4, R29, R17.reuse, RZ ;  /* 0x000000111d041210 */ /* 0x080fe40007f9e0ff */
[-C--:B------:R-:W-:Y:S01]  /*10a0*/  @P3 IADD3 R8, P6, R23, R17.reuse, RZ ;  /* 0x0000001117083210 */ /* 0x080fe20007fde0ff */
[--C-:B------:R-:W-:Y:S01]  /*10b0*/  @P0 IMAD.X R3, R27, 0x1, R14.reuse, P5 ;  /* 0x000000011b030824 */ /* 0x100fe200028e060e */
[----:B------:R-:W-:Y:S01]  /*10c0*/  @P2 IADD3 R6, P5, R25, R17, RZ ;  /* 0x0000001119062210 */ /* 0x000fe20007fbe0ff */
[--C-:B------:R-:W-:Y:S02]  /*10d0*/  @P1 IMAD.X R5, R9, 0x1, R14.reuse, P4 ;  /* 0x0000000109051824 */ /* 0x100fe400020e060e */
[--C-:B------:R-:W-:Y:S01]  /*10e0*/  @P3 IMAD.X R9, R21, 0x1, R14.reuse, P6 ;  /* 0x0000000115093824 */ /* 0x100fe200030e060e */
[----:B------:R0:W-:Y:S04]  /*10f0*/  @P0 STG.E.U8 [R2.64], R7 ;  /* 0x0000000702000986 */ /* 0x0001e8000c101104 */
[----:B------:R1:W-:Y:S01]  /*1100*/  @P1 STG.E.U8 [R4.64], R20 ;  /* 0x0000001404001986 */ /* 0x0003e2000c101104 */
[----:B0-----:R-:W-:-:S02]  /*1110*/  @P2 IMAD.X R7, R19, 0x1, R14, P5 ;  /* 0x0000000113072824 */ /* 0x001fc400028e060e */
[----:B------:R-:W-:-:S03]  /*1120*/  IMAD.MOV.U32 R19, RZ, RZ, c[0x0][0x0] ;  /* 0x00000000ff137624 */ /* 0x000fc600078e00ff */
[----:B------:R1:W-:Y:S01]  /*1130*/  @P2 STG.E.U8 [R6.64], R22 ;  /* 0x0000001606002986 */ /* 0x0003e2000c101104 */
[----:B------:R-:W-:-:S03]  /*1140*/  IMAD.WIDE.U32 R10, R19, 0x4, R10 ;  /* 0x00000004130a7825 */ /* 0x000fc600078e000a */
[----:B------:R1:W-:Y:S02]  /*1150*/  @P3 STG.E.U8 [R8.64], R24 ;  /* 0x0000001808003986 */ /* 0x0003e4000c101104 */
[C---:B------:R-:W-:Y:S02]  /*1160*/  ISETP.GE.U32.AND P0, PT, R10.reuse, 0x10000, PT ;  /* 0x000100000a00780c */ /* 0x040fe40003f06070 */
[----:B------:R-:W-:Y:S02]  /*1170*/  ISETP.LT.U32.AND P1, PT, R10, R16, PT ;  /* 0x000000100a00720c */ /* 0x000fe40003f21070 */
[C---:B------:R-:W-:Y:S02]  /*1180*/  ISETP.GE.U32.AND.EX P0, PT, R11.reuse, RZ, PT, P0 ;  /* 0x000000ff0b00720c */ /* 0x040fe40003f06100 */
[----:B------:R-:W-:-:S13]  /*1190*/  ISETP.LT.AND.EX P1, PT, R11, R12, PT, P1 ;  /* 0x0000000c0b00720c */ /* 0x000fda0003f21310 */
[----:B-1----:R-:W-:Y:S05]  /*11a0*/  @!P0 BRA P1, `(.L_x_481) ;  /* 0xfffff00000008947 */ /* 0x002fea000083ffff */
[----:B------:R-:W-:Y:S05]  /*11b0*/  EXIT ;  /* 0x000000000000794d */ /* 0x000fea0003800000 */
.L_x_452:
[----:B------:R-:W0:Y:S02]  /*11c0*/  S2R R0, SR_TID.X ;  /* 0x0000000000007919 */ /* 0x000e240000002100 */
[----:B0-----:R-:W-:-:S05]  /*11d0*/  IMAD.WIDE.U32 R2, R0, 0x4, RZ ;  /* 0x0000000400027825 */ /* 0x001fca00078e00ff */
[----:B------:R-:W-:-:S04]  /*11e0*/  ISETP.GE.U32.AND P0, PT, R2, R16, PT ;  /* 0x000000100200720c */ /* 0x000fc80003f06070 */
[----:B------:R-:W-:-:S04]  /*11f0*/  ISETP.GE.AND.EX P0, PT, R3, R12, PT, P0 ;  /* 0x0000000c0300720c */ /* 0x000fc80003f06300 */
[----:B------:R-:W-:-:S13]  /*1200*/  ISETP.GT.U32.OR P0, PT, R0, 0x3fff, P0 ;  /* 0x00003fff0000780c */ /* 0x000fda0000704470 */
[----:B------:R-:W-:Y:S05]  /*1210*/  @P0 EXIT ;  /* 0x000000000000094d */ /* 0x000fea0003800000 */
[----:B------:R-:W-:-:S04]  /*1220*/  IMAD.MOV.U32 R3, RZ, RZ, RZ ;  /* 0x000000ffff037224 */ /* 0x000fc800078e00ff */
.L_x_510:
[C---:B------:R-:W-:Y:S01]  /*1230*/  IMAD.SHL.U32 R4, R0.reuse, 0x4, RZ ;  /* 0x0000000400047824 */ /* 0x040fe200078e00ff */
[----:B------:R-:W-:-:S04]  /*1240*/  SHF.L.U64.HI R2, R0, 0x2, R3 ;  /* 0x0000000200027819 */ /* 0x000fc80000010203 */
[----:B------:R-:W-:-:S05]  /*1250*/  IADD3 R8, P0, R4, R18, RZ ;  /* 0x0000001204087210 */ /* 0x000fca0007f1e0ff */
[----:B------:R-:W-:-:S05]  /*1260*/  IMAD.X R9, R2, 0x1, R15, P0 ;  /* 0x0000000102097824 */ /* 0x000fca00000e060f */
        /* <DEDUP_REMOVED lines=13> */
[----:B------:R-:W-:Y:S01]  /*1340*/  LOP3.LUT P0, R8, R11, 0x7c, RZ, 0xc0, !PT ;  /* 0x0000007c0b087812 */ /* 0x000fe2000780c0ff */
        /* <DEDUP_REMOVED lines=13> */
.L_x_485:
[----:B------:R-:W-:Y:S05]  /*1420*/  BSYNC B1 ;  /* 0x0000000000017941 */ /* 0x000fea0003800000 */
.L_x_484:
[----:B------:R-:W-:Y:S01]  /*1430*/  IMAD.SHL.U32 R9, R9, 0x200000, RZ ;  /* 0x0020000009097824 */ /* 0x000fe200078e00ff */
[----:B------:R-:W-:-:S04]  /*1440*/  LEA R8, R8, 0x37800000, 0x17 ;  /* 0x3780000008087811 */ /* 0x000fc800078eb8ff */
[----:B------:R-:W-:Y:S02]  /*1450*/  LOP3.LUT R10, R8, R9, R13, 0xfe, !PT ;  /* 0x00000009080a7212 */ /* 0x000fe400078efe0d */
.L_x_483:
[----:B------:R-:W-:Y:S05]  /*1460*/  BSYNC B0 ;  /* 0x0000000000007941 */ /* 0x000fea0003800000 */
.L_x_482:
        /* <DEDUP_REMOVED lines=16> */
.L_x_488:
[----:B------:R-:W-:-:S04]  /*1570*/  LOP3.LUT R10, R10, 0x80000000, RZ, 0xc0, !PT ;  /* 0x800000000a0a7812 */ /* 0x000fc800078ec0ff */
[----:B------:R-:W-:-:S04]  /*1580*/  SHF.R.U32.HI R10, RZ, 0x18, R10 ;  /* 0x00000018ff0a7819 */ /* 0x000fc8000001160a */
[----:B------:R-:W-:-:S04]  /*1590*/  LOP3.LUT R9, R9, R10, RZ, 0xfc, !PT ;  /* 0x0000000a09097212 */ /* 0x000fc800078efcff */
[----:B------:R-:W-:Y:S02]  /*15a0*/  PRMT R8, R9, 0x7610, R8 ;  /* 0x0000761009087816 */ /* 0x000fe40000000008 */
.L_x_487:
[----:B------:R-:W-:Y:S05]  /*15b0*/  BSYNC B0 ;  /* 0x0000000000007941 */ /* 0x000fea0003800000 */
.L_x_486:
        /* <DEDUP_REMOVED lines=22> */
.L_x_492:
[----:B------:R-:W-:Y:S05]  /*1720*/  BSYNC B1 ;  /* 0x0000000000017941 */ /* 0x000fea0003800000 */
.L_x_491:
[----:B------:R-:W-:Y:S01]  /*1730*/  IMAD.SHL.U32 R7, R7, 0x200000, RZ ;  /* 0x0020000007077824 */ /* 0x000fe200078e00ff */
[----:B------:R-:W-:-:S04]  /*1740*/  LEA R10, R9, 0x37800000, 0x17 ;  /* 0x37800000090a7811 */ /* 0x000fc800078eb8ff */
[----:B------:R-:W-:Y:S02]  /*1750*/  LOP3.LUT R9, R10, R7, R11, 0xfe, !PT ;  /* 0x000000070a097212 */ /* 0x000fe400078efe0b */
.L_x_490:
[----:B------:R-:W-:Y:S05]  /*1760*/  BSYNC B0 ;  /* 0x0000000000007941 */ /* 0x000fea0003800000 */
.L_x_489:
        /* <DEDUP_REMOVED lines=16> */
.L_x_495:
[----:B------:R-:W-:-:S04]  /*1870*/  LOP3.LUT R9, R9, 0x80000000, RZ, 0xc0, !PT ;  /* 0x8000000009097812 */ /* 0x000fc800078ec0ff */
[----:B------:R-:W-:-:S04]  /*1880*/  SHF.R.U32.HI R9, RZ, 0x18, R9 ;  /* 0x00000018ff097819 */ /* 0x000fc80000011609 */
[----:B------:R-:W-:-:S04]  /*1890*/  LOP3.LUT R9, R10, R9, RZ, 0xfc, !PT ;  /* 0x000000090a097212 */ /* 0x000fc800078efcff */
[----:B------:R-:W-:Y:S02]  /*18a0*/  PRMT R7, R9, 0x7610, R7 ;  /* 0x0000761009077816 */ /* 0x000fe40000000007 */
.L_x_494:
[----:B------:R-:W-:Y:S05]  /*18b0*/  BSYNC B0 ;  /* 0x0000000000007941 */ /* 0x000fea0003800000 */
.L_x_493:
        /* <DEDUP_REMOVED lines=22> */
.L_x_499:
[----:B------:R-:W-:Y:S05]  /*1a20*/  BSYNC B1 ;  /* 0x0000000000017941 */ /* 0x000fea0003800000 */
.L_x_498:
[----:B------:R-:W-:Y:S01]  /*1a30*/  IMAD.SHL.U32 R6, R6, 0x200000, RZ ;  /* 0x0020000006067824 */ /* 0x000fe200078e00ff */
[----:B------:R-:W-:-:S04]  /*1a40*/  LEA R10, R9, 0x37800000, 0x17 ;  /* 0x37800000090a7811 */ /* 0x000fc800078eb8ff */
[----:B------:R-:W-:Y:S02]  /*1a50*/  LOP3.LUT R9, R10, R6, R13, 0xfe, !PT ;  /* 0x000000060a097212 */ /* 0x000fe400078efe0d */
.L_x_497:
[----:B------:R-:W-:Y:S05]  /*1a60*/  BSYNC B0 ;  /* 0x0000000000007941 */ /* 0x000fea0003800000 */
.L_x_496:
        /* <DEDUP_REMOVED lines=16> */
.L_x_502:
[----:B------:R-:W-:-:S04]  /*1b70*/  LOP3.LUT R9, R9, 0x80000000, RZ, 0xc0, !PT ;  /* 0x8000000009097812 */ /* 0x000fc800078ec0ff */
[----:B------:R-:W-:-:S04]  /*1b80*/  SHF.R.U32.HI R9, RZ, 0x18, R9 ;  /* 0x00000018ff097819 */ /* 0x000fc80000011609 */
[----:B------:R-:W-:-:S04]  /*1b90*/  LOP3.LUT R9, R10, R9, RZ, 0xfc, !PT ;  /* 0x000000090a097212 */ /* 0x000fc800078efcff */
[----:B------:R-:W-:Y:S02]  /*1ba0*/  PRMT R6, R9, 0x7610, R6 ;  /* 0x0000761009067816 */ /* 0x000fe40000000006 */
.L_x_501:
[----:B------:R-:W-:Y:S05]  /*1bb0*/  BSYNC B0 ;  /* 0x0000000000007941 */ /* 0x000fea0003800000 */
.L_x_500:
        /* <DEDUP_REMOVED lines=22> */
.L_x_506:
[----:B------:R-:W-:Y:S05]  /*1d20*/  BSYNC B1 ;  /* 0x0000000000017941 */ /* 0x000fea0003800000 */
.L_x_505:
[----:B------:R-:W-:Y:S01]  /*1d30*/  IMAD.SHL.U32 R5, R5, 0x200000, RZ ;  /* 0x0020000005057824 */ /* 0x000fe200078e00ff */
[----:B------:R-:W-:-:S04]  /*1d40*/  LEA R10, R9, 0x37800000, 0x17 ;  /* 0x37800000090a7811 */ /* 0x000fc800078eb8ff */
[----:B------:R-:W-:Y:S02]  /*1d50*/  LOP3.LUT R9, R10, R5, R11, 0xfe, !PT ;  /* 0x000000050a097212 */ /* 0x000fe400078efe0b */
.L_x_504:
[----:B------:R-:W-:Y:S05]  /*1d60*/  BSYNC B0 ;  /* 0x0000000000007941 */ /* 0x000fea0003800000 */
.L_x_503:
        /* <DEDUP_REMOVED lines=16> */
.L_x_509:
[----:B------:R-:W-:-:S04]  /*1e70*/  LOP3.LUT R9, R9, 0x80000000, RZ, 0xc0, !PT ;  /* 0x8000000009097812 */ /* 0x000fc800078ec0ff */
[----:B------:R-:W-:-:S04]  /*1e80*/  SHF.R.U32.HI R10, RZ, 0x18, R9 ;  /* 0x00000018ff0a7819 */ /* 0x000fc80000011609 */
[----:B------:R-:W-:Y:S02]  /*1e90*/  LOP3.LUT R10, R5, R10, RZ, 0xfc, !PT ;  /* 0x0000000a050a7212 */ /* 0x000fe400078efcff */
.L_x_508:
[----:B------:R-:W-:Y:S05]  /*1ea0*/  BSYNC B0 ;  /* 0x0000000000007941 */ /* 0x000fea0003800000 */
.L_x_507:
[----:B------:R-:W-:Y:S02]  /*1eb0*/  IADD3 R4, P0, R4, R17, RZ ;  /* 0x0000001104047210 */ /* 0x000fe40007f1e0ff */
[----:B------:R-:W-:-:S03]  /*1ec0*/  PRMT R7, R7, 0x7604, R8 ;  /* 0x0000760407077816 */ /* 0x000fc60000000008 */
[----:B------:R-:W-:Y:S01]  /*1ed0*/  IMAD.X R5, R2, 0x1, R14, P0 ;  /* 0x0000000102057824 */ /* 0x000fe200000e060e */
[----:B------:R-:W-:Y:S02]  /*1ee0*/  IADD3 R0, P0, R0, c[0x0][0x0], RZ ;  /* 0x0000000000007a10 */ /* 0x000fe40007f1e0ff */
[----:B------:R-:W-:Y:S02]  /*1ef0*/  PRMT R7, R6, 0x7054, R7 ;  /* 0x0000705406077816 */ /* 0x000fe40000000007 */
[C---:B------:R-:W-:Y:S01]  /*1f00*/  ISETP.LT.U32.AND P1, PT, R0.reuse, 0x4000, PT ;  /* 0x000040000000780c */ /* 0x040fe20003f21070 */
[----:B------:R-:W-:Y:S01]  /*1f10*/  IMAD.SHL.U32 R9, R0, 0x4, RZ ;  /* 0x0000000400097824 */ /* 0x000fe200078e00ff */
[----:B------:R-:W-:Y:S01]  /*1f20*/  PRMT R7, R10, 0x654, R7 ;  /* 0x000006540a077816 */ /* 0x000fe20000000007 */
[----:B------:R-:W-:-:S03]  /*1f30*/  IMAD.X R3, RZ, RZ, R3, P0 ;  /* 0x000000ffff037224 */ /* 0x000fc600000e0603 */
[----:B------:R-:W-:Y:S01]  /*1f40*/  ISETP.GE.U32.AND P0, PT, R9, R16, PT ;  /* 0x000000100900720c */ /* 0x000fe20003f06070 */
[----:B------:R0:W-:Y:S01]  /*1f50*/  STG.E [R4.64], R7 ;  /* 0x0000000704007986 */ /* 0x0001e2000c101904 */
[----:B------:R-:W-:Y:S02]  /*1f60*/  SHF.L.U64.HI R9, R0, 0x2, R3 ;  /* 0x0000000200097819 */ /* 0x000fe40000010203 */
[----:B------:R-:W-:Y:S02]  /*1f70*/  ISETP.LT.U32.AND.EX P1, PT, R3, RZ, PT, P1 ;  /* 0x000000ff0300720c */ /* 0x000fe40003f21110 */
[----:B------:R-:W-:-:S13]  /*1f80*/  ISETP.GE.AND.EX P0, PT, R9, R12, PT, P0 ;  /* 0x0000000c0900720c */ /* 0x000fda0003f06300 */
[----:B0-----:R-:W-:Y:S05]  /*1f90*/  @!P0 BRA P1, `(.L_x_510) ;  /* 0xfffff29000008947 */ /* 0x001fea000083ffff */
[----:B------:R-:W-:Y:S05]  /*1fa0*/  EXIT ;  /* 0x000000000000794d */ /* 0x000fea0003800000 */
.L_x_511:
        /* <DEDUP_REMOVED lines=13> */
.L_x_7777:


//--------------------- .text._ZN2at6native55_GLOBAL__N__de093ff9_22_ForeachBinaryOpList_cu_a911ec4325multi_tensor_apply_kernelINS1_18TensorListMetadataILi2EEENS1_11CopyFunctorIN3c1011Float8_e5m2ENS6_15Float8_e5m2fnuzELi2ELi1ELi1EEEJNS0_4CopyIS7_S8_EEEEEvT_T0_DpT1_ --------------------------
	.section	.text._ZN2at6native55_GLOBAL__N__de093ff9_22_ForeachBinaryOpList_cu_a911ec4325multi_tensor_apply_kernelINS1_18TensorListMetadataILi2EEENS1_11CopyFunctorIN3c1011Float8_e5m2ENS6_15Float8_e5m2fnuzELi2ELi1ELi1EEEJNS0_4CopyIS7_S8_EEEEEvT_T0_DpT1_,"ax",@progbits
	.sectioninfo	@"SHI_REGISTERS=30"
	.align	128
.text._ZN2at6native55_GLOBAL__N__de093ff9_22_ForeachBinaryOpList_cu_a911ec4325multi_tensor_apply_kernelINS1_18TensorListMetadataILi2EEENS1_11CopyFunctorIN3c1011Float8_e5m2ENS6_15Float8_e5m2fnuzELi2ELi1ELi1EEEJNS0_4CopyIS7_S8_EEEEEvT_T0_DpT1_:
        .type           _ZN2at6native55_GLOBAL__N__de093ff9_22_ForeachBinaryOpList_cu_a911ec4325multi_tensor_apply_kernelINS1_18TensorListMetadataILi2EEENS1_11CopyFunctorIN3c1011Float8_e5m2ENS6_15Float8_e5m2fnuzELi2ELi1ELi1EEEJNS0_4CopyIS7_S8_EEEEEvT_T0_DpT1_,@function
        .size           _ZN2at6native55_GLOBAL__N__de093ff9_22_ForeachBinaryOpList_cu_a911ec4325multi_tensor_apply_kernelINS1_18TensorListMetadataILi2EEENS1_11CopyFunctorIN3c1011Float8_e5m2ENS6_15Float8_e5m2fnuzELi2ELi1ELi1EEEJNS0_4CopyIS7_S8_EEEEEvT_T0_DpT1_,(.L_x_7778 - _ZN2at6native55_GLOBAL__N__de093ff9_22_ForeachBinaryOpList_cu_a911ec4325multi_tensor_apply_kernelINS1_18TensorListMetadataILi2EEENS1_11CopyFunctorIN3c1011Float8_e5m2ENS6_15Float8_e5m2fnuzELi2ELi1ELi1EEEJNS0_4CopyIS7_S8_EEEEEvT_T0_DpT1_)
        .other          _ZN2at6native55_GLOBAL__N__de093ff9_22_ForeachBinaryOpList_cu_a911ec4325multi_tensor_apply_kernelINS1_18TensorListMetadataILi2EEENS1_11CopyFunctorIN3c1011Float8_e5m2ENS6_15Float8_e5m2fnuzELi2ELi1ELi1EEEJNS0_4CopyIS7_S8_EEEEEvT_T0_DpT1_,@"STO_CUDA_ENTRY STV_DEFAULT"
_ZN2at6native55_GLOBAL__N__de093ff9_22_ForeachBinaryOpList_cu_a911ec4325multi_tensor_apply_kernelINS1_18TensorListMetadataILi2EEENS1_11CopyFunctorIN3c1011Float8_e5m2ENS6_15Float8_e5m2fnuzELi2ELi1ELi1EEEJNS0_4CopyIS7_S8_EEEEEvT_T0_DpT1_:
        /* <DEDUP_REMOVED lines=30> */
.L_x_541:
        /* <DEDUP_REMOVED lines=19> */
[----:B------:R-:W-:Y:S02]  /*0310*/  @P0 IADD3 R8, P4, R23, UR14, RZ ;  /* 0x0000000e17080c10 */ /* 0x000fe4000ff9e0ff */
        /* <DEDUP_REMOVED lines=38> */
.L_x_516:
[----:B------:R-:W-:Y:S05]  /*0580*/  BSYNC B1 ;  /* 0x0000000000017941 */ /* 0x000fea0003800000 */
.L_x_515:
[----:B------:R-:W-:Y:S01]  /*0590*/  IMAD.SHL.U32 R3, R3, 0x200000, RZ ;  /* 0x0020000003037824 */ /* 0x000fe200078e00ff */
[----:B------:R-:W-:-:S04]  /*05a0*/  LEA R2, R2, 0x37800000, 0x17 ;  /* 0x3780000002027811 */ /* 0x000fc800078eb8ff */
[----:B------:R-:W-:Y:S02]  /*05b0*/  LOP3.LUT R25, R2, R3, R25, 0xfe, !PT ;  /* 0x0000000302197212 */ /* 0x000fe400078efe19 */
.L_x_514:
[----:B0-----:R-:W-:Y:S05]  /*05c0*/  BSYNC B0 ;  /* 0x0000000000007941 */ /* 0x001fea0003800000 */
.L_x_513:
[----:B------:R-:W-:Y:S01]  /*05d0*/  LOP3.LUT R3, R25, 0x7fffffff, RZ, 0xc0, !PT ;  /* 0x7fffffff19037812 */ /* 0x000fe200078ec0ff */
[----:B------:R-:W-:Y:S03]  /*05e0*/  BSSY B0, `(.L_x_517) ;  /* 0x000000e000007945 */ /* 0x000fe60003800000 */
[----:B------:R-:W-:-:S13]  /*05f0*/  ISETP.GT.U32.AND P4, PT, R3, 0x477fffff, PT ;  /* 0x477fffff0300780c */ /* 0x000fda0003f84070 */
[----:B------:R-:W-:Y:S05]  /*0600*/  @P4 BRA `(.L_x_518) ;  /* 0x0000008000004947 */ /* 0x000fea0003800000 */
[----:B------:R-:W-:-:S13]  /*0610*/  ISETP.GE.U32.AND P4, PT, R3, 0x38800000, PT ;  /* 0x388000000300780c */ /* 0x000fda0003f86070 */
[----:B------:R-:W-:-:S04]  /*0620*/  @P4 SHF.R.U32.HI R2, RZ, 0x15, R25 ;  /* 0x00000015ff024819 */ /* 0x000fc80000011619 */
[----:B------:R-:W-:-:S04]  /*0630*/  @P4 LOP3.LUT R2, R2, 0x1, RZ, 0xc0, !PT ;  /* 0x0000000102024812 */ /* 0x000fc800078ec0ff */
[----:B------:R-:W-:Y:S01]  /*0640*/  @P4 IADD3 R9, R25, 0x80fffff, R2 ;  /* 0x080fffff19094810 */ /* 0x000fe20007ffe002 */
[----:B------:R-:W-:-:S03]  /*0650*/  @!P4 FADD.FTZ R2, R3, 128 ;  /* 0x430000000302c421 */ /* 0x000fc60000010000 */
[----:B------:R-:W-:Y:S02]  /*0660*/  @P4 SHF.R.U32.HI R9, RZ, 0x15, R9 ;  /* 0x00000015ff094819 */ /* 0x000fe40000011609 */
[----:B------:R-:W-:Y:S01]  /*0670*/  @!P4 IADD3 R9, R2, -0x43000000, RZ ;  /* 0xbd0000000209c810 */ /* 0x000fe20007ffe0ff */
[----:B------:R-:W-:Y:S05]  /*0680*/  BRA `(.L_x_519) ;  /* 0x0000003000007947 */ /* 0x000fea0003800000 */
.L_x_518:
[----:B------:R-:W-:Y:S01]  /*0690*/  IMAD.MOV.U32 R9, RZ, RZ, 0x7f ;  /* 0x0000007fff097424 */ /* 0x000fe200078e00ff */
[----:B------:R-:W-:-:S04]  /*06a0*/  ISETP.GT.U32.AND P4, PT, R3, 0x7f800000, PT ;  /* 0x7f8000000300780c */ /* 0x000fc80003f84070 */
[----:B------:R-:W-:-:S04]  /*06b0*/  SEL R9, R9, 0x7c, P4 ;  /* 0x0000007c09097807 */ /* 0x000fc80002000000 */
.L_x_519:
[----:B------:R-:W-:Y:S05]  /*06c0*/  BSYNC B0 ;  /* 0x0000000000007941 */ /* 0x000fea0003800000 */
.L_x_517:
[----:B-----5:R-:W-:Y:S01]  /*06d0*/  ISETP.NE.AND P4, PT, R12, RZ, PT ;  /* 0x000000ff0c00720c */ /* 0x020fe20003f85270 */
[----:B------:R-:W-:Y:S01]  /*06e0*/  BSSY B0, `(.L_x_520) ;  /* 0x000001b000007945 */ /* 0x000fe20003800000 */
[----:B------:R-:W-:Y:S01]  /*06f0*/  LOP3.LUT R25, R25, 0x80000000, RZ, 0xc0, !PT ;  /* 0x8000000019197812 */ /* 0x000fe200078ec0ff */
[----:B------:R-:W-:-:S03]  /*0700*/  IMAD.MOV.U32 R3, RZ, RZ, RZ ;  /* 0x000000ffff037224 */ /* 0x000fc600078e00ff */
[----:B------:R-:W-:-:S04]  /*0710*/  SHF.R.U32.HI R2, RZ, 0x18, R25 ;  /* 0x00000018ff027819 */ /* 0x000fc80000011619 */
[----:B------:R-:W-:-:S03]  /*0720*/  LOP3.LUT R9, R9, R2, RZ, 0xfc, !PT ;  /* 0x0000000209097212 */ /* 0x000fc600078efcff */
        /* <DEDUP_REMOVED lines=18> */
.L_x_523:
[----:B------:R-:W-:Y:S05]  /*0850*/  BSYNC B1 ;  /* 0x0000000000017941 */ /* 0x000fea0003800000 */
.L_x_522:
[----:B------:R-:W-:Y:S01]  /*0860*/  IMAD.SHL.U32 R3, R3, 0x200000, RZ ;  /* 0x0020000003037824 */ /* 0x000fe200078e00ff */
[----:B------:R-:W-:-:S04]  /*0870*/  LEA R5, R2, 0x37800000, 0x17 ;  /* 0x3780000002057811 */ /* 0x000fc800078eb8ff */
[----:B------:R-:W-:Y:S02]  /*0880*/  LOP3.LUT R3, R5, R3, R6, 0xfe, !PT ;  /* 0x0000000305037212 */ /* 0x000fe400078efe06 */
.L_x_521:
[----:B------:R-:W-:Y:S05]  /*0890*/  BSYNC B0 ;  /* 0x0000000000007941 */ /* 0x000fea0003800000 */
.L_x_520:
        /* <DEDUP_REMOVED lines=12> */
.L_x_525:
[----:B------:R-:W-:Y:S01]  /*0960*/  IMAD.MOV.U32 R25, RZ, RZ, 0x7f ;  /* 0x0000007fff197424 */ /* 0x000fe200078e00ff */
[----:B------:R-:W-:-:S04]  /*0970*/  ISETP.GT.U32.AND P4, PT, R4, 0x7f800000, PT ;  /* 0x7f8000000400780c */ /* 0x000fc80003f84070 */
[----:B------:R-:W-:-:S04]  /*0980*/  SEL R25, R25, 0x7c, P4 ;  /* 0x0000007c19197807 */ /* 0x000fc80002000000 */
.L_x_526:
[----:B------:R-:W-:Y:S05]  /*0990*/  BSYNC B0 ;  /* 0x0000000000007941 */ /* 0x000fea0003800000 */
.L_x_524:
[----:B------:R-:W-:Y:S01]  /*09a0*/  ISETP.NE.AND P4, PT, R14, RZ, PT ;  /* 0x000000ff0e00720c */ /* 0x000fe20003f85270 */
[----:B------:R-:W-:Y:S01]  /*09b0*/  BSSY B0, `(.L_x_527) ;  /* 0x000001b000007945 */ /* 0x000fe20003800000 */
[----:B------:R-:W-:-:S04]  /*09c0*/  LOP3.LUT R3, R3, 0x80000000, RZ, 0xc0, !PT ;  /* 0x8000000003037812 */ /* 0x000fc800078ec0ff */
[----:B------:R-:W-:Y:S01]  /*09d0*/  SHF.R.U32.HI R2, RZ, 0x18, R3 ;  /* 0x00000018ff027819 */ /* 0x000fe20000011603 */
[----:B------:R-:W-:-:S03]  /*09e0*/  IMAD.MOV.U32 R3, RZ, RZ, RZ ;  /* 0x000000ffff037224 */ /* 0x000fc600078e00ff */
        /* <DEDUP_REMOVED lines=19> */
.L_x_530:
[----:B------:R-:W-:Y:S05]  /*0b20*/  BSYNC B1 ;  /* 0x0000000000017941 */ /* 0x000fea0003800000 */
.L_x_529:
[----:B------:R-:W-:Y:S01]  /*0b30*/  IMAD.SHL.U32 R3, R3, 0x200000, RZ ;  /* 0x0020000003037824 */ /* 0x000fe200078e00ff */
[----:B------:R-:W-:-:S04]  /*0b40*/  LEA R5, R2, 0x37800000, 0x17 ;  /* 0x3780000002057811 */ /* 0x000fc800078eb8ff */
[----:B------:R-:W-:Y:S02]  /*0b50*/  LOP3.LUT R3, R5, R3, R6, 0xfe, !PT ;  /* 0x0000000305037212 */ /* 0x000fe400078efe06 */
.L_x_528:
[----:B------:R-:W-:Y:S05]  /*0b60*/  BSYNC B0 ;  /* 0x0000000000007941 */ /* 0x000fea0003800000 */
.L_x_527:
        /* <DEDUP_REMOVED lines=12> */
.L_x_532:
[----:B------:R-:W-:Y:S01]  /*0c30*/  IMAD.MOV.U32 R27, RZ, RZ, 0x7f ;  /* 0x0000007fff1b7424 */ /* 0x000fe200078e00ff */
[----:B------:R-:W-:-:S04]  /*0c40*/  ISETP.GT.U32.AND P4, PT, R4, 0x7f800000, PT ;  /* 0x7f8000000400780c */ /* 0x000fc80003f84070 */
[----:B------:R-:W-:-:S04]  /*0c50*/  SEL R27, R27, 0x7c, P4 ;  /* 0x0000007c1b1b7807 */ /* 0x000fc80002000000 */
.L_x_533:
[----:B------:R-:W-:Y:S05]  /*0c60*/  BSYNC B0 ;  /* 0x0000000000007941 */ /* 0x000fea0003800000 */
.L_x_531:
        /* <DEDUP_REMOVED lines=24> */
.L_x_537:
[----:B------:R-:W-:Y:S05]  /*0df0*/  BSYNC B1 ;  /* 0x0000000000017941 */ /* 0x000fea0003800000 */
.L_x_536:
[----:B------:R-:W-:Y:S01]  /*0e00*/  IMAD.SHL.U32 R3, R3, 0x200000, RZ ;  /* 0x0020000003037824 */ /* 0x000fe200078e00ff */
[----:B------:R-:W-:-:S04]  /*0e10*/  LEA R5, R2, 0x37800000, 0x17 ;  /* 0x3780000002057811 */ /* 0x000fc800078eb8ff */
[----:B------:R-:W-:Y:S02]  /*0e20*/  LOP3.LUT R3, R5, R3, R6, 0xfe, !PT ;  /* 0x0000000305037212 */ /* 0x000fe400078efe06 */
.L_x_535:
[----:B------:R-:W-:Y:S05]  /*0e30*/  BSYNC B0 ;  /* 0x0000000000007941 */ /* 0x000fea0003800000 */
.L_x_534:
        /* <DEDUP_REMOVED lines=12> */
.L_x_539:
[----:B------:R-:W-:Y:S01]  /*0f00*/  IMAD.MOV.U32 R5, RZ, RZ, 0x7f ;  /* 0x0000007fff057424 */ /* 0x000fe200078e00ff */
[----:B------:R-:W-:-:S04]  /*0f10*/  ISETP.GT.U32.AND P4, PT, R4, 0x7f800000, PT ;  /* 0x7f8000000400780c */ /* 0x000fc80003f84070 */
[----:B------:R-:W-:-:S04]  /*0f20*/  SEL R5, R5, 0x7c, P4 ;  /* 0x0000007c05057807 */ /* 0x000fc80002000000 */
.L_x_540:
[----:B------:R-:W-:Y:S05]  /*0f30*/  BSYNC B0 ;  /* 0x0000000000007941 */ /* 0x000fea0003800000 */
.L_x_538:
[----:B------:R-:W-:Y:S02]  /*0f40*/  LOP3.LUT R3, R3, 0x80000000, RZ, 0xc0, !PT ;  /* 0x8000000003037812 */ /* 0x000fe400078ec0ff */
[----:B------:R-:W-:Y:S02]  /*0f50*/  @P0 IADD3 R2, P4, R23, UR13, RZ ;  /* 0x0000000d17020c10 */ /* 0x000fe4000ff9e0ff */
[----:B------:R-:W-:Y:S02]  /*0f60*/  SHF.R.U32.HI R6, RZ, 0x18, R3 ;  /* 0x00000018ff067819 */ /* 0x000fe40000011603 */
[----:B------:R-:W-:Y:S02]  /*0f70*/  @P0 IADD3.X R3, R24, UR8, RZ, P4, !PT ;  /* 0x0000000818030c10 */ /* 0x000fe4000a7fe4ff */
[----:B------:R-:W-:Y:S02]  /*0f80*/  LOP3.LUT R23, R5, R6, RZ, 0xfc, !PT ;  /* 0x0000000605177212 */ /* 0x000fe400078efcff */
[----:B------:R-:W-:Y:S01]  /*0f90*/  @P2 IADD3 R6, P4, R17, UR13, RZ ;  /* 0x0000000d11062c10 */ /* 0x000fe2000ff9e0ff */
[----:B------:R0:W-:Y:S01]  /*0fa0*/  @P0 STG.E.U8 [R2.64], R9 ;  /* 0x0000000902000986 */ /* 0x0001e2000c10110a */
[----:B------:R-:W-:-:S02]  /*0fb0*/  @P1 IADD3 R4, P5, R18, UR13, RZ ;  /* 0x0000000d12041c10 */ /* 0x000fc4000ffbe0ff */
[----:B------:R-:W-:Y:S02]  /*0fc0*/  @P3 IADD3 R16, P0, R16, UR13, RZ ;  /* 0x0000000d10103c10 */ /* 0x000fe4000ff1e0ff */
[----:B------:R-:W-:Y:S01]  /*0fd0*/  @P2 IADD3.X R7, R19, UR8, RZ, P4, !PT ;  /* 0x0000000813072c10 */ /* 0x000fe2000a7fe4ff */
[----:B------:R-:W-:Y:S01]  /*0fe0*/  IMAD.MOV.U32 R19, RZ, RZ, c[0x0][0x0] ;  /* 0x00000000ff137624 */ /* 0x000fe200078e00ff */
[----:B------:R-:W-:Y:S02]  /*0ff0*/  @P1 IADD3.X R5, R22, UR8, RZ, P5, !PT ;  /* 0x0000000816051c10 */ /* 0x000fe4000affe4ff */
[----:B------:R-:W-:Y:S01]  /*1000*/  @P3 IADD3.X R17, R20, UR8, RZ, P0, !PT ;  /* 0x0000000814113c10 */ /* 0x000fe200087fe4ff */
[----:B------:R-:W-:Y:S02]  /*1010*/  IMAD.WIDE.U32 R10, R19, 0x4, R10 ;  /* 0x00000004130a7825 */ /* 0x000fe400078e000a */
[----:B------:R0:W-:Y:S03]  /*1020*/  @P1 STG.E.U8 [R4.64], R25 ;  /* 0x0000001904001986 */ /* 0x0001e6000c10110a */
[C---:B------:R-:W-:Y:S01]  /*1030*/  ISETP.GE.U32.AND P0, PT, R10.reuse, 0x10000, PT ;  /* 0x000100000a00780c */ /* 0x040fe20003f06070 */
[----:B------:R0:W-:Y:S01]  /*1040*/  @P2 STG.E.U8 [R6.64], R27 ;  /* 0x0000001b06002986 */ /* 0x0001e2000c10110a */
[----:B------:R-:W-:-:S02]  /*1050*/  ISETP.LT.U32.AND P1, PT, R10, UR12, PT ;  /* 0x0000000c0a007c0c */ /* 0x000fc4000bf21070 */
[C---:B------:R-:W-:Y:S01]  /*1060*/  ISETP.GE.U32.AND.EX P0, PT, R11.reuse, RZ, PT, P0 ;  /* 0x000000ff0b00720c */ /* 0x040fe20003f06100 */
[----:B------:R0:W-:Y:S01]  /*1070*/  @P3 STG.E.U8 [R16.64], R23 ;  /* 0x0000001710003986 */ /* 0x0001e2000c10110a */
[----:B------:R-:W-:-:S13]  /*1080*/  ISETP.LT.AND.EX P1, PT, R11, UR6, PT, P1 ;  /* 0x000000060b007c0c */ /* 0x000fda000bf21310 */
[----:B0-----:R-:W-:Y:S05]  /*1090*/  @!P0 BRA P1, `(.L_x_541) ;  /* 0xfffff14000008947 */ /* 0x001fea000083ffff */
[----:B------:R-:W-:Y:S05]  /*10a0*/  EXIT ;  /* 0x000000000000794d */ /* 0x000fea0003800000 */
.L_x_512:
[----:B------:R-:W0:Y:S02]  /*10b0*/  S2R R0, SR_TID.X ;  /* 0x0000000000007919 */ /* 0x000e240000002100 */
[----:B0-----:R-:W-:-:S05]  /*10c0*/  IMAD.WIDE.U32 R2, R0, 0x4, RZ ;  /* 0x0000000400027825 */ /* 0x001fca00078e00ff */
[----:B------:R-:W-:-:S04]  /*10d0*/  ISETP.GE.U32.AND P0, PT, R2, UR12, PT ;  /* 0x0000000c02007c0c */ /* 0x000fc8000bf06070 */
[----:B------:R-:W-:-:S04]  /*10e0*/  ISETP.GE.AND.EX P0, PT, R3, UR6, PT, P0 ;  /* 0x0000000603007c0c */ /* 0x000fc8000bf06300 */
[----:B------:R-:W-:-:S13]  /*10f0*/  ISETP.GT.U32.OR P0, PT, R0, 0x3fff, P0 ;  /* 0x00003fff0000780c */ /* 0x000fda0000704470 */
[----:B------:R-:W-:Y:S05]  /*1100*/  @P0 EXIT ;  /* 0x000000000000094d */ /* 0x000fea0003800000 */
[----:B------:R-:W-:-:S04]  /*1110*/  IMAD.MOV.U32 R3, RZ, RZ, RZ ;  /* 0x000000ffff037224 */ /* 0x000fc800078e00ff */
.L_x_570:
        /* <DEDUP_REMOVED lines=8> */
[----:B------:R-:W-:Y:S02]  /*11a0*/  PRMT R6, R8, 0x7771, RZ ;  /* 0x0000777108067816 */ /* 0x000fe400000000ff */
        /* <DEDUP_REMOVED lines=22> */
.L_x_545:
[----:B------:R-:W-:Y:S05]  /*1310*/  BSYNC B1 ;  /* 0x0000000000017941 */ /* 0x000fea0003800000 */
.L_x_544:
[----:B------:R-:W-:Y:S01]  /*1320*/  LEA R10, R7, 0x37800000, 0x17 ;  /* 0x37800000070a7811 */ /* 0x000fe200078eb8ff */
[----:B------:R-:W-:-:S05]  /*1330*/  IMAD.SHL.U32 R7, R8, 0x200000, RZ ;  /* 0x0020000008077824 */ /* 0x000fca00078e00ff */
[----:B------:R-:W-:Y:S02]  /*1340*/  LOP3.LUT R7, R10, R7, R11, 0xfe, !PT ;  /* 0x000000070a077212 */ /* 0x000fe400078efe0b */
.L_x_543:
[----:B------:R-:W-:Y:S05]  /*1350*/  BSYNC B0 ;  /* 0x0000000000007941 */ /* 0x000fea0003800000 */
.L_x_542:
[----:B------:R-:W-:Y:S01]  /*1360*/  LOP3.LUT R9, R7, 0x7fffffff, RZ, 0xc0, !PT ;  /* 0x7fffffff07097812 */ /* 0x000fe200078ec0ff */
[----:B------:R-:W-:Y:S03]  /*1370*/  BSSY B0, `(.L_x_546) ;  /* 0x000000e000007945 */ /* 0x000fe60003800000 */
[----:B------:R-:W-:-:S13]  /*1380*/  ISETP.GT.U32.AND P0, PT, R9, 0x477fffff, PT ;  /* 0x477fffff0900780c */ /* 0x000fda0003f04070 */
[----:B------:R-:W-:Y:S05]  /*1390*/  @P0 BRA `(.L_x_547) ;  /* 0x0000008000000947 */ /* 0x000fea0003800000 */
[----:B------:R-:W-:-:S13]  /*13a0*/  ISETP.GE.U32.AND P0, PT, R9, 0x38800000, PT ;  /* 0x388000000900780c */ /* 0x000fda0003f06070 */
[----:B------:R-:W-:Y:S01]  /*13b0*/  @P0 SHF.R.U32.HI R8, RZ, 0x15, R7 ;  /* 0x00000015ff080819 */ /* 0x000fe20000011607 */
[----:B------:R-:W-:-:S03]  /*13c0*/  @!P0 FADD.FTZ R9, R9, 128 ;  /* 0x4300000009098421 */ /* 0x000fc60000010000 */
[----:B------:R-:W-:-:S04]  /*13d0*/  @P0 LOP3.LUT R8, R8, 0x1, RZ, 0xc0, !PT ;  /* 0x0000000108080812 */ /* 0x000fc800078ec0ff */
[----:B------:R-:W-:-:S04]  /*13e0*/  @P0 IADD3 R8, R7, 0x80fffff, R8 ;  /* 0x080fffff07080810 */ /* 0x000fc80007ffe008 */
[----:B------:R-:W-:Y:S02]  /*13f0*/  @P0 SHF.R.U32.HI R8, RZ, 0x15, R8 ;  /* 0x00000015ff080819 */ /* 0x000fe40000011608 */
[----:B------:R-:W-:Y:S01]  /*1400*/  @!P0 IADD3 R8, R9, -0x43000000, RZ ;  /* 0xbd00000009088810 */ /* 0x000fe20007ffe0ff */
[----:B------:R-:W-:Y:S05]  /*1410*/  BRA `(.L_x_548) ;  /* 0x0000003000007947 */ /* 0x000fea0003800000 */
.L_x_547:
[----:B------:R-:W-:Y:S01]  /*1420*/  IMAD.MOV.U32 R8, RZ, RZ, 0x7f ;  /* 0x0000007fff087424 */ /* 0x000fe200078e00ff */
[----:B------:R-:W-:-:S04]  /*1430*/  ISETP.GT.U32.AND P0, PT, R9, 0x7f800000, PT ;  /* 0x7f8000000900780c */ /* 0x000fc80003f04070 */
[----:B------:R-:W-:-:S04]  /*1440*/  SEL R8, R8, 0x7c, P0 ;  /* 0x0000007c08087807 */ /* 0x000fc80000000000 */
.L_x_548:
[----:B------:R-:W-:Y:S05]  /*1450*/  BSYNC B0 ;  /* 0x0000000000007941 */ /* 0x000fea0003800000 */
.L_x_546:
[----:B------:R-:W-:Y:S01]  /*1460*/  ISETP.NE.AND P0, PT, R6, RZ, PT ;  /* 0x000000ff0600720c */ /* 0x000fe20003f05270 */
        /* <DEDUP_REMOVED lines=24> */
.L_x_552:
[----:B------:R-:W-:Y:S05]  /*15f0*/  BSYNC B1 ;  /* 0x0000000000017941 */ /* 0x000fea0003800000 */
.L_x_551:
[----:B------:R-:W-:Y:S01]  /*1600*/  IMAD.SHL.U32 R6, R6, 0x200000, RZ ;  /* 0x0020000006067824 */ /* 0x000fe200078e00ff */
[----:B------:R-:W-:-:S04]  /*1610*/  LEA R9, R8, 0x37800000, 0x17 ;  /* 0x3780000008097811 */ /* 0x000fc800078eb8ff */
[----:B------:R-:W-:Y:S02]  /*1620*/  LOP3.LUT R9, R9, R6, R10, 0xfe, !PT ;  /* 0x0000000609097212 */ /* 0x000fe400078efe0a */
.L_x_550:
[----:B------:R-:W-:Y:S05]  /*1630*/  BSYNC B0 ;  /* 0x0000000000007941 */ /* 0x000fea0003800000 */
.L_x_549:
        /* <DEDUP_REMOVED lines=12> */
.L_x_554:
[----:B------:R-:W-:Y:S01]  /*1700*/  IMAD.MOV.U32 R6, RZ, RZ, 0x7f ;  /* 0x0000007fff067424 */ /* 0x000fe200078e00ff */
[----:B------:R-:W-:-:S04]  /*1710*/  ISETP.GT.U32.AND P0, PT, R8, 0x7f800000, PT ;  /* 0x7f8000000800780c */ /* 0x000fc80003f04070 */
[----:B------:R-:W-:-:S04]  /*1720*/  SEL R6, R6, 0x7c, P0 ;  /* 0x0000007c06067807 */ /* 0x000fc80000000000 */
.L_x_555:
[----:B------:R-:W-:Y:S05]  /*1730*/  BSYNC B0 ;  /* 0x0000000000007941 */ /* 0x000fea0003800000 */
.L_x_553:
        /* <DEDUP_REMOVED lines=25> */
.L_x_559:
[----:B------:R-:W-:Y:S05]  /*18d0*/  BSYNC B1 ;  /* 0x0000000000017941 */ /* 0x000fea0003800000 */
.L_x_558:
[----:B------:R-:W-:Y:S01]  /*18e0*/  IMAD.SHL.U32 R5, R5, 0x200000, RZ ;  /* 0x0020000005057824 */ /* 0x000fe200078e00ff */
[----:B------:R-:W-:-:S04]  /*18f0*/  LEA R8, R8, 0x37800000, 0x17 ;  /* 0x3780000008087811 */ /* 0x000fc800078eb8ff */
[----:B------:R-:W-:Y:S02]  /*1900*/  LOP3.LUT R8, R8, R5, R11, 0xfe, !PT ;  /* 0x0000000508087212 */ /* 0x000fe400078efe0b */
.L_x_557:
[----:B------:R-:W-:Y:S05]  /*1910*/  BSYNC B0 ;  /* 0x0000000000007941 */ /* 0x000fea0003800000 */
.L_x_556:
        /* <DEDUP_REMOVED lines=12> */
.L_x_561:
[----:B------:R-:W-:Y:S01]  /*19e0*/  IMAD.MOV.U32 R5, RZ, RZ, 0x7f ;  /* 0x0000007fff057424 */ /* 0x000fe200078e00ff */
[----:B------:R-:W-:-:S04]  /*19f0*/  ISETP.GT.U32.AND P0, PT, R9, 0x7f800000, PT ;  /* 0x7f8000000900780c */ /* 0x000fc80003f04070 */
[----:B------:R-:W-:-:S04]  /*1a00*/  SEL R5, R5, 0x7c, P0 ;  /* 0x0000007c05057807 */ /* 0x000fc80000000000 */
.L_x_562:
[----:B------:R-:W-:Y:S05]  /*1a10*/  BSYNC B0 ;  /* 0x0000000000007941 */ /* 0x000fea0003800000 */
.L_x_560:
        /* <DEDUP_REMOVED lines=25> */
.L_x_566:
[----:B------:R-:W-:Y:S05]  /*1bb0*/  BSYNC B1 ;  /* 0x0000000000017941 */ /* 0x000fea0003800000 */
.L_x_565:
[----:B------:R-:W-:Y:S01]  /*1bc0*/  IMAD.SHL.U32 R4, R4, 0x200000, RZ ;  /* 0x0020000004047824 */ /* 0x000fe200078e00ff */
[----:B------:R-:W-:-:S04]  /*1bd0*/  LEA R9, R8, 0x37800000, 0x17 ;  /* 0x3780000008097811 */ /* 0x000fc800078eb8ff */
[----:B------:R-:W-:Y:S02]  /*1be0*/  LOP3.LUT R9, R9, R4, R10, 0xfe, !PT ;  /* 0x0000000409097212 */ /* 0x000fe400078efe0a */
.L_x_564:
[----:B------:R-:W-:Y:S05]  /*1bf0*/  BSYNC B0 ;  /* 0x0000000000007941 */ /* 0x000fea0003800000 */
.L_x_563:
        /* <DEDUP_REMOVED lines=12> */
.L_x_568:
[----:B------:R-:W-:Y:S01]  /*1cc0*/  IMAD.MOV.U32 R8, RZ, RZ, 0x7f ;  /* 0x0000007fff087424 */ /* 0x000fe200078e00ff */
[----:B------:R-:W-:-:S04]  /*1cd0*/  ISETP.GT.U32.AND P0, PT, R10, 0x7f800000, PT ;  /* 0x7f8000000a00780c */ /* 0x000fc80003f04070 */
[----:B------:R-:W-:-:S04]  /*1ce0*/  SEL R8, R8, 0x7c, P0 ;  /* 0x0000007c08087807 */ /* 0x000fc80000000000 */
.L_x_569:
[----:B------:R-:W-:Y:S05]  /*1cf0*/  BSYNC B0 ;  /* 0x0000000000007941 */ /* 0x000fea0003800000 */
.L_x_567:
[----:B------:R-:W-:Y:S02]  /*1d00*/  LOP3.LUT R9, R9, 0x80000000, RZ, 0xc0, !PT ;  /* 0x8000000009097812 */ /* 0x000fe400078ec0ff */
[----:B------:R-:W-:Y:S02]  /*1d10*/  PRMT R6, R6, 0x7604, R7 ;  /* 0x0000760406067816 */ /* 0x000fe40000000007 */
[----:B------:R-:W-:Y:S02]  /*1d20*/  IADD3 R4, P0, R2, UR13, RZ ;  /* 0x0000000d02047c10 */ /* 0x000fe4000ff1e0ff */
[----:B------:R-:W-:Y:S02]  /*1d30*/  SHF.R.U32.HI R9, RZ, 0x18, R9 ;  /* 0x00000018ff097819 */ /* 0x000fe40000011609 */
[----:B------:R-:W-:Y:S02]  /*1d40*/  PRMT R7, R5, 0x7054, R6 ;  /* 0x0000705405077816 */ /* 0x000fe40000000006 */
[----:B------:R-:W-:-:S02]  /*1d50*/  IADD3.X R5, R12, UR8, RZ, P0, !PT ;  /* 0x000000080c057c10 */ /* 0x000fc400087fe4ff */
[----:B------:R-:W-:Y:S02]  /*1d60*/  IADD3 R0, P0, R0, c[0x0][0x0], RZ ;  /* 0x0000000000007a10 */ /* 0x000fe40007f1e0ff */
[----:B------:R-:W-:Y:S02]  /*1d70*/  LOP3.LUT R8, R8, R9, RZ, 0xfc, !PT ;  /* 0x0000000908087212 */ /* 0x000fe400078efcff */
        /* <DEDUP_REMOVED lines=11> */
.L_x_571:
        /* <DEDUP_REMOVED lines=13> */
.L_x_7778:


//--------------------- .text._ZN2at6native55_GLOBAL__N__de093ff9_22_ForeachBinaryOpList_cu_a911ec4325multi_tensor_apply_kernelINS1_18TensorListMetadataILi2EEENS1_11CopyFunctorIN3c1011Float8_e5m2ENS6_15Float8_e4m3fnuzELi2ELi1ELi1EEEJNS0_4CopyIS7_S8_EEEEEvT_T0_DpT1_ --------------------------
	.section	.text._ZN2at6native55_GLOBAL__N__de093ff9_22_ForeachBinaryOpList_cu_a911ec4325multi_tensor_apply_kernelINS1_18TensorListMetadataILi2EEENS1_11CopyFunctorIN3c1011Float8_e5m2ENS6_15Float8_e4m3fnuzELi2ELi1ELi1EEEJNS0_4CopyIS7_S8_EEEEEvT_T0_DpT1_,"ax",@progbits
	.sectioninfo	@"SHI_REGISTERS=30"
	.align	128
.text._ZN2at6native55_GLOBAL__N__de093ff9_22_ForeachBinaryOpList_cu_a911ec4325multi_tensor_apply_kernelINS1_18TensorListMetadataILi2EEENS1_11CopyFunctorIN3c1011Float8_e5m2ENS6_15Float8_e4m3fnuzELi2ELi1ELi1EEEJNS0_4CopyIS7_S8_EEEEEvT_T0_DpT1_:
        .type           _ZN2at6native55_GLOBAL__N__de093ff9_22_ForeachBinaryOpList_cu_a911ec4325multi_tensor_apply_kernelINS1_18TensorListMetadataILi2EEENS1_11CopyFunctorIN3c1011Float8_e5m2ENS6_15Float8_e4m3fnuzELi2ELi1ELi1EEEJNS0_4CopyIS7_S8_EEEEEvT_T0_DpT1_,@function
        .size           _ZN2at6native55_GLOBAL__N__de093ff9_22_ForeachBinaryOpList_cu_a911ec4325multi_tensor_apply_kernelINS1_18TensorListMetadataILi2EEENS1_11CopyFunctorIN3c1011Float8_e5m2ENS6_15Float8_e4m3fnuzELi2ELi1ELi1EEEJNS0_4CopyIS7_S8_EEEEEvT_T0_DpT1_,(.L_x_7779 - _ZN2at6native55_GLOBAL__N__de093ff9_22_ForeachBinaryOpList_cu_a911ec4325multi_tensor_apply_kernelINS1_18TensorListMetadataILi2EEENS1_11CopyFunctorIN3c1011Float8_e5m2ENS6_15Float8_e4m3fnuzELi2ELi1ELi1EEEJNS0_4CopyIS7_S8_EEEEEvT_T0_DpT1_)
        .other          _ZN2at6native55_GLOBAL__N__de093ff9_22_ForeachBinaryOpList_cu_a911ec4325multi_tensor_apply_kernelINS1_18TensorListMetadataILi2EEENS1_11CopyFunctorIN3c1011Float8_e5m2ENS6_15Float8_e4m3fnuzELi2ELi1ELi1EEEJNS0_4CopyIS7_S8_EEEEEvT_T0_DpT1_,@"STO_CUDA_ENTRY STV_DEFAULT"
_ZN2at6native55_GLOBAL__N__de093ff9_22_ForeachBinaryOpList_cu_a911ec4325multi_tensor_apply_kernelINS1_18TensorListMetadataILi2EEENS1_11CopyFunctorIN3c1011Float8_e5m2ENS6_15Float8_e4m3fnuzELi2ELi1ELi1EEEJNS0_4CopyIS7_S8_EEEEEvT_T0_DpT1_:
        /* <DEDUP_REMOVED lines=30> */
.L_x_601:
        /* <DEDUP_REMOVED lines=58> */
.L_x_576:
[----:B------:R-:W-:Y:S05]  /*0580*/  BSYNC B1 ;  /* 0x0000000000017941 */ /* 0x000fea0003800000 */
.L_x_575:
[----:B------:R-:W-:Y:S01]  /*0590*/  IMAD.SHL.U32 R3, R3, 0x100000, RZ ;  /* 0x0010000003037824 */ /* 0x000fe200078e00ff */
[----:B------:R-:W-:-:S04]  /*05a0*/  LEA R2, R2, 0x3b800000, 0x17 ;  /* 0x3b80000002027811 */ /* 0x000fc800078eb8ff */
[----:B------:R-:W-:Y:S02]  /*05b0*/  LOP3.LUT R25, R2, R3, R25, 0xfe, !PT ;  /* 0x0000000302197212 */ /* 0x000fe400078efe19 */
.L_x_574:
[----:B0-----:R-:W-:Y:S05]  /*05c0*/  BSYNC B0 ;  /* 0x0000000000007941 */ /* 0x001fea0003800000 */
.L_x_573:
        /* <DEDUP_REMOVED lines=12> */
.L_x_578:
[----:B------:R-:W-:Y:S01]  /*0690*/  IMAD.MOV.U32 R9, RZ, RZ, 0x7f ;  /* 0x0000007fff097424 */ /* 0x000fe200078e00ff */
[----:B------:R-:W-:-:S04]  /*06a0*/  ISETP.GT.U32.AND P4, PT, R3, 0x7f800000, PT ;  /* 0x7f8000000300780c */ /* 0x000fc80003f84070 */
[----:B------:R-:W-:-:S04]  /*06b0*/  SEL R9, R9, 0x7c, P4 ;  /* 0x0000007c09097807 */ /* 0x000fc80002000000 */
.L_x_579:
[----:B------:R-:W-:Y:S05]  /*06c0*/  BSYNC B0 ;  /* 0x0000000000007941 */ /* 0x000fea0003800000 */
.L_x_577:
        /* <DEDUP_REMOVED lines=24> */
.L_x_583:
[----:B------:R-:W-:Y:S05]  /*0850*/  BSYNC B1 ;  /* 0x0000000000017941 */ /* 0x000fea0003800000 */
.L_x_582:
[----:B------:R-:W-:Y:S01]  /*0860*/  IMAD.SHL.U32 R3, R3, 0x100000, RZ ;  /* 0x0010000003037824 */ /* 0x000fe200078e00ff */
[----:B------:R-:W-:-:S04]  /*0870*/  LEA R5, R2, 0x3b800000, 0x17 ;  /* 0x3b80000002057811 */ /* 0x000fc800078eb8ff */
[----:B------:R-:W-:Y:S02]  /*0880*/  LOP3.LUT R3, R5, R3, R6, 0xfe, !PT ;  /* 0x0000000305037212 */ /* 0x000fe400078efe06 */
.L_x_581:
[----:B------:R-:W-:Y:S05]  /*0890*/  BSYNC B0 ;  /* 0x0000000000007941 */ /* 0x000fea0003800000 */
.L_x_580:
        /* <DEDUP_REMOVED lines=12> */
.L_x_585:
[----:B------:R-:W-:Y:S01]  /*0960*/  IMAD.MOV.U32 R25, RZ, RZ, 0x7f ;  /* 0x0000007fff197424 */ /* 0x000fe200078e00ff */
[----:B------:R-:W-:-:S04]  /*0970*/  ISETP.GT.U32.AND P4, PT, R4, 0x7f800000, PT ;  /* 0x7f8000000400780c */ /* 0x000fc80003f84070 */
[----:B------:R-:W-:-:S04]  /*0980*/  SEL R25, R25, 0x7c, P4 ;  /* 0x0000007c19197807 */ /* 0x000fc80002000000 */
.L_x_586:
[----:B------:R-:W-:Y:S05]  /*0990*/  BSYNC B0 ;  /* 0x0000000000007941 */ /* 0x000fea0003800000 */
.L_x_584:
        /* <DEDUP_REMOVED lines=24> */
.L_x_590:
[----:B------:R-:W-:Y:S05]  /*0b20*/  BSYNC B1 ;  /* 0x0000000000017941 */ /* 0x000fea0003800000 */
.L_x_589:
[----:B------:R-:W-:Y:S01]  /*0b30*/  IMAD.SHL.U32 R3, R3, 0x100000, RZ ;  /* 0x0010000003037824 */ /* 0x000fe200078e00ff */
[----:B------:R-:W-:-:S04]  /*0b40*/  LEA R5, R2, 0x3b800000, 0x17 ;  /* 0x3b80000002057811 */ /* 0x000fc800078eb8ff */
[----:B------:R-:W-:Y:S02]  /*0b50*/  LOP3.LUT R3, R5, R3, R6, 0xfe, !PT ;  /* 0x0000000305037212 */ /* 0x000fe400078efe06 */
.L_x_588:
[----:B------:R-:W-:Y:S05]  /*0b60*/  BSYNC B0 ;  /* 0x0000000000007941 */ /* 0x000fea0003800000 */
.L_x_587:
        /* <DEDUP_REMOVED lines=12> */
.L_x_592:
[----:B------:R-:W-:Y:S01]  /*0c30*/  IMAD.MOV.U32 R27, RZ, RZ, 0x7f ;  /* 0x0000007fff1b7424 */ /* 0x000fe200078e00ff */
[----:B------:R-:W-:-:S04]  /*0c40*/  ISETP.GT.U32.AND P4, PT, R4, 0x7f800000, PT ;  /* 0x7f8000000400780c */ /* 0x000fc80003f84070 */
[----:B------:R-:W-:-:S04]  /*0c50*/  SEL R27, R27, 0x7c, P4 ;  /* 0x0000007c1b1b7807 */ /* 0x000fc80002000000 */
.L_x_593:
[----:B------:R-:W-:Y:S05]  /*0c60*/  BSYNC B0 ;  /* 0x0000000000007941 */ /* 0x000fea0003800000 */
.L_x_591:
        /* <DEDUP_REMOVED lines=24> */
.L_x_597:
[----:B------:R-:W-:Y:S05]  /*0df0*/  BSYNC B1 ;  /* 0x0000000000017941 */ /* 0x000fea0003800000 */
.L_x_596:
[----:B------:R-:W-:Y:S01]  /*0e00*/  IMAD.SHL.U32 R3, R3, 0x100000, RZ ;  /* 0x0010000003037824 */ /* 0x000fe200078e00ff */
[----:B------:R-:W-:-:S04]  /*0e10*/  LEA R5, R2, 0x3b800000, 0x17 ;  /* 0x3b80000002057811 */ /* 0x000fc800078eb8ff */
[----:B------:R-:W-:Y:S02]  /*0e20*/  LOP3.LUT R3, R5, R3, R6, 0xfe, !PT ;  /* 0x0000000305037212 */ /* 0x000fe400078efe06 */
.L_x_595:
[----:B------:R-:W-:Y:S05]  /*0e30*/  BSYNC B0 ;  /* 0x0000000000007941 */ /* 0x000fea0003800000 */
.L_x_594:
        /* <DEDUP_REMOVED lines=12> */
.L_x_599:
[----:B------:R-:W-:Y:S01]  /*0f00*/  IMAD.MOV.U32 R5, RZ, RZ, 0x7f ;  /* 0x0000007fff057424 */ /* 0x000fe200078e00ff */
[----:B------:R-:W-:-:S04]  /*0f10*/  ISETP.GT.U32.AND P4, PT, R4, 0x7f800000, PT ;  /* 0x7f8000000400780c */ /* 0x000fc80003f84070 */
[----:B------:R-:W-:-:S04]  /*0f20*/  SEL R5, R5, 0x7c, P4 ;  /* 0x0000007c05057807 */ /* 0x000fc80002000000 */
.L_x_600:
[----:B------:R-:W-:Y:S05]  /*0f30*/  BSYNC B0 ;  /* 0x0000000000007941 */ /* 0x000fea0003800000 */
.L_x_598:
        /* <DEDUP_REMOVED lines=23> */
.L_x_572:
[----:B------:R-:W0:Y:S02]  /*10b0*/  S2R R0, SR_TID.X ;  /* 0x0000000000007919 */ /* 0x000e240000002100 */
[----:B0-----:R-:W-:-:S05]  /*10c0*/  IMAD.WIDE.U32 R2, R0, 0x4, RZ ;  /* 0x0000000400027825 */ /* 0x001fca00078e00ff */
[----:B------:R-:W-:-:S04]  /*10d0*/  ISETP.GE.U32.AND P0, PT, R2, UR12, PT ;  /* 0x0000000c02007c0c */ /* 0x000fc8000bf06070 */
[----:B------:R-:W-:-:S04]  /*10e0*/  ISETP.GE.AND.EX P0, PT, R3, UR6, PT, P0 ;  /* 0x0000000603007c0c */ /* 0x000fc8000bf06300 */
[----:B------:R-:W-:-:S13]  /*10f0*/  ISETP.GT.U32.OR P0, PT, R0, 0x3fff, P0 ;  /* 0x00003fff0000780c */ /* 0x000fda0000704470 */
[----:B------:R-:W-:Y:S05]  /*1100*/  @P0 EXIT ;  /* 0x000000000000094d */ /* 0x000fea0003800000 */
[----:B------:R-:W-:-:S04]  /*1110*/  IMAD.MOV.U32 R3, RZ, RZ, RZ ;  /* 0x000000ffff037224 */ /* 0x000fc800078e00ff */
.L_x_630:
        /* <DEDUP_REMOVED lines=31> */
.L_x_605:
[----:B------:R-:W-:Y:S05]  /*1310*/  BSYNC B1 ;  /* 0x0000000000017941 */ /* 0x000fea0003800000 */
.L_x_604:
[----:B------:R-:W-:Y:S01]  /*1320*/  LEA R10, R7, 0x3b800000, 0x17 ;  /* 0x3b800000070a7811 */ /* 0x000fe200078eb8ff */
[----:B------:R-:W-:-:S05]  /*1330*/  IMAD.SHL.U32 R7, R8, 0x100000, RZ ;  /* 0x0010000008077824 */ /* 0x000fca00078e00ff */
[----:B------:R-:W-:Y:S02]  /*1340*/  LOP3.LUT R7, R10, R7, R11, 0xfe, !PT ;  /* 0x000000070a077212 */ /* 0x000fe400078efe0b */
.L_x_603:
[----:B------:R-:W-:Y:S05]  /*1350*/  BSYNC B0 ;  /* 0x0000000000007941 */ /* 0x000fea0003800000 */
.L_x_602:
        /* <DEDUP_REMOVED lines=12> */
.L_x_607:
[----:B------:R-:W-:Y:S01]  /*1420*/  IMAD.MOV.U32 R8, RZ, RZ, 0x7f ;  /* 0x0000007fff087424 */ /* 0x000fe200078e00ff */
[----:B------:R-:W-:-:S04]  /*1430*/  ISETP.GT.U32.AND P0, PT, R9, 0x7f800000, PT ;  /* 0x7f8000000900780c */ /* 0x000fc80003f04070 */
[----:B------:R-:W-:-:S04]  /*1440*/  SEL R8, R8, 0x7c, P0 ;  /* 0x0000007c08087807 */ /* 0x000fc80000000000 */
.L_x_608:
[----:B------:R-:W-:Y:S05]  /*1450*/  BSYNC B0 ;  /* 0x0000000000007941 */ /* 0x000fea0003800000 */
.L_x_606:
        /* <DEDUP_REMOVED lines=25> */
.L_x_612:
[----:B------:R-:W-:Y:S05]  /*15f0*/  BSYNC B1 ;  /* 0x0000000000017941 */ /* 0x000fea0003800000 */
.L_x_611:
[----:B------:R-:W-:Y:S01]  /*1600*/  IMAD.SHL.U32 R6, R6, 0x100000, RZ ;  /* 0x0010000006067824 */ /* 0x000fe200078e00ff */
[----:B------:R-:W-:-:S04]  /*1610*/  LEA R9, R8, 0x3b800000, 0x17 ;  /* 0x3b80000008097811 */ /* 0x000fc800078eb8ff */
[----:B------:R-:W-:Y:S02]  /*1620*/  LOP3.LUT R9, R9, R6, R10, 0xfe, !PT ;  /* 0x0000000609097212 */ /* 0x000fe400078efe0a */
.L_x_610:
[----:B------:R-:W-:Y:S05]  /*1630*/  BSYNC B0 ;  /* 0x0000000000007941 */ /* 0x000fea0003800000 */
.L_x_609:
        /* <DEDUP_REMOVED lines=12> */
.L_x_614:
[----:B------:R-:W-:Y:S01]  /*1700*/  IMAD.MOV.U32 R6, RZ, RZ, 0x7f ;  /* 0x0000007fff067424 */ /* 0x000fe200078e00ff */
[----:B------:R-:W-:-:S04]  /*1710*/  ISETP.GT.U32.AND P0, PT, R8, 0x7f800000, PT ;  /* 0x7f8000000800780c */ /* 0x000fc80003f04070 */
[----:B------:R-:W-:-:S04]  /*1720*/  SEL R6, R6, 0x7c, P0 ;  /* 0x0000007c06067807 */ /* 0x000fc80000000000 */
.L_x_615:
[----:B------:R-:W-:Y:S05]  /*1730*/  BSYNC B0 ;  /* 0x0000000000007941 */ /* 0x000fea0003800000 */
.L_x_613:
        /* <DEDUP_REMOVED lines=25> */
.L_x_619:
[----:B------:R-:W-:Y:S05]  /*18d0*/  BSYNC B1 ;  /* 0x0000000000017941 */ /* 0x000fea0003800000 */
.L_x_618:
[----:B------:R-:W-:Y:S01]  /*18e0*/  IMAD.SHL.U32 R5, R5, 0x100000, RZ ;  /* 0x0010000005057824 */ /* 0x000fe200078e00ff */
[----:B------:R-:W-:-:S04]  /*18f0*/  LEA R8, R8, 0x3b800000, 0x17 ;  /* 0x3b80000008087811 */ /* 0x000fc800078eb8ff */
[----:B------:R-:W-:Y:S02]  /*1900*/  LOP3.LUT R8, R8, R5, R11, 0xfe, !PT ;  /* 0x0000000508087212 */ /* 0x000fe400078efe0b */
.L_x_617:
[----:B------:R-:W-:Y:S05]  /*1910*/  BSYNC B0 ;  /* 0x0000000000007941 */ /* 0x000fea0003800000 */
.L_x_616:
        /* <DEDUP_REMOVED lines=12> */
.L_x_621:
[----:B------:R-:W-:Y:S01]  /*19e0*/  IMAD.MOV.U32 R5, RZ, RZ, 0x7f ;  /* 0x0000007fff057424 */ /* 0x000fe200078e00ff */
[----:B------:R-:W-:-:S04]  /*19f0*/  ISETP.GT.U32.AND P0, PT, R9, 0x7f800000, PT ;  /* 0x7f8000000900780c */ /* 0x000fc80003f04070 */
[----:B------:R-:W-:-:S04]  /*1a00*/  SEL R5, R5, 0x7c, P0 ;  /* 0x0000007c05057807 */ /* 0x000fc80000000000 */
.L_x_622:
[----:B------:R-:W-:Y:S05]  /*1a10*/  BSYNC B0 ;  /* 0x0000000000007941 */ /* 0x000fea0003800000 */
.L_x_620:
        /* <DEDUP_REMOVED lines=25> */
.L_x_626:
[----:B------:R-:W-:Y:S05]  /*1bb0*/  BSYNC B1 ;  /* 0x0000000000017941 */ /* 0x000fea0003800000 */
.L_x_625:
[----:B------:R-:W-:Y:S01]  /*1bc0*/  IMAD.SHL.U32 R4, R4, 0x100000, RZ ;  /* 0x0010000004047824 */ /* 0x000fe200078e00ff */
[----:B------:R-:W-:-:S04]  /*1bd0*/  LEA R9, R8, 0x3b800000, 0x17 ;  /* 0x3b80000008097811 */ /* 0x000fc800078eb8ff */
[----:B------:R-:W-:Y:S02]  /*1be0*/  LOP3.LUT R9, R9, R4, R10, 0xfe, !PT ;  /* 0x0000000409097212 */ /* 0x000fe400078efe0a */
.L_x_624:
[----:B------:R-:W-:Y:S05]  /*1bf0*/  BSYNC B0 ;  /* 0x0000000000007941 */ /* 0x000fea0003800000 */
.L_x_623:
        /* <DEDUP_REMOVED lines=12> */
.L_x_628:
[----:B------:R-:W-:Y:S01]  /*1cc0*/  IMAD.MOV.U32 R8, RZ, RZ, 0x7f ;  /* 0x0000007fff087424 */ /* 0x000fe200078e00ff */
[----:B------:R-:W-:-:S04]  /*1cd0*/  ISETP.GT.U32.AND P0, PT, R10, 0x7f800000, PT ;  /* 0x7f8000000a00780c */ /* 0x000fc80003f04070 */
[----:B------:R-:W-:-:S04]  /*1ce0*/  SEL R8, R8, 0x7c, P0 ;  /* 0x0000007c08087807 */ /* 0x000fc80000000000 */
.L_x_629:
[----:B------:R-:W-:Y:S05]  /*1cf0*/  BSYNC B0 ;  /* 0x0000000000007941 */ /* 0x000fea0003800000 */
.L_x_627:
        /* <DEDUP_REMOVED lines=19> */
.L_x_631:
        /* <DEDUP_REMOVED lines=13> */
.L_x_7779:


//--------------------- .text._ZN2at6native55_GLOBAL__N__de093ff9_22_ForeachBinaryOpList_cu_a911ec4325multi_tensor_apply_kernelINS1_18TensorListMetadataILi2EEENS1_11CopyFunctorIN3c1011Float8_e5m2ENS6_13Float8_e4m3fnELi2ELi1ELi1EEEJNS0_4CopyIS7_S8_EEEEEvT_T0_DpT1_ --------------------------
	.section	.text._ZN2at6native55_GLOBAL__N__de093ff9_22_ForeachBinaryOpList_cu_a911ec4325multi_tensor_apply_kernelINS1_18TensorListMetadataILi2EEENS1_11CopyFunctorIN3c1011Float8_e5m2ENS6_13Float8_e4m3fnELi2ELi1ELi1EEEJNS0_4CopyIS7_S8_EEEEEvT_T0_DpT1_,"ax",@progbits
	.sectioninfo	@"SHI_REGISTERS=32"
	.align	128
.text._ZN2at6native55_GLOBAL__N__de093ff9_22_ForeachBinaryOpList_cu_a911ec4325multi_tensor_apply_kernelINS1_18TensorListMetadataILi2EEENS1_11CopyFunctorIN3c1011Float8_e5m2ENS6_13Float8_e4m3fnELi2ELi1ELi1EEEJNS0_4CopyIS7_S8_EEEEEvT_T0_DpT1_:
        .type           _ZN2at6native55_GLOBAL__N__de093ff9_22_ForeachBinaryOpList_cu_a911ec4325multi_tensor_apply_kernelINS1_18TensorListMetadataILi2EEENS1_11CopyFunctorIN3c1011Float8_e5m2ENS6_13Float8_e4m3fnELi2ELi1ELi1EEEJNS0_4CopyIS7_S8_EEEEEvT_T0_DpT1_,@function
        .size           _ZN2at6native55_GLOBAL__N__de093ff9_22_ForeachBinaryOpList_cu_a911ec4325multi_tensor_apply_kernelINS1_18TensorListMetadataILi2EEENS1_11CopyFunctorIN3c1011Float8_e5m2ENS6_13Float8_e4m3fnELi2ELi1ELi1EEEJNS0_4CopyIS7_S8_EEEEEvT_T0_DpT1_,(.L_x_7780 - _ZN2at6native55_GLOBAL__N__de093ff9_22_ForeachBinaryOpList_cu_a911ec4325multi_tensor_apply_kernelINS1_18TensorListMetadataILi2EEENS1_11CopyFunctorIN3c1011Float8_e5m2ENS6_13Float8_e4m3fnELi2ELi1ELi1EEEJNS0_4CopyIS7_S8_EEEEEvT_T0_DpT1_)
        .other          _ZN2at6native55_GLOBAL__N__de093ff9_22_ForeachBinaryOpList_cu_a911ec4325multi_tensor_apply_kernelINS1_18TensorListMetadataILi2EEENS1_11CopyFunctorIN3c1011Float8_e5m2ENS6_13Float8_e4m3fnELi2ELi1ELi1EEEJNS0_4CopyIS7_S8_EEEEEvT_T0_DpT1_,@"STO_CUDA_ENTRY STV_DEFAULT"
_ZN2at6native55_GLOBAL__N__de093ff9_22_ForeachBinaryOpList_cu_a911ec4325multi_tensor_apply_kernelINS1_18TensorListMetadataILi2EEENS1_11CopyFunctorIN3c1011Float8_e5m2ENS6_13Float8_e4m3fnELi2ELi1ELi1EEEJNS0_4CopyIS7_S8_EEEEEvT_T0_DpT1_:
        /* <DEDUP_REMOVED lines=30> */
.L_x_645:
        /* <DEDUP_REMOVED lines=9> */
[C---:B------:R-:W-:Y:S01]  /*0270*/  IMAD R4, R14.reuse, 0x3, RZ ;  /* 0x000000030e047824 */ /* 0x040fe200078e02ff */
[-C--:B------:R-:W-:Y:S02]  /*0280*/  LEA R16, P6, R14, R19.reuse, 0x1 ;  /* 0x000000130e107211 */ /* 0x080fe400078c08ff */
[----:B------:R-:W-:Y:S02]  /*0290*/  IADD3 R17, P1, R19, c[0x0][0x0], RZ ;  /* 0x0000000013117a10 */ /* 0x000fe40007f3e0ff */
[----:B------:R-:W-:Y:S01]  /*02a0*/  IADD3 R11, P2, R4, R19, RZ ;  /* 0x00000013040b7210 */ /* 0x000fe20007f5e0ff */
[--C-:B------:R-:W-:Y:S01]  /*02b0*/  IMAD.X R9, RZ, RZ, R25.reuse, P6 ;  /* 0x000000ffff097224 */ /* 0x100fe200030e0619 */
[C---:B------:R-:W-:Y:S01]  /*02c0*/  ISETP.GE.U32.AND P3, PT, R16.reuse, 0x10000, PT ;  /* 0x000100001000780c */ /* 0x040fe20003f66070 */
[--C-:B------:R-:W-:Y:S01]  /*02d0*/  IMAD.X R10, RZ, RZ, R25.reuse, P1 ;  /* 0x000000ffff0a7224 */ /* 0x100fe200008e0619 */
[----:B------:R-:W-:Y:S01]  /*02e0*/  ISETP.GE.U32.AND P6, PT, R11, 0x10000, PT ;  /* 0x000100000b00780c */ /* 0x000fe20003fc6070 */
[----:B------:R-:W-:Y:S01]  /*02f0*/  IMAD.X R20, RZ, RZ, R25, P2 ;  /* 0x000000ffff147224 */ /* 0x000fe200010e0619 */
[----:B------:R-:W-:-:S02]  /*0300*/  ISETP.LT.U32.AND P1, PT, R16, UR12, PT ;  /* 0x0000000c10007c0c */ /* 0x000fc4000bf21070 */
[----:B------:R-:W-:Y:S02]  /*0310*/  ISETP.LT.U32.AND P2, PT, R11, UR12, PT ;  /* 0x0000000c0b007c0c */ /* 0x000fe4000bf41070 */
[C---:B------:R-:W-:Y:S02]  /*0320*/  ISETP.GE.U32.AND.EX P3, PT, R9.reuse, RZ, PT, P3 ;  /* 0x000000ff0900720c */ /* 0x040fe40003f66130 */
[C---:B------:R-:W-:Y:S02]  /*0330*/  ISETP.GE.U32.AND.EX P6, PT, R20.reuse, RZ, PT, P6 ;  /* 0x000000ff1400720c */ /* 0x040fe40003fc6160 */
[----:B------:R-:W-:Y:S02]  /*0340*/  ISETP.LT.AND.EX P1, PT, R9, UR6, !P3, P1 ;  /* 0x0000000609007c0c */ /* 0x000fe4000df21310 */
[----:B------:R-:W-:Y:S02]  /*0350*/  ISETP.LT.AND.EX P2, PT, R20, UR6, !P6, P2 ;  /* 0x0000000614007c0c */ /* 0x000fe4000f741320 */
[----:B------:R-:W-:-:S02]  /*0360*/  ISETP.GE.U32.AND P4, PT, R17, 0x10000, PT ;  /* 0x000100001100780c */ /* 0x000fc40003f86070 */
[----:B------:R-:W-:Y:S02]  /*0370*/  ISETP.LT.U32.AND P5, PT, R17, UR12, PT ;  /* 0x0000000c11007c0c */ /* 0x000fe4000bfa1070 */
[----:B------:R-:W-:-:S04]  /*0380*/  ISETP.GE.U32.AND.EX P4, PT, R10, RZ, PT, P4 ;  /* 0x000000ff0a00720c */ /* 0x000fc80003f86140 */
[----:B------:R-:W-:Y:S02]  /*0390*/  ISETP.LT.AND.EX P4, PT, R10, UR6, !P4, P5 ;  /* 0x000000060a007c0c */ /* 0x000fe4000e781350 */
[----:B------:R-:W-:Y:S02]  /*03a0*/  @P1 IADD3 R4, P5, R16, UR14, RZ ;  /* 0x0000000e10041c10 */ /* 0x000fe4000ffbe0ff */
[----:B------:R-:W-:Y:S02]  /*03b0*/  @P2 IADD3 R6, P6, R11, UR14, RZ ;  /* 0x0000000e0b062c10 */ /* 0x000fe4000ffde0ff */
[----:B------:R-:W-:Y:S02]  /*03c0*/  @P1 IADD3.X R5, R9, UR4, RZ, P5, !PT ;  /* 0x0000000409051c10 */ /* 0x000fe4000affe4ff */
[----:B------:R-:W-:-:S03]  /*03d0*/  @P2 IADD3.X R7, R20, UR4, RZ, P6, !PT ;  /* 0x0000000414072c10 */ /* 0x000fc6000b7fe4ff */
[----:B------:R1:W5:Y:S02]  /*03e0*/  @P1 LDG.E.U8 R8, [R4.64] ;  /* 0x0000000a04081981 */ /* 0x000364000c1e1100 */
[----:B0-----:R-:W-:Y:S02]  /*03f0*/  @P4 IADD3 R2, P3, R17, UR14, RZ ;  /* 0x0000000e11024c10 */ /* 0x001fe4000ff7e0ff */
[----:B------:R1:W5:Y:S02]  /*0400*/  @P2 LDG.E.U8 R0, [R6.64] ;  /* 0x0000000a06002981 */ /* 0x000364000c1e1100 */
[----:B------:R-:W-:-:S05]  /*0410*/  @P4 IADD3.X R3, R10, UR4, RZ, P3, !PT ;  /* 0x000000040a034c10 */ /* 0x000fca0009ffe4ff */
[----:B------:R0:W5:Y:S01]  /*0420*/  @P4 LDG.E.U8 R18, [R2.64] ;  /* 0x0000000a02124981 */ /* 0x000162000c1e1100 */
[----:B------:R-:W-:Y:S01]  /*0430*/  BSSY B0, `(.L_x_633) ;  /* 0x0000021000007945 */ /* 0x000fe20003800000 */
[----:B--2---:R-:W-:-:S05]  /*0440*/  IMAD.SHL.U32 R21, R22, 0x1000000, RZ ;  /* 0x0100000016157824 */ /* 0x004fca00078e00ff */
[----:B------:R-:W-:-:S04]  /*0450*/  LOP3.LUT R23, R21, 0x7f000000, RZ, 0xc0, !PT ;  /* 0x7f00000015177812 */ /* 0x000fc800078ec0ff */
[----:B------:R-:W2:Y:S01]  /*0460*/  FLO.U32 R24, R23 ;  /* 0x0000001700187300 */ /* 0x000ea200000e0000 */
[----:B0-----:R-:W-:Y:S02]  /*0470*/  IADD3 R2, R23, 0x1000000, RZ ;  /* 0x0100000017027810 */ /* 0x001fe40007ffe0ff */
[----:B--2---:R-:W-:-:S04]  /*0480*/  IADD3 R24, -R24, 0x1f, RZ ;  /* 0x0000001f18187810 */ /* 0x004fc80007ffe1ff */
[C---:B------:R-:W-:Y:S02]  /*0490*/  ISETP.GT.U32.AND P3, PT, R24.reuse, 0x4, PT ;  /* 0x000000041800780c */ /* 0x040fe40003f64070 */
[----:B------:R-:W-:Y:S01]  /*04a0*/  IADD3 R26, R24, -0x4, RZ ;  /* 0xfffffffc181a7810 */ /* 0x000fe20007ffe0ff */
[----:B------:R-:W-:-:S03]  /*04b0*/  IMAD.MOV.U32 R24, RZ, RZ, -0x800000 ;  /* 0xff800000ff187424 */ /* 0x000fc600078e00ff */
        /* <DEDUP_REMOVED lines=9> */
[----:B------:R-:W-:-:S04]  /*0550*/  LOP3.LUT R3, R2, 0x7fffffff, RZ, 0xc0, !PT ;  /* 0x7fffffff02037812 */ /* 0x000fc800078ec0ff */
[----:B------:R-:W-:Y:S02]  /*0560*/  ISETP.GT.U32.AND P3, PT, R3, 0x477fffff, PT ;  /* 0x477fffff0300780c */ /* 0x000fe40003f64070 */
[----:B------:R-:W-:-:S11]  /*0570*/  LOP3.LUT R21, R2, 0x80000000, R21, 0xf8, !PT ;  /* 0x8000000002157812 */ /* 0x000fd600078ef815 */
[----:B------:R-:W-:Y:S05]  /*0580*/  @P3 BRA `(.L_x_634) ;  /* 0x0000008000003947 */ /* 0x000fea0003800000 */
[----:B-1----:R-:W-:-:S13]  /*0590*/  ISETP.GE.U32.AND P3, PT, R3, 0x38800000, PT ;  /* 0x388000000300780c */ /* 0x002fda0003f66070 */
[----:B------:R-:W-:Y:S01]  /*05a0*/  @P3 SHF.R.U32.HI R2, RZ, 0x15, R2 ;  /* 0x00000015ff023819 */ /* 0x000fe20000011602 */
[----:B------:R-:W-:-:S03]  /*05b0*/  @!P3 FADD.FTZ R3, R3, 128 ;  /* 0x430000000303b421 */ /* 0x000fc60000010000 */
[----:B------:R-:W-:-:S04]  /*05c0*/  @P3 LOP3.LUT R2, R2, 0x1, RZ, 0xc0, !PT ;  /* 0x0000000102023812 */ /* 0x000fc800078ec0ff */
[----:B------:R-:W-:-:S04]  /*05d0*/  @P3 IADD3 R2, R21, 0x80fffff, R2 ;  /* 0x080fffff15023810 */ /* 0x000fc80007ffe002 */
[----:B------:R-:W-:Y:S02]  /*05e0*/  @P3 SHF.R.U32.HI R2, RZ, 0x15, R2 ;  /* 0x00000015ff023819 */ /* 0x000fe40000011602 */
[----:B------:R-:W-:Y:S01]  /*05f0*/  @!P3 IADD3 R2, R3, -0x43000000, RZ ;  /* 0xbd0000000302b810 */ /* 0x000fe20007ffe0ff */
[----:B------:R-:W-:Y:S05]  /*0600*/  BRA `(.L_x_635) ;  /* 0x0000003000007947 */ /* 0x000fea0003800000 */
.L_x_634:
[----:B-1----:R-:W-:Y:S01]  /*0610*/  IMAD.MOV.U32 R2, RZ, RZ, 0x7f ;  /* 0x0000007fff027424 */ /* 0x002fe200078e00ff */
[----:B------:R-:W-:-:S04]  /*0620*/  ISETP.GT.U32.AND P3, PT, R3, 0x7f800000, PT ;  /* 0x7f8000000300780c */ /* 0x000fc80003f64070 */
[----:B------:R-:W-:-:S04]  /*0630*/  SEL R2, R2, 0x7c, P3 ;  /* 0x0000007c02027807 */ /* 0x000fc80001800000 */
.L_x_635:
[----:B------:R-:W-:Y:S05]  /*0640*/  BSYNC B0 ;  /* 0x0000000000007941 */ /* 0x000fea0003800000 */
.L_x_633:
[----:B-----5:R-:W-:Y:S01]  /*0650*/  IMAD.SHL.U32 R3, R18, 0x1000000, RZ ;  /* 0x0100000012037824 */ /* 0x020fe200078e00ff */
[----:B------:R-:W-:Y:S01]  /*0660*/  LOP3.LUT R21, R21, 0x80000000, RZ, 0xc0, !PT ;  /* 0x8000000015157812 */ /* 0x000fe200078ec0ff */
[----:B------:R-:W-:Y:S03]  /*0670*/  BSSY B0, `(.L_x_636) ;  /* 0x0000021000007945 */ /* 0x000fe60003800000 */
[----:B------:R-:W-:Y:S02]  /*0680*/  LOP3.LUT R4, R3, 0x7f000000, RZ, 0xc0, !PT ;  /* 0x7f00000003047812 */ /* 0x000fe400078ec0ff */
[----:B------:R-:W-:Y:S02]  /*0690*/  SHF.R.U32.HI R21, RZ, 0x18, R21 ;  /* 0x00000018ff157819 */ /* 0x000fe40000011615 */
[----:B------:R-:W0:Y:S01]  /*06a0*/  FLO.U32 R5, R4 ;  /* 0x0000000400057300 */ /* 0x000e2200000e0000 */
[----:B------:R-:W-:-:S02]  /*06b0*/  IADD3 R6, R4, 0x1000000, RZ ;  /* 0x0100000004067810 */ /* 0x000fc40007ffe0ff */
[----:B------:R-:W-:Y:S02]  /*06c0*/  LOP3.LUT R21, R2, R21, RZ, 0xfc, !PT ;  /* 0x0000001502157212 */ /* 0x000fe400078efcff */
        /* <DEDUP_REMOVED lines=12> */
[C---:B------:R-:W-:Y:S02]  /*0790*/  LOP3.LUT R4, R6.reuse, 0x7fffffff, RZ, 0xc0, !PT ;  /* 0x7fffffff06047812 */ /* 0x040fe400078ec0ff */
[----:B------:R-:W-:Y:S02]  /*07a0*/  LOP3.LUT R3, R6, 0x80000000, R3, 0xf8, !PT ;  /* 0x8000000006037812 */ /* 0x000fe400078ef803 */
        /* <DEDUP_REMOVED lines=10> */
.L_x_637:
[----:B------:R-:W-:Y:S01]  /*0850*/  IMAD.MOV.U32 R23, RZ, RZ, 0x7f ;  /* 0x0000007fff177424 */ /* 0x000fe200078e00ff */
[----:B------:R-:W-:-:S04]  /*0860*/  ISETP.GT.U32.AND P3, PT, R4, 0x7f800000, PT ;  /* 0x7f8000000400780c */ /* 0x000fc80003f64070 */
[----:B------:R-:W-:-:S04]  /*0870*/  SEL R23, R23, 0x7c, P3 ;  /* 0x0000007c17177807 */ /* 0x000fc80001800000 */
.L_x_638:
[----:B------:R-:W-:Y:S05]  /*0880*/  BSYNC B0 ;  /* 0x0000000000007941 */ /* 0x000fea0003800000 */
.L_x_636:
[----:B------:R-:W-:Y:S01]  /*0890*/  IMAD.SHL.U32 R2, R8, 0x1000000, RZ ;  /* 0x0100000008027824 */ /* 0x000fe200078e00ff */
[----:B------:R-:W-:Y:S01]  /*08a0*/  LOP3.LUT R3, R3, 0x80000000, RZ, 0xc0, !PT ;  /* 0x8000000003037812 */ /* 0x000fe200078ec0ff */
[----:B------:R-:W-:Y:S03]  /*08b0*/  BSSY B0, `(.L_x_639) ;  /* 0x0000021000007945 */ /* 0x000fe60003800000 */
[----:B------:R-:W-:-:S04]  /*08c0*/  LOP3.LUT R4, R2, 0x7f000000, RZ, 0xc0, !PT ;  /* 0x7f00000002047812 */ /* 0x000fc800078ec0ff */
[----:B------:R-:W0:Y:S02]  /*08d0*/  FLO.U32 R5, R4 ;  /* 0x0000000400057300 */ /* 0x000e2400000e0000 */
[----:B0-----:R-:W-:-:S04]  /*08e0*/  IADD3 R5, -R5, 0x1f, RZ ;  /* 0x0000001f05057810 */ /* 0x001fc80007ffe1ff */
[C---:B------:R-:W-:Y:S02]  /*08f0*/  ISETP.GT.U32.AND P3, PT, R5.reuse, 0x4, PT ;  /* 0x000000040500780c */ /* 0x040fe40003f64070 */
[----:B------:R-:W-:-:S04]  /*0900*/  IADD3 R5, R5, -0x4, RZ ;  /* 0xfffffffc05057810 */ /* 0x000fc80007ffe0ff */
[----:B------:R-:W-:-:S04]  /*0910*/  SEL R5, R5, RZ, P3 ;  /* 0x000000ff05057207 */ /* 0x000fc80001800000 */
[C---:B------:R-:W-:Y:S01]  /*0920*/  SHF.L.U32 R6, R4.reuse, R5, RZ ;  /* 0x0000000504067219 */ /* 0x040fe200000006ff */
[----:B------:R-:W-:Y:S01]  /*0930*/  IMAD R7, R5, R24, 0x3c000000 ;  /* 0x3c00000005077424 */ /* 0x000fe200078e0218 */
[----:B------:R-:W-:-:S04]  /*0940*/  IADD3 R5, R4, 0x1000000, RZ ;  /* 0x0100000004057810 */ /* 0x000fc80007ffe0ff */
[----:B------:R-:W-:Y:S02]  /*0950*/  LEA.HI R26, R6, R7, RZ, 0x1c ;  /* 0x00000007061a7211 */ /* 0x000fe400078fe0ff */
[----:B------:R-:W-:Y:S02]  /*0960*/  IADD3 R6, R4, -0x1, RZ ;  /* 0xffffffff04067810 */ /* 0x000fe40007ffe0ff */
[----:B------:R-:W-:Y:S02]  /*0970*/  SHF.R.S32.HI R5, RZ, 0x8, R5 ;  /* 0x00000008ff057819 */ /* 0x000fe40000011405 */
[----:B------:R-:W-:Y:S02]  /*0980*/  SHF.R.S32.HI R6, RZ, 0x1f, R6 ;  /* 0x0000001fff067819 */ /* 0x000fe40000011406 */
[----:B------:R-:W-:-:S04]  /*0990*/  LOP3.LUT R5, R26, 0x7f800000, R5, 0xf8, !PT ;  /* 0x7f8000001a057812 */ /* 0x000fc800078ef805 */
[----:B------:R-:W-:Y:S02]  /*09a0*/  LOP3.LUT R5, R5, R6, RZ, 0x30, !PT ;  /* 0x0000000605057212 */ /* 0x000fe400078e30ff */
[----:B------:R-:W-:Y:S02]  /*09b0*/  SHF.R.U32.HI R6, RZ, 0x18, R3 ;  /* 0x00000018ff067819 */ /* 0x000fe40000011603 */
[----:B------:R-:W-:Y:S02]  /*09c0*/  LOP3.LUT R4, R5, 0x7fffffff, RZ, 0xc0, !PT ;  /* 0x7fffffff05047812 */ /* 0x000fe400078ec0ff */
[----:B------:R-:W-:Y:S02]  /*09d0*/  LOP3.LUT R23, R23, R6, RZ, 0xfc, !PT ;  /* 0x0000000617177212 */ /* 0x000fe400078efcff */
[----:B------:R-:W-:Y:S02]  /*09e0*/  ISETP.GT.U32.AND P3, PT, R4, 0x477fffff, PT ;  /* 0x477fffff0400780c */ /* 0x000fe40003f64070 */
[----:B------:R-:W-:-:S11]  /*09f0*/  LOP3.LUT R2, R5, 0x80000000, R2, 0xf8, !PT ;  /* 0x8000000005027812 */ /* 0x000fd600078ef802 */
        /* <DEDUP_REMOVED lines=9> */
.L_x_640:
[----:B------:R-:W-:Y:S01]  /*0a90*/  IMAD.MOV.U32 R3, RZ, RZ, 0x7f ;  /* 0x0000007fff037424 */ /* 0x000fe200078e00ff */
[----:B------:R-:W-:-:S04]  /*0aa0*/  ISETP.GT.U32.AND P3, PT, R4, 0x7f800000, PT ;  /* 0x7f8000000400780c */ /* 0x000fc80003f64070 */
[----:B------:R-:W-:-:S04]  /*0ab0*/  SEL R3, R3, 0x7c, P3 ;  /* 0x0000007c03037807 */ /* 0x000fc80001800000 */
.L_x_641:
[----:B------:R-:W-:Y:S05]  /*0ac0*/  BSYNC B0 ;  /* 0x0000000000007941 */ /* 0x000fea0003800000 */
.L_x_639:
[----:B------:R-:W-:Y:S01]  /*0ad0*/  IMAD.SHL.U32 R4, R0, 0x1000000, RZ ;  /* 0x0100000000047824 */ /* 0x000fe200078e00ff */
[----:B------:R-:W-:Y:S01]  /*0ae0*/  LOP3.LUT R2, R2, 0x80000000, RZ, 0xc0, !PT ;  /* 0x8000000002027812 */ /* 0x000fe200078ec0ff */
[----:B------:R-:W-:Y:S03]  /*0af0*/  BSSY B0, `(.L_x_642) ;  /* 0x0000021000007945 */ /* 0x000fe60003800000 */
[----:B------:R-:W-:Y:S02]  /*0b00*/  LOP3.LUT R5, R4, 0x7f000000, RZ, 0xc0, !PT ;  /* 0x7f00000004057812 */ /* 0x000fe400078ec0ff */
[----:B------:R-:W-:Y:S02]  /*0b10*/  SHF.R.U32.HI R2, RZ, 0x18, R2 ;  /* 0x00000018ff027819 */ /* 0x000fe40000011602 */
        /* <DEDUP_REMOVED lines=12> */
[----:B------:R-:W-:Y:S02]  /*0be0*/  LOP3.LUT R6, R27, 0x7f800000, R6, 0xf8, !PT ;  /* 0x7f8000001b067812 */ /* 0x000fe400078ef806 */
[----:B------:R-:W-:-:S02]  /*0bf0*/  LOP3.LUT R27, R3, R2, RZ, 0xfc, !PT ;  /* 0x00000002031b7212 */ /* 0x000fc400078efcff */
        /* <DEDUP_REMOVED lines=13> */
.L_x_643:
[----:B------:R-:W-:Y:S01]  /*0cd0*/  ISETP.GT.U32.AND P3, PT, R5, 0x7f800000, PT ;  /* 0x7f8000000500780c */ /* 0x000fe20003f64070 */
[----:B------:R-:W-:-:S05]  /*0ce0*/  IMAD.MOV.U32 R5, RZ, RZ, 0x7f ;  /* 0x0000007fff057424 */ /* 0x000fca00078e00ff */
[----:B------:R-:W-:Y:S02]  /*0cf0*/  SEL R5, R5, 0x7c, P3 ;  /* 0x0000007c05057807 */ /* 0x000fe40001800000 */
.L_x_644:
[----:B------:R-:W-:Y:S05]  /*0d00*/  BSYNC B0 ;  /* 0x0000000000007941 */ /* 0x000fea0003800000 */
.L_x_642:
[----:B------:R-:W-:Y:S02]  /*0d10*/  LOP3.LUT R3, R29, 0x80000000, RZ, 0xc0, !PT ;  /* 0x800000001d037812 */ /* 0x000fe400078ec0ff */
[----:B------:R-:W-:Y:S02]  /*0d20*/  @P0 IADD3 R2, P3, R19, UR13, RZ ;  /* 0x0000000d13020c10 */ /* 0x000fe4000ff7e0ff */
[----:B------:R-:W-:Y:S02]  /*0d30*/  SHF.R.U32.HI R6, RZ, 0x18, R3 ;  /* 0x00000018ff067819 */ /* 0x000fe40000011603 */
[----:B------:R-:W-:Y:S02]  /*0d40*/  @P4 IADD3 R4, P5, R17, UR13, RZ ;  /* 0x0000000d11044c10 */ /* 0x000fe4000ffbe0ff */
[----:B------:R-:W-:Y:S02]  /*0d50*/  @P0 IADD3.X R3, R25, UR8, RZ, P3, !PT ;  /* 0x0000000819030c10 */ /* 0x000fe40009ffe4ff */
[----:B------:R-:W-:-:S02]  /*0d60*/  LOP3.LUT R17, R5, R6, RZ, 0xfc, !PT ;  /* 0x0000000605117212 */ /* 0x000fc400078efcff */
[----:B------:R-:W-:Y:S01]  /*0d70*/  @P1 IADD3 R6, P3, R16, UR13, RZ ;  /* 0x0000000d10061c10 */ /* 0x000fe2000ff7e0ff */
[----:B------:R0:W-:Y:S01]  /*0d80*/  @P0 STG.E.U8 [R2.64], R21 ;  /* 0x0000001502000986 */ /* 0x0001e2000c10110a */
[----:B------:R-:W-:Y:S02]  /*0d90*/  @P4 IADD3.X R5, R10, UR8, RZ, P5, !PT ;  /* 0x000000080a054c10 */ /* 0x000fe4000affe4ff */
[----:B------:R-:W-:Y:S02]  /*0da0*/  @P2 IADD3 R10, P0, R11, UR13, RZ ;  /* 0x0000000d0b0a2c10 */ /* 0x000fe4000ff1e0ff */
[----:B------:R-:W-:Y:S01]  /*0db0*/  @P1 IADD3.X R7, R9, UR8, RZ, P3, !PT ;  /* 0x0000000809071c10 */ /* 0x000fe20009ffe4ff */
[----:B------:R-:W-:Y:S01]  /*0dc0*/  IMAD.MOV.U32 R9, RZ, RZ, c[0x0][0x0] ;  /* 0x00000000ff097624 */ /* 0x000fe200078e00ff */
[----:B------:R-:W-:Y:S01]  /*0dd0*/  @P2 IADD3.X R11, R20, UR8, RZ, P0, !PT ;  /* 0x00000008140b2c10 */ /* 0x000fe200087fe4ff */
[----:B------:R0:W-:Y:S02]  /*0de0*/  @P4 STG.E.U8 [R4.64], R23 ;  /* 0x0000001704004986 */ /* 0x0001e4000c10110a */
[----:B------:R-:W-:-:S02]  /*0df0*/  IMAD.WIDE.U32 R12, R9, 0x4, R12 ;  /* 0x00000004090c7825 */ /* 0x000fc400078e000c */
[----:B------:R0:W-:Y:S03]  /*0e00*/  @P1 STG.E.U8 [R6.64], R27 ;  /* 0x0000001b06001986 */ /* 0x0001e6000c10110a */
[C---:B------:R-:W-:Y:S01]  /*0e10*/  ISETP.GE.U32.AND P0, PT, R12.reuse, 0x10000, PT ;  /* 0x000100000c00780c */ /* 0x040fe20003f06070 */
[----:B------:R0:W-:Y:S01]  /*0e20*/  @P2 STG.E.U8 [R10.64], R17 ;  /* 0x000000110a002986 */ /* 0x0001e2000c10110a */
[----:B------:R-:W-:Y:S02]  /*0e30*/  ISETP.LT.U32.AND P1, PT, R12, UR12, PT ;  /* 0x0000000c0c007c0c */ /* 0x000fe4000bf21070 */
[C---:B------:R-:W-:Y:S02]  /*0e40*/  ISETP.GE.U32.AND.EX P0, PT, R13.reuse, RZ, PT, P0 ;  /* 0x000000ff0d00720c */ /* 0x040fe40003f06100 */
[----:B------:R-:W-:-:S13]  /*0e50*/  ISETP.LT.AND.EX P1, PT, R13, UR6, PT, P1 ;  /* 0x000000060d007c0c */ /* 0x000fda000bf21310 */
[----:B0-----:R-:W-:Y:S05]  /*0e60*/  @!P0 BRA P1, `(.L_x_645) ;  /* 0xfffff37000008947 */ /* 0x001fea000083ffff */
[----:B------:R-:W-:Y:S05]  /*0e70*/  EXIT ;  /* 0x000000000000794d */ /* 0x000fea0003800000 */
.L_x_632:
[----:B------:R-:W0:Y:S02]  /*0e80*/  S2R R0, SR_TID.X ;  /* 0x0000000000007919 */ /* 0x000e240000002100 */
[----:B0-----:R-:W-:-:S05]  /*0e90*/  IMAD.WIDE.U32 R2, R0, 0x4, RZ ;  /* 0x0000000400027825 */ /* 0x001fca00078e00ff */
[----:B------:R-:W-:-:S04]  /*0ea0*/  ISETP.GE.U32.AND P0, PT, R2, UR12, PT ;  /* 0x0000000c02007c0c */ /* 0x000fc8000bf06070 */
[----:B------:R-:W-:-:S04]  /*0eb0*/  ISETP.GE.AND.EX P0, PT, R3, UR6, PT, P0 ;  /* 0x0000000603007c0c */ /* 0x000fc8000bf06300 */
[----:B------:R-:W-:-:S13]  /*0ec0*/  ISETP.GT.U32.OR P0, PT, R0, 0x3fff, P0 ;  /* 0x00003fff0000780c */ /* 0x000fda0000704470 */
[----:B------:R-:W-:Y:S05]  /*0ed0*/  @P0 EXIT ;  /* 0x000000000000094d */ /* 0x000fea0003800000 */
[----:B------:R-:W-:-:S04]  /*0ee0*/  IMAD.MOV.U32 R3, RZ, RZ, RZ ;  /* 0x000000ffff037224 */ /* 0x000fc800078e00ff */
.L_x_658:
        /* <DEDUP_REMOVED lines=22> */
[----:B------:R-:W-:-:S04]  /*1050*/  LEA.HI R9, R9, R12, RZ, 0x1c ;  /* 0x0000000c09097211 */ /* 0x000fc800078fe0ff */
[----:B------:R-:W-:Y:S02]  /*1060*/  LOP3.LUT R9, R9, 0x7f800000, R10, 0xf8, !PT ;  /* 0x7f80000009097812 */ /* 0x000fe400078ef80a */
[----:B------:R-:W-:Y:S02]  /*1070*/  PRMT R10, R7, 0x7771, RZ ;  /* 0x00007771070a7816 */ /* 0x000fe400000000ff */
[----:B------:R-:W-:Y:S02]  /*1080*/  LOP3.LUT R9, R9, R6, RZ, 0x30, !PT ;  /* 0x0000000609097212 */ /* 0x000fe400078e30ff */
[----:B------:R-:W-:Y:S02]  /*1090*/  PRMT R6, R7, 0x7772, RZ ;  /* 0x0000777207067816 */ /* 0x000fe400000000ff */
[C---:B------:R-:W-:Y:S02]  /*10a0*/  LOP3.LUT R12, R9.reuse, 0x7fffffff, RZ, 0xc0, !PT ;  /* 0x7fffffff090c7812 */ /* 0x040fe400078ec0ff */
[----:B------:R-:W-:-:S02]  /*10b0*/  LOP3.LUT R7, R9, 0x80000000, R8, 0xf8, !PT ;  /* 0x8000000009077812 */ /* 0x000fc400078ef808 */
        /* <DEDUP_REMOVED lines=10> */
.L_x_647:
[----:B------:R-:W-:Y:S01]  /*1160*/  IMAD.MOV.U32 R8, RZ, RZ, 0x7f ;  /* 0x0000007fff087424 */ /* 0x000fe200078e00ff */
[----:B------:R-:W-:-:S04]  /*1170*/  ISETP.GT.U32.AND P0, PT, R12, 0x7f800000, PT ;  /* 0x7f8000000c00780c */ /* 0x000fc80003f04070 */
[----:B------:R-:W-:-:S04]  /*1180*/  SEL R8, R8, 0x7c, P0 ;  /* 0x0000007c08087807 */ /* 0x000fc80000000000 */
.L_x_648:
[----:B------:R-:W-:Y:S05]  /*1190*/  BSYNC B0 ;  /* 0x0000000000007941 */ /* 0x000fea0003800000 */
.L_x_646:
[----:B------:R-:W-:Y:S01]  /*11a0*/  IMAD.SHL.U32 R9, R10, 0x1000000, RZ ;  /* 0x010000000a097824 */ /* 0x000fe200078e00ff */
[----:B------:R-:W-:Y:S01]  /*11b0*/  LOP3.LUT R7, R7, 0x80000000, RZ, 0xc0, !PT ;  /* 0x8000000007077812 */ /* 0x000fe200078ec0ff */
[----:B------:R-:W-:Y:S03]  /*11c0*/  BSSY B0, `(.L_x_649) ;  /* 0x0000021000007945 */ /* 0x000fe60003800000 */
[----:B------:R-:W-:Y:S02]  /*11d0*/  LOP3.LUT R10, R9, 0x7f000000, RZ, 0xc0, !PT ;  /* 0x7f000000090a7812 */ /* 0x000fe400078ec0ff */
[----:B------:R-:W-:Y:S02]  /*11e0*/  SHF.R.U32.HI R7, RZ, 0x18, R7 ;  /* 0x00000018ff077819 */ /* 0x000fe40000011607 */
[----:B------:R-:W0:Y:S02]  /*11f0*/  FLO.U32 R12, R10 ;  /* 0x0000000a000c7300 */ /* 0x000e2400000e0000 */
[----:B------:R-:W-:-:S02]  /*1200*/  LOP3.LUT R7, R8, R7, RZ, 0xfc, !PT ;  /* 0x0000000708077212 */ /* 0x000fc400078efcff */
        /* <DEDUP_REMOVED lines=25> */
.L_x_650:
[----:B------:R-:W-:Y:S01]  /*13a0*/  IMAD.MOV.U32 R9, RZ, RZ, 0x7f ;  /* 0x0000007fff097424 */ /* 0x000fe200078e00ff */
[----:B------:R-:W-:-:S04]  /*13b0*/  ISETP.GT.U32.AND P0, PT, R10, 0x7f800000, PT ;  /* 0x7f8000000a00780c */ /* 0x000fc80003f04070 */
[----:B------:R-:W-:-:S04]  /*13c0*/  SEL R9, R9, 0x7c, P0 ;  /* 0x0000007c09097807 */ /* 0x000fc80000000000 */
.L_x_651:
[----:B------:R-:W-:Y:S05]  /*13d0*/  BSYNC B0 ;  /* 0x0000000000007941 */ /* 0x000fea0003800000 */
.L_x_649:
        /* <DEDUP_REMOVED lines=16> */
[----:B------:R-:W-:Y:S02]  /*14e0*/  LOP3.LUT R12, R15, 0x7f800000, R12, 0xf8, !PT ;  /* 0x7f8000000f0c7812 */ /* 0x000fe400078ef80c */
[----:B------:R-:W-:Y:S02]  /*14f0*/  SHF.R.U32.HI R6, RZ, 0x18, R8 ;  /* 0x00000018ff067819 */ /* 0x000fe40000011608 */
[----:B------:R-:W-:Y:S02]  /*1500*/  LOP3.LUT R13, R12, R13, RZ, 0x30, !PT ;  /* 0x0000000d0c0d7212 */ /* 0x000fe400078e30ff */
[----:B------:R-:W-:Y:S02]  /*1510*/  LOP3.LUT R6, R9, R6, RZ, 0xfc, !PT ;  /* 0x0000000609067212 */ /* 0x000fe400078efcff */
[----:B------:R-:W-:-:S02]  /*1520*/  LOP3.LUT R12, R13, 0x7fffffff, RZ, 0xc0, !PT ;  /* 0x7fffffff0d0c7812 */ /* 0x000fc400078ec0ff */
        /* <DEDUP_REMOVED lines=11> */
.L_x_653:
[----:B------:R-:W-:Y:S01]  /*15e0*/  IMAD.MOV.U32 R9, RZ, RZ, 0x7f ;  /* 0x0000007fff097424 */ /* 0x000fe200078e00ff */
[----:B------:R-:W-:-:S04]  /*15f0*/  ISETP.GT.U32.AND P0, PT, R12, 0x7f800000, PT ;  /* 0x7f8000000c00780c */ /* 0x000fc80003f04070 */
[----:B------:R-:W-:-:S04]  /*1600*/  SEL R9, R9, 0x7c, P0 ;  /* 0x0000007c09097807 */ /* 0x000fc80000000000 */
.L_x_654:
[----:B------:R-:W-:Y:S05]  /*1610*/  BSYNC B0 ;  /* 0x0000000000007941 */ /* 0x000fea0003800000 */
.L_x_652:
        /* <DEDUP_REMOVED lines=32> */
.L_x_656:
[----:B------:R-:W-:Y:S01]  /*1820*/  IMAD.MOV.U32 R5, RZ, RZ, 0x7f ;  /* 0x0000007fff057424 */ /* 0x000fe200078e00ff */
[----:B------:R-:W-:-:S04]  /*1830*/  ISETP.GT.U32.AND P0, PT, R10, 0x7f800000, PT ;  /* 0x7f8000000a00780c */ /* 0x000fc80003f04070 */
[----:B------:R-:W-:-:S04]  /*1840*/  SEL R5, R5, 0x7c, P0 ;  /* 0x0000007c05057807 */ /* 0x000fc80000000000 */
.L_x_657:
[----:B------:R-:W-:Y:S05]  /*1850*/  BSYNC B0 ;  /* 0x0000000000007941 */ /* 0x000fea0003800000 */
.L_x_655:
[----:B------:R-:W-:Y:S02]  /*1860*/  LOP3.LUT R4, R9, 0x80000000, RZ, 0xc0, !PT ;  /* 0x8000000009047812 */ /* 0x000fe400078ec0ff */
[----:B------:R-:W-:Y:S02]  /*1870*/  PRMT R7, R6, 0x7604, R7 ;  /* 0x0000760406077816 */ /* 0x000fe40000000007 */
[----:B------:R-:W-:Y:S02]  /*1880*/  SHF.R.U32.HI R6, RZ, 0x18, R4 ;  /* 0x00000018ff067819 */ /* 0x000fe40000011604 */
[----:B------:R-:W-:Y:S02]  /*1890*/  IADD3 R4, P0, R2, UR13, RZ ;  /* 0x0000000d02047c10 */ /* 0x000fe4000ff1e0ff */
[----:B------:R-:W-:Y:S02]  /*18a0*/  LOP3.LUT R6, R5, R6, RZ, 0xfc, !PT ;  /* 0x0000000605067212 */ /* 0x000fe400078efcff */
[----:B------:R-:W-:-:S02]  /*18b0*/  IADD3.X R5, R11, UR8, RZ, P0, !PT ;  /* 0x000000080b057c10 */ /* 0x000fc400087fe4ff */
        /* <DEDUP_REMOVED lines=13> */
.L_x_659:
        /* <DEDUP_REMOVED lines=15> */
.L_x_7780:


//--------------------- .text._ZN2at6native55_GLOBAL__N__de093ff9_22_ForeachBinaryOpList_cu_a911ec4325multi_tensor_apply_kernelINS1_18TensorListMetadataILi2EEENS1_11CopyFunctorIN3c1011Float8_e5m2EbLi2ELi1ELi1EEEJNS0_4CopyIS7_bEEEEEvT_T0_DpT1_ --------------------------
	.section	.text._ZN2at6native55_GLOBAL__N__de093ff9_22_ForeachBinaryOpList_cu_a911ec4325multi_tensor_apply_kernelINS1_18TensorListMetadataILi2EEENS1_11CopyFunctorIN3c1011Float8_e5m2EbLi2ELi1ELi1EEEJNS0_4CopyIS7_bEEEEEvT_T0_DpT1_,"ax",@progbits
	.sectioninfo	@"SHI_REGISTERS=32"
	.align	128
.text._ZN2at6native55_GLOBAL__N__de093ff9_22_ForeachBinaryOpList_cu_a911ec4325multi_tensor_apply_kernelINS1_18TensorListMetadataILi2EEENS1_11CopyFunctorIN3c1011Float8_e5m2EbLi2ELi1ELi1EEEJNS0_4CopyIS7_bEEEEEvT_T0_DpT1_:
        .type           _ZN2at6native55_GLOBAL__N__de093ff9_22_ForeachBinaryOpList_cu_a911ec4325multi_tensor_apply_kernelINS1_18TensorListMetadataILi2EEENS1_11CopyFunctorIN3c1011Float8_e5m2EbLi2ELi1ELi1EEEJNS0_4CopyIS7_bEEEEEvT_T0_DpT1_,@function
        .size           _ZN2at6native55_GLOBAL__N__de093ff9_22_ForeachBinaryOpList_cu_a911ec4325multi_tensor_apply_kernelINS1_18TensorListMetadataILi2EEENS1_11CopyFunctorIN3c1011Float8_e5m2EbLi2ELi1ELi1EEEJNS0_4CopyIS7_bEEEEEvT_T0_DpT1_,(.L_x_7781 - _ZN2at6native55_GLOBAL__N__de093ff9_22_ForeachBinaryOpList_cu_a911ec4325multi_tensor_apply_kernelINS1_18TensorListMetadataILi2EEENS1_11CopyFunctorIN3c1011Float8_e5m2EbLi2ELi1ELi1EEEJNS0_4CopyIS7_bEEEEEvT_T0_DpT1_)
        .other          _ZN2at6native55_GLOBAL__N__de093ff9_22_ForeachBinaryOpList_cu_a911ec4325multi_tensor_apply_kernelINS1_18TensorListMetadataILi2EEENS1_11CopyFunctorIN3c1011Float8_e5m2EbLi2ELi1ELi1EEEJNS0_4CopyIS7_bEEEEEvT_T0_DpT1_,@"STO_CUDA_ENTRY STV_DEFAULT"
_ZN2at6native55_GLOBAL__N__de093ff9_22_ForeachBinaryOpList_cu_a911ec4325multi_tensor_apply_kernelINS1_18TensorListMetadataILi2EEENS1_11CopyFunctorIN3c1011Float8_e5m2EbLi2ELi1ELi1EEEJNS0_4CopyIS7_bEEEEEvT_T0_DpT1_:
        /* <DEDUP_REMOVED lines=31> */
.L_x_673:
        /* <DEDUP_REMOVED lines=11> */
[-C--:B------:R-:W-:Y:S01]  /*02a0*/  LEA R19, P6, R15, R22.reuse, 0x1 ;  /* 0x000000160f137211 */ /* 0x080fe200078c08ff */
[--C-:B------:R-:W-:Y:S01]  /*02b0*/  IMAD.X R16, RZ, RZ, R24.reuse, P1 ;  /* 0x000000ffff107224 */ /* 0x100fe200008e0618 */
[----:B------:R-:W-:Y:S02]  /*02c0*/  IADD3 R18, P2, R5, R22, RZ ;  /* 0x0000001605127210 */ /* 0x000fe40007f5e0ff */
[----:B------:R-:W-:Y:S01]  /*02d0*/  ISETP.GE.U32.AND P4, PT, R20, 0x10000, PT ;  /* 0x000100001400780c */ /* 0x000fe20003f86070 */
[--C-:B------:R-:W-:Y:S01]  /*02e0*/  IMAD.X R11, RZ, RZ, R24.reuse, P6 ;  /* 0x000000ffff0b7224 */ /* 0x100fe200030e0618 */
[----:B------:R-:W-:Y:S01]  /*02f0*/  ISETP.GE.U32.AND P3, PT, R19, 0x10000, PT ;  /* 0x000100001300780c */ /* 0x000fe20003f66070 */
[----:B------:R-:W-:Y:S01]  /*0300*/  IMAD.X R10, RZ, RZ, R24, P2 ;  /* 0x000000ffff0a7224 */ /* 0x000fe200010e0618 */
[----:B------:R-:W-:Y:S02]  /*0310*/  ISETP.GE.U32.AND P6, PT, R18, 0x10000, PT ;  /* 0x000100001200780c */ /* 0x000fe40003fc6070 */
[----:B------:R-:W-:-:S02]  /*0320*/  ISETP.LT.U32.AND P5, PT, R20, UR12, PT ;  /* 0x0000000c14007c0c */ /* 0x000fc4000bfa1070 */
[----:B------:R-:W-:Y:S02]  /*0330*/  ISETP.LT.U32.AND P1, PT, R19, UR12, PT ;  /* 0x0000000c13007c0c */ /* 0x000fe4000bf21070 */
[----:B------:R-:W-:Y:S02]  /*0340*/  ISETP.GE.U32.AND.EX P4, PT, R16, RZ, PT, P4 ;  /* 0x000000ff1000720c */ /* 0x000fe40003f86140 */
[----:B------:R-:W-:Y:S02]  /*0350*/  ISETP.LT.U32.AND P2, PT, R18, UR12, PT ;  /* 0x0000000c12007c0c */ /* 0x000fe4000bf41070 */
[----:B------:R-:W-:Y:S02]  /*0360*/  ISETP.GE.U32.AND.EX P3, PT, R11, RZ, PT, P3 ;  /* 0x000000ff0b00720c */ /* 0x000fe40003f66130 */
[----:B------:R-:W-:Y:S02]  /*0370*/  ISETP.GE.U32.AND.EX P6, PT, R10, RZ, PT, P6 ;  /* 0x000000ff0a00720c */ /* 0x000fe40003fc6160 */
[----:B------:R-:W-:-:S02]  /*0380*/  ISETP.LT.AND.EX P4, PT, R16, UR6, !P4, P5 ;  /* 0x0000000610007c0c */ /* 0x000fc4000e781350 */
[----:B------:R-:W-:Y:S02]  /*0390*/  ISETP.LT.AND.EX P1, PT, R11, UR6, !P3, P1 ;  /* 0x000000060b007c0c */ /* 0x000fe4000df21310 */
[----:B------:R-:W-:-:S09]  /*03a0*/  ISETP.LT.AND.EX P2, PT, R10, UR6, !P6, P2 ;  /* 0x000000060a007c0c */ /* 0x000fd2000f741320 */
[----:B0-----:R-:W-:Y:S02]  /*03b0*/  @P4 IADD3 R2, P3, R20, UR14, RZ ;  /* 0x0000000e14024c10 */ /* 0x001fe4000ff7e0ff */
[----:B------:R-:W-:Y:S02]  /*03c0*/  @P1 IADD3 R4, P5, R19, UR14, RZ ;  /* 0x0000000e13041c10 */ /* 0x000fe4000ffbe0ff */
[----:B------:R-:W-:Y:S02]  /*03d0*/  @P2 IADD3 R6, P6, R18, UR14, RZ ;  /* 0x0000000e12062c10 */ /* 0x000fe4000ffde0ff */
[----:B------:R-:W-:Y:S02]  /*03e0*/  @P4 IADD3.X R3, R16, UR4, RZ, P3, !PT ;  /* 0x0000000410034c10 */ /* 0x000fe40009ffe4ff */
[----:B------:R-:W-:Y:S02]  /*03f0*/  @P1 IADD3.X R5, R11, UR4, RZ, P5, !PT ;  /* 0x000000040b051c10 */ /* 0x000fe4000affe4ff */
[----:B------:R-:W-:Y:S01]  /*0400*/  @P2 IADD3.X R7, R10, UR4, RZ, P6, !PT ;  /* 0x000000040a072c10 */ /* 0x000fe2000b7fe4ff */
[----:B------:R0:W5:Y:S04]  /*0410*/  @P4 LDG.E.U8 R9, [R2.64] ;  /* 0x0000000a02094981 */ /* 0x000168000c1e1100 */
[----:B------:R0:W5:Y:S04]  /*0420*/  @P1 LDG.E.U8 R8, [R4.64] ;  /* 0x0000000a04081981 */ /* 0x000168000c1e1100 */
[----:B------:R0:W5:Y:S01]  /*0430*/  @P2 LDG.E.U8 R0, [R6.64] ;  /* 0x0000000a06002981 */ /* 0x000162000c1e1100 */
[----:B------:R-:W-:Y:S01]  /*0440*/  BSSY B0, `(.L_x_661) ;  /* 0x0000010000007945 */ /* 0x000fe20003800000 */
[----:B--2---:R-:W1:Y:S02]  /*0450*/  I2F.S8 R23, R12 ;  /* 0x0000000c00177306 */ /* 0x004e640000001400 */
[----:B-1----:R-:W-:-:S04]  /*0460*/  LOP3.LUT R25, R23, 0x7fffffff, RZ, 0xc0, !PT ;  /* 0x7fffffff17197812 */ /* 0x002fc800078ec0ff */
[----:B------:R-:W-:-:S13]  /*0470*/  ISETP.GT.U32.AND P3, PT, R25, 0x477fffff, PT ;  /* 0x477fffff1900780c */ /* 0x000fda0003f64070 */
[----:B------:R-:W-:Y:S05]  /*0480*/  @P3 BRA `(.L_x_662) ;  /* 0x0000008000003947 */ /* 0x000fea0003800000 */
[----:B0-----:R-:W-:-:S13]  /*0490*/  ISETP.GE.U32.AND P3, PT, R25, 0x38800000, PT ;  /* 0x388000001900780c */ /* 0x001fda0003f66070 */
[----:B------:R-:W-:-:S04]  /*04a0*/  @P3 SHF.R.U32.HI R2, RZ, 0x15, R23 ;  /* 0x00000015ff023819 */ /* 0x000fc80000011617 */
[----:B------:R-:W-:-:S04]  /*04b0*/  @P3 LOP3.LUT R2, R2, 0x1, RZ, 0xc0, !PT ;  /* 0x0000000102023812 */ /* 0x000fc800078ec0ff */
[----:B------:R-:W-:Y:S01]  /*04c0*/  @P3 IADD3 R21, R23, 0x80fffff, R2 ;  /* 0x080fffff17153810 */ /* 0x000fe20007ffe002 */
[----:B------:R-:W-:-:S03]  /*04d0*/  @!P3 FADD.FTZ R2, R25, 128 ;  /* 0x430000001902b421 */ /* 0x000fc60000010000 */
[----:B------:R-:W-:Y:S02]  /*04e0*/  @P3 SHF.R.U32.HI R21, RZ, 0x15, R21 ;  /* 0x00000015ff153819 */ /* 0x000fe40000011615 */
[----:B------:R-:W-:Y:S01]  /*04f0*/  @!P3 IADD3 R21, R2, -0x43000000, RZ ;  /* 0xbd0000000215b810 */ /* 0x000fe20007ffe0ff */
[----:B------:R-:W-:Y:S05]  /*0500*/  BRA `(.L_x_663) ;  /* 0x0000003000007947 */ /* 0x000fea0003800000 */
.L_x_662:
[----:B0-----:R-:W-:Y:S01]  /*0510*/  IMAD.MOV.U32 R21, RZ, RZ, 0x7f ;  /* 0x0000007fff157424 */ /* 0x001fe200078e00ff */
[----:B------:R-:W-:-:S04]  /*0520*/  ISETP.GT.U32.AND P3, PT, R25, 0x7f800000, PT ;  /* 0x7f8000001900780c */ /* 0x000fc80003f64070 */
[----:B------:R-:W-:-:S04]  /*0530*/  SEL R21, R21, 0x7c, P3 ;  /* 0x0000007c15157807 */ /* 0x000fc80001800000 */
.L_x_663:
[----:B------:R-:W-:Y:S05]  /*0540*/  BSYNC B0 ;  /* 0x0000000000007941 */ /* 0x000fea0003800000 */
.L_x_661:
[----:B-----5:R-:W0:Y:S01]  /*0550*/  I2F.S8 R3, R9 ;  /* 0x0000000900037306 */ /* 0x020e220000001400 */
[----:B------:R-:W-:Y:S01]  /*0560*/  LOP3.LUT R2, R23, 0x80000000, RZ, 0xc0, !PT ;  /* 0x8000000017027812 */ /* 0x000fe200078ec0ff */
[----:B------:R-:W-:Y:S03]  /*0570*/  BSSY B0, `(.L_x_664) ;  /* 0x0000011000007945 */ /* 0x000fe60003800000 */
[----:B------:R-:W-:-:S04]  /*0580*/  SHF.R.U32.HI R2, RZ, 0x18, R2 ;  /* 0x00000018ff027819 */ /* 0x000fc80000011602 */
[----:B------:R-:W-:Y:S02]  /*0590*/  LOP3.LUT R21, R21, R2, RZ, 0xfc, !PT ;  /* 0x0000000215157212 */ /* 0x000fe400078efcff */
[----:B0-----:R-:W-:-:S04]  /*05a0*/  LOP3.LUT R4, R3, 0x7fffffff, RZ, 0xc0, !PT ;  /* 0x7fffffff03047812 */ /* 0x001fc800078ec0ff */
        /* <DEDUP_REMOVED lines=10> */
.L_x_665:
[----:B------:R-:W-:Y:S01]  /*0650*/  IMAD.MOV.U32 R23, RZ, RZ, 0x7f ;  /* 0x0000007fff177424 */ /* 0x000fe200078e00ff */
[----:B------:R-:W-:-:S04]  /*0660*/  ISETP.GT.U32.AND P3, PT, R4, 0x7f800000, PT ;  /* 0x7f8000000400780c */ /* 0x000fc80003f64070 */
[----:B------:R-:W-:-:S04]  /*0670*/  SEL R23, R23, 0x7c, P3 ;  /* 0x0000007c17177807 */ /* 0x000fc80001800000 */
.L_x_666:
[----:B------:R-:W-:Y:S05]  /*0680*/  BSYNC B0 ;  /* 0x0000000000007941 */ /* 0x000fea0003800000 */
.L_x_664:
[----:B------:R-:W0:Y:S01]  /*0690*/  I2F.S8 R2, R8 ;  /* 0x0000000800027306 */ /* 0x000e220000001400 */
        /* <DEDUP_REMOVED lines=15> */
.L_x_668:
[----:B------:R-:W-:Y:S01]  /*0790*/  IMAD.MOV.U32 R25, RZ, RZ, 0x7f ;  /* 0x0000007fff197424 */ /* 0x000fe200078e00ff */
[----:B------:R-:W-:-:S04]  /*07a0*/  ISETP.GT.U32.AND P3, PT, R5, 0x7f800000, PT ;  /* 0x7f8000000500780c */ /* 0x000fc80003f64070 */
[----:B------:R-:W-:-:S04]  /*07b0*/  SEL R25, R25, 0x7c, P3 ;  /* 0x0000007c19197807 */ /* 0x000fc80001800000 */
.L_x_669:
[----:B------:R-:W-:Y:S05]  /*07c0*/  BSYNC B0 ;  /* 0x0000000000007941 */ /* 0x000fea0003800000 */
.L_x_667:
        /* <DEDUP_REMOVED lines=16> */
.L_x_671:
[----:B------:R-:W-:Y:S01]  /*08d0*/  IMAD.MOV.U32 R5, RZ, RZ, 0x7f ;  /* 0x0000007fff057424 */ /* 0x000fe200078e00ff */
[----:B------:R-:W-:-:S04]  /*08e0*/  ISETP.GT.U32.AND P3, PT, R4, 0x7f800000, PT ;  /* 0x7f8000000400780c */ /* 0x000fc80003f64070 */
[----:B------:R-:W-:-:S04]  /*08f0*/  SEL R5, R5, 0x7c, P3 ;  /* 0x0000007c05057807 */ /* 0x000fc80001800000 */
.L_x_672:
[----:B------:R-:W-:Y:S05]  /*0900*/  BSYNC B0 ;  /* 0x0000000000007941 */ /* 0x000fea0003800000 */
.L_x_670:
[----:B------:R-:W-:Y:S01]  /*0910*/  LOP3.LUT R3, R3, 0x80000000, RZ, 0xc0, !PT ;  /* 0x8000000003037812 */ /* 0x000fe200078ec0ff */
[----:B------:R-:W-:Y:S01]  /*0920*/  IMAD.MOV.U32 R29, RZ, RZ, c[0x0][0x0] ;  /* 0x00000000ff1d7624 */ /* 0x000fe200078e00ff */
        /* <DEDUP_REMOVED lines=9> */
[----:B------:R-:W-:Y:S01]  /*09c0*/  IMAD.MOV.U32 R11, RZ, RZ, R13 ;  /* 0x000000ffff0b7224 */ /* 0x000fe200078e000d */
[----:B------:R-:W-:Y:S01]  /*09d0*/  @P2 IADD3.X R19, R10, UR8, RZ, P0, !PT ;  /* 0x000000080a132c10 */ /* 0x000fe200087fe4ff */
[----:B------:R-:W-:Y:S01]  /*09e0*/  IMAD.MOV.U32 R10, RZ, RZ, R14 ;  /* 0x000000ffff0a7224 */ /* 0x000fe200078e000e */
[----:B------:R-:W-:-:S03]  /*09f0*/  @P4 IADD3.X R5, R16, UR8, RZ, P5, !PT ;  /* 0x0000000810054c10 */ /* 0x000fc6000affe4ff */
[----:B------:R-:W-:Y:S02]  /*0a00*/  IMAD.WIDE.U32 R10, R29, 0x4, R10 ;  /* 0x000000041d0a7825 */ /* 0x000fe400078e000a */
[----:B------:R0:W-:Y:S02]  /*0a10*/  @P4 STG.E.U8 [R4.64], R23 ;  /* 0x0000001704004986 */ /* 0x0001e4000c10110a */
[----:B------:R-:W-:Y:S01]  /*0a20*/  IMAD.MOV.U32 R14, RZ, RZ, R10 ;  /* 0x000000ffff0e7224 */ /* 0x000fe200078e000a */
[C---:B------:R-:W-:Y:S01]  /*0a30*/  ISETP.GE.U32.AND P0, PT, R10.reuse, 0x10000, PT ;  /* 0x000100000a00780c */ /* 0x040fe20003f06070 */
[----:B------:R0:W-:Y:S01]  /*0a40*/  @P1 STG.E.U8 [R6.64], R25 ;  /* 0x0000001906001986 */ /* 0x0001e2000c10110a */
[----:B------:R-:W-:Y:S01]  /*0a50*/  ISETP.LT.U32.AND P1, PT, R10, UR12, PT ;  /* 0x0000000c0a007c0c */ /* 0x000fe2000bf21070 */
[----:B------:R-:W-:Y:S01]  /*0a60*/  IMAD.MOV.U32 R13, RZ, RZ, R11 ;  /* 0x000000ffff0d7224 */ /* 0x000fe200078e000b */
[C---:B------:R-:W-:Y:S01]  /*0a70*/  ISETP.GE.U32.AND.EX P0, PT, R11.reuse, RZ, PT, P0 ;  /* 0x000000ff0b00720c */ /* 0x040fe20003f06100 */
[----:B------:R0:W-:Y:S01]  /*0a80*/  @P2 STG.E.U8 [R18.64], R27 ;  /* 0x0000001b12002986 */ /* 0x0001e2000c10110a */
[----:B------:R-:W-:-:S13]  /*0a90*/  ISETP.LT.AND.EX P1, PT, R11, UR6, PT, P1 ;  /* 0x000000060b007c0c */ /* 0x000fda000bf21310 */
[----:B0-----:R-:W-:Y:S05]  /*0aa0*/  @!P0 BRA P1, `(.L_x_673) ;  /* 0xfffff74000008947 */ /* 0x001fea000083ffff */
[----:B------:R-:W-:Y:S05]  /*0ab0*/  EXIT ;  /* 0x000000000000794d */ /* 0x000fea0003800000 */
.L_x_660:
[----:B------:R-:W0:Y:S02]  /*0ac0*/  S2R R0, SR_TID.X ;  /* 0x0000000000007919 */ /* 0x000e240000002100 */
[----:B0-----:R-:W-:-:S05]  /*0ad0*/  IMAD.WIDE.U32 R2, R0, 0x4, RZ ;  /* 0x0000000400027825 */ /* 0x001fca00078e00ff */
[----:B------:R-:W-:-:S04]  /*0ae0*/  ISETP.GE.U32.AND P0, PT, R2, UR12, PT ;  /* 0x0000000c02007c0c */ /* 0x000fc8000bf06070 */
[----:B------:R-:W-:-:S04]  /*0af0*/  ISETP.GE.AND.EX P0, PT, R3, UR6, PT, P0 ;  /* 0x0000000603007c0c */ /* 0x000fc8000bf06300 */
[----:B------:R-:W-:-:S13]  /*0b00*/  ISETP.GT.U32.OR P0, PT, R0, 0x3fff, P0 ;  /* 0x00003fff0000780c */ /* 0x000fda0000704470 */
[----:B------:R-:W-:Y:S05]  /*0b10*/  @P0 EXIT ;  /* 0x000000000000094d */ /* 0x000fea0003800000 */
[----:B------:R-:W-:-:S04]  /*0b20*/  IMAD.MOV.U32 R3, RZ, RZ, RZ ;  /* 0x000000ffff037224 */ /* 0x000fc800078e00ff */
.L_x_686:
[C---:B------:R-:W-:Y:S01]  /*0b30*/  IMAD.SHL.U32 R2, R0.reuse, 0x4, RZ ;  /* 0x0000000400027824 */ /* 0x040fe200078e00ff */
[----:B------:R-:W-:-:S04]  /*0b40*/  SHF.L.U64.HI R8, R0, 0x2, R3 ;  /* 0x0000000200087819 */ /* 0x000fc80000010203 */
[----:B------:R-:W-:-:S04]  /*0b50*/  IADD3 R6, P0, R2, UR14, RZ ;  /* 0x0000000e02067c10 */ /* 0x000fc8000ff1e0ff */
[----:B------:R-:W-:-:S05]  /*0b60*/  IADD3.X R7, R8, UR4, RZ, P0, !PT ;  /* 0x0000000408077c10 */ /* 0x000fca00087fe4ff */
[----:B------:R-:W2:Y:S01]  /*0b70*/  LDG.E R6, [R6.64] ;  /* 0x0000000a06067981 */ /* 0x000ea2000c1e1900 */
[----:B------:R-:W-:Y:S01]  /*0b80*/  BSSY B0, `(.L_x_674) ;  /* 0x0000013000007945 */ /* 0x000fe20003800000 */
[----:B--2---:R-:W0:Y:S01]  /*0b90*/  I2F.S8 R12, R6 ;  /* 0x00000006000c7306 */ /* 0x004e220000001400 */
[C---:B------:R-:W-:Y:S02]  /*0ba0*/  PRMT R9, R6.reuse, 0x7771, RZ ;  /* 0x0000777106097816 */ /* 0x040fe400000000ff */
[C---:B------:R-:W-:Y:S02]  /*0bb0*/  PRMT R10, R6.reuse, 0x7772, RZ ;  /* 0x00007772060a7816 */ /* 0x040fe400000000ff */
[----:B------:R-:W-:Y:S02]  /*0bc0*/  PRMT R4, R6, 0x7773, RZ ;  /* 0x0000777306047816 */ /* 0x000fe400000000ff */
[----:B0-----:R-:W-:-:S04]  /*0bd0*/  LOP3.LUT R11, R12, 0x7fffffff, RZ, 0xc0, !PT ;  /* 0x7fffffff0c0b7812 */ /* 0x001fc800078ec0ff */
        /* <DEDUP_REMOVED lines=10> */
.L_x_675:
[----:B------:R-:W-:Y:S01]  /*0c80*/  IMAD.MOV.U32 R5, RZ, RZ, 0x7f ;  /* 0x0000007fff057424 */ /* 0x000fe200078e00ff */
[----:B------:R-:W-:-:S04]  /*0c90*/  ISETP.GT.U32.AND P0, PT, R11, 0x7f800000, PT ;  /* 0x7f8000000b00780c */ /* 0x000fc80003f04070 */
[----:B------:R-:W-:-:S04]  /*0ca0*/  SEL R5, R5, 0x7c, P0 ;  /* 0x0000007c05057807 */ /* 0x000fc80000000000 */
.L_x_676:
[----:B------:R-:W-:Y:S05]  /*0cb0*/  BSYNC B0 ;  /* 0x0000000000007941 */ /* 0x000fea0003800000 */
.L_x_674:
        /* <DEDUP_REMOVED lines=16> */
.L_x_678:
[----:B------:R-:W-:Y:S01]  /*0dc0*/  IMAD.MOV.U32 R6, RZ, RZ, 0x7f ;  /* 0x0000007fff067424 */ /* 0x000fe200078e00ff */
[----:B------:R-:W-:-:S04]  /*0dd0*/  ISETP.GT.U32.AND P0, PT, R7, 0x7f800000, PT ;  /* 0x7f8000000700780c */ /* 0x000fc80003f04070 */
[----:B------:R-:W-:-:S04]  /*0de0*/  SEL R6, R6, 0x7c, P0 ;  /* 0x0000007c06067807 */ /* 0x000fc80000000000 */
.L_x_679:
[----:B------:R-:W-:Y:S05]  /*0df0*/  BSYNC B0 ;  /* 0x0000000000007941 */ /* 0x000fea0003800000 */
.L_x_677:
        /* <DEDUP_REMOVED lines=16> */
.L_x_681:
[----:B------:R-:W-:Y:S01]  /*0f00*/  IMAD.MOV.U32 R6, RZ, RZ, 0x7f ;  /* 0x0000007fff067424 */ /* 0x000fe200078e00ff */
[----:B------:R-:W-:-:S04]  /*0f10*/  ISETP.GT.U32.AND P0, PT, R13, 0x7f800000, PT ;  /* 0x7f8000000d00780c */ /* 0x000fc80003f04070 */
[----:B------:R-:W-:-:S04]  /*0f20*/  SEL R6, R6, 0x7c, P0 ;  /* 0x0000007c06067807 */ /* 0x000fc80000000000 */
.L_x_682:
[----:B------:R-:W-:Y:S05]  /*0f30*/  BSYNC B0 ;  /* 0x0000000000007941 */ /* 0x000fea0003800000 */
.L_x_680:
        /* <DEDUP_REMOVED lines=16> */
.L_x_684:
[----:B------:R-:W-:Y:S01]  /*1040*/  IMAD.MOV.U32 R6, RZ, RZ, 0x7f ;  /* 0x0000007fff067424 */ /* 0x000fe200078e00ff */
[----:B------:R-:W-:-:S04]  /*1050*/  ISETP.GT.U32.AND P0, PT, R13, 0x7f800000, PT ;  /* 0x7f8000000d00780c */ /* 0x000fc80003f04070 */
[----:B------:R-:W-:-:S04]  /*1060*/  SEL R6, R6, 0x7c, P0 ;  /* 0x0000007c06067807 */ /* 0x000fc80000000000 */
.L_x_685:
[----:B------:R-:W-:Y:S05]  /*1070*/  BSYNC B0 ;  /* 0x0000000000007941 */ /* 0x000fea0003800000 */
.L_x_683:
        /* <DEDUP_REMOVED lines=19> */
.L_x_687:
        /* <DEDUP_REMOVED lines=13> */
.L_x_7781:


//--------------------- .text._ZN2at6native55_GLOBAL__N__de093ff9_22_ForeachBinaryOpList_cu_a911ec4325multi_tensor_apply_kernelINS1_18TensorListMetadataILi2EEENS1_11CopyFunctorIN3c1011Float8_e5m2ENS6_8BFloat16ELi2ELi1ELi1EEEJNS0_4CopyIS7_S8_EEEEEvT_T0_DpT1_ --------------------------
	.section	.text._ZN2at6native55_GLOBAL__N__de093ff9_22_ForeachBinaryOpList_cu_a911ec4325multi_tensor_apply_kernelINS1_18TensorListMetadataILi2EEENS1_11CopyFunctorIN3c1011Float8_e5m2ENS6_8BFloat16ELi2ELi1ELi1EEEJNS0_4CopyIS7_S8_EEEEEvT_T0_DpT1_,"ax",@progbits
	.sectioninfo	@"SHI_REGISTERS=32"
	.align	128
.text._ZN2at6native55_GLOBAL__N__de093ff9_22_ForeachBinaryOpList_cu_a911ec4325multi_tensor_apply_kernelINS1_18TensorListMetadataILi2EEENS1_11CopyFunctorIN3c1011Float8_e5m2ENS6_8BFloat16ELi2ELi1ELi1EEEJNS0_4CopyIS7_S8_EEEEEvT_T0_DpT1_:
        .type           _ZN2at6native55_GLOBAL__N__de093ff9_22_ForeachBinaryOpList_cu_a911ec4325multi_tensor_apply_kernelINS1_18TensorListMetadataILi2EEENS1_11CopyFunctorIN3c1011Float8_e5m2ENS6_8BFloat16ELi2ELi1ELi1EEEJNS0_4CopyIS7_S8_EEEEEvT_T0_DpT1_,@function
        .size           _ZN2at6native55_GLOBAL__N__de093ff9_22_ForeachBinaryOpList_cu_a911ec4325multi_tensor_apply_kernelINS1_18TensorListMetadataILi2EEENS1_11CopyFunctorIN3c1011Float8_e5m2ENS6_8BFloat16ELi2ELi1ELi1EEEJNS0_4CopyIS7_S8_EEEEEvT_T0_DpT1_,(.L_x_7782 - _ZN2at6native55_GLOBAL__N__de093ff9_22_ForeachBinaryOpList_cu_a911ec4325multi_tensor_apply_kernelINS1_18TensorListMetadataILi2EEENS1_11CopyFunctorIN3c1011Float8_e5m2ENS6_8BFloat16ELi2ELi1ELi1EEEJNS0_4CopyIS7_S8_EEEEEvT_T0_DpT1_)
        .other          _ZN2at6native55_GLOBAL__N__de093ff9_22_ForeachBinaryOpList_cu_a911ec4325multi_tensor_apply_kernelINS1_18TensorListMetadataILi2EEENS1_11CopyFunctorIN3c1011Float8_e5m2ENS6_8BFloat16ELi2ELi1ELi1EEEJNS0_4CopyIS7_S8_EEEEEvT_T0_DpT1_,@"STO_CUDA_ENTRY STV_DEFAULT"
_ZN2at6native55_GLOBAL__N__de093ff9_22_ForeachBinaryOpList_cu_a911ec4325multi_tensor_apply_kernelINS1_18TensorListMetadataILi2EEENS1_11CopyFunctorIN3c1011Float8_e5m2ENS6_8BFloat16ELi2ELi1ELi1EEEJNS0_4CopyIS7_S8_EEEEEvT_T0_DpT1_:
        /* <DEDUP_REMOVED lines=31> */
.L_x_701:
        /* <DEDUP_REMOVED lines=12> */
[-C--:B------:R-:W-:Y:S02]  /*02b0*/  IADD3 R19, P2, R19, R24.reuse, RZ ;  /* 0x0000001813137210 */ /* 0x080fe40007f5e0ff */
[----:B------:R-:W-:Y:S02]  /*02c0*/  ISETP.LT.AND.EX P4, PT, R18, UR6, !P4, P5 ;  /* 0x0000000612007c0c */ /* 0x000fe4000e781350 */
[----:B------:R-:W-:Y:S01]  /*02d0*/  LEA R20, P6, R10, R24, 0x1 ;  /* 0x000000180a147211 */ /* 0x000fe200078c08ff */
[----:B------:R-:W-:Y:S01]  /*02e0*/  IMAD.X R16, RZ, RZ, R21, P2 ;  /* 0x000000ffff107224 */ /* 0x000fe200010e0615 */
[----:B------:R-:W-:-:S02]  /*02f0*/  ISETP.LT.U32.AND P2, PT, R19, UR12, PT ;  /* 0x0000000c13007c0c */ /* 0x000fc4000bf41070 */
[C---:B------:R-:W-:Y:S01]  /*0300*/  @P0 LEA R8, P5, R24.reuse, UR4, 0x1 ;  /* 0x0000000418080c11 */ /* 0x040fe2000f8a08ff */
[--C-:B------:R-:W-:Y:S01]  /*0310*/  IMAD.X R17, RZ, RZ, R21.reuse, P6 ;  /* 0x000000ffff117224 */ /* 0x100fe200030e0615 */
[----:B------:R-:W-:Y:S02]  /*0320*/  ISETP.GE.U32.AND P6, PT, R19, 0x10000, PT ;  /* 0x000100001300780c */ /* 0x000fe40003fc6070 */
[----:B------:R-:W-:Y:S02]  /*0330*/  @P0 LEA.HI.X R9, R24, UR5, R21, 0x1, P5 ;  /* 0x0000000518090c11 */ /* 0x000fe4000a8f0c15 */
[----:B------:R-:W-:Y:S02]  /*0340*/  ISETP.GE.U32.AND.EX P6, PT, R16, RZ, PT, P6 ;  /* 0x000000ff1000720c */ /* 0x000fe40003fc6160 */
[----:B------:R-:W-:Y:S01]  /*0350*/  ISETP.GE.U32.AND P1, PT, R20, 0x10000, PT ;  /* 0x000100001400780c */ /* 0x000fe20003f26070 */
[----:B------:R-:W2:Y:S01]  /*0360*/  @P0 LDG.E.U16 R22, [R8.64] ;  /* 0x0000000a08160981 */ /* 0x000ea2000c1e1500 */
[----:B------:R-:W-:-:S02]  /*0370*/  ISETP.LT.AND.EX P2, PT, R16, UR6, !P6, P2 ;  /* 0x0000000610007c0c */ /* 0x000fc4000f741320 */
[----:B------:R-:W-:Y:S02]  /*0380*/  ISETP.LT.U32.AND P3, PT, R20, UR12, PT ;  /* 0x0000000c14007c0c */ /* 0x000fe4000bf61070 */
[----:B------:R-:W-:-:S04]  /*0390*/  ISETP.GE.U32.AND.EX P1, PT, R17, RZ, PT, P1 ;  /* 0x000000ff1100720c */ /* 0x000fc80003f26110 */
[----:B------:R-:W-:Y:S02]  /*03a0*/  ISETP.LT.AND.EX P1, PT, R17, UR6, !P1, P3 ;  /* 0x0000000611007c0c */ /* 0x000fe4000cf21330 */
[----:B------:R-:W-:-:S03]  /*03b0*/  @P4 LEA R2, P3, R23, UR4, 0x1 ;  /* 0x0000000417024c11 */ /* 0x000fc6000f8608ff */
[----:B------:R-:W-:Y:S02]  /*03c0*/  @P2 LEA R6, P6, R19, UR4, 0x1 ;  /* 0x0000000413062c11 */ /* 0x000fe4000f8c08ff */
[----:B------:R-:W-:Y:S02]  /*03d0*/  @P4 LEA.HI.X R3, R23, UR5, R18, 0x1, P3 ;  /* 0x0000000517034c11 */ /* 0x000fe400098f0c12 */
[----:B------:R-:W-:-:S03]  /*03e0*/  @P2 LEA.HI.X R7, R19, UR5, R16, 0x1, P6 ;  /* 0x0000000513072c11 */ /* 0x000fc6000b0f0c10 */
[----:B------:R0:W5:Y:S04]  /*03f0*/  @P4 LDG.E.U16 R13, [R2.64] ;  /* 0x0000000a020d4981 */ /* 0x000168000c1e1500 */
[----:B------:R0:W5:Y:S01]  /*0400*/  @P2 LDG.E.U16 R12, [R6.64] ;  /* 0x0000000a060c2981 */ /* 0x000162000c1e1500 */
[----:B------:R-:W-:-:S04]  /*0410*/  @P1 LEA R4, P5, R20, UR4, 0x1 ;  /* 0x0000000414041c11 */ /* 0x000fc8000f8a08ff */
[----:B------:R-:W-:-:S05]  /*0420*/  @P1 LEA.HI.X R5, R20, UR5, R17, 0x1, P5 ;  /* 0x0000000514051c11 */ /* 0x000fca000a8f0c11 */
[----:B------:R2:W5:Y:S01]  /*0430*/  @P1 LDG.E.U16 R11, [R4.64] ;  /* 0x0000000a040b1981 */ /* 0x000562000c1e1500 */
[----:B------:R-:W-:Y:S01]  /*0440*/  BSSY B0, `(.L_x_689) ;  /* 0x0000010000007945 */ /* 0x000fe20003800000 */
[----:B--2---:R-:W-:-:S04]  /*0450*/  PRMT R5, RZ, 0x5410, R22 ;  /* 0x00005410ff057816 */ /* 0x004fc80000000016 */
[----:B------:R-:W-:-:S04]  /*0460*/  LOP3.LUT R8, R5, 0x7fffffff, RZ, 0xc0, !PT ;  /* 0x7fffffff05087812 */ /* 0x000fc800078ec0ff */
        /* <DEDUP_REMOVED lines=10> */
.L_x_690:
[----:B0-----:R-:W-:Y:S01]  /*0510*/  IMAD.MOV.U32 R25, RZ, RZ, 0x7f ;  /* 0x0000007fff197424 */ /* 0x001fe200078e00ff */
[----:B------:R-:W-:-:S04]  /*0520*/  ISETP.GT.U32.AND P3, PT, R8, 0x7f800000, PT ;  /* 0x7f8000000800780c */ /* 0x000fc80003f64070 */
[----:B------:R-:W-:-:S04]  /*0530*/  SEL R25, R25, 0x7c, P3 ;  /* 0x0000007c19197807 */ /* 0x000fc80001800000 */
.L_x_691:
[----:B------:R-:W-:Y:S05]  /*0540*/  BSYNC B0 ;  /* 0x0000000000007941 */ /* 0x000fea0003800000 */
.L_x_689:
[----:B-----5:R-:W-:Y:S01]  /*0550*/  PRMT R3, RZ, 0x5410, R13 ;  /* 0x00005410ff037816 */ /* 0x020fe2000000000d */
[----:B------:R-:W-:Y:S01]  /*0560*/  BSSY B0, `(.L_x_692) ;  /* 0x0000012000007945 */ /* 0x000fe20003800000 */
[----:B------:R-:W-:Y:S02]  /*0570*/  LOP3.LUT R2, R5, 0x80000000, RZ, 0xc0, !PT ;  /* 0x8000000005027812 */ /* 0x000fe400078ec0ff */
[----:B------:R-:W-:Y:S02]  /*0580*/  LOP3.LUT R4, R3, 0x7fffffff, RZ, 0xc0, !PT ;  /* 0x7fffffff03047812 */ /* 0x000fe400078ec0ff */
[----:B------:R-:W-:Y:S02]  /*0590*/  SHF.R.U32.HI R2, RZ, 0x18, R2 ;  /* 0x00000018ff027819 */ /* 0x000fe40000011602 */
[----:B------:R-:W-:Y:S02]  /*05a0*/  ISETP.GT.U32.AND P3, PT, R4, 0x477fffff, PT ;  /* 0x477fffff0400780c */ /* 0x000fe40003f64070 */
[----:B------:R-:W-:-:S11]  /*05b0*/  LOP3.LUT R25, R25, R2, RZ, 0xfc, !PT ;  /* 0x0000000219197212 */ /* 0x000fd600078efcff */
        /* <DEDUP_REMOVED lines=9> */
.L_x_693:
[----:B------:R-:W-:Y:S01]  /*0650*/  IMAD.MOV.U32 R27, RZ, RZ, 0x7f ;  /* 0x0000007fff1b7424 */ /* 0x000fe200078e00ff */
[----:B------:R-:W-:-:S04]  /*0660*/  ISETP.GT.U32.AND P3, PT, R4, 0x7f800000, PT ;  /* 0x7f8000000400780c */ /* 0x000fc80003f64070 */
[----:B------:R-:W-:-:S04]  /*0670*/  SEL R27, R27, 0x7c, P3 ;  /* 0x0000007c1b1b7807 */ /* 0x000fc80001800000 */
.L_x_694:
[----:B------:R-:W-:Y:S05]  /*0680*/  BSYNC B0 ;  /* 0x0000000000007941 */ /* 0x000fea0003800000 */
.L_x_692:
[----:B------:R-:W-:Y:S01]  /*0690*/  PRMT R2, RZ, 0x5410, R11 ;  /* 0x00005410ff027816 */ /* 0x000fe2000000000b */
        /* <DEDUP_REMOVED lines=15> */
.L_x_696:
[----:B------:R-:W-:Y:S01]  /*0790*/  IMAD.MOV.U32 R29, RZ, RZ, 0x7f ;  /* 0x0000007fff1d7424 */ /* 0x000fe200078e00ff */
[----:B------:R-:W-:-:S04]  /*07a0*/  ISETP.GT.U32.AND P3, PT, R5, 0x7f800000, PT ;  /* 0x7f8000000500780c */ /* 0x000fc80003f64070 */
[----:B------:R-:W-:-:S04]  /*07b0*/  SEL R29, R29, 0x7c, P3 ;  /* 0x0000007c1d1d7807 */ /* 0x000fc80001800000 */
.L_x_697:
[----:B------:R-:W-:Y:S05]  /*07c0*/  BSYNC B0 ;  /* 0x0000000000007941 */ /* 0x000fea0003800000 */
.L_x_695:
        /* <DEDUP_REMOVED lines=16> */
.L_x_699:
[----:B------:R-:W-:Y:S01]  /*08d0*/  IMAD.MOV.U32 R5, RZ, RZ, 0x7f ;  /* 0x0000007fff057424 */ /* 0x000fe200078e00ff */
[----:B------:R-:W-:-:S04]  /*08e0*/  ISETP.GT.U32.AND P3, PT, R4, 0x7f800000, PT ;  /* 0x7f8000000400780c */ /* 0x000fc80003f64070 */
[----:B------:R-:W-:-:S04]  /*08f0*/  SEL R5, R5, 0x7c, P3 ;  /* 0x0000007c05057807 */ /* 0x000fc80001800000 */
.L_x_700:
[----:B------:R-:W-:Y:S05]  /*0900*/  BSYNC B0 ;  /* 0x0000000000007941 */ /* 0x000fea0003800000 */
.L_x_698:
        /* <DEDUP_REMOVED lines=23> */
.L_x_688:
[----:B------:R-:W0:Y:S02]  /*0a80*/  S2R R0, SR_TID.X ;  /* 0x0000000000007919 */ /* 0x000e240000002100 */
[----:B0-----:R-:W-:-:S05]  /*0a90*/  IMAD.WIDE.U32 R2, R0, 0x4, RZ ;  /* 0x0000000400027825 */ /* 0x001fca00078e00ff */
[----:B------:R-:W-:-:S04]  /*0aa0*/  ISETP.GE.U32.AND P0, PT, R2, UR12, PT ;  /* 0x0000000c02007c0c */ /* 0x000fc8000bf06070 */
[----:B------:R-:W-:-:S04]  /*0ab0*/  ISETP.GE.AND.EX P0, PT, R3, UR6, PT, P0 ;  /* 0x0000000603007c0c */ /* 0x000fc8000bf06300 */
[----:B------:R-:W-:-:S13]  /*0ac0*/  ISETP.GT.U32.OR P0, PT, R0, 0x3fff, P0 ;  /* 0x00003fff0000780c */ /* 0x000fda0000704470 */
[----:B------:R-:W-:Y:S05]  /*0ad0*/  @P0 EXIT ;  /* 0x000000000000094d */ /* 0x000fea0003800000 */
[----:B------:R-:W-:Y:S02]  /*0ae0*/  IMAD.MOV.U32 R5, RZ, RZ, RZ ;  /* 0x000000ffff057224 */ /* 0x000fe400078e00ff */
.L_x_714:
[----:B------:R-:W-:-:S04]  /*0af0*/  LEA R2, P0, R0, UR4, 0x3 ;  /* 0x0000000400027c11 */ /* 0x000fc8000f8018ff */
[----:B------:R-:W-:-:S06]  /*0b00*/  LEA.HI.X R3, R0, UR5, R5, 0x3, P0 ;  /* 0x0000000500037c11 */ /* 0x000fcc00080f1c05 */
[----:B------:R-:W2:Y:S01]  /*0b10*/  LDG.E.64 R2, [R2.64] ;  /* 0x0000000a02027981 */ /* 0x000ea2000c1e1b00 */
[----:B------:R-:W-:Y:S01]  /*0b20*/  BSSY B0, `(.L_x_702) ;  /* 0x0000010000007945 */ /* 0x000fe20003800000 */
[----:B--2---:R-:W-:-:S04]  /*0b30*/  PRMT R7, RZ, 0x5410, R2 ;  /* 0x00005410ff077816 */ /* 0x004fc80000000002 */
[----:B------:R-:W-:-:S04]  /*0b40*/  LOP3.LUT R6, R7, 0x7fffffff, RZ, 0xc0, !PT ;  /* 0x7fffffff07067812 */ /* 0x000fc800078ec0ff */
        /* <DEDUP_REMOVED lines=10> */
.L_x_703:
[----:B------:R-:W-:Y:S01]  /*0bf0*/  IMAD.MOV.U32 R4, RZ, RZ, 0x7f ;  /* 0x0000007fff047424 */ /* 0x000fe200078e00ff */
[----:B------:R-:W-:-:S04]  /*0c00*/  ISETP.GT.U32.AND P0, PT, R6, 0x7f800000, PT ;  /* 0x7f8000000600780c */ /* 0x000fc80003f04070 */
[----:B------:R-:W-:-:S04]  /*0c10*/  SEL R4, R4, 0x7c, P0 ;  /* 0x0000007c04047807 */ /* 0x000fc80000000000 */
.L_x_704:
[----:B------:R-:W-:Y:S05]  /*0c20*/  BSYNC B0 ;  /* 0x0000000000007941 */ /* 0x000fea0003800000 */
.L_x_702:
        /* <DEDUP_REMOVED lines=16> */
.L_x_706:
[----:B------:R-:W-:Y:S01]  /*0d30*/  IMAD.MOV.U32 R4, RZ, RZ, 0x7f ;  /* 0x0000007fff047424 */ /* 0x000fe200078e00ff */
[----:B------:R-:W-:-:S04]  /*0d40*/  ISETP.GT.U32.AND P0, PT, R6, 0x7f800000, PT ;  /* 0x7f8000000600780c */ /* 0x000fc80003f04070 */
[----:B------:R-:W-:-:S04]  /*0d50*/  SEL R4, R4, 0x7c, P0 ;  /* 0x0000007c04047807 */ /* 0x000fc80000000000 */
.L_x_707:
[----:B------:R-:W-:Y:S05]  /*0d60*/  BSYNC B0 ;  /* 0x0000000000007941 */ /* 0x000fea0003800000 */
.L_x_705:
        /* <DEDUP_REMOVED lines=16> */
.L_x_709:
[----:B------:R-:W-:Y:S01]  /*0e70*/  IMAD.MOV.U32 R4, RZ, RZ, 0x7f ;  /* 0x0000007fff047424 */ /* 0x000fe200078e00ff */
[----:B------:R-:W-:-:S04]  /*0e80*/  ISETP.GT.U32.AND P0, PT, R8, 0x7f800000, PT ;  /* 0x7f8000000800780c */ /* 0x000fc80003f04070 */
[----:B------:R-:W-:-:S04]  /*0e90*/  SEL R4, R4, 0x7c, P0 ;  /* 0x0000007c04047807 */ /* 0x000fc80000000000 */
.L_x_710:
[----:B------:R-:W-:Y:S05]  /*0ea0*/  BSYNC B0 ;  /* 0x0000000000007941 */ /* 0x000fea0003800000 */
.L_x_708:
        /* <DEDUP_REMOVED lines=16> */
.L_x_712:
[----:B------:R-:W-:Y:S01]  /*0fb0*/  IMAD.MOV.U32 R3, RZ, RZ, 0x7f ;  /* 0x0000007fff037424 */ /* 0x000fe200078e00ff */
[----:B------:R-:W-:-:S04]  /*0fc0*/  ISETP.GT.U32.AND P0, PT, R8, 0x7f800000, PT ;  /* 0x7f8000000800780c */ /* 0x000fc80003f04070 */
[----:B------:R-:W-:-:S04]  /*0fd0*/  SEL R3, R3, 0x7c, P0 ;  /* 0x0000007c03037807 */ /* 0x000fc80000000000 */
.L_x_713:
[----:B------:R-:W-:Y:S05]  /*0fe0*/  BSYNC B0 ;  /* 0x0000000000007941 */ /* 0x000fea0003800000 */
.L_x_711:
[----:B------:R-:W-:Y:S02]  /*0ff0*/  LOP3.LUT R4, R6, 0x80000000, RZ, 0xc0, !PT ;  /* 0x8000000006047812 */ /* 0x000fe400078ec0ff */
[----:B------:R-:W-:Y:S02]  /*1000*/  PRMT R6, R7, 0x7604, R2 ;  /* 0x0000760407067816 */ /* 0x000fe40000000002 */
[----:B------:R-:W-:Y:S02]  /*1010*/  SHF.R.U32.HI R4, RZ, 0x18, R4 ;  /* 0x00000018ff047819 */ /* 0x000fe40000011604 */
[C---:B------:R-:W-:Y:S02]  /*1020*/  LEA R2, P0, R0.reuse, UR13, 0x2 ;  /* 0x0000000d00027c11 */ /* 0x040fe4000f8010ff */
[----:B------:R-:W-:Y:S02]  /*1030*/  LOP3.LUT R4, R3, R4, RZ, 0xfc, !PT ;  /* 0x0000000403047212 */ /* 0x000fe400078efcff */
[----:B------:R-:W-:-:S02]  /*1040*/  LEA.HI.X R3, R0, UR8, R5, 0x2, P0 ;  /* 0x0000000800037c11 */ /* 0x000fc400080f1405 */
[----:B------:R-:W-:Y:S02]  /*1050*/  PRMT R7, R9, 0x7054, R6 ;  /* 0x0000705409077816 */ /* 0x000fe40000000006 */
[----:B------:R-:W-:Y:S02]  /*1060*/  IADD3 R0, P0, R0, c[0x0][0x0], RZ ;  /* 0x0000000000007a10 */ /* 0x000fe40007f1e0ff */
[----:B------:R-:W-:Y:S02]  /*1070*/  PRMT R7, R4, 0x654, R7 ;  /* 0x0000065404077816 */ /* 0x000fe40000000007 */
[C---:B------:R-:W-:Y:S01]  /*1080*/  ISETP.LT.U32.AND P1, PT, R0.reuse, 0x4000, PT ;  /* 0x000040000000780c */ /* 0x040fe20003f21070 */
[----:B------:R-:W-:Y:S02]  /*1090*/  IMAD.SHL.U32 R4, R0, 0x4, RZ ;  /* 0x0000000400047824 */ /* 0x000fe400078e00ff */
[----:B------:R-:W-:Y:S01]  /*10a0*/  IMAD.X R5, RZ, RZ, R5, P0 ;  /* 0x000000ffff057224 */ /* 0x000fe200000e0605 */
[----:B------:R0:W-:Y:S02]  /*10b0*/  STG.E [R2.64], R7 ;  /* 0x0000000702007986 */ /* 0x0001e4000c10190a */
[----:B------:R-:W-:-:S02]  /*10c0*/  ISETP.GE.U32.AND P0, PT, R4, UR12, PT ;  /* 0x0000000c04007c0c */ /* 0x000fc4000bf06070 */
[----:B------:R-:W-:Y:S02]  /*10d0*/  SHF.L.U64.HI R4, R0, 0x2, R5 ;  /* 0x0000000200047819 */ /* 0x000fe40000010205 */
[----:B------:R-:W-:Y:S02]  /*10e0*/  ISETP.LT.U32.AND.EX P1, PT, R5, RZ, PT, P1 ;  /* 0x000000ff0500720c */ /* 0x000fe40003f21110 */
[----:B------:R-:W-:-:S13]  /*10f0*/  ISETP.GE.AND.EX P0, PT, R4, UR6, PT, P0 ;  /* 0x0000000604007c0c */ /* 0x000fda000bf06300 */
[----:B0-----:R-:W-:Y:S05]  /*1100*/  @!P0 BRA P1, `(.L_x_714) ;  /* 0xfffff9e000008947 */ /* 0x001fea000083ffff */
[----:B------:R-:W-:Y:S05]  /*1110*/  EXIT ;  /* 0x000000000000794d */ /* 0x000fea0003800000 */
.L_x_715:
        /* <DEDUP_REMOVED lines=14> */
.L_x_7782:


//--------------------- .text._ZN2at6native55_GLOBAL__N__de093ff9_22_ForeachBinaryOpList_cu_a911ec4325multi_tensor_apply_kernelINS1_18TensorListMetadataILi2EEENS1_11CopyFunctorIN3c1011Float8_e5m2ENS6_4HalfELi2ELi1ELi1EEEJNS0_4CopyIS7_S8_EEEEEvT_T0_DpT1_ --------------------------
	.section	.text._ZN2at6native55_GLOBAL__N__de093ff9_22_ForeachBinaryOpList_cu_a911ec4325multi_tensor_apply_kernelINS1_18TensorListMetadataILi2EEENS1_11CopyFunctorIN3c1011Float8_e5m2ENS6_4HalfELi2ELi1ELi1EEEJNS0_4CopyIS7_S8_EEEEEvT_T0_DpT1_,"ax",@progbits
	.sectioninfo	@"SHI_REGISTERS=32"
	.align	128
.text._ZN2at6native55_GLOBAL__N__de093ff9_22_ForeachBinaryOpList_cu_a911ec4325multi_tensor_apply_kernelINS1_18TensorListMetadataILi2EEENS1_11CopyFunctorIN3c1011Float8_e5m2ENS6_4HalfELi2ELi1ELi1EEEJNS0_4CopyIS7_S8_EEEEEvT_T0_DpT1_:
        .type           _ZN2at6native55_GLOBAL__N__de093ff9_22_ForeachBinaryOpList_cu_a911ec4325multi_tensor_apply_kernelINS1_18TensorListMetadataILi2EEENS1_11CopyFunctorIN3c1011Float8_e5m2ENS6_4HalfELi2ELi1ELi1EEEJNS0_4CopyIS7_S8_EEEEEvT_T0_DpT1_,@function
        .size           _ZN2at6native55_GLOBAL__N__de093ff9_22_ForeachBinaryOpList_cu_a911ec4325multi_tensor_apply_kernelINS1_18TensorListMetadataILi2EEENS1_11CopyFunctorIN3c1011Float8_e5m2ENS6_4HalfELi2ELi1ELi1EEEJNS0_4CopyIS7_S8_EEEEEvT_T0_DpT1_,(.L_x_7783 - _ZN2at6native55_GLOBAL__N__de093ff9_22_ForeachBinaryOpList_cu_a911ec4325multi_tensor_apply_kernelINS1_18TensorListMetadataILi2EEENS1_11CopyFunctorIN3c1011Float8_e5m2ENS6_4HalfELi2ELi1ELi1EEEJNS0_4CopyIS7_S8_EEEEEvT_T0_DpT1_)
        .other          _ZN2at6native55_GLOBAL__N__de093ff9_22_ForeachBinaryOpList_cu_a911ec4325multi_tensor_apply_kernelINS1_18TensorListMetadataILi2EEENS1_11CopyFunctorIN3c1011Float8_e5m2ENS6_4HalfELi2ELi1ELi1EEEJNS0_4CopyIS7_S8_EEEEEvT_T0_DpT1_,@"STO_CUDA_ENTRY STV_DEFAULT"
_ZN2at6native55_GLOBAL__N__de093ff9_22_ForeachBinaryOpList_cu_a911ec4325multi_tensor_apply_kernelINS1_18TensorListMetadataILi2EEENS1_11CopyFunctorIN3c1011Float8_e5m2ENS6_4HalfELi2ELi1ELi1EEEJNS0_4CopyIS7_S8_EEEEEvT_T0_DpT1_:
        /* <DEDUP_REMOVED lines=31> */
.L_x_729:
[----:B0-----:R-:W-:Y:S01]  /*01f0*/  IADD3 R24, P1, R0, R14, RZ ;  /* 0x0000000e00187210 */ /* 0x001fe20007f3e0ff */
[----:B------:R-:W-:-:S03]  /*0200*/  IMAD R19, R10, 0x3, RZ ;  /* 0x000000030a137824 */ /* 0x000fc600078e02ff */
[C---:B------:R-:W-:Y:S01]  /*0210*/  ISETP.GE.U32.AND P0, PT, R24.reuse, 0x10000, PT ;  /* 0x000100001800780c */ /* 0x040fe20003f06070 */
[----:B------:R-:W-:Y:S01]  /*0220*/  IMAD.X R21, RZ, RZ, R15, P1 ;  /* 0x000000ffff157224 */ /* 0x000fe200008e060f */
[----:B------:R-:W-:Y:S02]  /*0230*/  ISETP.LT.U32.AND P1, PT, R24, UR12, PT ;  /* 0x0000000c18007c0c */ /* 0x000fe4000bf21070 */
[-C--:B------:R-:W-:Y:S02]  /*0240*/  IADD3 R19, P2, R19, R24.reuse, RZ ;  /* 0x0000001813137210 */ /* 0x080fe40007f5e0ff */
[C---:B------:R-:W-:Y:S02]  /*0250*/  ISETP.GE.U32.AND.EX P0, PT, R21.reuse, RZ, PT, P0 ;  /* 0x000000ff1500720c */ /* 0x040fe40003f06100 */
[----:B------:R-:W-:Y:S01]  /*0260*/  LEA R20, P6, R10, R24, 0x1 ;  /* 0x000000180a147211 */ /* 0x000fe200078c08ff */
        /* <DEDUP_REMOVED lines=10> */
[C---:B------:R-:W-:Y:S02]  /*0310*/  @P0 LEA R8, P3, R24.reuse, UR4, 0x1 ;  /* 0x0000000418080c11 */ /* 0x040fe4000f8608ff */
[----:B------:R-:W-:Y:S02]  /*0320*/  ISETP.LT.U32.AND P2, PT, R19, UR12, PT ;  /* 0x0000000c13007c0c */ /* 0x000fe4000bf41070 */
[----:B------:R-:W-:Y:S02]  /*0330*/  @P0 LEA.HI.X R9, R24, UR5, R21, 0x1, P3 ;  /* 0x0000000518090c11 */ /* 0x000fe400098f0c15 */
[----:B------:R-:W-:Y:S02]  /*0340*/  ISETP.GE.U32.AND P3, PT, R20, 0x10000, PT ;  /* 0x000100001400780c */ /* 0x000fe40003f66070 */
[----:B------:R-:W-:Y:S01]  /*0350*/  ISETP.GE.U32.AND.EX P6, PT, R16, RZ, PT, P6 ;  /* 0x000000ff1000720c */ /* 0x000fe20003fc6160 */
[----:B------:R-:W2:Y:S01]  /*0360*/  @P0 LDG.E.U16 R22, [R8.64] ;  /* 0x0000000a08160981 */ /* 0x000ea2000c1e1500 */
[----:B------:R-:W-:-:S02]  /*0370*/  ISETP.GE.U32.AND.EX P3, PT, R17, RZ, PT, P3 ;  /* 0x000000ff1100720c */ /* 0x000fc40003f66130 */
[----:B------:R-:W-:Y:S02]  /*0380*/  ISETP.LT.AND.EX P4, PT, R18, UR6, !P4, P5 ;  /* 0x0000000612007c0c */ /* 0x000fe4000e781350 */
[----:B------:R-:W-:Y:S02]  /*0390*/  ISETP.LT.AND.EX P1, PT, R17, UR6, !P3, P1 ;  /* 0x0000000611007c0c */ /* 0x000fe4000df21310 */
[----:B------:R-:W-:-:S09]  /*03a0*/  ISETP.LT.AND.EX P2, PT, R16, UR6, !P6, P2 ;  /* 0x0000000610007c0c */ /* 0x000fd2000f741320 */
[----:B------:R-:W-:Y:S02]  /*03b0*/  @P4 LEA R2, P3, R23, UR4, 0x1 ;  /* 0x0000000417024c11 */ /* 0x000fe4000f8608ff */
[C---:B------:R-:W-:Y:S02]  /*03c0*/  @P1 LEA R4, P5, R20.reuse, UR4, 0x1 ;  /* 0x0000000414041c11 */ /* 0x040fe4000f8a08ff */
[----:B------:R-:W-:Y:S02]  /*03d0*/  @P2 LEA R6, P6, R19, UR4, 0x1 ;  /* 0x0000000413062c11 */ /* 0x000fe4000f8c08ff */
[----:B------:R-:W-:Y:S02]  /*03e0*/  @P4 LEA.HI.X R3, R23, UR5, R18, 0x1, P3 ;  /* 0x0000000517034c11 */ /* 0x000fe400098f0c12 */
[----:B------:R-:W-:Y:S02]  /*03f0*/  @P1 LEA.HI.X R5, R20, UR5, R17, 0x1, P5 ;  /* 0x0000000514051c11 */ /* 0x000fe4000a8f0c11 */
[----:B------:R-:W-:Y:S01]  /*0400*/  @P2 LEA.HI.X R7, R19, UR5, R16, 0x1, P6 ;  /* 0x0000000513072c11 */ /* 0x000fe2000b0f0c10 */
[----:B------:R0:W5:Y:S04]  /*0410*/  @P4 LDG.E.U16 R13, [R2.64] ;  /* 0x0000000a020d4981 */ /* 0x000168000c1e1500 */
[----:B------:R0:W5:Y:S04]  /*0420*/  @P1 LDG.E.U16 R11, [R4.64] ;  /* 0x0000000a040b1981 */ /* 0x000168000c1e1500 */
[----:B------:R0:W5:Y:S01]  /*0430*/  @P2 LDG.E.U16 R12, [R6.64] ;  /* 0x0000000a060c2981 */ /* 0x000162000c1e1500 */
[----:B------:R-:W-:Y:S01]  /*0440*/  BSSY B0, `(.L_x_717) ;  /* 0x0000010000007945 */ /* 0x000fe20003800000 */
[----:B--2---:R-:W-:-:S05]  /*0450*/  HADD2.F32 R27, -RZ, R22.H0_H0 ;  /* 0x20000016ff1b7230 */ /* 0x004fca0000004100 */
        /* <DEDUP_REMOVED lines=11> */
.L_x_718:
[----:B0-----:R-:W-:Y:S01]  /*0510*/  IMAD.MOV.U32 R25, RZ, RZ, 0x7f ;  /* 0x0000007fff197424 */ /* 0x001fe200078e00ff */
[----:B------:R-:W-:-:S04]  /*0520*/  ISETP.GT.U32.AND P3, PT, R8, 0x7f800000, PT ;  /* 0x7f8000000800780c */ /* 0x000fc80003f64070 */
[----:B------:R-:W-:-:S04]  /*0530*/  SEL R25, R25, 0x7c, P3 ;  /* 0x0000007c19197807 */ /* 0x000fc80001800000 */
.L_x_719:
[----:B------:R-:W-:Y:S05]  /*0540*/  BSYNC B0 ;  /* 0x0000000000007941 */ /* 0x000fea0003800000 */
.L_x_717:
[----:B-----5:R-:W-:Y:S01]  /*0550*/  HADD2.F32 R3, -RZ, R13.H0_H0 ;  /* 0x2000000dff037230 */ /* 0x020fe20000004100 */
[----:B------:R-:W-:Y:S01]  /*0560*/  LOP3.LUT R2, R27, 0x80000000, RZ, 0xc0, !PT ;  /* 0x800000001b027812 */ /* 0x000fe200078ec0ff */
[----:B------:R-:W-:Y:S03]  /*0570*/  BSSY B0, `(.L_x_720) ;  /* 0x0000011000007945 */ /* 0x000fe60003800000 */
        /* <DEDUP_REMOVED lines=13> */
.L_x_721:
[----:B------:R-:W-:Y:S01]  /*0650*/  IMAD.MOV.U32 R27, RZ, RZ, 0x7f ;  /* 0x0000007fff1b7424 */ /* 0x000fe200078e00ff */
[----:B------:R-:W-:-:S04]  /*0660*/  ISETP.GT.U32.AND P3, PT, R4, 0x7f800000, PT ;  /* 0x7f8000000400780c */ /* 0x000fc80003f64070 */
[----:B------:R-:W-:-:S04]  /*0670*/  SEL R27, R27, 0x7c, P3 ;  /* 0x0000007c1b1b7807 */ /* 0x000fc80001800000 */
.L_x_722:
[----:B------:R-:W-:Y:S05]  /*0680*/  BSYNC B0 ;  /* 0x0000000000007941 */ /* 0x000fea0003800000 */
.L_x_720:
[----:B------:R-:W-:Y:S01]  /*0690*/  HADD2.F32 R2, -RZ, R11.H0_H0 ;  /* 0x2000000bff027230 */ /* 0x000fe20000004100 */
        /* <DEDUP_REMOVED lines=15> */
.L_x_724:
[----:B------:R-:W-:Y:S01]  /*0790*/  IMAD.MOV.U32 R29, RZ, RZ, 0x7f ;  /* 0x0000007fff1d7424 */ /* 0x000fe200078e00ff */
[----:B------:R-:W-:-:S04]  /*07a0*/  ISETP.GT.U32.AND P3, PT, R5, 0x7f800000, PT ;  /* 0x7f8000000500780c */ /* 0x000fc80003f64070 */
[----:B------:R-:W-:-:S04]  /*07b0*/  SEL R29, R29, 0x7c, P3 ;  /* 0x0000007c1d1d7807 */ /* 0x000fc80001800000 */
.L_x_725:
[----:B------:R-:W-:Y:S05]  /*07c0*/  BSYNC B0 ;  /* 0x0000000000007941 */ /* 0x000fea0003800000 */
.L_x_723:
        /* <DEDUP_REMOVED lines=16> */
.L_x_727:
[----:B------:R-:W-:Y:S01]  /*08d0*/  IMAD.MOV.U32 R5, RZ, RZ, 0x7f ;  /* 0x0000007fff057424 */ /* 0x000fe200078e00ff */
[----:B------:R-:W-:-:S04]  /*08e0*/  ISETP.GT.U32.AND P3, PT, R4, 0x7f800000, PT ;  /* 0x7f8000000400780c */ /* 0x000fc80003f64070 */
[----:B------:R-:W-:-:S04]  /*08f0*/  SEL R5, R5, 0x7c, P3 ;  /* 0x0000007c05057807 */ /* 0x000fc80001800000 */
.L_x_728:
[----:B------:R-:W-:Y:S05]  /*0900*/  BSYNC B0 ;  /* 0x0000000000007941 */ /* 0x000fea0003800000 */
.L_x_726:
        /* <DEDUP_REMOVED lines=23> */
.L_x_716:
[----:B------:R-:W0:Y:S02]  /*0a80*/  S2R R0, SR_TID.X ;  /* 0x0000000000007919 */ /* 0x000e240000002100 */
[----:B0-----:R-:W-:-:S05]  /*0a90*/  IMAD.WIDE.U32 R2, R0, 0x4, RZ ;  /* 0x0000000400027825 */ /* 0x001fca00078e00ff */
[----:B------:R-:W-:-:S04]  /*0aa0*/  ISETP.GE.U32.AND P0, PT, R2, UR12, PT ;  /* 0x0000000c02007c0c */ /* 0x000fc8000bf06070 */
[----:B------:R-:W-:-:S04]  /*0ab0*/  ISETP.GE.AND.EX P0, PT, R3, UR6, PT, P0 ;  /* 0x0000000603007c0c */ /* 0x000fc8000bf06300 */
[----:B------:R-:W-:-:S13]  /*0ac0*/  ISETP.GT.U32.OR P0, PT, R0, 0x3fff, P0 ;  /* 0x00003fff0000780c */ /* 0x000fda0000704470 */
[----:B------:R-:W-:Y:S05]  /*0ad0*/  @P0 EXIT ;  /* 0x000000000000094d */ /* 0x000fea0003800000 */
[----:B------:R-:W-:Y:S02]  /*0ae0*/  IMAD.MOV.U32 R5, RZ, RZ, RZ ;  /* 0x000000ffff057224 */ /* 0x000fe400078e00ff */
.L_x_742:
[----:B------:R-:W-:-:S04]  /*0af0*/  LEA R2, P0, R0, UR4, 0x3 ;  /* 0x0000000400027c11 */ /* 0x000fc8000f8018ff */
[----:B------:R-:W-:-:S06]  /*0b00*/  LEA.HI.X R3, R0, UR5, R5, 0x3, P0 ;  /* 0x0000000500037c11 */ /* 0x000fcc00080f1c05 */
[----:B------:R-:W2:Y:S01]  /*0b10*/  LDG.E.64 R2, [R2.64] ;  /* 0x0000000a02027981 */ /* 0x000ea2000c1e1b00 */
[----:B------:R-:W-:Y:S01]  /*0b20*/  BSSY B0, `(.L_x_730) ;  /* 0x0000010000007945 */ /* 0x000fe20003800000 */
[----:B--2---:R-:W-:-:S05]  /*0b30*/  HADD2.F32 R7, -RZ, R2.H0_H0 ;  /* 0x20000002ff077230 */ /* 0x004fca0000004100 */
        /* <DEDUP_REMOVED lines=11> */
.L_x_731:
[----:B------:R-:W-:Y:S01]  /*0bf0*/  IMAD.MOV.U32 R4, RZ, RZ, 0x7f ;  /* 0x0000007fff047424 */ /* 0x000fe200078e00ff */
[----:B------:R-:W-:-:S04]  /*0c00*/  ISETP.GT.U32.AND P0, PT, R6, 0x7f800000, PT ;  /* 0x7f8000000600780c */ /* 0x000fc80003f04070 */
[----:B------:R-:W-:-:S04]  /*0c10*/  SEL R4, R4, 0x7c, P0 ;  /* 0x0000007c04047807 */ /* 0x000fc80000000000 */
.L_x_732:
[----:B------:R-:W-:Y:S05]  /*0c20*/  BSYNC B0 ;  /* 0x0000000000007941 */ /* 0x000fea0003800000 */
.L_x_730:
[----:B------:R-:W-:Y:S01]  /*0c30*/  HADD2.F32 R9, -RZ, R2.H1_H1 ;  /* 0x30000002ff097230 */ /* 0x000fe20000004100 */
        /* <DEDUP_REMOVED lines=15> */
.L_x_734:
[----:B------:R-:W-:Y:S01]  /*0d30*/  IMAD.MOV.U32 R4, RZ, RZ, 0x7f ;  /* 0x0000007fff047424 */ /* 0x000fe200078e00ff */
[----:B------:R-:W-:-:S04]  /*0d40*/  ISETP.GT.U32.AND P0, PT, R6, 0x7f800000, PT ;  /* 0x7f8000000600780c */ /* 0x000fc80003f04070 */
[----:B------:R-:W-:-:S04]  /*0d50*/  SEL R4, R4, 0x7c, P0 ;  /* 0x0000007c04047807 */ /* 0x000fc80000000000 */
.L_x_735:
[----:B------:R-:W-:Y:S05]  /*0d60*/  BSYNC B0 ;  /* 0x0000000000007941 */ /* 0x000fea0003800000 */
.L_x_733:
        /* <DEDUP_REMOVED lines=16> */
.L_x_737:
[----:B------:R-:W-:Y:S01]  /*0e70*/  IMAD.MOV.U32 R4, RZ, RZ, 0x7f ;  /* 0x0000007fff047424 */ /* 0x000fe200078e00ff */
[----:B------:R-:W-:-:S04]  /*0e80*/  ISETP.GT.U32.AND P0, PT, R8, 0x7f800000, PT ;  /* 0x7f8000000800780c */ /* 0x000fc80003f04070 */
[----:B------:R-:W-:-:S04]  /*0e90*/  SEL R4, R4, 0x7c, P0 ;  /* 0x0000007c04047807 */ /* 0x000fc80000000000 */
.L_x_738:
[----:B------:R-:W-:Y:S05]  /*0ea0*/  BSYNC B0 ;  /* 0x0000000000007941 */ /* 0x000fea0003800000 */
.L_x_736:
        /* <DEDUP_REMOVED lines=16> */
.L_x_740:
[----:B------:R-:W-:Y:S01]  /*0fb0*/  IMAD.MOV.U32 R3, RZ, RZ, 0x7f ;  /* 0x0000007fff037424 */ /* 0x000fe200078e00ff */
[----:B------:R-:W-:-:S04]  /*0fc0*/  ISETP.GT.U32.AND P0, PT, R8, 0x7f800000, PT ;  /* 0x7f8000000800780c */ /* 0x000fc80003f04070 */
[----:B------:R-:W-:-:S04]  /*0fd0*/  SEL R3, R3, 0x7c, P0 ;  /* 0x0000007c03037807 */ /* 0x000fc80000000000 */
.L_x_741:
[----:B------:R-:W-:Y:S05]  /*0fe0*/  BSYNC B0 ;  /* 0x0000000000007941 */ /* 0x000fea0003800000 */
.L_x_739:
        /* <DEDUP_REMOVED lines=19> */
.L_x_743:
        /* <DEDUP_REMOVED lines=14> */
.L_x_7783:


//--------------------- .text._ZN2at6native55_GLOBAL__N__de093ff9_22_ForeachBinaryOpList_cu_a911ec4325multi_tensor_apply_kernelINS1_18TensorListMetadataILi2EEENS1_11CopyFunctorIN3c1011Float8_e5m2ENS6_7complexIfEELi2ELi1ELi1EEEJNS0_4CopyIS7_S9_EEEEEvT_T0_DpT1_ --------------------------
	.section	.text._ZN2at6native55_GLOBAL__N__de093ff9_22_ForeachBinaryOpList_cu_a911ec4325multi_tensor_apply_kernelINS1_18TensorListMetadataILi2EEENS1_11CopyFunctorIN3c1011Float8_e5m2ENS6_7complexIfEELi2ELi1ELi1EEEJNS0_4CopyIS7_S9_EEEEEvT_T0_DpT1_,"ax",@progbits
	.sectioninfo	@"SHI_REGISTERS=32"
	.align	128
.text._ZN2at6native55_GLOBAL__N__de093ff9_22_ForeachBinaryOpList_cu_a911ec4325multi_tensor_apply_kernelINS1_18TensorListMetadataILi2EEENS1_11CopyFunctorIN3c1011Float8_e5m2ENS6_7complexIfEELi2ELi1ELi1EEEJNS0_4CopyIS7_S9_EEEEEvT_T0_DpT1_:
        .type           _ZN2at6native55_GLOBAL__N__de093ff9_22_ForeachBinaryOpList_cu_a911ec4325multi_tensor_apply_kernelINS1_18TensorListMetadataILi2EEENS1_11CopyFunctorIN3c1011Float8_e5m2ENS6_7complexIfEELi2ELi1ELi1EEEJNS0_4CopyIS7_S9_EEEEEvT_T0_DpT1_,@function
        .size           _ZN2at6native55_GLOBAL__N__de093ff9_22_ForeachBinaryOpList_cu_a911ec4325multi_tensor_apply_kernelINS1_18TensorListMetadataILi2EEENS1_11CopyFunctorIN3c1011Float8_e5m2ENS6_7complexIfEELi2ELi1ELi1EEEJNS0_4CopyIS7_S9_EEEEEvT_T0_DpT1_,(.L_x_7784 - _ZN2at6native55_GLOBAL__N__de093ff9_22_ForeachBinaryOpList_cu_a911ec4325multi_tensor_apply_kernelINS1_18TensorListMetadataILi2EEENS1_11CopyFunctorIN3c1011Float8_e5m2ENS6_7complexIfEELi2ELi1ELi1EEEJNS0_4CopyIS7_S9_EEEEEvT_T0_DpT1_)
        .other          _ZN2at6native55_GLOBAL__N__de093ff9_22_ForeachBinaryOpList_cu_a911ec4325multi_tensor_apply_kernelINS1_18TensorListMetadataILi2EEENS1_11CopyFunctorIN3c1011Float8_e5m2ENS6_7complexIfEELi2ELi1ELi1EEEJNS0_4CopyIS7_S9_EEEEEvT_T0_DpT1_,@"STO_CUDA_ENTRY STV_DEFAULT"
_ZN2at6native55_GLOBAL__N__de093ff9_22_ForeachBinaryOpList_cu_a911ec4325multi_tensor_apply_kernelINS1_18TensorListMetadataILi2EEENS1_11CopyFunctorIN3c1011Float8_e5m2ENS6_7complexIfEELi2ELi1ELi1EEEJNS0_4CopyIS7_S9_EEEEEvT_T0_DpT1_:
        /* <DEDUP_REMOVED lines=31> */
[----:B------:R-:W-:Y:S01]  /*01f0*/  IMAD.MOV.U32 R14, RZ, RZ, RZ ;  /* 0x000000ffff0e7224 */ /* 0x000fe200078e00ff */
[----:B------:R-:W-:Y:S01]  /*0200*/  CS2R R10, SRZ ;  /* 0x00000000000a7805 */ /* 0x000fe2000001ff00 */
[----:B------:R-:W-:-:S03]  /*0210*/  IMAD.MOV.U32 R0, RZ, RZ, RZ ;  /* 0x000000ffff007224 */ /* 0x000fc600078e00ff */
.L_x_757:
[----:B0-----:R-:W-:Y:S01]  /*0220*/  IADD3 R24, P1, R17, R14, RZ ;  /* 0x0000000e11187210 */ /* 0x001fe20007f3e0ff */
[----:B------:R-:W-:-:S03]  /*0230*/  IMAD R3, R15, 0x3, RZ ;  /* 0x000000030f037824 */ /* 0x000fc600078e02ff */
[C---:B------:R-:W-:Y:S01]  /*0240*/  ISETP.GE.U32.AND P0, PT, R24.reuse, 0x10000, PT ;  /* 0x000100001800780c */ /* 0x040fe20003f06070 */
[----:B------:R-:W-:Y:S01]  /*0250*/  IMAD.X R22, RZ, RZ, R13, P1 ;  /* 0x000000ffff167224 */ /* 0x000fe200008e060d */
[C---:B------:R-:W-:Y:S02]  /*0260*/  ISETP.LT.U32.AND P1, PT, R24.reuse, UR12, PT ;  /* 0x0000000c18007c0c */ /* 0x040fe4000bf21070 */
[----:B------:R-:W-:Y:S02]  /*0270*/  IADD3 R23, P3, R24, c[0x0][0x0], RZ ;  /* 0x0000000018177a10 */ /* 0x000fe40007f7e0ff */
[C---:B------:R-:W-:Y:S02]  /*0280*/  ISETP.GE.U32.AND.EX P0, PT, R22.reuse, RZ, PT, P0 ;  /* 0x000000ff1600720c */ /* 0x040fe40003f06100 */
[----:B------:R-:W-:Y:S01]  /*0290*/  ISETP.GE.U32.AND P4, PT, R23, 0x10000, PT ;  /* 0x000100001700780c */ /* 0x000fe20003f86070 */
[----:B------:R-:W-:Y:S01]  /*02a0*/  IMAD.X R18, RZ, RZ, R22, P3 ;  /* 0x000000ffff127224 */ /* 0x000fe200018e0616 */
[----:B------:R-:W-:-:S02]  /*02b0*/  ISETP.LT.AND.EX P0, PT, R22, UR6, !P0, P1 ;  /* 0x0000000616007c0c */ /* 0x000fc4000c701310 */
[----:B------:R-:W-:Y:S02]  /*02c0*/  ISETP.LT.U32.AND P5, PT, R23, UR12, PT ;  /* 0x0000000c17007c0c */ /* 0x000fe4000bfa1070 */
[C---:B------:R-:W-:Y:S02]  /*02d0*/  ISETP.GE.U32.AND.EX P4, PT, R18.reuse, RZ, PT, P4 ;  /* 0x000000ff1200720c */ /* 0x040fe40003f86140 */
[-C--:B------:R-:W-:Y:S02]  /*02e0*/  IADD3 R16, P2, R3, R24.reuse, RZ ;  /* 0x0000001803107210 */ /* 0x080fe40007f5e0ff */
[----:B------:R-:W-:Y:S02]  /*02f0*/  LEA R20, P6, R15, R24, 0x1 ;  /* 0x000000180f147211 */ /* 0x000fe400078c08ff */
[----:B------:R-:W-:Y:S01]  /*0300*/  ISETP.LT.AND.EX P4, PT, R18, UR6, !P4, P5 ;  /* 0x0000000612007c0c */ /* 0x000fe2000e781350 */
[--C-:B------:R-:W-:Y:S01]  /*0310*/  IMAD.X R21, RZ, RZ, R22.reuse, P2 ;  /* 0x000000ffff157224 */ /* 0x100fe200010e0616 */
[----:B------:R-:W-:Y:S01]  /*0320*/  ISETP.GE.U32.AND P1, PT, R20, 0x10000, PT ;  /* 0x000100001400780c */ /* 0x000fe20003f26070 */
[----:B------:R-:W-:Y:S01]  /*0330*/  IMAD.X R19, RZ, RZ, R22, P6 ;  /* 0x000000ffff137224 */ /* 0x000fe200030e0616 */
[----:B------:R-:W-:-:S02]  /*0340*/  @P0 LEA R8, P5, R24, UR4, 0x3 ;  /* 0x0000000418080c11 */ /* 0x000fc4000f8a18ff */
[----:B------:R-:W-:Y:S02]  /*0350*/  ISETP.GE.U32.AND P6, PT, R16, 0x10000, PT ;  /* 0x000100001000780c */ /* 0x000fe40003fc6070 */
[----:B------:R-:W-:Y:S02]  /*0360*/  @P0 LEA.HI.X R9, R24, UR5, R22, 0x3, P5 ;  /* 0x0000000518090c11 */ /* 0x000fe4000a8f1c16 */
[----:B------:R-:W-:Y:S02]  /*0370*/  ISETP.LT.U32.AND P3, PT, R20, UR12, PT ;  /* 0x0000000c14007c0c */ /* 0x000fe4000bf61070 */
[----:B------:R-:W-:Y:S01]  /*0380*/  ISETP.LT.U32.AND P2, PT, R16, UR12, PT ;  /* 0x0000000c10007c0c */ /* 0x000fe2000bf41070 */
[----:B------:R-:W2:Y:S01]  /*0390*/  @P0 LDG.E R0, [R8.64] ;  /* 0x0000000a08000981 */ /* 0x000ea2000c1e1900 */
[----:B------:R-:W-:Y:S02]  /*03a0*/  ISETP.GE.U32.AND.EX P1, PT, R19, RZ, PT, P1 ;  /* 0x000000ff1300720c */ /* 0x000fe40003f26110 */
[----:B------:R-:W-:-:S02]  /*03b0*/  ISETP.GE.U32.AND.EX P6, PT, R21, RZ, PT, P6 ;  /* 0x000000ff1500720c */ /* 0x000fc40003fc6160 */
[----:B------:R-:W-:Y:S02]  /*03c0*/  ISETP.LT.AND.EX P1, PT, R19, UR6, !P1, P3 ;  /* 0x0000000613007c0c */ /* 0x000fe4000cf21330 */
[----:B------:R-:W-:Y:S02]  /*03d0*/  ISETP.LT.AND.EX P2, PT, R21, UR6, !P6, P2 ;  /* 0x0000000615007c0c */ /* 0x000fe4000f741320 */
[----:B------:R-:W-:-:S04]  /*03e0*/  @P4 LEA R2, P3, R23, UR4, 0x3 ;  /* 0x0000000417024c11 */ /* 0x000fc8000f8618ff */
[----:B------:R-:W-:-:S05]  /*03f0*/  @P4 LEA.HI.X R3, R23, UR5, R18, 0x3, P3 ;  /* 0x0000000517034c11 */ /* 0x000fca00098f1c12 */
[----:B------:R-:W-:Y:S01]  /*0400*/  @P1 LEA R4, P5, R20, UR4, 0x3 ;  /* 0x0000000414041c11 */ /* 0x000fe2000f8a18ff */
[----:B------:R0:W5:Y:S01]  /*0410*/  @P4 LDG.E R10, [R2.64] ;  /* 0x0000000a020a4981 */ /* 0x000162000c1e1900 */
[----:B------:R-:W-:Y:S02]  /*0420*/  @P2 LEA R6, P6, R16, UR4, 0x3 ;  /* 0x0000000410062c11 */ /* 0x000fe4000f8c18ff */
[----:B------:R-:W-:Y:S02]  /*0430*/  @P1 LEA.HI.X R5, R20, UR5, R19, 0x3, P5 ;  /* 0x0000000514051c11 */ /* 0x000fe4000a8f1c13 */
[----:B------:R-:W-:-:S03]  /*0440*/  @P2 LEA.HI.X R7, R16, UR5, R21, 0x3, P6 ;  /* 0x0000000510072c11 */ /* 0x000fc6000b0f1c15 */
[----:B------:R0:W5:Y:S04]  /*0450*/  @P1 LDG.E R11, [R4.64] ;  /* 0x0000000a040b1981 */ /* 0x000168000c1e1900 */
[----:B------:R0:W5:Y:S01]  /*0460*/  @P2 LDG.E R12, [R6.64] ;  /* 0x0000000a060c2981 */ /* 0x000162000c1e1900 */
[----:B------:R-:W-:Y:S01]  /*0470*/  BSSY B0, `(.L_x_745) ;  /* 0x000000f000007945 */ /* 0x000fe20003800000 */
[----:B--2---:R-:W-:-:S04]  /*0480*/  LOP3.LUT R25, R0, 0x7fffffff, RZ, 0xc0, !PT ;  /* 0x7fffffff00197812 */ /* 0x004fc800078ec0ff */
        /* <DEDUP_REMOVED lines=10> */
.L_x_746:
[----:B0-----:R-:W-:Y:S01]  /*0530*/  IMAD.MOV.U32 R2, RZ, RZ, 0x7f ;  /* 0x0000007fff027424 */ /* 0x001fe200078e00ff */
[----:B------:R-:W-:-:S04]  /*0540*/  ISETP.GT.U32.AND P3, PT, R25, 0x7f800000, PT ;  /* 0x7f8000001900780c */ /* 0x000fc80003f64070 */
[----:B------:R-:W-:-:S04]  /*0550*/  SEL R2, R2, 0x7c, P3 ;  /* 0x0000007c02027807 */ /* 0x000fc80001800000 */
.L_x_747:
[----:B------:R-:W-:Y:S05]  /*0560*/  BSYNC B0 ;  /* 0x0000000000007941 */ /* 0x000fea0003800000 */
.L_x_745:
[----:B-----5:R-:W-:Y:S01]  /*0570*/  LOP3.LUT R4, R10, 0x7fffffff, RZ, 0xc0, !PT ;  /* 0x7fffffff0a047812 */ /* 0x020fe200078ec0ff */
        /* <DEDUP_REMOVED lines=11> */
.L_x_749:
[----:B------:R-:W-:Y:S01]  /*0630*/  IMAD.MOV.U32 R3, RZ, RZ, 0x7f ;  /* 0x0000007fff037424 */ /* 0x000fe200078e00ff */
[----:B------:R-:W-:-:S04]  /*0640*/  ISETP.GT.U32.AND P3, PT, R4, 0x7f800000, PT ;  /* 0x7f8000000400780c */ /* 0x000fc80003f64070 */
[----:B------:R-:W-:-:S04]  /*0650*/  SEL R3, R3, 0x7c, P3 ;  /* 0x0000007c03037807 */ /* 0x000fc80001800000 */
.L_x_750:
[----:B------:R-:W-:Y:S05]  /*0660*/  BSYNC B0 ;  /* 0x0000000000007941 */ /* 0x000fea0003800000 */
.L_x_748:
        /* <DEDUP_REMOVED lines=12> */
.L_x_752:
[----:B------:R-:W-:Y:S01]  /*0730*/  IMAD.MOV.U32 R5, RZ, RZ, 0x7f ;  /* 0x0000007fff057424 */ /* 0x000fe200078e00ff */
[----:B------:R-:W-:-:S04]  /*0740*/  ISETP.GT.U32.AND P3, PT, R6, 0x7f800000, PT ;  /* 0x7f8000000600780c */ /* 0x000fc80003f64070 */
[----:B------:R-:W-:-:S04]  /*0750*/  SEL R5, R5, 0x7c, P3 ;  /* 0x0000007c05057807 */ /* 0x000fc80001800000 */
.L_x_753:
[----:B------:R-:W-:Y:S05]  /*0760*/  BSYNC B0 ;  /* 0x0000000000007941 */ /* 0x000fea0003800000 */
.L_x_751:
[----:B------:R-:W-:Y:S01]  /*0770*/  LOP3.LUT R6, R12, 0x7fffffff, RZ, 0xc0, !PT ;  /* 0x7fffffff0c067812 */ /* 0x000fe200078ec0ff */
[----:B------:R-:W-:Y:S03]  /*0780*/  BSSY B0, `(.L_x_754) ;  /* 0x000000e000007945 */ /* 0x000fe60003800000 */
[----:B------:R-:W-:-:S13]  /*0790*/  ISETP.GT.U32.AND P3, PT, R6, 0x477fffff, PT ;  /* 0x477fffff0600780c */ /* 0x000fda0003f64070 */
[----:B------:R-:W-:Y:S05]  /*07a0*/  @P3 BRA `(.L_x_755) ;  /* 0x0000008000003947 */ /* 0x000fea0003800000 */
[----:B------:R-:W-:-:S13]  /*07b0*/  ISETP.GE.U32.AND P3, PT, R6, 0x38800000, PT ;  /* 0x388000000600780c */ /* 0x000fda0003f66070 */
[----:B------:R-:W-:-:S04]  /*07c0*/  @P3 SHF.R.U32.HI R4, RZ, 0x15, R12 ;  /* 0x00000015ff043819 */ /* 0x000fc8000001160c */
[----:B------:R-:W-:Y:S01]  /*07d0*/  @P3 LOP3.LUT R7, R4, 0x1, RZ, 0xc0, !PT ;  /* 0x0000000104073812 */ /* 0x000fe200078ec0ff */
[----:B------:R-:W-:-:S03]  /*07e0*/  @!P3 FADD.FTZ R4, R6, 128 ;  /* 0x430000000604b421 */ /* 0x000fc60000010000 */
[----:B------:R-:W-:-:S04]  /*07f0*/  @P3 IADD3 R7, R12, 0x80fffff, R7 ;  /* 0x080fffff0c073810 */ /* 0x000fc80007ffe007 */
[----:B------:R-:W-:Y:S02]  /*0800*/  @P3 SHF.R.U32.HI R6, RZ, 0x15, R7 ;  /* 0x00000015ff063819 */ /* 0x000fe40000011607 */
[----:B------:R-:W-:Y:S01]  /*0810*/  @!P3 IADD3 R6, R4, -0x43000000, RZ ;  /* 0xbd0000000406b810 */ /* 0x000fe20007ffe0ff */
[----:B------:R-:W-:Y:S05]  /*0820*/  BRA `(.L_x_756) ;  /* 0x0000003000007947 */ /* 0x000fea0003800000 */
.L_x_755:
[----:B------:R-:W-:Y:S01]  /*0830*/  ISETP.GT.U32.AND P3, PT, R6, 0x7f800000, PT ;  /* 0x7f8000000600780c */ /* 0x000fe20003f64070 */
[----:B------:R-:W-:-:S05]  /*0840*/  IMAD.MOV.U32 R6, RZ, RZ, 0x7f ;  /* 0x0000007fff067424 */ /* 0x000fca00078e00ff */
[----:B------:R-:W-:Y:S02]  /*0850*/  SEL R6, R6, 0x7c, P3 ;  /* 0x0000007c06067807 */ /* 0x000fe40001800000 */
.L_x_756:
[----:B------:R-:W-:Y:S05]  /*0860*/  BSYNC B0 ;  /* 0x0000000000007941 */ /* 0x000fea0003800000 */
.L_x_754:
[----:B------:R-:W-:Y:S02]  /*0870*/  @P0 LOP3.LUT R4, R0, 0x80000000, RZ, 0xc0, !PT ;  /* 0x8000000000040812 */ /* 0x000fe400078ec0ff */
[----:B------:R-:W-:Y:S02]  /*0880*/  @P4 LOP3.LUT R7, R10, 0x80000000, RZ, 0xc0, !PT ;  /* 0x800000000a074812 */ /* 0x000fe400078ec0ff */
[----:B------:R-:W-:Y:S02]  /*0890*/  @P0 SHF.R.U32.HI R27, RZ, 0x18, R4 ;  /* 0x00000018ff1b0819 */ /* 0x000fe40000011604 */
[----:B------:R-:W-:Y:S02]  /*08a0*/  @P4 SHF.R.U32.HI R4, RZ, 0x18, R7 ;  /* 0x00000018ff044819 */ /* 0x000fe40000011607 */
[----:B------:R-:W-:Y:S02]  /*08b0*/  @P0 LOP3.LUT R27, R2, R27, RZ, 0xfc, !PT ;  /* 0x0000001b021b0212 */ /* 0x000fe400078efcff */
[----:B------:R-:W-:-:S02]  /*08c0*/  @P0 IADD3 R2, P3, R24, UR13, RZ ;  /* 0x0000000d18020c10 */ /* 0x000fc4000ff7e0ff */
[----:B------:R-:W-:Y:S02]  /*08d0*/  @P1 LOP3.LUT R7, R11, 0x80000000, RZ, 0xc0, !PT ;  /* 0x800000000b071812 */ /* 0x000fe400078ec0ff */
[----:B------:R-:W-:Y:S02]  /*08e0*/  @P2 LOP3.LUT R9, R12, 0x80000000, RZ, 0xc0, !PT ;  /* 0x800000000c092812 */ /* 0x000fe400078ec0ff */
[----:B------:R-:W-:Y:S02]  /*08f0*/  @P4 LOP3.LUT R25, R3, R4, RZ, 0xfc, !PT ;  /* 0x0000000403194212 */ /* 0x000fe400078efcff */
[----:B------:R-:W-:Y:S02]  /*0900*/  @P0 IADD3.X R3, R22, UR8, RZ, P3, !PT ;  /* 0x0000000816030c10 */ /* 0x000fe40009ffe4ff */
[----:B------:R-:W-:Y:S02]  /*0910*/  @P1 SHF.R.U32.HI R8, RZ, 0x18, R7 ;  /* 0x00000018ff081819 */ /* 0x000fe40000011607 */
[----:B------:R-:W-:Y:S01]  /*0920*/  @P2 SHF.R.U32.HI R9, RZ, 0x18, R9 ;  /* 0x00000018ff092819 */ /* 0x000fe20000011609 */
[----:B------:R0:W-:Y:S01]  /*0930*/  @P0 STG.E.U8 [R2.64], R27 ;  /* 0x0000001b02000986 */ /* 0x0001e2000c10110a */
[----:B------:R-:W-:-:S02]  /*0940*/  @P4 IADD3 R4, P5, R23, UR13, RZ ;  /* 0x0000000d17044c10 */ /* 0x000fc4000ffbe0ff */
[----:B------:R-:W-:Y:S02]  /*0950*/  @P1 LOP3.LUT R23, R5, R8, RZ, 0xfc, !PT ;  /* 0x0000000805171212 */ /* 0x000fe400078efcff */
[----:B------:R-:W-:Y:S02]  /*0960*/  @P2 LOP3.LUT R29, R6, R9, RZ, 0xfc, !PT ;  /* 0x00000009061d2212 */ /* 0x000fe400078efcff */
[----:B------:R-:W-:Y:S02]  /*0970*/  @P1 IADD3 R6, P3, R20, UR13, RZ ;  /* 0x0000000d14061c10 */ /* 0x000fe4000ff7e0ff */
[----:B------:R-:W-:Y:S02]  /*0980*/  @P2 IADD3 R8, P0, R16, UR13, RZ ;  /* 0x0000000d10082c10 */ /* 0x000fe4000ff1e0ff */
[----:B------:R-:W-:Y:S01]  /*0990*/  @P4 IADD3.X R5, R18, UR8, RZ, P5, !PT ;  /* 0x0000000812054c10 */ /* 0x000fe2000affe4ff */
[----:B------:R-:W-:Y:S01]  /*09a0*/  IMAD.MOV.U32 R18, RZ, RZ, R14 ;  /* 0x000000ffff127224 */ /* 0x000fe200078e000e */
[----:B------:R-:W-:Y:S01]  /*09b0*/  @P1 IADD3.X R7, R19, UR8, RZ, P3, !PT ;  /* 0x0000000813071c10 */ /* 0x000fe20009ffe4ff */
[----:B------:R-:W-:Y:S01]  /*09c0*/  IMAD.MOV.U32 R19, RZ, RZ, R13 ;  /* 0x000000ffff137224 */ /* 0x000fe200078e000d */
[----:B------:R-:W-:Y:S01]  /*09d0*/  @P2 IADD3.X R9, R21, UR8, RZ, P0, !PT ;  /* 0x0000000815092c10 */ /* 0x000fe200087fe4ff */
[----:B------:R-:W-:Y:S01]  /*09e0*/  IMAD.MOV.U32 R21, RZ, RZ, c[0x0][0x0] ;  /* 0x00000000ff157624 */ /* 0x000fe200078e00ff */
[----:B------:R0:W-:Y:S03]  /*09f0*/  @P4 STG.E.U8 [R4.64], R25 ;  /* 0x0000001904004986 */ /* 0x0001e6000c10110a */
[----:B------:R-:W-:Y:S01]  /*0a00*/  IMAD.WIDE.U32 R18, R21, 0x4, R18 ;  /* 0x0000000415127825 */ /* 0x000fe200078e0012 */
[----:B------:R0:W-:Y:S03]  /*0a10*/  @P1 STG.E.U8 [R6.64], R23 ;  /* 0x0000001706001986 */ /* 0x0001e6000c10110a */
[----:B------:R-:W-:Y:S01]  /*0a20*/  IMAD.MOV.U32 R14, RZ, RZ, R18 ;  /* 0x000000ffff0e7224 */ /* 0x000fe200078e0012 */
[----:B------:R0:W-:Y:S01]  /*0a30*/  @P2 STG.E.U8 [R8.64], R29 ;  /* 0x0000001d08002986 */ /* 0x0001e2000c10110a */
[C---:B------:R-:W-:Y:S01]  /*0a40*/  ISETP.GE.U32.AND P0, PT, R18.reuse, 0x10000, PT ;  /* 0x000100001200780c */ /* 0x040fe20003f06070 */
[----:B------:R-:W-:Y:S01]  /*0a50*/  IMAD.MOV.U32 R13, RZ, RZ, R19 ;  /* 0x000000ffff0d7224 */ /* 0x000fe200078e0013 */
[----:B------:R-:W-:-:S02]  /*0a60*/  ISETP.LT.U32.AND P1, PT, R18, UR12, PT ;  /* 0x0000000c12007c0c */ /* 0x000fc4000bf21070 */
[C---:B------:R-:W-:Y:S02]  /*0a70*/  ISETP.GE.U32.AND.EX P0, PT, R19.reuse, RZ, PT, P0 ;  /* 0x000000ff1300720c */ /* 0x040fe40003f06100 */
[----:B------:R-:W-:-:S13]  /*0a80*/  ISETP.LT.AND.EX P1, PT, R19, UR6, PT, P1 ;  /* 0x0000000613007c0c */ /* 0x000fda000bf21310 */
[----:B0-----:R-:W-:Y:S05]  /*0a90*/  @!P0 BRA P1, `(.L_x_757) ;  /* 0xfffff78000008947 */ /* 0x001fea000083ffff */
[----:B------:R-:W-:Y:S05]  /*0aa0*/  EXIT ;  /* 0x000000000000794d */ /* 0x000fea0003800000 */
.L_x_744:
[----:B------:R-:W0:Y:S02]  /*0ab0*/  S2R R0, SR_TID.X ;  /* 0x0000000000007919 */ /* 0x000e240000002100 */
[----:B0-----:R-:W-:-:S05]  /*0ac0*/  IMAD.WIDE.U32 R2, R0, 0x4, RZ ;  /* 0x0000000400027825 */ /* 0x001fca00078e00ff */
[----:B------:R-:W-:-:S04]  /*0ad0*/  ISETP.GE.U32.AND P0, PT, R2, UR12, PT ;  /* 0x0000000c02007c0c */ /* 0x000fc8000bf06070 */
[----:B------:R-:W-:-:S04]  /*0ae0*/  ISETP.GE.AND.EX P0, PT, R3, UR6, PT, P0 ;  /* 0x0000000603007c0c */ /* 0x000fc8000bf06300 */
[----:B------:R-:W-:-:S13]  /*0af0*/  ISETP.GT.U32.OR P0, PT, R0, 0x3fff, P0 ;  /* 0x00003fff0000780c */ /* 0x000fda0000704470 */
[----:B------:R-:W-:Y:S05]  /*0b00*/  @P0 EXIT ;  /* 0x000000000000094d */ /* 0x000fea0003800000 */
[----:B------:R-:W-:Y:S02]  /*0b10*/  IMAD.MOV.U32 R3, RZ, RZ, RZ ;  /* 0x000000ffff037224 */ /* 0x000fe400078e00ff */
.L_x_770:
[----:B------:R-:W-:-:S04]  /*0b20*/  LEA R6, P0, R0, UR4, 0x5 ;  /* 0x0000000400067c11 */ /* 0x000fc8000f8028ff */
[----:B------:R-:W-:-:S05]  /*0b30*/  LEA.HI.X R7, R0, UR5, R3, 0x5, P0 ;  /* 0x0000000500077c11 */ /* 0x000fca00080f2c03 */
[----:B------:R-:W2:Y:S04]  /*0b40*/  LDG.E R8, [R6.64] ;  /* 0x0000000a06087981 */ /* 0x000ea8000c1e1900 */
[----:B------:R0:W5:Y:S04]  /*0b50*/  LDG.E R9, [R6.64+0x8] ;  /* 0x0000080a06097981 */ /* 0x000168000c1e1900 */
[----:B------:R0:W5:Y:S04]  /*0b60*/  LDG.E R4, [R6.64+0x10] ;  /* 0x0000100a06047981 */ /* 0x000168000c1e1900 */
[----:B------:R0:W5:Y:S01]  /*0b70*/  LDG.E R2, [R6.64+0x18] ;  /* 0x0000180a06027981 */ /* 0x000162000c1e1900 */
[----:B------:R-:W-:Y:S01]  /*0b80*/  BSSY B0, `(.L_x_758) ;  /* 0x000000f000007945 */ /* 0x000fe20003800000 */
[----:B--2---:R-:W-:-:S04]  /*0b90*/  LOP3.LUT R10, R8, 0x7fffffff, RZ, 0xc0, !PT ;  /* 0x7fffffff080a7812 */ /* 0x004fc800078ec0ff */
[----:B------:R-:W-:-:S13]  /*0ba0*/  ISETP.GT.U32.AND P0, PT, R10, 0x477fffff, PT ;  /* 0x477fffff0a00780c */ /* 0x000fda0003f04070 */
[----:B------:R-:W-:Y:S05]  /*0bb0*/  @P0 BRA `(.L_x_759) ;  /* 0x0000008000000947 */ /* 0x000fea0003800000 */
[----:B0-----:R-:W-:-:S13]  /*0bc0*/  ISETP.GE.U32.AND P0, PT, R10, 0x38800000, PT ;  /* 0x388000000a00780c */ /* 0x001fda0003f06070 */
[----:B------:R-:W-:Y:S01]  /*0bd0*/  @P0 SHF.R.U32.HI R5, RZ, 0x15, R8 ;  /* 0x00000015ff050819 */ /* 0x000fe20000011608 */
[----:B------:R-:W-:-:S03]  /*0be0*/  @!P0 FADD.FTZ R6, R10, 128 ;  /* 0x430000000a068421 */ /* 0x000fc60000010000 */
[----:B------:R-:W-:-:S04]  /*0bf0*/  @P0 LOP3.LUT R5, R5, 0x1, RZ, 0xc0, !PT ;  /* 0x0000000105050812 */ /* 0x000fc800078ec0ff */
[----:B------:R-:W-:-:S04]  /*0c00*/  @P0 IADD3 R5, R8, 0x80fffff, R5 ;  /* 0x080fffff08050810 */ /* 0x000fc80007ffe005 */
[----:B------:R-:W-:Y:S02]  /*0c10*/  @P0 SHF.R.U32.HI R5, RZ, 0x15, R5 ;  /* 0x00000015ff050819 */ /* 0x000fe40000011605 */
[----:B------:R-:W-:Y:S01]  /*0c20*/  @!P0 IADD3 R5, R6, -0x43000000, RZ ;  /* 0xbd00000006058810 */ /* 0x000fe20007ffe0ff */
[----:B------:R-:W-:Y:S05]  /*0c30*/  BRA `(.L_x_760) ;  /* 0x0000003000007947 */ /* 0x000fea0003800000 */
.L_x_759:
[----:B0-----:R-:W-:Y:S01]  /*0c40*/  IMAD.MOV.U32 R5, RZ, RZ, 0x7f ;  /* 0x0000007fff057424 */ /* 0x001fe200078e00ff */
[----:B------:R-:W-:-:S04]  /*0c50*/  ISETP.GT.U32.AND P0, PT, R10, 0x7f800000, PT ;  /* 0x7f8000000a00780c */ /* 0x000fc80003f04070 */
[----:B------:R-:W-:-:S04]  /*0c60*/  SEL R5, R5, 0x7c, P0 ;  /* 0x0000007c05057807 */ /* 0x000fc80000000000 */
.L_x_760:
[----:B------:R-:W-:Y:S05]  /*0c70*/  BSYNC B0 ;  /* 0x0000000000007941 */ /* 0x000fea0003800000 */
.L_x_758:
[----:B-----5:R-:W-:Y:S01]  /*0c80*/  LOP3.LUT R7, R9, 0x7fffffff, RZ, 0xc0, !PT ;  /* 0x7fffffff09077812 */ /* 0x020fe200078ec0ff */
[----:B------:R-:W-:Y:S01]  /*0c90*/  BSSY B0, `(.L_x_761) ;  /* 0x0000011000007945 */ /* 0x000fe20003800000 */
[----:B------:R-:W-:Y:S02]  /*0ca0*/  LOP3.LUT R6, R8, 0x80000000, RZ, 0xc0, !PT ;  /* 0x8000000008067812 */ /* 0x000fe400078ec0ff */
[----:B------:R-:W-:Y:S02]  /*0cb0*/  ISETP.GT.U32.AND P0, PT, R7, 0x477fffff, PT ;  /* 0x477fffff0700780c */ /* 0x000fe40003f04070 */
[----:B------:R-:W-:-:S04]  /*0cc0*/  SHF.R.U32.HI R6, RZ, 0x18, R6 ;  /* 0x00000018ff067819 */ /* 0x000fc80000011606 */
[----:B------:R-:W-:-:S07]  /*0cd0*/  LOP3.LUT R5, R5, R6, RZ, 0xfc, !PT ;  /* 0x0000000605057212 */ /* 0x000fce00078efcff */
        /* <DEDUP_REMOVED lines=9> */
.L_x_762:
[----:B------:R-:W-:Y:S01]  /*0d70*/  IMAD.MOV.U32 R6, RZ, RZ, 0x7f ;  /* 0x0000007fff067424 */ /* 0x000fe200078e00ff */
[----:B------:R-:W-:-:S04]  /*0d80*/  ISETP.GT.U32.AND P0, PT, R7, 0x7f800000, PT ;  /* 0x7f8000000700780c */ /* 0x000fc80003f04070 */
[----:B------:R-:W-:-:S04]  /*0d90*/  SEL R6, R6, 0x7c, P0 ;  /* 0x0000007c06067807 */ /* 0x000fc80000000000 */
.L_x_763:
[----:B------:R-:W-:Y:S05]  /*0da0*/  BSYNC B0 ;  /* 0x0000000000007941 */ /* 0x000fea0003800000 */
.L_x_761:
[----:B------:R-:W-:Y:S01]  /*0db0*/  LOP3.LUT R10, R4, 0x7fffffff, RZ, 0xc0, !PT ;  /* 0x7fffffff040a7812 */ /* 0x000fe200078ec0ff */
[----:B------:R-:W-:Y:S01]  /*0dc0*/  BSSY B0, `(.L_x_764) ;  /* 0x0000011000007945 */ /* 0x000fe20003800000 */
[----:B------:R-:W-:Y:S02]  /*0dd0*/  LOP3.LUT R7, R9, 0x80000000, RZ, 0xc0, !PT ;  /* 0x8000000009077812 */ /* 0x000fe400078ec0ff */
[----:B------:R-:W-:Y:S02]  /*0de0*/  ISETP.GT.U32.AND P0, PT, R10, 0x477fffff, PT ;  /* 0x477fffff0a00780c */ /* 0x000fe40003f04070 */
[----:B------:R-:W-:-:S04]  /*0df0*/  SHF.R.U32.HI R7, RZ, 0x18, R7 ;  /* 0x00000018ff077819 */ /* 0x000fc80000011607 */
[----:B------:R-:W-:-:S07]  /*0e00*/  LOP3.LUT R8, R6, R7, RZ, 0xfc, !PT ;  /* 0x0000000706087212 */ /* 0x000fce00078efcff */
        /* <DEDUP_REMOVED lines=9> */
.L_x_765:
[----:B------:R-:W-:Y:S01]  /*0ea0*/  IMAD.MOV.U32 R6, RZ, RZ, 0x7f ;  /* 0x0000007fff067424 */ /* 0x000fe200078e00ff */
[----:B------:R-:W-:-:S04]  /*0eb0*/  ISETP.GT.U32.AND P0, PT, R10, 0x7f800000, PT ;  /* 0x7f8000000a00780c */ /* 0x000fc80003f04070 */
[----:B------:R-:W-:-:S04]  /*0ec0*/  SEL R6, R6, 0x7c, P0 ;  /* 0x0000007c06067807 */ /* 0x000fc80000000000 */
.L_x_766:
[----:B------:R-:W-:Y:S05]  /*0ed0*/  BSYNC B0 ;  /* 0x0000000000007941 */ /* 0x000fea0003800000 */
.L_x_764:
        /* <DEDUP_REMOVED lines=15> */
.L_x_768:
[----:B------:R-:W-:Y:S01]  /*0fd0*/  IMAD.MOV.U32 R6, RZ, RZ, 0x7f ;  /* 0x0000007fff067424 */ /* 0x000fe200078e00ff */
[----:B------:R-:W-:-:S04]  /*0fe0*/  ISETP.GT.U32.AND P0, PT, R9, 0x7f800000, PT ;  /* 0x7f8000000900780c */ /* 0x000fc80003f04070 */
[----:B------:R-:W-:-:S04]  /*0ff0*/  SEL R6, R6, 0x7c, P0 ;  /* 0x0000007c06067807 */ /* 0x000fc80000000000 */
.L_x_769:
[----:B------:R-:W-:Y:S05]  /*1000*/  BSYNC B0 ;  /* 0x0000000000007941 */ /* 0x000fea0003800000 */
.L_x_767:
[----:B------:R-:W-:Y:S02]  /*1010*/  LOP3.LUT R2, R2, 0x80000000, RZ, 0xc0, !PT ;  /* 0x8000000002027812 */ /* 0x000fe400078ec0ff */
[----:B------:R-:W-:Y:S02]  /*1020*/  PRMT R7, R8, 0x7604, R5 ;  /* 0x0000760408077816 */ /* 0x000fe40000000005 */
[----:B------:R-:W-:Y:S02]  /*1030*/  SHF.R.U32.HI R5, RZ, 0x18, R2 ;  /* 0x00000018ff057819 */ /* 0x000fe40000011602 */
[----:B------:R-:W-:Y:S02]  /*1040*/  LEA R4, P0, R0, UR13, 0x2 ;  /* 0x0000000d00047c11 */ /* 0x000fe4000f8010ff */
[----:B------:R-:W-:Y:S02]  /*1050*/  LOP3.LUT R6, R6, R5, RZ, 0xfc, !PT ;  /* 0x0000000506067212 */ /* 0x000fe400078efcff */
[----:B------:R-:W-:-:S02]  /*1060*/  LEA.HI.X R5, R0, UR8, R3, 0x2, P0 ;  /* 0x0000000800057c11 */ /* 0x000fc400080f1403 */
        /* <DEDUP_REMOVED lines=13> */
.L_x_771:
        /* <DEDUP_REMOVED lines=12> */
.L_x_7784:


//--------------------- .text._ZN2at6native55_GLOBAL__N__de093ff9_22_ForeachBinaryOpList_cu_a911ec4325multi_tensor_apply_kernelINS1_18TensorListMetadataILi2EEENS1_11CopyFunctorIN3c1011Float8_e5m2ENS6_7complexIdEELi2ELi1ELi1EEEJNS0_4CopyIS7_S9_EEEEEvT_T0_DpT1_ --------------------------
	.section	.text._ZN2at6native55_GLOBAL__N__de093ff9_22_ForeachBinaryOpList_cu_a911ec4325multi_tensor_apply_kernelINS1_18TensorListMetadataILi2EEENS1_11CopyFunctorIN3c1011Float8_e5m2ENS6_7complexIdEELi2ELi1ELi1EEEJNS0_4CopyIS7_S9_EEEEEvT_T0_DpT1_,"ax",@progbits
	.sectioninfo	@"SHI_REGISTERS=32"
	.align	128
.text._ZN2at6native55_GLOBAL__N__de093ff9_22_ForeachBinaryOpList_cu_a911ec4325multi_tensor_apply_kernelINS1_18TensorListMetadataILi2EEENS1_11CopyFunctorIN3c1011Float8_e5m2ENS6_7complexIdEELi2ELi1ELi1EEEJNS0_4CopyIS7_S9_EEEEEvT_T0_DpT1_:
        .type           _ZN2at6native55_GLOBAL__N__de093ff9_22_ForeachBinaryOpList_cu_a911ec4325multi_tensor_apply_kernelINS1_18TensorListMetadataILi2EEENS1_11CopyFunctorIN3c1011Float8_e5m2ENS6_7complexIdEELi2ELi1ELi1EEEJNS0_4CopyIS7_S9_EEEEEvT_T0_DpT1_,@function
        .size           _ZN2at6native55_GLOBAL__N__de093ff9_22_ForeachBinaryOpList_cu_a911ec4325multi_tensor_apply_kernelINS1_18TensorListMetadataILi2EEENS1_11CopyFunctorIN3c1011Float8_e5m2ENS6_7complexIdEELi2ELi1ELi1EEEJNS0_4CopyIS7_S9_EEEEEvT_T0_DpT1_,(.L_x_7785 - _ZN2at6native55_GLOBAL__N__de093ff9_22_ForeachBinaryOpList_cu_a911ec4325multi_tensor_apply_kernelINS1_18TensorListMetadataILi2EEENS1_11CopyFunctorIN3c1011Float8_e5m2ENS6_7complexIdEELi2ELi1ELi1EEEJNS0_4CopyIS7_S9_EEEEEvT_T0_DpT1_)
        .other          _ZN2at6native55_GLOBAL__N__de093ff9_22_ForeachBinaryOpList_cu_a911ec4325multi_tensor_apply_kernelINS1_18TensorListMetadataILi2EEENS1_11CopyFunctorIN3c1011Float8_e5m2ENS6_7complexIdEELi2ELi1ELi1EEEJNS0_4CopyIS7_S9_EEEEEvT_T0_DpT1_,@"STO_CUDA_ENTRY STV_DEFAULT"
_ZN2at6native55_GLOBAL__N__de093ff9_22_ForeachBinaryOpList_cu_a911ec4325multi_tensor_apply_kernelINS1_18TensorListMetadataILi2EEENS1_11CopyFunctorIN3c1011Float8_e5m2ENS6_7complexIdEELi2ELi1ELi1EEEJNS0_4CopyIS7_S9_EEEEEvT_T0_DpT1_:
        /* <DEDUP_REMOVED lines=35> */
.L_x_785:
        /* <DEDUP_REMOVED lines=20> */
[----:B------:R-:W-:Y:S02]  /*0370*/  ISETP.GE.U32.AND P3, PT, R20, 0x10000, PT ;  /* 0x000100001400780c */ /* 0x000fe40003f66070 */
[----:B------:R-:W-:Y:S02]  /*0380*/  ISETP.LT.AND.EX P1, PT, R18, UR6, !P4, P1 ;  /* 0x0000000612007c0c */ /* 0x000fe4000e721310 */
[----:B------:R-:W-:Y:S02]  /*0390*/  ISETP.LT.U32.AND P5, PT, R22, UR12, PT ;  /* 0x0000000c16007c0c */ /* 0x000fe4000bfa1070 */
[----:B------:R-:W-:Y:S02]  /*03a0*/  ISETP.LT.U32.AND P4, PT, R20, UR12, PT ;  /* 0x0000000c14007c0c */ /* 0x000fe4000bf81070 */
[----:B------:R-:W-:Y:S02]  /*03b0*/  ISETP.GE.U32.AND.EX P2, PT, R21, RZ, PT, P2 ;  /* 0x000000ff1500720c */ /* 0x000fe40003f46120 */
[----:B------:R-:W-:-:S02]  /*03c0*/  ISETP.GE.U32.AND.EX P3, PT, R23, RZ, PT, P3 ;  /* 0x000000ff1700720c */ /* 0x000fc40003f66130 */
[----:B------:R-:W-:Y:S02]  /*03d0*/  ISETP.LT.AND.EX P5, PT, R21, UR6, !P2, P5 ;  /* 0x0000000615007c0c */ /* 0x000fe4000d7a1350 */
[----:B------:R-:W-:Y:S02]  /*03e0*/  ISETP.LT.AND.EX P4, PT, R23, UR6, !P3, P4 ;  /* 0x0000000617007c0c */ /* 0x000fe4000df81340 */
[----:B0-----:R-:W-:-:S04]  /*03f0*/  @P1 LEA R10, P2, R25, UR4, 0x4 ;  /* 0x00000004190a1c11 */ /* 0x001fc8000f8420ff */
[----:B------:R-:W-:-:S05]  /*0400*/  @P1 LEA.HI.X R11, R25, UR5, R18, 0x4, P2 ;  /* 0x00000005190b1c11 */ /* 0x000fca00090f2412 */
[----:B------:R-:W-:Y:S01]  /*0410*/  @P5 LEA R12, P2, R22, UR4, 0x4 ;  /* 0x00000004160c5c11 */ /* 0x000fe2000f8420ff */
[----:B------:R0:W5:Y:S01]  /*0420*/  @P1 LDG.E.64 R4, [R10.64] ;  /* 0x0000000a0a041981 */ /* 0x000162000c1e1b00 */
[----:B------:R-:W-:Y:S02]  /*0430*/  @P4 LEA R14, P3, R20, UR4, 0x4 ;  /* 0x00000004140e4c11 */ /* 0x000fe4000f8620ff */
[----:B------:R-:W-:Y:S02]  /*0440*/  @P5 LEA.HI.X R13, R22, UR5, R21, 0x4, P2 ;  /* 0x00000005160d5c11 */ /* 0x000fe400090f2415 */
[----:B------:R-:W-:-:S03]  /*0450*/  @P4 LEA.HI.X R15, R20, UR5, R23, 0x4, P3 ;  /* 0x00000005140f4c11 */ /* 0x000fc600098f2417 */
[----:B------:R0:W5:Y:S04]  /*0460*/  @P5 LDG.E.64 R6, [R12.64] ;  /* 0x0000000a0c065981 */ /* 0x000168000c1e1b00 */
[----:B------:R0:W5:Y:S01]  /*0470*/  @P4 LDG.E.64 R8, [R14.64] ;  /* 0x0000000a0e084981 */ /* 0x000162000c1e1b00 */
[----:B------:R-:W-:Y:S01]  /*0480*/  BSSY B0, `(.L_x_773) ;  /* 0x0000012000007945 */ /* 0x000fe20003800000 */
        /* <DEDUP_REMOVED lines=8> */
[----:B------:R-:W-:Y:S01]  /*0510*/  @P2 LOP3.LUT R11, R10, 0x1, RZ, 0xc0, !PT ;  /* 0x000000010a0b2812 */ /* 0x000fe200078ec0ff */
[----:B------:R-:W-:-:S03]  /*0520*/  @!P2 FADD.FTZ R10, R27, 128 ;  /* 0x430000001b0aa421 */ /* 0x000fc60000010000 */
[----:B------:R-:W-:-:S04]  /*0530*/  @P2 IADD3 R11, R26, 0x80fffff, R11 ;  /* 0x080fffff1a0b2810 */ /* 0x000fc80007ffe00b */
[----:B------:R-:W-:Y:S02]  /*0540*/  @P2 SHF.R.U32.HI R12, RZ, 0x15, R11 ;  /* 0x00000015ff0c2819 */ /* 0x000fe4000001160b */
[----:B------:R-:W-:Y:S01]  /*0550*/  @!P2 IADD3 R12, R10, -0x43000000, RZ ;  /* 0xbd0000000a0ca810 */ /* 0x000fe20007ffe0ff */
[----:B------:R-:W-:Y:S05]  /*0560*/  BRA `(.L_x_775) ;  /* 0x0000003000007947 */ /* 0x000fea0003800000 */
.L_x_774:
[----:B0-----:R-:W-:Y:S01]  /*0570*/  IMAD.MOV.U32 R12, RZ, RZ, 0x7f ;  /* 0x0000007fff0c7424 */ /* 0x001fe200078e00ff */
[----:B------:R-:W-:-:S04]  /*0580*/  ISETP.GT.U32.AND P2, PT, R27, 0x7f800000, PT ;  /* 0x7f8000001b00780c */ /* 0x000fc80003f44070 */
[----:B------:R-:W-:-:S04]  /*0590*/  SEL R12, R12, 0x7c, P2 ;  /* 0x0000007c0c0c7807 */ /* 0x000fc80001000000 */
.L_x_775:
[----:B------:R-:W-:Y:S05]  /*05a0*/  BSYNC B0 ;  /* 0x0000000000007941 */ /* 0x000fea0003800000 */
.L_x_773:
[----:B-----5:R-:W0:Y:S01]  /*05b0*/  F2F.F32.F64 R10, R4 ;  /* 0x00000004000a7310 */ /* 0x020e220000301000 */
[----:B------:R-:W0:Y:S01]  /*05c0*/  DSETP.GEU.AND P2, PT, |R4|, c[0x2][0x8], PT ;  /* 0x008002000400762a */ /* 0x000e220003f4e200 */
[----:B------:R-:W-:Y:S01]  /*05d0*/  LOP3.LUT R26, R26, 0x80000000, RZ, 0xc0, !PT ;  /* 0x800000001a1a7812 */ /* 0x000fe200078ec0ff */
[----:B------:R-:W-:Y:S03]  /*05e0*/  BSSY B0, `(.L_x_776) ;  /* 0x0000012000007945 */ /* 0x000fe60003800000 */
[----:B------:R-:W-:-:S04]  /*05f0*/  SHF.R.U32.HI R13, RZ, 0x18, R26 ;  /* 0x00000018ff0d7819 */ /* 0x000fc8000001161a */
[----:B------:R-:W-:-:S05]  /*0600*/  LOP3.LUT R26, R12, R13, RZ, 0xfc, !PT ;  /* 0x0000000d0c1a7212 */ /* 0x000fca00078efcff */
[----:B0-----:R-:W-:-:S05]  /*0610*/  @!P2 FMUL R10, R10, 1.175494350822287508e-38 ;  /* 0x008000000a0aa820 */ /* 0x001fca0000400000 */
        /* <DEDUP_REMOVED lines=11> */
.L_x_777:
[----:B------:R-:W-:Y:S01]  /*06d0*/  IMAD.MOV.U32 R27, RZ, RZ, 0x7f ;  /* 0x0000007fff1b7424 */ /* 0x000fe200078e00ff */
[----:B------:R-:W-:-:S04]  /*06e0*/  ISETP.GT.U32.AND P2, PT, R11, 0x7f800000, PT ;  /* 0x7f8000000b00780c */ /* 0x000fc80003f44070 */
[----:B------:R-:W-:-:S04]  /*06f0*/  SEL R27, R27, 0x7c, P2 ;  /* 0x0000007c1b1b7807 */ /* 0x000fc80001000000 */
.L_x_778:
[----:B------:R-:W-:Y:S05]  /*0700*/  BSYNC B0 ;  /* 0x0000000000007941 */ /* 0x000fea0003800000 */
.L_x_776:
[----:B------:R-:W0:Y:S01]  /*0710*/  F2F.F32.F64 R11, R6 ;  /* 0x00000006000b7310 */ /* 0x000e220000301000 */
        /* <DEDUP_REMOVED lines=17> */
.L_x_780:
[----:B------:R-:W-:Y:S01]  /*0830*/  IMAD.MOV.U32 R29, RZ, RZ, 0x7f ;  /* 0x0000007fff1d7424 */ /* 0x000fe200078e00ff */
[----:B------:R-:W-:-:S04]  /*0840*/  ISETP.GT.U32.AND P2, PT, R12, 0x7f800000, PT ;  /* 0x7f8000000c00780c */ /* 0x000fc80003f44070 */
[----:B------:R-:W-:-:S04]  /*0850*/  SEL R29, R29, 0x7c, P2 ;  /* 0x0000007c1d1d7807 */ /* 0x000fc80001000000 */
.L_x_781:
[----:B------:R-:W-:Y:S05]  /*0860*/  BSYNC B0 ;  /* 0x0000000000007941 */ /* 0x000fea0003800000 */
.L_x_779:
        /* <DEDUP_REMOVED lines=18> */
.L_x_783:
[----:B------:R-:W-:Y:S01]  /*0990*/  IMAD.MOV.U32 R13, RZ, RZ, 0x7f ;  /* 0x0000007fff0d7424 */ /* 0x000fe200078e00ff */
[----:B------:R-:W-:-:S04]  /*09a0*/  ISETP.GT.U32.AND P2, PT, R12, 0x7f800000, PT ;  /* 0x7f8000000c00780c */ /* 0x000fc80003f44070 */
[----:B------:R-:W-:-:S04]  /*09b0*/  SEL R13, R13, 0x7c, P2 ;  /* 0x0000007c0d0d7807 */ /* 0x000fc80001000000 */
.L_x_784:
[----:B------:R-:W-:Y:S05]  /*09c0*/  BSYNC B0 ;  /* 0x0000000000007941 */ /* 0x000fea0003800000 */
.L_x_782:
[----:B------:R-:W-:Y:S02]  /*09d0*/  @P4 LOP3.LUT R11, R10, 0x80000000, RZ, 0xc0, !PT ;  /* 0x800000000a0b4812 */ /* 0x000fe400078ec0ff */
[----:B------:R-:W-:Y:S02]  /*09e0*/  @P0 IADD3 R10, P2, R28, UR13, RZ ;  /* 0x0000000d1c0a0c10 */ /* 0x000fe4000ff5e0ff */
[----:B------:R-:W-:Y:S02]  /*09f0*/  @P4 SHF.R.U32.HI R14, RZ, 0x18, R11 ;  /* 0x00000018ff0e4819 */ /* 0x000fe4000001160b */
[----:B------:R-:W-:Y:S02]  /*0a00*/  @P0 IADD3.X R11, R24, UR8, RZ, P2, !PT ;  /* 0x00000008180b0c10 */ /* 0x000fe400097fe4ff */
[----:B------:R-:W-:Y:S02]  /*0a10*/  @P1 IADD3 R12, P3, R25, UR13, RZ ;  /* 0x0000000d190c1c10 */ /* 0x000fe4000ff7e0ff */
[----:B------:R-:W-:Y:S01]  /*0a20*/  @P4 LOP3.LUT R25, R13, R14, RZ, 0xfc, !PT ;  /* 0x0000000e0d194212 */ /* 0x000fe200078efcff */
[----:B------:R0:W-:Y:S01]  /*0a30*/  @P0 STG.E.U8 [R10.64], R26 ;  /* 0x0000001a0a000986 */ /* 0x0001e2000c10110a */
[----:B------:R-:W-:-:S02]  /*0a40*/  @P5 IADD3 R14, P2, R22, UR13, RZ ;  /* 0x0000000d160e5c10 */ /* 0x000fc4000ff5e0ff */
[----:B------:R-:W-:Y:S02]  /*0a50*/  @P4 IADD3 R20, P0, R20, UR13, RZ ;  /* 0x0000000d14144c10 */ /* 0x000fe4000ff1e0ff */
[----:B------:R-:W-:Y:S02]  /*0a60*/  @P5 IADD3.X R15, R21, UR8, RZ, P2, !PT ;  /* 0x00000008150f5c10 */ /* 0x000fe400097fe4ff */
[----:B------:R-:W-:Y:S01]  /*0a70*/  @P4 IADD3.X R21, R23, UR8, RZ, P0, !PT ;  /* 0x0000000817154c10 */ /* 0x000fe200087fe4ff */
[----:B------:R-:W-:Y:S01]  /*0a80*/  IMAD.MOV.U32 R23, RZ, RZ, c[0x0][0x0] ;  /* 0x00000000ff177624 */ /* 0x000fe200078e00ff */
[----:B------:R-:W-:-:S03]  /*0a90*/  @P1 IADD3.X R13, R18, UR8, RZ, P3, !PT ;  /* 0x00000008120d1c10 */ /* 0x000fc60009ffe4ff */
[----:B------:R-:W-:Y:S02]  /*0aa0*/  IMAD.WIDE.U32 R16, R23, 0x4, R16 ;  /* 0x0000000417107825 */ /* 0x000fe400078e0010 */
[----:B------:R0:W-:Y:S03]  /*0ab0*/  @P1 STG.E.U8 [R12.64], R27 ;  /* 0x0000001b0c001986 */ /* 0x0001e6000c10110a */
[C---:B------:R-:W-:Y:S01]  /*0ac0*/  ISETP.GE.U32.AND P0, PT, R16.reuse, 0x10000, PT ;  /* 0x000100001000780c */ /* 0x040fe20003f06070 */
[----:B------:R0:W-:Y:S01]  /*0ad0*/  @P5 STG.E.U8 [R14.64], R29 ;  /* 0x0000001d0e005986 */ /* 0x0001e2000c10110a */
[----:B------:R-:W-:Y:S02]  /*0ae0*/  ISETP.LT.U32.AND P1, PT, R16, UR12, PT ;  /* 0x0000000c10007c0c */ /* 0x000fe4000bf21070 */
[C---:B------:R-:W-:Y:S01]  /*0af0*/  ISETP.GE.U32.AND.EX P0, PT, R17.reuse, RZ, PT, P0 ;  /* 0x000000ff1100720c */ /* 0x040fe20003f06100 */
[----:B------:R0:W-:Y:S01]  /*0b00*/  @P4 STG.E.U8 [R20.64], R25 ;  /* 0x0000001914004986 */ /* 0x0001e2000c10110a */
[----:B------:R-:W-:-:S13]  /*0b10*/  ISETP.LT.AND.EX P1, PT, R17, UR6, PT, P1 ;  /* 0x0000000611007c0c */ /* 0x000fda000bf21310 */
[----:B0-----:R-:W-:Y:S05]  /*0b20*/  @!P0 BRA P1, `(.L_x_785) ;  /* 0xfffff70000008947 */ /* 0x001fea000083ffff */
[----:B------:R-:W-:Y:S05]  /*0b30*/  EXIT ;  /* 0x000000000000794d */ /* 0x000fea0003800000 */
.L_x_772:
[----:B------:R-:W0:Y:S02]  /*0b40*/  S2R R0, SR_TID.X ;  /* 0x0000000000007919 */ /* 0x000e240000002100 */
[----:B0-----:R-:W-:-:S05]  /*0b50*/  IMAD.WIDE.U32 R2, R0, 0x4, RZ ;  /* 0x0000000400027825 */ /* 0x001fca00078e00ff */
[----:B------:R-:W-:-:S04]  /*0b60*/  ISETP.GE.U32.AND P0, PT, R2, UR12, PT ;  /* 0x0000000c02007c0c */ /* 0x000fc8000bf06070 */
[----:B------:R-:W-:-:S04]  /*0b70*/  ISETP.GE.AND.EX P0, PT, R3, UR6, PT, P0 ;  /* 0x0000000603007c0c */ /* 0x000fc8000bf06300 */
[----:B------:R-:W-:-:S13]  /*0b80*/  ISETP.GT.U32.OR P0, PT, R0, 0x3fff, P0 ;  /* 0x00003fff0000780c */ /* 0x000fda0000704470 */
[----:B------:R-:W-:Y:S05]  /*0b90*/  @P0 EXIT ;  /* 0x000000000000094d */ /* 0x000fea0003800000 */
[----:B------:R-:W-:Y:S02]  /*0ba0*/  IMAD.MOV.U32 R7, RZ, RZ, RZ ;  /* 0x000000ffff077224 */ /* 0x000fe400078e00ff */
.L_x_798:
[----:B------:R-:W-:-:S04]  /*0bb0*/  LEA R10, P0, R0, UR4, 0x6 ;  /* 0x00000004000a7c11 */ /* 0x000fc8000f8030ff */
[----:B------:R-:W-:-:S05]  /*0bc0*/  LEA.HI.X R11, R0, UR5, R7, 0x6, P0 ;  /* 0x00000005000b7c11 */ /* 0x000fca00080f3407 */
[----:B------:R-:W2:Y:S04]  /*0bd0*/  LDG.E.64 R12, [R10.64] ;  /* 0x0000000a0a0c7981 */ /* 0x000ea8000c1e1b00 */
[----:B------:R0:W5:Y:S04]  /*0be0*/  LDG.E.64 R8, [R10.64+0x10] ;  /* 0x0000100a0a087981 */ /* 0x000168000c1e1b00 */
[----:B------:R0:W5:Y:S04]  /*0bf0*/  LDG.E.64 R2, [R10.64+0x20] ;  /* 0x0000200a0a027981 */ /* 0x000168000c1e1b00 */
[----:B------:R0:W5:Y:S01]  /*0c00*/  LDG.E.64 R4, [R10.64+0x30] ;  /* 0x0000300a0a047981 */ /* 0x000162000c1e1b00 */
        /* <DEDUP_REMOVED lines=15> */
.L_x_787:
[----:B0-----:R-:W-:Y:S01]  /*0d00*/  IMAD.MOV.U32 R10, RZ, RZ, 0x7f ;  /* 0x0000007fff0a7424 */ /* 0x001fe200078e00ff */
[----:B------:R-:W-:-:S04]  /*0d10*/  ISETP.GT.U32.AND P0, PT, R14, 0x7f800000, PT ;  /* 0x7f8000000e00780c */ /* 0x000fc80003f04070 */
[----:B------:R-:W-:-:S04]  /*0d20*/  SEL R10, R10, 0x7c, P0 ;  /* 0x0000007c0a0a7807 */ /* 0x000fc80000000000 */
.L_x_788:
[----:B------:R-:W-:Y:S05]  /*0d30*/  BSYNC B0 ;  /* 0x0000000000007941 */ /* 0x000fea0003800000 */
.L_x_786:
        /* <DEDUP_REMOVED lines=18> */
.L_x_790:
[----:B------:R-:W-:Y:S01]  /*0e60*/  IMAD.MOV.U32 R8, RZ, RZ, 0x7f ;  /* 0x0000007fff087424 */ /* 0x000fe200078e00ff */
[----:B------:R-:W-:-:S04]  /*0e70*/  ISETP.GT.U32.AND P0, PT, R13, 0x7f800000, PT ;  /* 0x7f8000000d00780c */ /* 0x000fc80003f04070 */
[----:B------:R-:W-:-:S04]  /*0e80*/  SEL R8, R8, 0x7c, P0 ;  /* 0x0000007c08087807 */ /* 0x000fc80000000000 */
.L_x_791:
[----:B------:R-:W-:Y:S05]  /*0e90*/  BSYNC B0 ;  /* 0x0000000000007941 */ /* 0x000fea0003800000 */
.L_x_789:
        /* <DEDUP_REMOVED lines=18> */
.L_x_793:
[----:B------:R-:W-:Y:S01]  /*0fc0*/  IMAD.MOV.U32 R2, RZ, RZ, 0x7f ;  /* 0x0000007fff027424 */ /* 0x000fe200078e00ff */
[----:B------:R-:W-:-:S04]  /*0fd0*/  ISETP.GT.U32.AND P0, PT, R11, 0x7f800000, PT ;  /* 0x7f8000000b00780c */ /* 0x000fc80003f04070 */
[----:B------:R-:W-:-:S04]  /*0fe0*/  SEL R2, R2, 0x7c, P0 ;  /* 0x0000007c02027807 */ /* 0x000fc80000000000 */
.L_x_794:
[----:B------:R-:W-:Y:S05]  /*0ff0*/  BSYNC B0 ;  /* 0x0000000000007941 */ /* 0x000fea0003800000 */
.L_x_792:
        /* <DEDUP_REMOVED lines=18> */
.L_x_796:
[----:B------:R-:W-:Y:S01]  /*1120*/  IMAD.MOV.U32 R3, RZ, RZ, 0x7f ;  /* 0x0000007fff037424 */ /* 0x000fe200078e00ff */
[----:B------:R-:W-:-:S04]  /*1130*/  ISETP.GT.U32.AND P0, PT, R12, 0x7f800000, PT ;  /* 0x7f8000000c00780c */ /* 0x000fc80003f04070 */
[----:B------:R-:W-:-:S04]  /*1140*/  SEL R3, R3, 0x7c, P0 ;  /* 0x0000007c03037807 */ /* 0x000fc80000000000 */
.L_x_797:
[----:B------:R-:W-:Y:S05]  /*1150*/  BSYNC B0 ;  /* 0x0000000000007941 */ /* 0x000fea0003800000 */
.L_x_795:
[----:B------:R-:W-:Y:S02]  /*1160*/  LOP3.LUT R8, R8, 0x80000000, RZ, 0xc0, !PT ;  /* 0x8000000008087812 */ /* 0x000fe400078ec0ff */
[C---:B------:R-:W-:Y:S02]  /*1170*/  LEA R2, P0, R0.reuse, UR13, 0x2 ;  /* 0x0000000d00027c11 */ /* 0x040fe4000f8010ff */
[----:B------:R-:W-:Y:S02]  /*1180*/  SHF.R.U32.HI R8, RZ, 0x18, R8 ;  /* 0x00000018ff087819 */ /* 0x000fe40000011608 */
[----:B------:R-:W-:Y:S02]  /*1190*/  PRMT R6, R9, 0x7604, R6 ;  /* 0x0000760409067816 */ /* 0x000fe40000000006 */
        /* <DEDUP_REMOVED lines=15> */
.L_x_799:
        /* <DEDUP_REMOVED lines=15> */
.L_x_7785:


//--------------------- .text._ZN2at6native55_GLOBAL__N__de093ff9_22_ForeachBinaryOpList_cu_a911ec4325multi_tensor_apply_kernelINS1_18TensorListMetadataILi2EEENS1_11CopyFunctorIN3c1011Float8_e5m2EfLi2ELi1ELi1EEEJNS0_4CopyIS7_fEEEEEvT_T0_DpT1_ --------------------------
	.section	.text._ZN2at6native55_GLOBAL__N__de093ff9_22_ForeachBinaryOpList_cu_a911ec4325multi_tensor_apply_kernelINS1_18TensorListMetadataILi2EEENS1_11CopyFunctorIN3c1011Float8_e5m2EfLi2ELi1ELi1EEEJNS0_4CopyIS7_fEEEEEvT_T0_DpT1_,"ax",@progbits
	.sectioninfo	@"SHI_REGISTERS=30"
	.align	128
.text._ZN2at6native55_GLOBAL__N__de093ff9_22_ForeachBinaryOpList_cu_a911ec4325multi_tensor_apply_kernelINS1_18TensorListMetadataILi2EEENS1_11CopyFunctorIN3c1011Float8_e5m2EfLi2ELi1ELi1EEEJNS0_4CopyIS7_fEEEEEvT_T0_DpT1_:
        .type           _ZN2at6native55_GLOBAL__N__de093ff9_22_ForeachBinaryOpList_cu_a911ec4325multi_tensor_apply_kernelINS1_18TensorListMetadataILi2EEENS1_11CopyFunctorIN3c1011Float8_e5m2EfLi2ELi1ELi1EEEJNS0_4CopyIS7_fEEEEEvT_T0_DpT1_,@function
        .size           _ZN2at6native55_GLOBAL__N__de093ff9_22_ForeachBinaryOpList_cu_a911ec4325multi_tensor_apply_kernelINS1_18TensorListMetadataILi2EEENS1_11CopyFunctorIN3c1011Float8_e5m2EfLi2ELi1ELi1EEEJNS0_4CopyIS7_fEEEEEvT_T0_DpT1_,(.L_x_7786 - _ZN2at6native55_GLOBAL__N__de093ff9_22_ForeachBinaryOpList_cu_a911ec4325multi_tensor_apply_kernelINS1_18TensorListMetadataILi2EEENS1_11CopyFunctorIN3c1011Float8_e5m2EfLi2ELi1ELi1EEEJNS0_4CopyIS7_fEEEEEvT_T0_DpT1_)
        .other          _ZN2at6native55_GLOBAL__N__de093ff9_22_ForeachBinaryOpList_cu_a911ec4325multi_tensor_apply_kernelINS1_18TensorListMetadataILi2EEENS1_11CopyFunctorIN3c1011Float8_e5m2EfLi2ELi1ELi1EEEJNS0_4CopyIS7_fEEEEEvT_T0_DpT1_,@"STO_CUDA_ENTRY STV_DEFAULT"
_ZN2at6native55_GLOBAL__N__de093ff9_22_ForeachBinaryOpList_cu_a911ec4325multi_tensor_apply_kernelINS1_18TensorListMetadataILi2EEENS1_11CopyFunctorIN3c1011Float8_e5m2EfLi2ELi1ELi1EEEJNS0_4CopyIS7_fEEEEEvT_T0_DpT1_:
        /* <DEDUP_REMOVED lines=31> */
.L_x_813:
        /* <DEDUP_REMOVED lines=11> */
[----:B------:R-:W-:Y:S02]  /*02a0*/  ISETP.GE.U32.AND.EX P4, PT, R14, RZ, PT, P4 ;  /* 0x000000ff0e00720c */ /* 0x000fe40003f86140 */
        /* <DEDUP_REMOVED lines=37> */
.L_x_802:
[----:B0-----:R-:W-:Y:S01]  /*0500*/  IMAD.MOV.U32 R2, RZ, RZ, 0x7f ;  /* 0x0000007fff027424 */ /* 0x001fe200078e00ff */
[----:B------:R-:W-:-:S04]  /*0510*/  ISETP.GT.U32.AND P3, PT, R25, 0x7f800000, PT ;  /* 0x7f8000001900780c */ /* 0x000fc80003f64070 */
[----:B------:R-:W-:-:S04]  /*0520*/  SEL R2, R2, 0x7c, P3 ;  /* 0x0000007c02027807 */ /* 0x000fc80001800000 */
.L_x_803:
[----:B------:R-:W-:Y:S05]  /*0530*/  BSYNC B0 ;  /* 0x0000000000007941 */ /* 0x000fea0003800000 */
.L_x_801:
        /* <DEDUP_REMOVED lines=12> */
.L_x_805:
[----:B------:R-:W-:Y:S01]  /*0600*/  IMAD.MOV.U32 R3, RZ, RZ, 0x7f ;  /* 0x0000007fff037424 */ /* 0x000fe200078e00ff */
[----:B------:R-:W-:-:S04]  /*0610*/  ISETP.GT.U32.AND P3, PT, R4, 0x7f800000, PT ;  /* 0x7f8000000400780c */ /* 0x000fc80003f64070 */
[----:B------:R-:W-:-:S04]  /*0620*/  SEL R3, R3, 0x7c, P3 ;  /* 0x0000007c03037807 */ /* 0x000fc80001800000 */
.L_x_806:
[----:B------:R-:W-:Y:S05]  /*0630*/  BSYNC B0 ;  /* 0x0000000000007941 */ /* 0x000fea0003800000 */
.L_x_804:
        /* <DEDUP_REMOVED lines=12> */
.L_x_808:
[----:B------:R-:W-:Y:S01]  /*0700*/  IMAD.MOV.U32 R5, RZ, RZ, 0x7f ;  /* 0x0000007fff057424 */ /* 0x000fe200078e00ff */
[----:B------:R-:W-:-:S04]  /*0710*/  ISETP.GT.U32.AND P3, PT, R6, 0x7f800000, PT ;  /* 0x7f8000000600780c */ /* 0x000fc80003f64070 */
[----:B------:R-:W-:-:S04]  /*0720*/  SEL R5, R5, 0x7c, P3 ;  /* 0x0000007c05057807 */ /* 0x000fc80001800000 */
.L_x_809:
[----:B------:R-:W-:Y:S05]  /*0730*/  BSYNC B0 ;  /* 0x0000000000007941 */ /* 0x000fea0003800000 */
.L_x_807:
        /* <DEDUP_REMOVED lines=12> */
.L_x_811:
[----:B------:R-:W-:Y:S01]  /*0800*/  ISETP.GT.U32.AND P3, PT, R6, 0x7f800000, PT ;  /* 0x7f8000000600780c */ /* 0x000fe20003f64070 */
[----:B------:R-:W-:-:S05]  /*0810*/  IMAD.MOV.U32 R6, RZ, RZ, 0x7f ;  /* 0x0000007fff067424 */ /* 0x000fca00078e00ff */
[----:B------:R-:W-:Y:S02]  /*0820*/  SEL R6, R6, 0x7c, P3 ;  /* 0x0000007c06067807 */ /* 0x000fe40001800000 */
.L_x_812:
[----:B------:R-:W-:Y:S05]  /*0830*/  BSYNC B0 ;  /* 0x0000000000007941 */ /* 0x000fea0003800000 */
.L_x_810:
[----:B------:R-:W-:Y:S02]  /*0840*/  @P0 LOP3.LUT R4, R16, 0x80000000, RZ, 0xc0, !PT ;  /* 0x8000000010040812 */ /* 0x000fe400078ec0ff */
[----:B------:R-:W-:Y:S02]  /*0850*/  @P4 LOP3.LUT R7, R18, 0x80000000, RZ, 0xc0, !PT ;  /* 0x8000000012074812 */ /* 0x000fe400078ec0ff */
[----:B------:R-:W-:Y:S02]  /*0860*/  @P0 SHF.R.U32.HI R27, RZ, 0x18, R4 ;  /* 0x00000018ff1b0819 */ /* 0x000fe40000011604 */
[----:B------:R-:W-:Y:S02]  /*0870*/  @P2 LOP3.LUT R9, R20, 0x80000000, RZ, 0xc0, !PT ;  /* 0x8000000014092812 */ /* 0x000fe400078ec0ff */
[----:B------:R-:W-:Y:S02]  /*0880*/  @P4 SHF.R.U32.HI R4, RZ, 0x18, R7 ;  /* 0x00000018ff044819 */ /* 0x000fe40000011607 */
[----:B------:R-:W-:-:S02]  /*0890*/  @P0 LOP3.LUT R27, R2, R27, RZ, 0xfc, !PT ;  /* 0x0000001b021b0212 */ /* 0x000fc400078efcff */
[----:B------:R-:W-:Y:S02]  /*08a0*/  @P0 IADD3 R2, P3, R24, UR13, RZ ;  /* 0x0000000d18020c10 */ /* 0x000fe4000ff7e0ff */
[----:B------:R-:W-:Y:S02]  /*08b0*/  @P1 LOP3.LUT R7, R19, 0x80000000, RZ, 0xc0, !PT ;  /* 0x8000000013071812 */ /* 0x000fe400078ec0ff */
[----:B------:R-:W-:Y:S02]  /*08c0*/  @P2 SHF.R.U32.HI R9, RZ, 0x18, R9 ;  /* 0x00000018ff092819 */ /* 0x000fe40000011609 */
[----:B------:R-:W-:Y:S02]  /*08d0*/  @P4 LOP3.LUT R25, R3, R4, RZ, 0xfc, !PT ;  /* 0x0000000403194212 */ /* 0x000fe400078efcff */
[----:B------:R-:W-:Y:S02]  /*08e0*/  @P4 IADD3 R4, P5, R23, UR13, RZ ;  /* 0x0000000d17044c10 */ /* 0x000fe4000ffbe0ff */
[----:B------:R-:W-:-:S02]  /*08f0*/  @P0 IADD3.X R3, R21, UR8, RZ, P3, !PT ;  /* 0x0000000815030c10 */ /* 0x000fc40009ffe4ff */
[----:B------:R-:W-:Y:S02]  /*0900*/  @P1 SHF.R.U32.HI R8, RZ, 0x18, R7 ;  /* 0x00000018ff081819 */ /* 0x000fe40000011607 */
[----:B------:R-:W-:Y:S01]  /*0910*/  @P2 LOP3.LUT R23, R6, R9, RZ, 0xfc, !PT ;  /* 0x0000000906172212 */ /* 0x000fe200078efcff */
[----:B------:R0:W-:Y:S01]  /*0920*/  @P0 STG.E.U8 [R2.64], R27 ;  /* 0x0000001b02000986 */ /* 0x0001e2000c10110a */
[----:B------:R-:W-:Y:S02]  /*0930*/  @P1 IADD3 R6, P3, R22, UR13, RZ ;  /* 0x0000000d16061c10 */ /* 0x000fe4000ff7e0ff */
[----:B------:R-:W-:Y:S02]  /*0940*/  @P1 LOP3.LUT R21, R5, R8, RZ, 0xfc, !PT ;  /* 0x0000000805151212 */ /* 0x000fe400078efcff */
[----:B------:R-:W-:Y:S02]  /*0950*/  @P2 IADD3 R8, P0, R12, UR13, RZ ;  /* 0x0000000d0c082c10 */ /* 0x000fe4000ff1e0ff */
[----:B------:R-:W-:Y:S01]  /*0960*/  @P1 IADD3.X R7, R15, UR8, RZ, P3, !PT ;  /* 0x000000080f071c10 */ /* 0x000fe20009ffe4ff */
[----:B------:R-:W-:Y:S01]  /*0970*/  IMAD.MOV.U32 R15, RZ, RZ, c[0x0][0x0] ;  /* 0x00000000ff0f7624 */ /* 0x000fe200078e00ff */
[----:B------:R-:W-:-:S02]  /*0980*/  @P4 IADD3.X R5, R14, UR8, RZ, P5, !PT ;  /* 0x000000080e054c10 */ /* 0x000fc4000affe4ff */
[----:B------:R-:W-:Y:S01]  /*0990*/  @P2 IADD3.X R9, R17, UR8, RZ, P0, !PT ;  /* 0x0000000811092c10 */ /* 0x000fe200087fe4ff */
        /* <DEDUP_REMOVED lines=10> */
.L_x_800:
[----:B------:R-:W0:Y:S02]  /*0a40*/  S2R R0, SR_TID.X ;  /* 0x0000000000007919 */ /* 0x000e240000002100 */
[----:B0-----:R-:W-:-:S05]  /*0a50*/  IMAD.WIDE.U32 R2, R0, 0x4, RZ ;  /* 0x0000000400027825 */ /* 0x001fca00078e00ff */
[----:B------:R-:W-:-:S04]  /*0a60*/  ISETP.GE.U32.AND P0, PT, R2, UR12, PT ;  /* 0x0000000c02007c0c */ /* 0x000fc8000bf06070 */
[----:B------:R-:W-:-:S04]  /*0a70*/  ISETP.GE.AND.EX P0, PT, R3, UR6, PT, P0 ;  /* 0x0000000603007c0c */ /* 0x000fc8000bf06300 */
[----:B------:R-:W-:-:S13]  /*0a80*/  ISETP.GT.U32.OR P0, PT, R0, 0x3fff, P0 ;  /* 0x00003fff0000780c */ /* 0x000fda0000704470 */
[----:B------:R-:W-:Y:S05]  /*0a90*/  @P0 EXIT ;  /* 0x000000000000094d */ /* 0x000fea0003800000 */
[----:B------:R-:W-:Y:S02]  /*0aa0*/  IMAD.MOV.U32 R3, RZ, RZ, RZ ;  /* 0x000000ffff037224 */ /* 0x000fe400078e00ff */
.L_x_826:
[----:B------:R-:W-:-:S04]  /*0ab0*/  LEA R4, P0, R0, UR4, 0x4 ;  /* 0x0000000400047c11 */ /* 0x000fc8000f8020ff */
[----:B------:R-:W-:-:S06]  /*0ac0*/  LEA.HI.X R5, R0, UR5, R3, 0x4, P0 ;  /* 0x0000000500057c11 */ /* 0x000fcc00080f2403 */
[----:B------:R-:W2:Y:S01]  /*0ad0*/  LDG.E.128 R4, [R4.64] ;  /* 0x0000000a04047981 */ /* 0x000ea2000c1e1d00 */
[----:B------:R-:W-:Y:S01]  /*0ae0*/  BSSY B0, `(.L_x_814) ;  /* 0x000000f000007945 */ /* 0x000fe20003800000 */
[----:B--2---:R-:W-:-:S04]  /*0af0*/  LOP3.LUT R8, R4, 0x7fffffff, RZ, 0xc0, !PT ;  /* 0x7fffffff04087812 */ /* 0x004fc800078ec0ff */
        /* <DEDUP_REMOVED lines=10> */
.L_x_815:
[----:B------:R-:W-:Y:S01]  /*0ba0*/  IMAD.MOV.U32 R2, RZ, RZ, 0x7f ;  /* 0x0000007fff027424 */ /* 0x000fe200078e00ff */
[----:B------:R-:W-:-:S04]  /*0bb0*/  ISETP.GT.U32.AND P0, PT, R8, 0x7f800000, PT ;  /* 0x7f8000000800780c */ /* 0x000fc80003f04070 */
[----:B------:R-:W-:-:S04]  /*0bc0*/  SEL R2, R2, 0x7c, P0 ;  /* 0x0000007c02027807 */ /* 0x000fc80000000000 */
.L_x_816:
[----:B------:R-:W-:Y:S05]  /*0bd0*/  BSYNC B0 ;  /* 0x0000000000007941 */ /* 0x000fea0003800000 */
.L_x_814:
        /* <DEDUP_REMOVED lines=15> */
.L_x_818:
[----:B------:R-:W-:Y:S01]  /*0cd0*/  IMAD.MOV.U32 R4, RZ, RZ, 0x7f ;  /* 0x0000007fff047424 */ /* 0x000fe200078e00ff */
[----:B------:R-:W-:-:S04]  /*0ce0*/  ISETP.GT.U32.AND P0, PT, R8, 0x7f800000, PT ;  /* 0x7f8000000800780c */ /* 0x000fc80003f04070 */
[----:B------:R-:W-:-:S04]  /*0cf0*/  SEL R4, R4, 0x7c, P0 ;  /* 0x0000007c04047807 */ /* 0x000fc80000000000 */
.L_x_819:
[----:B------:R-:W-:Y:S05]  /*0d00*/  BSYNC B0 ;  /* 0x0000000000007941 */ /* 0x000fea0003800000 */
.L_x_817:
        /* <DEDUP_REMOVED lines=15> */
.L_x_821:
[----:B------:R-:W-:Y:S01]  /*0e00*/  IMAD.MOV.U32 R4, RZ, RZ, 0x7f ;  /* 0x0000007fff047424 */ /* 0x000fe200078e00ff */
[----:B------:R-:W-:-:S04]  /*0e10*/  ISETP.GT.U32.AND P0, PT, R8, 0x7f800000, PT ;  /* 0x7f8000000800780c */ /* 0x000fc80003f04070 */
[----:B------:R-:W-:-:S04]  /*0e20*/  SEL R4, R4, 0x7c, P0 ;  /* 0x0000007c04047807 */ /* 0x000fc80000000000 */
.L_x_822:
[----:B------:R-:W-:Y:S05]  /*0e30*/  BSYNC B0 ;  /* 0x0000000000007941 */ /* 0x000fea0003800000 */
.L_x_820:
        /* <DEDUP_REMOVED lines=15> */
.L_x_824:
[----:B------:R-:W-:Y:S01]  /*0f30*/  IMAD.MOV.U32 R5, RZ, RZ, 0x7f ;  /* 0x0000007fff057424 */ /* 0x000fe200078e00ff */
[----:B------:R-:W-:-:S04]  /*0f40*/  ISETP.GT.U32.AND P0, PT, R8, 0x7f800000, PT ;  /* 0x7f8000000800780c */ /* 0x000fc80003f04070 */
[----:B------:R-:W-:-:S04]  /*0f50*/  SEL R5, R5, 0x7c, P0 ;  /* 0x0000007c05057807 */ /* 0x000fc80000000000 */
.L_x_825:
[----:B------:R-:W-:Y:S05]  /*0f60*/  BSYNC B0 ;  /* 0x0000000000007941 */ /* 0x000fea0003800000 */
.L_x_823:
        /* <DEDUP_REMOVED lines=19> */
.L_x_827:
        /* <DEDUP_REMOVED lines=14> */
.L_x_7786:


//--------------------- .text._ZN2at6native55_GLOBAL__N__de093ff9_22_ForeachBinaryOpList_cu_a911ec4325multi_tensor_apply_kernelINS1_18TensorListMetadataILi2EEENS1_11CopyFunctorIN3c1011Float8_e5m2EdLi2ELi1ELi1EEEJNS0_4CopyIS7_dEEEEEvT_T0_DpT1_ --------------------------
	.section	.text._ZN2at6native55_GLOBAL__N__de093ff9_22_ForeachBinaryOpList_cu_a911ec4325multi_tensor_apply_kernelINS1_18TensorListMetadataILi2EEENS1_11CopyFunctorIN3c1011Float8_e5m2EdLi2ELi1ELi1EEEJNS0_4CopyIS7_dEEEEEvT_T0_DpT1_,"ax",@progbits
	.sectioninfo	@"SHI_REGISTERS=32"
	.align	128
.text._ZN2at6native55_GLOBAL__N__de093ff9_22_ForeachBinaryOpList_cu_a911ec4325multi_tensor_apply_kernelINS1_18TensorListMetadataILi2EEENS1_11CopyFunctorIN3c1011Float8_e5m2EdLi2ELi1ELi1EEEJNS0_4CopyIS7_dEEEEEvT_T0_DpT1_:
        .type           _ZN2at6native55_GLOBAL__N__de093ff9_22_ForeachBinaryOpList_cu_a911ec4325multi_tensor_apply_kernelINS1_18TensorListMetadataILi2EEENS1_11CopyFunctorIN3c1011Float8_e5m2EdLi2ELi1ELi1EEEJNS0_4CopyIS7_dEEEEEvT_T0_DpT1_,@function
        .size           _ZN2at6native55_GLOBAL__N__de093ff9_22_ForeachBinaryOpList_cu_a911ec4325multi_tensor_apply_kernelINS1_18TensorListMetadataILi2EEENS1_11CopyFunctorIN3c1011Float8_e5m2EdLi2ELi1ELi1EEEJNS0_4CopyIS7_dEEEEEvT_T0_DpT1_,(.L_x_7787 - _ZN2at6native55_GLOBAL__N__de093ff9_22_ForeachBinaryOpList_cu_a911ec4325multi_tensor_apply_kernelINS1_18TensorListMetadataILi2EEENS1_11CopyFunctorIN3c1011Float8_e5m2EdLi2ELi1ELi1EEEJNS0_4CopyIS7_dEEEEEvT_T0_DpT1_)
        .other          _ZN2at6native55_GLOBAL__N__de093ff9_22_ForeachBinaryOpList_cu_a911ec4325multi_tensor_apply_kernelINS1_18TensorListMetadataILi2EEENS1_11CopyFunctorIN3c1011Float8_e5m2EdLi2ELi1ELi1EEEJNS0_4CopyIS7_dEEEEEvT_T0_DpT1_,@"STO_CUDA_ENTRY STV_DEFAULT"
_ZN2at6native55_GLOBAL__N__de093ff9_22_ForeachBinaryOpList_cu_a911ec4325multi_tensor_apply_kernelINS1_18TensorListMetadataILi2EEENS1_11CopyFunctorIN3c1011Float8_e5m2EdLi2ELi1ELi1EEEJNS0_4CopyIS7_dEEEEEvT_T0_DpT1_:
        /* <DEDUP_REMOVED lines=31> */
.L_x_841:
        /* <DEDUP_REMOVED lines=52> */
.L_x_830:
[----:B0-----:R-:W-:Y:S01]  /*0530*/  IMAD.MOV.U32 R12, RZ, RZ, 0x7f ;  /* 0x0000007fff0c7424 */ /* 0x001fe200078e00ff */
[----:B------:R-:W-:-:S04]  /*0540*/  ISETP.GT.U32.AND P2, PT, R27, 0x7f800000, PT ;  /* 0x7f8000001b00780c */ /* 0x000fc80003f44070 */
[----:B------:R-:W-:-:S04]  /*0550*/  SEL R12, R12, 0x7c, P2 ;  /* 0x0000007c0c0c7807 */ /* 0x000fc80001000000 */
.L_x_831:
[----:B------:R-:W-:Y:S05]  /*0560*/  BSYNC B0 ;  /* 0x0000000000007941 */ /* 0x000fea0003800000 */
.L_x_829:
        /* <DEDUP_REMOVED lines=18> */
.L_x_833:
[----:B------:R-:W-:Y:S01]  /*0690*/  IMAD.MOV.U32 R27, RZ, RZ, 0x7f ;  /* 0x0000007fff1b7424 */ /* 0x000fe200078e00ff */
[----:B------:R-:W-:-:S04]  /*06a0*/  ISETP.GT.U32.AND P2, PT, R11, 0x7f800000, PT ;  /* 0x7f8000000b00780c */ /* 0x000fc80003f44070 */
[----:B------:R-:W-:-:S04]  /*06b0*/  SEL R27, R27, 0x7c, P2 ;  /* 0x0000007c1b1b7807 */ /* 0x000fc80001000000 */
.L_x_834:
[----:B------:R-:W-:Y:S05]  /*06c0*/  BSYNC B0 ;  /* 0x0000000000007941 */ /* 0x000fea0003800000 */
.L_x_832:
        /* <DEDUP_REMOVED lines=18> */
.L_x_836:
[----:B------:R-:W-:Y:S01]  /*07f0*/  IMAD.MOV.U32 R29, RZ, RZ, 0x7f ;  /* 0x0000007fff1d7424 */ /* 0x000fe200078e00ff */
[----:B------:R-:W-:-:S04]  /*0800*/  ISETP.GT.U32.AND P2, PT, R12, 0x7f800000, PT ;  /* 0x7f8000000c00780c */ /* 0x000fc80003f44070 */
[----:B------:R-:W-:-:S04]  /*0810*/  SEL R29, R29, 0x7c, P2 ;  /* 0x0000007c1d1d7807 */ /* 0x000fc80001000000 */
.L_x_837:
[----:B------:R-:W-:Y:S05]  /*0820*/  BSYNC B0 ;  /* 0x0000000000007941 */ /* 0x000fea0003800000 */
.L_x_835:
        /* <DEDUP_REMOVED lines=18> */
.L_x_839:
[----:B------:R-:W-:Y:S01]  /*0950*/  IMAD.MOV.U32 R13, RZ, RZ, 0x7f ;  /* 0x0000007fff0d7424 */ /* 0x000fe200078e00ff */
[----:B------:R-:W-:-:S04]  /*0960*/  ISETP.GT.U32.AND P2, PT, R12, 0x7f800000, PT ;  /* 0x7f8000000c00780c */ /* 0x000fc80003f44070 */
[----:B------:R-:W-:-:S04]  /*0970*/  SEL R13, R13, 0x7c, P2 ;  /* 0x0000007c0d0d7807 */ /* 0x000fc80001000000 */
.L_x_840:
[----:B------:R-:W-:Y:S05]  /*0980*/  BSYNC B0 ;  /* 0x0000000000007941 */ /* 0x000fea0003800000 */
.L_x_838:
        /* <DEDUP_REMOVED lines=23> */
.L_x_828:
[----:B------:R-:W0:Y:S02]  /*0b00*/  S2R R0, SR_TID.X ;  /* 0x0000000000007919 */ /* 0x000e240000002100 */
[----:B0-----:R-:W-:-:S05]  /*0b10*/  IMAD.WIDE.U32 R2, R0, 0x4, RZ ;  /* 0x0000000400027825 */ /* 0x001fca00078e00ff */
[----:B------:R-:W-:-:S04]  /*0b20*/  ISETP.GE.U32.AND P0, PT, R2, UR12, PT ;  /* 0x0000000c02007c0c */ /* 0x000fc8000bf06070 */
[----:B------:R-:W-:-:S04]  /*0b30*/  ISETP.GE.AND.EX P0, PT, R3, UR6, PT, P0 ;  /* 0x0000000603007c0c */ /* 0x000fc8000bf06300 */
[----:B------:R-:W-:-:S13]  /*0b40*/  ISETP.GT.U32.OR P0, PT, R0, 0x3fff, P0 ;  /* 0x00003fff0000780c */ /* 0x000fda0000704470 */
[----:B------:R-:W-:Y:S05]  /*0b50*/  @P0 EXIT ;  /* 0x000000000000094d */ /* 0x000fea0003800000 */
[----:B------:R-:W-:Y:S02]  /*0b60*/  IMAD.MOV.U32 R3, RZ, RZ, RZ ;  /* 0x000000ffff037224 */ /* 0x000fe400078e00ff */
.L_x_854:
[----:B------:R-:W-:-:S04]  /*0b70*/  LEA R12, P0, R0, UR4, 0x5 ;  /* 0x00000004000c7c11 */ /* 0x000fc8000f8028ff */
[----:B------:R-:W-:-:S05]  /*0b80*/  LEA.HI.X R13, R0, UR5, R3, 0x5, P0 ;  /* 0x00000005000d7c11 */ /* 0x000fca00080f2c03 */
[----:B------:R-:W2:Y:S04]  /*0b90*/  LDG.E.128 R8, [R12.64] ;  /* 0x0000000a0c087981 */ /* 0x000ea8000c1e1d00 */
[----:B------:R0:W5:Y:S01]  /*0ba0*/  LDG.E.128 R4, [R12.64+0x10] ;  /* 0x0000100a0c047981 */ /* 0x000162000c1e1d00 */
        /* <DEDUP_REMOVED lines=15> */
.L_x_843:
[----:B0-----:R-:W-:Y:S01]  /*0ca0*/  IMAD.MOV.U32 R8, RZ, RZ, 0x7f ;  /* 0x0000007fff087424 */ /* 0x001fe200078e00ff */
[----:B------:R-:W-:-:S04]  /*0cb0*/  ISETP.GT.U32.AND P0, PT, R14, 0x7f800000, PT ;  /* 0x7f8000000e00780c */ /* 0x000fc80003f04070 */
[----:B------:R-:W-:-:S04]  /*0cc0*/  SEL R8, R8, 0x7c, P0 ;  /* 0x0000007c08087807 */ /* 0x000fc80000000000 */
.L_x_844:
[----:B------:R-:W-:Y:S05]  /*0cd0*/  BSYNC B0 ;  /* 0x0000000000007941 */ /* 0x000fea0003800000 */
.L_x_842:
        /* <DEDUP_REMOVED lines=18> */
.L_x_846:
[----:B------:R-:W-:Y:S01]  /*0e00*/  IMAD.MOV.U32 R8, RZ, RZ, 0x7f ;  /* 0x0000007fff087424 */ /* 0x000fe200078e00ff */
[----:B------:R-:W-:-:S04]  /*0e10*/  ISETP.GT.U32.AND P0, PT, R13, 0x7f800000, PT ;  /* 0x7f8000000d00780c */ /* 0x000fc80003f04070 */
[----:B------:R-:W-:-:S04]  /*0e20*/  SEL R8, R8, 0x7c, P0 ;  /* 0x0000007c08087807 */ /* 0x000fc80000000000 */
.L_x_847:
[----:B------:R-:W-:Y:S05]  /*0e30*/  BSYNC B0 ;  /* 0x0000000000007941 */ /* 0x000fea0003800000 */
.L_x_845:
        /* <DEDUP_REMOVED lines=18> */
.L_x_849:
[----:B------:R-:W-:Y:S01]  /*0f60*/  IMAD.MOV.U32 R4, RZ, RZ, 0x7f ;  /* 0x0000007fff047424 */ /* 0x000fe200078e00ff */
[----:B------:R-:W-:-:S04]  /*0f70*/  ISETP.GT.U32.AND P0, PT, R11, 0x7f800000, PT ;  /* 0x7f8000000b00780c */ /* 0x000fc80003f04070 */
[----:B------:R-:W-:-:S04]  /*0f80*/  SEL R4, R4, 0x7c, P0 ;  /* 0x0000007c04047807 */ /* 0x000fc80000000000 */
.L_x_850:
[----:B------:R-:W-:Y:S05]  /*0f90*/  BSYNC B0 ;  /* 0x0000000000007941 */ /* 0x000fea0003800000 */
.L_x_848:
        /* <DEDUP_REMOVED lines=18> */
.L_x_852:
[----:B------:R-:W-:Y:S01]  /*10c0*/  IMAD.MOV.U32 R5, RZ, RZ, 0x7f ;  /* 0x0000007fff057424 */ /* 0x000fe200078e00ff */
[----:B------:R-:W-:-:S04]  /*10d0*/  ISETP.GT.U32.AND P0, PT, R12, 0x7f800000, PT ;  /* 0x7f8000000c00780c */ /* 0x000fc80003f04070 */
[----:B------:R-:W-:-:S04]  /*10e0*/  SEL R5, R5, 0x7c, P0 ;  /* 0x0000007c05057807 */ /* 0x000fc80000000000 */
.L_x_853:
[----:B------:R-:W-:Y:S05]  /*10f0*/  BSYNC B0 ;  /* 0x0000000000007941 */ /* 0x000fea0003800000 */
.L_x_851:
        /* <DEDUP_REMOVED lines=19> */
.L_x_855:
        /* <DEDUP_REMOVED lines=13> */
.L_x_7787:


//--------------------- .text._ZN2at6native55_GLOBAL__N__de093ff9_22_ForeachBinaryOpList_cu_a911ec4325multi_tensor_apply_kernelINS1_18TensorListMetadataILi2EEENS1_11CopyFunctorIN3c1011Float8_e5m2EiLi2ELi1ELi1EEEJNS0_4CopyIS7_iEEEEEvT_T0_DpT1_ --------------------------
	.section	.text._ZN2at6native55_GLOBAL__N__de093ff9_22_ForeachBinaryOpList_cu_a911ec4325multi_tensor_apply_kernelINS1_18TensorListMetadataILi2EEENS1_11CopyFunctorIN3c1011Float8_e5m2EiLi2ELi1ELi1EEEJNS0_4CopyIS7_iEEEEEvT_T0_DpT1_,"ax",@progbits
	.sectioninfo	@"SHI_REGISTERS=30"
	.align	128
.text._ZN2at6native55_GLOBAL__N__de093ff9_22_ForeachBinaryOpList_cu_a911ec4325multi_tensor_apply_kernelINS1_18TensorListMetadataILi2EEENS1_11CopyFunctorIN3c1011Float8_e5m2EiLi2ELi1ELi1EEEJNS0_4CopyIS7_iEEEEEvT_T0_DpT1_:
        .type           _ZN2at6native55_GLOBAL__N__de093ff9_22_ForeachBinaryOpList_cu_a911ec4325multi_tensor_apply_kernelINS1_18TensorListMetadataILi2EEENS1_11CopyFunctorIN3c1011Float8_e5m2EiLi2ELi1ELi1EEEJNS0_4CopyIS7_iEEEEEvT_T0_DpT1_,@function
        .size           _ZN2at6native55_GLOBAL__N__de093ff9_22_ForeachBinaryOpList_cu_a911ec4325multi_tensor_apply_kernelINS1_18TensorListMetadataILi2EEENS1_11CopyFunctorIN3c1011Float8_e5m2EiLi2ELi1ELi1EEEJNS0_4CopyIS7_iEEEEEvT_T0_DpT1_,(.L_x_7788 - _ZN2at6native55_GLOBAL__N__de093ff9_22_ForeachBinaryOpList_cu_a911ec4325multi_tensor_apply_kernelINS1_18TensorListMetadataILi2EEENS1_11CopyFunctorIN3c1011Float8_e5m2EiLi2ELi1ELi1EEEJNS0_4CopyIS7_iEEEEEvT_T0_DpT1_)
        .other          _ZN2at6native55_GLOBAL__N__de093ff9_22_ForeachBinaryOpList_cu_a911ec4325multi_tensor_apply_kernelINS1_18TensorListMetadataILi2EEENS1_11CopyFunctorIN3c1011Float8_e5m2EiLi2ELi1ELi1EEEJNS0_4CopyIS7_iEEEEEvT_T0_DpT1_,@"STO_CUDA_ENTRY STV_DEFAULT"
_ZN2at6native55_GLOBAL__N__de093ff9_22_ForeachBinaryOpList_cu_a911ec4325multi_tensor_apply_kernelINS1_18TensorListMetadataILi2EEENS1_11CopyFunctorIN3c1011Float8_e5m2EiLi2ELi1ELi1EEEJNS0_4CopyIS7_iEEEEEvT_T0_DpT1_:
        /* <DEDUP_REMOVED lines=30> */
.L_x_869:
[----:B0-----:R-:W-:Y:S01]  /*01e0*/  IADD3 R22, P1, R19, R16, RZ ;  /* 0x0000001013167210 */ /* 0x001fe20007f3e0ff */
[----:B------:R-:W-:-:S03]  /*01f0*/  IMAD.MOV.U32 R15, RZ, RZ, c[0x0][0x0] ;  /* 0x00000000ff0f7624 */ /* 0x000fc600078e00ff */
[C---:B------:R-:W-:Y:S01]  /*0200*/  ISETP.GE.U32.AND P0, PT, R22.reuse, 0x10000, PT ;  /* 0x000100001600780c */ /* 0x040fe20003f06070 */
[----:B------:R-:W-:Y:S01]  /*0210*/  IMAD.X R8, RZ, RZ, R17, P1 ;  /* 0x000000ffff087224 */ /* 0x000fe200008e0611 */
[----:B------:R-:W-:Y:S01]  /*0220*/  ISETP.LT.U32.AND P1, PT, R22, UR12, PT ;  /* 0x0000000c16007c0c */ /* 0x000fe2000bf21070 */
[C---:B------:R-:W-:Y:S01]  /*0230*/  IMAD R5, R15.reuse, 0x3, RZ ;  /* 0x000000030f057824 */ /* 0x040fe200078e02ff */
[----:B------:R-:W-:Y:S02]  /*0240*/  LEA R21, P2, R15, R22, 0x1 ;  /* 0x000000160f157211 */ /* 0x000fe400078408ff */
[----:B------:R-:W-:-:S04]  /*0250*/  ISETP.GE.U32.AND.EX P0, PT, R8, RZ, PT, P0 ;  /* 0x000000ff0800720c */ /* 0x000fc80003f06100 */
[----:B------:R-:W-:-:S13]  /*0260*/  ISETP.LT.AND.EX P0, PT, R8, UR6, !P0, P1 ;  /* 0x0000000608007c0c */ /* 0x000fda000c701310 */
[----:B------:R-:W-:-:S04]  /*0270*/  @P0 LEA R2, P1, R22, UR4, 0x2 ;  /* 0x0000000416020c11 */ /* 0x000fc8000f8210ff */
[C---:B------:R-:W-:Y:S02]  /*0280*/  @P0 LEA.HI.X R3, R22.reuse, UR5, R8, 0x2, P1 ;  /* 0x0000000516030c11 */ /* 0x040fe400088f1408 */
[----:B------:R-:W-:-:S03]  /*0290*/  IADD3 R20, P1, R22, c[0x0][0x0], RZ ;  /* 0x0000000016147a10 */ /* 0x000fc60007f3e0ff */
[----:B------:R0:W2:Y:S01]  /*02a0*/  @P0 LDG.E R14, [R2.64] ;  /* 0x0000000a020e0981 */ /* 0x0000a2000c1e1900 */
[----:B------:R-:W-:Y:S01]  /*02b0*/  IADD3 R18, P6, R5, R22, RZ ;  /* 0x0000001605127210 */ /* 0x000fe20007fde0ff */
[--C-:B------:R-:W-:Y:S01]  /*02c0*/  IMAD.X R13, RZ, RZ, R8.reuse, P1 ;  /* 0x000000ffff0d7224 */ /* 0x100fe200008e0608 */
[C---:B------:R-:W-:Y:S01]  /*02d0*/  ISETP.GE.U32.AND P5, PT, R20.reuse, 0x10000, PT ;  /* 0x000100001400780c */ /* 0x040fe20003fa6070 */
[--C-:B------:R-:W-:Y:S01]  /*02e0*/  IMAD.X R12, RZ, RZ, R8.reuse, P2 ;  /* 0x000000ffff0c7224 */ /* 0x100fe200010e0608 */
[----:B------:R-:W-:Y:S01]  /*02f0*/  ISETP.LT.U32.AND P4, PT, R20, UR12, PT ;  /* 0x0000000c14007c0c */ /* 0x000fe2000bf81070 */
[----:B------:R-:W-:Y:S01]  /*0300*/  IMAD.X R9, RZ, RZ, R8, P6 ;  /* 0x000000ffff097224 */ /* 0x000fe200030e0608 */
[----:B------:R-:W-:Y:S02]  /*0310*/  ISETP.GE.U32.AND.EX P5, PT, R13, RZ, PT, P5 ;  /* 0x000000ff0d00720c */ /* 0x000fe40003fa6150 */
[----:B------:R-:W-:Y:S02]  /*0320*/  ISETP.GE.U32.AND P3, PT, R21, 0x10000, PT ;  /* 0x000100001500780c */ /* 0x000fe40003f66070 */
[----:B------:R-:W-:-:S02]  /*0330*/  ISETP.GE.U32.AND P2, PT, R18, 0x10000, PT ;  /* 0x000100001200780c */ /* 0x000fc40003f46070 */
[----:B------:R-:W-:Y:S02]  /*0340*/  ISETP.LT.AND.EX P4, PT, R13, UR6, !P5, P4 ;  /* 0x000000060d007c0c */ /* 0x000fe4000ef81340 */
[----:B------:R-:W-:Y:S02]  /*0350*/  ISETP.LT.U32.AND P1, PT, R21, UR12, PT ;  /* 0x0000000c15007c0c */ /* 0x000fe4000bf21070 */
[----:B------:R-:W-:Y:S02]  /*0360*/  ISETP.GE.U32.AND.EX P3, PT, R12, RZ, PT, P3 ;  /* 0x000000ff0c00720c */ /* 0x000fe40003f66130 */
[----:B------:R-:W-:Y:S02]  /*0370*/  ISETP.LT.U32.AND P5, PT, R18, UR12, PT ;  /* 0x0000000c12007c0c */ /* 0x000fe4000bfa1070 */
[----:B------:R-:W-:Y:S02]  /*0380*/  ISETP.GE.U32.AND.EX P2, PT, R9, RZ, PT, P2 ;  /* 0x000000ff0900720c */ /* 0x000fe40003f46120 */
[----:B------:R-:W-:-:S02]  /*0390*/  ISETP.LT.AND.EX P1, PT, R12, UR6, !P3, P1 ;  /* 0x000000060c007c0c */ /* 0x000fc4000df21310 */
[----:B------:R-:W-:Y:S02]  /*03a0*/  ISETP.LT.AND.EX P5, PT, R9, UR6, !P2, P5 ;  /* 0x0000000609007c0c */ /* 0x000fe4000d7a1350 */
[----:B0-----:R-:W-:-:S04]  /*03b0*/  @P4 LEA R2, P2, R20, UR4, 0x2 ;  /* 0x0000000414024c11 */ /* 0x001fc8000f8410ff */
[----:B------:R-:W-:-:S05]  /*03c0*/  @P4 LEA.HI.X R3, R20, UR5, R13, 0x2, P2 ;  /* 0x0000000514034c11 */ /* 0x000fca00090f140d */
[C---:B------:R-:W-:Y:S01]  /*03d0*/  @P1 LEA R4, P3, R21.reuse, UR4, 0x2 ;  /* 0x0000000415041c11 */ /* 0x040fe2000f8610ff */
[----:B------:R0:W5:Y:S01]  /*03e0*/  @P4 LDG.E R11, [R2.64] ;  /* 0x0000000a020b4981 */ /* 0x000162000c1e1900 */
[C---:B------:R-:W-:Y:S02]  /*03f0*/  @P5 LEA R6, P2, R18.reuse, UR4, 0x2 ;  /* 0x0000000412065c11 */ /* 0x040fe4000f8410ff */
[----:B------:R-:W-:Y:S02]  /*0400*/  @P1 LEA.HI.X R5, R21, UR5, R12, 0x2, P3 ;  /* 0x0000000515051c11 */ /* 0x000fe400098f140c */
[----:B------:R-:W-:-:S03]  /*0410*/  @P5 LEA.HI.X R7, R18, UR5, R9, 0x2, P2 ;  /* 0x0000000512075c11 */ /* 0x000fc600090f1409 */
[----:B------:R0:W5:Y:S04]  /*0420*/  @P1 LDG.E R10, [R4.64] ;  /* 0x0000000a040a1981 */ /* 0x000168000c1e1900 */
[----:B------:R0:W5:Y:S01]  /*0430*/  @P5 LDG.E R0, [R6.64] ;  /* 0x0000000a06005981 */ /* 0x000162000c1e1900 */
[----:B------:R-:W-:Y:S01]  /*0440*/  BSSY B0, `(.L_x_857) ;  /* 0x0000010000007945 */ /* 0x000fe20003800000 */
[----:B--2---:R-:W1:Y:S02]  /*0450*/  I2F R25, R14 ;  /* 0x0000000e00197306 */ /* 0x004e640000201400 */
        /* <DEDUP_REMOVED lines=11> */
.L_x_858:
[----:B0-----:R-:W-:Y:S01]  /*0510*/  IMAD.MOV.U32 R23, RZ, RZ, 0x7f ;  /* 0x0000007fff177424 */ /* 0x001fe200078e00ff */
[----:B------:R-:W-:-:S04]  /*0520*/  ISETP.GT.U32.AND P2, PT, R24, 0x7f800000, PT ;  /* 0x7f8000001800780c */ /* 0x000fc80003f44070 */
[----:B------:R-:W-:-:S04]  /*0530*/  SEL R23, R23, 0x7c, P2 ;  /* 0x0000007c17177807 */ /* 0x000fc80001000000 */
.L_x_859:
[----:B------:R-:W-:Y:S05]  /*0540*/  BSYNC B0 ;  /* 0x0000000000007941 */ /* 0x000fea0003800000 */
.L_x_857:
[----:B-----5:R-:W0:Y:S01]  /*0550*/  I2F R3, R11 ;  /* 0x0000000b00037306 */ /* 0x020e220000201400 */
        /* <DEDUP_REMOVED lines=15> */
.L_x_861:
[----:B------:R-:W-:Y:S01]  /*0650*/  IMAD.MOV.U32 R25, RZ, RZ, 0x7f ;  /* 0x0000007fff197424 */ /* 0x000fe200078e00ff */
[----:B------:R-:W-:-:S04]  /*0660*/  ISETP.GT.U32.AND P2, PT, R4, 0x7f800000, PT ;  /* 0x7f8000000400780c */ /* 0x000fc80003f44070 */
[----:B------:R-:W-:-:S04]  /*0670*/  SEL R25, R25, 0x7c, P2 ;  /* 0x0000007c19197807 */ /* 0x000fc80001000000 */
.L_x_862:
[----:B------:R-:W-:Y:S05]  /*0680*/  BSYNC B0 ;  /* 0x0000000000007941 */ /* 0x000fea0003800000 */
.L_x_860:
[----:B------:R-:W0:Y:S01]  /*0690*/  I2F R2, R10 ;  /* 0x0000000a00027306 */ /* 0x000e220000201400 */
        /* <DEDUP_REMOVED lines=15> */
.L_x_864:
[----:B------:R-:W-:Y:S01]  /*0790*/  IMAD.MOV.U32 R27, RZ, RZ, 0x7f ;  /* 0x0000007fff1b7424 */ /* 0x000fe200078e00ff */
[----:B------:R-:W-:-:S04]  /*07a0*/  ISETP.GT.U32.AND P2, PT, R5, 0x7f800000, PT ;  /* 0x7f8000000500780c */ /* 0x000fc80003f44070 */
[----:B------:R-:W-:-:S04]  /*07b0*/  SEL R27, R27, 0x7c, P2 ;  /* 0x0000007c1b1b7807 */ /* 0x000fc80001000000 */
.L_x_865:
[----:B------:R-:W-:Y:S05]  /*07c0*/  BSYNC B0 ;  /* 0x0000000000007941 */ /* 0x000fea0003800000 */
.L_x_863:
        /* <DEDUP_REMOVED lines=16> */
.L_x_867:
[----:B------:R-:W-:Y:S01]  /*08d0*/  IMAD.MOV.U32 R5, RZ, RZ, 0x7f ;  /* 0x0000007fff057424 */ /* 0x000fe200078e00ff */
[----:B------:R-:W-:-:S04]  /*08e0*/  ISETP.GT.U32.AND P2, PT, R4, 0x7f800000, PT ;  /* 0x7f8000000400780c */ /* 0x000fc80003f44070 */
[----:B------:R-:W-:-:S04]  /*08f0*/  SEL R5, R5, 0x7c, P2 ;  /* 0x0000007c05057807 */ /* 0x000fc80001000000 */
.L_x_868:
[----:B------:R-:W-:Y:S05]  /*0900*/  BSYNC B0 ;  /* 0x0000000000007941 */ /* 0x000fea0003800000 */
.L_x_866:
[----:B------:R-:W-:Y:S01]  /*0910*/  LOP3.LUT R3, R3, 0x80000000, RZ, 0xc0, !PT ;  /* 0x8000000003037812 */ /* 0x000fe200078ec0ff */
[----:B------:R-:W-:Y:S01]  /*0920*/  IMAD.WIDE.U32 R16, R15, 0x4, R16 ;  /* 0x000000040f107825 */ /* 0x000fe200078e0010 */
[----:B------:R-:W-:Y:S02]  /*0930*/  @P0 IADD3 R2, P6, R22, UR13, RZ ;  /* 0x0000000d16020c10 */ /* 0x000fe4000ffde0ff */
[----:B------:R-:W-:Y:S02]  /*0940*/  SHF.R.U32.HI R22, RZ, 0x18, R3 ;  /* 0x00000018ff167819 */ /* 0x000fe40000011603 */
[----:B------:R-:W-:Y:S02]  /*0950*/  @P4 IADD3 R4, P3, R20, UR13, RZ ;  /* 0x0000000d14044c10 */ /* 0x000fe4000ff7e0ff */
[----:B------:R-:W-:Y:S02]  /*0960*/  @P1 IADD3 R6, P2, R21, UR13, RZ ;  /* 0x0000000d15061c10 */ /* 0x000fe4000ff5e0ff */
[----:B------:R-:W-:-:S02]  /*0970*/  @P0 IADD3.X R3, R8, UR8, RZ, P6, !PT ;  /* 0x0000000808030c10 */ /* 0x000fc4000b7fe4ff */
[----:B------:R-:W-:Y:S02]  /*0980*/  @P5 IADD3 R8, P6, R18, UR13, RZ ;  /* 0x0000000d12085c10 */ /* 0x000fe4000ffde0ff */
[----:B------:R-:W-:Y:S01]  /*0990*/  LOP3.LUT R21, R5, R22, RZ, 0xfc, !PT ;  /* 0x0000001605157212 */ /* 0x000fe200078efcff */
[----:B------:R0:W-:Y:S01]  /*09a0*/  @P0 STG.E.U8 [R2.64], R23 ;  /* 0x0000001702000986 */ /* 0x0001e2000c10110a */
[----:B------:R-:W-:Y:S02]  /*09b0*/  @P4 IADD3.X R5, R13, UR8, RZ, P3, !PT ;  /* 0x000000080d054c10 */ /* 0x000fe40009ffe4ff */
[----:B------:R-:W-:Y:S02]  /*09c0*/  @P1 IADD3.X R7, R12, UR8, RZ, P2, !PT ;  /* 0x000000080c071c10 */ /* 0x000fe400097fe4ff */
[----:B------:R-:W-:Y:S01]  /*09d0*/  @P5 IADD3.X R9, R9, UR8, RZ, P6, !PT ;  /* 0x0000000809095c10 */ /* 0x000fe2000b7fe4ff */
[----:B------:R0:W-:Y:S01]  /*09e0*/  @P4 STG.E.U8 [R4.64], R25 ;  /* 0x0000001904004986 */ /* 0x0001e2000c10110a */
[----:B------:R-:W-:-:S03]  /*09f0*/  ISETP.GE.U32.AND P0, PT, R16, 0x10000, PT ;  /* 0x000100001000780c */ /* 0x000fc60003f06070 */
[----:B------:R0:W-:Y:S01]  /*0a00*/  @P1 STG.E.U8 [R6.64], R27 ;  /* 0x0000001b06001986 */ /* 0x0001e2000c10110a */
[----:B------:R-:W-:Y:S02]  /*0a10*/  ISETP.LT.U32.AND P1, PT, R16, UR12, PT ;  /* 0x0000000c10007c0c */ /* 0x000fe4000bf21070 */
[C---:B------:R-:W-:Y:S01]  /*0a20*/  ISETP.GE.U32.AND.EX P0, PT, R17.reuse, RZ, PT, P0 ;  /* 0x000000ff1100720c */ /* 0x040fe20003f06100 */
[----:B------:R0:W-:Y:S01]  /*0a30*/  @P5 STG.E.U8 [R8.64], R21 ;  /* 0x0000001508005986 */ /* 0x0001e2000c10110a */
[----:B------:R-:W-:-:S13]  /*0a40*/  ISETP.LT.AND.EX P1, PT, R17, UR6, PT, P1 ;  /* 0x0000000611007c0c */ /* 0x000fda000bf21310 */
[----:B0-----:R-:W-:Y:S05]  /*0a50*/  @!P0 BRA P1, `(.L_x_869) ;  /* 0xfffff78000008947 */ /* 0x001fea000083ffff */
[----:B------:R-:W-:Y:S05]  /*0a60*/  EXIT ;  /* 0x000000000000794d */ /* 0x000fea0003800000 */
.L_x_856:
[----:B------:R-:W0:Y:S02]  /*0a70*/  S2R R0, SR_TID.X ;  /* 0x0000000000007919 */ /* 0x000e240000002100 */
[----:B0-----:R-:W-:-:S05]  /*0a80*/  IMAD.WIDE.U32 R2, R0, 0x4, RZ ;  /* 0x0000000400027825 */ /* 0x001fca00078e00ff */
[----:B------:R-:W-:-:S04]  /*0a90*/  ISETP.GE.U32.AND P0, PT, R2, UR12, PT ;  /* 0x0000000c02007c0c */ /* 0x000fc8000bf06070 */
[----:B------:R-:W-:-:S04]  /*0aa0*/  ISETP.GE.AND.EX P0, PT, R3, UR6, PT, P0 ;  /* 0x0000000603007c0c */ /* 0x000fc8000bf06300 */
[----:B------:R-:W-:-:S13]  /*0ab0*/  ISETP.GT.U32.OR P0, PT, R0, 0x3fff, P0 ;  /* 0x00003fff0000780c */ /* 0x000fda0000704470 */
[----:B------:R-:W-:Y:S05]  /*0ac0*/  @P0 EXIT ;  /* 0x000000000000094d */ /* 0x000fea0003800000 */
[----:B------:R-:W-:Y:S02]  /*0ad0*/  IMAD.MOV.U32 R3, RZ, RZ, RZ ;  /* 0x000000ffff037224 */ /* 0x000fe400078e00ff */
.L_x_882:
[----:B------:R-:W-:-:S04]  /*0ae0*/  LEA R4, P0, R0, UR4, 0x4 ;  /* 0x0000000400047c11 */ /* 0x000fc8000f8020ff */
[----:B------:R-:W-:-:S06]  /*0af0*/  LEA.HI.X R5, R0, UR5, R3, 0x4, P0 ;  /* 0x0000000500057c11 */ /* 0x000fcc00080f2403 */
[----:B------:R-:W2:Y:S01]  /*0b00*/  LDG.E.128 R4, [R4.64] ;  /* 0x0000000a04047981 */ /* 0x000ea2000c1e1d00 */
[----:B------:R-:W-:Y:S01]  /*0b10*/  BSSY B0, `(.L_x_870) ;  /* 0x0000010000007945 */ /* 0x000fe20003800000 */
[----:B--2---:R-:W0:Y:S02]  /*0b20*/  I2F R9, R4 ;  /* 0x0000000400097306 */ /* 0x004e240000201400 */
        /* <DEDUP_REMOVED lines=11> */
.L_x_871:
[----:B------:R-:W-:Y:S01]  /*0be0*/  IMAD.MOV.U32 R2, RZ, RZ, 0x7f ;  /* 0x0000007fff027424 */ /* 0x000fe200078e00ff */
[----:B------:R-:W-:-:S04]  /*0bf0*/  ISETP.GT.U32.AND P0, PT, R8, 0x7f800000, PT ;  /* 0x7f8000000800780c */ /* 0x000fc80003f04070 */
[----:B------:R-:W-:-:S04]  /*0c00*/  SEL R2, R2, 0x7c, P0 ;  /* 0x0000007c02027807 */ /* 0x000fc80000000000 */
.L_x_872:
[----:B------:R-:W-:Y:S05]  /*0c10*/  BSYNC B0 ;  /* 0x0000000000007941 */ /* 0x000fea0003800000 */
.L_x_870:
        /* <DEDUP_REMOVED lines=16> */
.L_x_874:
[----:B------:R-:W-:Y:S01]  /*0d20*/  IMAD.MOV.U32 R4, RZ, RZ, 0x7f ;  /* 0x0000007fff047424 */ /* 0x000fe200078e00ff */
[----:B------:R-:W-:-:S04]  /*0d30*/  ISETP.GT.U32.AND P0, PT, R8, 0x7f800000, PT ;  /* 0x7f8000000800780c */ /* 0x000fc80003f04070 */
[----:B------:R-:W-:-:S04]  /*0d40*/  SEL R4, R4, 0x7c, P0 ;  /* 0x0000007c04047807 */ /* 0x000fc80000000000 */
.L_x_875:
[----:B------:R-:W-:Y:S05]  /*0d50*/  BSYNC B0 ;  /* 0x0000000000007941 */ /* 0x000fea0003800000 */
.L_x_873:
        /* <DEDUP_REMOVED lines=16> */
.L_x_877:
[----:B------:R-:W-:Y:S01]  /*0e60*/  IMAD.MOV.U32 R4, RZ, RZ, 0x7f ;  /* 0x0000007fff047424 */ /* 0x000fe200078e00ff */
[----:B------:R-:W-:-:S04]  /*0e70*/  ISETP.GT.U32.AND P0, PT, R8, 0x7f800000, PT ;  /* 0x7f8000000800780c */ /* 0x000fc80003f04070 */
[----:B------:R-:W-:-:S04]  /*0e80*/  SEL R4, R4, 0x7c, P0 ;  /* 0x0000007c04047807 */ /* 0x000fc80000000000 */
.L_x_878:
[----:B------:R-:W-:Y:S05]  /*0e90*/  BSYNC B0 ;  /* 0x0000000000007941 */ /* 0x000fea0003800000 */
.L_x_876:
        /* <DEDUP_REMOVED lines=16> */
.L_x_880:
[----:B------:R-:W-:Y:S01]  /*0fa0*/  IMAD.MOV.U32 R5, RZ, RZ, 0x7f ;  /* 0x0000007fff057424 */ /* 0x000fe200078e00ff */
[----:B------:R-:W-:-:S04]  /*0fb0*/  ISETP.GT.U32.AND P0, PT, R6, 0x7f800000, PT ;  /* 0x7f8000000600780c */ /* 0x000fc80003f04070 */
[----:B------:R-:W-:-:S04]  /*0fc0*/  SEL R5, R5, 0x7c, P0 ;  /* 0x0000007c05057807 */ /* 0x000fc80000000000 */
.L_x_881:
[----:B------:R-:W-:Y:S05]  /*0fd0*/  BSYNC B0 ;  /* 0x0000000000007941 */ /* 0x000fea0003800000 */
.L_x_879:
        /* <DEDUP_REMOVED lines=19> */
.L_x_883:
        /* <DEDUP_REMOVED lines=15> */
.L_x_7788:


//--------------------- .text._ZN2at6native55_GLOBAL__N__de093ff9_22_ForeachBinaryOpList_cu_a911ec4325multi_tensor_apply_kernelINS1_18TensorListMetadataILi2EEENS1_11CopyFunctorIN3c1011Float8_e5m2EsLi2ELi1ELi1EEEJNS0_4CopyIS7_sEEEEEvT_T0_DpT1_ --------------------------
	.section	.text._ZN2at6native55_GLOBAL__N__de093ff9_22_ForeachBinaryOpList_cu_a911ec4325multi_tensor_apply_kernelINS1_18TensorListMetadataILi2EEENS1_11CopyFunctorIN3c1011Float8_e5m2EsLi2ELi1ELi1EEEJNS0_4CopyIS7_sEEEEEvT_T0_DpT1_,"ax",@progbits
	.sectioninfo	@"SHI_REGISTERS=30"
	.align	128
.text._ZN2at6native55_GLOBAL__N__de093ff9_22_ForeachBinaryOpList_cu_a911ec4325multi_tensor_apply_kernelINS1_18TensorListMetadataILi2EEENS1_11CopyFunctorIN3c1011Float8_e5m2EsLi2ELi1ELi1EEEJNS0_4CopyIS7_sEEEEEvT_T0_DpT1_:
        .type           _ZN2at6native55_GLOBAL__N__de093ff9_22_ForeachBinaryOpList_cu_a911ec4325multi_tensor_apply_kernelINS1_18TensorListMetadataILi2EEENS1_11CopyFunctorIN3c1011Float8_e5m2EsLi2ELi1ELi1EEEJNS0_4CopyIS7_sEEEEEvT_T0_DpT1_,@function
        .size           _ZN2at6native55_GLOBAL__N__de093ff9_22_ForeachBinaryOpList_cu_a911ec4325multi_tensor_apply_kernelINS1_18TensorListMetadataILi2EEENS1_11CopyFunctorIN3c1011Float8_e5m2EsLi2ELi1ELi1EEEJNS0_4CopyIS7_sEEEEEvT_T0_DpT1_,(.L_x_7789 - _ZN2at6native55_GLOBAL__N__de093ff9_22_ForeachBinaryOpList_cu_a911ec4325multi_tensor_apply_kernelINS1_18TensorListMetadataILi2EEENS1_11CopyFunctorIN3c1011Float8_e5m2EsLi2ELi1ELi1EEEJNS0_4CopyIS7_sEEEEEvT_T0_DpT1_)
        .other          _ZN2at6native55_GLOBAL__N__de093ff9_22_ForeachBinaryOpList_cu_a911ec4325multi_tensor_apply_kernelINS1_18TensorListMetadataILi2EEENS1_11CopyFunctorIN3c1011Float8_e5m2EsLi2ELi1ELi1EEEJNS0_4CopyIS7_sEEEEEvT_T0_DpT1_,@"STO_CUDA_ENTRY STV_DEFAULT"
_ZN2at6native55_GLOBAL__N__de093ff9_22_ForeachBinaryOpList_cu_a911ec4325multi_tensor_apply_kernelINS1_18TensorListMetadataILi2EEENS1_11CopyFunctorIN3c1011Float8_e5m2EsLi2ELi1ELi1EEEJNS0_4CopyIS7_sEEEEEvT_T0_DpT1_:
        /* <DEDUP_REMOVED lines=31> */
.L_x_897:
        /* <DEDUP_REMOVED lines=28> */
[----:B0-----:R-:W-:Y:S02]  /*03b0*/  @P4 LEA R2, P3, R22, UR4, 0x1 ;  /* 0x0000000416024c11 */ /* 0x001fe4000f8608ff */
        /* <DEDUP_REMOVED lines=9> */
[----:B--2---:R-:W1:Y:S02]  /*0450*/  I2F.S16 R25, R10 ;  /* 0x0000000a00197306 */ /* 0x004e640000101400 */
        /* <DEDUP_REMOVED lines=11> */
.L_x_886:
[----:B0-----:R-:W-:Y:S01]  /*0510*/  IMAD.MOV.U32 R23, RZ, RZ, 0x7f ;  /* 0x0000007fff177424 */ /* 0x001fe200078e00ff */
[----:B------:R-:W-:-:S04]  /*0520*/  ISETP.GT.U32.AND P3, PT, R24, 0x7f800000, PT ;  /* 0x7f8000001800780c */ /* 0x000fc80003f64070 */
[----:B------:R-:W-:-:S04]  /*0530*/  SEL R23, R23, 0x7c, P3 ;  /* 0x0000007c17177807 */ /* 0x000fc80001800000 */
.L_x_887:
[----:B------:R-:W-:Y:S05]  /*0540*/  BSYNC B0 ;  /* 0x0000000000007941 */ /* 0x000fea0003800000 */
.L_x_885:
[----:B-----5:R-:W0:Y:S01]  /*0550*/  I2F.S16 R3, R14 ;  /* 0x0000000e00037306 */ /* 0x020e220000101400 */
        /* <DEDUP_REMOVED lines=15> */
.L_x_889:
[----:B------:R-:W-:Y:S01]  /*0650*/  IMAD.MOV.U32 R25, RZ, RZ, 0x7f ;  /* 0x0000007fff197424 */ /* 0x000fe200078e00ff */
[----:B------:R-:W-:-:S04]  /*0660*/  ISETP.GT.U32.AND P3, PT, R4, 0x7f800000, PT ;  /* 0x7f8000000400780c */ /* 0x000fc80003f64070 */
[----:B------:R-:W-:-:S04]  /*0670*/  SEL R25, R25, 0x7c, P3 ;  /* 0x0000007c19197807 */ /* 0x000fc80001800000 */
.L_x_890:
[----:B------:R-:W-:Y:S05]  /*0680*/  BSYNC B0 ;  /* 0x0000000000007941 */ /* 0x000fea0003800000 */
.L_x_888:
[----:B------:R-:W0:Y:S01]  /*0690*/  I2F.S16 R2, R15 ;  /* 0x0000000f00027306 */ /* 0x000e220000101400 */
        /* <DEDUP_REMOVED lines=15> */
.L_x_892:
[----:B------:R-:W-:Y:S01]  /*0790*/  IMAD.MOV.U32 R27, RZ, RZ, 0x7f ;  /* 0x0000007fff1b7424 */ /* 0x000fe200078e00ff */
[----:B------:R-:W-:-:S04]  /*07a0*/  ISETP.GT.U32.AND P3, PT, R5, 0x7f800000, PT ;  /* 0x7f8000000500780c */ /* 0x000fc80003f64070 */
[----:B------:R-:W-:-:S04]  /*07b0*/  SEL R27, R27, 0x7c, P3 ;  /* 0x0000007c1b1b7807 */ /* 0x000fc80001800000 */
.L_x_893:
[----:B------:R-:W-:Y:S05]  /*07c0*/  BSYNC B0 ;  /* 0x0000000000007941 */ /* 0x000fea0003800000 */
.L_x_891:
        /* <DEDUP_REMOVED lines=16> */
.L_x_895:
[----:B------:R-:W-:Y:S01]  /*08d0*/  IMAD.MOV.U32 R5, RZ, RZ, 0x7f ;  /* 0x0000007fff057424 */ /* 0x000fe200078e00ff */
[----:B------:R-:W-:-:S04]  /*08e0*/  ISETP.GT.U32.AND P3, PT, R4, 0x7f800000, PT ;  /* 0x7f8000000400780c */ /* 0x000fc80003f64070 */
[----:B------:R-:W-:-:S04]  /*08f0*/  SEL R5, R5, 0x7c, P3 ;  /* 0x0000007c05057807 */ /* 0x000fc80001800000 */
.L_x_896:
[----:B------:R-:W-:Y:S05]  /*0900*/  BSYNC B0 ;  /* 0x0000000000007941 */ /* 0x000fea0003800000 */
.L_x_894:
[----:B------:R-:W-:Y:S02]  /*0910*/  LOP3.LUT R3, R3, 0x80000000, RZ, 0xc0, !PT ;  /* 0x8000000003037812 */ /* 0x000fe400078ec0ff */
[----:B------:R-:W-:Y:S02]  /*0920*/  @P0 IADD3 R2, P3, R21, UR13, RZ ;  /* 0x0000000d15020c10 */ /* 0x000fe4000ff7e0ff */
[----:B------:R-:W-:Y:S02]  /*0930*/  SHF.R.U32.HI R6, RZ, 0x18, R3 ;  /* 0x00000018ff067819 */ /* 0x000fe40000011603 */
[----:B------:R-:W-:Y:S02]  /*0940*/  @P0 IADD3.X R3, R20, UR8, RZ, P3, !PT ;  /* 0x0000000814030c10 */ /* 0x000fe40009ffe4ff */
[----:B------:R-:W-:Y:S02]  /*0950*/  @P4 IADD3 R4, P5, R22, UR13, RZ ;  /* 0x0000000d16044c10 */ /* 0x000fe4000ffbe0ff */
[----:B------:R-:W-:Y:S01]  /*0960*/  LOP3.LUT R21, R5, R6, RZ, 0xfc, !PT ;  /* 0x0000000605157212 */ /* 0x000fe200078efcff */
        /* <DEDUP_REMOVED lines=17> */
.L_x_884:
[----:B------:R-:W0:Y:S02]  /*0a80*/  S2R R0, SR_TID.X ;  /* 0x0000000000007919 */ /* 0x000e240000002100 */
[----:B0-----:R-:W-:-:S05]  /*0a90*/  IMAD.WIDE.U32 R2, R0, 0x4, RZ ;  /* 0x0000000400027825 */ /* 0x001fca00078e00ff */
[----:B------:R-:W-:-:S04]  /*0aa0*/  ISETP.GE.U32.AND P0, PT, R2, UR12, PT ;  /* 0x0000000c02007c0c */ /* 0x000fc8000bf06070 */
[----:B------:R-:W-:-:S04]  /*0ab0*/  ISETP.GE.AND.EX P0, PT, R3, UR6, PT, P0 ;  /* 0x0000000603007c0c */ /* 0x000fc8000bf06300 */
[----:B------:R-:W-:-:S13]  /*0ac0*/  ISETP.GT.U32.OR P0, PT, R0, 0x3fff, P0 ;  /* 0x00003fff0000780c */ /* 0x000fda0000704470 */
[----:B------:R-:W-:Y:S05]  /*0ad0*/  @P0 EXIT ;  /* 0x000000000000094d */ /* 0x000fea0003800000 */
[----:B------:R-:W-:Y:S02]  /*0ae0*/  IMAD.MOV.U32 R5, RZ, RZ, RZ ;  /* 0x000000ffff057224 */ /* 0x000fe400078e00ff */
.L_x_910:
[----:B------:R-:W-:-:S04]  /*0af0*/  LEA R2, P0, R0, UR4, 0x3 ;  /* 0x0000000400027c11 */ /* 0x000fc8000f8018ff */
[----:B------:R-:W-:-:S06]  /*0b00*/  LEA.HI.X R3, R0, UR5, R5, 0x3, P0 ;  /* 0x0000000500037c11 */ /* 0x000fcc00080f1c05 */
[----:B------:R-:W2:Y:S01]  /*0b10*/  LDG.E.64 R2, [R2.64] ;  /* 0x0000000a02027981 */ /* 0x000ea2000c1e1b00 */
[----:B------:R-:W-:Y:S01]  /*0b20*/  BSSY B0, `(.L_x_898) ;  /* 0x0000010000007945 */ /* 0x000fe20003800000 */
[----:B--2---:R-:W0:Y:S02]  /*0b30*/  I2F.S16 R7, R2 ;  /* 0x0000000200077306 */ /* 0x004e240000101400 */
        /* <DEDUP_REMOVED lines=11> */
.L_x_899:
[----:B------:R-:W-:Y:S01]  /*0bf0*/  IMAD.MOV.U32 R4, RZ, RZ, 0x7f ;  /* 0x0000007fff047424 */ /* 0x000fe200078e00ff */
[----:B------:R-:W-:-:S04]  /*0c00*/  ISETP.GT.U32.AND P0, PT, R6, 0x7f800000, PT ;  /* 0x7f8000000600780c */ /* 0x000fc80003f04070 */
[----:B------:R-:W-:-:S04]  /*0c10*/  SEL R4, R4, 0x7c, P0 ;  /* 0x0000007c04047807 */ /* 0x000fc80000000000 */
.L_x_900:
[----:B------:R-:W-:Y:S05]  /*0c20*/  BSYNC B0 ;  /* 0x0000000000007941 */ /* 0x000fea0003800000 */
.L_x_898:
[----:B------:R-:W0:Y:S01]  /*0c30*/  I2F.S16 R9, R2.H1 ;  /* 0x1000000200097306 */ /* 0x000e220000101400 */
        /* <DEDUP_REMOVED lines=15> */
.L_x_902:
[----:B------:R-:W-:Y:S01]  /*0d30*/  IMAD.MOV.U32 R2, RZ, RZ, 0x7f ;  /* 0x0000007fff027424 */ /* 0x000fe200078e00ff */
[----:B------:R-:W-:-:S04]  /*0d40*/  ISETP.GT.U32.AND P0, PT, R8, 0x7f800000, PT ;  /* 0x7f8000000800780c */ /* 0x000fc80003f04070 */
[----:B------:R-:W-:-:S04]  /*0d50*/  SEL R2, R2, 0x7c, P0 ;  /* 0x0000007c02027807 */ /* 0x000fc80000000000 */
.L_x_903:
[----:B------:R-:W-:Y:S05]  /*0d60*/  BSYNC B0 ;  /* 0x0000000000007941 */ /* 0x000fea0003800000 */
.L_x_901:
        /* <DEDUP_REMOVED lines=16> */
.L_x_905:
[----:B------:R-:W-:Y:S01]  /*0e70*/  IMAD.MOV.U32 R2, RZ, RZ, 0x7f ;  /* 0x0000007fff027424 */ /* 0x000fe200078e00ff */
[----:B------:R-:W-:-:S04]  /*0e80*/  ISETP.GT.U32.AND P0, PT, R8, 0x7f800000, PT ;  /* 0x7f8000000800780c */ /* 0x000fc80003f04070 */
[----:B------:R-:W-:-:S04]  /*0e90*/  SEL R2, R2, 0x7c, P0 ;  /* 0x0000007c02027807 */ /* 0x000fc80000000000 */
.L_x_906:
[----:B------:R-:W-:Y:S05]  /*0ea0*/  BSYNC B0 ;  /* 0x0000000000007941 */ /* 0x000fea0003800000 */
.L_x_904:
        /* <DEDUP_REMOVED lines=16> */
.L_x_908:
[----:B------:R-:W-:Y:S01]  /*0fb0*/  IMAD.MOV.U32 R3, RZ, RZ, 0x7f ;  /* 0x0000007fff037424 */ /* 0x000fe200078e00ff */
[----:B------:R-:W-:-:S04]  /*0fc0*/  ISETP.GT.U32.AND P0, PT, R8, 0x7f800000, PT ;  /* 0x7f8000000800780c */ /* 0x000fc80003f04070 */
[----:B------:R-:W-:-:S04]  /*0fd0*/  SEL R3, R3, 0x7c, P0 ;  /* 0x0000007c03037807 */ /* 0x000fc80000000000 */
.L_x_909:
[----:B------:R-:W-:Y:S05]  /*0fe0*/  BSYNC B0 ;  /* 0x0000000000007941 */ /* 0x000fea0003800000 */
.L_x_907:
        /* <DEDUP_REMOVED lines=19> */
.L_x_911:
        /* <DEDUP_REMOVED lines=14> */
.L_x_7789:


//--------------------- .text._ZN2at6native55_GLOBAL__N__de093ff9_22_ForeachBinaryOpList_cu_a911ec4325multi_tensor_apply_kernelINS1_18TensorListMetadataILi2EEENS1_11CopyFunctorIN3c1011Float8_e5m2ElLi2ELi1ELi1EEEJNS0_4CopyIS7_lEEEEEvT_T0_DpT1_ --------------------------
	.section	.text._ZN2at6native55_GLOBAL__N__de093ff9_22_ForeachBinaryOpList_cu_a911ec4325multi_tensor_apply_kernelINS1_18TensorListMetadataILi2EEENS1_11CopyFunctorIN3c1011Float8_e5m2ElLi2ELi1ELi1EEEJNS0_4CopyIS7_lEEEEEvT_T0_DpT1_,"ax",@progbits
	.sectioninfo	@"SHI_REGISTERS=32"
	.align	128
.text._ZN2at6native55_GLOBAL__N__de093ff9_22_ForeachBinaryOpList_cu_a911ec4325multi_tensor_apply_kernelINS1_18TensorListMetadataILi2EEENS1_11CopyFunctorIN3c1011Float8_e5m2ElLi2ELi1ELi1EEEJNS0_4CopyIS7_lEEEEEvT_T0_DpT1_:
        .type           _ZN2at6native55_GLOBAL__N__de093ff9_22_ForeachBinaryOpList_cu_a911ec4325multi_tensor_apply_kernelINS1_18TensorListMetadataILi2EEENS1_11CopyFunctorIN3c1011Float8_e5m2ElLi2ELi1ELi1EEEJNS0_4CopyIS7_lEEEEEvT_T0_DpT1_,@function
        .size           _ZN2at6native55_GLOBAL__N__de093ff9_22_ForeachBinaryOpList_cu_a911ec4325multi_tensor_apply_kernelINS1_18TensorListMetadataILi2EEENS1_11CopyFunctorIN3c1011Float8_e5m2ElLi2ELi1ELi1EEEJNS0_4CopyIS7_lEEEEEvT_T0_DpT1_,(.L_x_7790 - _ZN2at6native55_GLOBAL__N__de093ff9_22_ForeachBinaryOpList_cu_a911ec4325multi_tensor_apply_kernelINS1_18TensorListMetadataILi2EEENS1_11CopyFunctorIN3c1011Float8_e5m2ElLi2ELi1ELi1EEEJNS0_4CopyIS7_lEEEEEvT_T0_DpT1_)
        .other          _ZN2at6native55_GLOBAL__N__de093ff9_22_ForeachBinaryOpList_cu_a911ec4325multi_tensor_apply_kernelINS1_18TensorListMetadataILi2EEENS1_11CopyFunctorIN3c1011Float8_e5m2ElLi2ELi1ELi1EEEJNS0_4CopyIS7_lEEEEEvT_T0_DpT1_,@"STO_CUDA_ENTRY STV_DEFAULT"
_ZN2at6native55_GLOBAL__N__de093ff9_22_ForeachBinaryOpList_cu_a911ec4325multi_tensor_apply_kernelINS1_18TensorListMetadataILi2EEENS1_11CopyFunctorIN3c1011Float8_e5m2ElLi2ELi1ELi1EEEJNS0_4CopyIS7_lEEEEEvT_T0_DpT1_:
        /* <DEDUP_REMOVED lines=31> */
.L_x_925:
        /* <DEDUP_REMOVED lines=38> */
[----:B--2---:R-:W1:Y:S02]  /*0450*/  I2F.S64 R26, R2 ;  /* 0x00000002001a7312 */ /* 0x004e640000301400 */
[----:B-1----:R-:W-:-:S04]  /*0460*/  LOP3.LUT R27, R26, 0x7fffffff, RZ, 0xc0, !PT ;  /* 0x7fffffff1a1b7812 */ /* 0x002fc800078ec0ff */
        /* <DEDUP_REMOVED lines=10> */
.L_x_914:
[----:B0-----:R-:W-:Y:S01]  /*0510*/  IMAD.MOV.U32 R12, RZ, RZ, 0x7f ;  /* 0x0000007fff0c7424 */ /* 0x001fe200078e00ff */
[----:B------:R-:W-:-:S04]  /*0520*/  ISETP.GT.U32.AND P2, PT, R27, 0x7f800000, PT ;  /* 0x7f8000001b00780c */ /* 0x000fc80003f44070 */
[----:B------:R-:W-:-:S04]  /*0530*/  SEL R12, R12, 0x7c, P2 ;  /* 0x0000007c0c0c7807 */ /* 0x000fc80001000000 */
.L_x_915:
[----:B------:R-:W-:Y:S05]  /*0540*/  BSYNC B0 ;  /* 0x0000000000007941 */ /* 0x000fea0003800000 */
.L_x_913:
[----:B-----5:R-:W0:Y:S01]  /*0550*/  I2F.S64 R10, R4 ;  /* 0x00000004000a7312 */ /* 0x020e220000301400 */
        /* <DEDUP_REMOVED lines=15> */
.L_x_917:
[----:B------:R-:W-:Y:S01]  /*0650*/  IMAD.MOV.U32 R27, RZ, RZ, 0x7f ;  /* 0x0000007fff1b7424 */ /* 0x000fe200078e00ff */
[----:B------:R-:W-:-:S04]  /*0660*/  ISETP.GT.U32.AND P2, PT, R11, 0x7f800000, PT ;  /* 0x7f8000000b00780c */ /* 0x000fc80003f44070 */
[----:B------:R-:W-:-:S04]  /*0670*/  SEL R27, R27, 0x7c, P2 ;  /* 0x0000007c1b1b7807 */ /* 0x000fc80001000000 */
.L_x_918:
[----:B------:R-:W-:Y:S05]  /*0680*/  BSYNC B0 ;  /* 0x0000000000007941 */ /* 0x000fea0003800000 */
.L_x_916:
[----:B------:R-:W0:Y:S01]  /*0690*/  I2F.S64 R11, R6 ;  /* 0x00000006000b7312 */ /* 0x000e220000301400 */
        /* <DEDUP_REMOVED lines=15> */
.L_x_920:
[----:B------:R-:W-:Y:S01]  /*0790*/  IMAD.MOV.U32 R29, RZ, RZ, 0x7f ;  /* 0x0000007fff1d7424 */ /* 0x000fe200078e00ff */
[----:B------:R-:W-:-:S04]  /*07a0*/  ISETP.GT.U32.AND P2, PT, R12, 0x7f800000, PT ;  /* 0x7f8000000c00780c */ /* 0x000fc80003f44070 */
[----:B------:R-:W-:-:S04]  /*07b0*/  SEL R29, R29, 0x7c, P2 ;  /* 0x0000007c1d1d7807 */ /* 0x000fc80001000000 */
.L_x_921:
[----:B------:R-:W-:Y:S05]  /*07c0*/  BSYNC B0 ;  /* 0x0000000000007941 */ /* 0x000fea0003800000 */
.L_x_919:
        /* <DEDUP_REMOVED lines=16> */
.L_x_923:
[----:B------:R-:W-:Y:S01]  /*08d0*/  IMAD.MOV.U32 R13, RZ, RZ, 0x7f ;  /* 0x0000007fff0d7424 */ /* 0x000fe200078e00ff */
[----:B------:R-:W-:-:S04]  /*08e0*/  ISETP.GT.U32.AND P2, PT, R12, 0x7f800000, PT ;  /* 0x7f8000000c00780c */ /* 0x000fc80003f44070 */
[----:B------:R-:W-:-:S04]  /*08f0*/  SEL R13, R13, 0x7c, P2 ;  /* 0x0000007c0d0d7807 */ /* 0x000fc80001000000 */
.L_x_924:
[----:B------:R-:W-:Y:S05]  /*0900*/  BSYNC B0 ;  /* 0x0000000000007941 */ /* 0x000fea0003800000 */
.L_x_922:
        /* <DEDUP_REMOVED lines=23> */
.L_x_912:
[----:B------:R-:W0:Y:S02]  /*0a80*/  S2R R3, SR_TID.X ;  /* 0x0000000000037919 */ /* 0x000e240000002100 */
[----:B0-----:R-:W-:-:S05]  /*0a90*/  IMAD.WIDE.U32 R4, R3, 0x4, RZ ;  /* 0x0000000403047825 */ /* 0x001fca00078e00ff */
[----:B------:R-:W-:-:S04]  /*0aa0*/  ISETP.GE.U32.AND P0, PT, R4, UR12, PT ;  /* 0x0000000c04007c0c */ /* 0x000fc8000bf06070 */
[----:B------:R-:W-:-:S04]  /*0ab0*/  ISETP.GE.AND.EX P0, PT, R5, UR6, PT, P0 ;  /* 0x0000000605007c0c */ /* 0x000fc8000bf06300 */
[----:B------:R-:W-:-:S13]  /*0ac0*/  ISETP.GT.U32.OR P0, PT, R3, 0x3fff, P0 ;  /* 0x00003fff0300780c */ /* 0x000fda0000704470 */
[----:B------:R-:W-:Y:S05]  /*0ad0*/  @P0 EXIT ;  /* 0x000000000000094d */ /* 0x000fea0003800000 */
[----:B------:R-:W-:Y:S02]  /*0ae0*/  IMAD.MOV.U32 R0, RZ, RZ, RZ ;  /* 0x000000ffff007224 */ /* 0x000fe400078e00ff */
.L_x_938:
[----:B------:R-:W-:-:S04]  /*0af0*/  LEA R12, P0, R3, UR4, 0x5 ;  /* 0x00000004030c7c11 */ /* 0x000fc8000f8028ff */
[----:B------:R-:W-:-:S05]  /*0b00*/  LEA.HI.X R13, R3, UR5, R0, 0x5, P0 ;  /* 0x00000005030d7c11 */ /* 0x000fca00080f2c00 */
[----:B------:R-:W2:Y:S04]  /*0b10*/  LDG.E.128 R4, [R12.64] ;  /* 0x0000000a0c047981 */ /* 0x000ea8000c1e1d00 */
[----:B------:R0:W5:Y:S01]  /*0b20*/  LDG.E.128 R8, [R12.64+0x10] ;  /* 0x0000100a0c087981 */ /* 0x000162000c1e1d00 */
[----:B------:R-:W-:Y:S01]  /*0b30*/  BSSY B0, `(.L_x_926) ;  /* 0x0000010000007945 */ /* 0x000fe20003800000 */
[----:B--2---:R-:W1:Y:S02]  /*0b40*/  I2F.S64 R5, R4 ;  /* 0x0000000400057312 */ /* 0x004e640000301400 */
[----:B-1----:R-:W-:-:S04]  /*0b50*/  LOP3.LUT R14, R5, 0x7fffffff, RZ, 0xc0, !PT ;  /* 0x7fffffff050e7812 */ /* 0x002fc800078ec0ff */
        /* <DEDUP_REMOVED lines=10> */
.L_x_927:
[----:B0-----:R-:W-:Y:S01]  /*0c00*/  IMAD.MOV.U32 R2, RZ, RZ, 0x7f ;  /* 0x0000007fff027424 */ /* 0x001fe200078e00ff */
[----:B------:R-:W-:-:S04]  /*0c10*/  ISETP.GT.U32.AND P0, PT, R14, 0x7f800000, PT ;  /* 0x7f8000000e00780c */ /* 0x000fc80003f04070 */
[----:B------:R-:W-:-:S04]  /*0c20*/  SEL R2, R2, 0x7c, P0 ;  /* 0x0000007c02027807 */ /* 0x000fc80000000000 */
.L_x_928:
[----:B------:R-:W-:Y:S05]  /*0c30*/  BSYNC B0 ;  /* 0x0000000000007941 */ /* 0x000fea0003800000 */
.L_x_926:
        /* <DEDUP_REMOVED lines=16> */
.L_x_930:
[----:B------:R-:W-:Y:S01]  /*0d40*/  IMAD.MOV.U32 R4, RZ, RZ, 0x7f ;  /* 0x0000007fff047424 */ /* 0x000fe200078e00ff */
[----:B------:R-:W-:-:S04]  /*0d50*/  ISETP.GT.U32.AND P0, PT, R12, 0x7f800000, PT ;  /* 0x7f8000000c00780c */ /* 0x000fc80003f04070 */
[----:B------:R-:W-:-:S04]  /*0d60*/  SEL R4, R4, 0x7c, P0 ;  /* 0x0000007c04047807 */ /* 0x000fc80000000000 */
.L_x_931:
[----:B------:R-:W-:Y:S05]  /*0d70*/  BSYNC B0 ;  /* 0x0000000000007941 */ /* 0x000fea0003800000 */
.L_x_929:
        /* <DEDUP_REMOVED lines=16> */
.L_x_933:
[----:B------:R-:W-:Y:S01]  /*0e80*/  IMAD.MOV.U32 R4, RZ, RZ, 0x7f ;  /* 0x0000007fff047424 */ /* 0x000fe200078e00ff */
[----:B------:R-:W-:-:S04]  /*0e90*/  ISETP.GT.U32.AND P0, PT, R6, 0x7f800000, PT ;  /* 0x7f8000000600780c */ /* 0x000fc80003f04070 */
[----:B------:R-:W-:-:S04]  /*0ea0*/  SEL R4, R4, 0x7c, P0 ;  /* 0x0000007c04047807 */ /* 0x000fc80000000000 */
.L_x_934:
[----:B------:R-:W-:Y:S05]  /*0eb0*/  BSYNC B0 ;  /* 0x0000000000007941 */ /* 0x000fea0003800000 */
.L_x_932:
        /* <DEDUP_REMOVED lines=16> */
.L_x_936:
[----:B------:R-:W-:Y:S01]  /*0fc0*/  IMAD.MOV.U32 R5, RZ, RZ, 0x7f ;  /* 0x0000007fff057424 */ /* 0x000fe200078e00ff */
[----:B------:R-:W-:-:S04]  /*0fd0*/  ISETP.GT.U32.AND P0, PT, R6, 0x7f800000, PT ;  /* 0x7f8000000600780c */ /* 0x000fc80003f04070 */
[----:B------:R-:W-:-:S04]  /*0fe0*/  SEL R5, R5, 0x7c, P0 ;  /* 0x0000007c05057807 */ /* 0x000fc80000000000 */
.L_x_937:
[----:B------:R-:W-:Y:S05]  /*0ff0*/  BSYNC B0 ;  /* 0x0000000000007941 */ /* 0x000fea0003800000 */
.L_x_935:
[----:B------:R-:W-:Y:S02]  /*1000*/  LOP3.LUT R4, R11, 0x80000000, RZ, 0xc0, !PT ;  /* 0x800000000b047812 */ /* 0x000fe400078ec0ff */
[----:B------:R-:W-:Y:S02]  /*1010*/  PRMT R6, R7, 0x7604, R2 ;  /* 0x0000760407067816 */ /* 0x000fe40000000002 */
[----:B------:R-:W-:Y:S02]  /*1020*/  SHF.R.U32.HI R2, RZ, 0x18, R4 ;  /* 0x00000018ff027819 */ /* 0x000fe40000011604 */
[----:B------:R-:W-:Y:S02]  /*1030*/  LEA R4, P0, R3, UR13, 0x2 ;  /* 0x0000000d03047c11 */ /* 0x000fe4000f8010ff */
        /* <DEDUP_REMOVED lines=15> */
.L_x_939:
        /* <DEDUP_REMOVED lines=13> */
.L_x_7790:


//--------------------- .text._ZN2at6native55_GLOBAL__N__de093ff9_22_ForeachBinaryOpList_cu_a911ec4325multi_tensor_apply_kernelINS1_18TensorListMetadataILi2EEENS1_11CopyFunctorIN3c1011Float8_e5m2EaLi2ELi1ELi1EEEJNS0_4CopyIS7_aEEEEEvT_T0_DpT1_ --------------------------
	.section	.text._ZN2at6native55_GLOBAL__N__de093ff9_22_ForeachBinaryOpList_cu_a911ec4325multi_tensor_apply_kernelINS1_18TensorListMetadataILi2EEENS1_11CopyFunctorIN3c1011Float8_e5m2EaLi2ELi1ELi1EEEJNS0_4CopyIS7_aEEEEEvT_T0_DpT1_,"ax",@progbits
	.sectioninfo	@"SHI_REGISTERS=32"
	.align	128
.text._ZN2at6native55_GLOBAL__N__de093ff9_22_ForeachBinaryOpList_cu_a911ec4325multi_tensor_apply_kernelINS1_18TensorListMetadataILi2EEENS1_11CopyFunctorIN3c1011Float8_e5m2EaLi2ELi1ELi1EEEJNS0_4CopyIS7_aEEEEEvT_T0_DpT1_:
        .type           _ZN2at6native55_GLOBAL__N__de093ff9_22_ForeachBinaryOpList_cu_a911ec4325multi_tensor_apply_kernelINS1_18TensorListMetadataILi2EEENS1_11CopyFunctorIN3c1011Float8_e5m2EaLi2ELi1ELi1EEEJNS0_4CopyIS7_aEEEEEvT_T0_DpT1_,@function
        .size           _ZN2at6native55_GLOBAL__N__de093ff9_22_ForeachBinaryOpList_cu_a911ec4325multi_tensor_apply_kernelINS1_18TensorListMetadataILi2EEENS1_11CopyFunctorIN3c1011Float8_e5m2EaLi2ELi1ELi1EEEJNS0_4CopyIS7_aEEEEEvT_T0_DpT1_,(.L_x_7791 - _ZN2at6native55_GLOBAL__N__de093ff9_22_ForeachBinaryOpList_cu_a911ec4325multi_tensor_apply_kernelINS1_18TensorListMetadataILi2EEENS1_11CopyFunctorIN3c1011Float8_e5m2EaLi2ELi1ELi1EEEJNS0_4CopyIS7_aEEEEEvT_T0_DpT1_)
        .other          _ZN2at6native55_GLOBAL__N__de093ff9_22_ForeachBinaryOpList_cu_a911ec4325multi_tensor_apply_kernelINS1_18TensorListMetadataILi2EEENS1_11CopyFunctorIN3c1011Float8_e5m2EaLi2ELi1ELi1EEEJNS0_4CopyIS7_aEEEEEvT_T0_DpT1_,@"STO_CUDA_ENTRY STV_DEFAULT"
_ZN2at6native55_GLOBAL__N__de093ff9_22_ForeachBinaryOpList_cu_a911ec4325multi_tensor_apply_kernelINS1_18TensorListMetadataILi2EEENS1_11CopyFunctorIN3c1011Float8_e5m2EaLi2ELi1ELi1EEEJNS0_4CopyIS7_aEEEEEvT_T0_DpT1_:
        /* <DEDUP_REMOVED lines=31> */
.L_x_953:
        /* <DEDUP_REMOVED lines=50> */
.L_x_942:
[----:B0-----:R-:W-:Y:S01]  /*0510*/  IMAD.MOV.U32 R21, RZ, RZ, 0x7f ;  /* 0x0000007fff157424 */ /* 0x001fe200078e00ff */
[----:B------:R-:W-:-:S04]  /*0520*/  ISETP.GT.U32.AND P3, PT, R25, 0x7f800000, PT ;  /* 0x7f8000001900780c */ /* 0x000fc80003f64070 */
[----:B------:R-:W-:-:S04]  /*0530*/  SEL R21, R21, 0x7c, P3 ;  /* 0x0000007c15157807 */ /* 0x000fc80001800000 */
.L_x_943:
[----:B------:R-:W-:Y:S05]  /*0540*/  BSYNC B0 ;  /* 0x0000000000007941 */ /* 0x000fea0003800000 */
.L_x_941:
        /* <DEDUP_REMOVED lines=16> */
.L_x_945:
[----:B------:R-:W-:Y:S01]  /*0650*/  IMAD.MOV.U32 R23, RZ, RZ, 0x7f ;  /* 0x0000007fff177424 */ /* 0x000fe200078e00ff */
[----:B------:R-:W-:-:S04]  /*0660*/  ISETP.GT.U32.AND P3, PT, R4, 0x7f800000, PT ;  /* 0x7f8000000400780c */ /* 0x000fc80003f64070 */
[----:B------:R-:W-:-:S04]  /*0670*/  SEL R23, R23, 0x7c, P3 ;  /* 0x0000007c17177807 */ /* 0x000fc80001800000 */
.L_x_946:
[----:B------:R-:W-:Y:S05]  /*0680*/  BSYNC B0 ;  /* 0x0000000000007941 */ /* 0x000fea0003800000 */
.L_x_944:
        /* <DEDUP_REMOVED lines=16> */
.L_x_948:
[----:B------:R-:W-:Y:S01]  /*0790*/  IMAD.MOV.U32 R25, RZ, RZ, 0x7f ;  /* 0x0000007fff197424 */ /* 0x000fe200078e00ff */
[----:B------:R-:W-:-:S04]  /*07a0*/  ISETP.GT.U32.AND P3, PT, R5, 0x7f800000, PT ;  /* 0x7f8000000500780c */ /* 0x000fc80003f64070 */
[----:B------:R-:W-:-:S04]  /*07b0*/  SEL R25, R25, 0x7c, P3 ;  /* 0x0000007c19197807 */ /* 0x000fc80001800000 */
.L_x_949:
[----:B------:R-:W-:Y:S05]  /*07c0*/  BSYNC B0 ;  /* 0x0000000000007941 */ /* 0x000fea0003800000 */
.L_x_947:
        /* <DEDUP_REMOVED lines=16> */
.L_x_951:
[----:B------:R-:W-:Y:S01]  /*08d0*/  IMAD.MOV.U32 R5, RZ, RZ, 0x7f ;  /* 0x0000007fff057424 */ /* 0x000fe200078e00ff */
[----:B------:R-:W-:-:S04]  /*08e0*/  ISETP.GT.U32.AND P3, PT, R4, 0x7f800000, PT ;  /* 0x7f8000000400780c */ /* 0x000fc80003f64070 */
[----:B------:R-:W-:-:S04]  /*08f0*/  SEL R5, R5, 0x7c, P3 ;  /* 0x0000007c05057807 */ /* 0x000fc80001800000 */
.L_x_952:
[----:B------:R-:W-:Y:S05]  /*0900*/  BSYNC B0 ;  /* 0x0000000000007941 */ /* 0x000fea0003800000 */
.L_x_950:
        /* <DEDUP_REMOVED lines=27> */
.L_x_940:
[----:B------:R-:W0:Y:S02]  /*0ac0*/  S2R R0, SR_TID.X ;  /* 0x0000000000007919 */ /* 0x000e240000002100 */
[----:B0-----:R-:W-:-:S05]  /*0ad0*/  IMAD.WIDE.U32 R2, R0, 0x4, RZ ;  /* 0x0000000400027825 */ /* 0x001fca00078e00ff */
[----:B------:R-:W-:-:S04]  /*0ae0*/  ISETP.GE.U32.AND P0, PT, R2, UR12, PT ;  /* 0x0000000c02007c0c */ /* 0x000fc8000bf06070 */
[----:B------:R-:W-:-:S04]  /*0af0*/  ISETP.GE.AND.EX P0, PT, R3, UR6, PT, P0 ;  /* 0x0000000603007c0c */ /* 0x000fc8000bf06300 */
[----:B------:R-:W-:-:S13]  /*0b00*/  ISETP.GT.U32.OR P0, PT, R0, 0x3fff, P0 ;  /* 0x00003fff0000780c */ /* 0x000fda0000704470 */
[----:B------:R-:W-:Y:S05]  /*0b10*/  @P0 EXIT ;  /* 0x000000000000094d */ /* 0x000fea0003800000 */
[----:B------:R-:W-:-:S04]  /*0b20*/  IMAD.MOV.U32 R3, RZ, RZ, RZ ;  /* 0x000000ffff037224 */ /* 0x000fc800078e00ff */
.L_x_966:
        /* <DEDUP_REMOVED lines=21> */
.L_x_955:
[----:B------:R-:W-:Y:S01]  /*0c80*/  IMAD.MOV.U32 R5, RZ, RZ, 0x7f ;  /* 0x0000007fff057424 */ /* 0x000fe200078e00ff */
[----:B------:R-:W-:-:S04]  /*0c90*/  ISETP.GT.U32.AND P0, PT, R11, 0x7f800000, PT ;  /* 0x7f8000000b00780c */ /* 0x000fc80003f04070 */
[----:B------:R-:W-:-:S04]  /*0ca0*/  SEL R5, R5, 0x7c, P0 ;  /* 0x0000007c05057807 */ /* 0x000fc80000000000 */
.L_x_956:
[----:B------:R-:W-:Y:S05]  /*0cb0*/  BSYNC B0 ;  /* 0x0000000000007941 */ /* 0x000fea0003800000 */
.L_x_954:
        /* <DEDUP_REMOVED lines=16> */
.L_x_958:
[----:B------:R-:W-:Y:S01]  /*0dc0*/  IMAD.MOV.U32 R6, RZ, RZ, 0x7f ;  /* 0x0000007fff067424 */ /* 0x000fe200078e00ff */
[----:B------:R-:W-:-:S04]  /*0dd0*/  ISETP.GT.U32.AND P0, PT, R7, 0x7f800000, PT ;  /* 0x7f8000000700780c */ /* 0x000fc80003f04070 */
[----:B------:R-:W-:-:S04]  /*0de0*/  SEL R6, R6, 0x7c, P0 ;  /* 0x0000007c06067807 */ /* 0x000fc80000000000 */
.L_x_959:
[----:B------:R-:W-:Y:S05]  /*0df0*/  BSYNC B0 ;  /* 0x0000000000007941 */ /* 0x000fea0003800000 */
.L_x_957:
        /* <DEDUP_REMOVED lines=16> */
.L_x_961:
[----:B------:R-:W-:Y:S01]  /*0f00*/  IMAD.MOV.U32 R6, RZ, RZ, 0x7f ;  /* 0x0000007fff067424 */ /* 0x000fe200078e00ff */
[----:B------:R-:W-:-:S04]  /*0f10*/  ISETP.GT.U32.AND P0, PT, R13, 0x7f800000, PT ;  /* 0x7f8000000d00780c */ /* 0x000fc80003f04070 */
[----:B------:R-:W-:-:S04]  /*0f20*/  SEL R6, R6, 0x7c, P0 ;  /* 0x0000007c06067807 */ /* 0x000fc80000000000 */
.L_x_962:
[----:B------:R-:W-:Y:S05]  /*0f30*/  BSYNC B0 ;  /* 0x0000000000007941 */ /* 0x000fea0003800000 */
.L_x_960:
        /* <DEDUP_REMOVED lines=16> */
.L_x_964:
[----:B------:R-:W-:Y:S01]  /*1040*/  IMAD.MOV.U32 R6, RZ, RZ, 0x7f ;  /* 0x0000007fff067424 */ /* 0x000fe200078e00ff */
[----:B------:R-:W-:-:S04]  /*1050*/  ISETP.GT.U32.AND P0, PT, R13, 0x7f800000, PT ;  /* 0x7f8000000d00780c */ /* 0x000fc80003f04070 */
[----:B------:R-:W-:-:S04]  /*1060*/  SEL R6, R6, 0x7c, P0 ;  /* 0x0000007c06067807 */ /* 0x000fc80000000000 */
.L_x_965:
[----:B------:R-:W-:Y:S05]  /*1070*/  BSYNC B0 ;  /* 0x0000000000007941 */ /* 0x000fea0003800000 */
.L_x_963:
        /* <DEDUP_REMOVED lines=19> */
.L_x_967:
        /* <DEDUP_REMOVED lines=13> */
.L_x_7791:


//--------------------- .text._ZN2at6native55_GLOBAL__N__de093ff9_22_ForeachBinaryOpList_cu_a911ec4325multi_tensor_apply_kernelINS1_18TensorListMetadataILi2EEENS1_11CopyFunctorIN3c1011Float8_e5m2EhLi2ELi1ELi1EEEJNS0_4CopyIS7_hEEEEEvT_T0_DpT1_ --------------------------
	.section	.text._ZN2at6native55_GLOBAL__N__de093ff9_22_ForeachBinaryOpList_cu_a911ec4325multi_tensor_apply_kernelINS1_18TensorListMetadataILi2EEENS1_11CopyFunctorIN3c1011Float8_e5m2EhLi2ELi1ELi1EEEJNS0_4CopyIS7_hEEEEEvT_T0_DpT1_,"ax",@progbits
	.sectioninfo	@"SHI_REGISTERS=32"
	.align	128
.text._ZN2at6native55_GLOBAL__N__de093ff9_22_ForeachBinaryOpList_cu_a911ec4325multi_tensor_apply_kernelINS1_18TensorListMetadataILi2EEENS1_11CopyFunctorIN3c1011Float8_e5m2EhLi2ELi1ELi1EEEJNS0_4CopyIS7_hEEEEEvT_T0_DpT1_:
        .type           _ZN2at6native55_GLOBAL__N__de093ff9_22_ForeachBinaryOpList_cu_a911ec4325multi_tensor_apply_kernelINS1_18TensorListMetadataILi2EEENS1_11CopyFunctorIN3c1011Float8_e5m2EhLi2ELi1ELi1EEEJNS0_4CopyIS7_hEEEEEvT_T0_DpT1_,@function
        .size           _ZN2at6native55_GLOBAL__N__de093ff9_22_ForeachBinaryOpList_cu_a911ec4325multi_tensor_apply_kernelINS1_18TensorListMetadataILi2EEENS1_11CopyFunctorIN3c1011Float8_e5m2EhLi2ELi1ELi1EEEJNS0_4CopyIS7_hEEEEEvT_T0_DpT1_,(.L_x_7792 - _ZN2at6native55_GLOBAL__N__de093ff9_22_ForeachBinaryOpList_cu_a911ec4325multi_tensor_apply_kernelINS1_18TensorListMetadataILi2EEENS1_11CopyFunctorIN3c1011Float8_e5m2EhLi2ELi1ELi1EEEJNS0_4CopyIS7_hEEEEEvT_T0_DpT1_)
        .other          _ZN2at6native55_GLOBAL__N__de093ff9_22_ForeachBinaryOpList_cu_a911ec4325multi_tensor_apply_kernelINS1_18TensorListMetadataILi2EEENS1_11CopyFunctorIN3c1011Float8_e5m2EhLi2ELi1ELi1EEEJNS0_4CopyIS7_hEEEEEvT_T0_DpT1_,@"STO_CUDA_ENTRY STV_DEFAULT"
_ZN2at6native55_GLOBAL__N__de093ff9_22_ForeachBinaryOpList_cu_a911ec4325multi_tensor_apply_kernelINS1_18TensorListMetadataILi2EEENS1_11CopyFunctorIN3c1011Float8_e5m2EhLi2ELi1ELi1EEEJNS0_4CopyIS7_hEEEEEvT_T0_DpT1_:
        /* <DEDUP_REMOVED lines=31> */
.L_x_981:
        /* <DEDUP_REMOVED lines=38> */
[----:B--2---:R-:W1:Y:S02]  /*0450*/  I2F.U16 R23, R12 ;  /* 0x0000000c00177306 */ /* 0x004e640000101000 */
        /* <DEDUP_REMOVED lines=11> */
.L_x_970:
[----:B0-----:R-:W-:Y:S01]  /*0510*/  IMAD.MOV.U32 R21, RZ, RZ, 0x7f ;  /* 0x0000007fff157424 */ /* 0x001fe200078e00ff */
[----:B------:R-:W-:-:S04]  /*0520*/  ISETP.GT.U32.AND P3, PT, R25, 0x7f800000, PT ;  /* 0x7f8000001900780c */ /* 0x000fc80003f64070 */
[----:B------:R-:W-:-:S04]  /*0530*/  SEL R21, R21, 0x7c, P3 ;  /* 0x0000007c15157807 */ /* 0x000fc80001800000 */
.L_x_971:
[----:B------:R-:W-:Y:S05]  /*0540*/  BSYNC B0 ;  /* 0x0000000000007941 */ /* 0x000fea0003800000 */
.L_x_969:
[----:B-----5:R-:W0:Y:S01]  /*0550*/  I2F.U16 R3, R9 ;  /* 0x0000000900037306 */ /* 0x020e220000101000 */
        /* <DEDUP_REMOVED lines=15> */
.L_x_973:
[----:B------:R-:W-:Y:S01]  /*0650*/  IMAD.MOV.U32 R23, RZ, RZ, 0x7f ;  /* 0x0000007fff177424 */ /* 0x000fe200078e00ff */
[----:B------:R-:W-:-:S04]  /*0660*/  ISETP.GT.U32.AND P3, PT, R4, 0x7f800000, PT ;  /* 0x7f8000000400780c */ /* 0x000fc80003f64070 */
[----:B------:R-:W-:-:S04]  /*0670*/  SEL R23, R23, 0x7c, P3 ;  /* 0x0000007c17177807 */ /* 0x000fc80001800000 */
.L_x_974:
[----:B------:R-:W-:Y:S05]  /*0680*/  BSYNC B0 ;  /* 0x0000000000007941 */ /* 0x000fea0003800000 */
.L_x_972:
[----:B------:R-:W0:Y:S01]  /*0690*/  I2F.U16 R2, R8 ;  /* 0x0000000800027306 */ /* 0x000e220000101000 */
        /* <DEDUP_REMOVED lines=15> */
.L_x_976:
[----:B------:R-:W-:Y:S01]  /*0790*/  IMAD.MOV.U32 R25, RZ, RZ, 0x7f ;  /* 0x0000007fff197424 */ /* 0x000fe200078e00ff */
[----:B------:R-:W-:-:S04]  /*07a0*/  ISETP.GT.U32.AND P3, PT, R5, 0x7f800000, PT ;  /* 0x7f8000000500780c */ /* 0x000fc80003f64070 */
[----:B------:R-:W-:-:S04]  /*07b0*/  SEL R25, R25, 0x7c, P3 ;  /* 0x0000007c19197807 */ /* 0x000fc80001800000 */
.L_x_977:
[----:B------:R-:W-:Y:S05]  /*07c0*/  BSYNC B0 ;  /* 0x0000000000007941 */ /* 0x000fea0003800000 */
.L_x_975:
        /* <DEDUP_REMOVED lines=16> */
.L_x_979:
[----:B------:R-:W-:Y:S01]  /*08d0*/  IMAD.MOV.U32 R5, RZ, RZ, 0x7f ;  /* 0x0000007fff057424 */ /* 0x000fe200078e00ff */
[----:B------:R-:W-:-:S04]  /*08e0*/  ISETP.GT.U32.AND P3, PT, R4, 0x7f800000, PT ;  /* 0x7f8000000400780c */ /* 0x000fc80003f64070 */
[----:B------:R-:W-:-:S04]  /*08f0*/  SEL R5, R5, 0x7c, P3 ;  /* 0x0000007c05057807 */ /* 0x000fc80001800000 */
.L_x_980:
[----:B------:R-:W-:Y:S05]  /*0900*/  BSYNC B0 ;  /* 0x0000000000007941 */ /* 0x000fea0003800000 */
.L_x_978:
        /* <DEDUP_REMOVED lines=27> */
.L_x_968:
[----:B------:R-:W0:Y:S02]  /*0ac0*/  S2R R0, SR_TID.X ;  /* 0x0000000000007919 */ /* 0x000e240000002100 */
[----:B0-----:R-:W-:-:S05]  /*0ad0*/  IMAD.WIDE.U32 R2, R0, 0x4, RZ ;  /* 0x0000000400027825 */ /* 0x001fca00078e00ff */
[----:B------:R-:W-:-:S04]  /*0ae0*/  ISETP.GE.U32.AND P0, PT, R2, UR12, PT ;  /* 0x0000000c02007c0c */ /* 0x000fc8000bf06070 */
[----:B------:R-:W-:-:S04]  /*0af0*/  ISETP.GE.AND.EX P0, PT, R3, UR6, PT, P0 ;  /* 0x0000000603007c0c */ /* 0x000fc8000bf06300 */
[----:B------:R-:W-:-:S13]  /*0b00*/  ISETP.GT.U32.OR P0, PT, R0, 0x3fff, P0 ;  /* 0x00003fff0000780c */ /* 0x000fda0000704470 */
[----:B------:R-:W-:Y:S05]  /*0b10*/  @P0 EXIT ;  /* 0x000000000000094d */ /* 0x000fea0003800000 */
[----:B------:R-:W-:-:S04]  /*0b20*/  IMAD.MOV.U32 R3, RZ, RZ, RZ ;  /* 0x000000ffff037224 */ /* 0x000fc800078e00ff */
.L_x_994:
[C---:B------:R-:W-:Y:S01]  /*0b30*/  IMAD.SHL.U32 R2, R0.reuse, 0x4, RZ ;  /* 0x0000000400027824 */ /* 0x040fe200078e00ff */
[----:B------:R-:W-:-:S04]  /*0b40*/  SHF.L.U64.HI R8, R0, 0x2, R3 ;  /* 0x0000000200087819 */ /* 0x000fc80000010203 */
[----:B------:R-:W-:-:S04]  /*0b50*/  IADD3 R6, P0, R2, UR14, RZ ;  /* 0x0000000e02067c10 */ /* 0x000fc8000ff1e0ff */
[----:B------:R-:W-:-:S05]  /*0b60*/  IADD3.X R7, R8, UR4, RZ, P0, !PT ;  /* 0x0000000408077c10 */ /* 0x000fca00087fe4ff */
[----:B------:R-:W2:Y:S01]  /*0b70*/  LDG.E R6, [R6.64] ;  /* 0x0000000a06067981 */ /* 0x000ea2000c1e1900 */
[----:B------:R-:W-:Y:S01]  /*0b80*/  BSSY B0, `(.L_x_982) ;  /* 0x0000013000007945 */ /* 0x000fe20003800000 */
[----:B--2---:R-:W0:Y:S01]  /*0b90*/  I2F.U8 R12, R6 ;  /* 0x00000006000c7306 */ /* 0x004e220000001000 */
        /* <DEDUP_REMOVED lines=14> */
.L_x_983:
[----:B------:R-:W-:Y:S01]  /*0c80*/  IMAD.MOV.U32 R5, RZ, RZ, 0x7f ;  /* 0x0000007fff057424 */ /* 0x000fe200078e00ff */
[----:B------:R-:W-:-:S04]  /*0c90*/  ISETP.GT.U32.AND P0, PT, R11, 0x7f800000, PT ;  /* 0x7f8000000b00780c */ /* 0x000fc80003f04070 */
[----:B------:R-:W-:-:S04]  /*0ca0*/  SEL R5, R5, 0x7c, P0 ;  /* 0x0000007c05057807 */ /* 0x000fc80000000000 */
.L_x_984:
[----:B------:R-:W-:Y:S05]  /*0cb0*/  BSYNC B0 ;  /* 0x0000000000007941 */ /* 0x000fea0003800000 */
.L_x_982:
        /* <DEDUP_REMOVED lines=16> */
.L_x_986:
[----:B------:R-:W-:Y:S01]  /*0dc0*/  IMAD.MOV.U32 R6, RZ, RZ, 0x7f ;  /* 0x0000007fff067424 */ /* 0x000fe200078e00ff */
[----:B------:R-:W-:-:S04]  /*0dd0*/  ISETP.GT.U32.AND P0, PT, R7, 0x7f800000, PT ;  /* 0x7f8000000700780c */ /* 0x000fc80003f04070 */
[----:B------:R-:W-:-:S04]  /*0de0*/  SEL R6, R6, 0x7c, P0 ;  /* 0x0000007c06067807 */ /* 0x000fc80000000000 */
.L_x_987:
[----:B------:R-:W-:Y:S05]  /*0df0*/  BSYNC B0 ;  /* 0x0000000000007941 */ /* 0x000fea0003800000 */
.L_x_985:
        /* <DEDUP_REMOVED lines=16> */
.L_x_989:
[----:B------:R-:W-:Y:S01]  /*0f00*/  IMAD.MOV.U32 R6, RZ, RZ, 0x7f ;  /* 0x0000007fff067424 */ /* 0x000fe200078e00ff */
[----:B------:R-:W-:-:S04]  /*0f10*/  ISETP.GT.U32.AND P0, PT, R13, 0x7f800000, PT ;  /* 0x7f8000000d00780c */ /* 0x000fc80003f04070 */
[----:B------:R-:W-:-:S04]  /*0f20*/  SEL R6, R6, 0x7c, P0 ;  /* 0x0000007c06067807 */ /* 0x000fc80000000000 */
.L_x_990:
[----:B------:R-:W-:Y:S05]  /*0f30*/  BSYNC B0 ;  /* 0x0000000000007941 */ /* 0x000fea0003800000 */
.L_x_988:
        /* <DEDUP_REMOVED lines=16> */
.L_x_992:
[----:B------:R-:W-:Y:S01]  /*1040*/  IMAD.MOV.U32 R6, RZ, RZ, 0x7f ;  /* 0x0000007fff067424 */ /* 0x000fe200078e00ff */
[----:B------:R-:W-:-:S04]  /*1050*/  ISETP.GT.U32.AND P0, PT, R13, 0x7f800000, PT ;  /* 0x7f8000000d00780c */ /* 0x000fc80003f04070 */
[----:B------:R-:W-:-:S04]  /*1060*/  SEL R6, R6, 0x7c, P0 ;  /* 0x0000007c06067807 */ /* 0x000fc80000000000 */
.L_x_993:
[----:B------:R-:W-:Y:S05]  /*1070*/  BSYNC B0 ;  /* 0x0000000000007941 */ /* 0x000fea0003800000 */
.L_x_991:
        /* <DEDUP_REMOVED lines=19> */
.L_x_995:
        /* <DEDUP_REMOVED lines=13> */
.L_x_7792:


//--------------------- .text._ZN2at6native55_GLOBAL__N__de093ff9_22_ForeachBinaryOpList_cu_a911ec4325multi_tensor_apply_kernelINS1_18TensorListMetadataILi2EEENS1_14UnaryOpFunctorIN3c1011Float8_e5m2ELi2ELi1ELi1EEEJNS0_4CopyIS7_S7_EEEEEvT_T0_DpT1_ --------------------------
	.section	.text._ZN2at6native55_GLOBAL__N__de093ff9_22_ForeachBinaryOpList_cu_a911ec4325multi_tensor_apply_kernelINS1_18TensorListMetadataILi2EEENS1_14UnaryOpFunctorIN3c1011Float8_e5m2ELi2ELi1ELi1EEEJNS0_4CopyIS7_S7_EEEEEvT_T0_DpT1_,"ax",@progbits
	.sectioninfo	@"SHI_REGISTERS=32"
	.align	128
.text._ZN2at6native55_GLOBAL__N__de093ff9_22_ForeachBinaryOpList_cu_a911ec4325multi_tensor_apply_kernelINS1_18TensorListMetadataILi2EEENS1_14UnaryOpFunctorIN3c1011Float8_e5m2ELi2ELi1ELi1EEEJNS0_4CopyIS7_S7_EEEEEvT_T0_DpT1_:
        .type           _ZN2at6native55_GLOBAL__N__de093ff9_22_ForeachBinaryOpList_cu_a911ec4325multi_tensor_apply_kernelINS1_18TensorListMetadataILi2EEENS1_14UnaryOpFunctorIN3c1011Float8_e5m2ELi2ELi1ELi1EEEJNS0_4CopyIS7_S7_EEEEEvT_T0_DpT1_,@function
        .size           _ZN2at6native55_GLOBAL__N__de093ff9_22_ForeachBinaryOpList_cu_a911ec4325multi_tensor_apply_kernelINS1_18TensorListMetadataILi2EEENS1_14UnaryOpFunctorIN3c1011Float8_e5m2ELi2ELi1ELi1EEEJNS0_4CopyIS7_S7_EEEEEvT_T0_DpT1_,(.L_x_7793 - _ZN2at6native55_GLOBAL__N__de093ff9_22_ForeachBinaryOpList_cu_a911ec4325multi_tensor_apply_kernelINS1_18TensorListMetadataILi2EEENS1_14UnaryOpFunctorIN3c1011Float8_e5m2ELi2ELi1ELi1EEEJNS0_4CopyIS7_S7_EEEEEvT_T0_DpT1_)
        .other          _ZN2at6native55_GLOBAL__N__de093ff9_22_ForeachBinaryOpList_cu_a911ec4325multi_tensor_apply_kernelINS1_18TensorListMetadataILi2EEENS1_14UnaryOpFunctorIN3c1011Float8_e5m2ELi2ELi1ELi1EEEJNS0_4CopyIS7_S7_EEEEEvT_T0_DpT1_,@"STO_CUDA_ENTRY STV_DEFAULT"
_ZN2at6native55_GLOBAL__N__de093ff9_22_ForeachBinaryOpList_cu_a911ec4325multi_tensor_apply_kernelINS1_18TensorListMetadataILi2EEENS1_14UnaryOpFunctorIN3c1011Float8_e5m2ELi2ELi1ELi1EEEJNS0_4CopyIS7_S7_EEEEEvT_T0_DpT1_:
        /* <DEDUP_REMOVED lines=27> */
.L_x_1009:
[----:B0-----:R-:W-:Y:S02]  /*01b0*/  IADD3 R8, P0, R13, R10, RZ ;  /* 0x0000000a0d087210 */ /* 0x001fe40007f1e0ff */
[----:B------:R-:W-:Y:S02]  /*01c0*/  PRMT R24, RZ, 0x7610, R24 ;  /* 0x00007610ff187816 */ /* 0x000fe40000000018 */
[C---:B------:R-:W-:Y:S01]  /*01d0*/  ISETP.GE.U32.AND P1, PT, R8.reuse, 0x10000, PT ;  /* 0x000100000800780c */ /* 0x040fe20003f26070 */
[----:B------:R-:W-:Y:S01]  /*01e0*/  IMAD.X R27, RZ, RZ, R11, P0 ;  /* 0x000000ffff1b7224 */ /* 0x000fe200000e060b */
[----:B------:R-:W-:-:S04]  /*01f0*/  ISETP.LT.U32.AND P0, PT, R8, R16, PT ;  /* 0x000000100800720c */ /* 0x000fc80003f01070 */
[----:B------:R-:W-:-:S04]  /*0200*/  ISETP.GE.U32.AND.EX P1, PT, R27, RZ, PT, P1 ;  /* 0x000000ff1b00720c */ /* 0x000fc80003f26110 */
[----:B------:R-:W-:-:S13]  /*0210*/  ISETP.LT.AND.EX P1, PT, R27, R12, !P1, P0 ;  /* 0x0000000c1b00720c */ /* 0x000fda0004f21300 */
[----:B------:R-:W-:-:S05]  /*0220*/  @P1 IADD3 R2, P0, R8, R18, RZ ;  /* 0x0000001208021210 */ /* 0x000fca0007f1e0ff */
[----:B------:R-:W-:-:S05]  /*0230*/  @P1 IMAD.X R3, R27, 0x1, R15, P0 ;  /* 0x000000011b031824 */ /* 0x000fca00000e060f */
[----:B------:R0:W2:Y:S01]  /*0240*/  @P1 LDG.E.U8 R24, [R2.64] ;  /* 0x0000000402181981 */ /* 0x0000a2000c1e1100 */
[----:B------:R-:W-:Y:S01]  /*0250*/  IADD3 R29, P2, R8, c[0x0][0x0], RZ ;  /* 0x00000000081d7a10 */ /* 0x000fe20007f5e0ff */
[C---:B------:R-:W-:Y:S01]  /*0260*/  IMAD R21, R0.reuse, 0x3, RZ ;  /* 0x0000000300157824 */ /* 0x040fe200078e02ff */
[----:B------:R-:W-:Y:S02]  /*0270*/  LEA R25, P4, R0, R8, 0x1 ;  /* 0x0000000800197211 */ /* 0x000fe400078808ff */
[C---:B------:R-:W-:Y:S01]  /*0280*/  ISETP.GE.U32.AND P0, PT, R29.reuse, 0x10000, PT ;  /* 0x000100001d00780c */ /* 0x040fe20003f06070 */
[--C-:B------:R-:W-:Y:S01]  /*0290*/  IMAD.X R23, RZ, RZ, R27.reuse, P2 ;  /* 0x000000ffff177224 */ /* 0x100fe200010e061b */
[----:B------:R-:W-:Y:S01]  /*02a0*/  ISETP.LT.U32.AND P3, PT, R29, R16, PT ;  /* 0x000000101d00720c */ /* 0x000fe20003f61070 */
[----:B------:R-:W-:Y:S01]  /*02b0*/  IMAD.X R9, RZ, RZ, R27, P4 ;  /* 0x000000ffff097224 */ /* 0x000fe200020e061b */
[----:B------:R-:W-:Y:S02]  /*02c0*/  ISETP.GE.U32.AND P2, PT, R25, 0x10000, PT ;  /* 0x000100001900780c */ /* 0x000fe40003f46070 */
[----:B------:R-:W-:-:S02]  /*02d0*/  ISETP.GE.U32.AND.EX P0, PT, R23, RZ, PT, P0 ;  /* 0x000000ff1700720c */ /* 0x000fc40003f06100 */
[----:B------:R-:W-:Y:S02]  /*02e0*/  IADD3 R21, P4, R21, R8, RZ ;  /* 0x0000000815157210 */ /* 0x000fe40007f9e0ff */
[----:B------:R-:W-:Y:S02]  /*02f0*/  ISETP.LT.AND.EX P0, PT, R23, R12, !P0, P3 ;  /* 0x0000000c1700720c */ /* 0x000fe40004701330 */
[----:B------:R-:W-:Y:S01]  /*0300*/  ISETP.LT.U32.AND P3, PT, R25, R16, PT ;  /* 0x000000101900720c */ /* 0x000fe20003f61070 */
[----:B------:R-:W-:Y:S01]  /*0310*/  IMAD.X R19, RZ, RZ, R27, P4 ;  /* 0x000000ffff137224 */ /* 0x000fe200020e061b */
[----:B------:R-:W-:Y:S02]  /*0320*/  ISETP.GE.U32.AND.EX P5, PT, R9, RZ, PT, P2 ;  /* 0x000000ff0900720c */ /* 0x000fe40003fa6120 */
[----:B------:R-:W-:Y:S02]  /*0330*/  ISETP.GE.U32.AND P2, PT, R21, 0x10000, PT ;  /* 0x000100001500780c */ /* 0x000fe40003f46070 */
[----:B------:R-:W-:-:S02]  /*0340*/  ISETP.LT.AND.EX P3, PT, R9, R12, !P5, P3 ;  /* 0x0000000c0900720c */ /* 0x000fc40006f61330 */
[----:B------:R-:W-:Y:S02]  /*0350*/  ISETP.LT.U32.AND P4, PT, R21, R16, PT ;  /* 0x000000101500720c */ /* 0x000fe40003f81070 */
[----:B------:R-:W-:Y:S02]  /*0360*/  ISETP.GE.U32.AND.EX P5, PT, R19, RZ, PT, P2 ;  /* 0x000000ff1300720c */ /* 0x000fe40003fa6120 */
[----:B------:R-:W-:Y:S02]  /*0370*/  @P0 IADD3 R4, P2, R29, R18, RZ ;  /* 0x000000121d040210 */ /* 0x000fe40007f5e0ff */
[----:B------:R-:W-:Y:S02]  /*0380*/  ISETP.LT.AND.EX P4, PT, R19, R12, !P5, P4 ;  /* 0x0000000c1300720c */ /* 0x000fe40006f81340 */
[----:B------:R-:W-:Y:S01]  /*0390*/  PRMT R20, RZ, 0x7610, R20 ;  /* 0x00007610ff147816 */ /* 0x000fe20000000014 */
[----:B------:R-:W-:Y:S02]  /*03a0*/  @P0 IMAD.X R5, R23, 0x1, R15, P2 ;  /* 0x0000000117050824 */ /* 0x000fe400010e060f */
[----:B0-----:R-:W-:-:S02]  /*03b0*/  @P3 IADD3 R2, P2, R25, R18, RZ ;  /* 0x0000001219023210 */ /* 0x001fc40007f5e0ff */
[----:B------:R-:W-:Y:S01]  /*03c0*/  PRMT R26, RZ, 0x7610, R26 ;  /* 0x00007610ff1a7816 */ /* 0x000fe2000000001a */
[----:B------:R0:W5:Y:S01]  /*03d0*/  @P0 LDG.E.U8 R20, [R4.64] ;  /* 0x0000000404140981 */ /* 0x000162000c1e1100 */
[----:B------:R-:W-:Y:S01]  /*03e0*/  PRMT R22, RZ, 0x7610, R22 ;  /* 0x00007610ff167816 */ /* 0x000fe20000000016 */
[----:B------:R-:W-:-:S03]  /*03f0*/  @P3 IMAD.X R3, R9, 0x1, R15, P2 ;  /* 0x0000000109033824 */ /* 0x000fc600010e060f */
[----:B------:R-:W-:Y:S02]  /*0400*/  @P4 IADD3 R6, P2, R21, R18, RZ ;  /* 0x0000001215064210 */ /* 0x000fe40007f5e0ff */
[----:B------:R1:W5:Y:S03]  /*0410*/  @P3 LDG.E.U8 R22, [R2.64] ;  /* 0x0000000402163981 */ /* 0x000366000c1e1100 */
[----:B------:R-:W-:-:S05]  /*0420*/  @P4 IMAD.X R7, R19, 0x1, R15, P2 ;  /* 0x0000000113074824 */ /* 0x000fca00010e060f */
[----:B------:R3:W5:Y:S01]  /*0430*/  @P4 LDG.E.U8 R26, [R6.64] ;  /* 0x00000004061a4981 */ /* 0x000762000c1e1100 */
[----:B------:R-:W-:Y:S01]  /*0440*/  BSSY B0, `(.L_x_997) ;  /* 0x000001c000007945 */ /* 0x000fe20003800000 */
[----:B--2---:R-:W-:-:S05]  /*0450*/  LOP3.LUT R24, R24, 0xffff, RZ, 0xc0, !PT ;  /* 0x0000ffff18187812 */ /* 0x004fca00078ec0ff */
[C---:B------:R-:W-:Y:S01]  /*0460*/  IMAD.SHL.U32 R28, R24.reuse, 0x2000000, RZ ;  /* 0x02000000181c7824 */ /* 0x040fe200078e00ff */
[----:B------:R-:W-:-:S04]  /*0470*/  LOP3.LUT R24, R24, 0xff, RZ, 0xc0, !PT ;  /* 0x000000ff18187812 */ /* 0x000fc800078ec0ff */
[----:B------:R-:W-:Y:S01]  /*0480*/  ISETP.GE.U32.AND P2, PT, R28, 0x8000000, PT ;  /* 0x080000001c00780c */ /* 0x000fe20003f46070 */
[----:B-1----:R-:W-:-:S12]  /*0490*/  IMAD.SHL.U32 R2, R24, 0x1000000, RZ ;  /* 0x0100000018027824 */ /* 0x002fd800078e00ff */
[C---:B0-----:R-:W-:Y:S02]  /*04a0*/  @!P2 IMAD.SHL.U32 R4, R24.reuse, 0x100, RZ ;  /* 0x000001001804a824 */ /* 0x041fe400078e00ff */
[----:B------:R-:W-:-:S03]  /*04b0*/  @P2 IMAD.SHL.U32 R5, R24, 0x200000, RZ ;  /* 0x0020000018052824 */ /* 0x000fc600078e00ff */
[----:B------:R-:W-:Y:S02]  /*04c0*/  @!P2 LOP3.LUT R4, R4, 0x7f00, RZ, 0xc0, !PT ;  /* 0x00007f000404a812 */ /* 0x000fe400078ec0ff */
[----:B------:R-:W-:Y:S02]  /*04d0*/  @P2 LOP3.LUT R5, R5, 0x70000000, RZ, 0xfc, !PT ;  /* 0x7000000005052812 */ /* 0x000fe400078efcff */
[----:B------:R-:W-:-:S03]  /*04e0*/  @!P2 LOP3.LUT R4, R4, 0x3f000000, RZ, 0xfc, !PT ;  /* 0x3f0000000404a812 */ /* 0x000fc600078efcff */
[----:B------:R-:W-:Y:S02]  /*04f0*/  @P2 FMUL.FTZ R3, R5, 1.9259299443872358531e-34 ;  /* 0x0780000005032820 */ /* 0x000fe40000410000 */
[----:B------:R-:W-:-:S05]  /*0500*/  @!P2 FADD.FTZ R3, R4, -0.5 ;  /* 0xbf0000000403a421 */ /* 0x000fca0000010000 */
[C---:B------:R-:W-:Y:S02]  /*0510*/  LOP3.LUT R4, R3.reuse, 0x7fffffff, RZ, 0xc0, !PT ;  /* 0x7fffffff03047812 */ /* 0x040fe400078ec0ff */
[----:B------:R-:W-:Y:S02]  /*0520*/  LOP3.LUT R2, R3, 0x80000000, R2, 0xf8, !PT ;  /* 0x8000000003027812 */ /* 0x000fe400078ef802 */
[----:B------:R-:W-:-:S13]  /*0530*/  ISETP.GT.U32.AND P2, PT, R4, 0x477fffff, PT ;  /* 0x477fffff0400780c */ /* 0x000fda0003f44070 */
[----:B------:R-:W-:Y:S05]  /*0540*/  @P2 BRA `(.L_x_998) ;  /* 0x0000008000002947 */ /* 0x000fea0003800000 */
[----:B---3--:R-:W-:-:S13]  /*0550*/  ISETP.GE.U32.AND P2, PT, R4, 0x38800000, PT ;  /* 0x388000000400780c */ /* 0x008fda0003f46070 */
[----:B------:R-:W-:-:S04]  /*0560*/  @P2 SHF.R.U32.HI R3, RZ, 0x15, R3 ;  /* 0x00000015ff032819 */ /* 0x000fc80000011603 */
[----:B------:R-:W-:-:S04]  /*0570*/  @P2 LOP3.LUT R3, R3, 0x1, RZ, 0xc0, !PT ;  /* 0x0000000103032812 */ /* 0x000fc800078ec0ff */
[----:B------:R-:W-:Y:S01]  /*0580*/  @P2 IADD3 R24, R2, 0x80fffff, R3 ;  /* 0x080fffff02182810 */ /* 0x000fe20007ffe003 */
[----:B------:R-:W-:-:S03]  /*0590*/  @!P2 FADD.FTZ R3, R4, 128 ;  /* 0x430000000403a421 */ /* 0x000fc60000010000 */
[----:B------:R-:W-:Y:S02]  /*05a0*/  @P2 SHF.R.U32.HI R24, RZ, 0x15, R24 ;  /* 0x00000015ff182819 */ /* 0x000fe40000011618 */
[----:B------:R-:W-:Y:S01]  /*05b0*/  @!P2 IADD3 R24, R3, -0x43000000, RZ ;  /* 0xbd0000000318a810 */ /* 0x000fe20007ffe0ff */
[----:B------:R-:W-:Y:S05]  /*05c0*/  BRA `(.L_x_999) ;  /* 0x0000003000007947 */ /* 0x000fea0003800000 */
.L_x_998:
[----:B---3--:R-:W-:Y:S01]  /*05d0*/  IMAD.MOV.U32 R24, RZ, RZ, 0x7f ;  /* 0x0000007fff187424 */ /* 0x008fe200078e00ff */
[----:B------:R-:W-:-:S04]  /*05e0*/  ISETP.GT.U32.AND P2, PT, R4, 0x7f800000, PT ;  /* 0x7f8000000400780c */ /* 0x000fc80003f44070 */
[----:B------:R-:W-:-:S04]  /*05f0*/  SEL R24, R24, 0x7c, P2 ;  /* 0x0000007c18187807 */ /* 0x000fc80001000000 */
.L_x_999:
[----:B------:R-:W-:Y:S05]  /*0600*/  BSYNC B0 ;  /* 0x0000000000007941 */ /* 0x000fea0003800000 */
.L_x_997:
[----:B-----5:R-:W-:Y:S01]  /*0610*/  LOP3.LUT R20, R20, 0xffff, RZ, 0xc0, !PT ;  /* 0x0000ffff14147812 */ /* 0x020fe200078ec0ff */
[----:B------:R-:W-:Y:S01]  /*0620*/  BSSY B0, `(.L_x_1000) ;  /* 0x000001e000007945 */ /* 0x000fe20003800000 */
[----:B------:R-:W-:Y:S02]  /*0630*/  LOP3.LUT R2, R2, 0x80000000, RZ, 0xc0, !PT ;  /* 0x8000000002027812 */ /* 0x000fe400078ec0ff */
[C---:B------:R-:W-:Y:S01]  /*0640*/  LOP3.LUT R4, R20.reuse, 0xff, RZ, 0xc0, !PT ;  /* 0x000000ff14047812 */ /* 0x040fe200078ec0ff */
[----:B------:R-:W-:Y:S01]  /*0650*/  IMAD.SHL.U32 R3, R20, 0x2000000, RZ ;  /* 0x0200000014037824 */ /* 0x000fe200078e00ff */
[----:B------:R-:W-:-:S03]  /*0660*/  SHF.R.U32.HI R7, RZ, 0x18, R2 ;  /* 0x00000018ff077819 */ /* 0x000fc60000011602 */
[----:B------:R-:W-:Y:S01]  /*0670*/  IMAD.SHL.U32 R2, R4, 0x1000000, RZ ;  /* 0x0100000004027824 */ /* 0x000fe200078e00ff */
[----:B------:R-:W-:Y:S02]  /*0680*/  ISETP.GE.U32.AND P2, PT, R3, 0x8000000, PT ;  /* 0x080000000300780c */ /* 0x000fe40003f46070 */
[----:B------:R-:W-:-:S11]  /*0690*/  LOP3.LUT R24, R24, R7, RZ, 0xfc, !PT ;  /* 0x0000000718187212 */ /* 0x000fd600078efcff */
[C---:B------:R-:W-:Y:S02]  /*06a0*/  @!P2 IMAD.SHL.U32 R3, R4.reuse, 0x100, RZ ;  /* 0x000001000403a824 */ /* 0x040fe400078e00ff */
        /* <DEDUP_REMOVED lines=18> */
.L_x_1001:
[----:B------:R-:W-:Y:S01]  /*07d0*/  IMAD.MOV.U32 R20, RZ, RZ, 0x7f ;  /* 0x0000007fff147424 */ /* 0x000fe200078e00ff */
[----:B------:R-:W-:-:S04]  /*07e0*/  ISETP.GT.U32.AND P2, PT, R5, 0x7f800000, PT ;  /* 0x7f8000000500780c */ /* 0x000fc80003f44070 */
[----:B------:R-:W-:-:S04]  /*07f0*/  SEL R20, R20, 0x7c, P2 ;  /* 0x0000007c14147807 */ /* 0x000fc80001000000 */
.L_x_1002:
[----:B------:R-:W-:Y:S05]  /*0800*/  BSYNC B0 ;  /* 0x0000000000007941 */ /* 0x000fea0003800000 */
.L_x_1000:
[----:B------:R-:W-:Y:S01]  /*0810*/  LOP3.LUT R22, R22, 0xffff, RZ, 0xc0, !PT ;  /* 0x0000ffff16167812 */ /* 0x000fe200078ec0ff */
        /* <DEDUP_REMOVED lines=27> */
.L_x_1004:
[----:B------:R-:W-:Y:S01]  /*09d0*/  IMAD.MOV.U32 R22, RZ, RZ, 0x7f ;  /* 0x0000007fff167424 */ /* 0x000fe200078e00ff */
[----:B------:R-:W-:-:S04]  /*09e0*/  ISETP.GT.U32.AND P2, PT, R5, 0x7f800000, PT ;  /* 0x7f8000000500780c */ /* 0x000fc80003f44070 */
[----:B------:R-:W-:-:S04]  /*09f0*/  SEL R22, R22, 0x7c, P2 ;  /* 0x0000007c16167807 */ /* 0x000fc80001000000 */
.L_x_1005:
[----:B------:R-:W-:Y:S05]  /*0a00*/  BSYNC B0 ;  /* 0x0000000000007941 */ /* 0x000fea0003800000 */
.L_x_1003:
        /* <DEDUP_REMOVED lines=28> */
.L_x_1007:
[----:B------:R-:W-:Y:S01]  /*0bd0*/  IMAD.MOV.U32 R3, RZ, RZ, 0x7f ;  /* 0x0000007fff037424 */ /* 0x000fe200078e00ff */
[----:B------:R-:W-:-:S04]  /*0be0*/  ISETP.GT.U32.AND P2, PT, R5, 0x7f800000, PT ;  /* 0x7f8000000500780c */ /* 0x000fc80003f44070 */
[----:B------:R-:W-:-:S04]  /*0bf0*/  SEL R3, R3, 0x7c, P2 ;  /* 0x0000007c03037807 */ /* 0x000fc80001000000 */
.L_x_1008:
[----:B------:R-:W-:Y:S05]  /*0c00*/  BSYNC B0 ;  /* 0x0000000000007941 */ /* 0x000fea0003800000 */
.L_x_1006:
[----:B------:R-:W-:Y:S02]  /*0c10*/  @P1 IADD3 R6, P5, R8, R17, RZ ;  /* 0x0000001108061210 */ /* 0x000fe40007fbe0ff */
[----:B------:R-:W-:-:S03]  /*0c20*/  LOP3.LUT R2, R2, 0x80000000, RZ, 0xc0, !PT ;  /* 0x8000000002027812 */ /* 0x000fc600078ec0ff */
[----:B------:R-:W-:Y:S01]  /*0c30*/  @P1 IMAD.X R7, R27, 0x1, R14, P5 ;  /* 0x000000011b071824 */ /* 0x000fe200028e060e */
[----:B------:R-:W-:Y:S02]  /*0c40*/  SHF.R.U32.HI R4, RZ, 0x18, R2 ;  /* 0x00000018ff047819 */ /* 0x000fe40000011602 */
[-C--:B------:R-:W-:Y:S02]  /*0c50*/  @P0 IADD3 R2, P2, R29, R17.reuse, RZ ;  /* 0x000000111d020210 */ /* 0x080fe40007f5e0ff */
[----:B------:R-:W-:Y:S01]  /*0c60*/  LOP3.LUT R27, R3, R4, RZ, 0xfc, !PT ;  /* 0x00000004031b7212 */ /* 0x000fe200078efcff */
[----:B------:R0:W-:Y:S01]  /*0c70*/  @P1 STG.E.U8 [R6.64], R24 ;  /* 0x0000001806001986 */ /* 0x0001e2000c101104 */
[-C--:B------:R-:W-:Y:S01]  /*0c80*/  @P3 IADD3 R4, P5, R25, R17.reuse, RZ ;  /* 0x0000001119043210 */ /* 0x080fe20007fbe0ff */
[----:B------:R-:W-:Y:S01]  /*0c90*/  @P0 IMAD.X R3, R23, 0x1, R14, P2 ;  /* 0x0000000117030824 */ /* 0x000fe200010e060e */
[----:B------:R-:W-:-:S03]  /*0ca0*/  @P4 IADD3 R8, P1, R21, R17, RZ ;  /* 0x0000001115084210 */ /* 0x000fc60007f3e0ff */
[--C-:B------:R-:W-:Y:S01]  /*0cb0*/  @P3 IMAD.X R5, R9, 0x1, R14.reuse, P5 ;  /* 0x0000000109053824 */ /* 0x100fe200028e060e */
[----:B------:R0:W-:Y:S01]  /*0cc0*/  @P0 STG.E.U8 [R2.64], R20 ;  /* 0x0000001402000986 */ /* 0x0001e2000c101104 */
[----:B------:R-:W-:Y:S02]  /*0cd0*/  @P4 IMAD.X R9, R19, 0x1, R14, P1 ;  /* 0x0000000113094824 */ /* 0x000fe400008e060e */
[----:B------:R-:W-:Y:S01]  /*0ce0*/  IMAD.MOV.U32 R19, RZ, RZ, c[0x0][0x0] ;  /* 0x00000000ff137624 */ /* 0x000fe200078e00ff */
[----:B------:R0:W-:Y:S03]  /*0cf0*/  @P3 STG.E.U8 [R4.64], R22 ;  /* 0x0000001604003986 */ /* 0x0001e6000c101104 */
[----:B------:R-:W-:Y:S01]  /*0d00*/  IMAD.WIDE.U32 R10, R19, 0x4, R10 ;  /* 0x00000004130a7825 */ /* 0x000fe200078e000a */
[----:B------:R0:W-:Y:S04]  /*0d10*/  @P4 STG.E.U8 [R8.64], R27 ;  /* 0x0000001b08004986 */ /* 0x0001e8000c101104 */
[----:B------:R-:W-:-:S02]  /*0d20*/  ISETP.GE.U32.AND P0, PT, R10, 0x10000, PT ;  /* 0x000100000a00780c */ /* 0x000fc40003f06070 */
[----:B------:R-:W-:Y:S02]  /*0d30*/  ISETP.LT.U32.AND P1, PT, R10, R16, PT ;  /* 0x000000100a00720c */ /* 0x000fe40003f21070 */
[C---:B------:R-:W-:Y:S02]  /*0d40*/  ISETP.GE.U32.AND.EX P0, PT, R11.reuse, RZ, PT, P0 ;  /* 0x000000ff0b00720c */ /* 0x040fe40003f06100 */
[----:B------:R-:W-:-:S13]  /*0d50*/  ISETP.LT.AND.EX P1, PT, R11, R12, PT, P1 ;  /* 0x0000000c0b00720c */ /* 0x000fda0003f21310 */
[----:B0-----:R-:W-:Y:S05]  /*0d60*/  @!P0 BRA P1, `(.L_x_1009) ;  /* 0xfffff44000008947 */ /* 0x001fea000083ffff */
[----:B------:R-:W-:Y:S05]  /*0d70*/  EXIT ;  /* 0x000000000000794d */ /* 0x000fea0003800000 */
.L_x_996:
[----:B------:R-:W0:Y:S02]  /*0d80*/  S2R R0, SR_TID.X ;  /* 0x0000000000007919 */ /* 0x000e240000002100 */
[----:B0-----:R-:W-:-:S05]  /*0d90*/  IMAD.WIDE.U32 R2, R0, 0x4, RZ ;  /* 0x0000000400027825 */ /* 0x001fca00078e00ff */
[----:B------:R-:W-:-:S04]  /*0da0*/  ISETP.GE.U32.AND P0, PT, R2, R16, PT ;  /* 0x000000100200720c */ /* 0x000fc80003f06070 */
[----:B------:R-:W-:-:S04]  /*0db0*/  ISETP.GE.AND.EX P0, PT, R3, R12, PT, P0 ;  /* 0x0000000c0300720c */ /* 0x000fc80003f06300 */
[----:B------:R-:W-:-:S13]  /*0dc0*/  ISETP.GT.U32.OR P0, PT, R0, 0x3fff, P0 ;  /* 0x00003fff0000780c */ /* 0x000fda0000704470 */
[----:B------:R-:W-:Y:S05]  /*0dd0*/  @P0 EXIT ;  /* 0x000000000000094d */ /* 0x000fea0003800000 */
[----:B------:R-:W-:-:S04]  /*0de0*/  IMAD.MOV.U32 R3, RZ, RZ, RZ ;  /* 0x000000ffff037224 */ /* 0x000fc800078e00ff */
.L_x_1022:
[C---:B------:R-:W-:Y:S01]  /*0df0*/  IMAD.SHL.U32 R4, R0.reuse, 0x4, RZ ;  /* 0x0000000400047824 */ /* 0x040fe200078e00ff */
[----:B------:R-:W-:-:S04]  /*0e00*/  SHF.L.U64.HI R2, R0, 0x2, R3 ;  /* 0x0000000200027819 */ /* 0x000fc80000010203 */
[----:B------:R-:W-:-:S05]  /*0e10*/  IADD3 R6, P0, R4, R18, RZ ;  /* 0x0000001204067210 */ /* 0x000fca0007f1e0ff */
[----:B------:R-:W-:-:S05]  /*0e20*/  IMAD.X R7, R2, 0x1, R15, P0 ;  /* 0x0000000102077824 */ /* 0x000fca00000e060f */
[----:B------:R-:W2:Y:S01]  /*0e30*/  LDG.E R10, [R6.64] ;  /* 0x00000004060a7981 */ /* 0x000ea2000c1e1900 */
[----:B------:R-:W-:Y:S01]  /*0e40*/  BSSY B0, `(.L_x_1010) ;  /* 0x000001f000007945 */ /* 0x000fe20003800000 */
[C---:B--2---:R-:W-:Y:S02]  /*0e50*/  PRMT R11, R10.reuse, 0x7770, RZ ;  /* 0x000077700a0b7816 */ /* 0x044fe400000000ff */
[C---:B------:R-:W-:Y:S02]  /*0e60*/  PRMT R7, R10.reuse, 0x7771, RZ ;  /* 0x000077710a077816 */ /* 0x040fe400000000ff */
[----:B------:R-:W-:Y:S01]  /*0e70*/  PRMT R6, R10, 0x7772, RZ ;  /* 0x000077720a067816 */ /* 0x000fe200000000ff */
        /* <DEDUP_REMOVED lines=10> */
[----:B------:R-:W-:Y:S01]  /*0f20*/  PRMT R5, R10, 0x7773, RZ ;  /* 0x000077730a057816 */ /* 0x000fe200000000ff */
[----:B------:R-:W-:-:S03]  /*0f30*/  IMAD.SHL.U32 R8, R11, 0x1000000, RZ ;  /* 0x010000000b087824 */ /* 0x000fc600078e00ff */
        /* <DEDUP_REMOVED lines=12> */
.L_x_1011:
[----:B------:R-:W-:Y:S01]  /*1000*/  IMAD.MOV.U32 R9, RZ, RZ, 0x7f ;  /* 0x0000007fff097424 */ /* 0x000fe200078e00ff */
[----:B------:R-:W-:-:S04]  /*1010*/  ISETP.GT.U32.AND P0, PT, R13, 0x7f800000, PT ;  /* 0x7f8000000d00780c */ /* 0x000fc80003f04070 */
[----:B------:R-:W-:-:S04]  /*1020*/  SEL R9, R9, 0x7c, P0 ;  /* 0x0000007c09097807 */ /* 0x000fc80000000000 */
.L_x_1012:
[----:B------:R-:W-:Y:S05]  /*1030*/  BSYNC B0 ;  /* 0x0000000000007941 */ /* 0x000fea0003800000 */
.L_x_1010:
[----:B------:R-:W-:Y:S01]  /*1040*/  IMAD.SHL.U32 R10, R7, 0x2000000, RZ ;  /* 0x02000000070a7824 */ /* 0x000fe200078e00ff */
[----:B------:R-:W-:Y:S01]  /*1050*/  LOP3.LUT R8, R8, 0x80000000, RZ, 0xc0, !PT ;  /* 0x8000000008087812 */ /* 0x000fe200078ec0ff */
[----:B------:R-:W-:Y:S03]  /*1060*/  BSSY B0, `(.L_x_1013) ;  /* 0x000001b000007945 */ /* 0x000fe60003800000 */
[----:B------:R-:W-:Y:S02]  /*1070*/  ISETP.GE.U32.AND P0, PT, R10, 0x8000000, PT ;  /* 0x080000000a00780c */ /* 0x000fe40003f06070 */
[----:B------:R-:W-:-:S11]  /*1080*/  SHF.R.U32.HI R8, RZ, 0x18, R8 ;  /* 0x00000018ff087819 */ /* 0x000fd60000011608 */
[C---:B------:R-:W-:Y:S02]  /*1090*/  @!P0 IMAD.SHL.U32 R10, R7.reuse, 0x100, RZ ;  /* 0x00000100070a8824 */ /* 0x040fe400078e00ff */
[----:B------:R-:W-:-:S03]  /*10a0*/  @P0 IMAD.SHL.U32 R11, R7, 0x200000, RZ ;  /* 0x00200000070b0824 */ /* 0x000fc600078e00ff */
[----:B------:R-:W-:Y:S02]  /*10b0*/  @!P0 LOP3.LUT R10, R10, 0x7f00, RZ, 0xc0, !PT ;  /* 0x00007f000a0a8812 */ /* 0x000fe400078ec0ff */
[----:B------:R-:W-:Y:S02]  /*10c0*/  @P0 LOP3.LUT R11, R11, 0x70000000, RZ, 0xfc, !PT ;  /* 0x700000000b0b0812 */ /* 0x000fe400078efcff */
[----:B------:R-:W-:-:S03]  /*10d0*/  @!P0 LOP3.LUT R10, R10, 0x3f000000, RZ, 0xfc, !PT ;  /* 0x3f0000000a0a8812 */ /* 0x000fc600078efcff */
[----:B------:R-:W-:Y:S02]  /*10e0*/  @P0 FMUL.FTZ R11, R11, 1.9259299443872358531e-34 ;  /* 0x078000000b0b0820 */ /* 0x000fe40000410000 */
[----:B------:R-:W-:Y:S02]  /*10f0*/  @!P0 FADD.FTZ R11, R10, -0.5 ;  /* 0xbf0000000a0b8421 */ /* 0x000fe40000010000 */
[----:B------:R-:W-:Y:S01]  /*1100*/  IMAD.SHL.U32 R10, R7, 0x1000000, RZ ;  /* 0x01000000070a7824 */ /* 0x000fe200078e00ff */
[----:B------:R-:W-:Y:S02]  /*1110*/  LOP3.LUT R7, R9, R8, RZ, 0xfc, !PT ;  /* 0x0000000809077212 */ /* 0x000fe400078efcff */
        /* <DEDUP_REMOVED lines=12> */
.L_x_1014:
[----:B------:R-:W-:Y:S01]  /*11e0*/  IMAD.MOV.U32 R9, RZ, RZ, 0x7f ;  /* 0x0000007fff097424 */ /* 0x000fe200078e00ff */
[----:B------:R-:W-:-:S04]  /*11f0*/  ISETP.GT.U32.AND P0, PT, R13, 0x7f800000, PT ;  /* 0x7f8000000d00780c */ /* 0x000fc80003f04070 */
[----:B------:R-:W-:-:S04]  /*1200*/  SEL R9, R9, 0x7c, P0 ;  /* 0x0000007c09097807 */ /* 0x000fc80000000000 */
.L_x_1015:
[----:B------:R-:W-:Y:S05]  /*1210*/  BSYNC B0 ;  /* 0x0000000000007941 */ /* 0x000fea0003800000 */
.L_x_1013:
        /* <DEDUP_REMOVED lines=26> */
.L_x_1017:
[----:B------:R-:W-:Y:S01]  /*13c0*/  IMAD.MOV.U32 R9, RZ, RZ, 0x7f ;  /* 0x0000007fff097424 */ /* 0x000fe200078e00ff */
[----:B------:R-:W-:-:S04]  /*13d0*/  ISETP.GT.U32.AND P0, PT, R13, 0x7f800000, PT ;  /* 0x7f8000000d00780c */ /* 0x000fc80003f04070 */
[----:B------:R-:W-:-:S04]  /*13e0*/  SEL R9, R9, 0x7c, P0 ;  /* 0x0000007c09097807 */ /* 0x000fc80000000000 */
.L_x_1018:
[----:B------:R-:W-:Y:S05]  /*13f0*/  BSYNC B0 ;  /* 0x0000000000007941 */ /* 0x000fea0003800000 */
.L_x_1016:
[----:B------:R-:W-:Y:S01]  /*1400*/  IMAD.SHL.U32 R10, R5, 0x2000000, RZ ;  /* 0x02000000050a7824 */ /* 0x000fe200078e00ff */
[----:B------:R-:W-:Y:S01]  /*1410*/  LOP3.LUT R8, R8, 0x80000000, RZ, 0xc0, !PT ;  /* 0x8000000008087812 */ /* 0x000fe200078ec0ff */
[----:B------:R-:W-:Y:S03]  /*1420*/  BSSY B0, `(.L_x_1019) ;  /* 0x000001b000007945 */ /* 0x000fe60003800000 */
[----:B------:R-:W-:Y:S02]  /*1430*/  ISETP.GE.U32.AND P0, PT, R10, 0x8000000, PT ;  /* 0x080000000a00780c */ /* 0x000fe40003f06070 */
[----:B------:R-:W-:-:S04]  /*1440*/  SHF.R.U32.HI R8, RZ, 0x18, R8 ;  /* 0x00000018ff087819 */ /* 0x000fc80000011608 */
[----:B------:R-:W-:-:S07]  /*1450*/  LOP3.LUT R9, R9, R8, RZ, 0xfc, !PT ;  /* 0x0000000809097212 */ /* 0x000fce00078efcff */
[C---:B------:R-:W-:Y:S02]  /*1460*/  @!P0 IMAD.SHL.U32 R10, R5.reuse, 0x100, RZ ;  /* 0x00000100050a8824 */ /* 0x040fe400078e00ff */
[----:B------:R-:W-:-:S03]  /*1470*/  @P0 IMAD.SHL.U32 R11, R5, 0x200000, RZ ;  /* 0x00200000050b0824 */ /* 0x000fc600078e00ff */
[----:B------:R-:W-:Y:S02]  /*1480*/  @!P0 LOP3.LUT R10, R10, 0x7f00, RZ, 0xc0, !PT ;  /* 0x00007f000a0a8812 */ /* 0x000fe400078ec0ff */
[----:B------:R-:W-:Y:S02]  /*1490*/  @P0 LOP3.LUT R11, R11, 0x70000000, RZ, 0xfc, !PT ;  /* 0x700000000b0b0812 */ /* 0x000fe400078efcff */
[----:B------:R-:W-:-:S03]  /*14a0*/  @!P0 LOP3.LUT R10, R10, 0x3f000000, RZ, 0xfc, !PT ;  /* 0x3f0000000a0a8812 */ /* 0x000fc600078efcff */
[----:B------:R-:W-:Y:S02]  /*14b0*/  @P0 FMUL.FTZ R11, R11, 1.9259299443872358531e-34 ;  /* 0x078000000b0b0820 */ /* 0x000fe40000410000 */
[----:B------:R-:W-:Y:S02]  /*14c0*/  @!P0 FADD.FTZ R11, R10, -0.5 ;  /* 0xbf0000000a0b8421 */ /* 0x000fe40000010000 */
        /* <DEDUP_REMOVED lines=13> */
.L_x_1020:
[----:B------:R-:W-:Y:S01]  /*15a0*/  IMAD.MOV.U32 R5, RZ, RZ, 0x7f ;  /* 0x0000007fff057424 */ /* 0x000fe200078e00ff */
[----:B------:R-:W-:-:S04]  /*15b0*/  ISETP.GT.U32.AND P0, PT, R13, 0x7f800000, PT ;  /* 0x7f8000000d00780c */ /* 0x000fc80003f04070 */
[----:B------:R-:W-:-:S04]  /*15c0*/  SEL R5, R5, 0x7c, P0 ;  /* 0x0000007c05057807 */ /* 0x000fc80000000000 */
.L_x_1021:
[----:B------:R-:W-:Y:S05]  /*15d0*/  BSYNC B0 ;  /* 0x0000000000007941 */ /* 0x000fea0003800000 */
.L_x_1019:
[----:B------:R-:W-:Y:S02]  /*15e0*/  LOP3.LUT R8, R10, 0x80000000, RZ, 0xc0, !PT ;  /* 0x800000000a087812 */ /* 0x000fe400078ec0ff */
[----:B------:R-:W-:Y:S02]  /*15f0*/  IADD3 R4, P0, R4, R17, RZ ;  /* 0x0000001104047210 */ /* 0x000fe40007f1e0ff */
[----:B------:R-:W-:Y:S02]  /*1600*/  SHF.R.U32.HI R8, RZ, 0x18, R8 ;  /* 0x00000018ff087819 */ /* 0x000fe40000011608 */
[----:B------:R-:W-:Y:S02]  /*1610*/  PRMT R6, R6, 0x7604, R7 ;  /* 0x0000760406067816 */ /* 0x000fe40000000007 */
[----:B------:R-:W-:Y:S01]  /*1620*/  LOP3.LUT R8, R5, R8, RZ, 0xfc, !PT ;  /* 0x0000000805087212 */ /* 0x000fe200078efcff */
[----:B------:R-:W-:Y:S01]  /*1630*/  IMAD.X R5, R2, 0x1, R14, P0 ;  /* 0x0000000102057824 */ /* 0x000fe200000e060e */
[----:B------:R-:W-:-:S02]  /*1640*/  IADD3 R0, P0, R0, c[0x0][0x0], RZ ;  /* 0x0000000000007a10 */ /* 0x000fc40007f1e0ff */
        /* <DEDUP_REMOVED lines=12> */
.L_x_1023:
        /* <DEDUP_REMOVED lines=15> */
.L_x_7793:


//--------------------- .text._ZN2at6native55_GLOBAL__N__de093ff9_22_ForeachBinaryOpList_cu_a911ec4325multi_tensor_apply_kernelINS1_18TensorListMetadataILi2EEENS1_11CopyFunctorIN3c1015Float8_e4m3fnuzENS6_15Float8_e5m2fnuzELi2ELi1ELi1EEEJNS0_4CopyIS7_S8_EEEEEvT_T0_DpT1_ --------------------------
	.section	.text._ZN2at6native55_GLOBAL__N__de093ff9_22_ForeachBinaryOpList_cu_a911ec4325multi_tensor_apply_kernelINS1_18TensorListMetadataILi2EEENS1_11CopyFunctorIN3c1015Float8_e4m3fnuzENS6_15Float8_e5m2fnuzELi2ELi1ELi1EEEJNS0_4CopyIS7_S8_EEEEEvT_T0_DpT1_,"ax",@progbits
	.sectioninfo	@"SHI_REGISTERS=30"
	.align	128
.text._ZN2at6native55_GLOBAL__N__de093ff9_22_ForeachBinaryOpList_cu_a911ec4325multi_tensor_apply_kernelINS1_18TensorListMetadataILi2EEENS1_11CopyFunctorIN3c1015Float8_e4m3fnuzENS6_15Float8_e5m2fnuzELi2ELi1ELi1EEEJNS0_4CopyIS7_S8_EEEEEvT_T0_DpT1_:
        .type           _ZN2at6native55_GLOBAL__N__de093ff9_22_ForeachBinaryOpList_cu_a911ec4325multi_tensor_apply_kernelINS1_18TensorListMetadataILi2EEENS1_11CopyFunctorIN3c1015Float8_e4m3fnuzENS6_15Float8_e5m2fnuzELi2ELi1ELi1EEEJNS0_4CopyIS7_S8_EEEEEvT_T0_DpT1_,@function
        .size           _ZN2at6native55_GLOBAL__N__de093ff9_22_ForeachBinaryOpList_cu_a911ec4325multi_tensor_apply_kernelINS1_18TensorListMetadataILi2EEENS1_11CopyFunctorIN3c1015Float8_e4m3fnuzENS6_15Float8_e5m2fnuzELi2ELi1ELi1EEEJNS0_4CopyIS7_S8_EEEEEvT_T0_DpT1_,(.L_x_7794 - _ZN2at6native55_GLOBAL__N__de093ff9_22_ForeachBinaryOpList_cu_a911ec4325multi_tensor_apply_kernelINS1_18TensorListMetadataILi2EEENS1_11CopyFunctorIN3c1015Float8_e4m3fnuzENS6_15Float8_e5m2fnuzELi2ELi1ELi1EEEJNS0_4CopyIS7_S8_EEEEEvT_T0_DpT1_)
        .other          _ZN2at6native55_GLOBAL__N__de093ff9_22_ForeachBinaryOpList_cu_a911ec4325multi_tensor_apply_kernelINS1_18TensorListMetadataILi2EEENS1_11CopyFunctorIN3c1015Float8_e4m3fnuzENS6_15Float8_e5m2fnuzELi2ELi1ELi1EEEJNS0_4CopyIS7_S8_EEEEEvT_T0_DpT1_,@"STO_CUDA_ENTRY STV_DEFAULT"
_ZN2at6native55_GLOBAL__N__de093ff9_22_ForeachBinaryOpList_cu_a911ec4325multi_tensor_apply_kernelINS1_18TensorListMetadataILi2EEENS1_11CopyFunctorIN3c1015Float8_e4m3fnuzENS6_15Float8_e5m2fnuzELi2ELi1ELi1EEEJNS0_4CopyIS7_S8_EEEEEvT_T0_DpT1_:
        /* <DEDUP_REMOVED lines=30> */
.L_x_1053:
        /* <DEDUP_REMOVED lines=58> */
.L_x_1028:
[----:B------:R-:W-:Y:S05]  /*0580*/  BSYNC B1 ;  /* 0x0000000000017941 */ /* 0x000fea0003800000 */
.L_x_1027:
[----:B------:R-:W-:Y:S01]  /*0590*/  IMAD.SHL.U32 R3, R3, 0x200000, RZ ;  /* 0x0020000003037824 */ /* 0x000fe200078e00ff */
[----:B------:R-:W-:-:S04]  /*05a0*/  LEA R2, R2, 0x37800000, 0x17 ;  /* 0x3780000002027811 */ /* 0x000fc800078eb8ff */
[----:B------:R-:W-:Y:S02]  /*05b0*/  LOP3.LUT R23, R2, R3, R23, 0xfe, !PT ;  /* 0x0000000302177212 */ /* 0x000fe400078efe17 */
.L_x_1026:
[----:B0-----:R-:W-:Y:S05]  /*05c0*/  BSYNC B0 ;  /* 0x0000000000007941 */ /* 0x001fea0003800000 */
.L_x_1025:
        /* <DEDUP_REMOVED lines=16> */
.L_x_1031:
[----:B------:R-:W-:-:S04]  /*06d0*/  LOP3.LUT R23, R23, 0x80000000, RZ, 0xc0, !PT ;  /* 0x8000000017177812 */ /* 0x000fc800078ec0ff */
[----:B------:R-:W-:-:S04]  /*06e0*/  SHF.R.U32.HI R23, RZ, 0x18, R23 ;  /* 0x00000018ff177819 */ /* 0x000fc80000011617 */
[----:B------:R-:W-:-:S04]  /*06f0*/  LOP3.LUT R2, R2, R23, RZ, 0xfc, !PT ;  /* 0x0000001702027212 */ /* 0x000fc800078efcff */
[----:B------:R-:W-:Y:S02]  /*0700*/  PRMT R7, R2, 0x7610, R7 ;  /* 0x0000761002077816 */ /* 0x000fe40000000007 */
.L_x_1030:
[----:B------:R-:W-:Y:S05]  /*0710*/  BSYNC B0 ;  /* 0x0000000000007941 */ /* 0x000fea0003800000 */
.L_x_1029:
        /* <DEDUP_REMOVED lines=21> */
.L_x_1035:
[----:B------:R-:W-:Y:S05]  /*0870*/  BSYNC B1 ;  /* 0x0000000000017941 */ /* 0x000fea0003800000 */
.L_x_1034:
[----:B------:R-:W-:Y:S01]  /*0880*/  LEA R5, R2, 0x37800000, 0x17 ;  /* 0x3780000002057811 */ /* 0x000fe200078eb8ff */
[----:B------:R-:W-:-:S05]  /*0890*/  IMAD.SHL.U32 R2, R3, 0x200000, RZ ;  /* 0x0020000003027824 */ /* 0x000fca00078e00ff */
[----:B------:R-:W-:Y:S02]  /*08a0*/  LOP3.LUT R2, R5, R2, R6, 0xfe, !PT ;  /* 0x0000000205027212 */ /* 0x000fe400078efe06 */
.L_x_1033:
[----:B------:R-:W-:Y:S05]  /*08b0*/  BSYNC B0 ;  /* 0x0000000000007941 */ /* 0x000fea0003800000 */
.L_x_1032:
        /* <DEDUP_REMOVED lines=16> */
.L_x_1038:
[----:B------:R-:W-:-:S04]  /*09c0*/  LOP3.LUT R2, R2, 0x80000000, RZ, 0xc0, !PT ;  /* 0x8000000002027812 */ /* 0x000fc800078ec0ff */
[----:B------:R-:W-:-:S04]  /*09d0*/  SHF.R.U32.HI R2, RZ, 0x18, R2 ;  /* 0x00000018ff027819 */ /* 0x000fc80000011602 */
[----:B------:R-:W-:-:S04]  /*09e0*/  LOP3.LUT R2, R3, R2, RZ, 0xfc, !PT ;  /* 0x0000000203027212 */ /* 0x000fc800078efcff */
[----:B------:R-:W-:Y:S02]  /*09f0*/  PRMT R26, R2, 0x7610, R26 ;  /* 0x00007610021a7816 */ /* 0x000fe4000000001a */
.L_x_1037:
[----:B------:R-:W-:Y:S05]  /*0a00*/  BSYNC B0 ;  /* 0x0000000000007941 */ /* 0x000fea0003800000 */
.L_x_1036:
        /* <DEDUP_REMOVED lines=21> */
.L_x_1042:
[----:B------:R-:W-:Y:S05]  /*0b60*/  BSYNC B1 ;  /* 0x0000000000017941 */ /* 0x000fea0003800000 */
.L_x_1041:
[----:B------:R-:W-:Y:S01]  /*0b70*/  LEA R5, R2, 0x37800000, 0x17 ;  /* 0x3780000002057811 */ /* 0x000fe200078eb8ff */
[----:B------:R-:W-:-:S05]  /*0b80*/  IMAD.SHL.U32 R2, R3, 0x200000, RZ ;  /* 0x0020000003027824 */ /* 0x000fca00078e00ff */
[----:B------:R-:W-:Y:S02]  /*0b90*/  LOP3.LUT R2, R5, R2, R6, 0xfe, !PT ;  /* 0x0000000205027212 */ /* 0x000fe400078efe06 */
.L_x_1040:
[----:B------:R-:W-:Y:S05]  /*0ba0*/  BSYNC B0 ;  /* 0x0000000000007941 */ /* 0x000fea0003800000 */
.L_x_1039:
        /* <DEDUP_REMOVED lines=16> */
.L_x_1045:
[----:B------:R-:W-:-:S04]  /*0cb0*/  LOP3.LUT R2, R2, 0x80000000, RZ, 0xc0, !PT ;  /* 0x8000000002027812 */ /* 0x000fc800078ec0ff */
[----:B------:R-:W-:-:S04]  /*0cc0*/  SHF.R.U32.HI R2, RZ, 0x18, R2 ;  /* 0x00000018ff027819 */ /* 0x000fc80000011602 */
[----:B------:R-:W-:-:S04]  /*0cd0*/  LOP3.LUT R2, R3, R2, RZ, 0xfc, !PT ;  /* 0x0000000203027212 */ /* 0x000fc800078efcff */
[----:B------:R-:W-:Y:S02]  /*0ce0*/  PRMT R27, R2, 0x7610, R27 ;  /* 0x00007610021b7816 */ /* 0x000fe4000000001b */
.L_x_1044:
[----:B------:R-:W-:Y:S05]  /*0cf0*/  BSYNC B0 ;  /* 0x0000000000007941 */ /* 0x000fea0003800000 */
.L_x_1043:
        /* <DEDUP_REMOVED lines=21> */
.L_x_1049:
[----:B------:R-:W-:Y:S05]  /*0e50*/  BSYNC B1 ;  /* 0x0000000000017941 */ /* 0x000fea0003800000 */
.L_x_1048:
[----:B------:R-:W-:Y:S01]  /*0e60*/  LEA R5, R2, 0x37800000, 0x17 ;  /* 0x3780000002057811 */ /* 0x000fe200078eb8ff */
[----:B------:R-:W-:-:S05]  /*0e70*/  IMAD.SHL.U32 R2, R3, 0x200000, RZ ;  /* 0x0020000003027824 */ /* 0x000fca00078e00ff */
[----:B------:R-:W-:Y:S02]  /*0e80*/  LOP3.LUT R2, R5, R2, R6, 0xfe, !PT ;  /* 0x0000000205027212 */ /* 0x000fe400078efe06 */
.L_x_1047:
[----:B------:R-:W-:Y:S05]  /*0e90*/  BSYNC B0 ;  /* 0x0000000000007941 */ /* 0x000fea0003800000 */
.L_x_1046:
        /* <DEDUP_REMOVED lines=16> */
.L_x_1052:
[----:B------:R-:W-:-:S04]  /*0fa0*/  LOP3.LUT R2, R2, 0x80000000, RZ, 0xc0, !PT ;  /* 0x8000000002027812 */ /* 0x000fc800078ec0ff */
[----:B------:R-:W-:-:S04]  /*0fb0*/  SHF.R.U32.HI R2, RZ, 0x18, R2 ;  /* 0x00000018ff027819 */ /* 0x000fc80000011602 */
[----:B------:R-:W-:-:S04]  /*0fc0*/  LOP3.LUT R2, R3, R2, RZ, 0xfc, !PT ;  /* 0x0000000203027212 */ /* 0x000fc800078efcff */
[----:B------:R-:W-:Y:S02]  /*0fd0*/  PRMT R23, R2, 0x7610, R23 ;  /* 0x0000761002177816 */ /* 0x000fe40000000017 */
.L_x_1051:
[----:B------:R-:W-:Y:S05]  /*0fe0*/  BSYNC B0 ;  /* 0x0000000000007941 */ /* 0x000fea0003800000 */
.L_x_1050:
        /* <DEDUP_REMOVED lines=20> */
.L_x_1024:
[----:B------:R-:W0:Y:S02]  /*1130*/  S2R R3, SR_TID.X ;  /* 0x0000000000037919 */ /* 0x000e240000002100 */
[----:B0-----:R-:W-:-:S05]  /*1140*/  IMAD.WIDE.U32 R4, R3, 0x4, RZ ;  /* 0x0000000403047825 */ /* 0x001fca00078e00ff */
[----:B------:R-:W-:-:S04]  /*1150*/  ISETP.GE.U32.AND P0, PT, R4, UR12, PT ;  /* 0x0000000c04007c0c */ /* 0x000fc8000bf06070 */
[----:B------:R-:W-:-:S04]  /*1160*/  ISETP.GE.AND.EX P0, PT, R5, UR6, PT, P0 ;  /* 0x0000000605007c0c */ /* 0x000fc8000bf06300 */
[----:B------:R-:W-:-:S13]  /*1170*/  ISETP.GT.U32.OR P0, PT, R3, 0x3fff, P0 ;  /* 0x00003fff0300780c */ /* 0x000fda0000704470 */
[----:B------:R-:W-:Y:S05]  /*1180*/  @P0 EXIT ;  /* 0x000000000000094d */ /* 0x000fea0003800000 */
[----:B------:R-:W-:-:S04]  /*1190*/  IMAD.MOV.U32 R0, RZ, RZ, RZ ;  /* 0x000000ffff007224 */ /* 0x000fc800078e00ff */
.L_x_1082:
        /* <DEDUP_REMOVED lines=31> */
.L_x_1057:
[----:B------:R-:W-:Y:S05]  /*1390*/  BSYNC B1 ;  /* 0x0000000000017941 */ /* 0x000fea0003800000 */
.L_x_1056:
[----:B------:R-:W-:Y:S01]  /*13a0*/  IMAD.SHL.U32 R8, R8, 0x200000, RZ ;  /* 0x0020000008087824 */ /* 0x000fe200078e00ff */
[----:B------:R-:W-:-:S04]  /*13b0*/  LEA R10, R7, 0x37800000, 0x17 ;  /* 0x37800000070a7811 */ /* 0x000fc800078eb8ff */
[----:B------:R-:W-:Y:S02]  /*13c0*/  LOP3.LUT R10, R10, R8, R11, 0xfe, !PT ;  /* 0x000000080a0a7212 */ /* 0x000fe400078efe0b */
.L_x_1055:
[----:B------:R-:W-:Y:S05]  /*13d0*/  BSYNC B0 ;  /* 0x0000000000007941 */ /* 0x000fea0003800000 */
.L_x_1054:
        /* <DEDUP_REMOVED lines=16> */
.L_x_1060:
[----:B------:R-:W-:-:S04]  /*14e0*/  LOP3.LUT R10, R10, 0x80000000, RZ, 0xc0, !PT ;  /* 0x800000000a0a7812 */ /* 0x000fc800078ec0ff */
[----:B------:R-:W-:-:S04]  /*14f0*/  SHF.R.U32.HI R7, RZ, 0x18, R10 ;  /* 0x00000018ff077819 */ /* 0x000fc8000001160a */
[----:B------:R-:W-:Y:S02]  /*1500*/  LOP3.LUT R7, R8, R7, RZ, 0xfc, !PT ;  /* 0x0000000708077212 */ /* 0x000fe400078efcff */
.L_x_1059:
[----:B------:R-:W-:Y:S05]  /*1510*/  BSYNC B0 ;  /* 0x0000000000007941 */ /* 0x000fea0003800000 */
.L_x_1058:
        /* <DEDUP_REMOVED lines=22> */
.L_x_1064:
[----:B------:R-:W-:Y:S05]  /*1680*/  BSYNC B1 ;  /* 0x0000000000017941 */ /* 0x000fea0003800000 */
.L_x_1063:
[----:B------:R-:W-:Y:S01]  /*1690*/  IMAD.SHL.U32 R6, R6, 0x200000, RZ ;  /* 0x0020000006067824 */ /* 0x000fe200078e00ff */
[----:B------:R-:W-:-:S04]  /*16a0*/  LEA R9, R8, 0x37800000, 0x17 ;  /* 0x3780000008097811 */ /* 0x000fc800078eb8ff */
[----:B------:R-:W-:Y:S02]  /*16b0*/  LOP3.LUT R8, R9, R6, R10, 0xfe, !PT ;  /* 0x0000000609087212 */ /* 0x000fe400078efe0a */
.L_x_1062:
[----:B------:R-:W-:Y:S05]  /*16c0*/  BSYNC B0 ;  /* 0x0000000000007941 */ /* 0x000fea0003800000 */
.L_x_1061:
        /* <DEDUP_REMOVED lines=16> */
.L_x_1067:
[----:B------:R-:W-:-:S04]  /*17d0*/  LOP3.LUT R8, R8, 0x80000000, RZ, 0xc0, !PT ;  /* 0x8000000008087812 */ /* 0x000fc800078ec0ff */
[----:B------:R-:W-:-:S04]  /*17e0*/  SHF.R.U32.HI R8, RZ, 0x18, R8 ;  /* 0x00000018ff087819 */ /* 0x000fc80000011608 */
[----:B------:R-:W-:-:S04]  /*17f0*/  LOP3.LUT R8, R9, R8, RZ, 0xfc, !PT ;  /* 0x0000000809087212 */ /* 0x000fc800078efcff */
[----:B------:R-:W-:Y:S02]  /*1800*/  PRMT R6, R8, 0x7610, R6 ;  /* 0x0000761008067816 */ /* 0x000fe40000000006 */
.L_x_1066:
[----:B------:R-:W-:Y:S05]  /*1810*/  BSYNC B0 ;  /* 0x0000000000007941 */ /* 0x000fea0003800000 */
.L_x_1065:
        /* <DEDUP_REMOVED lines=22> */
.L_x_1071:
[----:B------:R-:W-:Y:S05]  /*1980*/  BSYNC B1 ;  /* 0x0000000000017941 */ /* 0x000fea0003800000 */
.L_x_1070:
[----:B------:R-:W-:Y:S01]  /*1990*/  IMAD.SHL.U32 R5, R5, 0x200000, RZ ;  /* 0x0020000005057824 */ /* 0x000fe200078e00ff */
[----:B------:R-:W-:-:S04]  /*19a0*/  LEA R8, R8, 0x37800000, 0x17 ;  /* 0x3780000008087811 */ /* 0x000fc800078eb8ff */
[----:B------:R-:W-:Y:S02]  /*19b0*/  LOP3.LUT R8, R8, R5, R11, 0xfe, !PT ;  /* 0x0000000508087212 */ /* 0x000fe400078efe0b */
.L_x_1069:
[----:B------:R-:W-:Y:S05]  /*19c0*/  BSYNC B0 ;  /* 0x0000000000007941 */ /* 0x000fea0003800000 */
.L_x_1068:
        /* <DEDUP_REMOVED lines=16> */
.L_x_1074:
[----:B------:R-:W-:-:S04]  /*1ad0*/  LOP3.LUT R8, R8, 0x80000000, RZ, 0xc0, !PT ;  /* 0x8000000008087812 */ /* 0x000fc800078ec0ff */
[----:B------:R-:W-:-:S04]  /*1ae0*/  SHF.R.U32.HI R8, RZ, 0x18, R8 ;  /* 0x00000018ff087819 */ /* 0x000fc80000011608 */
[----:B------:R-:W-:-:S04]  /*1af0*/  LOP3.LUT R8, R9, R8, RZ, 0xfc, !PT ;  /* 0x0000000809087212 */ /* 0x000fc800078efcff */
[----:B------:R-:W-:Y:S02]  /*1b00*/  PRMT R5, R8, 0x7610, R5 ;  /* 0x0000761008057816 */ /* 0x000fe40000000005 */
.L_x_1073:
[----:B------:R-:W-:Y:S05]  /*1b10*/  BSYNC B0 ;  /* 0x0000000000007941 */ /* 0x000fea0003800000 */
.L_x_1072:
        /* <DEDUP_REMOVED lines=22> */
.L_x_1078:
[----:B------:R-:W-:Y:S05]  /*1c80*/  BSYNC B1 ;  /* 0x0000000000017941 */ /* 0x000fea0003800000 */
.L_x_1077:
[----:B------:R-:W-:Y:S01]  /*1c90*/  IMAD.SHL.U32 R4, R4, 0x200000, RZ ;  /* 0x0020000004047824 */ /* 0x000fe200078e00ff */
[----:B------:R-:W-:-:S04]  /*1ca0*/  LEA R9, R8, 0x37800000, 0x17 ;  /* 0x3780000008097811 */ /* 0x000fc800078eb8ff */
[----:B------:R-:W-:Y:S02]  /*1cb0*/  LOP3.LUT R8, R9, R4, R10, 0xfe, !PT ;  /* 0x0000000409087212 */ /* 0x000fe400078efe0a */
.L_x_1076:
[----:B------:R-:W-:Y:S05]  /*1cc0*/  BSYNC B0 ;  /* 0x0000000000007941 */ /* 0x000fea0003800000 */
.L_x_1075:
        /* <DEDUP_REMOVED lines=16> */
.L_x_1081:
[----:B------:R-:W-:-:S04]  /*1dd0*/  LOP3.LUT R8, R8, 0x80000000, RZ, 0xc0, !PT ;  /* 0x8000000008087812 */ /* 0x000fc800078ec0ff */
[----:B------:R-:W-:-:S04]  /*1de0*/  SHF.R.U32.HI R9, RZ, 0x18, R8 ;  /* 0x00000018ff097819 */ /* 0x000fc80000011608 */
[----:B------:R-:W-:Y:S02]  /*1df0*/  LOP3.LUT R9, R4, R9, RZ, 0xfc, !PT ;  /* 0x0000000904097212 */ /* 0x000fe400078efcff */
.L_x_1080:
[----:B------:R-:W-:Y:S05]  /*1e00*/  BSYNC B0 ;  /* 0x0000000000007941 */ /* 0x000fea0003800000 */
.L_x_1079:
        /* <DEDUP_REMOVED lines=16> */
.L_x_1083:
        /* <DEDUP_REMOVED lines=15> */
.L_x_7794:


//--------------------- .text._ZN2at6native55_GLOBAL__N__de093ff9_22_ForeachBinaryOpList_cu_a911ec4325multi_tensor_apply_kernelINS1_18TensorListMetadataILi2EEENS1_11CopyFunctorIN3c1015Float8_e4m3fnuzENS6_11Float8_e5m2ELi2ELi1ELi1EEEJNS0_4CopyIS7_S8_EEEEEvT_T0_DpT1_ --------------------------
	.section	.text._ZN2at6native55_GLOBAL__N__de093ff9_22_ForeachBinaryOpList_cu_a911ec4325multi_tensor_apply_kernelINS1_18TensorListMetadataILi2EEENS1_11CopyFunctorIN3c1015Float8_e4m3fnuzENS6_11Float8_e5m2ELi2ELi1ELi1EEEJNS0_4CopyIS7_S8_EEEEEvT_T0_DpT1_,"ax",@progbits
	.sectioninfo	@"SHI_REGISTERS=28"
	.align	128
.text._ZN2at6native55_GLOBAL__N__de093ff9_22_ForeachBinaryOpList_cu_a911ec4325multi_tensor_apply_kernelINS1_18TensorListMetadataILi2EEENS1_11CopyFunctorIN3c1015Float8_e4m3fnuzENS6_11Float8_e5m2ELi2ELi1ELi1EEEJNS0_4CopyIS7_S8_EEEEEvT_T0_DpT1_:
        .type           _ZN2at6native55_GLOBAL__N__de093ff9_22_ForeachBinaryOpList_cu_a911ec4325multi_tensor_apply_kernelINS1_18TensorListMetadataILi2EEENS1_11CopyFunctorIN3c1015Float8_e4m3fnuzENS6_11Float8_e5m2ELi2ELi1ELi1EEEJNS0_4CopyIS7_S8_EEEEEvT_T0_DpT1_,@function
        .size           _ZN2at6native55_GLOBAL__N__de093ff9_22_ForeachBinaryOpList_cu_a911ec4325multi_tensor_apply_kernelINS1_18TensorListMetadataILi2EEENS1_11CopyFunctorIN3c1015Float8_e4m3fnuzENS6_11Float8_e5m2ELi2ELi1ELi1EEEJNS0_4CopyIS7_S8_EEEEEvT_T0_DpT1_,(.L_x_7795 - _ZN2at6native55_GLOBAL__N__de093ff9_22_ForeachBinaryOpList_cu_a911ec4325multi_tensor_apply_kernelINS1_18TensorListMetadataILi2EEENS1_11CopyFunctorIN3c1015Float8_e4m3fnuzENS6_11Float8_e5m2ELi2ELi1ELi1EEEJNS0_4CopyIS7_S8_EEEEEvT_T0_DpT1_)
        .other          _ZN2at6native55_GLOBAL__N__de093ff9_22_ForeachBinaryOpList_cu_a911ec4325multi_tensor_apply_kernelINS1_18TensorListMetadataILi2EEENS1_11CopyFunctorIN3c1015Float8_e4m3fnuzENS6_11Float8_e5m2ELi2ELi1ELi1EEEJNS0_4CopyIS7_S8_EEEEEvT_T0_DpT1_,@"STO_CUDA_ENTRY STV_DEFAULT"
_ZN2at6native55_GLOBAL__N__de093ff9_22_ForeachBinaryOpList_cu_a911ec4325multi_tensor_apply_kernelINS1_18TensorListMetadataILi2EEENS1_11CopyFunctorIN3c1015Float8_e4m3fnuzENS6_11Float8_e5m2ELi2ELi1ELi1EEEJNS0_4CopyIS7_S8_EEEEEvT_T0_DpT1_:
        /* <DEDUP_REMOVED lines=30> */
.L_x_1097:
        /* <DEDUP_REMOVED lines=62> */
.L_x_1087:
[----:B------:R-:W-:-:S05]  /*05c0*/  IMAD.SHL.U32 R3, R18, 0x1000000, RZ ;  /* 0x0100000012037824 */ /* 0x000fca00078e00ff */
[----:B------:R-:W-:-:S04]  /*05d0*/  LOP3.LUT R3, R3, 0x80000000, R22, 0xc8, !PT ;  /* 0x8000000003037812 */ /* 0x000fc800078ec816 */
[----:B------:R-:W-:-:S04]  /*05e0*/  SHF.R.U32.HI R3, RZ, 0x18, R3 ;  /* 0x00000018ff037819 */ /* 0x000fc80000011603 */
[----:B------:R-:W-:-:S04]  /*05f0*/  LOP3.LUT R2, R2, R3, RZ, 0xfc, !PT ;  /* 0x0000000302027212 */ /* 0x000fc800078efcff */
[----:B------:R-:W-:Y:S02]  /*0600*/  PRMT R7, R2, 0x7610, R7 ;  /* 0x0000761002077816 */ /* 0x000fe40000000007 */
.L_x_1086:
[----:B0-----:R-:W-:Y:S05]  /*0610*/  BSYNC B0 ;  /* 0x0000000000007941 */ /* 0x001fea0003800000 */
.L_x_1085:
        /* <DEDUP_REMOVED lines=25> */
.L_x_1090:
[----:B------:R-:W-:-:S05]  /*07b0*/  IMAD.SHL.U32 R5, R20, 0x1000000, RZ ;  /* 0x0100000014057824 */ /* 0x000fca00078e00ff */
[----:B------:R-:W-:-:S04]  /*07c0*/  LOP3.LUT R5, R5, 0x80000000, R2, 0xc8, !PT ;  /* 0x8000000005057812 */ /* 0x000fc800078ec802 */
[----:B------:R-:W-:-:S04]  /*07d0*/  SHF.R.U32.HI R2, RZ, 0x18, R5 ;  /* 0x00000018ff027819 */ /* 0x000fc80000011605 */
[----:B------:R-:W-:-:S04]  /*07e0*/  LOP3.LUT R2, R3, R2, RZ, 0xfc, !PT ;  /* 0x0000000203027212 */ /* 0x000fc800078efcff */
[----:B------:R-:W-:Y:S02]  /*07f0*/  PRMT R17, R2, 0x7610, R17 ;  /* 0x0000761002117816 */ /* 0x000fe40000000011 */
.L_x_1089:
[----:B------:R-:W-:Y:S05]  /*0800*/  BSYNC B0 ;  /* 0x0000000000007941 */ /* 0x000fea0003800000 */
.L_x_1088:
        /* <DEDUP_REMOVED lines=25> */
.L_x_1093:
[----:B------:R-:W-:-:S05]  /*09a0*/  IMAD.SHL.U32 R5, R14, 0x1000000, RZ ;  /* 0x010000000e057824 */ /* 0x000fca00078e00ff */
[----:B------:R-:W-:-:S04]  /*09b0*/  LOP3.LUT R5, R5, 0x80000000, R2, 0xc8, !PT ;  /* 0x8000000005057812 */ /* 0x000fc800078ec802 */
[----:B------:R-:W-:-:S04]  /*09c0*/  SHF.R.U32.HI R2, RZ, 0x18, R5 ;  /* 0x00000018ff027819 */ /* 0x000fc80000011605 */
[----:B------:R-:W-:-:S04]  /*09d0*/  LOP3.LUT R2, R3, R2, RZ, 0xfc, !PT ;  /* 0x0000000203027212 */ /* 0x000fc800078efcff */
[----:B------:R-:W-:Y:S02]  /*09e0*/  PRMT R22, R2, 0x7610, R22 ;  /* 0x0000761002167816 */ /* 0x000fe40000000016 */
.L_x_1092:
[----:B------:R-:W-:Y:S05]  /*09f0*/  BSYNC B0 ;  /* 0x0000000000007941 */ /* 0x000fea0003800000 */
.L_x_1091:
        /* <DEDUP_REMOVED lines=25> */
.L_x_1096:
[----:B------:R-:W-:-:S05]  /*0b90*/  IMAD.SHL.U32 R5, R15, 0x1000000, RZ ;  /* 0x010000000f057824 */ /* 0x000fca00078e00ff */
[----:B------:R-:W-:-:S04]  /*0ba0*/  LOP3.LUT R5, R5, 0x80000000, R2, 0xc8, !PT ;  /* 0x8000000005057812 */ /* 0x000fc800078ec802 */
[----:B------:R-:W-:-:S04]  /*0bb0*/  SHF.R.U32.HI R2, RZ, 0x18, R5 ;  /* 0x00000018ff027819 */ /* 0x000fc80000011605 */
[----:B------:R-:W-:-:S04]  /*0bc0*/  LOP3.LUT R2, R3, R2, RZ, 0xfc, !PT ;  /* 0x0000000203027212 */ /* 0x000fc800078efcff */
[----:B------:R-:W-:Y:S02]  /*0bd0*/  PRMT R25, R2, 0x7610, R25 ;  /* 0x0000761002197816 */ /* 0x000fe40000000019 */
.L_x_1095:
[----:B------:R-:W-:Y:S05]  /*0be0*/  BSYNC B0 ;  /* 0x0000000000007941 */ /* 0x000fea0003800000 */
.L_x_1094:
        /* <DEDUP_REMOVED lines=20> */
.L_x_1084:
[----:B------:R-:W0:Y:S02]  /*0d30*/  S2R R0, SR_TID.X ;  /* 0x0000000000007919 */ /* 0x000e240000002100 */
[----:B0-----:R-:W-:-:S05]  /*0d40*/  IMAD.WIDE.U32 R2, R0, 0x4, RZ ;  /* 0x0000000400027825 */ /* 0x001fca00078e00ff */
[----:B------:R-:W-:-:S04]  /*0d50*/  ISETP.GE.U32.AND P0, PT, R2, UR12, PT ;  /* 0x0000000c02007c0c */ /* 0x000fc8000bf06070 */
[----:B------:R-:W-:-:S04]  /*0d60*/  ISETP.GE.AND.EX P0, PT, R3, UR6, PT, P0 ;  /* 0x0000000603007c0c */ /* 0x000fc8000bf06300 */
[----:B------:R-:W-:-:S13]  /*0d70*/  ISETP.GT.U32.OR P0, PT, R0, 0x3fff, P0 ;  /* 0x00003fff0000780c */ /* 0x000fda0000704470 */
[----:B------:R-:W-:Y:S05]  /*0d80*/  @P0 EXIT ;  /* 0x000000000000094d */ /* 0x000fea0003800000 */
[----:B------:R-:W-:-:S04]  /*0d90*/  IMAD.MOV.U32 R3, RZ, RZ, RZ ;  /* 0x000000ffff037224 */ /* 0x000fc800078e00ff */
.L_x_1110:
        /* <DEDUP_REMOVED lines=35> */
.L_x_1100:
[----:B------:R-:W-:-:S05]  /*0fd0*/  IMAD.SHL.U32 R7, R11, 0x1000000, RZ ;  /* 0x010000000b077824 */ /* 0x000fca00078e00ff */
[----:B------:R-:W-:-:S04]  /*0fe0*/  LOP3.LUT R7, R7, 0x80000000, R8, 0xc8, !PT ;  /* 0x8000000007077812 */ /* 0x000fc800078ec808 */
[----:B------:R-:W-:-:S04]  /*0ff0*/  SHF.R.U32.HI R8, RZ, 0x18, R7 ;  /* 0x00000018ff087819 */ /* 0x000fc80000011607 */
[----:B------:R-:W-:-:S04]  /*1000*/  LOP3.LUT R8, R9, R8, RZ, 0xfc, !PT ;  /* 0x0000000809087212 */ /* 0x000fc800078efcff */
[----:B------:R-:W-:Y:S02]  /*1010*/  PRMT R7, R8, 0x7610, R7 ;  /* 0x0000761008077816 */ /* 0x000fe40000000007 */
.L_x_1099:
[----:B------:R-:W-:Y:S05]  /*1020*/  BSYNC B0 ;  /* 0x0000000000007941 */ /* 0x000fea0003800000 */
.L_x_1098:
        /* <DEDUP_REMOVED lines=25> */
.L_x_1103:
[----:B------:R-:W-:-:S05]  /*11c0*/  IMAD.SHL.U32 R6, R6, 0x1000000, RZ ;  /* 0x0100000006067824 */ /* 0x000fca00078e00ff */
[----:B------:R-:W-:-:S04]  /*11d0*/  LOP3.LUT R6, R6, 0x80000000, R9, 0xc8, !PT ;  /* 0x8000000006067812 */ /* 0x000fc800078ec809 */
[----:B------:R-:W-:-:S04]  /*11e0*/  SHF.R.U32.HI R6, RZ, 0x18, R6 ;  /* 0x00000018ff067819 */ /* 0x000fc80000011606 */
[----:B------:R-:W-:-:S04]  /*11f0*/  LOP3.LUT R6, R11, R6, RZ, 0xfc, !PT ;  /* 0x000000060b067212 */ /* 0x000fc800078efcff */
[----:B------:R-:W-:Y:S02]  /*1200*/  PRMT R8, R6, 0x7610, R8 ;  /* 0x0000761006087816 */ /* 0x000fe40000000008 */
.L_x_1102:
[----:B------:R-:W-:Y:S05]  /*1210*/  BSYNC B0 ;  /* 0x0000000000007941 */ /* 0x000fea0003800000 */
.L_x_1101:
        /* <DEDUP_REMOVED lines=25> */
.L_x_1106:
[----:B------:R-:W-:-:S05]  /*13b0*/  IMAD.SHL.U32 R6, R5, 0x1000000, RZ ;  /* 0x0100000005067824 */ /* 0x000fca00078e00ff */
[----:B------:R-:W-:-:S04]  /*13c0*/  LOP3.LUT R6, R6, 0x80000000, R9, 0xc8, !PT ;  /* 0x8000000006067812 */ /* 0x000fc800078ec809 */
[----:B------:R-:W-:-:S04]  /*13d0*/  SHF.R.U32.HI R6, RZ, 0x18, R6 ;  /* 0x00000018ff067819 */ /* 0x000fc80000011606 */
[----:B------:R-:W-:Y:S02]  /*13e0*/  LOP3.LUT R6, R11, R6, RZ, 0xfc, !PT ;  /* 0x000000060b067212 */ /* 0x000fe400078efcff */
.L_x_1105:
[----:B------:R-:W-:Y:S05]  /*13f0*/  BSYNC B0 ;  /* 0x0000000000007941 */ /* 0x000fea0003800000 */
.L_x_1104:
        /* <DEDUP_REMOVED lines=25> */
.L_x_1109:
[----:B------:R-:W-:-:S05]  /*1590*/  IMAD.SHL.U32 R4, R4, 0x1000000, RZ ;  /* 0x0100000004047824 */ /* 0x000fca00078e00ff */
[----:B------:R-:W-:-:S04]  /*15a0*/  LOP3.LUT R4, R4, 0x80000000, R9, 0xc8, !PT ;  /* 0x8000000004047812 */ /* 0x000fc800078ec809 */
[----:B------:R-:W-:-:S04]  /*15b0*/  SHF.R.U32.HI R4, RZ, 0x18, R4 ;  /* 0x00000018ff047819 */ /* 0x000fc80000011604 */
[----:B------:R-:W-:-:S04]  /*15c0*/  LOP3.LUT R4, R5, R4, RZ, 0xfc, !PT ;  /* 0x0000000405047212 */ /* 0x000fc800078efcff */
[----:B------:R-:W-:Y:S02]  /*15d0*/  PRMT R11, R4, 0x7610, R11 ;  /* 0x00007610040b7816 */ /* 0x000fe4000000000b */
.L_x_1108:
[----:B------:R-:W-:Y:S05]  /*15e0*/  BSYNC B0 ;  /* 0x0000000000007941 */ /* 0x000fea0003800000 */
.L_x_1107:
        /* <DEDUP_REMOVED lines=16> */
.L_x_1111:
        /* <DEDUP_REMOVED lines=9> */
.L_x_7795:


//--------------------- .text._ZN2at6native55_GLOBAL__N__de093ff9_22_ForeachBinaryOpList_cu_a911ec4325multi_tensor_apply_kernelINS1_18TensorListMetadataILi2EEENS1_11CopyFunctorIN3c1015Float8_e4m3fnuzENS6_13Float8_e4m3fnELi2ELi1ELi1EEEJNS0_4CopyIS7_S8_EEEEEvT_T0_DpT1_ --------------------------
	.section	.text._ZN2at6native55_GLOBAL__N__de093ff9_22_ForeachBinaryOpList_cu_a911ec4325multi_tensor_apply_kernelINS1_18TensorListMetadataILi2EEENS1_11CopyFunctorIN3c1015Float8_e4m3fnuzENS6_13Float8_e4m3fnELi2ELi1ELi1EEEJNS0_4CopyIS7_S8_EEEEEvT_T0_DpT1_,"ax",@progbits
	.sectioninfo	@"SHI_REGISTERS=31"
	.align	128
.text._ZN2at6native55_GLOBAL__N__de093ff9_22_ForeachBinaryOpList_cu_a911ec4325multi_tensor_apply_kernelINS1_18TensorListMetadataILi2EEENS1_11CopyFunctorIN3c1015Float8_e4m3fnuzENS6_13Float8_e4m3fnELi2ELi1ELi1EEEJNS0_4CopyIS7_S8_EEEEEvT_T0_DpT1_:
        .type           _ZN2at6native55_GLOBAL__N__de093ff9_22_ForeachBinaryOpList_cu_a911ec4325multi_tensor_apply_kernelINS1_18TensorListMetadataILi2EEENS1_11CopyFunctorIN3c1015Float8_e4m3fnuzENS6_13Float8_e4m3fnELi2ELi1ELi1EEEJNS0_4CopyIS7_S8_EEEEEvT_T0_DpT1_,@function
        .size           _ZN2at6native55_GLOBAL__N__de093ff9_22_ForeachBinaryOpList_cu_a911ec4325multi_tensor_apply_kernelINS1_18TensorListMetadataILi2EEENS1_11CopyFunctorIN3c1015Float8_e4m3fnuzENS6_13Float8_e4m3fnELi2ELi1ELi1EEEJNS0_4CopyIS7_S8_EEEEEvT_T0_DpT1_,(.L_x_7796 - _ZN2at6native55_GLOBAL__N__de093ff9_22_ForeachBinaryOpList_cu_a911ec4325multi_tensor_apply_kernelINS1_18TensorListMetadataILi2EEENS1_11CopyFunctorIN3c1015Float8_e4m3fnuzENS6_13Float8_e4m3fnELi2ELi1ELi1EEEJNS0_4CopyIS7_S8_EEEEEvT_T0_DpT1_)
        .other          _ZN2at6native55_GLOBAL__N__de093ff9_22_ForeachBinaryOpList_cu_a911ec4325multi_tensor_apply_kernelINS1_18TensorListMetadataILi2EEENS1_11CopyFunctorIN3c1015Float8_e4m3fnuzENS6_13Float8_e4m3fnELi2ELi1ELi1EEEJNS0_4CopyIS7_S8_EEEEEvT_T0_DpT1_,@"STO_CUDA_ENTRY STV_DEFAULT"
_ZN2at6native55_GLOBAL__N__de093ff9_22_ForeachBinaryOpList_cu_a911ec4325multi_tensor_apply_kernelINS1_18TensorListMetadataILi2EEENS1_11CopyFunctorIN3c1015Float8_e4m3fnuzENS6_13Float8_e4m3fnELi2ELi1ELi1EEEJNS0_4CopyIS7_S8_EEEEEvT_T0_DpT1_:
        /* <DEDUP_REMOVED lines=30> */
.L_x_1125:
        /* <DEDUP_REMOVED lines=71> */
.L_x_1115:
[----:B------:R-:W-:-:S04]  /*0650*/  LOP3.LUT R3, R3, 0x80000000, R22, 0xc8, !PT ;  /* 0x8000000003037812 */ /* 0x000fc800078ec816 */
[----:B------:R-:W-:-:S04]  /*0660*/  SHF.R.U32.HI R3, RZ, 0x18, R3 ;  /* 0x00000018ff037819 */ /* 0x000fc80000011603 */
[----:B------:R-:W-:-:S04]  /*0670*/  LOP3.LUT R2, R2, R3, RZ, 0xfc, !PT ;  /* 0x0000000302027212 */ /* 0x000fc800078efcff */
[----:B------:R-:W-:Y:S02]  /*0680*/  PRMT R7, R2, 0x7610, R7 ;  /* 0x0000761002077816 */ /* 0x000fe40000000007 */
.L_x_1114:
[----:B------:R-:W-:Y:S05]  /*0690*/  BSYNC B0 ;  /* 0x0000000000007941 */ /* 0x000fea0003800000 */
.L_x_1113:
        /* <DEDUP_REMOVED lines=31> */
.L_x_1118:
[----:B------:R-:W-:-:S04]  /*0890*/  LOP3.LUT R2, R4, 0x80000000, R2, 0xc8, !PT ;  /* 0x8000000004027812 */ /* 0x000fc800078ec802 */
[----:B------:R-:W-:-:S04]  /*08a0*/  SHF.R.U32.HI R2, RZ, 0x18, R2 ;  /* 0x00000018ff027819 */ /* 0x000fc80000011602 */
[----:B------:R-:W-:-:S04]  /*08b0*/  LOP3.LUT R2, R3, R2, RZ, 0xfc, !PT ;  /* 0x0000000203027212 */ /* 0x000fc800078efcff */
[----:B------:R-:W-:Y:S02]  /*08c0*/  PRMT R18, R2, 0x7610, R18 ;  /* 0x0000761002127816 */ /* 0x000fe40000000012 */
.L_x_1117:
[----:B------:R-:W-:Y:S05]  /*08d0*/  BSYNC B0 ;  /* 0x0000000000007941 */ /* 0x000fea0003800000 */
.L_x_1116:
        /* <DEDUP_REMOVED lines=34> */
.L_x_1121:
[----:B------:R-:W-:-:S04]  /*0b00*/  LOP3.LUT R2, R3, 0x80000000, R2, 0xc8, !PT ;  /* 0x8000000003027812 */ /* 0x000fc800078ec802 */
[----:B------:R-:W-:-:S04]  /*0b10*/  SHF.R.U32.HI R2, RZ, 0x18, R2 ;  /* 0x00000018ff027819 */ /* 0x000fc80000011602 */
[----:B------:R-:W-:-:S04]  /*0b20*/  LOP3.LUT R2, R5, R2, RZ, 0xfc, !PT ;  /* 0x0000000205027212 */ /* 0x000fc800078efcff */
[----:B------:R-:W-:Y:S02]  /*0b30*/  PRMT R25, R2, 0x7610, R25 ;  /* 0x0000761002197816 */ /* 0x000fe40000000019 */
.L_x_1120:
[----:B------:R-:W-:Y:S05]  /*0b40*/  BSYNC B0 ;  /* 0x0000000000007941 */ /* 0x000fea0003800000 */
.L_x_1119:
        /* <DEDUP_REMOVED lines=31> */
.L_x_1124:
[----:B------:R-:W-:-:S04]  /*0d40*/  LOP3.LUT R2, R3, 0x80000000, R2, 0xc8, !PT ;  /* 0x8000000003027812 */ /* 0x000fc800078ec802 */
[----:B------:R-:W-:-:S04]  /*0d50*/  SHF.R.U32.HI R3, RZ, 0x18, R2 ;  /* 0x00000018ff037819 */ /* 0x000fc80000011602 */
[----:B------:R-:W-:-:S04]  /*0d60*/  LOP3.LUT R3, R4, R3, RZ, 0xfc, !PT ;  /* 0x0000000304037212 */ /* 0x000fc800078efcff */
[----:B------:R-:W-:Y:S02]  /*0d70*/  PRMT R22, R3, 0x7610, R22 ;  /* 0x0000761003167816 */ /* 0x000fe40000000016 */
.L_x_1123:
[----:B------:R-:W-:Y:S05]  /*0d80*/  BSYNC B0 ;  /* 0x0000000000007941 */ /* 0x000fea0003800000 */
.L_x_1122:
        /* <DEDUP_REMOVED lines=20> */
.L_x_1112:
[----:B------:R-:W0:Y:S02]  /*0ed0*/  S2R R0, SR_TID.X ;  /* 0x0000000000007919 */ /* 0x000e240000002100 */
[----:B0-----:R-:W-:-:S05]  /*0ee0*/  IMAD.WIDE.U32 R2, R0, 0x4, RZ ;  /* 0x0000000400027825 */ /* 0x001fca00078e00ff */
[----:B------:R-:W-:-:S04]  /*0ef0*/  ISETP.GE.U32.AND P0, PT, R2, UR12, PT ;  /* 0x0000000c02007c0c */ /* 0x000fc8000bf06070 */
[----:B------:R-:W-:-:S04]  /*0f00*/  ISETP.GE.AND.EX P0, PT, R3, UR6, PT, P0 ;  /* 0x0000000603007c0c */ /* 0x000fc8000bf06300 */
[----:B------:R-:W-:-:S13]  /*0f10*/  ISETP.GT.U32.OR P0, PT, R0, 0x3fff, P0 ;  /* 0x00003fff0000780c */ /* 0x000fda0000704470 */
[----:B------:R-:W-:Y:S05]  /*0f20*/  @P0 EXIT ;  /* 0x000000000000094d */ /* 0x000fea0003800000 */
[----:B------:R-:W-:-:S04]  /*0f30*/  IMAD.MOV.U32 R3, RZ, RZ, RZ ;  /* 0x000000ffff037224 */ /* 0x000fc800078e00ff */
.L_x_1138:
        /* <DEDUP_REMOVED lines=43> */
.L_x_1128:
[----:B------:R-:W-:-:S04]  /*11f0*/  LOP3.LUT R5, R14, 0x80000000, R5, 0xc8, !PT ;  /* 0x800000000e057812 */ /* 0x000fc800078ec805 */
[----:B------:R-:W-:-:S04]  /*1200*/  SHF.R.U32.HI R5, RZ, 0x18, R5 ;  /* 0x00000018ff057819 */ /* 0x000fc80000011605 */
[----:B------:R-:W-:-:S04]  /*1210*/  LOP3.LUT R5, R10, R5, RZ, 0xfc, !PT ;  /* 0x000000050a057212 */ /* 0x000fc800078efcff */
[----:B------:R-:W-:Y:S02]  /*1220*/  PRMT R9, R5, 0x7610, R9 ;  /* 0x0000761005097816 */ /* 0x000fe40000000009 */
.L_x_1127:
[----:B------:R-:W-:Y:S05]  /*1230*/  BSYNC B0 ;  /* 0x0000000000007941 */ /* 0x000fea0003800000 */
.L_x_1126:
        /* <DEDUP_REMOVED lines=31> */
.L_x_1131:
[----:B------:R-:W-:-:S04]  /*1430*/  LOP3.LUT R5, R12, 0x80000000, R5, 0xc8, !PT ;  /* 0x800000000c057812 */ /* 0x000fc800078ec805 */
[----:B------:R-:W-:-:S04]  /*1440*/  SHF.R.U32.HI R5, RZ, 0x18, R5 ;  /* 0x00000018ff057819 */ /* 0x000fc80000011605 */
[----:B------:R-:W-:-:S04]  /*1450*/  LOP3.LUT R5, R10, R5, RZ, 0xfc, !PT ;  /* 0x000000050a057212 */ /* 0x000fc800078efcff */
[----:B------:R-:W-:Y:S02]  /*1460*/  PRMT R6, R5, 0x7610, R6 ;  /* 0x0000761005067816 */ /* 0x000fe40000000006 */
.L_x_1130:
[----:B------:R-:W-:Y:S05]  /*1470*/  BSYNC B0 ;  /* 0x0000000000007941 */ /* 0x000fea0003800000 */
.L_x_1129:
        /* <DEDUP_REMOVED lines=33> */
.L_x_1134:
[----:B------:R-:W-:-:S04]  /*1690*/  LOP3.LUT R8, R13, 0x80000000, R8, 0xc8, !PT ;  /* 0x800000000d087812 */ /* 0x000fc800078ec808 */
[----:B------:R-:W-:-:S04]  /*16a0*/  SHF.R.U32.HI R13, RZ, 0x18, R8 ;  /* 0x00000018ff0d7819 */ /* 0x000fc80000011608 */
[----:B------:R-:W-:-:S04]  /*16b0*/  LOP3.LUT R12, R12, R13, RZ, 0xfc, !PT ;  /* 0x0000000d0c0c7212 */ /* 0x000fc800078efcff */
[----:B------:R-:W-:Y:S02]  /*16c0*/  PRMT R10, R12, 0x7610, R10 ;  /* 0x000076100c0a7816 */ /* 0x000fe4000000000a */
.L_x_1133:
[----:B------:R-:W-:Y:S05]  /*16d0*/  BSYNC B0 ;  /* 0x0000000000007941 */ /* 0x000fea0003800000 */
.L_x_1132:
        /* <DEDUP_REMOVED lines=31> */
.L_x_1137:
[----:B------:R-:W-:-:S04]  /*18d0*/  LOP3.LUT R7, R13, 0x80000000, R7, 0xc8, !PT ;  /* 0x800000000d077812 */ /* 0x000fc800078ec807 */
[----:B------:R-:W-:-:S04]  /*18e0*/  SHF.R.U32.HI R7, RZ, 0x18, R7 ;  /* 0x00000018ff077819 */ /* 0x000fc80000011607 */
[----:B------:R-:W-:-:S04]  /*18f0*/  LOP3.LUT R4, R4, R7, RZ, 0xfc, !PT ;  /* 0x0000000704047212 */ /* 0x000fc800078efcff */
[----:B------:R-:W-:Y:S02]  /*1900*/  PRMT R5, R4, 0x7610, R5 ;  /* 0x0000761004057816 */ /* 0x000fe40000000005 */
.L_x_1136:
[----:B------:R-:W-:Y:S05]  /*1910*/  BSYNC B0 ;  /* 0x0000000000007941 */ /* 0x000fea0003800000 */
.L_x_1135:
        /* <DEDUP_REMOVED lines=16> */
.L_x_1139:
        /* <DEDUP_REMOVED lines=14> */
.L_x_7796:


//--------------------- .text._ZN2at6native55_GLOBAL__N__de093ff9_22_ForeachBinaryOpList_cu_a911ec4325multi_tensor_apply_kernelINS1_18TensorListMetadataILi2EEENS1_11CopyFunctorIN3c1015Float8_e4m3fnuzEbLi2ELi1ELi1EEEJNS0_4CopyIS7_bEEEEEvT_T0_DpT1_ --------------------------
	.section	.text._ZN2at6native55_GLOBAL__N__de093ff9_22_ForeachBinaryOpList_cu_a911ec4325multi_tensor_apply_kernelINS1_18TensorListMetadataILi2EEENS1_11CopyFunctorIN3c1015Float8_e4m3fnuzEbLi2ELi1ELi1EEEJNS0_4CopyIS7_bEEEEEvT_T0_DpT1_,"ax",@progbits
	.sectioninfo	@"SHI_REGISTERS=29"
	.align	128
.text._ZN2at6native55_GLOBAL__N__de093ff9_22_ForeachBinaryOpList_cu_a911ec4325multi_tensor_apply_kernelINS1_18TensorListMetadataILi2EEENS1_11CopyFunctorIN3c1015Float8_e4m3fnuzEbLi2ELi1ELi1EEEJNS0_4CopyIS7_bEEEEEvT_T0_DpT1_:
        .type           _ZN2at6native55_GLOBAL__N__de093ff9_22_ForeachBinaryOpList_cu_a911ec4325multi_tensor_apply_kernelINS1_18TensorListMetadataILi2EEENS1_11CopyFunctorIN3c1015Float8_e4m3fnuzEbLi2ELi1ELi1EEEJNS0_4CopyIS7_bEEEEEvT_T0_DpT1_,@function
        .size           _ZN2at6native55_GLOBAL__N__de093ff9_22_ForeachBinaryOpList_cu_a911ec4325multi_tensor_apply_kernelINS1_18TensorListMetadataILi2EEENS1_11CopyFunctorIN3c1015Float8_e4m3fnuzEbLi2ELi1ELi1EEEJNS0_4CopyIS7_bEEEEEvT_T0_DpT1_,(.L_x_7797 - _ZN2at6native55_GLOBAL__N__de093ff9_22_ForeachBinaryOpList_cu_a911ec4325multi_tensor_apply_kernelINS1_18TensorListMetadataILi2EEENS1_11CopyFunctorIN3c1015Float8_e4m3fnuzEbLi2ELi1ELi1EEEJNS0_4CopyIS7_bEEEEEvT_T0_DpT1_)
        .other          _ZN2at6native55_GLOBAL__N__de093ff9_22_ForeachBinaryOpList_cu_a911ec4325multi_tensor_apply_kernelINS1_18TensorListMetadataILi2EEENS1_11CopyFunctorIN3c1015Float8_e4m3fnuzEbLi2ELi1ELi1EEEJNS0_4CopyIS7_bEEEEEvT_T0_DpT1_,@"STO_CUDA_ENTRY STV_DEFAULT"
_ZN2at6native55_GLOBAL__N__de093ff9_22_ForeachBinaryOpList_cu_a911ec4325multi_tensor_apply_kernelINS1_18TensorListMetadataILi2EEENS1_11CopyFunctorIN3c1015Float8_e4m3fnuzEbLi2ELi1ELi1EEEJNS0_4CopyIS7_bEEEEEvT_T0_DpT1_:
        /* <DEDUP_REMOVED lines=30> */
.L_x_1153:
        /* <DEDUP_REMOVED lines=56> */
.L_x_1143:
[----:B------:R-:W-:-:S04]  /*0560*/  LOP3.LUT R3, R21, 0x80000000, RZ, 0xc0, !PT ;  /* 0x8000000015037812 */ /* 0x000fc800078ec0ff */
[----:B------:R-:W-:-:S04]  /*0570*/  SHF.R.U32.HI R3, RZ, 0x18, R3 ;  /* 0x00000018ff037819 */ /* 0x000fc80000011603 */
[----:B------:R-:W-:-:S04]  /*0580*/  LOP3.LUT R2, R2, R3, RZ, 0xfc, !PT ;  /* 0x0000000302027212 */ /* 0x000fc800078efcff */
[----:B------:R-:W-:Y:S02]  /*0590*/  PRMT R7, R2, 0x7610, R7 ;  /* 0x0000761002077816 */ /* 0x000fe40000000007 */
.L_x_1142:
[----:B0-----:R-:W-:Y:S05]  /*05a0*/  BSYNC B0 ;  /* 0x0000000000007941 */ /* 0x001fea0003800000 */
.L_x_1141:
        /* <DEDUP_REMOVED lines=16> */
.L_x_1146:
[----:B------:R-:W-:-:S04]  /*06b0*/  LOP3.LUT R3, R3, 0x80000000, RZ, 0xc0, !PT ;  /* 0x8000000003037812 */ /* 0x000fc800078ec0ff */
[----:B------:R-:W-:-:S04]  /*06c0*/  SHF.R.U32.HI R3, RZ, 0x18, R3 ;  /* 0x00000018ff037819 */ /* 0x000fc80000011603 */
[----:B------:R-:W-:-:S04]  /*06d0*/  LOP3.LUT R2, R2, R3, RZ, 0xfc, !PT ;  /* 0x0000000302027212 */ /* 0x000fc800078efcff */
[----:B------:R-:W-:Y:S02]  /*06e0*/  PRMT R22, R2, 0x7610, R22 ;  /* 0x0000761002167816 */ /* 0x000fe40000000016 */
.L_x_1145:
[----:B------:R-:W-:Y:S05]  /*06f0*/  BSYNC B0 ;  /* 0x0000000000007941 */ /* 0x000fea0003800000 */
.L_x_1144:
        /* <DEDUP_REMOVED lines=18> */
.L_x_1149:
[----:B------:R-:W-:-:S04]  /*0820*/  LOP3.LUT R2, R2, 0x80000000, RZ, 0xc0, !PT ;  /* 0x8000000002027812 */ /* 0x000fc800078ec0ff */
[----:B------:R-:W-:-:S04]  /*0830*/  SHF.R.U32.HI R2, RZ, 0x18, R2 ;  /* 0x00000018ff027819 */ /* 0x000fc80000011602 */
[----:B------:R-:W-:-:S04]  /*0840*/  LOP3.LUT R2, R3, R2, RZ, 0xfc, !PT ;  /* 0x0000000203027212 */ /* 0x000fc800078efcff */
[----:B------:R-:W-:Y:S02]  /*0850*/  PRMT R25, R2, 0x7610, R25 ;  /* 0x0000761002197816 */ /* 0x000fe40000000019 */
.L_x_1148:
[----:B------:R-:W-:Y:S05]  /*0860*/  BSYNC B0 ;  /* 0x0000000000007941 */ /* 0x000fea0003800000 */
.L_x_1147:
        /* <DEDUP_REMOVED lines=16> */
.L_x_1152:
[----:B------:R-:W-:-:S04]  /*0970*/  LOP3.LUT R3, R3, 0x80000000, RZ, 0xc0, !PT ;  /* 0x8000000003037812 */ /* 0x000fc800078ec0ff */
[----:B------:R-:W-:-:S04]  /*0980*/  SHF.R.U32.HI R3, RZ, 0x18, R3 ;  /* 0x00000018ff037819 */ /* 0x000fc80000011603 */
[----:B------:R-:W-:-:S04]  /*0990*/  LOP3.LUT R2, R2, R3, RZ, 0xfc, !PT ;  /* 0x0000000302027212 */ /* 0x000fc800078efcff */
[----:B------:R-:W-:Y:S02]  /*09a0*/  PRMT R21, R2, 0x7610, R21 ;  /* 0x0000761002157816 */ /* 0x000fe40000000015 */
.L_x_1151:
[----:B------:R-:W-:Y:S05]  /*09b0*/  BSYNC B0 ;  /* 0x0000000000007941 */ /* 0x000fea0003800000 */
.L_x_1150:
        /* <DEDUP_REMOVED lines=20> */
.L_x_1140:
[----:B------:R-:W0:Y:S02]  /*0b00*/  S2R R0, SR_TID.X ;  /* 0x0000000000007919 */ /* 0x000e240000002100 */
[----:B0-----:R-:W-:-:S05]  /*0b10*/  IMAD.WIDE.U32 R2, R0, 0x4, RZ ;  /* 0x0000000400027825 */ /* 0x001fca00078e00ff */
[----:B------:R-:W-:-:S04]  /*0b20*/  ISETP.GE.U32.AND P0, PT, R2, UR12, PT ;  /* 0x0000000c02007c0c */ /* 0x000fc8000bf06070 */
[----:B------:R-:W-:-:S04]  /*0b30*/  ISETP.GE.AND.EX P0, PT, R3, UR6, PT, P0 ;  /* 0x0000000603007c0c */ /* 0x000fc8000bf06300 */
[----:B------:R-:W-:-:S13]  /*0b40*/  ISETP.GT.U32.OR P0, PT, R0, 0x3fff, P0 ;  /* 0x00003fff0000780c */ /* 0x000fda0000704470 */
[----:B------:R-:W-:Y:S05]  /*0b50*/  @P0 EXIT ;  /* 0x000000000000094d */ /* 0x000fea0003800000 */
[----:B------:R-:W-:-:S04]  /*0b60*/  IMAD.MOV.U32 R3, RZ, RZ, RZ ;  /* 0x000000ffff037224 */ /* 0x000fc800078e00ff */
.L_x_1166:
        /* <DEDUP_REMOVED lines=26> */
.L_x_1156:
[----:B------:R-:W-:-:S04]  /*0d10*/  LOP3.LUT R6, R13, 0x80000000, RZ, 0xc0, !PT ;  /* 0x800000000d067812 */ /* 0x000fc800078ec0ff */
[----:B------:R-:W-:-:S04]  /*0d20*/  SHF.R.U32.HI R9, RZ, 0x18, R6 ;  /* 0x00000018ff097819 */ /* 0x000fc80000011606 */
[----:B------:R-:W-:-:S04]  /*0d30*/  LOP3.LUT R8, R8, R9, RZ, 0xfc, !PT ;  /* 0x0000000908087212 */ /* 0x000fc800078efcff */
[----:B------:R-:W-:Y:S02]  /*0d40*/  PRMT R6, R8, 0x7610, R6 ;  /* 0x0000761008067816 */ /* 0x000fe40000000006 */
.L_x_1155:
[----:B------:R-:W-:Y:S05]  /*0d50*/  BSYNC B0 ;  /* 0x0000000000007941 */ /* 0x000fea0003800000 */
.L_x_1154:
        /* <DEDUP_REMOVED lines=16> */
.L_x_1159:
[----:B------:R-:W-:-:S04]  /*0e60*/  LOP3.LUT R5, R12, 0x80000000, RZ, 0xc0, !PT ;  /* 0x800000000c057812 */ /* 0x000fc800078ec0ff */
[----:B------:R-:W-:-:S04]  /*0e70*/  SHF.R.U32.HI R5, RZ, 0x18, R5 ;  /* 0x00000018ff057819 */ /* 0x000fc80000011605 */
[----:B------:R-:W-:Y:S02]  /*0e80*/  LOP3.LUT R5, R8, R5, RZ, 0xfc, !PT ;  /* 0x0000000508057212 */ /* 0x000fe400078efcff */
.L_x_1158:
[----:B------:R-:W-:Y:S05]  /*0e90*/  BSYNC B0 ;  /* 0x0000000000007941 */ /* 0x000fea0003800000 */
.L_x_1157:
        /* <DEDUP_REMOVED lines=18> */
.L_x_1162:
[----:B------:R-:W-:-:S04]  /*0fc0*/  LOP3.LUT R9, R12, 0x80000000, RZ, 0xc0, !PT ;  /* 0x800000000c097812 */ /* 0x000fc800078ec0ff */
[----:B------:R-:W-:-:S04]  /*0fd0*/  SHF.R.U32.HI R12, RZ, 0x18, R9 ;  /* 0x00000018ff0c7819 */ /* 0x000fc80000011609 */
[----:B------:R-:W-:-:S04]  /*0fe0*/  LOP3.LUT R7, R7, R12, RZ, 0xfc, !PT ;  /* 0x0000000c07077212 */ /* 0x000fc800078efcff */
[----:B------:R-:W-:Y:S02]  /*0ff0*/  PRMT R9, R7, 0x7610, R9 ;  /* 0x0000761007097816 */ /* 0x000fe40000000009 */
.L_x_1161:
[----:B------:R-:W-:Y:S05]  /*1000*/  BSYNC B0 ;  /* 0x0000000000007941 */ /* 0x000fea0003800000 */
.L_x_1160:
        /* <DEDUP_REMOVED lines=16> */
.L_x_1165:
[----:B------:R-:W-:-:S04]  /*1110*/  LOP3.LUT R7, R7, 0x80000000, RZ, 0xc0, !PT ;  /* 0x8000000007077812 */ /* 0x000fc800078ec0ff */
[----:B------:R-:W-:-:S04]  /*1120*/  SHF.R.U32.HI R7, RZ, 0x18, R7 ;  /* 0x00000018ff077819 */ /* 0x000fc80000011607 */
[----:B------:R-:W-:-:S04]  /*1130*/  LOP3.LUT R4, R4, R7, RZ, 0xfc, !PT ;  /* 0x0000000704047212 */ /* 0x000fc800078efcff */
[----:B------:R-:W-:Y:S02]  /*1140*/  PRMT R8, R4, 0x7610, R8 ;  /* 0x0000761004087816 */ /* 0x000fe40000000008 */
.L_x_1164:
[----:B------:R-:W-:Y:S05]  /*1150*/  BSYNC B0 ;  /* 0x0000000000007941 */ /* 0x000fea0003800000 */
.L_x_1163:
        /* <DEDUP_REMOVED lines=16> */
.L_x_1167:
        /* <DEDUP_REMOVED lines=10> */
.L_x_7797:


//--------------------- .text._ZN2at6native55_GLOBAL__N__de093ff9_22_ForeachBinaryOpList_cu_a911ec4325multi_tensor_apply_kernelINS1_18TensorListMetadataILi2EEENS1_11CopyFunctorIN3c1015Float8_e4m3fnuzENS6_8BFloat16ELi2ELi1ELi1EEEJNS0_4CopyIS7_S8_EEEEEvT_T0_DpT1_ --------------------------
	.section	.text._ZN2at6native55_GLOBAL__N__de093ff9_22_ForeachBinaryOpList_cu_a911ec4325multi_tensor_apply_kernelINS1_18TensorListMetadataILi2EEENS1_11CopyFunctorIN3c1015Float8_e4m3fnuzENS6_8BFloat16ELi2ELi1ELi1EEEJNS0_4CopyIS7_S8_EEEEEvT_T0_DpT1_,"ax",@progbits
	.sectioninfo	@"SHI_REGISTERS=28"
	.align	128
.text._ZN2at6native55_GLOBAL__N__de093ff9_22_ForeachBinaryOpList_cu_a911ec4325multi_tensor_apply_kernelINS1_18TensorListMetadataILi2EEENS1_11CopyFunctorIN3c1015Float8_e4m3fnuzENS6_8BFloat16ELi2ELi1ELi1EEEJNS0_4CopyIS7_S8_EEEEEvT_T0_DpT1_:
        .type           _ZN2at6native55_GLOBAL__N__de093ff9_22_ForeachBinaryOpList_cu_a911ec4325multi_tensor_apply_kernelINS1_18TensorListMetadataILi2EEENS1_11CopyFunctorIN3c1015Float8_e4m3fnuzENS6_8BFloat16ELi2ELi1ELi1EEEJNS0_4CopyIS7_S8_EEEEEvT_T0_DpT1_,@function
        .size           _ZN2at6native55_GLOBAL__N__de093ff9_22_ForeachBinaryOpList_cu_a911ec4325multi_tensor_apply_kernelINS1_18TensorListMetadataILi2EEENS1_11CopyFunctorIN3c1015Float8_e4m3fnuzENS6_8BFloat16ELi2ELi1ELi1EEEJNS0_4CopyIS7_S8_EEEEEvT_T0_DpT1_,(.L_x_7798 - _ZN2at6native55_GLOBAL__N__de093ff9_22_ForeachBinaryOpList_cu_a911ec4325multi_tensor_apply_kernelINS1_18TensorListMetadataILi2EEENS1_11CopyFunctorIN3c1015Float8_e4m3fnuzENS6_8BFloat16ELi2ELi1ELi1EEEJNS0_4CopyIS7_S8_EEEEEvT_T0_DpT1_)
        .other          _ZN2at6native55_GLOBAL__N__de093ff9_22_ForeachBinaryOpList_cu_a911ec4325multi_tensor_apply_kernelINS1_18TensorListMetadataILi2EEENS1_11CopyFunctorIN3c1015Float8_e4m3fnuzENS6_8BFloat16ELi2ELi1ELi1EEEJNS0_4CopyIS7_S8_EEEEEvT_T0_DpT1_,@"STO_CUDA_ENTRY STV_DEFAULT"
_ZN2at6native55_GLOBAL__N__de093ff9_22_ForeachBinaryOpList_cu_a911ec4325multi_tensor_apply_kernelINS1_18TensorListMetadataILi2EEENS1_11CopyFunctorIN3c1015Float8_e4m3fnuzENS6_8BFloat16ELi2ELi1ELi1EEEJNS0_4CopyIS7_S8_EEEEEvT_T0_DpT1_:
        /* <DEDUP_REMOVED lines=31> */
.L_x_1181:
        /* <DEDUP_REMOVED lines=56> */
.L_x_1171:
[----:B------:R-:W-:-:S04]  /*0570*/  LOP3.LUT R3, R3, 0x80000000, RZ, 0xc0, !PT ;  /* 0x8000000003037812 */ /* 0x000fc800078ec0ff */
[----:B------:R-:W-:-:S04]  /*0580*/  SHF.R.U32.HI R3, RZ, 0x18, R3 ;  /* 0x00000018ff037819 */ /* 0x000fc80000011603 */
[----:B------:R-:W-:-:S04]  /*0590*/  LOP3.LUT R2, R2, R3, RZ, 0xfc, !PT ;  /* 0x0000000302027212 */ /* 0x000fc800078efcff */
[----:B------:R-:W-:Y:S02]  /*05a0*/  PRMT R7, R2, 0x7610, R7 ;  /* 0x0000761002077816 */ /* 0x000fe40000000007 */
.L_x_1170:
[----:B-1----:R-:W-:Y:S05]  /*05b0*/  BSYNC B0 ;  /* 0x0000000000007941 */ /* 0x002fea0003800000 */
.L_x_1169:
        /* <DEDUP_REMOVED lines=16> */
.L_x_1174:
[----:B------:R-:W-:-:S04]  /*06c0*/  LOP3.LUT R3, R3, 0x80000000, RZ, 0xc0, !PT ;  /* 0x8000000003037812 */ /* 0x000fc800078ec0ff */
[----:B------:R-:W-:-:S04]  /*06d0*/  SHF.R.U32.HI R3, RZ, 0x18, R3 ;  /* 0x00000018ff037819 */ /* 0x000fc80000011603 */
[----:B------:R-:W-:-:S04]  /*06e0*/  LOP3.LUT R2, R2, R3, RZ, 0xfc, !PT ;  /* 0x0000000302027212 */ /* 0x000fc800078efcff */
[----:B------:R-:W-:Y:S02]  /*06f0*/  PRMT R19, R2, 0x7610, R19 ;  /* 0x0000761002137816 */ /* 0x000fe40000000013 */
.L_x_1173:
[----:B------:R-:W-:Y:S05]  /*0700*/  BSYNC B0 ;  /* 0x0000000000007941 */ /* 0x000fea0003800000 */
.L_x_1172:
        /* <DEDUP_REMOVED lines=18> */
.L_x_1177:
[----:B------:R-:W-:-:S04]  /*0830*/  LOP3.LUT R2, R2, 0x80000000, RZ, 0xc0, !PT ;  /* 0x8000000002027812 */ /* 0x000fc800078ec0ff */
[----:B------:R-:W-:-:S04]  /*0840*/  SHF.R.U32.HI R2, RZ, 0x18, R2 ;  /* 0x00000018ff027819 */ /* 0x000fc80000011602 */
[----:B------:R-:W-:-:S04]  /*0850*/  LOP3.LUT R2, R3, R2, RZ, 0xfc, !PT ;  /* 0x0000000203027212 */ /* 0x000fc800078efcff */
[----:B------:R-:W-:Y:S02]  /*0860*/  PRMT R24, R2, 0x7610, R24 ;  /* 0x0000761002187816 */ /* 0x000fe40000000018 */
.L_x_1176:
[----:B------:R-:W-:Y:S05]  /*0870*/  BSYNC B0 ;  /* 0x0000000000007941 */ /* 0x000fea0003800000 */
.L_x_1175:
        /* <DEDUP_REMOVED lines=16> */
.L_x_1180:
[----:B------:R-:W-:-:S04]  /*0980*/  LOP3.LUT R3, R3, 0x80000000, RZ, 0xc0, !PT ;  /* 0x8000000003037812 */ /* 0x000fc800078ec0ff */
[----:B------:R-:W-:-:S04]  /*0990*/  SHF.R.U32.HI R3, RZ, 0x18, R3 ;  /* 0x00000018ff037819 */ /* 0x000fc80000011603 */
[----:B------:R-:W-:-:S04]  /*09a0*/  LOP3.LUT R2, R2, R3, RZ, 0xfc, !PT ;  /* 0x0000000302027212 */ /* 0x000fc800078efcff */
[----:B------:R-:W-:Y:S02]  /*09b0*/  PRMT R18, R2, 0x7610, R18 ;  /* 0x0000761002127816 */ /* 0x000fe40000000012 */
.L_x_1179:
[----:B------:R-:W-:Y:S05]  /*09c0*/  BSYNC B0 ;  /* 0x0000000000007941 */ /* 0x000fea0003800000 */
.L_x_1178:
        /* <DEDUP_REMOVED lines=20> */
.L_x_1168:
[----:B------:R-:W0:Y:S02]  /*0b10*/  S2R R0, SR_TID.X ;  /* 0x0000000000007919 */ /* 0x000e240000002100 */
[----:B0-----:R-:W-:-:S05]  /*0b20*/  IMAD.WIDE.U32 R2, R0, 0x4, RZ ;  /* 0x0000000400027825 */ /* 0x001fca00078e00ff */
[----:B------:R-:W-:-:S04]  /*0b30*/  ISETP.GE.U32.AND P0, PT, R2, UR12, PT ;  /* 0x0000000c02007c0c */ /* 0x000fc8000bf06070 */
[----:B------:R-:W-:-:S04]  /*0b40*/  ISETP.GE.AND.EX P0, PT, R3, UR6, PT, P0 ;  /* 0x0000000603007c0c */ /* 0x000fc8000bf06300 */
[----:B------:R-:W-:-:S13]  /*0b50*/  ISETP.GT.U32.OR P0, PT, R0, 0x3fff, P0 ;  /* 0x00003fff0000780c */ /* 0x000fda0000704470 */
[----:B------:R-:W-:Y:S05]  /*0b60*/  @P0 EXIT ;  /* 0x000000000000094d */ /* 0x000fea0003800000 */
[----:B------:R-:W-:Y:S02]  /*0b70*/  IMAD.MOV.U32 R5, RZ, RZ, RZ ;  /* 0x000000ffff057224 */ /* 0x000fe400078e00ff */
.L_x_1194:
        /* <DEDUP_REMOVED lines=21> */
.L_x_1184:
[----:B------:R-:W-:-:S04]  /*0cd0*/  LOP3.LUT R7, R9, 0x80000000, RZ, 0xc0, !PT ;  /* 0x8000000009077812 */ /* 0x000fc800078ec0ff */
[----:B------:R-:W-:-:S04]  /*0ce0*/  SHF.R.U32.HI R7, RZ, 0x18, R7 ;  /* 0x00000018ff077819 */ /* 0x000fc80000011607 */
[----:B------:R-:W-:Y:S02]  /*0cf0*/  LOP3.LUT R7, R6, R7, RZ, 0xfc, !PT ;  /* 0x0000000706077212 */ /* 0x000fe400078efcff */
.L_x_1183:
[----:B------:R-:W-:Y:S05]  /*0d00*/  BSYNC B0 ;  /* 0x0000000000007941 */ /* 0x000fea0003800000 */
.L_x_1182:
        /* <DEDUP_REMOVED lines=16> */
.L_x_1187:
[----:B------:R-:W-:-:S04]  /*0e10*/  LOP3.LUT R4, R9, 0x80000000, RZ, 0xc0, !PT ;  /* 0x8000000009047812 */ /* 0x000fc800078ec0ff */
[----:B------:R-:W-:-:S04]  /*0e20*/  SHF.R.U32.HI R9, RZ, 0x18, R4 ;  /* 0x00000018ff097819 */ /* 0x000fc80000011604 */
[----:B------:R-:W-:-:S04]  /*0e30*/  LOP3.LUT R2, R2, R9, RZ, 0xfc, !PT ;  /* 0x0000000902027212 */ /* 0x000fc800078efcff */
[----:B------:R-:W-:Y:S02]  /*0e40*/  PRMT R4, R2, 0x7610, R4 ;  /* 0x0000761002047816 */ /* 0x000fe40000000004 */
.L_x_1186:
[----:B------:R-:W-:Y:S05]  /*0e50*/  BSYNC B0 ;  /* 0x0000000000007941 */ /* 0x000fea0003800000 */
.L_x_1185:
        /* <DEDUP_REMOVED lines=18> */
.L_x_1190:
[----:B------:R-:W-:-:S04]  /*0f80*/  LOP3.LUT R8, R9, 0x80000000, RZ, 0xc0, !PT ;  /* 0x8000000009087812 */ /* 0x000fc800078ec0ff */
[----:B------:R-:W-:-:S04]  /*0f90*/  SHF.R.U32.HI R9, RZ, 0x18, R8 ;  /* 0x00000018ff097819 */ /* 0x000fc80000011608 */
[----:B------:R-:W-:-:S04]  /*0fa0*/  LOP3.LUT R2, R2, R9, RZ, 0xfc, !PT ;  /* 0x0000000902027212 */ /* 0x000fc800078efcff */
[----:B------:R-:W-:Y:S02]  /*0fb0*/  PRMT R8, R2, 0x7610, R8 ;  /* 0x0000761002087816 */ /* 0x000fe40000000008 */
.L_x_1189:
[----:B------:R-:W-:Y:S05]  /*0fc0*/  BSYNC B0 ;  /* 0x0000000000007941 */ /* 0x000fea0003800000 */
.L_x_1188:
        /* <DEDUP_REMOVED lines=16> */
.L_x_1193:
[----:B------:R-:W-:-:S04]  /*10d0*/  LOP3.LUT R3, R3, 0x80000000, RZ, 0xc0, !PT ;  /* 0x8000000003037812 */ /* 0x000fc800078ec0ff */
[----:B------:R-:W-:-:S04]  /*10e0*/  SHF.R.U32.HI R3, RZ, 0x18, R3 ;  /* 0x00000018ff037819 */ /* 0x000fc80000011603 */
[----:B------:R-:W-:-:S04]  /*10f0*/  LOP3.LUT R2, R2, R3, RZ, 0xfc, !PT ;  /* 0x0000000302027212 */ /* 0x000fc800078efcff */
[----:B------:R-:W-:Y:S02]  /*1100*/  PRMT R6, R2, 0x7610, R6 ;  /* 0x0000761002067816 */ /* 0x000fe40000000006 */
.L_x_1192:
[----:B------:R-:W-:Y:S05]  /*1110*/  BSYNC B0 ;  /* 0x0000000000007941 */ /* 0x000fea0003800000 */
.L_x_1191:
        /* <DEDUP_REMOVED lines=16> */
.L_x_1195:
        /* <DEDUP_REMOVED lines=14> */
.L_x_7798:


//--------------------- .text._ZN2at6native55_GLOBAL__N__de093ff9_22_ForeachBinaryOpList_cu_a911ec4325multi_tensor_apply_kernelINS1_18TensorListMetadataILi2EEENS1_11CopyFunctorIN3c1015Float8_e4m3fnuzENS6_4HalfELi2ELi1ELi1EEEJNS0_4CopyIS7_S8_EEEEEvT_T0_DpT1_ --------------------------
	.section	.text._ZN2at6native55_GLOBAL__N__de093ff9_22_ForeachBinaryOpList_cu_a911ec4325multi_tensor_apply_kernelINS1_18TensorListMetadataILi2EEENS1_11CopyFunctorIN3c1015Float8_e4m3fnuzENS6_4HalfELi2ELi1ELi1EEEJNS0_4CopyIS7_S8_EEEEEvT_T0_DpT1_,"ax",@progbits
	.sectioninfo	@"SHI_REGISTERS=30"
	.align	128
.text._ZN2at6native55_GLOBAL__N__de093ff9_22_ForeachBinaryOpList_cu_a911ec4325multi_tensor_apply_kernelINS1_18TensorListMetadataILi2EEENS1_11CopyFunctorIN3c1015Float8_e4m3fnuzENS6_4HalfELi2ELi1ELi1EEEJNS0_4CopyIS7_S8_EEEEEvT_T0_DpT1_:
        .type           _ZN2at6native55_GLOBAL__N__de093ff9_22_ForeachBinaryOpList_cu_a911ec4325multi_tensor_apply_kernelINS1_18TensorListMetadataILi2EEENS1_11CopyFunctorIN3c1015Float8_e4m3fnuzENS6_4HalfELi2ELi1ELi1EEEJNS0_4CopyIS7_S8_EEEEEvT_T0_DpT1_,@function
        .size           _ZN2at6native55_GLOBAL__N__de093ff9_22_ForeachBinaryOpList_cu_a911ec4325multi_tensor_apply_kernelINS1_18TensorListMetadataILi2EEENS1_11CopyFunctorIN3c1015Float8_e4m3fnuzENS6_4HalfELi2ELi1ELi1EEEJNS0_4CopyIS7_S8_EEEEEvT_T0_DpT1_,(.L_x_7799 - _ZN2at6native55_GLOBAL__N__de093ff9_22_ForeachBinaryOpList_cu_a911ec4325multi_tensor_apply_kernelINS1_18TensorListMetadataILi2EEENS1_11CopyFunctorIN3c1015Float8_e4m3fnuzENS6_4HalfELi2ELi1ELi1EEEJNS0_4CopyIS7_S8_EEEEEvT_T0_DpT1_)
        .other          _ZN2at6native55_GLOBAL__N__de093ff9_22_ForeachBinaryOpList_cu_a911ec4325multi_tensor_apply_kernelINS1_18TensorListMetadataILi2EEENS1_11CopyFunctorIN3c1015Float8_e4m3fnuzENS6_4HalfELi2ELi1ELi1EEEJNS0_4CopyIS7_S8_EEEEEvT_T0_DpT1_,@"STO_CUDA_ENTRY STV_DEFAULT"
_ZN2at6native55_GLOBAL__N__de093ff9_22_ForeachBinaryOpList_cu_a911ec4325multi_tensor_apply_kernelINS1_18TensorListMetadataILi2EEENS1_11CopyFunctorIN3c1015Float8_e4m3fnuzENS6_4HalfELi2ELi1ELi1EEEJNS0_4CopyIS7_S8_EEEEEvT_T0_DpT1_:
        /* <DEDUP_REMOVED lines=31> */
.L_x_1209:
        /* <DEDUP_REMOVED lines=56> */
.L_x_1199:
[----:B------:R-:W-:-:S04]  /*0570*/  LOP3.LUT R3, R27, 0x80000000, RZ, 0xc0, !PT ;  /* 0x800000001b037812 */ /* 0x000fc800078ec0ff */
[----:B------:R-:W-:-:S04]  /*0580*/  SHF.R.U32.HI R3, RZ, 0x18, R3 ;  /* 0x00000018ff037819 */ /* 0x000fc80000011603 */
[----:B------:R-:W-:-:S04]  /*0590*/  LOP3.LUT R2, R2, R3, RZ, 0xfc, !PT ;  /* 0x0000000302027212 */ /* 0x000fc800078efcff */
[----:B------:R-:W-:Y:S02]  /*05a0*/  PRMT R7, R2, 0x7610, R7 ;  /* 0x0000761002077816 */ /* 0x000fe40000000007 */
.L_x_1198:
[----:B-1----:R-:W-:Y:S05]  /*05b0*/  BSYNC B0 ;  /* 0x0000000000007941 */ /* 0x002fea0003800000 */
.L_x_1197:
        /* <DEDUP_REMOVED lines=16> */
.L_x_1202:
[----:B------:R-:W-:-:S04]  /*06c0*/  LOP3.LUT R3, R3, 0x80000000, RZ, 0xc0, !PT ;  /* 0x8000000003037812 */ /* 0x000fc800078ec0ff */
[----:B------:R-:W-:-:S04]  /*06d0*/  SHF.R.U32.HI R3, RZ, 0x18, R3 ;  /* 0x00000018ff037819 */ /* 0x000fc80000011603 */
[----:B------:R-:W-:-:S04]  /*06e0*/  LOP3.LUT R2, R2, R3, RZ, 0xfc, !PT ;  /* 0x0000000302027212 */ /* 0x000fc800078efcff */
[----:B------:R-:W-:Y:S02]  /*06f0*/  PRMT R19, R2, 0x7610, R19 ;  /* 0x0000761002137816 */ /* 0x000fe40000000013 */
.L_x_1201:
[----:B------:R-:W-:Y:S05]  /*0700*/  BSYNC B0 ;  /* 0x0000000000007941 */ /* 0x000fea0003800000 */
.L_x_1200:
        /* <DEDUP_REMOVED lines=18> */
.L_x_1205:
[----:B------:R-:W-:-:S04]  /*0830*/  LOP3.LUT R2, R2, 0x80000000, RZ, 0xc0, !PT ;  /* 0x8000000002027812 */ /* 0x000fc800078ec0ff */
[----:B------:R-:W-:-:S04]  /*0840*/  SHF.R.U32.HI R2, RZ, 0x18, R2 ;  /* 0x00000018ff027819 */ /* 0x000fc80000011602 */
[----:B------:R-:W-:-:S04]  /*0850*/  LOP3.LUT R2, R3, R2, RZ, 0xfc, !PT ;  /* 0x0000000203027212 */ /* 0x000fc800078efcff */
[----:B------:R-:W-:Y:S02]  /*0860*/  PRMT R24, R2, 0x7610, R24 ;  /* 0x0000761002187816 */ /* 0x000fe40000000018 */
.L_x_1204:
[----:B------:R-:W-:Y:S05]  /*0870*/  BSYNC B0 ;  /* 0x0000000000007941 */ /* 0x000fea0003800000 */
.L_x_1203:
        /* <DEDUP_REMOVED lines=16> */
.L_x_1208:
[----:B------:R-:W-:-:S04]  /*0980*/  LOP3.LUT R3, R3, 0x80000000, RZ, 0xc0, !PT ;  /* 0x8000000003037812 */ /* 0x000fc800078ec0ff */
[----:B------:R-:W-:-:S04]  /*0990*/  SHF.R.U32.HI R3, RZ, 0x18, R3 ;  /* 0x00000018ff037819 */ /* 0x000fc80000011603 */
[----:B------:R-:W-:-:S04]  /*09a0*/  LOP3.LUT R2, R2, R3, RZ, 0xfc, !PT ;  /* 0x0000000302027212 */ /* 0x000fc800078efcff */
[----:B------:R-:W-:Y:S02]  /*09b0*/  PRMT R18, R2, 0x7610, R18 ;  /* 0x0000761002127816 */ /* 0x000fe40000000012 */
.L_x_1207:
[----:B------:R-:W-:Y:S05]  /*09c0*/  BSYNC B0 ;  /* 0x0000000000007941 */ /* 0x000fea0003800000 */
.L_x_1206:
        /* <DEDUP_REMOVED lines=20> */
.L_x_1196:
[----:B------:R-:W0:Y:S02]  /*0b10*/  S2R R0, SR_TID.X ;  /* 0x0000000000007919 */ /* 0x000e240000002100 */
[----:B0-----:R-:W-:-:S05]  /*0b20*/  IMAD.WIDE.U32 R2, R0, 0x4, RZ ;  /* 0x0000000400027825 */ /* 0x001fca00078e00ff */
[----:B------:R-:W-:-:S04]  /*0b30*/  ISETP.GE.U32.AND P0, PT, R2, UR12, PT ;  /* 0x0000000c02007c0c */ /* 0x000fc8000bf06070 */
[----:B------:R-:W-:-:S04]  /*0b40*/  ISETP.GE.AND.EX P0, PT, R3, UR6, PT, P0 ;  /* 0x0000000603007c0c */ /* 0x000fc8000bf06300 */
[----:B------:R-:W-:-:S13]  /*0b50*/  ISETP.GT.U32.OR P0, PT, R0, 0x3fff, P0 ;  /* 0x00003fff0000780c */ /* 0x000fda0000704470 */
[----:B------:R-:W-:Y:S05]  /*0b60*/  @P0 EXIT ;  /* 0x000000000000094d */ /* 0x000fea0003800000 */
[----:B------:R-:W-:Y:S02]  /*0b70*/  IMAD.MOV.U32 R5, RZ, RZ, RZ ;  /* 0x000000ffff057224 */ /* 0x000fe400078e00ff */
.L_x_1222:
        /* <DEDUP_REMOVED lines=21> */
.L_x_1212:
[----:B------:R-:W-:-:S04]  /*0cd0*/  LOP3.LUT R7, R9, 0x80000000, RZ, 0xc0, !PT ;  /* 0x8000000009077812 */ /* 0x000fc800078ec0ff */
[----:B------:R-:W-:-:S04]  /*0ce0*/  SHF.R.U32.HI R7, RZ, 0x18, R7 ;  /* 0x00000018ff077819 */ /* 0x000fc80000011607 */
[----:B------:R-:W-:Y:S02]  /*0cf0*/  LOP3.LUT R7, R6, R7, RZ, 0xfc, !PT ;  /* 0x0000000706077212 */ /* 0x000fe400078efcff */
.L_x_1211:
[----:B------:R-:W-:Y:S05]  /*0d00*/  BSYNC B0 ;  /* 0x0000000000007941 */ /* 0x000fea0003800000 */
.L_x_1210:
        /* <DEDUP_REMOVED lines=16> */
.L_x_1215:
[----:B------:R-:W-:-:S04]  /*0e10*/  LOP3.LUT R4, R9, 0x80000000, RZ, 0xc0, !PT ;  /* 0x8000000009047812 */ /* 0x000fc800078ec0ff */
[----:B------:R-:W-:-:S04]  /*0e20*/  SHF.R.U32.HI R9, RZ, 0x18, R4 ;  /* 0x00000018ff097819 */ /* 0x000fc80000011604 */
[----:B------:R-:W-:-:S04]  /*0e30*/  LOP3.LUT R2, R2, R9, RZ, 0xfc, !PT ;  /* 0x0000000902027212 */ /* 0x000fc800078efcff */
[----:B------:R-:W-:Y:S02]  /*0e40*/  PRMT R4, R2, 0x7610, R4 ;  /* 0x0000761002047816 */ /* 0x000fe40000000004 */
.L_x_1214:
[----:B------:R-:W-:Y:S05]  /*0e50*/  BSYNC B0 ;  /* 0x0000000000007941 */ /* 0x000fea0003800000 */
.L_x_1213:
        /* <DEDUP_REMOVED lines=18> */
.L_x_1218:
[----:B------:R-:W-:-:S04]  /*0f80*/  LOP3.LUT R8, R9, 0x80000000, RZ, 0xc0, !PT ;  /* 0x8000000009087812 */ /* 0x000fc800078ec0ff */
[----:B------:R-:W-:-:S04]  /*0f90*/  SHF.R.U32.HI R9, RZ, 0x18, R8 ;  /* 0x00000018ff097819 */ /* 0x000fc80000011608 */
[----:B------:R-:W-:-:S04]  /*0fa0*/  LOP3.LUT R2, R2, R9, RZ, 0xfc, !PT ;  /* 0x0000000902027212 */ /* 0x000fc800078efcff */
[----:B------:R-:W-:Y:S02]  /*0fb0*/  PRMT R8, R2, 0x7610, R8 ;  /* 0x0000761002087816 */ /* 0x000fe40000000008 */
.L_x_1217:
[----:B------:R-:W-:Y:S05]  /*0fc0*/  BSYNC B0 ;  /* 0x0000000000007941 */ /* 0x000fea0003800000 */
.L_x_1216:
        /* <DEDUP_REMOVED lines=16> */
.L_x_1221:
[----:B------:R-:W-:-:S04]  /*10d0*/  LOP3.LUT R3, R3, 0x80000000, RZ, 0xc0, !PT ;  /* 0x8000000003037812 */ /* 0x000fc800078ec0ff */
[----:B------:R-:W-:-:S04]  /*10e0*/  SHF.R.U32.HI R3, RZ, 0x18, R3 ;  /* 0x00000018ff037819 */ /* 0x000fc80000011603 */
[----:B------:R-:W-:-:S04]  /*10f0*/  LOP3.LUT R2, R2, R3, RZ, 0xfc, !PT ;  /* 0x0000000302027212 */ /* 0x000fc800078efcff */
[----:B------:R-:W-:Y:S02]  /*1100*/  PRMT R6, R2, 0x7610, R6 ;  /* 0x0000761002067816 */ /* 0x000fe40000000006 */
.L_x_1220:
[----:B------:R-:W-:Y:S05]  /*1110*/  BSYNC B0 ;  /* 0x0000000000007941 */ /* 0x000fea0003800000 */
.L_x_1219:
        /* <DEDUP_REMOVED lines=16> */
.L_x_1223:
        /* <DEDUP_REMOVED lines=14> */
.L_x_7799:


//--------------------- .text._ZN2at6native55_GLOBAL__N__de093ff9_22_ForeachBinaryOpList_cu_a911ec4325multi_tensor_apply_kernelINS1_18TensorListMetadataILi2EEENS1_11CopyFunctorIN3c1015Float8_e4m3fnuzENS6_7complexIfEELi2ELi1ELi1EEEJNS0_4CopyIS7_S9_EEEEEvT_T0_DpT1_ --------------------------
	.section	.text._ZN2at6native55_GLOBAL__N__de093ff9_22_ForeachBinaryOpList_cu_a911ec4325multi_tensor_apply_kernelINS1_18TensorListMetadataILi2EEENS1_11CopyFunctorIN3c1015Float8_e4m3fnuzENS6_7complexIfEELi2ELi1ELi1EEEJNS0_4CopyIS7_S9_EEEEEvT_T0_DpT1_,"ax",@progbits
	.sectioninfo	@"SHI_REGISTERS=29"
	.align	128
.text._ZN2at6native55_GLOBAL__N__de093ff9_22_ForeachBinaryOpList_cu_a911ec4325multi_tensor_apply_kernelINS1_18TensorListMetadataILi2EEENS1_11CopyFunctorIN3c1015Float8_e4m3fnuzENS6_7complexIfEELi2ELi1ELi1EEEJNS0_4CopyIS7_S9_EEEEEvT_T0_DpT1_:
        .type           _ZN2at6native55_GLOBAL__N__de093ff9_22_ForeachBinaryOpList_cu_a911ec4325multi_tensor_apply_kernelINS1_18TensorListMetadataILi2EEENS1_11CopyFunctorIN3c1015Float8_e4m3fnuzENS6_7complexIfEELi2ELi1ELi1EEEJNS0_4CopyIS7_S9_EEEEEvT_T0_DpT1_,@function
        .size           _ZN2at6native55_GLOBAL__N__de093ff9_22_ForeachBinaryOpList_cu_a911ec4325multi_tensor_apply_kernelINS1_18TensorListMetadataILi2EEENS1_11CopyFunctorIN3c1015Float8_e4m3fnuzENS6_7complexIfEELi2ELi1ELi1EEEJNS0_4CopyIS7_S9_EEEEEvT_T0_DpT1_,(.L_x_7800 - _ZN2at6native55_GLOBAL__N__de093ff9_22_ForeachBinaryOpList_cu_a911ec4325multi_tensor_apply_kernelINS1_18TensorListMetadataILi2EEENS1_11CopyFunctorIN3c1015Float8_e4m3fnuzENS6_7complexIfEELi2ELi1ELi1EEEJNS0_4CopyIS7_S9_EEEEEvT_T0_DpT1_)
        .other          _ZN2at6native55_GLOBAL__N__de093ff9_22_ForeachBinaryOpList_cu_a911ec4325multi_tensor_apply_kernelINS1_18TensorListMetadataILi2EEENS1_11CopyFunctorIN3c1015Float8_e4m3fnuzENS6_7complexIfEELi2ELi1ELi1EEEJNS0_4CopyIS7_S9_EEEEEvT_T0_DpT1_,@"STO_CUDA_ENTRY STV_DEFAULT"
_ZN2at6native55_GLOBAL__N__de093ff9_22_ForeachBinaryOpList_cu_a911ec4325multi_tensor_apply_kernelINS1_18TensorListMetadataILi2EEENS1_11CopyFunctorIN3c1015Float8_e4m3fnuzENS6_7complexIfEELi2ELi1ELi1EEEJNS0_4CopyIS7_S9_EEEEEvT_T0_DpT1_:
        /* <DEDUP_REMOVED lines=32> */
.L_x_1237:
        /* <DEDUP_REMOVED lines=56> */
.L_x_1227:
[----:B------:R-:W-:-:S04]  /*0580*/  LOP3.LUT R3, R10, 0x80000000, RZ, 0xc0, !PT ;  /* 0x800000000a037812 */ /* 0x000fc800078ec0ff */
[----:B------:R-:W-:-:S04]  /*0590*/  SHF.R.U32.HI R3, RZ, 0x18, R3 ;  /* 0x00000018ff037819 */ /* 0x000fc80000011603 */
[----:B------:R-:W-:-:S04]  /*05a0*/  LOP3.LUT R2, R2, R3, RZ, 0xfc, !PT ;  /* 0x0000000302027212 */ /* 0x000fc800078efcff */
[----:B------:R-:W-:Y:S02]  /*05b0*/  PRMT R7, R2, 0x7610, R7 ;  /* 0x0000761002077816 */ /* 0x000fe40000000007 */
.L_x_1226:
[----:B-1----:R-:W-:Y:S05]  /*05c0*/  BSYNC B0 ;  /* 0x0000000000007941 */ /* 0x002fea0003800000 */
.L_x_1225:
        /* <DEDUP_REMOVED lines=15> */
.L_x_1230:
[----:B------:R-:W-:-:S04]  /*06c0*/  LOP3.LUT R3, R11, 0x80000000, RZ, 0xc0, !PT ;  /* 0x800000000b037812 */ /* 0x000fc800078ec0ff */
[----:B------:R-:W-:-:S04]  /*06d0*/  SHF.R.U32.HI R3, RZ, 0x18, R3 ;  /* 0x00000018ff037819 */ /* 0x000fc80000011603 */
[----:B------:R-:W-:-:S04]  /*06e0*/  LOP3.LUT R2, R2, R3, RZ, 0xfc, !PT ;  /* 0x0000000302027212 */ /* 0x000fc800078efcff */
[----:B------:R-:W-:Y:S02]  /*06f0*/  PRMT R24, R2, 0x7610, R24 ;  /* 0x0000761002187816 */ /* 0x000fe40000000018 */
.L_x_1229:
[----:B------:R-:W-:Y:S05]  /*0700*/  BSYNC B0 ;  /* 0x0000000000007941 */ /* 0x000fea0003800000 */
.L_x_1228:
        /* <DEDUP_REMOVED lines=17> */
.L_x_1233:
[----:B------:R-:W-:-:S04]  /*0820*/  LOP3.LUT R3, R12, 0x80000000, RZ, 0xc0, !PT ;  /* 0x800000000c037812 */ /* 0x000fc800078ec0ff */
[----:B------:R-:W-:-:S04]  /*0830*/  SHF.R.U32.HI R3, RZ, 0x18, R3 ;  /* 0x00000018ff037819 */ /* 0x000fc80000011603 */
[----:B------:R-:W-:-:S04]  /*0840*/  LOP3.LUT R2, R2, R3, RZ, 0xfc, !PT ;  /* 0x0000000302027212 */ /* 0x000fc800078efcff */
[----:B------:R-:W-:Y:S02]  /*0850*/  PRMT R21, R2, 0x7610, R21 ;  /* 0x0000761002157816 */ /* 0x000fe40000000015 */
.L_x_1232:
[----:B------:R-:W-:Y:S05]  /*0860*/  BSYNC B0 ;  /* 0x0000000000007941 */ /* 0x000fea0003800000 */
.L_x_1231:
        /* <DEDUP_REMOVED lines=15> */
.L_x_1236:
[----:B------:R-:W-:-:S04]  /*0960*/  LOP3.LUT R3, R13, 0x80000000, RZ, 0xc0, !PT ;  /* 0x800000000d037812 */ /* 0x000fc800078ec0ff */
[----:B------:R-:W-:-:S04]  /*0970*/  SHF.R.U32.HI R3, RZ, 0x18, R3 ;  /* 0x00000018ff037819 */ /* 0x000fc80000011603 */
[----:B------:R-:W-:-:S04]  /*0980*/  LOP3.LUT R2, R2, R3, RZ, 0xfc, !PT ;  /* 0x0000000302027212 */ /* 0x000fc800078efcff */
[----:B------:R-:W-:Y:S02]  /*0990*/  PRMT R20, R2, 0x7610, R20 ;  /* 0x0000761002147816 */ /* 0x000fe40000000014 */
.L_x_1235:
[----:B------:R-:W-:Y:S05]  /*09a0*/  BSYNC B0 ;  /* 0x0000000000007941 */ /* 0x000fea0003800000 */
.L_x_1234:
        /* <DEDUP_REMOVED lines=19> */
.L_x_1224:
[----:B------:R-:W0:Y:S02]  /*0ae0*/  S2R R0, SR_TID.X ;  /* 0x0000000000007919 */ /* 0x000e240000002100 */
[----:B0-----:R-:W-:-:S05]  /*0af0*/  IMAD.WIDE.U32 R2, R0, 0x4, RZ ;  /* 0x0000000400027825 */ /* 0x001fca00078e00ff */
[----:B------:R-:W-:-:S04]  /*0b00*/  ISETP.GE.U32.AND P0, PT, R2, UR12, PT ;  /* 0x0000000c02007c0c */ /* 0x000fc8000bf06070 */
[----:B------:R-:W-:-:S04]  /*0b10*/  ISETP.GE.AND.EX P0, PT, R3, UR6, PT, P0 ;  /* 0x0000000603007c0c */ /* 0x000fc8000bf06300 */
[----:B------:R-:W-:-:S13]  /*0b20*/  ISETP.GT.U32.OR P0, PT, R0, 0x3fff, P0 ;  /* 0x00003fff0000780c */ /* 0x000fda0000704470 */
[----:B------:R-:W-:Y:S05]  /*0b30*/  @P0 EXIT ;  /* 0x000000000000094d */ /* 0x000fea0003800000 */
[----:B------:R-:W-:Y:S02]  /*0b40*/  IMAD.MOV.U32 R3, RZ, RZ, RZ ;  /* 0x000000ffff037224 */ /* 0x000fe400078e00ff */
.L_x_1250:
        /* <DEDUP_REMOVED lines=23> */
.L_x_1240:
[----:B------:R-:W-:-:S04]  /*0cc0*/  LOP3.LUT R6, R11, 0x80000000, RZ, 0xc0, !PT ;  /* 0x800000000b067812 */ /* 0x000fc800078ec0ff */
[----:B------:R-:W-:-:S04]  /*0cd0*/  SHF.R.U32.HI R9, RZ, 0x18, R6 ;  /* 0x00000018ff097819 */ /* 0x000fc80000011606 */
[----:B------:R-:W-:-:S04]  /*0ce0*/  LOP3.LUT R8, R8, R9, RZ, 0xfc, !PT ;  /* 0x0000000908087212 */ /* 0x000fc800078efcff */
[----:B------:R-:W-:Y:S02]  /*0cf0*/  PRMT R6, R8, 0x7610, R6 ;  /* 0x0000761008067816 */ /* 0x000fe40000000006 */
.L_x_1239:
[----:B0-----:R-:W-:Y:S05]  /*0d00*/  BSYNC B0 ;  /* 0x0000000000007941 */ /* 0x001fea0003800000 */
.L_x_1238:
        /* <DEDUP_REMOVED lines=15> */
.L_x_1243:
[----:B------:R-:W-:-:S04]  /*0e00*/  LOP3.LUT R7, R7, 0x80000000, RZ, 0xc0, !PT ;  /* 0x8000000007077812 */ /* 0x000fc800078ec0ff */
[----:B------:R-:W-:-:S04]  /*0e10*/  SHF.R.U32.HI R7, RZ, 0x18, R7 ;  /* 0x00000018ff077819 */ /* 0x000fc80000011607 */
[----:B------:R-:W-:-:S04]  /*0e20*/  LOP3.LUT R7, R8, R7, RZ, 0xfc, !PT ;  /* 0x0000000708077212 */ /* 0x000fc800078efcff */
[----:B------:R-:W-:Y:S02]  /*0e30*/  PRMT R5, R7, 0x7610, R5 ;  /* 0x0000761007057816 */ /* 0x000fe40000000005 */
.L_x_1242:
[----:B------:R-:W-:Y:S05]  /*0e40*/  BSYNC B0 ;  /* 0x0000000000007941 */ /* 0x000fea0003800000 */
.L_x_1241:
        /* <DEDUP_REMOVED lines=17> */
.L_x_1246:
[----:B------:R-:W-:-:S04]  /*0f60*/  LOP3.LUT R2, R2, 0x80000000, RZ, 0xc0, !PT ;  /* 0x8000000002027812 */ /* 0x000fc800078ec0ff */
[----:B------:R-:W-:-:S04]  /*0f70*/  SHF.R.U32.HI R2, RZ, 0x18, R2 ;  /* 0x00000018ff027819 */ /* 0x000fc80000011602 */
[----:B------:R-:W-:-:S04]  /*0f80*/  LOP3.LUT R2, R9, R2, RZ, 0xfc, !PT ;  /* 0x0000000209027212 */ /* 0x000fc800078efcff */
[----:B------:R-:W-:Y:S02]  /*0f90*/  PRMT R8, R2, 0x7610, R8 ;  /* 0x0000761002087816 */ /* 0x000fe40000000008 */
.L_x_1245:
[----:B------:R-:W-:Y:S05]  /*0fa0*/  BSYNC B0 ;  /* 0x0000000000007941 */ /* 0x000fea0003800000 */
.L_x_1244:
        /* <DEDUP_REMOVED lines=15> */
.L_x_1249:
[----:B------:R-:W-:-:S04]  /*10a0*/  LOP3.LUT R4, R4, 0x80000000, RZ, 0xc0, !PT ;  /* 0x8000000004047812 */ /* 0x000fc800078ec0ff */
[----:B------:R-:W-:-:S04]  /*10b0*/  SHF.R.U32.HI R7, RZ, 0x18, R4 ;  /* 0x00000018ff077819 */ /* 0x000fc80000011604 */
[----:B------:R-:W-:Y:S02]  /*10c0*/  LOP3.LUT R7, R2, R7, RZ, 0xfc, !PT ;  /* 0x0000000702077212 */ /* 0x000fe400078efcff */
.L_x_1248:
[----:B------:R-:W-:Y:S05]  /*10d0*/  BSYNC B0 ;  /* 0x0000000000007941 */ /* 0x000fea0003800000 */
.L_x_1247:
        /* <DEDUP_REMOVED lines=16> */
.L_x_1251:
        /* <DEDUP_REMOVED lines=10> */
.L_x_7800:


//--------------------- .text._ZN2at6native55_GLOBAL__N__de093ff9_22_ForeachBinaryOpList_cu_a911ec4325multi_tensor_apply_kernelINS1_18TensorListMetadataILi2EEENS1_11CopyFunctorIN3c1015Float8_e4m3fnuzENS6_7complexIdEELi2ELi1ELi1EEEJNS0_4CopyIS7_S9_EEEEEvT_T0_DpT1_ --------------------------
	.section	.text._ZN2at6native55_GLOBAL__N__de093ff9_22_ForeachBinaryOpList_cu_a911ec4325multi_tensor_apply_kernelINS1_18TensorListMetadataILi2EEENS1_11CopyFunctorIN3c1015Float8_e4m3fnuzENS6_7complexIdEELi2ELi1ELi1EEEJNS0_4CopyIS7_S9_EEEEEvT_T0_DpT1_,"ax",@progbits
	.sectioninfo	@"SHI_REGISTERS=32"
	.align	128
.text._ZN2at6native55_GLOBAL__N__de093ff9_22_ForeachBinaryOpList_cu_a911ec4325multi_tensor_apply_kernelINS1_18TensorListMetadataILi2EEENS1_11CopyFunctorIN3c1015Float8_e4m3fnuzENS6_7complexIdEELi2ELi1ELi1EEEJNS0_4CopyIS7_S9_EEEEEvT_T0_DpT1_:
        .type           _ZN2at6native55_GLOBAL__N__de093ff9_22_ForeachBinaryOpList_cu_a911ec4325multi_tensor_apply_kernelINS1_18TensorListMetadataILi2EEENS1_11CopyFunctorIN3c1015Float8_e4m3fnuzENS6_7complexIdEELi2ELi1ELi1EEEJNS0_4CopyIS7_S9_EEEEEvT_T0_DpT1_,@function
        .size           _ZN2at6native55_GLOBAL__N__de093ff9_22_ForeachBinaryOpList_cu_a911ec4325multi_tensor_apply_kernelINS1_18TensorListMetadataILi2EEENS1_11CopyFunctorIN3c1015Float8_e4m3fnuzENS6_7complexIdEELi2ELi1ELi1EEEJNS0_4CopyIS7_S9_EEEEEvT_T0_DpT1_,(.L_x_7801 - _ZN2at6native55_GLOBAL__N__de093ff9_22_ForeachBinaryOpList_cu_a911ec4325multi_tensor_apply_kernelINS1_18TensorListMetadataILi2EEENS1_11CopyFunctorIN3c1015Float8_e4m3fnuzENS6_7complexIdEELi2ELi1ELi1EEEJNS0_4CopyIS7_S9_EEEEEvT_T0_DpT1_)
        .other          _ZN2at6native55_GLOBAL__N__de093ff9_22_ForeachBinaryOpList_cu_a911ec4325multi_tensor_apply_kernelINS1_18TensorListMetadataILi2EEENS1_11CopyFunctorIN3c1015Float8_e4m3fnuzENS6_7complexIdEELi2ELi1ELi1EEEJNS0_4CopyIS7_S9_EEEEEvT_T0_DpT1_,@"STO_CUDA_ENTRY STV_DEFAULT"
_ZN2at6native55_GLOBAL__N__de093ff9_22_ForeachBinaryOpList_cu_a911ec4325multi_tensor_apply_kernelINS1_18TensorListMetadataILi2EEENS1_11CopyFunctorIN3c1015Float8_e4m3fnuzENS6_7complexIdEELi2ELi1ELi1EEEJNS0_4CopyIS7_S9_EEEEEvT_T0_DpT1_:
        /* <DEDUP_REMOVED lines=35> */
.L_x_1265:
        /* <DEDUP_REMOVED lines=60> */
.L_x_1255:
[----:B------:R-:W-:-:S04]  /*05f0*/  LOP3.LUT R28, R28, 0x80000000, RZ, 0xc0, !PT ;  /* 0x800000001c1c7812 */ /* 0x000fc800078ec0ff */
[----:B------:R-:W-:-:S04]  /*0600*/  SHF.R.U32.HI R19, RZ, 0x18, R28 ;  /* 0x00000018ff137819 */ /* 0x000fc8000001161c */
[----:B------:R-:W-:-:S04]  /*0610*/  LOP3.LUT R18, R18, R19, RZ, 0xfc, !PT ;  /* 0x0000001312127212 */ /* 0x000fc800078efcff */
[----:B------:R-:W-:Y:S02]  /*0620*/  PRMT R21, R18, 0x7610, R21 ;  /* 0x0000761012157816 */ /* 0x000fe40000000015 */
.L_x_1254:
[----:B0-----:R-:W-:Y:S05]  /*0630*/  BSYNC B0 ;  /* 0x0000000000007941 */ /* 0x001fea0003800000 */
.L_x_1253:
        /* <DEDUP_REMOVED lines=18> */
.L_x_1258:
[----:B------:R-:W-:-:S04]  /*0760*/  LOP3.LUT R18, R18, 0x80000000, RZ, 0xc0, !PT ;  /* 0x8000000012127812 */ /* 0x000fc800078ec0ff */
[----:B------:R-:W-:-:S04]  /*0770*/  SHF.R.U32.HI R18, RZ, 0x18, R18 ;  /* 0x00000018ff127819 */ /* 0x000fc80000011612 */
[----:B------:R-:W-:-:S04]  /*0780*/  LOP3.LUT R18, R19, R18, RZ, 0xfc, !PT ;  /* 0x0000001213127212 */ /* 0x000fc800078efcff */
[----:B------:R-:W-:Y:S02]  /*0790*/  PRMT R24, R18, 0x7610, R24 ;  /* 0x0000761012187816 */ /* 0x000fe40000000018 */
.L_x_1257:
[----:B------:R-:W-:Y:S05]  /*07a0*/  BSYNC B0 ;  /* 0x0000000000007941 */ /* 0x000fea0003800000 */
.L_x_1256:
        /* <DEDUP_REMOVED lines=21> */
.L_x_1261:
[----:B------:R-:W-:-:S04]  /*0900*/  LOP3.LUT R18, R18, 0x80000000, RZ, 0xc0, !PT ;  /* 0x8000000012127812 */ /* 0x000fc800078ec0ff */
[----:B------:R-:W-:-:S04]  /*0910*/  SHF.R.U32.HI R19, RZ, 0x18, R18 ;  /* 0x00000018ff137819 */ /* 0x000fc80000011612 */
[----:B------:R-:W-:Y:S02]  /*0920*/  LOP3.LUT R26, R26, R19, RZ, 0xfc, !PT ;  /* 0x000000131a1a7212 */ /* 0x000fe400078efcff */
.L_x_1260:
[----:B------:R-:W-:Y:S05]  /*0930*/  BSYNC B0 ;  /* 0x0000000000007941 */ /* 0x000fea0003800000 */
.L_x_1259:
        /* <DEDUP_REMOVED lines=19> */
.L_x_1264:
[----:B------:R-:W-:-:S04]  /*0a70*/  LOP3.LUT R18, R18, 0x80000000, RZ, 0xc0, !PT ;  /* 0x8000000012127812 */ /* 0x000fc800078ec0ff */
[----:B------:R-:W-:-:S04]  /*0a80*/  SHF.R.U32.HI R18, RZ, 0x18, R18 ;  /* 0x00000018ff127819 */ /* 0x000fc80000011612 */
[----:B------:R-:W-:Y:S02]  /*0a90*/  LOP3.LUT R25, R25, R18, RZ, 0xfc, !PT ;  /* 0x0000001219197212 */ /* 0x000fe400078efcff */
.L_x_1263:
[----:B------:R-:W-:Y:S05]  /*0aa0*/  BSYNC B0 ;  /* 0x0000000000007941 */ /* 0x000fea0003800000 */
.L_x_1262:
        /* <DEDUP_REMOVED lines=20> */
.L_x_1252:
[----:B------:R-:W0:Y:S02]  /*0bf0*/  S2R R9, SR_TID.X ;  /* 0x0000000000097919 */ /* 0x000e240000002100 */
[----:B0-----:R-:W-:-:S05]  /*0c00*/  IMAD.WIDE.U32 R2, R9, 0x4, RZ ;  /* 0x0000000409027825 */ /* 0x001fca00078e00ff */
[----:B------:R-:W-:-:S04]  /*0c10*/  ISETP.GE.U32.AND P0, PT, R2, UR12, PT ;  /* 0x0000000c02007c0c */ /* 0x000fc8000bf06070 */
[----:B------:R-:W-:-:S04]  /*0c20*/  ISETP.GE.AND.EX P0, PT, R3, UR6, PT, P0 ;  /* 0x0000000603007c0c */ /* 0x000fc8000bf06300 */
[----:B------:R-:W-:-:S13]  /*0c30*/  ISETP.GT.U32.OR P0, PT, R9, 0x3fff, P0 ;  /* 0x00003fff0900780c */ /* 0x000fda0000704470 */
[----:B------:R-:W-:Y:S05]  /*0c40*/  @P0 EXIT ;  /* 0x000000000000094d */ /* 0x000fea0003800000 */
[----:B------:R-:W-:Y:S02]  /*0c50*/  IMAD.MOV.U32 R0, RZ, RZ, RZ ;  /* 0x000000ffff007224 */ /* 0x000fe400078e00ff */
.L_x_1278:
        /* <DEDUP_REMOVED lines=26> */
.L_x_1268:
[----:B------:R-:W-:-:S04]  /*0e00*/  LOP3.LUT R10, R10, 0x80000000, RZ, 0xc0, !PT ;  /* 0x800000000a0a7812 */ /* 0x000fc800078ec0ff */
[----:B------:R-:W-:-:S04]  /*0e10*/  SHF.R.U32.HI R11, RZ, 0x18, R10 ;  /* 0x00000018ff0b7819 */ /* 0x000fc8000001160a */
[----:B------:R-:W-:Y:S02]  /*0e20*/  LOP3.LUT R11, R12, R11, RZ, 0xfc, !PT ;  /* 0x0000000b0c0b7212 */ /* 0x000fe400078efcff */
.L_x_1267:
[----:B0-----:R-:W-:Y:S05]  /*0e30*/  BSYNC B0 ;  /* 0x0000000000007941 */ /* 0x001fea0003800000 */
.L_x_1266:
        /* <DEDUP_REMOVED lines=18> */
.L_x_1271:
[----:B------:R-:W-:-:S04]  /*0f60*/  LOP3.LUT R10, R10, 0x80000000, RZ, 0xc0, !PT ;  /* 0x800000000a0a7812 */ /* 0x000fc800078ec0ff */
[----:B------:R-:W-:-:S04]  /*0f70*/  SHF.R.U32.HI R3, RZ, 0x18, R10 ;  /* 0x00000018ff037819 */ /* 0x000fc8000001160a */
[----:B------:R-:W-:-:S04]  /*0f80*/  LOP3.LUT R2, R2, R3, RZ, 0xfc, !PT ;  /* 0x0000000302027212 */ /* 0x000fc800078efcff */
[----:B------:R-:W-:Y:S02]  /*0f90*/  PRMT R8, R2, 0x7610, R8 ;  /* 0x0000761002087816 */ /* 0x000fe40000000008 */
.L_x_1270:
[----:B------:R-:W-:Y:S05]  /*0fa0*/  BSYNC B0 ;  /* 0x0000000000007941 */ /* 0x000fea0003800000 */
.L_x_1269:
        /* <DEDUP_REMOVED lines=20> */
.L_x_1274:
[----:B------:R-:W-:-:S04]  /*10f0*/  LOP3.LUT R2, R2, 0x80000000, RZ, 0xc0, !PT ;  /* 0x8000000002027812 */ /* 0x000fc800078ec0ff */
[----:B------:R-:W-:-:S04]  /*1100*/  SHF.R.U32.HI R3, RZ, 0x18, R2 ;  /* 0x00000018ff037819 */ /* 0x000fc80000011602 */
[----:B------:R-:W-:Y:S02]  /*1110*/  LOP3.LUT R3, R4, R3, RZ, 0xfc, !PT ;  /* 0x0000000304037212 */ /* 0x000fe400078efcff */
.L_x_1273:
[----:B------:R-:W-:Y:S05]  /*1120*/  BSYNC B0 ;  /* 0x0000000000007941 */ /* 0x000fea0003800000 */
.L_x_1272:
        /* <DEDUP_REMOVED lines=18> */
.L_x_1277:
[----:B------:R-:W-:-:S04]  /*1250*/  LOP3.LUT R2, R2, 0x80000000, RZ, 0xc0, !PT ;  /* 0x8000000002027812 */ /* 0x000fc800078ec0ff */
[----:B------:R-:W-:-:S04]  /*1260*/  SHF.R.U32.HI R5, RZ, 0x18, R2 ;  /* 0x00000018ff057819 */ /* 0x000fc80000011602 */
[----:B------:R-:W-:-:S04]  /*1270*/  LOP3.LUT R4, R4, R5, RZ, 0xfc, !PT ;  /* 0x0000000504047212 */ /* 0x000fc800078efcff */
[----:B------:R-:W-:Y:S02]  /*1280*/  PRMT R10, R4, 0x7610, R10 ;  /* 0x00007610040a7816 */ /* 0x000fe4000000000a */
.L_x_1276:
[----:B------:R-:W-:Y:S05]  /*1290*/  BSYNC B0 ;  /* 0x0000000000007941 */ /* 0x000fea0003800000 */
.L_x_1275:
        /* <DEDUP_REMOVED lines=16> */
.L_x_1279:
        /* <DEDUP_REMOVED lines=14> */
.L_x_7801:


//--------------------- .text._ZN2at6native55_GLOBAL__N__de093ff9_22_ForeachBinaryOpList_cu_a911ec4325multi_tensor_apply_kernelINS1_18TensorListMetadataILi2EEENS1_11CopyFunctorIN3c1015Float8_e4m3fnuzEfLi2ELi1ELi1EEEJNS0_4CopyIS7_fEEEEEvT_T0_DpT1_ --------------------------
	.section	.text._ZN2at6native55_GLOBAL__N__de093ff9_22_ForeachBinaryOpList_cu_a911ec4325multi_tensor_apply_kernelINS1_18TensorListMetadataILi2EEENS1_11CopyFunctorIN3c1015Float8_e4m3fnuzEfLi2ELi1ELi1EEEJNS0_4CopyIS7_fEEEEEvT_T0_DpT1_,"ax",@progbits
	.sectioninfo	@"SHI_REGISTERS=29"
	.align	128
.text._ZN2at6native55_GLOBAL__N__de093ff9_22_ForeachBinaryOpList_cu_a911ec4325multi_tensor_apply_kernelINS1_18TensorListMetadataILi2EEENS1_11CopyFunctorIN3c1015Float8_e4m3fnuzEfLi2ELi1ELi1EEEJNS0_4CopyIS7_fEEEEEvT_T0_DpT1_:
        .type           _ZN2at6native55_GLOBAL__N__de093ff9_22_ForeachBinaryOpList_cu_a911ec4325multi_tensor_apply_kernelINS1_18TensorListMetadataILi2EEENS1_11CopyFunctorIN3c1015Float8_e4m3fnuzEfLi2ELi1ELi1EEEJNS0_4CopyIS7_fEEEEEvT_T0_DpT1_,@function
        .size           _ZN2at6native55_GLOBAL__N__de093ff9_22_ForeachBinaryOpList_cu_a911ec4325multi_tensor_apply_kernelINS1_18TensorListMetadataILi2EEENS1_11CopyFunctorIN3c1015Float8_e4m3fnuzEfLi2ELi1ELi1EEEJNS0_4CopyIS7_fEEEEEvT_T0_DpT1_,(.L_x_7802 - _ZN2at6native55_GLOBAL__N__de093ff9_22_ForeachBinaryOpList_cu_a911ec4325multi_tensor_apply_kernelINS1_18TensorListMetadataILi2EEENS1_11CopyFunctorIN3c1015Float8_e4m3fnuzEfLi2ELi1ELi1EEEJNS0_4CopyIS7_fEEEEEvT_T0_DpT1_)
        .other          _ZN2at6native55_GLOBAL__N__de093ff9_22_ForeachBinaryOpList_cu_a911ec4325multi_tensor_apply_kernelINS1_18TensorListMetadataILi2EEENS1_11CopyFunctorIN3c1015Float8_e4m3fnuzEfLi2ELi1ELi1EEEJNS0_4CopyIS7_fEEEEEvT_T0_DpT1_,@"STO_CUDA_ENTRY STV_DEFAULT"
_ZN2at6native55_GLOBAL__N__de093ff9_22_ForeachBinaryOpList_cu_a911ec4325multi_tensor_apply_kernelINS1_18TensorListMetadataILi2EEENS1_11CopyFunctorIN3c1015Float8_e4m3fnuzEfLi2ELi1ELi1EEEJNS0_4CopyIS7_fEEEEEvT_T0_DpT1_:
        /* <DEDUP_REMOVED lines=30> */
.L_x_1293:
        /* <DEDUP_REMOVED lines=56> */
.L_x_1283:
[----:B------:R-:W-:-:S04]  /*0560*/  LOP3.LUT R3, R15, 0x80000000, RZ, 0xc0, !PT ;  /* 0x800000000f037812 */ /* 0x000fc800078ec0ff */
[----:B------:R-:W-:-:S04]  /*0570*/  SHF.R.U32.HI R3, RZ, 0x18, R3 ;  /* 0x00000018ff037819 */ /* 0x000fc80000011603 */
[----:B------:R-:W-:-:S04]  /*0580*/  LOP3.LUT R2, R2, R3, RZ, 0xfc, !PT ;  /* 0x0000000302027212 */ /* 0x000fc800078efcff */
[----:B------:R-:W-:Y:S02]  /*0590*/  PRMT R7, R2, 0x7610, R7 ;  /* 0x0000761002077816 */ /* 0x000fe40000000007 */
.L_x_1282:
[----:B-1----:R-:W-:Y:S05]  /*05a0*/  BSYNC B0 ;  /* 0x0000000000007941 */ /* 0x002fea0003800000 */
.L_x_1281:
        /* <DEDUP_REMOVED lines=15> */
.L_x_1286:
[----:B------:R-:W-:-:S04]  /*06a0*/  LOP3.LUT R3, R16, 0x80000000, RZ, 0xc0, !PT ;  /* 0x8000000010037812 */ /* 0x000fc800078ec0ff */
[----:B------:R-:W-:-:S04]  /*06b0*/  SHF.R.U32.HI R3, RZ, 0x18, R3 ;  /* 0x00000018ff037819 */ /* 0x000fc80000011603 */
[----:B------:R-:W-:-:S04]  /*06c0*/  LOP3.LUT R2, R2, R3, RZ, 0xfc, !PT ;  /* 0x0000000302027212 */ /* 0x000fc800078efcff */
[----:B------:R-:W-:Y:S02]  /*06d0*/  PRMT R24, R2, 0x7610, R24 ;  /* 0x0000761002187816 */ /* 0x000fe40000000018 */
.L_x_1285:
[----:B------:R-:W-:Y:S05]  /*06e0*/  BSYNC B0 ;  /* 0x0000000000007941 */ /* 0x000fea0003800000 */
.L_x_1284:
        /* <DEDUP_REMOVED lines=17> */
.L_x_1289:
[----:B------:R-:W-:-:S04]  /*0800*/  LOP3.LUT R3, R17, 0x80000000, RZ, 0xc0, !PT ;  /* 0x8000000011037812 */ /* 0x000fc800078ec0ff */
[----:B------:R-:W-:-:S04]  /*0810*/  SHF.R.U32.HI R3, RZ, 0x18, R3 ;  /* 0x00000018ff037819 */ /* 0x000fc80000011603 */
[----:B------:R-:W-:-:S04]  /*0820*/  LOP3.LUT R2, R2, R3, RZ, 0xfc, !PT ;  /* 0x0000000302027212 */ /* 0x000fc800078efcff */
[----:B------:R-:W-:Y:S02]  /*0830*/  PRMT R21, R2, 0x7610, R21 ;  /* 0x0000761002157816 */ /* 0x000fe40000000015 */
.L_x_1288:
[----:B------:R-:W-:Y:S05]  /*0840*/  BSYNC B0 ;  /* 0x0000000000007941 */ /* 0x000fea0003800000 */
.L_x_1287:
        /* <DEDUP_REMOVED lines=15> */
.L_x_1292:
[----:B------:R-:W-:-:S04]  /*0940*/  LOP3.LUT R3, R18, 0x80000000, RZ, 0xc0, !PT ;  /* 0x8000000012037812 */ /* 0x000fc800078ec0ff */
[----:B------:R-:W-:-:S04]  /*0950*/  SHF.R.U32.HI R3, RZ, 0x18, R3 ;  /* 0x00000018ff037819 */ /* 0x000fc80000011603 */
[----:B------:R-:W-:-:S04]  /*0960*/  LOP3.LUT R2, R2, R3, RZ, 0xfc, !PT ;  /* 0x0000000302027212 */ /* 0x000fc800078efcff */
[----:B------:R-:W-:Y:S02]  /*0970*/  PRMT R20, R2, 0x7610, R20 ;  /* 0x0000761002147816 */ /* 0x000fe40000000014 */
.L_x_1291:
[----:B------:R-:W-:Y:S05]  /*0980*/  BSYNC B0 ;  /* 0x0000000000007941 */ /* 0x000fea0003800000 */
.L_x_1290:
        /* <DEDUP_REMOVED lines=19> */
.L_x_1280:
[----:B------:R-:W0:Y:S02]  /*0ac0*/  S2R R0, SR_TID.X ;  /* 0x0000000000007919 */ /* 0x000e240000002100 */
[----:B0-----:R-:W-:-:S05]  /*0ad0*/  IMAD.WIDE.U32 R2, R0, 0x4, RZ ;  /* 0x0000000400027825 */ /* 0x001fca00078e00ff */
[----:B------:R-:W-:-:S04]  /*0ae0*/  ISETP.GE.U32.AND P0, PT, R2, UR12, PT ;  /* 0x0000000c02007c0c */ /* 0x000fc8000bf06070 */
[----:B------:R-:W-:-:S04]  /*0af0*/  ISETP.GE.AND.EX P0, PT, R3, UR6, PT, P0 ;  /* 0x0000000603007c0c */ /* 0x000fc8000bf06300 */
[----:B------:R-:W-:-:S13]  /*0b00*/  ISETP.GT.U32.OR P0, PT, R0, 0x3fff, P0 ;  /* 0x00003fff0000780c */ /* 0x000fda0000704470 */
[----:B------:R-:W-:Y:S05]  /*0b10*/  @P0 EXIT ;  /* 0x000000000000094d */ /* 0x000fea0003800000 */
[----:B------:R-:W-:Y:S02]  /*0b20*/  IMAD.MOV.U32 R3, RZ, RZ, RZ ;  /* 0x000000ffff037224 */ /* 0x000fe400078e00ff */
.L_x_1306:
        /* <DEDUP_REMOVED lines=20> */
.L_x_1296:
[----:B------:R-:W-:-:S04]  /*0c70*/  LOP3.LUT R4, R4, 0x80000000, RZ, 0xc0, !PT ;  /* 0x8000000004047812 */ /* 0x000fc800078ec0ff */
[----:B------:R-:W-:-:S04]  /*0c80*/  SHF.R.U32.HI R9, RZ, 0x18, R4 ;  /* 0x00000018ff097819 */ /* 0x000fc80000011604 */
[----:B------:R-:W-:Y:S02]  /*0c90*/  LOP3.LUT R9, R8, R9, RZ, 0xfc, !PT ;  /* 0x0000000908097212 */ /* 0x000fe400078efcff */
.L_x_1295:
[----:B------:R-:W-:Y:S05]  /*0ca0*/  BSYNC B0 ;  /* 0x0000000000007941 */ /* 0x000fea0003800000 */
.L_x_1294:
        /* <DEDUP_REMOVED lines=15> */
.L_x_1299:
[----:B------:R-:W-:-:S04]  /*0da0*/  LOP3.LUT R5, R5, 0x80000000, RZ, 0xc0, !PT ;  /* 0x8000000005057812 */ /* 0x000fc800078ec0ff */
[----:B------:R-:W-:-:S04]  /*0db0*/  SHF.R.U32.HI R5, RZ, 0x18, R5 ;  /* 0x00000018ff057819 */ /* 0x000fc80000011605 */
[----:B------:R-:W-:-:S04]  /*0dc0*/  LOP3.LUT R4, R4, R5, RZ, 0xfc, !PT ;  /* 0x0000000504047212 */ /* 0x000fc800078efcff */
[----:B------:R-:W-:Y:S02]  /*0dd0*/  PRMT R2, R4, 0x7610, R2 ;  /* 0x0000761004027816 */ /* 0x000fe40000000002 */
.L_x_1298:
[----:B------:R-:W-:Y:S05]  /*0de0*/  BSYNC B0 ;  /* 0x0000000000007941 */ /* 0x000fea0003800000 */
.L_x_1297:
        /* <DEDUP_REMOVED lines=17> */
.L_x_1302:
[----:B------:R-:W-:-:S04]  /*0f00*/  LOP3.LUT R6, R6, 0x80000000, RZ, 0xc0, !PT ;  /* 0x8000000006067812 */ /* 0x000fc800078ec0ff */
[----:B------:R-:W-:-:S04]  /*0f10*/  SHF.R.U32.HI R5, RZ, 0x18, R6 ;  /* 0x00000018ff057819 */ /* 0x000fc80000011606 */
[----:B------:R-:W-:Y:S02]  /*0f20*/  LOP3.LUT R5, R4, R5, RZ, 0xfc, !PT ;  /* 0x0000000504057212 */ /* 0x000fe400078efcff */
.L_x_1301:
[----:B------:R-:W-:Y:S05]  /*0f30*/  BSYNC B0 ;  /* 0x0000000000007941 */ /* 0x000fea0003800000 */
.L_x_1300:
        /* <DEDUP_REMOVED lines=15> */
.L_x_1305:
[----:B------:R-:W-:-:S04]  /*1030*/  LOP3.LUT R7, R7, 0x80000000, RZ, 0xc0, !PT ;  /* 0x8000000007077812 */ /* 0x000fc800078ec0ff */
[----:B------:R-:W-:-:S04]  /*1040*/  SHF.R.U32.HI R7, RZ, 0x18, R7 ;  /* 0x00000018ff077819 */ /* 0x000fc80000011607 */
[----:B------:R-:W-:-:S04]  /*1050*/  LOP3.LUT R4, R4, R7, RZ, 0xfc, !PT ;  /* 0x0000000704047212 */ /* 0x000fc800078efcff */
[----:B------:R-:W-:Y:S02]  /*1060*/  PRMT R8, R4, 0x7610, R8 ;  /* 0x0000761004087816 */ /* 0x000fe40000000008 */
.L_x_1304:
[----:B------:R-:W-:Y:S05]  /*1070*/  BSYNC B0 ;  /* 0x0000000000007941 */ /* 0x000fea0003800000 */
.L_x_1303:
        /* <DEDUP_REMOVED lines=16> */
.L_x_1307:
        /* <DEDUP_REMOVED lines=16> */
.L_x_7802:


//--------------------- .text._ZN2at6native55_GLOBAL__N__de093ff9_22_ForeachBinaryOpList_cu_a911ec4325multi_tensor_apply_kernelINS1_18TensorListMetadataILi2EEENS1_11CopyFunctorIN3c1015Float8_e4m3fnuzEdLi2ELi1ELi1EEEJNS0_4CopyIS7_dEEEEEvT_T0_DpT1_ --------------------------
	.section	.text._ZN2at6native55_GLOBAL__N__de093ff9_22_ForeachBinaryOpList_cu_a911ec4325multi_tensor_apply_kernelINS1_18TensorListMetadataILi2EEENS1_11CopyFunctorIN3c1015Float8_e4m3fnuzEdLi2ELi1ELi1EEEJNS0_4CopyIS7_dEEEEEvT_T0_DpT1_,"ax",@progbits
	.sectioninfo	@"SHI_REGISTERS=32"
	.align	128
.text._ZN2at6native55_GLOBAL__N__de093ff9_22_ForeachBinaryOpList_cu_a911ec4325multi_tensor_apply_kernelINS1_18TensorListMetadataILi2EEENS1_11CopyFunctorIN3c1015Float8_e4m3fnuzEdLi2ELi1ELi1EEEJNS0_4CopyIS7_dEEEEEvT_T0_DpT1_:
        .type           _ZN2at6native55_GLOBAL__N__de093ff9_22_ForeachBinaryOpList_cu_a911ec4325multi_tensor_apply_kernelINS1_18TensorListMetadataILi2EEENS1_11CopyFunctorIN3c1015Float8_e4m3fnuzEdLi2ELi1ELi1EEEJNS0_4CopyIS7_dEEEEEvT_T0_DpT1_,@function
        .size           _ZN2at6native55_GLOBAL__N__de093ff9_22_ForeachBinaryOpList_cu_a911ec4325multi_tensor_apply_kernelINS1_18TensorListMetadataILi2EEENS1_11CopyFunctorIN3c1015Float8_e4m3fnuzEdLi2ELi1ELi1EEEJNS0_4CopyIS7_dEEEEEvT_T0_DpT1_,(.L_x_7803 - _ZN2at6native55_GLOBAL__N__de093ff9_22_ForeachBinaryOpList_cu_a911ec4325multi_tensor_apply_kernelINS1_18TensorListMetadataILi2EEENS1_11CopyFunctorIN3c1015Float8_e4m3fnuzEdLi2ELi1ELi1EEEJNS0_4CopyIS7_dEEEEEvT_T0_DpT1_)
        .other          _ZN2at6native55_GLOBAL__N__de093ff9_22_ForeachBinaryOpList_cu_a911ec4325multi_tensor_apply_kernelINS1_18TensorListMetadataILi2EEENS1_11CopyFunctorIN3c1015Float8_e4m3fnuzEdLi2ELi1ELi1EEEJNS0_4CopyIS7_dEEEEEvT_T0_DpT1_,@"STO_CUDA_ENTRY STV_DEFAULT"
_ZN2at6native55_GLOBAL__N__de093ff9_22_ForeachBinaryOpList_cu_a911ec4325multi_tensor_apply_kernelINS1_18TensorListMetadataILi2EEENS1_11CopyFunctorIN3c1015Float8_e4m3fnuzEdLi2ELi1ELi1EEEJNS0_4CopyIS7_dEEEEEvT_T0_DpT1_:
        /* <DEDUP_REMOVED lines=31> */
.L_x_1321:
        /* <DEDUP_REMOVED lines=60> */
.L_x_1311:
[----:B------:R-:W-:-:S04]  /*05b0*/  LOP3.LUT R28, R28, 0x80000000, RZ, 0xc0, !PT ;  /* 0x800000001c1c7812 */ /* 0x000fc800078ec0ff */
[----:B------:R-:W-:-:S04]  /*05c0*/  SHF.R.U32.HI R19, RZ, 0x18, R28 ;  /* 0x00000018ff137819 */ /* 0x000fc8000001161c */
[----:B------:R-:W-:-:S04]  /*05d0*/  LOP3.LUT R18, R18, R19, RZ, 0xfc, !PT ;  /* 0x0000001312127212 */ /* 0x000fc800078efcff */
[----:B------:R-:W-:Y:S02]  /*05e0*/  PRMT R21, R18, 0x7610, R21 ;  /* 0x0000761012157816 */ /* 0x000fe40000000015 */
.L_x_1310:
[----:B0-----:R-:W-:Y:S05]  /*05f0*/  BSYNC B0 ;  /* 0x0000000000007941 */ /* 0x001fea0003800000 */
.L_x_1309:
        /* <DEDUP_REMOVED lines=18> */
.L_x_1314:
[----:B------:R-:W-:-:S04]  /*0720*/  LOP3.LUT R18, R18, 0x80000000, RZ, 0xc0, !PT ;  /* 0x8000000012127812 */ /* 0x000fc800078ec0ff */
[----:B------:R-:W-:-:S04]  /*0730*/  SHF.R.U32.HI R18, RZ, 0x18, R18 ;  /* 0x00000018ff127819 */ /* 0x000fc80000011612 */
[----:B------:R-:W-:-:S04]  /*0740*/  LOP3.LUT R18, R19, R18, RZ, 0xfc, !PT ;  /* 0x0000001213127212 */ /* 0x000fc800078efcff */
[----:B------:R-:W-:Y:S02]  /*0750*/  PRMT R24, R18, 0x7610, R24 ;  /* 0x0000761012187816 */ /* 0x000fe40000000018 */
.L_x_1313:
[----:B------:R-:W-:Y:S05]  /*0760*/  BSYNC B0 ;  /* 0x0000000000007941 */ /* 0x000fea0003800000 */
.L_x_1312:
        /* <DEDUP_REMOVED lines=21> */
.L_x_1317:
[----:B------:R-:W-:-:S04]  /*08c0*/  LOP3.LUT R18, R18, 0x80000000, RZ, 0xc0, !PT ;  /* 0x8000000012127812 */ /* 0x000fc800078ec0ff */
[----:B------:R-:W-:-:S04]  /*08d0*/  SHF.R.U32.HI R19, RZ, 0x18, R18 ;  /* 0x00000018ff137819 */ /* 0x000fc80000011612 */
[----:B------:R-:W-:Y:S02]  /*08e0*/  LOP3.LUT R26, R26, R19, RZ, 0xfc, !PT ;  /* 0x000000131a1a7212 */ /* 0x000fe400078efcff */
.L_x_1316:
[----:B------:R-:W-:Y:S05]  /*08f0*/  BSYNC B0 ;  /* 0x0000000000007941 */ /* 0x000fea0003800000 */
.L_x_1315:
        /* <DEDUP_REMOVED lines=19> */
.L_x_1320:
[----:B------:R-:W-:-:S04]  /*0a30*/  LOP3.LUT R18, R18, 0x80000000, RZ, 0xc0, !PT ;  /* 0x8000000012127812 */ /* 0x000fc800078ec0ff */
[----:B------:R-:W-:-:S04]  /*0a40*/  SHF.R.U32.HI R18, RZ, 0x18, R18 ;  /* 0x00000018ff127819 */ /* 0x000fc80000011612 */
[----:B------:R-:W-:Y:S02]  /*0a50*/  LOP3.LUT R25, R25, R18, RZ, 0xfc, !PT ;  /* 0x0000001219197212 */ /* 0x000fe400078efcff */
.L_x_1319:
[----:B------:R-:W-:Y:S05]  /*0a60*/  BSYNC B0 ;  /* 0x0000000000007941 */ /* 0x000fea0003800000 */
.L_x_1318:
        /* <DEDUP_REMOVED lines=20> */
.L_x_1308:
[----:B------:R-:W0:Y:S02]  /*0bb0*/  S2R R3, SR_TID.X ;  /* 0x0000000000037919 */ /* 0x000e240000002100 */
[----:B0-----:R-:W-:-:S05]  /*0bc0*/  IMAD.WIDE.U32 R4, R3, 0x4, RZ ;  /* 0x0000000403047825 */ /* 0x001fca00078e00ff */
[----:B------:R-:W-:-:S04]  /*0bd0*/  ISETP.GE.U32.AND P0, PT, R4, UR12, PT ;  /* 0x0000000c04007c0c */ /* 0x000fc8000bf06070 */
[----:B------:R-:W-:-:S04]  /*0be0*/  ISETP.GE.AND.EX P0, PT, R5, UR6, PT, P0 ;  /* 0x0000000605007c0c */ /* 0x000fc8000bf06300 */
[----:B------:R-:W-:-:S13]  /*0bf0*/  ISETP.GT.U32.OR P0, PT, R3, 0x3fff, P0 ;  /* 0x00003fff0300780c */ /* 0x000fda0000704470 */
[----:B------:R-:W-:Y:S05]  /*0c00*/  @P0 EXIT ;  /* 0x000000000000094d */ /* 0x000fea0003800000 */
[----:B------:R-:W-:Y:S02]  /*0c10*/  IMAD.MOV.U32 R0, RZ, RZ, RZ ;  /* 0x000000ffff007224 */ /* 0x000fe400078e00ff */
.L_x_1334:
        /* <DEDUP_REMOVED lines=24> */
.L_x_1324:
[----:B------:R-:W-:-:S04]  /*0da0*/  LOP3.LUT R12, R12, 0x80000000, RZ, 0xc0, !PT ;  /* 0x800000000c0c7812 */ /* 0x000fc800078ec0ff */
[----:B------:R-:W-:-:S04]  /*0db0*/  SHF.R.U32.HI R5, RZ, 0x18, R12 ;  /* 0x00000018ff057819 */ /* 0x000fc8000001160c */
[----:B------:R-:W-:-:S04]  /*0dc0*/  LOP3.LUT R4, R4, R5, RZ, 0xfc, !PT ;  /* 0x0000000504047212 */ /* 0x000fc800078efcff */
[----:B------:R-:W-:Y:S02]  /*0dd0*/  PRMT R13, R4, 0x7610, R13 ;  /* 0x00007610040d7816 */ /* 0x000fe4000000000d */
.L_x_1323:
[----:B0-----:R-:W-:Y:S05]  /*0de0*/  BSYNC B0 ;  /* 0x0000000000007941 */ /* 0x001fea0003800000 */
.L_x_1322:
        /* <DEDUP_REMOVED lines=18> */
.L_x_1327:
[----:B------:R-:W-:-:S04]  /*0f10*/  LOP3.LUT R4, R4, 0x80000000, RZ, 0xc0, !PT ;  /* 0x8000000004047812 */ /* 0x000fc800078ec0ff */
[----:B------:R-:W-:-:S04]  /*0f20*/  SHF.R.U32.HI R4, RZ, 0x18, R4 ;  /* 0x00000018ff047819 */ /* 0x000fc80000011604 */
[----:B------:R-:W-:-:S04]  /*0f30*/  LOP3.LUT R4, R5, R4, RZ, 0xfc, !PT ;  /* 0x0000000405047212 */ /* 0x000fc800078efcff */
[----:B------:R-:W-:Y:S02]  /*0f40*/  PRMT R2, R4, 0x7610, R2 ;  /* 0x0000761004027816 */ /* 0x000fe40000000002 */
.L_x_1326:
[----:B------:R-:W-:Y:S05]  /*0f50*/  BSYNC B0 ;  /* 0x0000000000007941 */ /* 0x000fea0003800000 */
.L_x_1325:
        /* <DEDUP_REMOVED lines=20> */
.L_x_1330:
[----:B------:R-:W-:-:S04]  /*10a0*/  LOP3.LUT R4, R4, 0x80000000, RZ, 0xc0, !PT ;  /* 0x8000000004047812 */ /* 0x000fc800078ec0ff */
[----:B------:R-:W-:-:S04]  /*10b0*/  SHF.R.U32.HI R4, RZ, 0x18, R4 ;  /* 0x00000018ff047819 */ /* 0x000fc80000011604 */
[----:B------:R-:W-:-:S04]  /*10c0*/  LOP3.LUT R4, R7, R4, RZ, 0xfc, !PT ;  /* 0x0000000407047212 */ /* 0x000fc800078efcff */
[----:B------:R-:W-:Y:S02]  /*10d0*/  PRMT R5, R4, 0x7610, R5 ;  /* 0x0000761004057816 */ /* 0x000fe40000000005 */
.L_x_1329:
[----:B------:R-:W-:Y:S05]  /*10e0*/  BSYNC B0 ;  /* 0x0000000000007941 */ /* 0x000fea0003800000 */
.L_x_1328:
        /* <DEDUP_REMOVED lines=18> */
.L_x_1333:
[----:B------:R-:W-:-:S04]  /*1210*/  LOP3.LUT R4, R4, 0x80000000, RZ, 0xc0, !PT ;  /* 0x8000000004047812 */ /* 0x000fc800078ec0ff */
[----:B------:R-:W-:-:S04]  /*1220*/  SHF.R.U32.HI R4, RZ, 0x18, R4 ;  /* 0x00000018ff047819 */ /* 0x000fc80000011604 */
[----:B------:R-:W-:-:S04]  /*1230*/  LOP3.LUT R4, R7, R4, RZ, 0xfc, !PT ;  /* 0x0000000407047212 */ /* 0x000fc800078efcff */
[----:B------:R-:W-:Y:S02]  /*1240*/  PRMT R6, R4, 0x7610, R6 ;  /* 0x0000761004067816 */ /* 0x000fe40000000006 */
.L_x_1332:
[----:B------:R-:W-:Y:S05]  /*1250*/  BSYNC B0 ;  /* 0x0000000000007941 */ /* 0x000fea0003800000 */
.L_x_1331:
        /* <DEDUP_REMOVED lines=16> */
.L_x_1335:
        /* <DEDUP_REMOVED lines=10> */
.L_x_7803:


//--------------------- .text._ZN2at6native55_GLOBAL__N__de093ff9_22_ForeachBinaryOpList_cu_a911ec4325multi_tensor_apply_kernelINS1_18TensorListMetadataILi2EEENS1_11CopyFunctorIN3c1015Float8_e4m3fnuzEiLi2ELi1ELi1EEEJNS0_4CopyIS7_iEEEEEvT_T0_DpT1_ --------------------------
	.section	.text._ZN2at6native55_GLOBAL__N__de093ff9_22_ForeachBinaryOpList_cu_a911ec4325multi_tensor_apply_kernelINS1_18TensorListMetadataILi2EEENS1_11CopyFunctorIN3c1015Float8_e4m3fnuzEiLi2ELi1ELi1EEEJNS0_4CopyIS7_iEEEEEvT_T0_DpT1_,"ax",@progbits
	.sectioninfo	@"SHI_REGISTERS=29"
	.align	128
.text._ZN2at6native55_GLOBAL__N__de093ff9_22_ForeachBinaryOpList_cu_a911ec4325multi_tensor_apply_kernelINS1_18TensorListMetadataILi2EEENS1_11CopyFunctorIN3c1015Float8_e4m3fnuzEiLi2ELi1ELi1EEEJNS0_4CopyIS7_iEEEEEvT_T0_DpT1_:
        .type           _ZN2at6native55_GLOBAL__N__de093ff9_22_ForeachBinaryOpList_cu_a911ec4325multi_tensor_apply_kernelINS1_18TensorListMetadataILi2EEENS1_11CopyFunctorIN3c1015Float8_e4m3fnuzEiLi2ELi1ELi1EEEJNS0_4CopyIS7_iEEEEEvT_T0_DpT1_,@function
        .size           _ZN2at6native55_GLOBAL__N__de093ff9_22_ForeachBinaryOpList_cu_a911ec4325multi_tensor_apply_kernelINS1_18TensorListMetadataILi2EEENS1_11CopyFunctorIN3c1015Float8_e4m3fnuzEiLi2ELi1ELi1EEEJNS0_4CopyIS7_iEEEEEvT_T0_DpT1_,(.L_x_7804 - _ZN2at6native55_GLOBAL__N__de093ff9_22_ForeachBinaryOpList_cu_a911ec4325multi_tensor_apply_kernelINS1_18TensorListMetadataILi2EEENS1_11CopyFunctorIN3c1015Float8_e4m3fnuzEiLi2ELi1ELi1EEEJNS0_4CopyIS7_iEEEEEvT_T0_DpT1_)
        .other          _ZN2at6native55_GLOBAL__N__de093ff9_22_ForeachBinaryOpList_cu_a911ec4325multi_tensor_apply_kernelINS1_18TensorListMetadataILi2EEENS1_11CopyFunctorIN3c1015Float8_e4m3fnuzEiLi2ELi1ELi1EEEJNS0_4CopyIS7_iEEEEEvT_T0_DpT1_,@"STO_CUDA_ENTRY STV_DEFAULT"
_ZN2at6native55_GLOBAL__N__de093ff9_22_ForeachBinaryOpList_cu_a911ec4325multi_tensor_apply_kernelINS1_18TensorListMetadataILi2EEENS1_11CopyFunctorIN3c1015Float8_e4m3fnuzEiLi2ELi1ELi1EEEJNS0_4CopyIS7_iEEEEEvT_T0_DpT1_:
        /* <DEDUP_REMOVED lines=30> */
.L_x_1349:
        /* <DEDUP_REMOVED lines=57> */
.L_x_1339:
[----:B------:R-:W-:-:S04]  /*0570*/  LOP3.LUT R3, R23, 0x80000000, RZ, 0xc0, !PT ;  /* 0x8000000017037812 */ /* 0x000fc800078ec0ff */
[----:B------:R-:W-:-:S04]  /*0580*/  SHF.R.U32.HI R3, RZ, 0x18, R3 ;  /* 0x00000018ff037819 */ /* 0x000fc80000011603 */
[----:B------:R-:W-:-:S04]  /*0590*/  LOP3.LUT R2, R2, R3, RZ, 0xfc, !PT ;  /* 0x0000000302027212 */ /* 0x000fc800078efcff */
[----:B------:R-:W-:Y:S02]  /*05a0*/  PRMT R7, R2, 0x7610, R7 ;  /* 0x0000761002077816 */ /* 0x000fe40000000007 */
.L_x_1338:
[----:B0-----:R-:W-:Y:S05]  /*05b0*/  BSYNC B0 ;  /* 0x0000000000007941 */ /* 0x001fea0003800000 */
.L_x_1337:
        /* <DEDUP_REMOVED lines=16> */
.L_x_1342:
[----:B------:R-:W-:-:S04]  /*06c0*/  LOP3.LUT R3, R3, 0x80000000, RZ, 0xc0, !PT ;  /* 0x8000000003037812 */ /* 0x000fc800078ec0ff */
[----:B------:R-:W-:-:S04]  /*06d0*/  SHF.R.U32.HI R3, RZ, 0x18, R3 ;  /* 0x00000018ff037819 */ /* 0x000fc80000011603 */
[----:B------:R-:W-:-:S04]  /*06e0*/  LOP3.LUT R2, R2, R3, RZ, 0xfc, !PT ;  /* 0x0000000302027212 */ /* 0x000fc800078efcff */
[----:B------:R-:W-:Y:S02]  /*06f0*/  PRMT R25, R2, 0x7610, R25 ;  /* 0x0000761002197816 */ /* 0x000fe40000000019 */
.L_x_1341:
[----:B------:R-:W-:Y:S05]  /*0700*/  BSYNC B0 ;  /* 0x0000000000007941 */ /* 0x000fea0003800000 */
.L_x_1340:
        /* <DEDUP_REMOVED lines=18> */
.L_x_1345:
[----:B------:R-:W-:-:S04]  /*0830*/  LOP3.LUT R2, R2, 0x80000000, RZ, 0xc0, !PT ;  /* 0x8000000002027812 */ /* 0x000fc800078ec0ff */
[----:B------:R-:W-:-:S04]  /*0840*/  SHF.R.U32.HI R2, RZ, 0x18, R2 ;  /* 0x00000018ff027819 */ /* 0x000fc80000011602 */
[----:B------:R-:W-:-:S04]  /*0850*/  LOP3.LUT R2, R3, R2, RZ, 0xfc, !PT ;  /* 0x0000000203027212 */ /* 0x000fc800078efcff */
[----:B------:R-:W-:Y:S02]  /*0860*/  PRMT R23, R2, 0x7610, R23 ;  /* 0x0000761002177816 */ /* 0x000fe40000000017 */
.L_x_1344:
[----:B------:R-:W-:Y:S05]  /*0870*/  BSYNC B0 ;  /* 0x0000000000007941 */ /* 0x000fea0003800000 */
.L_x_1343:
        /* <DEDUP_REMOVED lines=16> */
.L_x_1348:
[----:B------:R-:W-:-:S04]  /*0980*/  LOP3.LUT R3, R3, 0x80000000, RZ, 0xc0, !PT ;  /* 0x8000000003037812 */ /* 0x000fc800078ec0ff */
[----:B------:R-:W-:-:S04]  /*0990*/  SHF.R.U32.HI R3, RZ, 0x18, R3 ;  /* 0x00000018ff037819 */ /* 0x000fc80000011603 */
[----:B------:R-:W-:-:S04]  /*09a0*/  LOP3.LUT R2, R2, R3, RZ, 0xfc, !PT ;  /* 0x0000000302027212 */ /* 0x000fc800078efcff */
[----:B------:R-:W-:Y:S02]  /*09b0*/  PRMT R22, R2, 0x7610, R22 ;  /* 0x0000761002167816 */ /* 0x000fe40000000016 */
.L_x_1347:
[----:B------:R-:W-:Y:S05]  /*09c0*/  BSYNC B0 ;  /* 0x0000000000007941 */ /* 0x000fea0003800000 */
.L_x_1346:
        /* <DEDUP_REMOVED lines=19> */
.L_x_1336:
[----:B------:R-:W0:Y:S02]  /*0b00*/  S2R R0, SR_TID.X ;  /* 0x0000000000007919 */ /* 0x000e240000002100 */
[----:B0-----:R-:W-:-:S05]  /*0b10*/  IMAD.WIDE.U32 R2, R0, 0x4, RZ ;  /* 0x0000000400027825 */ /* 0x001fca00078e00ff */
[----:B------:R-:W-:-:S04]  /*0b20*/  ISETP.GE.U32.AND P0, PT, R2, UR12, PT ;  /* 0x0000000c02007c0c */ /* 0x000fc8000bf06070 */
[----:B------:R-:W-:-:S04]  /*0b30*/  ISETP.GE.AND.EX P0, PT, R3, UR6, PT, P0 ;  /* 0x0000000603007c0c */ /* 0x000fc8000bf06300 */
[----:B------:R-:W-:-:S13]  /*0b40*/  ISETP.GT.U32.OR P0, PT, R0, 0x3fff, P0 ;  /* 0x00003fff0000780c */ /* 0x000fda0000704470 */
[----:B------:R-:W-:Y:S05]  /*0b50*/  @P0 EXIT ;  /* 0x000000000000094d */ /* 0x000fea0003800000 */
[----:B------:R-:W-:Y:S02]  /*0b60*/  IMAD.MOV.U32 R3, RZ, RZ, RZ ;  /* 0x000000ffff037224 */ /* 0x000fe400078e00ff */
.L_x_1362:
        /* <DEDUP_REMOVED lines=21> */
.L_x_1352:
[----:B------:R-:W-:-:S04]  /*0cc0*/  LOP3.LUT R8, R11, 0x80000000, RZ, 0xc0, !PT ;  /* 0x800000000b087812 */ /* 0x000fc800078ec0ff */
[----:B------:R-:W-:-:S04]  /*0cd0*/  SHF.R.U32.HI R9, RZ, 0x18, R8 ;  /* 0x00000018ff097819 */ /* 0x000fc80000011608 */
[----:B------:R-:W-:Y:S02]  /*0ce0*/  LOP3.LUT R9, R4, R9, RZ, 0xfc, !PT ;  /* 0x0000000904097212 */ /* 0x000fe400078efcff */
.L_x_1351:
[----:B------:R-:W-:Y:S05]  /*0cf0*/  BSYNC B0 ;  /* 0x0000000000007941 */ /* 0x000fea0003800000 */
.L_x_1350:
        /* <DEDUP_REMOVED lines=16> */
.L_x_1355:
[----:B------:R-:W-:-:S04]  /*0e00*/  LOP3.LUT R2, R5, 0x80000000, RZ, 0xc0, !PT ;  /* 0x8000000005027812 */ /* 0x000fc800078ec0ff */
[----:B------:R-:W-:-:S04]  /*0e10*/  SHF.R.U32.HI R5, RZ, 0x18, R2 ;  /* 0x00000018ff057819 */ /* 0x000fc80000011602 */
[----:B------:R-:W-:-:S04]  /*0e20*/  LOP3.LUT R4, R4, R5, RZ, 0xfc, !PT ;  /* 0x0000000504047212 */ /* 0x000fc800078efcff */
[----:B------:R-:W-:Y:S02]  /*0e30*/  PRMT R2, R4, 0x7610, R2 ;  /* 0x0000761004027816 */ /* 0x000fe40000000002 */
.L_x_1354:
[----:B------:R-:W-:Y:S05]  /*0e40*/  BSYNC B0 ;  /* 0x0000000000007941 */ /* 0x000fea0003800000 */
.L_x_1353:
        /* <DEDUP_REMOVED lines=18> */
.L_x_1358:
[----:B------:R-:W-:-:S04]  /*0f70*/  LOP3.LUT R5, R11, 0x80000000, RZ, 0xc0, !PT ;  /* 0x800000000b057812 */ /* 0x000fc800078ec0ff */
[----:B------:R-:W-:-:S04]  /*0f80*/  SHF.R.U32.HI R5, RZ, 0x18, R5 ;  /* 0x00000018ff057819 */ /* 0x000fc80000011605 */
[----:B------:R-:W-:Y:S02]  /*0f90*/  LOP3.LUT R5, R4, R5, RZ, 0xfc, !PT ;  /* 0x0000000504057212 */ /* 0x000fe400078efcff */
.L_x_1357:
[----:B------:R-:W-:Y:S05]  /*0fa0*/  BSYNC B0 ;  /* 0x0000000000007941 */ /* 0x000fea0003800000 */
.L_x_1356:
        /* <DEDUP_REMOVED lines=16> */
.L_x_1361:
[----:B------:R-:W-:-:S04]  /*10b0*/  LOP3.LUT R6, R7, 0x80000000, RZ, 0xc0, !PT ;  /* 0x8000000007067812 */ /* 0x000fc800078ec0ff */
[----:B------:R-:W-:-:S04]  /*10c0*/  SHF.R.U32.HI R7, RZ, 0x18, R6 ;  /* 0x00000018ff077819 */ /* 0x000fc80000011606 */
[----:B------:R-:W-:-:S04]  /*10d0*/  LOP3.LUT R4, R4, R7, RZ, 0xfc, !PT ;  /* 0x0000000704047212 */ /* 0x000fc800078efcff */
[----:B------:R-:W-:Y:S02]  /*10e0*/  PRMT R8, R4, 0x7610, R8 ;  /* 0x0000761004087816 */ /* 0x000fe40000000008 */
.L_x_1360:
[----:B------:R-:W-:Y:S05]  /*10f0*/  BSYNC B0 ;  /* 0x0000000000007941 */ /* 0x000fea0003800000 */
.L_x_1359:
        /* <DEDUP_REMOVED lines=16> */
.L_x_1363:
        /* <DEDUP_REMOVED lines=16> */
.L_x_7804:


//--------------------- .text._ZN2at6native55_GLOBAL__N__de093ff9_22_ForeachBinaryOpList_cu_a911ec4325multi_tensor_apply_kernelINS1_18TensorListMetadataILi2EEENS1_11CopyFunctorIN3c1015Float8_e4m3fnuzEsLi2ELi1ELi1EEEJNS0_4CopyIS7_sEEEEEvT_T0_DpT1_ --------------------------
	.section	.text._ZN2at6native55_GLOBAL__N__de093ff9_22_ForeachBinaryOpList_cu_a911ec4325multi_tensor_apply_kernelINS1_18TensorListMetadataILi2EEENS1_11CopyFunctorIN3c1015Float8_e4m3fnuzEsLi2ELi1ELi1EEEJNS0_4CopyIS7_sEEEEEvT_T0_DpT1_,"ax",@progbits
	.sectioninfo	@"SHI_REGISTERS=29"
	.align	128
.text._ZN2at6native55_GLOBAL__N__de093ff9_22_ForeachBinaryOpList_cu_a911ec4325multi_tensor_apply_kernelINS1_18TensorListMetadataILi2EEENS1_11CopyFunctorIN3c1015Float8_e4m3fnuzEsLi2ELi1ELi1EEEJNS0_4CopyIS7_sEEEEEvT_T0_DpT1_:
        .type           _ZN2at6native55_GLOBAL__N__de093ff9_22_ForeachBinaryOpList_cu_a911ec4325multi_tensor_apply_kernelINS1_18TensorListMetadataILi2EEENS1_11CopyFunctorIN3c1015Float8_e4m3fnuzEsLi2ELi1ELi1EEEJNS0_4CopyIS7_sEEEEEvT_T0_DpT1_,@function
        .size           _ZN2at6native55_GLOBAL__N__de093ff9_22_ForeachBinaryOpList_cu_a911ec4325multi_tensor_apply_kernelINS1_18TensorListMetadataILi2EEENS1_11CopyFunctorIN3c1015Float8_e4m3fnuzEsLi2ELi1ELi1EEEJNS0_4CopyIS7_sEEEEEvT_T0_DpT1_,(.L_x_7805 - _ZN2at6native55_GLOBAL__N__de093ff9_22_ForeachBinaryOpList_cu_a911ec4325multi_tensor_apply_kernelINS1_18TensorListMetadataILi2EEENS1_11CopyFunctorIN3c1015Float8_e4m3fnuzEsLi2ELi1ELi1EEEJNS0_4CopyIS7_sEEEEEvT_T0_DpT1_)
        .other          _ZN2at6native55_GLOBAL__N__de093ff9_22_ForeachBinaryOpList_cu_a911ec4325multi_tensor_apply_kernelINS1_18TensorListMetadataILi2EEENS1_11CopyFunctorIN3c1015Float8_e4m3fnuzEsLi2ELi1ELi1EEEJNS0_4CopyIS7_sEEEEEvT_T0_DpT1_,@"STO_CUDA_ENTRY STV_DEFAULT"
_ZN2at6native55_GLOBAL__N__de093ff9_22_ForeachBinaryOpList_cu_a911ec4325multi_tensor_apply_kernelINS1_18TensorListMetadataILi2EEENS1_11CopyFunctorIN3c1015Float8_e4m3fnuzEsLi2ELi1ELi1EEEJNS0_4CopyIS7_sEEEEEvT_T0_DpT1_:
        /* <DEDUP_REMOVED lines=32> */
.L_x_1377:
        /* <DEDUP_REMOVED lines=56> */
.L_x_1367:
[----:B------:R-:W-:-:S04]  /*0580*/  LOP3.LUT R3, R25, 0x80000000, RZ, 0xc0, !PT ;  /* 0x8000000019037812 */ /* 0x000fc800078ec0ff */
[----:B------:R-:W-:-:S04]  /*0590*/  SHF.R.U32.HI R3, RZ, 0x18, R3 ;  /* 0x00000018ff037819 */ /* 0x000fc80000011603 */
[----:B------:R-:W-:-:S04]  /*05a0*/  LOP3.LUT R2, R2, R3, RZ, 0xfc, !PT ;  /* 0x0000000302027212 */ /* 0x000fc800078efcff */
[----:B------:R-:W-:Y:S02]  /*05b0*/  PRMT R7, R2, 0x7610, R7 ;  /* 0x0000761002077816 */ /* 0x000fe40000000007 */
.L_x_1366:
[----:B0-----:R-:W-:Y:S05]  /*05c0*/  BSYNC B0 ;  /* 0x0000000000007941 */ /* 0x001fea0003800000 */
.L_x_1365:
        /* <DEDUP_REMOVED lines=16> */
.L_x_1370:
[----:B------:R-:W-:-:S04]  /*06d0*/  LOP3.LUT R3, R3, 0x80000000, RZ, 0xc0, !PT ;  /* 0x8000000003037812 */ /* 0x000fc800078ec0ff */
[----:B------:R-:W-:-:S04]  /*06e0*/  SHF.R.U32.HI R3, RZ, 0x18, R3 ;  /* 0x00000018ff037819 */ /* 0x000fc80000011603 */
[----:B------:R-:W-:-:S04]  /*06f0*/  LOP3.LUT R2, R2, R3, RZ, 0xfc, !PT ;  /* 0x0000000302027212 */ /* 0x000fc800078efcff */
[----:B------:R-:W-:Y:S02]  /*0700*/  PRMT R24, R2, 0x7610, R24 ;  /* 0x0000761002187816 */ /* 0x000fe40000000018 */
.L_x_1369:
[----:B------:R-:W-:Y:S05]  /*0710*/  BSYNC B0 ;  /* 0x0000000000007941 */ /* 0x000fea0003800000 */
.L_x_1368:
        /* <DEDUP_REMOVED lines=18> */
.L_x_1373:
[----:B------:R-:W-:-:S04]  /*0840*/  LOP3.LUT R2, R2, 0x80000000, RZ, 0xc0, !PT ;  /* 0x8000000002027812 */ /* 0x000fc800078ec0ff */
[----:B------:R-:W-:-:S04]  /*0850*/  SHF.R.U32.HI R2, RZ, 0x18, R2 ;  /* 0x00000018ff027819 */ /* 0x000fc80000011602 */
[----:B------:R-:W-:-:S04]  /*0860*/  LOP3.LUT R2, R3, R2, RZ, 0xfc, !PT ;  /* 0x0000000203027212 */ /* 0x000fc800078efcff */
[----:B------:R-:W-:Y:S02]  /*0870*/  PRMT R25, R2, 0x7610, R25 ;  /* 0x0000761002197816 */ /* 0x000fe40000000019 */
.L_x_1372:
[----:B------:R-:W-:Y:S05]  /*0880*/  BSYNC B0 ;  /* 0x0000000000007941 */ /* 0x000fea0003800000 */
.L_x_1371:
        /* <DEDUP_REMOVED lines=16> */
.L_x_1376:
[----:B------:R-:W-:-:S04]  /*0990*/  LOP3.LUT R3, R3, 0x80000000, RZ, 0xc0, !PT ;  /* 0x8000000003037812 */ /* 0x000fc800078ec0ff */
[----:B------:R-:W-:-:S04]  /*09a0*/  SHF.R.U32.HI R3, RZ, 0x18, R3 ;  /* 0x00000018ff037819 */ /* 0x000fc80000011603 */
[----:B------:R-:W-:-:S04]  /*09b0*/  LOP3.LUT R2, R2, R3, RZ, 0xfc, !PT ;  /* 0x0000000302027212 */ /* 0x000fc800078efcff */
[----:B------:R-:W-:Y:S02]  /*09c0*/  PRMT R22, R2, 0x7610, R22 ;  /* 0x0000761002167816 */ /* 0x000fe40000000016 */
.L_x_1375:
[----:B------:R-:W-:Y:S05]  /*09d0*/  BSYNC B0 ;  /* 0x0000000000007941 */ /* 0x000fea0003800000 */
.L_x_1374:
        /* <DEDUP_REMOVED lines=24> */
.L_x_1364:
[----:B------:R-:W0:Y:S02]  /*0b60*/  S2R R0, SR_TID.X ;  /* 0x0000000000007919 */ /* 0x000e240000002100 */
[----:B0-----:R-:W-:-:S05]  /*0b70*/  IMAD.WIDE.U32 R2, R0, 0x4, RZ ;  /* 0x0000000400027825 */ /* 0x001fca00078e00ff */
[----:B------:R-:W-:-:S04]  /*0b80*/  ISETP.GE.U32.AND P0, PT, R2, UR12, PT ;  /* 0x0000000c02007c0c */ /* 0x000fc8000bf06070 */
[----:B------:R-:W-:-:S04]  /*0b90*/  ISETP.GE.AND.EX P0, PT, R3, UR6, PT, P0 ;  /* 0x0000000603007c0c */ /* 0x000fc8000bf06300 */
[----:B------:R-:W-:-:S13]  /*0ba0*/  ISETP.GT.U32.OR P0, PT, R0, 0x3fff, P0 ;  /* 0x00003fff0000780c */ /* 0x000fda0000704470 */
[----:B------:R-:W-:Y:S05]  /*0bb0*/  @P0 EXIT ;  /* 0x000000000000094d */ /* 0x000fea0003800000 */
[----:B------:R-:W-:Y:S02]  /*0bc0*/  IMAD.MOV.U32 R5, RZ, RZ, RZ ;  /* 0x000000ffff057224 */ /* 0x000fe400078e00ff */
.L_x_1390:
        /* <DEDUP_REMOVED lines=21> */
.L_x_1380:
[----:B------:R-:W-:-:S04]  /*0d20*/  LOP3.LUT R7, R9, 0x80000000, RZ, 0xc0, !PT ;  /* 0x8000000009077812 */ /* 0x000fc800078ec0ff */
[----:B------:R-:W-:-:S04]  /*0d30*/  SHF.R.U32.HI R7, RZ, 0x18, R7 ;  /* 0x00000018ff077819 */ /* 0x000fc80000011607 */
[----:B------:R-:W-:Y:S02]  /*0d40*/  LOP3.LUT R7, R6, R7, RZ, 0xfc, !PT ;  /* 0x0000000706077212 */ /* 0x000fe400078efcff */
.L_x_1379:
[----:B------:R-:W-:Y:S05]  /*0d50*/  BSYNC B0 ;  /* 0x0000000000007941 */ /* 0x000fea0003800000 */
.L_x_1378:
        /* <DEDUP_REMOVED lines=16> */
.L_x_1383:
[----:B------:R-:W-:-:S04]  /*0e60*/  LOP3.LUT R4, R9, 0x80000000, RZ, 0xc0, !PT ;  /* 0x8000000009047812 */ /* 0x000fc800078ec0ff */
[----:B------:R-:W-:-:S04]  /*0e70*/  SHF.R.U32.HI R9, RZ, 0x18, R4 ;  /* 0x00000018ff097819 */ /* 0x000fc80000011604 */
[----:B------:R-:W-:-:S04]  /*0e80*/  LOP3.LUT R2, R2, R9, RZ, 0xfc, !PT ;  /* 0x0000000902027212 */ /* 0x000fc800078efcff */
[----:B------:R-:W-:Y:S02]  /*0e90*/  PRMT R4, R2, 0x7610, R4 ;  /* 0x0000761002047816 */ /* 0x000fe40000000004 */
.L_x_1382:
[----:B------:R-:W-:Y:S05]  /*0ea0*/  BSYNC B0 ;  /* 0x0000000000007941 */ /* 0x000fea0003800000 */
.L_x_1381:
        /* <DEDUP_REMOVED lines=18> */
.L_x_1386:
[----:B------:R-:W-:-:S04]  /*0fd0*/  LOP3.LUT R8, R9, 0x80000000, RZ, 0xc0, !PT ;  /* 0x8000000009087812 */ /* 0x000fc800078ec0ff */
[----:B------:R-:W-:-:S04]  /*0fe0*/  SHF.R.U32.HI R9, RZ, 0x18, R8 ;  /* 0x00000018ff097819 */ /* 0x000fc80000011608 */
[----:B------:R-:W-:-:S04]  /*0ff0*/  LOP3.LUT R2, R2, R9, RZ, 0xfc, !PT ;  /* 0x0000000902027212 */ /* 0x000fc800078efcff */
[----:B------:R-:W-:Y:S02]  /*1000*/  PRMT R8, R2, 0x7610, R8 ;  /* 0x0000761002087816 */ /* 0x000fe40000000008 */
.L_x_1385:
[----:B------:R-:W-:Y:S05]  /*1010*/  BSYNC B0 ;  /* 0x0000000000007941 */ /* 0x000fea0003800000 */
.L_x_1384:
        /* <DEDUP_REMOVED lines=16> */
.L_x_1389:
[----:B------:R-:W-:-:S04]  /*1120*/  LOP3.LUT R3, R3, 0x80000000, RZ, 0xc0, !PT ;  /* 0x8000000003037812 */ /* 0x000fc800078ec0ff */
[----:B------:R-:W-:-:S04]  /*1130*/  SHF.R.U32.HI R3, RZ, 0x18, R3 ;  /* 0x00000018ff037819 */ /* 0x000fc80000011603 */
[----:B------:R-:W-:-:S04]  /*1140*/  LOP3.LUT R2, R2, R3, RZ, 0xfc, !PT ;  /* 0x0000000302027212 */ /* 0x000fc800078efcff */
[----:B------:R-:W-:Y:S02]  /*1150*/  PRMT R6, R2, 0x7610, R6 ;  /* 0x0000761002067816 */ /* 0x000fe40000000006 */
.L_x_1388:
[----:B------:R-:W-:Y:S05]  /*1160*/  BSYNC B0 ;  /* 0x0000000000007941 */ /* 0x000fea0003800000 */
.L_x_1387:
        /* <DEDUP_REMOVED lines=16> */
.L_x_1391:
        /* <DEDUP_REMOVED lines=9> */
.L_x_7805:


//--------------------- .text._ZN2at6native55_GLOBAL__N__de093ff9_22_ForeachBinaryOpList_cu_a911ec4325multi_tensor_apply_kernelINS1_18TensorListMetadataILi2EEENS1_11CopyFunctorIN3c1015Float8_e4m3fnuzElLi2ELi1ELi1EEEJNS0_4CopyIS7_lEEEEEvT_T0_DpT1_ --------------------------
	.section	.text._ZN2at6native55_GLOBAL__N__de093ff9_22_ForeachBinaryOpList_cu_a911ec4325multi_tensor_apply_kernelINS1_18TensorListMetadataILi2EEENS1_11CopyFunctorIN3c1015Float8_e4m3fnuzElLi2ELi1ELi1EEEJNS0_4CopyIS7_lEEEEEvT_T0_DpT1_,"ax",@progbits
	.sectioninfo	@"SHI_REGISTERS=32"
	.align	128
.text._ZN2at6native55_GLOBAL__N__de093ff9_22_ForeachBinaryOpList_cu_a911ec4325multi_tensor_apply_kernelINS1_18TensorListMetadataILi2EEENS1_11CopyFunctorIN3c1015Float8_e4m3fnuzElLi2ELi1ELi1EEEJNS0_4CopyIS7_lEEEEEvT_T0_DpT1_:
        .type           _ZN2at6native55_GLOBAL__N__de093ff9_22_ForeachBinaryOpList_cu_a911ec4325multi_tensor_apply_kernelINS1_18TensorListMetadataILi2EEENS1_11CopyFunctorIN3c1015Float8_e4m3fnuzElLi2ELi1ELi1EEEJNS0_4CopyIS7_lEEEEEvT_T0_DpT1_,@function
        .size           _ZN2at6native55_GLOBAL__N__de093ff9_22_ForeachBinaryOpList_cu_a911ec4325multi_tensor_apply_kernelINS1_18TensorListMetadataILi2EEENS1_11CopyFunctorIN3c1015Float8_e4m3fnuzElLi2ELi1ELi1EEEJNS0_4CopyIS7_lEEEEEvT_T0_DpT1_,(.L_x_7806 - _ZN2at6native55_GLOBAL__N__de093ff9_22_ForeachBinaryOpList_cu_a911ec4325multi_tensor_apply_kernelINS1_18TensorListMetadataILi2EEENS1_11CopyFunctorIN3c1015Float8_e4m3fnuzElLi2ELi1ELi1EEEJNS0_4CopyIS7_lEEEEEvT_T0_DpT1_)
        .other          _ZN2at6native55_GLOBAL__N__de093ff9_22_ForeachBinaryOpList_cu_a911ec4325multi_tensor_apply_kernelINS1_18TensorListMetadataILi2EEENS1_11CopyFunctorIN3c1015Float8_e4m3fnuzElLi2ELi1ELi1EEEJNS0_4CopyIS7_lEEEEEvT_T0_DpT1_,@"STO_CUDA_ENTRY STV_DEFAULT"
_ZN2at6native55_GLOBAL__N__de093ff9_22_ForeachBinaryOpList_cu_a911ec4325multi_tensor_apply_kernelINS1_18TensorListMetadataILi2EEENS1_11CopyFunctorIN3c1015Float8_e4m3fnuzElLi2ELi1ELi1EEEJNS0_4CopyIS7_lEEEEEvT_T0_DpT1_:
        /* <DEDUP_REMOVED lines=31> */
.L_x_1405:
        /* <DEDUP_REMOVED lines=56> */
.L_x_1395:
[----:B------:R-:W-:-:S04]  /*0570*/  LOP3.LUT R25, R25, 0x80000000, RZ, 0xc0, !PT ;  /* 0x8000000019197812 */ /* 0x000fc800078ec0ff */
[----:B------:R-:W-:-:S04]  /*0580*/  SHF.R.U32.HI R18, RZ, 0x18, R25 ;  /* 0x00000018ff127819 */ /* 0x000fc80000011619 */
[----:B------:R-:W-:-:S04]  /*0590*/  LOP3.LUT R18, R19, R18, RZ, 0xfc, !PT ;  /* 0x0000001213127212 */ /* 0x000fc800078efcff */
[----:B------:R-:W-:Y:S02]  /*05a0*/  PRMT R21, R18, 0x7610, R21 ;  /* 0x0000761012157816 */ /* 0x000fe40000000015 */
.L_x_1394:
[----:B-1----:R-:W-:Y:S05]  /*05b0*/  BSYNC B0 ;  /* 0x0000000000007941 */ /* 0x002fea0003800000 */
.L_x_1393:
        /* <DEDUP_REMOVED lines=16> */
.L_x_1398:
[----:B------:R-:W-:-:S04]  /*06c0*/  LOP3.LUT R18, R18, 0x80000000, RZ, 0xc0, !PT ;  /* 0x8000000012127812 */ /* 0x000fc800078ec0ff */
[----:B------:R-:W-:-:S04]  /*06d0*/  SHF.R.U32.HI R18, RZ, 0x18, R18 ;  /* 0x00000018ff127819 */ /* 0x000fc80000011612 */
[----:B------:R-:W-:-:S04]  /*06e0*/  LOP3.LUT R18, R19, R18, RZ, 0xfc, !PT ;  /* 0x0000001213127212 */ /* 0x000fc800078efcff */
[----:B------:R-:W-:Y:S02]  /*06f0*/  PRMT R24, R18, 0x7610, R24 ;  /* 0x0000761012187816 */ /* 0x000fe40000000018 */
.L_x_1397:
[----:B------:R-:W-:Y:S05]  /*0700*/  BSYNC B0 ;  /* 0x0000000000007941 */ /* 0x000fea0003800000 */
.L_x_1396:
        /* <DEDUP_REMOVED lines=19> */
.L_x_1401:
[----:B------:R-:W-:-:S04]  /*0840*/  LOP3.LUT R18, R18, 0x80000000, RZ, 0xc0, !PT ;  /* 0x8000000012127812 */ /* 0x000fc800078ec0ff */
[----:B------:R-:W-:-:S04]  /*0850*/  SHF.R.U32.HI R19, RZ, 0x18, R18 ;  /* 0x00000018ff137819 */ /* 0x000fc80000011612 */
[----:B------:R-:W-:Y:S02]  /*0860*/  LOP3.LUT R26, R26, R19, RZ, 0xfc, !PT ;  /* 0x000000131a1a7212 */ /* 0x000fe400078efcff */
.L_x_1400:
[----:B------:R-:W-:Y:S05]  /*0870*/  BSYNC B0 ;  /* 0x0000000000007941 */ /* 0x000fea0003800000 */
.L_x_1399:
        /* <DEDUP_REMOVED lines=17> */
.L_x_1404:
[----:B------:R-:W-:-:S04]  /*0990*/  LOP3.LUT R18, R18, 0x80000000, RZ, 0xc0, !PT ;  /* 0x8000000012127812 */ /* 0x000fc800078ec0ff */
[----:B------:R-:W-:-:S04]  /*09a0*/  SHF.R.U32.HI R18, RZ, 0x18, R18 ;  /* 0x00000018ff127819 */ /* 0x000fc80000011612 */
[----:B------:R-:W-:Y:S02]  /*09b0*/  LOP3.LUT R25, R25, R18, RZ, 0xfc, !PT ;  /* 0x0000001219197212 */ /* 0x000fe400078efcff */
.L_x_1403:
[----:B------:R-:W-:Y:S05]  /*09c0*/  BSYNC B0 ;  /* 0x0000000000007941 */ /* 0x000fea0003800000 */
.L_x_1402:
        /* <DEDUP_REMOVED lines=20> */
.L_x_1392:
[----:B------:R-:W0:Y:S02]  /*0b10*/  S2R R0, SR_TID.X ;  /* 0x0000000000007919 */ /* 0x000e240000002100 */
[----:B0-----:R-:W-:-:S05]  /*0b20*/  IMAD.WIDE.U32 R2, R0, 0x4, RZ ;  /* 0x0000000400027825 */ /* 0x001fca00078e00ff */
[----:B------:R-:W-:-:S04]  /*0b30*/  ISETP.GE.U32.AND P0, PT, R2, UR12, PT ;  /* 0x0000000c02007c0c */ /* 0x000fc8000bf06070 */
[----:B------:R-:W-:-:S04]  /*0b40*/  ISETP.GE.AND.EX P0, PT, R3, UR6, PT, P0 ;  /* 0x0000000603007c0c */ /* 0x000fc8000bf06300 */
[----:B------:R-:W-:-:S13]  /*0b50*/  ISETP.GT.U32.OR P0, PT, R0, 0x3fff, P0 ;  /* 0x00003fff0000780c */ /* 0x000fda0000704470 */
[----:B------:R-:W-:Y:S05]  /*0b60*/  @P0 EXIT ;  /* 0x000000000000094d */ /* 0x000fea0003800000 */
[----:B------:R-:W-:Y:S02]  /*0b70*/  IMAD.MOV.U32 R3, RZ, RZ, RZ ;  /* 0x000000ffff037224 */ /* 0x000fe400078e00ff */
.L_x_1418:
        /* <DEDUP_REMOVED lines=22> */
.L_x_1408:
[----:B------:R-:W-:-:S04]  /*0ce0*/  LOP3.LUT R5, R5, 0x80000000, RZ, 0xc0, !PT ;  /* 0x8000000005057812 */ /* 0x000fc800078ec0ff */
[----:B------:R-:W-:-:S04]  /*0cf0*/  SHF.R.U32.HI R5, RZ, 0x18, R5 ;  /* 0x00000018ff057819 */ /* 0x000fc80000011605 */
[----:B------:R-:W-:-:S04]  /*0d00*/  LOP3.LUT R4, R4, R5, RZ, 0xfc, !PT ;  /* 0x0000000504047212 */ /* 0x000fc800078efcff */
[----:B------:R-:W-:Y:S02]  /*0d10*/  PRMT R13, R4, 0x7610, R13 ;  /* 0x00007610040d7816 */ /* 0x000fe4000000000d */
.L_x_1407:
[----:B0-----:R-:W-:Y:S05]  /*0d20*/  BSYNC B0 ;  /* 0x0000000000007941 */ /* 0x001fea0003800000 */
.L_x_1406:
        /* <DEDUP_REMOVED lines=16> */
.L_x_1411:
[----:B------:R-:W-:-:S04]  /*0e30*/  LOP3.LUT R2, R7, 0x80000000, RZ, 0xc0, !PT ;  /* 0x8000000007027812 */ /* 0x000fc800078ec0ff */
[----:B------:R-:W-:-:S04]  /*0e40*/  SHF.R.U32.HI R5, RZ, 0x18, R2 ;  /* 0x00000018ff057819 */ /* 0x000fc80000011602 */
[----:B------:R-:W-:-:S04]  /*0e50*/  LOP3.LUT R4, R4, R5, RZ, 0xfc, !PT ;  /* 0x0000000504047212 */ /* 0x000fc800078efcff */
[----:B------:R-:W-:Y:S02]  /*0e60*/  PRMT R2, R4, 0x7610, R2 ;  /* 0x0000761004027816 */ /* 0x000fe40000000002 */
.L_x_1410:
[----:B------:R-:W-:Y:S05]  /*0e70*/  BSYNC B0 ;  /* 0x0000000000007941 */ /* 0x000fea0003800000 */
.L_x_1409:
        /* <DEDUP_REMOVED lines=18> */
.L_x_1414:
[----:B------:R-:W-:-:S04]  /*0fa0*/  LOP3.LUT R5, R9, 0x80000000, RZ, 0xc0, !PT ;  /* 0x8000000009057812 */ /* 0x000fc800078ec0ff */
[----:B------:R-:W-:-:S04]  /*0fb0*/  SHF.R.U32.HI R5, RZ, 0x18, R5 ;  /* 0x00000018ff057819 */ /* 0x000fc80000011605 */
[----:B------:R-:W-:Y:S02]  /*0fc0*/  LOP3.LUT R5, R4, R5, RZ, 0xfc, !PT ;  /* 0x0000000504057212 */ /* 0x000fe400078efcff */
.L_x_1413:
[----:B------:R-:W-:Y:S05]  /*0fd0*/  BSYNC B0 ;  /* 0x0000000000007941 */ /* 0x000fea0003800000 */
.L_x_1412:
        /* <DEDUP_REMOVED lines=16> */
.L_x_1417:
[----:B------:R-:W-:-:S04]  /*10e0*/  LOP3.LUT R6, R11, 0x80000000, RZ, 0xc0, !PT ;  /* 0x800000000b067812 */ /* 0x000fc800078ec0ff */
[----:B------:R-:W-:-:S04]  /*10f0*/  SHF.R.U32.HI R7, RZ, 0x18, R6 ;  /* 0x00000018ff077819 */ /* 0x000fc80000011606 */
[----:B------:R-:W-:-:S04]  /*1100*/  LOP3.LUT R4, R4, R7, RZ, 0xfc, !PT ;  /* 0x0000000704047212 */ /* 0x000fc800078efcff */
[----:B------:R-:W-:Y:S02]  /*1110*/  PRMT R6, R4, 0x7610, R6 ;  /* 0x0000761004067816 */ /* 0x000fe40000000006 */
.L_x_1416:
[----:B------:R-:W-:Y:S05]  /*1120*/  BSYNC B0 ;  /* 0x0000000000007941 */ /* 0x000fea0003800000 */
.L_x_1415:
        /* <DEDUP_REMOVED lines=16> */
.L_x_1419:
        /* <DEDUP_REMOVED lines=13> */
.L_x_7806:


//--------------------- .text._ZN2at6native55_GLOBAL__N__de093ff9_22_ForeachBinaryOpList_cu_a911ec4325multi_tensor_apply_kernelINS1_18TensorListMetadataILi2EEENS1_11CopyFunctorIN3c1015Float8_e4m3fnuzEaLi2ELi1ELi1EEEJNS0_4CopyIS7_aEEEEEvT_T0_DpT1_ --------------------------
	.section	.text._ZN2at6native55_GLOBAL__N__de093ff9_22_ForeachBinaryOpList_cu_a911ec4325multi_tensor_apply_kernelINS1_18TensorListMetadataILi2EEENS1_11CopyFunctorIN3c1015Float8_e4m3fnuzEaLi2ELi1ELi1EEEJNS0_4CopyIS7_aEEEEEvT_T0_DpT1_,"ax",@progbits
	.sectioninfo	@"SHI_REGISTERS=29"
	.align	128
.text._ZN2at6native55_GLOBAL__N__de093ff9_22_ForeachBinaryOpList_cu_a911ec4325multi_tensor_apply_kernelINS1_18TensorListMetadataILi2EEENS1_11CopyFunctorIN3c1015Float8_e4m3fnuzEaLi2ELi1ELi1EEEJNS0_4CopyIS7_aEEEEEvT_T0_DpT1_:
        .type           _ZN2at6native55_GLOBAL__N__de093ff9_22_ForeachBinaryOpList_cu_a911ec4325multi_tensor_apply_kernelINS1_18TensorListMetadataILi2EEENS1_11CopyFunctorIN3c1015Float8_e4m3fnuzEaLi2ELi1ELi1EEEJNS0_4CopyIS7_aEEEEEvT_T0_DpT1_,@function
        .size           _ZN2at6native55_GLOBAL__N__de093ff9_22_ForeachBinaryOpList_cu_a911ec4325multi_tensor_apply_kernelINS1_18TensorListMetadataILi2EEENS1_11CopyFunctorIN3c1015Float8_e4m3fnuzEaLi2ELi1ELi1EEEJNS0_4CopyIS7_aEEEEEvT_T0_DpT1_,(.L_x_7807 - _ZN2at6native55_GLOBAL__N__de093ff9_22_ForeachBinaryOpList_cu_a911ec4325multi_tensor_apply_kernelINS1_18TensorListMetadataILi2EEENS1_11CopyFunctorIN3c1015Float8_e4m3fnuzEaLi2ELi1ELi1EEEJNS0_4CopyIS7_aEEEEEvT_T0_DpT1_)
        .other          _ZN2at6native55_GLOBAL__N__de093ff9_22_ForeachBinaryOpList_cu_a911ec4325multi_tensor_apply_kernelINS1_18TensorListMetadataILi2EEENS1_11CopyFunctorIN3c1015Float8_e4m3fnuzEaLi2ELi1ELi1EEEJNS0_4CopyIS7_aEEEEEvT_T0_DpT1_,@"STO_CUDA_ENTRY STV_DEFAULT"
_ZN2at6native55_GLOBAL__N__de093ff9_22_ForeachBinaryOpList_cu_a911ec4325multi_tensor_apply_kernelINS1_18TensorListMetadataILi2EEENS1_11CopyFunctorIN3c1015Float8_e4m3fnuzEaLi2ELi1ELi1EEEJNS0_4CopyIS7_aEEEEEvT_T0_DpT1_:
        /* <DEDUP_REMOVED lines=30> */
.L_x_1433:
        /* <DEDUP_REMOVED lines=56> */
.L_x_1423:
[----:B------:R-:W-:-:S04]  /*0560*/  LOP3.LUT R3, R21, 0x80000000, RZ, 0xc0, !PT ;  /* 0x8000000015037812 */ /* 0x000fc800078ec0ff */
[----:B------:R-:W-:-:S04]  /*0570*/  SHF.R.U32.HI R3, RZ, 0x18, R3 ;  /* 0x00000018ff037819 */ /* 0x000fc80000011603 */
[----:B------:R-:W-:-:S04]  /*0580*/  LOP3.LUT R2, R2, R3, RZ, 0xfc, !PT ;  /* 0x0000000302027212 */ /* 0x000fc800078efcff */
[----:B------:R-:W-:Y:S02]  /*0590*/  PRMT R7, R2, 0x7610, R7 ;  /* 0x0000761002077816 */ /* 0x000fe40000000007 */
.L_x_1422:
[----:B0-----:R-:W-:Y:S05]  /*05a0*/  BSYNC B0 ;  /* 0x0000000000007941 */ /* 0x001fea0003800000 */
.L_x_1421:
        /* <DEDUP_REMOVED lines=16> */
.L_x_1426:
[----:B------:R-:W-:-:S04]  /*06b0*/  LOP3.LUT R3, R3, 0x80000000, RZ, 0xc0, !PT ;  /* 0x8000000003037812 */ /* 0x000fc800078ec0ff */
[----:B------:R-:W-:-:S04]  /*06c0*/  SHF.R.U32.HI R3, RZ, 0x18, R3 ;  /* 0x00000018ff037819 */ /* 0x000fc80000011603 */
[----:B------:R-:W-:-:S04]  /*06d0*/  LOP3.LUT R2, R2, R3, RZ, 0xfc, !PT ;  /* 0x0000000302027212 */ /* 0x000fc800078efcff */
[----:B------:R-:W-:Y:S02]  /*06e0*/  PRMT R22, R2, 0x7610, R22 ;  /* 0x0000761002167816 */ /* 0x000fe40000000016 */
.L_x_1425:
[----:B------:R-:W-:Y:S05]  /*06f0*/  BSYNC B0 ;  /* 0x0000000000007941 */ /* 0x000fea0003800000 */
.L_x_1424:
        /* <DEDUP_REMOVED lines=18> */
.L_x_1429:
[----:B------:R-:W-:-:S04]  /*0820*/  LOP3.LUT R2, R2, 0x80000000, RZ, 0xc0, !PT ;  /* 0x8000000002027812 */ /* 0x000fc800078ec0ff */
[----:B------:R-:W-:-:S04]  /*0830*/  SHF.R.U32.HI R2, RZ, 0x18, R2 ;  /* 0x00000018ff027819 */ /* 0x000fc80000011602 */
[----:B------:R-:W-:-:S04]  /*0840*/  LOP3.LUT R2, R3, R2, RZ, 0xfc, !PT ;  /* 0x0000000203027212 */ /* 0x000fc800078efcff */
[----:B------:R-:W-:Y:S02]  /*0850*/  PRMT R25, R2, 0x7610, R25 ;  /* 0x0000761002197816 */ /* 0x000fe40000000019 */
.L_x_1428:
[----:B------:R-:W-:Y:S05]  /*0860*/  BSYNC B0 ;  /* 0x0000000000007941 */ /* 0x000fea0003800000 */
.L_x_1427:
        /* <DEDUP_REMOVED lines=16> */
.L_x_1432:
[----:B------:R-:W-:-:S04]  /*0970*/  LOP3.LUT R3, R3, 0x80000000, RZ, 0xc0, !PT ;  /* 0x8000000003037812 */ /* 0x000fc800078ec0ff */
[----:B------:R-:W-:-:S04]  /*0980*/  SHF.R.U32.HI R3, RZ, 0x18, R3 ;  /* 0x00000018ff037819 */ /* 0x000fc80000011603 */
[----:B------:R-:W-:-:S04]  /*0990*/  LOP3.LUT R2, R2, R3, RZ, 0xfc, !PT ;  /* 0x0000000302027212 */ /* 0x000fc800078efcff */
[----:B------:R-:W-:Y:S02]  /*09a0*/  PRMT R21, R2, 0x7610, R21 ;  /* 0x0000761002157816 */ /* 0x000fe40000000015 */
.L_x_1431:
[----:B------:R-:W-:Y:S05]  /*09b0*/  BSYNC B0 ;  /* 0x0000000000007941 */ /* 0x000fea0003800000 */
.L_x_1430:
        /* <DEDUP_REMOVED lines=20> */
.L_x_1420:
[----:B------:R-:W0:Y:S02]  /*0b00*/  S2R R0, SR_TID.X ;  /* 0x0000000000007919 */ /* 0x000e240000002100 */
[----:B0-----:R-:W-:-:S05]  /*0b10*/  IMAD.WIDE.U32 R2, R0, 0x4, RZ ;  /* 0x0000000400027825 */ /* 0x001fca00078e00ff */
[----:B------:R-:W-:-:S04]  /*0b20*/  ISETP.GE.U32.AND P0, PT, R2, UR12, PT ;  /* 0x0000000c02007c0c */ /* 0x000fc8000bf06070 */
[----:B------:R-:W-:-:S04]  /*0b30*/  ISETP.GE.AND.EX P0, PT, R3, UR6, PT, P0 ;  /* 0x0000000603007c0c */ /* 0x000fc8000bf06300 */
[----:B------:R-:W-:-:S13]  /*0b40*/  ISETP.GT.U32.OR P0, PT, R0, 0x3fff, P0 ;  /* 0x00003fff0000780c */ /* 0x000fda0000704470 */
[----:B------:R-:W-:Y:S05]  /*0b50*/  @P0 EXIT ;  /* 0x000000000000094d */ /* 0x000fea0003800000 */
[----:B------:R-:W-:-:S04]  /*0b60*/  IMAD.MOV.U32 R3, RZ, RZ, RZ ;  /* 0x000000ffff037224 */ /* 0x000fc800078e00ff */
.L_x_1446:
        /* <DEDUP_REMOVED lines=26> */
.L_x_1436:
[----:B------:R-:W-:-:S04]  /*0d10*/  LOP3.LUT R6, R13, 0x80000000, RZ, 0xc0, !PT ;  /* 0x800000000d067812 */ /* 0x000fc800078ec0ff */
[----:B------:R-:W-:-:S04]  /*0d20*/  SHF.R.U32.HI R9, RZ, 0x18, R6 ;  /* 0x00000018ff097819 */ /* 0x000fc80000011606 */
[----:B------:R-:W-:-:S04]  /*0d30*/  LOP3.LUT R8, R8, R9, RZ, 0xfc, !PT ;  /* 0x0000000908087212 */ /* 0x000fc800078efcff */
[----:B------:R-:W-:Y:S02]  /*0d40*/  PRMT R6, R8, 0x7610, R6 ;  /* 0x0000761008067816 */ /* 0x000fe40000000006 */
.L_x_1435:
[----:B------:R-:W-:Y:S05]  /*0d50*/  BSYNC B0 ;  /* 0x0000000000007941 */ /* 0x000fea0003800000 */
.L_x_1434:
        /* <DEDUP_REMOVED lines=16> */
.L_x_1439:
[----:B------:R-:W-:-:S04]  /*0e60*/  LOP3.LUT R5, R12, 0x80000000, RZ, 0xc0, !PT ;  /* 0x800000000c057812 */ /* 0x000fc800078ec0ff */
[----:B------:R-:W-:-:S04]  /*0e70*/  SHF.R.U32.HI R5, RZ, 0x18, R5 ;  /* 0x00000018ff057819 */ /* 0x000fc80000011605 */
[----:B------:R-:W-:Y:S02]  /*0e80*/  LOP3.LUT R5, R8, R5, RZ, 0xfc, !PT ;  /* 0x0000000508057212 */ /* 0x000fe400078efcff */
.L_x_1438:
[----:B------:R-:W-:Y:S05]  /*0e90*/  BSYNC B0 ;  /* 0x0000000000007941 */ /* 0x000fea0003800000 */
.L_x_1437:
        /* <DEDUP_REMOVED lines=18> */
.L_x_1442:
[----:B------:R-:W-:-:S04]  /*0fc0*/  LOP3.LUT R9, R12, 0x80000000, RZ, 0xc0, !PT ;  /* 0x800000000c097812 */ /* 0x000fc800078ec0ff */
[----:B------:R-:W-:-:S04]  /*0fd0*/  SHF.R.U32.HI R12, RZ, 0x18, R9 ;  /* 0x00000018ff0c7819 */ /* 0x000fc80000011609 */
[----:B------:R-:W-:-:S04]  /*0fe0*/  LOP3.LUT R7, R7, R12, RZ, 0xfc, !PT ;  /* 0x0000000c07077212 */ /* 0x000fc800078efcff */
[----:B------:R-:W-:Y:S02]  /*0ff0*/  PRMT R9, R7, 0x7610, R9 ;  /* 0x0000761007097816 */ /* 0x000fe40000000009 */
.L_x_1441:
[----:B------:R-:W-:Y:S05]  /*1000*/  BSYNC B0 ;  /* 0x0000000000007941 */ /* 0x000fea0003800000 */
.L_x_1440:
        /* <DEDUP_REMOVED lines=16> */
.L_x_1445:
[----:B------:R-:W-:-:S04]  /*1110*/  LOP3.LUT R7, R7, 0x80000000, RZ, 0xc0, !PT ;  /* 0x8000000007077812 */ /* 0x000fc800078ec0ff */
[----:B------:R-:W-:-:S04]  /*1120*/  SHF.R.U32.HI R7, RZ, 0x18, R7 ;  /* 0x00000018ff077819 */ /* 0x000fc80000011607 */
[----:B------:R-:W-:-:S04]  /*1130*/  LOP3.LUT R4, R4, R7, RZ, 0xfc, !PT ;  /* 0x0000000704047212 */ /* 0x000fc800078efcff */
[----:B------:R-:W-:Y:S02]  /*1140*/  PRMT R8, R4, 0x7610, R8 ;  /* 0x0000761004087816 */ /* 0x000fe40000000008 */
.L_x_1444:
[----:B------:R-:W-:Y:S05]  /*1150*/  BSYNC B0 ;  /* 0x0000000000007941 */ /* 0x000fea0003800000 */
.L_x_1443:
        /* <DEDUP_REMOVED lines=16> */
.L_x_1447:
        /* <DEDUP_REMOVED lines=10> */
.L_x_7807:


//--------------------- .text._ZN2at6native55_GLOBAL__N__de093ff9_22_ForeachBinaryOpList_cu_a911ec4325multi_tensor_apply_kernelINS1_18TensorListMetadataILi2EEENS1_11CopyFunctorIN3c1015Float8_e4m3fnuzEhLi2ELi1ELi1EEEJNS0_4CopyIS7_hEEEEEvT_T0_DpT1_ --------------------------
	.section	.text._ZN2at6native55_GLOBAL__N__de093ff9_22_ForeachBinaryOpList_cu_a911ec4325multi_tensor_apply_kernelINS1_18TensorListMetadataILi2EEENS1_11CopyFunctorIN3c1015Float8_e4m3fnuzEhLi2ELi1ELi1EEEJNS0_4CopyIS7_hEEEEEvT_T0_DpT1_,"ax",@progbits
	.sectioninfo	@"SHI_REGISTERS=29"
	.align	128
.text._ZN2at6native55_GLOBAL__N__de093ff9_22_ForeachBinaryOpList_cu_a911ec4325multi_tensor_apply_kernelINS1_18TensorListMetadataILi2EEENS1_11CopyFunctorIN3c1015Float8_e4m3fnuzEhLi2ELi1ELi1EEEJNS0_4CopyIS7_hEEEEEvT_T0_DpT1_:
        .type           _ZN2at6native55_GLOBAL__N__de093ff9_22_ForeachBinaryOpList_cu_a911ec4325multi_tensor_apply_kernelINS1_18TensorListMetadataILi2EEENS1_11CopyFunctorIN3c1015Float8_e4m3fnuzEhLi2ELi1ELi1EEEJNS0_4CopyIS7_hEEEEEvT_T0_DpT1_,@function
        .size           _ZN2at6native55_GLOBAL__N__de093ff9_22_ForeachBinaryOpList_cu_a911ec4325multi_tensor_apply_kernelINS1_18TensorListMetadataILi2EEENS1_11CopyFunctorIN3c1015Float8_e4m3fnuzEhLi2ELi1ELi1EEEJNS0_4CopyIS7_hEEEEEvT_T0_DpT1_,(.L_x_7808 - _ZN2at6native55_GLOBAL__N__de093ff9_22_ForeachBinaryOpList_cu_a911ec4325multi_tensor_apply_kernelINS1_18TensorListMetadataILi2EEENS1_11CopyFunctorIN3c1015Float8_e4m3fnuzEhLi2ELi1ELi1EEEJNS0_4CopyIS7_hEEEEEvT_T0_DpT1_)
        .other          _ZN2at6native55_GLOBAL__N__de093ff9_22_ForeachBinaryOpList_cu_a911ec4325multi_tensor_apply_kernelINS1_18TensorListMetadataILi2EEENS1_11CopyFunctorIN3c1015Float8_e4m3fnuzEhLi2ELi1ELi1EEEJNS0_4CopyIS7_hEEEEEvT_T0_DpT1_,@"STO_CUDA_ENTRY STV_DEFAULT"
_ZN2at6native55_GLOBAL__N__de093ff9_22_ForeachBinaryOpList_cu_a911ec4325multi_tensor_apply_kernelINS1_18TensorListMetadataILi2EEENS1_11CopyFunctorIN3c1015Float8_e4m3fnuzEhLi2ELi1ELi1EEEJNS0_4CopyIS7_hEEEEEvT_T0_DpT1_:
        /* <DEDUP_REMOVED lines=30> */
.L_x_1461:
        /* <DEDUP_REMOVED lines=56> */
.L_x_1451:
[----:B------:R-:W-:-:S04]  /*0560*/  LOP3.LUT R3, R21, 0x80000000, RZ, 0xc0, !PT ;  /* 0x8000000015037812 */ /* 0x000fc800078ec0ff */
[----:B------:R-:W-:-:S04]  /*0570*/  SHF.R.U32.HI R3, RZ, 0x18, R3 ;  /* 0x00000018ff037819 */ /* 0x000fc80000011603 */
[----:B------:R-:W-:-:S04]  /*0580*/  LOP3.LUT R2, R2, R3, RZ, 0xfc, !PT ;  /* 0x0000000302027212 */ /* 0x000fc800078efcff */
[----:B------:R-:W-:Y:S02]  /*0590*/  PRMT R7, R2, 0x7610, R7 ;  /* 0x0000761002077816 */ /* 0x000fe40000000007 */
.L_x_1450:
[----:B0-----:R-:W-:Y:S05]  /*05a0*/  BSYNC B0 ;  /* 0x0000000000007941 */ /* 0x001fea0003800000 */
.L_x_1449:
        /* <DEDUP_REMOVED lines=16> */
.L_x_1454:
[----:B------:R-:W-:-:S04]  /*06b0*/  LOP3.LUT R3, R3, 0x80000000, RZ, 0xc0, !PT ;  /* 0x8000000003037812 */ /* 0x000fc800078ec0ff */
[----:B------:R-:W-:-:S04]  /*06c0*/  SHF.R.U32.HI R3, RZ, 0x18, R3 ;  /* 0x00000018ff037819 */ /* 0x000fc80000011603 */
[----:B------:R-:W-:-:S04]  /*06d0*/  LOP3.LUT R2, R2, R3, RZ, 0xfc, !PT ;  /* 0x0000000302027212 */ /* 0x000fc800078efcff */
[----:B------:R-:W-:Y:S02]  /*06e0*/  PRMT R22, R2, 0x7610, R22 ;  /* 0x0000761002167816 */ /* 0x000fe40000000016 */
.L_x_1453:
[----:B------:R-:W-:Y:S05]  /*06f0*/  BSYNC B0 ;  /* 0x0000000000007941 */ /* 0x000fea0003800000 */
.L_x_1452:
        /* <DEDUP_REMOVED lines=18> */
.L_x_1457:
[----:B------:R-:W-:-:S04]  /*0820*/  LOP3.LUT R2, R2, 0x80000000, RZ, 0xc0, !PT ;  /* 0x8000000002027812 */ /* 0x000fc800078ec0ff */
[----:B------:R-:W-:-:S04]  /*0830*/  SHF.R.U32.HI R2, RZ, 0x18, R2 ;  /* 0x00000018ff027819 */ /* 0x000fc80000011602 */
[----:B------:R-:W-:-:S04]  /*0840*/  LOP3.LUT R2, R3, R2, RZ, 0xfc, !PT ;  /* 0x0000000203027212 */ /* 0x000fc800078efcff */
[----:B------:R-:W-:Y:S02]  /*0850*/  PRMT R25, R2, 0x7610, R25 ;  /* 0x0000761002197816 */ /* 0x000fe40000000019 */
.L_x_1456:
[----:B------:R-:W-:Y:S05]  /*0860*/  BSYNC B0 ;  /* 0x0000000000007941 */ /* 0x000fea0003800000 */
.L_x_1455:
        /* <DEDUP_REMOVED lines=16> */
.L_x_1460:
[----:B------:R-:W-:-:S04]  /*0970*/  LOP3.LUT R3, R3, 0x80000000, RZ, 0xc0, !PT ;  /* 0x8000000003037812 */ /* 0x000fc800078ec0ff */
[----:B------:R-:W-:-:S04]  /*0980*/  SHF.R.U32.HI R3, RZ, 0x18, R3 ;  /* 0x00000018ff037819 */ /* 0x000fc80000011603 */
[----:B------:R-:W-:-:S04]  /*0990*/  LOP3.LUT R2, R2, R3, RZ, 0xfc, !PT ;  /* 0x0000000302027212 */ /* 0x000fc800078efcff */
[----:B------:R-:W-:Y:S02]  /*09a0*/  PRMT R21, R2, 0x7610, R21 ;  /* 0x0000761002157816 */ /* 0x000fe40000000015 */
.L_x_1459:
[----:B------:R-:W-:Y:S05]  /*09b0*/  BSYNC B0 ;  /* 0x0000000000007941 */ /* 0x000fea0003800000 */
.L_x_1458:
        /* <DEDUP_REMOVED lines=20> */
.L_x_1448:
[----:B------:R-:W0:Y:S02]  /*0b00*/  S2R R0, SR_TID.X ;  /* 0x0000000000007919 */ /* 0x000e240000002100 */
[----:B0-----:R-:W-:-:S05]  /*0b10*/  IMAD.WIDE.U32 R2, R0, 0x4, RZ ;  /* 0x0000000400027825 */ /* 0x001fca00078e00ff */
[----:B------:R-:W-:-:S04]  /*0b20*/  ISETP.GE.U32.AND P0, PT, R2, UR12, PT ;  /* 0x0000000c02007c0c */ /* 0x000fc8000bf06070 */
[----:B------:R-:W-:-:S04]  /*0b30*/  ISETP.GE.AND.EX P0, PT, R3, UR6, PT, P0 ;  /* 0x0000000603007c0c */ /* 0x000fc8000bf06300 */
[----:B------:R-:W-:-:S13]  /*0b40*/  ISETP.GT.U32.OR P0, PT, R0, 0x3fff, P0 ;  /* 0x00003fff0000780c */ /* 0x000fda0000704470 */
[----:B------:R-:W-:Y:S05]  /*0b50*/  @P0 EXIT ;  /* 0x000000000000094d */ /* 0x000fea0003800000 */
[----:B------:R-:W-:-:S04]  /*0b60*/  IMAD.MOV.U32 R3, RZ, RZ, RZ ;  /* 0x000000ffff037224 */ /* 0x000fc800078e00ff */
.L_x_1474:
        /* <DEDUP_REMOVED lines=26> */
.L_x_1464:
[----:B------:R-:W-:-:S04]  /*0d10*/  LOP3.LUT R6, R13, 0x80000000, RZ, 0xc0, !PT ;  /* 0x800000000d067812 */ /* 0x000fc800078ec0ff */
[----:B------:R-:W-:-:S04]  /*0d20*/  SHF.R.U32.HI R9, RZ, 0x18, R6 ;  /* 0x00000018ff097819 */ /* 0x000fc80000011606 */
[----:B------:R-:W-:-:S04]  /*0d30*/  LOP3.LUT R8, R8, R9, RZ, 0xfc, !PT ;  /* 0x0000000908087212 */ /* 0x000fc800078efcff */
[----:B------:R-:W-:Y:S02]  /*0d40*/  PRMT R6, R8, 0x7610, R6 ;  /* 0x0000761008067816 */ /* 0x000fe40000000006 */
.L_x_1463:
[----:B------:R-:W-:Y:S05]  /*0d50*/  BSYNC B0 ;  /* 0x0000000000007941 */ /* 0x000fea0003800000 */
.L_x_1462:
        /* <DEDUP_REMOVED lines=16> */
.L_x_1467:
[----:B------:R-:W-:-:S04]  /*0e60*/  LOP3.LUT R5, R12, 0x80000000, RZ, 0xc0, !PT ;  /* 0x800000000c057812 */ /* 0x000fc800078ec0ff */
[----:B------:R-:W-:-:S04]  /*0e70*/  SHF.R.U32.HI R5, RZ, 0x18, R5 ;  /* 0x00000018ff057819 */ /* 0x000fc80000011605 */
[----:B------:R-:W-:Y:S02]  /*0e80*/  LOP3.LUT R5, R8, R5, RZ, 0xfc, !PT ;  /* 0x0000000508057212 */ /* 0x000fe400078efcff */
.L_x_1466:
[----:B------:R-:W-:Y:S05]  /*0e90*/  BSYNC B0 ;  /* 0x0000000000007941 */ /* 0x000fea0003800000 */
.L_x_1465:
        /* <DEDUP_REMOVED lines=18> */
.L_x_1470:
[----:B------:R-:W-:-:S04]  /*0fc0*/  LOP3.LUT R9, R12, 0x80000000, RZ, 0xc0, !PT ;  /* 0x800000000c097812 */ /* 0x000fc800078ec0ff */
[----:B------:R-:W-:-:S04]  /*0fd0*/  SHF.R.U32.HI R12, RZ, 0x18, R9 ;  /* 0x00000018ff0c7819 */ /* 0x000fc80000011609 */
[----:B------:R-:W-:-:S04]  /*0fe0*/  LOP3.LUT R7, R7, R12, RZ, 0xfc, !PT ;  /* 0x0000000c07077212 */ /* 0x000fc800078efcff */
[----:B------:R-:W-:Y:S02]  /*0ff0*/  PRMT R9, R7, 0x7610, R9 ;  /* 0x0000761007097816 */ /* 0x000fe40000000009 */
.L_x_1469:
[----:B------:R-:W-:Y:S05]  /*1000*/  BSYNC B0 ;  /* 0x0000000000007941 */ /* 0x000fea0003800000 */
.L_x_1468:
        /* <DEDUP_REMOVED lines=16> */
.L_x_1473:
[----:B------:R-:W-:-:S04]  /*1110*/  LOP3.LUT R7, R7, 0x80000000, RZ, 0xc0, !PT ;  /* 0x8000000007077812 */ /* 0x000fc800078ec0ff */
[----:B------:R-:W-:-:S04]  /*1120*/  SHF.R.U32.HI R7, RZ, 0x18, R7 ;  /* 0x00000018ff077819 */ /* 0x000fc80000011607 */
[----:B------:R-:W-:-:S04]  /*1130*/  LOP3.LUT R4, R4, R7, RZ, 0xfc, !PT ;  /* 0x0000000704047212 */ /* 0x000fc800078efcff */
[----:B------:R-:W-:Y:S02]  /*1140*/  PRMT R8, R4, 0x7610, R8 ;  /* 0x0000761004087816 */ /* 0x000fe40000000008 */
.L_x_1472:
[----:B------:R-:W-:Y:S05]  /*1150*/  BSYNC B0 ;  /* 0x0000000000007941 */ /* 0x000fea0003800000 */
.L_x_1471:
        /* <DEDUP_REMOVED lines=16> */
.L_x_1475:
        /* <DEDUP_REMOVED lines=10> */
.L_x_7808:


//--------------------- .text._ZN2at6native55_GLOBAL__N__de093ff9_22_ForeachBinaryOpList_cu_a911ec4325multi_tensor_apply_kernelINS1_18TensorListMetadataILi2EEENS1_14UnaryOpFunctorIN3c1015Float8_e4m3fnuzELi2ELi1ELi1EEEJNS0_4CopyIS7_S7_EEEEEvT_T0_DpT1_ --------------------------
	.section	.text._ZN2at6native55_GLOBAL__N__de093ff9_22_ForeachBinaryOpList_cu_a911ec4325multi_tensor_apply_kernelINS1_18TensorListMetadataILi2EEENS1_14UnaryOpFunctorIN3c1015Float8_e4m3fnuzELi2ELi1ELi1EEEJNS0_4CopyIS7_S7_EEEEEvT_T0_DpT1_,"ax",@progbits
	.sectioninfo	@"SHI_REGISTERS=32"
	.align	128
.text._ZN2at6native55_GLOBAL__N__de093ff9_22_ForeachBinaryOpList_cu_a911ec4325multi_tensor_apply_kernelINS1_18TensorListMetadataILi2EEENS1_14UnaryOpFunctorIN3c1015Float8_e4m3fnuzELi2ELi1ELi1EEEJNS0_4CopyIS7_S7_EEEEEvT_T0_DpT1_:
        .type           _ZN2at6native55_GLOBAL__N__de093ff9_22_ForeachBinaryOpList_cu_a911ec4325multi_tensor_apply_kernelINS1_18TensorListMetadataILi2EEENS1_14UnaryOpFunctorIN3c1015Float8_e4m3fnuzELi2ELi1ELi1EEEJNS0_4CopyIS7_S7_EEEEEvT_T0_DpT1_,@function
        .size           _ZN2at6native55_GLOBAL__N__de093ff9_22_ForeachBinaryOpList_cu_a911ec4325multi_tensor_apply_kernelINS1_18TensorListMetadataILi2EEENS1_14UnaryOpFunctorIN3c1015Float8_e4m3fnuzELi2ELi1ELi1EEEJNS0_4CopyIS7_S7_EEEEEvT_T0_DpT1_,(.L_x_7809 - _ZN2at6native55_GLOBAL__N__de093ff9_22_ForeachBinaryOpList_cu_a911ec4325multi_tensor_apply_kernelINS1_18TensorListMetadataILi2EEENS1_14UnaryOpFunctorIN3c1015Float8_e4m3fnuzELi2ELi1ELi1EEEJNS0_4CopyIS7_S7_EEEEEvT_T0_DpT1_)
        .other          _ZN2at6native55_GLOBAL__N__de093ff9_22_ForeachBinaryOpList_cu_a911ec4325multi_tensor_apply_kernelINS1_18TensorListMetadataILi2EEENS1_14UnaryOpFunctorIN3c1015Float8_e4m3fnuzELi2ELi1ELi1EEEJNS0_4CopyIS7_S7_EEEEEvT_T0_DpT1_,@"STO_CUDA_ENTRY STV_DEFAULT"
_ZN2at6native55_GLOBAL__N__de093ff9_22_ForeachBinaryOpList_cu_a911ec4325multi_tensor_apply_kernelINS1_18TensorListMetadataILi2EEENS1_14UnaryOpFunctorIN3c1015Float8_e4m3fnuzELi2ELi1ELi1EEEJNS0_4CopyIS7_S7_EEEEEvT_T0_DpT1_:
        /* <DEDUP_REMOVED lines=27> */
.L_x_1505:
        /* <DEDUP_REMOVED lines=62> */
.L_x_1480:
[----:B------:R-:W-:Y:S05]  /*0590*/  BSYNC B1 ;  /* 0x0000000000017941 */ /* 0x000fea0003800000 */
.L_x_1479:
[----:B------:R-:W-:Y:S01]  /*05a0*/  IMAD.U32 R6, R6, -0x80000000, RZ ;  /* 0x8000000006067824 */ /* 0x000fe200078e00ff */
[----:B------:R-:W-:Y:S01]  /*05b0*/  LEA R5, R2, 0x3b800000, 0x17 ;  /* 0x3b80000002057811 */ /* 0x000fe200078eb8ff */
[----:B------:R-:W-:-:S05]  /*05c0*/  IMAD.SHL.U32 R3, R3, 0x100000, RZ ;  /* 0x0010000003037824 */ /* 0x000fca00078e00ff */
[----:B------:R-:W-:Y:S02]  /*05d0*/  LOP3.LUT R28, R5, R3, R6, 0xfe, !PT ;  /* 0x00000003051c7212 */ /* 0x000fe400078efe06 */
.L_x_1478:
[----:B0-----:R-:W-:Y:S05]  /*05e0*/  BSYNC B0 ;  /* 0x0000000000007941 */ /* 0x001fea0003800000 */
.L_x_1477:
        /* <DEDUP_REMOVED lines=17> */
.L_x_1483:
[----:B------:R-:W-:-:S04]  /*0700*/  LOP3.LUT R28, R28, 0x80000000, RZ, 0xc0, !PT ;  /* 0x800000001c1c7812 */ /* 0x000fc800078ec0ff */
[----:B------:R-:W-:-:S04]  /*0710*/  SHF.R.U32.HI R28, RZ, 0x18, R28 ;  /* 0x00000018ff1c7819 */ /* 0x000fc8000001161c */
[----:B------:R-:W-:-:S04]  /*0720*/  LOP3.LUT R3, R3, R28, RZ, 0xfc, !PT ;  /* 0x0000001c03037212 */ /* 0x000fc800078efcff */
[----:B------:R-:W-:Y:S02]  /*0730*/  PRMT R7, R3, 0x7610, R7 ;  /* 0x0000761003077816 */ /* 0x000fe40000000007 */
.L_x_1482:
[----:B------:R-:W-:Y:S05]  /*0740*/  BSYNC B0 ;  /* 0x0000000000007941 */ /* 0x000fea0003800000 */
.L_x_1481:
        /* <DEDUP_REMOVED lines=21> */
.L_x_1487:
[----:B------:R-:W-:Y:S05]  /*08a0*/  BSYNC B1 ;  /* 0x0000000000017941 */ /* 0x000fea0003800000 */
.L_x_1486:
[----:B------:R-:W-:Y:S01]  /*08b0*/  LEA R5, R2, 0x3b800000, 0x17 ;  /* 0x3b80000002057811 */ /* 0x000fe200078eb8ff */
[----:B------:R-:W-:Y:S02]  /*08c0*/  IMAD.U32 R6, R6, -0x80000000, RZ ;  /* 0x8000000006067824 */ /* 0x000fe400078e00ff */
[----:B------:R-:W-:-:S05]  /*08d0*/  IMAD.SHL.U32 R2, R3, 0x100000, RZ ;  /* 0x0010000003027824 */ /* 0x000fca00078e00ff */
[----:B------:R-:W-:Y:S02]  /*08e0*/  LOP3.LUT R2, R5, R2, R6, 0xfe, !PT ;  /* 0x0000000205027212 */ /* 0x000fe400078efe06 */
.L_x_1485:
[----:B------:R-:W-:Y:S05]  /*08f0*/  BSYNC B0 ;  /* 0x0000000000007941 */ /* 0x000fea0003800000 */
.L_x_1484:
        /* <DEDUP_REMOVED lines=17> */
.L_x_1490:
[----:B------:R-:W-:-:S04]  /*0a10*/  LOP3.LUT R2, R2, 0x80000000, RZ, 0xc0, !PT ;  /* 0x8000000002027812 */ /* 0x000fc800078ec0ff */
[----:B------:R-:W-:-:S04]  /*0a20*/  SHF.R.U32.HI R3, RZ, 0x18, R2 ;  /* 0x00000018ff037819 */ /* 0x000fc80000011602 */
[----:B------:R-:W-:-:S04]  /*0a30*/  LOP3.LUT R3, R4, R3, RZ, 0xfc, !PT ;  /* 0x0000000304037212 */ /* 0x000fc800078efcff */
[----:B------:R-:W-:Y:S02]  /*0a40*/  PRMT R20, R3, 0x7610, R20 ;  /* 0x0000761003147816 */ /* 0x000fe40000000014 */
.L_x_1489:
[----:B------:R-:W-:Y:S05]  /*0a50*/  BSYNC B0 ;  /* 0x0000000000007941 */ /* 0x000fea0003800000 */
.L_x_1488:
        /* <DEDUP_REMOVED lines=21> */
.L_x_1494:
[----:B------:R-:W-:Y:S05]  /*0bb0*/  BSYNC B1 ;  /* 0x0000000000017941 */ /* 0x000fea0003800000 */
.L_x_1493:
[----:B------:R-:W-:Y:S01]  /*0bc0*/  LEA R5, R2, 0x3b800000, 0x17 ;  /* 0x3b80000002057811 */ /* 0x000fe200078eb8ff */
[----:B------:R-:W-:Y:S02]  /*0bd0*/  IMAD.U32 R6, R6, -0x80000000, RZ ;  /* 0x8000000006067824 */ /* 0x000fe400078e00ff */
[----:B------:R-:W-:-:S05]  /*0be0*/  IMAD.SHL.U32 R2, R3, 0x100000, RZ ;  /* 0x0010000003027824 */ /* 0x000fca00078e00ff */
[----:B------:R-:W-:Y:S02]  /*0bf0*/  LOP3.LUT R2, R5, R2, R6, 0xfe, !PT ;  /* 0x0000000205027212 */ /* 0x000fe400078efe06 */
.L_x_1492:
[----:B------:R-:W-:Y:S05]  /*0c00*/  BSYNC B0 ;  /* 0x0000000000007941 */ /* 0x000fea0003800000 */
.L_x_1491:
        /* <DEDUP_REMOVED lines=17> */
.L_x_1497:
[----:B------:R-:W-:-:S04]  /*0d20*/  LOP3.LUT R2, R2, 0x80000000, RZ, 0xc0, !PT ;  /* 0x8000000002027812 */ /* 0x000fc800078ec0ff */
[----:B------:R-:W-:-:S04]  /*0d30*/  SHF.R.U32.HI R3, RZ, 0x18, R2 ;  /* 0x00000018ff037819 */ /* 0x000fc80000011602 */
[----:B------:R-:W-:-:S04]  /*0d40*/  LOP3.LUT R3, R4, R3, RZ, 0xfc, !PT ;  /* 0x0000000304037212 */ /* 0x000fc800078efcff */
[----:B------:R-:W-:Y:S02]  /*0d50*/  PRMT R22, R3, 0x7610, R22 ;  /* 0x0000761003167816 */ /* 0x000fe40000000016 */
.L_x_1496:
[----:B------:R-:W-:Y:S05]  /*0d60*/  BSYNC B0 ;  /* 0x0000000000007941 */ /* 0x000fea0003800000 */
.L_x_1495:
        /* <DEDUP_REMOVED lines=21> */
.L_x_1501:
[----:B------:R-:W-:Y:S05]  /*0ec0*/  BSYNC B1 ;  /* 0x0000000000017941 */ /* 0x000fea0003800000 */
.L_x_1500:
[----:B------:R-:W-:Y:S01]  /*0ed0*/  LEA R5, R2, 0x3b800000, 0x17 ;  /* 0x3b80000002057811 */ /* 0x000fe200078eb8ff */
[----:B------:R-:W-:Y:S02]  /*0ee0*/  IMAD.U32 R6, R6, -0x80000000, RZ ;  /* 0x8000000006067824 */ /* 0x000fe400078e00ff */
[----:B------:R-:W-:-:S05]  /*0ef0*/  IMAD.SHL.U32 R2, R3, 0x100000, RZ ;  /* 0x0010000003027824 */ /* 0x000fca00078e00ff */
[----:B------:R-:W-:Y:S02]  /*0f00*/  LOP3.LUT R2, R5, R2, R6, 0xfe, !PT ;  /* 0x0000000205027212 */ /* 0x000fe400078efe06 */
.L_x_1499:
[----:B------:R-:W-:Y:S05]  /*0f10*/  BSYNC B0 ;  /* 0x0000000000007941 */ /* 0x000fea0003800000 */
.L_x_1498:
        /* <DEDUP_REMOVED lines=17> */
.L_x_1504:
[----:B------:R-:W-:-:S04]  /*1030*/  LOP3.LUT R2, R2, 0x80000000, RZ, 0xc0, !PT ;  /* 0x8000000002027812 */ /* 0x000fc800078ec0ff */
[----:B------:R-:W-:-:S04]  /*1040*/  SHF.R.U32.HI R3, RZ, 0x18, R2 ;  /* 0x00000018ff037819 */ /* 0x000fc80000011602 */
[----:B------:R-:W-:-:S04]  /*1050*/  LOP3.LUT R3, R4, R3, RZ, 0xfc, !PT ;  /* 0x0000000304037212 */ /* 0x000fc800078efcff */
[----:B------:R-:W-:Y:S02]  /*1060*/  PRMT R24, R3, 0x7610, R24 ;  /* 0x0000761003187816 */ /* 0x000fe40000000018 */
.L_x_1503:
[----:B------:R-:W-:Y:S05]  /*1070*/  BSYNC B0 ;  /* 0x0000000000007941 */ /* 0x000fea0003800000 */
.L_x_1502:
        /* <DEDUP_REMOVED lines=20> */
.L_x_1476:
[----:B------:R-:W0:Y:S02]  /*11c0*/  S2R R0, SR_TID.X ;  /* 0x0000000000007919 */ /* 0x000e240000002100 */
[----:B0-----:R-:W-:-:S05]  /*11d0*/  IMAD.WIDE.U32 R2, R0, 0x4, RZ ;  /* 0x0000000400027825 */ /* 0x001fca00078e00ff */
[----:B------:R-:W-:-:S04]  /*11e0*/  ISETP.GE.U32.AND P0, PT, R2, R16, PT ;  /* 0x000000100200720c */ /* 0x000fc80003f06070 */
[----:B------:R-:W-:-:S04]  /*11f0*/  ISETP.GE.AND.EX P0, PT, R3, R12, PT, P0 ;  /* 0x0000000c0300720c */ /* 0x000fc80003f06300 */
[----:B------:R-:W-:-:S13]  /*1200*/  ISETP.GT.U32.OR P0, PT, R0, 0x3fff, P0 ;  /* 0x00003fff0000780c */ /* 0x000fda0000704470 */
[----:B------:R-:W-:Y:S05]  /*1210*/  @P0 EXIT ;  /* 0x000000000000094d */ /* 0x000fea0003800000 */
[----:B------:R-:W-:-:S04]  /*1220*/  IMAD.MOV.U32 R3, RZ, RZ, RZ ;  /* 0x000000ffff037224 */ /* 0x000fc800078e00ff */
.L_x_1534:
        /* <DEDUP_REMOVED lines=31> */
.L_x_1509:
[----:B------:R-:W-:Y:S05]  /*1420*/  BSYNC B1 ;  /* 0x0000000000017941 */ /* 0x000fea0003800000 */
.L_x_1508:
[----:B------:R-:W-:Y:S01]  /*1430*/  IMAD.SHL.U32 R9, R9, 0x100000, RZ ;  /* 0x0010000009097824 */ /* 0x000fe200078e00ff */
[----:B------:R-:W-:-:S04]  /*1440*/  LEA R8, R8, 0x3b800000, 0x17 ;  /* 0x3b80000008087811 */ /* 0x000fc800078eb8ff */
[----:B------:R-:W-:Y:S02]  /*1450*/  LOP3.LUT R10, R8, R9, R13, 0xfe, !PT ;  /* 0x00000009080a7212 */ /* 0x000fe400078efe0d */
.L_x_1507:
[----:B------:R-:W-:Y:S05]  /*1460*/  BSYNC B0 ;  /* 0x0000000000007941 */ /* 0x000fea0003800000 */
.L_x_1506:
        /* <DEDUP_REMOVED lines=16> */
.L_x_1512:
[----:B------:R-:W-:-:S04]  /*1570*/  LOP3.LUT R10, R10, 0x80000000, RZ, 0xc0, !PT ;  /* 0x800000000a0a7812 */ /* 0x000fc800078ec0ff */
[----:B------:R-:W-:-:S04]  /*1580*/  SHF.R.U32.HI R10, RZ, 0x18, R10 ;  /* 0x00000018ff0a7819 */ /* 0x000fc8000001160a */
[----:B------:R-:W-:-:S04]  /*1590*/  LOP3.LUT R9, R9, R10, RZ, 0xfc, !PT ;  /* 0x0000000a09097212 */ /* 0x000fc800078efcff */
[----:B------:R-:W-:Y:S02]  /*15a0*/  PRMT R8, R9, 0x7610, R8 ;  /* 0x0000761009087816 */ /* 0x000fe40000000008 */
.L_x_1511:
[----:B------:R-:W-:Y:S05]  /*15b0*/  BSYNC B0 ;  /* 0x0000000000007941 */ /* 0x000fea0003800000 */
.L_x_1510:
        /* <DEDUP_REMOVED lines=22> */
.L_x_1516:
[----:B------:R-:W-:Y:S05]  /*1720*/  BSYNC B1 ;  /* 0x0000000000017941 */ /* 0x000fea0003800000 */
.L_x_1515:
[----:B------:R-:W-:Y:S01]  /*1730*/  IMAD.SHL.U32 R7, R7, 0x100000, RZ ;  /* 0x0010000007077824 */ /* 0x000fe200078e00ff */
[----:B------:R-:W-:-:S04]  /*1740*/  LEA R10, R9, 0x3b800000, 0x17 ;  /* 0x3b800000090a7811 */ /* 0x000fc800078eb8ff */
[----:B------:R-:W-:Y:S02]  /*1750*/  LOP3.LUT R9, R10, R7, R11, 0xfe, !PT ;  /* 0x000000070a097212 */ /* 0x000fe400078efe0b */
.L_x_1514:
[----:B------:R-:W-:Y:S05]  /*1760*/  BSYNC B0 ;  /* 0x0000000000007941 */ /* 0x000fea0003800000 */
.L_x_1513:
        /* <DEDUP_REMOVED lines=16> */
.L_x_1519:
[----:B------:R-:W-:-:S04]  /*1870*/  LOP3.LUT R9, R9, 0x80000000, RZ, 0xc0, !PT ;  /* 0x8000000009097812 */ /* 0x000fc800078ec0ff */
[----:B------:R-:W-:-:S04]  /*1880*/  SHF.R.U32.HI R9, RZ, 0x18, R9 ;  /* 0x00000018ff097819 */ /* 0x000fc80000011609 */
[----:B------:R-:W-:-:S04]  /*1890*/  LOP3.LUT R9, R10, R9, RZ, 0xfc, !PT ;  /* 0x000000090a097212 */ /* 0x000fc800078efcff */
[----:B------:R-:W-:Y:S02]  /*18a0*/  PRMT R7, R9, 0x7610, R7 ;  /* 0x0000761009077816 */ /* 0x000fe40000000007 */
.L_x_1518:
[----:B------:R-:W-:Y:S05]  /*18b0*/  BSYNC B0 ;  /* 0x0000000000007941 */ /* 0x000fea0003800000 */
.L_x_1517:
        /* <DEDUP_REMOVED lines=22> */
.L_x_1523:
[----:B------:R-:W-:Y:S05]  /*1a20*/  BSYNC B1 ;  /* 0x0000000000017941 */ /* 0x000fea0003800000 */
.L_x_1522:
[----:B------:R-:W-:Y:S01]  /*1a30*/  IMAD.SHL.U32 R6, R6, 0x100000, RZ ;  /* 0x0010000006067824 */ /* 0x000fe200078e00ff */
[----:B------:R-:W-:-:S04]  /*1a40*/  LEA R10, R9, 0x3b800000, 0x17 ;  /* 0x3b800000090a7811 */ /* 0x000fc800078eb8ff */
[----:B------:R-:W-:Y:S02]  /*1a50*/  LOP3.LUT R9, R10, R6, R13, 0xfe, !PT ;  /* 0x000000060a097212 */ /* 0x000fe400078efe0d */
.L_x_1521:
[----:B------:R-:W-:Y:S05]  /*1a60*/  BSYNC B0 ;  /* 0x0000000000007941 */ /* 0x000fea0003800000 */
.L_x_1520:
        /* <DEDUP_REMOVED lines=16> */
.L_x_1526:
[----:B------:R-:W-:-:S04]  /*1b70*/  LOP3.LUT R9, R9, 0x80000000, RZ, 0xc0, !PT ;  /* 0x8000000009097812 */ /* 0x000fc800078ec0ff */
[----:B------:R-:W-:-:S04]  /*1b80*/  SHF.R.U32.HI R9, RZ, 0x18, R9 ;  /* 0x00000018ff097819 */ /* 0x000fc80000011609 */
[----:B------:R-:W-:-:S04]  /*1b90*/  LOP3.LUT R9, R10, R9, RZ, 0xfc, !PT ;  /* 0x000000090a097212 */ /* 0x000fc800078efcff */
[----:B------:R-:W-:Y:S02]  /*1ba0*/  PRMT R6, R9, 0x7610, R6 ;  /* 0x0000761009067816 */ /* 0x000fe40000000006 */
.L_x_1525:
[----:B------:R-:W-:Y:S05]  /*1bb0*/  BSYNC B0 ;  /* 0x0000000000007941 */ /* 0x000fea0003800000 */
.L_x_1524:
        /* <DEDUP_REMOVED lines=22> */
.L_x_1530:
[----:B------:R-:W-:Y:S05]  /*1d20*/  BSYNC B1 ;  /* 0x0000000000017941 */ /* 0x000fea0003800000 */
.L_x_1529:
[----:B------:R-:W-:Y:S01]  /*1d30*/  IMAD.SHL.U32 R5, R5, 0x100000, RZ ;  /* 0x0010000005057824 */ /* 0x000fe200078e00ff */
[----:B------:R-:W-:-:S04]  /*1d40*/  LEA R10, R9, 0x3b800000, 0x17 ;  /* 0x3b800000090a7811 */ /* 0x000fc800078eb8ff */
[----:B------:R-:W-:Y:S02]  /*1d50*/  LOP3.LUT R9, R10, R5, R11, 0xfe, !PT ;  /* 0x000000050a097212 */ /* 0x000fe400078efe0b */
.L_x_1528:
[----:B------:R-:W-:Y:S05]  /*1d60*/  BSYNC B0 ;  /* 0x0000000000007941 */ /* 0x000fea0003800000 */
.L_x_1527:
        /* <DEDUP_REMOVED lines=16> */
.L_x_1533:
[----:B------:R-:W-:-:S04]  /*1e70*/  LOP3.LUT R9, R9, 0x80000000, RZ, 0xc0, !PT ;  /* 0x8000000009097812 */ /* 0x000fc800078ec0ff */
[----:B------:R-:W-:-:S04]  /*1e80*/  SHF.R.U32.HI R10, RZ, 0x18, R9 ;  /* 0x00000018ff0a7819 */ /* 0x000fc80000011609 */
[----:B------:R-:W-:Y:S02]  /*1e90*/  LOP3.LUT R10, R5, R10, RZ, 0xfc, !PT ;  /* 0x0000000a050a7212 */ /* 0x000fe400078efcff */
.L_x_1532:
[----:B------:R-:W-:Y:S05]  /*1ea0*/  BSYNC B0 ;  /* 0x0000000000007941 */ /* 0x000fea0003800000 */
.L_x_1531:
        /* <DEDUP_REMOVED lines=16> */
.L_x_1535:
        /* <DEDUP_REMOVED lines=13> */
.L_x_7809:


//--------------------- .text._ZN2at6native55_GLOBAL__N__de093ff9_22_ForeachBinaryOpList_cu_a911ec4325multi_tensor_apply_kernelINS1_18TensorListMetadataILi2EEENS1_11CopyFunctorIN3c1013Float8_e4m3fnENS6_15Float8_e5m2fnuzELi2ELi1ELi1EEEJNS0_4CopyIS7_S8_EEEEEvT_T0_DpT1_ --------------------------
	.section	.text._ZN2at6native55_GLOBAL__N__de093ff9_22_ForeachBinaryOpList_cu_a911ec4325multi_tensor_apply_kernelINS1_18TensorListMetadataILi2EEENS1_11CopyFunctorIN3c1013Float8_e4m3fnENS6_15Float8_e5m2fnuzELi2ELi1ELi1EEEJNS0_4CopyIS7_S8_EEEEEvT_T0_DpT1_,"ax",@progbits
	.sectioninfo	@"SHI_REGISTERS=30"
	.align	128
.text._ZN2at6native55_GLOBAL__N__de093ff9_22_ForeachBinaryOpList_cu_a911ec4325multi_tensor_apply_kernelINS1_18TensorListMetadataILi2EEENS1_11CopyFunctorIN3c1013Float8_e4m3fnENS6_15Float8_e5m2fnuzELi2ELi1ELi1EEEJNS0_4CopyIS7_S8_EEEEEvT_T0_DpT1_:
        .type           _ZN2at6native55_GLOBAL__N__de093ff9_22_ForeachBinaryOpList_cu_a911ec4325multi_tensor_apply_kernelINS1_18TensorListMetadataILi2EEENS1_11CopyFunctorIN3c1013Float8_e4m3fnENS6_15Float8_e5m2fnuzELi2ELi1ELi1EEEJNS0_4CopyIS7_S8_EEEEEvT_T0_DpT1_,@function
        .size           _ZN2at6native55_GLOBAL__N__de093ff9_22_ForeachBinaryOpList_cu_a911ec4325multi_tensor_apply_kernelINS1_18TensorListMetadataILi2EEENS1_11CopyFunctorIN3c1013Float8_e4m3fnENS6_15Float8_e5m2fnuzELi2ELi1ELi1EEEJNS0_4CopyIS7_S8_EEEEEvT_T0_DpT1_,(.L_x_7810 - _ZN2at6native55_GLOBAL__N__de093ff9_22_ForeachBinaryOpList_cu_a911ec4325multi_tensor_apply_kernelINS1_18TensorListMetadataILi2EEENS1_11CopyFunctorIN3c1013Float8_e4m3fnENS6_15Float8_e5m2fnuzELi2ELi1ELi1EEEJNS0_4CopyIS7_S8_EEEEEvT_T0_DpT1_)
        .other          _ZN2at6native55_GLOBAL__N__de093ff9_22_ForeachBinaryOpList_cu_a911ec4325multi_tensor_apply_kernelINS1_18TensorListMetadataILi2EEENS1_11CopyFunctorIN3c1013Float8_e4m3fnENS6_15Float8_e5m2fnuzELi2ELi1ELi1EEEJNS0_4CopyIS7_S8_EEEEEvT_T0_DpT1_,@"STO_CUDA_ENTRY STV_DEFAULT"
_ZN2at6native55_GLOBAL__N__de093ff9_22_ForeachBinaryOpList_cu_a911ec4325multi_tensor_apply_kernelINS1_18TensorListMetadataILi2EEENS1_11CopyFunctorIN3c1013Float8_e4m3fnENS6_15Float8_e5m2fnuzELi2ELi1ELi1EEEJNS0_4CopyIS7_S8_EEEEEvT_T0_DpT1_:
        /* <DEDUP_REMOVED lines=30> */
.L_x_1561:
        /* <DEDUP_REMOVED lines=58> */
.L_x_1540:
[----:B------:R-:W-:Y:S05]  /*0580*/  BSYNC B1 ;  /* 0x0000000000017941 */ /* 0x000fea0003800000 */
.L_x_1539:
[----:B------:R-:W-:Y:S01]  /*0590*/  IMAD.SHL.U32 R3, R3, 0x200000, RZ ;  /* 0x0020000003037824 */ /* 0x000fe200078e00ff */
[----:B------:R-:W-:-:S04]  /*05a0*/  LEA R2, R2, 0x37800000, 0x17 ;  /* 0x3780000002027811 */ /* 0x000fc800078eb8ff */
[----:B------:R-:W-:Y:S02]  /*05b0*/  LOP3.LUT R25, R2, R3, R25, 0xfe, !PT ;  /* 0x0000000302197212 */ /* 0x000fe400078efe19 */
.L_x_1538:
[----:B0-----:R-:W-:Y:S05]  /*05c0*/  BSYNC B0 ;  /* 0x0000000000007941 */ /* 0x001fea0003800000 */
.L_x_1537:
[C---:B------:R-:W-:Y:S01]  /*05d0*/  LOP3.LUT R3, R25.reuse, 0x7fffffff, RZ, 0xc0, !PT ;  /* 0x7fffffff19037812 */ /* 0x040fe200078ec0ff */
[----:B------:R-:W-:Y:S01]  /*05e0*/  BSSY B0, `(.L_x_1541) ;  /* 0x000000e000007945 */ /* 0x000fe20003800000 */
[----:B------:R-:W-:Y:S01]  /*05f0*/  LOP3.LUT R2, R25, 0x80000000, RZ, 0xc0, !PT ;  /* 0x8000000019027812 */ /* 0x000fe200078ec0ff */
[----:B------:R-:W-:Y:S01]  /*0600*/  IMAD.MOV.U32 R9, RZ, RZ, 0x7f ;  /* 0x0000007fff097424 */ /* 0x000fe200078e00ff */
[----:B------:R-:W-:Y:S02]  /*0610*/  ISETP.GT.U32.AND P4, PT, R3, 0x43efffff, PT ;  /* 0x43efffff0300780c */ /* 0x000fe40003f84070 */
[----:B-----5:R-:W-:Y:S02]  /*0620*/  ISETP.NE.AND P5, PT, R12, RZ, PT ;  /* 0x000000ff0c00720c */ /* 0x020fe40003fa5270 */
[----:B------:R-:W-:-:S09]  /*0630*/  SHF.R.U32.HI R4, RZ, 0x18, R2 ;  /* 0x00000018ff047819 */ /* 0x000fd20000011602 */
[----:B------:R-:W-:Y:S05]  /*0640*/  @P4 BRA `(.L_x_1542) ;  /* 0x0000007000004947 */ /* 0x000fea0003800000 */
[----:B------:R-:W-:-:S13]  /*0650*/  ISETP.GE.U32.AND P4, PT, R3, 0x3c800000, PT ;  /* 0x3c8000000300780c */ /* 0x000fda0003f86070 */
[----:B------:R-:W-:-:S04]  /*0660*/  @P4 SHF.R.U32.HI R2, RZ, 0x14, R25 ;  /* 0x00000014ff024819 */ /* 0x000fc80000011619 */
[----:B------:R-:W-:-:S04]  /*0670*/  @P4 LOP3.LUT R2, R2, 0x1, RZ, 0xc0, !PT ;  /* 0x0000000102024812 */ /* 0x000fc800078ec0ff */
[----:B------:R-:W-:Y:S01]  /*0680*/  @P4 IADD3 R9, R25, 0x407ffff, R2 ;  /* 0x0407ffff19094810 */ /* 0x000fe20007ffe002 */
[----:B------:R-:W-:-:S03]  /*0690*/  @!P4 FADD.FTZ R2, R3, 16384 ;  /* 0x468000000302c421 */ /* 0x000fc60000010000 */
[----:B------:R-:W-:Y:S02]  /*06a0*/  @P4 SHF.R.U32.HI R9, RZ, 0x14, R9 ;  /* 0x00000014ff094819 */ /* 0x000fe40000011609 */
[----:B------:R-:W-:Y:S02]  /*06b0*/  @!P4 IADD3 R9, R2, -0x46800000, RZ ;  /* 0xb98000000209c810 */ /* 0x000fe40007ffe0ff */
.L_x_1542:
[----:B------:R-:W-:Y:S05]  /*06c0*/  BSYNC B0 ;  /* 0x0000000000007941 */ /* 0x000fea0003800000 */
.L_x_1541:
[----:B------:R-:W-:Y:S01]  /*06d0*/  BSSY B0, `(.L_x_1543) ;  /* 0x0000019000007945 */ /* 0x000fe20003800000 */
[----:B------:R-:W-:Y:S01]  /*06e0*/  IMAD.MOV.U32 R2, RZ, RZ, RZ ;  /* 0x000000ffff027224 */ /* 0x000fe200078e00ff */
[----:B------:R-:W-:Y:S01]  /*06f0*/  LOP3.LUT R9, R9, R4, RZ, 0xfc, !PT ;  /* 0x0000000409097212 */ /* 0x000fe200078efcff */
        /* <DEDUP_REMOVED lines=18> */
.L_x_1546:
[----:B------:R-:W-:Y:S05]  /*0820*/  BSYNC B1 ;  /* 0x0000000000017941 */ /* 0x000fea0003800000 */
.L_x_1545:
[----:B------:R-:W-:Y:S01]  /*0830*/  LEA R5, R2, 0x37800000, 0x17 ;  /* 0x3780000002057811 */ /* 0x000fe200078eb8ff */
[----:B------:R-:W-:-:S05]  /*0840*/  IMAD.SHL.U32 R2, R3, 0x200000, RZ ;  /* 0x0020000003027824 */ /* 0x000fca00078e00ff */
[----:B------:R-:W-:Y:S02]  /*0850*/  LOP3.LUT R2, R5, R2, R6, 0xfe, !PT ;  /* 0x0000000205027212 */ /* 0x000fe400078efe06 */
.L_x_1544:
[----:B------:R-:W-:Y:S05]  /*0860*/  BSYNC B0 ;  /* 0x0000000000007941 */ /* 0x000fea0003800000 */
.L_x_1543:
[C---:B------:R-:W-:Y:S01]  /*0870*/  LOP3.LUT R5, R2.reuse, 0x7fffffff, RZ, 0xc0, !PT ;  /* 0x7fffffff02057812 */ /* 0x040fe200078ec0ff */
[----:B------:R-:W-:Y:S01]  /*0880*/  BSSY B0, `(.L_x_1547) ;  /* 0x000000e000007945 */ /* 0x000fe20003800000 */
[----:B------:R-:W-:Y:S01]  /*0890*/  LOP3.LUT R3, R2, 0x80000000, RZ, 0xc0, !PT ;  /* 0x8000000002037812 */ /* 0x000fe200078ec0ff */
[----:B------:R-:W-:Y:S01]  /*08a0*/  IMAD.MOV.U32 R25, RZ, RZ, 0x7f ;  /* 0x0000007fff197424 */ /* 0x000fe200078e00ff */
[----:B------:R-:W-:Y:S02]  /*08b0*/  ISETP.GT.U32.AND P4, PT, R5, 0x43efffff, PT ;  /* 0x43efffff0500780c */ /* 0x000fe40003f84070 */
[----:B------:R-:W-:Y:S02]  /*08c0*/  ISETP.NE.AND P5, PT, R14, RZ, PT ;  /* 0x000000ff0e00720c */ /* 0x000fe40003fa5270 */
        /* <DEDUP_REMOVED lines=9> */
.L_x_1548:
[----:B------:R-:W-:Y:S05]  /*0960*/  BSYNC B0 ;  /* 0x0000000000007941 */ /* 0x000fea0003800000 */
.L_x_1547:
        /* <DEDUP_REMOVED lines=21> */
.L_x_1552:
[----:B------:R-:W-:Y:S05]  /*0ac0*/  BSYNC B1 ;  /* 0x0000000000017941 */ /* 0x000fea0003800000 */
.L_x_1551:
[----:B------:R-:W-:Y:S01]  /*0ad0*/  LEA R5, R2, 0x37800000, 0x17 ;  /* 0x3780000002057811 */ /* 0x000fe200078eb8ff */
[----:B------:R-:W-:-:S05]  /*0ae0*/  IMAD.SHL.U32 R2, R3, 0x200000, RZ ;  /* 0x0020000003027824 */ /* 0x000fca00078e00ff */
[----:B------:R-:W-:Y:S02]  /*0af0*/  LOP3.LUT R2, R5, R2, R6, 0xfe, !PT ;  /* 0x0000000205027212 */ /* 0x000fe400078efe06 */
.L_x_1550:
[----:B------:R-:W-:Y:S05]  /*0b00*/  BSYNC B0 ;  /* 0x0000000000007941 */ /* 0x000fea0003800000 */
.L_x_1549:
        /* <DEDUP_REMOVED lines=15> */
.L_x_1554:
[----:B------:R-:W-:Y:S05]  /*0c00*/  BSYNC B0 ;  /* 0x0000000000007941 */ /* 0x000fea0003800000 */
.L_x_1553:
        /* <DEDUP_REMOVED lines=21> */
.L_x_1558:
[----:B------:R-:W-:Y:S05]  /*0d60*/  BSYNC B1 ;  /* 0x0000000000017941 */ /* 0x000fea0003800000 */
.L_x_1557:
[----:B------:R-:W-:Y:S01]  /*0d70*/  LEA R5, R2, 0x37800000, 0x17 ;  /* 0x3780000002057811 */ /* 0x000fe200078eb8ff */
[----:B------:R-:W-:-:S05]  /*0d80*/  IMAD.SHL.U32 R2, R3, 0x200000, RZ ;  /* 0x0020000003027824 */ /* 0x000fca00078e00ff */
[----:B------:R-:W-:Y:S02]  /*0d90*/  LOP3.LUT R2, R5, R2, R6, 0xfe, !PT ;  /* 0x0000000205027212 */ /* 0x000fe400078efe06 */
.L_x_1556:
[----:B------:R-:W-:Y:S05]  /*0da0*/  BSYNC B0 ;  /* 0x0000000000007941 */ /* 0x000fea0003800000 */
.L_x_1555:
        /* <DEDUP_REMOVED lines=12> */
.L_x_1560:
[----:B------:R-:W-:Y:S05]  /*0e70*/  BSYNC B0 ;  /* 0x0000000000007941 */ /* 0x000fea0003800000 */
.L_x_1559:
[----:B------:R-:W-:Y:S02]  /*0e80*/  LOP3.LUT R3, R2, 0x80000000, RZ, 0xc0, !PT ;  /* 0x8000000002037812 */ /* 0x000fe400078ec0ff */
[----:B------:R-:W-:Y:S02]  /*0e90*/  @P0 IADD3 R2, P4, R23, UR13, RZ ;  /* 0x0000000d17020c10 */ /* 0x000fe4000ff9e0ff */
[----:B------:R-:W-:Y:S02]  /*0ea0*/  SHF.R.U32.HI R6, RZ, 0x18, R3 ;  /* 0x00000018ff067819 */ /* 0x000fe40000011603 */
[----:B------:R-:W-:Y:S02]  /*0eb0*/  @P0 IADD3.X R3, R24, UR8, RZ, P4, !PT ;  /* 0x0000000818030c10 */ /* 0x000fe4000a7fe4ff */
[----:B------:R-:W-:-:S02]  /*0ec0*/  LOP3.LUT R23, R5, R6, RZ, 0xfc, !PT ;  /* 0x0000000605177212 */ /* 0x000fc400078efcff */
[----:B------:R-:W-:Y:S01]  /*0ed0*/  @P2 IADD3 R6, P4, R17, UR13, RZ ;  /* 0x0000000d11062c10 */ /* 0x000fe2000ff9e0ff */
[----:B------:R0:W-:Y:S01]  /*0ee0*/  @P0 STG.E.U8 [R2.64], R9 ;  /* 0x0000000902000986 */ /* 0x0001e2000c10110a */
[----:B------:R-:W-:Y:S02]  /*0ef0*/  @P1 IADD3 R4, P5, R18, UR13, RZ ;  /* 0x0000000d12041c10 */ /* 0x000fe4000ffbe0ff */
[----:B------:R-:W-:Y:S02]  /*0f00*/  @P3 IADD3 R16, P0, R16, UR13, RZ ;  /* 0x0000000d10103c10 */ /* 0x000fe4000ff1e0ff */
[----:B------:R-:W-:Y:S01]  /*0f10*/  @P2 IADD3.X R7, R19, UR8, RZ, P4, !PT ;  /* 0x0000000813072c10 */ /* 0x000fe2000a7fe4ff */
[----:B------:R-:W-:Y:S01]  /*0f20*/  IMAD.MOV.U32 R19, RZ, RZ, c[0x0][0x0] ;  /* 0x00000000ff137624 */ /* 0x000fe200078e00ff */
[----:B------:R-:W-:Y:S02]  /*0f30*/  @P1 IADD3.X R5, R22, UR8, RZ, P5, !PT ;  /* 0x0000000816051c10 */ /* 0x000fe4000affe4ff */
[----:B------:R-:W-:Y:S01]  /*0f40*/  @P3 IADD3.X R17, R20, UR8, RZ, P0, !PT ;  /* 0x0000000814113c10 */ /* 0x000fe200087fe4ff */
[----:B------:R-:W-:-:S02]  /*0f50*/  IMAD.WIDE.U32 R10, R19, 0x4, R10 ;  /* 0x00000004130a7825 */ /* 0x000fc400078e000a */
        /* <DEDUP_REMOVED lines=9> */
.L_x_1536:
[----:B------:R-:W0:Y:S02]  /*0ff0*/  S2R R0, SR_TID.X ;  /* 0x0000000000007919 */ /* 0x000e240000002100 */
[----:B0-----:R-:W-:-:S05]  /*1000*/  IMAD.WIDE.U32 R2, R0, 0x4, RZ ;  /* 0x0000000400027825 */ /* 0x001fca00078e00ff */
[----:B------:R-:W-:-:S04]  /*1010*/  ISETP.GE.U32.AND P0, PT, R2, UR12, PT ;  /* 0x0000000c02007c0c */ /* 0x000fc8000bf06070 */
[----:B------:R-:W-:-:S04]  /*1020*/  ISETP.GE.AND.EX P0, PT, R3, UR6, PT, P0 ;  /* 0x0000000603007c0c */ /* 0x000fc8000bf06300 */
[----:B------:R-:W-:-:S13]  /*1030*/  ISETP.GT.U32.OR P0, PT, R0, 0x3fff, P0 ;  /* 0x00003fff0000780c */ /* 0x000fda0000704470 */
[----:B------:R-:W-:Y:S05]  /*1040*/  @P0 EXIT ;  /* 0x000000000000094d */ /* 0x000fea0003800000 */
[----:B------:R-:W-:-:S04]  /*1050*/  IMAD.MOV.U32 R3, RZ, RZ, RZ ;  /* 0x000000ffff037224 */ /* 0x000fc800078e00ff */
.L_x_1586:
        /* <DEDUP_REMOVED lines=31> */
.L_x_1565:
[----:B------:R-:W-:Y:S05]  /*1250*/  BSYNC B1 ;  /* 0x0000000000017941 */ /* 0x000fea0003800000 */
.L_x_1564:
[----:B------:R-:W-:Y:S01]  /*1260*/  LEA R10, R7, 0x37800000, 0x17 ;  /* 0x37800000070a7811 */ /* 0x000fe200078eb8ff */
[----:B------:R-:W-:-:S05]  /*1270*/  IMAD.SHL.U32 R7, R8, 0x200000, RZ ;  /* 0x0020000008077824 */ /* 0x000fca00078e00ff */
[----:B------:R-:W-:Y:S02]  /*1280*/  LOP3.LUT R7, R10, R7, R11, 0xfe, !PT ;  /* 0x000000070a077212 */ /* 0x000fe400078efe0b */
.L_x_1563:
[----:B------:R-:W-:Y:S05]  /*1290*/  BSYNC B0 ;  /* 0x0000000000007941 */ /* 0x000fea0003800000 */
.L_x_1562:
[C---:B------:R-:W-:Y:S01]  /*12a0*/  LOP3.LUT R10, R7.reuse, 0x7fffffff, RZ, 0xc0, !PT ;  /* 0x7fffffff070a7812 */ /* 0x040fe200078ec0ff */
[----:B------:R-:W-:Y:S01]  /*12b0*/  BSSY B0, `(.L_x_1566) ;  /* 0x000000e000007945 */ /* 0x000fe20003800000 */
[----:B------:R-:W-:Y:S02]  /*12c0*/  LOP3.LUT R8, R7, 0x80000000, RZ, 0xc0, !PT ;  /* 0x8000000007087812 */ /* 0x000fe400078ec0ff */
[----:B------:R-:W-:Y:S02]  /*12d0*/  ISETP.GT.U32.AND P0, PT, R10, 0x43efffff, PT ;  /* 0x43efffff0a00780c */ /* 0x000fe40003f04070 */
[----:B------:R-:W-:Y:S01]  /*12e0*/  SHF.R.U32.HI R9, RZ, 0x18, R8 ;  /* 0x00000018ff097819 */ /* 0x000fe20000011608 */
[----:B------:R-:W-:Y:S01]  /*12f0*/  IMAD.MOV.U32 R8, RZ, RZ, 0x7f ;  /* 0x0000007fff087424 */ /* 0x000fe200078e00ff */
[----:B------:R-:W-:-:S09]  /*1300*/  ISETP.NE.AND P1, PT, R6, RZ, PT ;  /* 0x000000ff0600720c */ /* 0x000fd20003f25270 */
        /* <DEDUP_REMOVED lines=8> */
.L_x_1567:
[----:B------:R-:W-:Y:S05]  /*1390*/  BSYNC B0 ;  /* 0x0000000000007941 */ /* 0x000fea0003800000 */
.L_x_1566:
        /* <DEDUP_REMOVED lines=22> */
.L_x_1571:
[----:B------:R-:W-:Y:S05]  /*1500*/  BSYNC B1 ;  /* 0x0000000000017941 */ /* 0x000fea0003800000 */
.L_x_1570:
[----:B------:R-:W-:Y:S01]  /*1510*/  IMAD.SHL.U32 R6, R6, 0x200000, RZ ;  /* 0x0020000006067824 */ /* 0x000fe200078e00ff */
[----:B------:R-:W-:-:S04]  /*1520*/  LEA R9, R8, 0x37800000, 0x17 ;  /* 0x3780000008097811 */ /* 0x000fc800078eb8ff */
[----:B------:R-:W-:Y:S02]  /*1530*/  LOP3.LUT R10, R9, R6, R10, 0xfe, !PT ;  /* 0x00000006090a7212 */ /* 0x000fe400078efe0a */
.L_x_1569:
[----:B------:R-:W-:Y:S05]  /*1540*/  BSYNC B0 ;  /* 0x0000000000007941 */ /* 0x000fea0003800000 */
.L_x_1568:
        /* <DEDUP_REMOVED lines=9> */
[----:B------:R-:W-:Y:S01]  /*15e0*/  @P0 SHF.R.U32.HI R6, RZ, 0x14, R10 ;  /* 0x00000014ff060819 */ /* 0x000fe2000001160a */
[----:B------:R-:W-:-:S03]  /*15f0*/  @!P0 FADD.FTZ R8, R8, 16384 ;  /* 0x4680000008088421 */ /* 0x000fc60000010000 */
[----:B------:R-:W-:-:S04]  /*1600*/  @P0 LOP3.LUT R9, R6, 0x1, RZ, 0xc0, !PT ;  /* 0x0000000106090812 */ /* 0x000fc800078ec0ff */
[----:B------:R-:W-:-:S04]  /*1610*/  @P0 IADD3 R9, R10, 0x407ffff, R9 ;  /* 0x0407ffff0a090810 */ /* 0x000fc80007ffe009 */
[----:B------:R-:W-:Y:S02]  /*1620*/  @P0 SHF.R.U32.HI R6, RZ, 0x14, R9 ;  /* 0x00000014ff060819 */ /* 0x000fe40000011609 */
[----:B------:R-:W-:Y:S02]  /*1630*/  @!P0 IADD3 R6, R8, -0x46800000, RZ ;  /* 0xb980000008068810 */ /* 0x000fe40007ffe0ff */
.L_x_1573:
[----:B------:R-:W-:Y:S05]  /*1640*/  BSYNC B0 ;  /* 0x0000000000007941 */ /* 0x000fea0003800000 */
.L_x_1572:
        /* <DEDUP_REMOVED lines=22> */
.L_x_1577:
[----:B------:R-:W-:Y:S05]  /*17b0*/  BSYNC B1 ;  /* 0x0000000000017941 */ /* 0x000fea0003800000 */
.L_x_1576:
[----:B------:R-:W-:Y:S01]  /*17c0*/  IMAD.SHL.U32 R5, R5, 0x200000, RZ ;  /* 0x0020000005057824 */ /* 0x000fe200078e00ff */
[----:B------:R-:W-:-:S04]  /*17d0*/  LEA R8, R8, 0x37800000, 0x17 ;  /* 0x3780000008087811 */ /* 0x000fc800078eb8ff */
[----:B------:R-:W-:Y:S02]  /*17e0*/  LOP3.LUT R8, R8, R5, R11, 0xfe, !PT ;  /* 0x0000000508087212 */ /* 0x000fe400078efe0b */
.L_x_1575:
[----:B------:R-:W-:Y:S05]  /*17f0*/  BSYNC B0 ;  /* 0x0000000000007941 */ /* 0x000fea0003800000 */
.L_x_1574:
        /* <DEDUP_REMOVED lines=15> */
.L_x_1579:
[----:B------:R-:W-:Y:S05]  /*18f0*/  BSYNC B0 ;  /* 0x0000000000007941 */ /* 0x000fea0003800000 */
.L_x_1578:
        /* <DEDUP_REMOVED lines=22> */
.L_x_1583:
[----:B------:R-:W-:Y:S05]  /*1a60*/  BSYNC B1 ;  /* 0x0000000000017941 */ /* 0x000fea0003800000 */
.L_x_1582:
[----:B------:R-:W-:Y:S01]  /*1a70*/  IMAD.SHL.U32 R4, R4, 0x200000, RZ ;  /* 0x0020000004047824 */ /* 0x000fe200078e00ff */
[----:B------:R-:W-:-:S04]  /*1a80*/  LEA R9, R8, 0x37800000, 0x17 ;  /* 0x3780000008097811 */ /* 0x000fc800078eb8ff */
[----:B------:R-:W-:Y:S02]  /*1a90*/  LOP3.LUT R8, R9, R4, R10, 0xfe, !PT ;  /* 0x0000000409087212 */ /* 0x000fe400078efe0a */
.L_x_1581:
[----:B------:R-:W-:Y:S05]  /*1aa0*/  BSYNC B0 ;  /* 0x0000000000007941 */ /* 0x000fea0003800000 */
.L_x_1580:
[----:B------:R-:W-:Y:S01]  /*1ab0*/  LOP3.LUT R10, R8, 0x7fffffff, RZ, 0xc0, !PT ;  /* 0x7fffffff080a7812 */ /* 0x000fe200078ec0ff */
[----:B------:R-:W-:Y:S01]  /*1ac0*/  BSSY B0, `(.L_x_1584) ;  /* 0x000000b000007945 */ /* 0x000fe20003800000 */
[----:B------:R-:W-:Y:S02]  /*1ad0*/  IMAD.MOV.U32 R9, RZ, RZ, 0x7f ;  /* 0x0000007fff097424 */ /* 0x000fe400078e00ff */
        /* <DEDUP_REMOVED lines=8> */
[----:B------:R-:W-:Y:S02]  /*1b60*/  @!P0 IADD3 R9, R4, -0x46800000, RZ ;  /* 0xb980000004098810 */ /* 0x000fe40007ffe0ff */
.L_x_1585:
[----:B------:R-:W-:Y:S05]  /*1b70*/  BSYNC B0 ;  /* 0x0000000000007941 */ /* 0x000fea0003800000 */
.L_x_1584:
[----:B------:R-:W-:Y:S02]  /*1b80*/  LOP3.LUT R8, R8, 0x80000000, RZ, 0xc0, !PT ;  /* 0x8000000008087812 */ /* 0x000fe400078ec0ff */
[----:B------:R-:W-:Y:S02]  /*1b90*/  PRMT R6, R6, 0x7604, R7 ;  /* 0x0000760406067816 */ /* 0x000fe40000000007 */
[----:B------:R-:W-:Y:S02]  /*1ba0*/  IADD3 R4, P0, R2, UR13, RZ ;  /* 0x0000000d02047c10 */ /* 0x000fe4000ff1e0ff */
[----:B------:R-:W-:Y:S02]  /*1bb0*/  SHF.R.U32.HI R8, RZ, 0x18, R8 ;  /* 0x00000018ff087819 */ /* 0x000fe40000011608 */
[----:B------:R-:W-:-:S02]  /*1bc0*/  PRMT R7, R5, 0x7054, R6 ;  /* 0x0000705405077816 */ /* 0x000fc40000000006 */
[----:B------:R-:W-:Y:S02]  /*1bd0*/  IADD3.X R5, R12, UR8, RZ, P0, !PT ;  /* 0x000000080c057c10 */ /* 0x000fe400087fe4ff */
        /* <DEDUP_REMOVED lines=13> */
.L_x_1587:
        /* <DEDUP_REMOVED lines=13> */
.L_x_7810:


//--------------------- .text._ZN2at6native55_GLOBAL__N__de093ff9_22_ForeachBinaryOpList_cu_a911ec4325multi_tensor_apply_kernelINS1_18TensorListMetadataILi2EEENS1_11CopyFunctorIN3c1013Float8_e4m3fnENS6_11Float8_e5m2ELi2ELi1ELi1EEEJNS0_4CopyIS7_S8_EEEEEvT_T0_DpT1_ --------------------------
	.section	.text._ZN2at6native55_GLOBAL__N__de093ff9_22_ForeachBinaryOpList_cu_a911ec4325multi_tensor_apply_kernelINS1_18TensorListMetadataILi2EEENS1_11CopyFunctorIN3c1013Float8_e4m3fnENS6_11Float8_e5m2ELi2ELi1ELi1EEEJNS0_4CopyIS7_S8_EEEEEvT_T0_DpT1_,"ax",@progbits
	.sectioninfo	@"SHI_REGISTERS=30"
	.align	128
.text._ZN2at6native55_GLOBAL__N__de093ff9_22_ForeachBinaryOpList_cu_a911ec4325multi_tensor_apply_kernelINS1_18TensorListMetadataILi2EEENS1_11CopyFunctorIN3c1013Float8_e4m3fnENS6_11Float8_e5m2ELi2ELi1ELi1EEEJNS0_4CopyIS7_S8_EEEEEvT_T0_DpT1_:
        .type           _ZN2at6native55_GLOBAL__N__de093ff9_22_ForeachBinaryOpList_cu_a911ec4325multi_tensor_apply_kernelINS1_18TensorListMetadataILi2EEENS1_11CopyFunctorIN3c1013Float8_e4m3fnENS6_11Float8_e5m2ELi2ELi1ELi1EEEJNS0_4CopyIS7_S8_EEEEEvT_T0_DpT1_,@function
        .size           _ZN2at6native55_GLOBAL__N__de093ff9_22_ForeachBinaryOpList_cu_a911ec4325multi_tensor_apply_kernelINS1_18TensorListMetadataILi2EEENS1_11CopyFunctorIN3c1013Float8_e4m3fnENS6_11Float8_e5m2ELi2ELi1ELi1EEEJNS0_4CopyIS7_S8_EEEEEvT_T0_DpT1_,(.L_x_7811 - _ZN2at6native55_GLOBAL__N__de093ff9_22_ForeachBinaryOpList_cu_a911ec4325multi_tensor_apply_kernelINS1_18TensorListMetadataILi2EEENS1_11CopyFunctorIN3c1013Float8_e4m3fnENS6_11Float8_e5m2ELi2ELi1ELi1EEEJNS0_4CopyIS7_S8_EEEEEvT_T0_DpT1_)
        .other          _ZN2at6native55_GLOBAL__N__de093ff9_22_ForeachBinaryOpList_cu_a911ec4325multi_tensor_apply_kernelINS1_18TensorListMetadataILi2EEENS1_11CopyFunctorIN3c1013Float8_e4m3fnENS6_11Float8_e5m2ELi2ELi1ELi1EEEJNS0_4CopyIS7_S8_EEEEEvT_T0_DpT1_,@"STO_CUDA_ENTRY STV_DEFAULT"
_ZN2at6native55_GLOBAL__N__de093ff9_22_ForeachBinaryOpList_cu_a911ec4325multi_tensor_apply_kernelINS1_18TensorListMetadataILi2EEENS1_11CopyFunctorIN3c1013Float8_e4m3fnENS6_11Float8_e5m2ELi2ELi1ELi1EEEJNS0_4CopyIS7_S8_EEEEEvT_T0_DpT1_:
        /* <DEDUP_REMOVED lines=30> */
.L_x_1597:
[----:B0-----:R-:W-:Y:S01]  /*01e0*/  IADD3 R21, P1, R11, R8, RZ ;  /* 0x000000080b157210 */ /* 0x001fe20007f3e0ff */
[----:B------:R-:W-:-:S03]  /*01f0*/  IMAD R4, R0, 0x3, RZ ;  /* 0x0000000300047824 */ /* 0x000fc600078e02ff */
[C---:B------:R-:W-:Y:S01]  /*0200*/  ISETP.GE.U32.AND P0, PT, R21.reuse, 0x10000, PT ;  /* 0x000100001500780c */ /* 0x040fe20003f06070 */
[----:B------:R-:W-:Y:S01]  /*0210*/  IMAD.X R22, RZ, RZ, R9, P1 ;  /* 0x000000ffff167224 */ /* 0x000fe200008e0609 */
[C---:B------:R-:W-:Y:S02]  /*0220*/  IADD3 R17, P3, R21.reuse, c[0x0][0x0], RZ ;  /* 0x0000000015117a10 */ /* 0x040fe40007f7e0ff */
[----:B------:R-:W-:Y:S02]  /*0230*/  ISETP.LT.U32.AND P1, PT, R21, UR12, PT ;  /* 0x0000000c15007c0c */ /* 0x000fe4000bf21070 */
[C---:B------:R-:W-:Y:S01]  /*0240*/  ISETP.GE.U32.AND.EX P0, PT, R22.reuse, RZ, PT, P0 ;  /* 0x000000ff1600720c */ /* 0x040fe20003f06100 */
[----:B------:R-:W-:Y:S01]  /*0250*/  IMAD.X R20, RZ, RZ, R22, P3 ;  /* 0x000000ffff147224 */ /* 0x000fe200018e0616 */
[----:B------:R-:W-:Y:S02]  /*0260*/  ISETP.GE.U32.AND P2, PT, R17, 0x10000, PT ;  /* 0x000100001100780c */ /* 0x000fe40003f46070 */
[----:B------:R-:W-:-:S02]  /*0270*/  ISETP.LT.AND.EX P0, PT, R22, UR6, !P0, P1 ;  /* 0x0000000616007c0c */ /* 0x000fc4000c701310 */
[----:B------:R-:W-:Y:S02]  /*0280*/  ISETP.LT.U32.AND P3, PT, R17, UR12, PT ;  /* 0x0000000c11007c0c */ /* 0x000fe4000bf61070 */
[----:B------:R-:W-:Y:S02]  /*0290*/  ISETP.GE.U32.AND.EX P1, PT, R20, RZ, PT, P2 ;  /* 0x000000ff1400720c */ /* 0x000fe40003f26120 */
[----:B------:R-:W-:Y:S02]  /*02a0*/  LEA R16, P4, R0, R21, 0x1 ;  /* 0x0000001500107211 */ /* 0x000fe400078808ff */
[----:B------:R-:W-:Y:S02]  /*02b0*/  ISETP.LT.AND.EX P1, PT, R20, UR6, !P1, P3 ;  /* 0x0000000614007c0c */ /* 0x000fe4000cf21330 */
[C---:B------:R-:W-:Y:S01]  /*02c0*/  ISETP.GE.U32.AND P2, PT, R16.reuse, 0x10000, PT ;  /* 0x000100001000780c */ /* 0x040fe20003f46070 */
[----:B------:R-:W-:Y:S01]  /*02d0*/  IMAD.X R18, RZ, RZ, R22, P4 ;  /* 0x000000ffff127224 */ /* 0x000fe200020e0616 */
[----:B------:R-:W-:-:S02]  /*02e0*/  ISETP.LT.U32.AND P3, PT, R16, UR12, PT ;  /* 0x0000000c10007c0c */ /* 0x000fc4000bf61070 */
[----:B------:R-:W-:Y:S02]  /*02f0*/  @P0 IADD3 R6, P4, R21, UR14, RZ ;  /* 0x0000000e15060c10 */ /* 0x000fe4000ff9e0ff */
[----:B------:R-:W-:Y:S02]  /*0300*/  ISETP.GE.U32.AND.EX P2, PT, R18, RZ, PT, P2 ;  /* 0x000000ff1200720c */ /* 0x000fe40003f46120 */
[----:B------:R-:W-:Y:S02]  /*0310*/  @P0 IADD3.X R7, R22, UR4, RZ, P4, !PT ;  /* 0x0000000416070c10 */ /* 0x000fe4000a7fe4ff */
[----:B------:R-:W-:Y:S02]  /*0320*/  ISETP.LT.AND.EX P2, PT, R18, UR6, !P2, P3 ;  /* 0x0000000612007c0c */ /* 0x000fe4000d741330 */
[----:B------:R-:W-:Y:S01]  /*0330*/  @P1 IADD3 R2, P3, R17, UR14, RZ ;  /* 0x0000000e11021c10 */ /* 0x000fe2000ff7e0ff */
[----:B------:R0:W2:Y:S01]  /*0340*/  @P0 LDG.E.U8 R19, [R6.64] ;  /* 0x0000000a06130981 */ /* 0x0000a2000c1e1100 */
[----:B------:R-:W-:-:S02]  /*0350*/  IADD3 R15, P4, R4, R21, RZ ;  /* 0x00000015040f7210 */ /* 0x000fc40007f9e0ff */
[----:B------:R-:W-:Y:S02]  /*0360*/  @P1 IADD3.X R3, R20, UR4, RZ, P3, !PT ;  /* 0x0000000414031c10 */ /* 0x000fe40009ffe4ff */
[C---:B------:R-:W-:Y:S01]  /*0370*/  ISETP.GE.U32.AND P3, PT, R15.reuse, 0x10000, PT ;  /* 0x000100000f00780c */ /* 0x040fe20003f66070 */
[----:B------:R-:W-:Y:S02]  /*0380*/  IMAD.X R14, RZ, RZ, R22, P4 ;  /* 0x000000ffff0e7224 */ /* 0x000fe400020e0616 */
[----:B------:R-:W3:Y:S01]  /*0390*/  @P1 LDG.E.U8 R10, [R2.64] ;  /* 0x0000000a020a1981 */ /* 0x000ee2000c1e1100 */
[----:B------:R-:W-:Y:S02]  /*03a0*/  ISETP.LT.U32.AND P4, PT, R15, UR12, PT ;  /* 0x0000000c0f007c0c */ /* 0x000fe4000bf81070 */
[----:B------:R-:W-:Y:S02]  /*03b0*/  ISETP.GE.U32.AND.EX P3, PT, R14, RZ, PT, P3 ;  /* 0x000000ff0e00720c */ /* 0x000fe40003f66130 */
[----:B------:R-:W-:-:S02]  /*03c0*/  @P2 IADD3 R4, P5, R16, UR14, RZ ;  /* 0x0000000e10042c10 */ /* 0x000fc4000ffbe0ff */
[----:B------:R-:W-:Y:S02]  /*03d0*/  ISETP.LT.AND.EX P3, PT, R14, UR6, !P3, P4 ;  /* 0x000000060e007c0c */ /* 0x000fe4000df61340 */
[----:B------:R-:W-:-:S05]  /*03e0*/  @P2 IADD3.X R5, R18, UR4, RZ, P5, !PT ;  /* 0x0000000412052c10 */ /* 0x000fca000affe4ff */
[----:B------:R-:W4:Y:S06]  /*03f0*/  @P2 LDG.E.U8 R12, [R4.64] ;  /* 0x0000000a040c2981 */ /* 0x000f2c000c1e1100 */
[----:B0-----:R-:W-:-:S04]  /*0400*/  @P3 IADD3 R6, P4, R15, UR14, RZ ;  /* 0x0000000e0f063c10 */ /* 0x001fc8000ff9e0ff */
[----:B------:R-:W-:-:S05]  /*0410*/  @P3 IADD3.X R7, R14, UR4, RZ, P4, !PT ;  /* 0x000000040e073c10 */ /* 0x000fca000a7fe4ff */
[----:B------:R0:W5:Y:S01]  /*0420*/  @P3 LDG.E.U8 R13, [R6.64] ;  /* 0x0000000a060d3981 */ /* 0x000162000c1e1100 */
[----:B------:R-:W-:Y:S01]  /*0430*/  BSSY B0, `(.L_x_1589) ;  /* 0x0000029000007945 */ /* 0x000fe20003800000 */
[----:B--2---:R-:W-:-:S05]  /*0440*/  IMAD.SHL.U32 R23, R19, 0x2000000, RZ ;  /* 0x0200000013177824 */ /* 0x004fca00078e00ff */
[----:B------:R-:W-:Y:S01]  /*0450*/  ISETP.GE.U32.AND P5, PT, R23, 0x8000000, PT ;  /* 0x080000001700780c */ /* 0x000fe20003fa6070 */
[----:B---3--:R-:W-:-:S05]  /*0460*/  IMAD.SHL.U32 R2, R10, 0x2000000, RZ ;  /* 0x020000000a027824 */ /* 0x008fca00078e00ff */
[----:B------:R-:W-:-:S07]  /*0470*/  ISETP.GE.U32.AND P6, PT, R2, 0x8000000, PT ;  /* 0x080000000200780c */ /* 0x000fce0003fc6070 */
[C---:B------:R-:W-:Y:S02]  /*0480*/  @!P5 IMAD.SHL.U32 R2, R19.reuse, 0x100, RZ ;  /* 0x000001001302d824 */ /* 0x040fe400078e00ff */
[----:B------:R-:W-:Y:S02]  /*0490*/  @P5 IMAD.SHL.U32 R3, R19, 0x200000, RZ ;  /* 0x0020000013035824 */ /* 0x000fe400078e00ff */
[----:B----4-:R-:W-:Y:S01]  /*04a0*/  IMAD.SHL.U32 R23, R12, 0x2000000, RZ ;  /* 0x020000000c177824 */ /* 0x010fe200078e00ff */
[----:B------:R-:W-:Y:S02]  /*04b0*/  @!P5 LOP3.LUT R2, R2, 0x7f00, RZ, 0xc0, !PT ;  /* 0x00007f000202d812 */ /* 0x000fe400078ec0ff */
[----:B------:R-:W-:Y:S01]  /*04c0*/  @P5 LOP3.LUT R3, R3, 0x70000000, RZ, 0xfc, !PT ;  /* 0x7000000003035812 */ /* 0x000fe200078efcff */
[----:B------:R-:W-:Y:S01]  /*04d0*/  @!P6 IMAD.SHL.U32 R4, R10, 0x100, RZ ;  /* 0x000001000a04e824 */ /* 0x000fe200078e00ff */
[----:B------:R-:W-:Y:S01]  /*04e0*/  @!P5 LOP3.LUT R2, R2, 0x3f000000, RZ, 0xfc, !PT ;  /* 0x3f0000000202d812 */ /* 0x000fe200078efcff */
[----:B------:R-:W-:Y:S01]  /*04f0*/  @P6 IMAD.SHL.U32 R5, R10, 0x200000, RZ ;  /* 0x002000000a056824 */ /* 0x000fe200078e00ff */
[----:B------:R-:W-:Y:S01]  /*0500*/  ISETP.GE.U32.AND P4, PT, R23, 0x8000000, PT ;  /* 0x080000001700780c */ /* 0x000fe20003f86070 */
[----:B0-----:R-:W-:Y:S01]  /*0510*/  @P5 FMUL.FTZ R6, R3, 1.9259299443872358531e-34 ;  /* 0x0780000003065820 */ /* 0x001fe20000410000 */
[----:B------:R-:W-:Y:S01]  /*0520*/  @!P6 LOP3.LUT R4, R4, 0x7f00, RZ, 0xc0, !PT ;  /* 0x00007f000404e812 */ /* 0x000fe200078ec0ff */
[----:B------:R-:W-:Y:S01]  /*0530*/  @!P5 FADD.FTZ R6, R2, -0.5 ;  /* 0xbf0000000206d421 */ /* 0x000fe20000010000 */
[----:B------:R-:W-:-:S02]  /*0540*/  @P6 LOP3.LUT R5, R5, 0x70000000, RZ, 0xfc, !PT ;  /* 0x7000000005056812 */ /* 0x000fc400078efcff */
[----:B------:R-:W-:Y:S02]  /*0550*/  @!P6 LOP3.LUT R2, R4, 0x3f000000, RZ, 0xfc, !PT ;  /* 0x3f0000000402e812 */ /* 0x000fe400078efcff */
[----:B------:R-:W-:Y:S01]  /*0560*/  LOP3.LUT R23, R6, 0x7fffffff, RZ, 0xc0, !PT ;  /* 0x7fffffff06177812 */ /* 0x000fe200078ec0ff */
[----:B------:R-:W-:Y:S02]  /*0570*/  @P6 FMUL.FTZ R4, R5, 1.9259299443872358531e-34 ;  /* 0x0780000005046820 */ /* 0x000fe40000410000 */
[----:B------:R-:W-:Y:S01]  /*0580*/  @!P6 FADD.FTZ R4, R2, -0.5 ;  /* 0xbf0000000204e421 */ /* 0x000fe20000010000 */
[----:B------:R-:W-:Y:S01]  /*0590*/  ISETP.GT.U32.AND P6, PT, R23, 0x43efffff, PT ;  /* 0x43efffff1700780c */ /* 0x000fe20003fc4070 */
[----:B-----5:R-:W-:Y:S02]  /*05a0*/  IMAD.SHL.U32 R3, R13, 0x2000000, RZ ;  /* 0x020000000d037824 */ /* 0x020fe400078e00ff */
[C---:B------:R-:W-:Y:S02]  /*05b0*/  @!P4 IMAD.SHL.U32 R5, R12.reuse, 0x100, RZ ;  /* 0x000001000c05c824 */ /* 0x040fe400078e00ff */
[----:B------:R-:W-:Y:S01]  /*05c0*/  @P4 IMAD.SHL.U32 R7, R12, 0x200000, RZ ;  /* 0x002000000c074824 */ /* 0x000fe200078e00ff */
[----:B------:R-:W-:Y:S01]  /*05d0*/  ISETP.GE.U32.AND P5, PT, R3, 0x8000000, PT ;  /* 0x080000000300780c */ /* 0x000fe20003fa6070 */
[----:B------:R-:W-:Y:S01]  /*05e0*/  IMAD.SHL.U32 R3, R19, 0x1000000, RZ ;  /* 0x0100000013037824 */ /* 0x000fe200078e00ff */
[----:B------:R-:W-:Y:S01]  /*05f0*/  @!P4 LOP3.LUT R24, R5, 0x7f00, RZ, 0xc0, !PT ;  /* 0x00007f000518c812 */ /* 0x000fe200078ec0ff */
[----:B------:R-:W-:Y:S01]  /*0600*/  IMAD.MOV.U32 R2, RZ, RZ, 0x7f ;  /* 0x0000007fff027424 */ /* 0x000fe200078e00ff */
[----:B------:R-:W-:-:S02]  /*0610*/  @P4 LOP3.LUT R7, R7, 0x70000000, RZ, 0xfc, !PT ;  /* 0x7000000007074812 */ /* 0x000fc400078efcff */
[----:B------:R-:W-:Y:S02]  /*0620*/  LOP3.LUT R5, R4, 0x7fffffff, RZ, 0xc0, !PT ;  /* 0x7fffffff04057812 */ /* 0x000fe400078ec0ff */
[----:B------:R-:W-:Y:S01]  /*0630*/  LOP3.LUT R3, R6, 0x80000000, R3, 0xf8, !PT ;  /* 0x8000000006037812 */ /* 0x000fe200078ef803 */
        /* <DEDUP_REMOVED lines=8> */
.L_x_1590:
[----:B------:R-:W-:Y:S05]  /*06c0*/  BSYNC B0 ;  /* 0x0000000000007941 */ /* 0x000fea0003800000 */
.L_x_1589:
[----:B------:R-:W-:Y:S01]  /*06d0*/  ISETP.GT.U32.AND P6, PT, R5, 0x43efffff, PT ;  /* 0x43efffff0500780c */ /* 0x000fe20003fc4070 */
[----:B------:R-:W-:Y:S01]  /*06e0*/  IMAD.SHL.U32 R25, R10, 0x1000000, RZ ;  /* 0x010000000a197824 */ /* 0x000fe200078e00ff */
[----:B------:R-:W-:Y:S01]  /*06f0*/  @!P4 LOP3.LUT R24, R24, 0x3f000000, RZ, 0xfc, !PT ;  /* 0x3f0000001818c812 */ /* 0x000fe200078efcff */
[----:B------:R-:W-:Y:S01]  /*0700*/  BSSY B0, `(.L_x_1591) ;  /* 0x000000e000007945 */ /* 0x000fe20003800000 */
[----:B------:R-:W-:Y:S02]  /*0710*/  @P4 FMUL.FTZ R7, R7, 1.9259299443872358531e-34 ;  /* 0x0780000007074820 */ /* 0x000fe40000410000 */
[----:B------:R-:W-:Y:S01]  /*0720*/  IMAD.MOV.U32 R23, RZ, RZ, 0x7f ;  /* 0x0000007fff177424 */ /* 0x000fe200078e00ff */
[----:B------:R-:W-:Y:S01]  /*0730*/  LOP3.LUT R6, R4, 0x80000000, R25, 0xf8, !PT ;  /* 0x8000000004067812 */ /* 0x000fe200078ef819 */
[----:B------:R-:W-:-:S02]  /*0740*/  @!P4 FADD.FTZ R7, R24, -0.5 ;  /* 0xbf0000001807c421 */ /* 0x000fc40000010000 */
[----:B------:R-:W-:-:S03]  /*0750*/  @P5 IMAD.SHL.U32 R24, R13, 0x200000, RZ ;  /* 0x002000000d185824 */ /* 0x000fc600078e00ff */
        /* <DEDUP_REMOVED lines=8> */
.L_x_1592:
[----:B------:R-:W-:Y:S05]  /*07e0*/  BSYNC B0 ;  /* 0x0000000000007941 */ /* 0x000fea0003800000 */
.L_x_1591:
[----:B------:R-:W-:Y:S01]  /*07f0*/  @P5 LOP3.LUT R25, R24, 0x70000000, RZ, 0xfc, !PT ;  /* 0x7000000018195812 */ /* 0x000fe200078efcff */
[----:B------:R-:W-:Y:S01]  /*0800*/  @!P5 IMAD.SHL.U32 R4, R13, 0x100, RZ ;  /* 0x000001000d04d824 */ /* 0x000fe200078e00ff */
[----:B------:R-:W-:Y:S01]  /*0810*/  LOP3.LUT R24, R7, 0x7fffffff, RZ, 0xc0, !PT ;  /* 0x7fffffff07187812 */ /* 0x000fe200078ec0ff */
[----:B------:R-:W-:Y:S01]  /*0820*/  IMAD.SHL.U32 R26, R12, 0x1000000, RZ ;  /* 0x010000000c1a7824 */ /* 0x000fe200078e00ff */
[----:B------:R-:W-:Y:S02]  /*0830*/  BSSY B0, `(.L_x_1593) ;  /* 0x0000010000007945 */ /* 0x000fe40003800000 */
[----:B------:R-:W-:Y:S02]  /*0840*/  ISETP.GT.U32.AND P4, PT, R24, 0x43efffff, PT ;  /* 0x43efffff1800780c */ /* 0x000fe40003f84070 */
[----:B------:R-:W-:-:S04]  /*0850*/  @!P5 LOP3.LUT R4, R4, 0x7f00, RZ, 0xc0, !PT ;  /* 0x00007f000404d812 */ /* 0x000fc800078ec0ff */
[----:B------:R-:W-:Y:S01]  /*0860*/  @!P5 LOP3.LUT R5, R4, 0x3f000000, RZ, 0xfc, !PT ;  /* 0x3f0000000405d812 */ /* 0x000fe200078efcff */
[----:B------:R-:W-:Y:S02]  /*0870*/  @P5 FMUL.FTZ R4, R25, 1.9259299443872358531e-34 ;  /* 0x0780000019045820 */ /* 0x000fe40000410000 */
[----:B------:R-:W-:Y:S02]  /*0880*/  IMAD.MOV.U32 R25, RZ, RZ, 0x7f ;  /* 0x0000007fff197424 */ /* 0x000fe400078e00ff */
[----:B------:R-:W-:Y:S01]  /*0890*/  @!P5 FADD.FTZ R4, R5, -0.5 ;  /* 0xbf0000000504d421 */ /* 0x000fe20000010000 */
        /* <DEDUP_REMOVED lines=9> */
.L_x_1594:
[----:B------:R-:W-:Y:S05]  /*0930*/  BSYNC B0 ;  /* 0x0000000000007941 */ /* 0x000fea0003800000 */
.L_x_1593:
[----:B------:R-:W-:Y:S01]  /*0940*/  LOP3.LUT R7, R3, 0x80000000, RZ, 0xc0, !PT ;  /* 0x8000000003077812 */ /* 0x000fe200078ec0ff */
[----:B------:R-:W-:Y:S01]  /*0950*/  BSSY B0, `(.L_x_1595) ;  /* 0x0000016000007945 */ /* 0x000fe20003800000 */
[----:B------:R-:W-:Y:S02]  /*0960*/  LOP3.LUT R3, R4, 0x7fffffff, RZ, 0xc0, !PT ;  /* 0x7fffffff04037812 */ /* 0x000fe400078ec0ff */
[----:B------:R-:W-:Y:S02]  /*0970*/  SHF.R.U32.HI R7, RZ, 0x18, R7 ;  /* 0x00000018ff077819 */ /* 0x000fe40000011607 */
[----:B------:R-:W-:Y:S02]  /*0980*/  ISETP.GT.U32.AND P4, PT, R3, 0x43efffff, PT ;  /* 0x43efffff0300780c */ /* 0x000fe40003f84070 */
[----:B------:R-:W-:-:S02]  /*0990*/  LOP3.LUT R6, R6, 0x80000000, RZ, 0xc0, !PT ;  /* 0x8000000006067812 */ /* 0x000fc400078ec0ff */
[----:B------:R-:W-:Y:S02]  /*09a0*/  LOP3.LUT R5, R5, 0x80000000, RZ, 0xc0, !PT ;  /* 0x8000000005057812 */ /* 0x000fe400078ec0ff */
[----:B------:R-:W-:Y:S01]  /*09b0*/  LOP3.LUT R27, R2, R7, RZ, 0xfc, !PT ;  /* 0x00000007021b7212 */ /* 0x000fe200078efcff */
[----:B------:R-:W-:Y:S01]  /*09c0*/  IMAD.SHL.U32 R7, R13, 0x1000000, RZ ;  /* 0x010000000d077824 */ /* 0x000fe200078e00ff */
[----:B------:R-:W-:Y:S02]  /*09d0*/  SHF.R.U32.HI R6, RZ, 0x18, R6 ;  /* 0x00000018ff067819 */ /* 0x000fe40000011606 */
[----:B------:R-:W-:Y:S01]  /*09e0*/  SHF.R.U32.HI R24, RZ, 0x18, R5 ;  /* 0x00000018ff187819 */ /* 0x000fe20000011605 */
[----:B------:R-:W-:Y:S01]  /*09f0*/  IMAD.MOV.U32 R5, RZ, RZ, 0x7f ;  /* 0x0000007fff057424 */ /* 0x000fe200078e00ff */
[----:B------:R-:W-:Y:S02]  /*0a00*/  LOP3.LUT R23, R23, R6, RZ, 0xfc, !PT ;  /* 0x0000000617177212 */ /* 0x000fe400078efcff */
[----:B------:R-:W-:-:S02]  /*0a10*/  LOP3.LUT R25, R25, R24, RZ, 0xfc, !PT ;  /* 0x0000001819197212 */ /* 0x000fc400078efcff */
        /* <DEDUP_REMOVED lines=9> */
.L_x_1596:
[----:B------:R-:W-:Y:S05]  /*0ab0*/  BSYNC B0 ;  /* 0x0000000000007941 */ /* 0x000fea0003800000 */
.L_x_1595:
[----:B------:R-:W-:Y:S02]  /*0ac0*/  LOP3.LUT R3, R7, 0x80000000, RZ, 0xc0, !PT ;  /* 0x8000000007037812 */ /* 0x000fe400078ec0ff */
[----:B------:R-:W-:Y:S02]  /*0ad0*/  @P0 IADD3 R2, P4, R21, UR13, RZ ;  /* 0x0000000d15020c10 */ /* 0x000fe4000ff9e0ff */
[----:B------:R-:W-:Y:S02]  /*0ae0*/  SHF.R.U32.HI R6, RZ, 0x18, R3 ;  /* 0x00000018ff067819 */ /* 0x000fe40000011603 */
[----:B------:R-:W-:Y:S02]  /*0af0*/  @P0 IADD3.X R3, R22, UR8, RZ, P4, !PT ;  /* 0x0000000816030c10 */ /* 0x000fe4000a7fe4ff */
[----:B------:R-:W-:-:S02]  /*0b00*/  @P1 IADD3 R4, P5, R17, UR13, RZ ;  /* 0x0000000d11041c10 */ /* 0x000fc4000ffbe0ff */
[----:B------:R-:W-:Y:S01]  /*0b10*/  LOP3.LUT R21, R5, R6, RZ, 0xfc, !PT ;  /* 0x0000000605157212 */ /* 0x000fe200078efcff */
[----:B------:R0:W-:Y:S01]  /*0b20*/  @P0 STG.E.U8 [R2.64], R27 ;  /* 0x0000001b02000986 */ /* 0x0001e2000c10110a */
[----:B------:R-:W-:Y:S02]  /*0b30*/  @P2 IADD3 R6, P4, R16, UR13, RZ ;  /* 0x0000000d10062c10 */ /* 0x000fe4000ff9e0ff */
[----:B------:R-:W-:Y:S01]  /*0b40*/  @P3 IADD3 R16, P0, R15, UR13, RZ ;  /* 0x0000000d0f103c10 */ /* 0x000fe2000ff1e0ff */
[----:B------:R-:W-:Y:S01]  /*0b50*/  IMAD.MOV.U32 R15, RZ, RZ, c[0x0][0x0] ;  /* 0x00000000ff0f7624 */ /* 0x000fe200078e00ff */
[----:B------:R-:W-:Y:S02]  /*0b60*/  @P1 IADD3.X R5, R20, UR8, RZ, P5, !PT ;  /* 0x0000000814051c10 */ /* 0x000fe4000affe4ff */
[----:B------:R-:W-:Y:S01]  /*0b70*/  @P2 IADD3.X R7, R18, UR8, RZ, P4, !PT ;  /* 0x0000000812072c10 */ /* 0x000fe2000a7fe4ff */
[----:B------:R-:W-:Y:S01]  /*0b80*/  IMAD.WIDE.U32 R8, R15, 0x4, R8 ;  /* 0x000000040f087825 */ /* 0x000fe200078e0008 */
[----:B------:R-:W-:Y:S01]  /*0b90*/  @P3 IADD3.X R17, R14, UR8, RZ, P0, !PT ;  /* 0x000000080e113c10 */ /* 0x000fe200087fe4ff */
        /* <DEDUP_REMOVED lines=9> */
.L_x_1588:
[----:B------:R-:W0:Y:S02]  /*0c30*/  S2R R0, SR_TID.X ;  /* 0x0000000000007919 */ /* 0x000e240000002100 */
[----:B0-----:R-:W-:-:S05]  /*0c40*/  IMAD.WIDE.U32 R2, R0, 0x4, RZ ;  /* 0x0000000400027825 */ /* 0x001fca00078e00ff */
[----:B------:R-:W-:-:S04]  /*0c50*/  ISETP.GE.U32.AND P0, PT, R2, UR12, PT ;  /* 0x0000000c02007c0c */ /* 0x000fc8000bf06070 */
[----:B------:R-:W-:-:S04]  /*0c60*/  ISETP.GE.AND.EX P0, PT, R3, UR6, PT, P0 ;  /* 0x0000000603007c0c */ /* 0x000fc8000bf06300 */
[----:B------:R-:W-:-:S13]  /*0c70*/  ISETP.GT.U32.OR P0, PT, R0, 0x3fff, P0 ;  /* 0x00003fff0000780c */ /* 0x000fda0000704470 */
[----:B------:R-:W-:Y:S05]  /*0c80*/  @P0 EXIT ;  /* 0x000000000000094d */ /* 0x000fea0003800000 */
[----:B------:R-:W-:-:S04]  /*0c90*/  IMAD.MOV.U32 R3, RZ, RZ, RZ ;  /* 0x000000ffff037224 */ /* 0x000fc800078e00ff */
.L_x_1606:
[C---:B------:R-:W-:Y:S01]  /*0ca0*/  IMAD.SHL.U32 R2, R0.reuse, 0x4, RZ ;  /* 0x0000000400027824 */ /* 0x040fe200078e00ff */
[----:B------:R-:W-:-:S04]  /*0cb0*/  SHF.L.U64.HI R14, R0, 0x2, R3 ;  /* 0x00000002000e7819 */ /* 0x000fc80000010203 */
[----:B------:R-:W-:-:S04]  /*0cc0*/  IADD3 R6, P0, R2, UR14, RZ ;  /* 0x0000000e02067c10 */ /* 0x000fc8000ff1e0ff */
[----:B------:R-:W-:-:S05]  /*0cd0*/  IADD3.X R7, R14, UR4, RZ, P0, !PT ;  /* 0x000000040e077c10 */ /* 0x000fca00087fe4ff */
[----:B------:R-:W2:Y:S01]  /*0ce0*/  LDG.E R6, [R6.64] ;  /* 0x0000000a06067981 */ /* 0x000ea2000c1e1900 */
[----:B------:R-:W-:Y:S01]  /*0cf0*/  BSSY B0, `(.L_x_1598) ;  /* 0x0000044000007945 */ /* 0x000fe20003800000 */
[C---:B--2---:R-:W-:Y:S02]  /*0d00*/  PRMT R10, R6.reuse, 0x7770, RZ ;  /* 0x00007770060a7816 */ /* 0x044fe400000000ff */
[C---:B------:R-:W-:Y:S02]  /*0d10*/  PRMT R8, R6.reuse, 0x7772, RZ ;  /* 0x0000777206087816 */ /* 0x040fe400000000ff */
[----:B------:R-:W-:Y:S01]  /*0d20*/  PRMT R9, R6, 0x7771, RZ ;  /* 0x0000777106097816 */ /* 0x000fe200000000ff */
[----:B------:R-:W-:Y:S01]  /*0d30*/  IMAD.SHL.U32 R5, R10, 0x2000000, RZ ;  /* 0x020000000a057824 */ /* 0x000fe200078e00ff */
[----:B------:R-:W-:-:S03]  /*0d40*/  PRMT R4, R6, 0x7773, RZ ;  /* 0x0000777306047816 */ /* 0x000fc600000000ff */
[----:B------:R-:W-:Y:S01]  /*0d50*/  IMAD.SHL.U32 R11, R9, 0x2000000, RZ ;  /* 0x02000000090b7824 */ /* 0x000fe200078e00ff */
[----:B------:R-:W-:Y:S01]  /*0d60*/  ISETP.GE.U32.AND P0, PT, R5, 0x8000000, PT ;  /* 0x080000000500780c */ /* 0x000fe20003f06070 */
[----:B------:R-:W-:-:S03]  /*0d70*/  IMAD.SHL.U32 R5, R8, 0x2000000, RZ ;  /* 0x0200000008057824 */ /* 0x000fc600078e00ff */
[----:B------:R-:W-:Y:S01]  /*0d80*/  ISETP.GE.U32.AND P1, PT, R11, 0x8000000, PT ;  /* 0x080000000b00780c */ /* 0x000fe20003f26070 */
[----:B------:R-:W-:Y:S01]  /*0d90*/  IMAD.SHL.U32 R11, R4, 0x2000000, RZ ;  /* 0x02000000040b7824 */ /* 0x000fe200078e00ff */
[----:B------:R-:W-:-:S04]  /*0da0*/  ISETP.GE.U32.AND P2, PT, R5, 0x8000000, PT ;  /* 0x080000000500780c */ /* 0x000fc80003f46070 */
[----:B------:R-:W-:-:S03]  /*0db0*/  ISETP.GE.U32.AND P3, PT, R11, 0x8000000, PT ;  /* 0x080000000b00780c */ /* 0x000fc60003f66070 */
[C---:B------:R-:W-:Y:S02]  /*0dc0*/  @P0 IMAD.SHL.U32 R6, R10.reuse, 0x200000, RZ ;  /* 0x002000000a060824 */ /* 0x040fe400078e00ff */
[----:B------:R-:W-:Y:S02]  /*0dd0*/  @!P0 IMAD.SHL.U32 R5, R10, 0x100, RZ ;  /* 0x000001000a058824 */ /* 0x000fe400078e00ff */
[----:B------:R-:W-:Y:S01]  /*0de0*/  @P1 IMAD.SHL.U32 R11, R9, 0x200000, RZ ;  /* 0x00200000090b1824 */ /* 0x000fe200078e00ff */
[----:B------:R-:W-:Y:S01]  /*0df0*/  @P0 LOP3.LUT R6, R6, 0xfe00000, RZ, 0xc0, !PT ;  /* 0x0fe0000006060812 */ /* 0x000fe200078ec0ff */
[C---:B------:R-:W-:Y:S01]  /*0e00*/  @P2 IMAD.SHL.U32 R15, R8.reuse, 0x200000, RZ ;  /* 0x00200000080f2824 */ /* 0x040fe200078e00ff */
[----:B------:R-:W-:Y:S01]  /*0e10*/  @!P0 LOP3.LUT R5, R5, 0x7f00, RZ, 0xc0, !PT ;  /* 0x00007f0005058812 */ /* 0x000fe200078ec0ff */
[----:B------:R-:W-:Y:S01]  /*0e20*/  @!P2 IMAD.SHL.U32 R12, R8, 0x100, RZ ;  /* 0x00000100080ca824 */ /* 0x000fe200078e00ff */
[----:B------:R-:W-:Y:S01]  /*0e30*/  @P1 LOP3.LUT R13, R11, 0x70000000, RZ, 0xfc, !PT ;  /* 0x700000000b0d1812 */ /* 0x000fe200078efcff */
[----:B------:R-:W-:Y:S01]  /*0e40*/  @!P1 IMAD.SHL.U32 R7, R9, 0x100, RZ ;  /* 0x0000010009079824 */ /* 0x000fe200078e00ff */
[----:B------:R-:W-:Y:S01]  /*0e50*/  @P2 LOP3.LUT R16, R15, 0x70000000, RZ, 0xfc, !PT ;  /* 0x700000000f102812 */ /* 0x000fe200078efcff */
[----:B------:R-:W-:Y:S01]  /*0e60*/  @P3 IMAD.SHL.U32 R18, R4, 0x200000, RZ ;  /* 0x0020000004123824 */ /* 0x000fe200078e00ff */
[----:B------:R-:W-:Y:S01]  /*0e70*/  @!P2 LOP3.LUT R15, R12, 0x7f00, RZ, 0xc0, !PT ;  /* 0x00007f000c0fa812 */ /* 0x000fe200078ec0ff */
[----:B------:R-:W-:Y:S01]  /*0e80*/  @!P3 IMAD.SHL.U32 R17, R4, 0x100, RZ ;  /* 0x000001000411b824 */ /* 0x000fe200078e00ff */
[----:B------:R-:W-:Y:S01]  /*0e90*/  @P0 LOP3.LUT R12, R6, 0x70000000, RZ, 0xfc, !PT ;  /* 0x70000000060c0812 */ /* 0x000fe200078efcff */
[----:B------:R-:W-:Y:S01]  /*0ea0*/  @P2 FMUL.FTZ R6, R16, 1.9259299443872358531e-34 ;  /* 0x0780000010062820 */ /* 0x000fe20000410000 */
[----:B------:R-:W-:Y:S01]  /*0eb0*/  @!P0 LOP3.LUT R11, R5, 0x3f000000, RZ, 0xfc, !PT ;  /* 0x3f000000050b8812 */ /* 0x000fe200078efcff */
[----:B------:R-:W-:Y:S01]  /*0ec0*/  @P1 FMUL.FTZ R5, R13, 1.9259299443872358531e-34 ;  /* 0x078000000d051820 */ /* 0x000fe20000410000 */
[----:B------:R-:W-:Y:S01]  /*0ed0*/  @!P1 LOP3.LUT R7, R7, 0x7f00, RZ, 0xc0, !PT ;  /* 0x00007f0007079812 */ /* 0x000fe200078ec0ff */
[----:B------:R-:W-:Y:S01]  /*0ee0*/  @P0 FMUL.FTZ R12, R12, 1.9259299443872358531e-34 ;  /* 0x078000000c0c0820 */ /* 0x000fe20000410000 */
[----:B------:R-:W-:Y:S01]  /*0ef0*/  @P3 LOP3.LUT R18, R18, 0x70000000, RZ, 0xfc, !PT ;  /* 0x7000000012123812 */ /* 0x000fe200078efcff */
[----:B------:R-:W-:Y:S01]  /*0f00*/  @!P0 FADD.FTZ R12, R11, -0.5 ;  /* 0xbf0000000b0c8421 */ /* 0x000fe20000010000 */
[----:B------:R-:W-:Y:S01]  /*0f10*/  @!P1 LOP3.LUT R13, R7, 0x3f000000, RZ, 0xfc, !PT ;  /* 0x3f000000070d9812 */ /* 0x000fe200078efcff */
[----:B------:R-:W-:Y:S01]  /*0f20*/  IMAD.SHL.U32 R11, R10, 0x1000000, RZ ;  /* 0x010000000a0b7824 */ /* 0x000fe200078e00ff */
[----:B------:R-:W-:Y:S01]  /*0f30*/  @!P3 LOP3.LUT R17, R17, 0x7f00, RZ, 0xc0, !PT ;  /* 0x00007f001111b812 */ /* 0x000fe200078ec0ff */
[----:B------:R-:W-:Y:S01]  /*0f40*/  @P3 FMUL.FTZ R7, R18, 1.9259299443872358531e-34 ;  /* 0x0780000012073820 */ /* 0x000fe20000410000 */
[----:B------:R-:W-:Y:S01]  /*0f50*/  LOP3.LUT R18, R12, 0x7fffffff, RZ, 0xc0, !PT ;  /* 0x7fffffff0c127812 */ /* 0x000fe200078ec0ff */
[----:B------:R-:W-:Y:S01]  /*0f60*/  @!P1 FADD.FTZ R5, R13, -0.5 ;  /* 0xbf0000000d059421 */ /* 0x000fe20000010000 */
[----:B------:R-:W-:Y:S01]  /*0f70*/  @!P2 LOP3.LUT R15, R15, 0x3f000000, RZ, 0xfc, !PT ;  /* 0x3f0000000f0fa812 */ /* 0x000fe200078efcff */
[----:B------:R-:W-:Y:S01]  /*0f80*/  IMAD.SHL.U32 R16, R9, 0x1000000, RZ ;  /* 0x0100000009107824 */ /* 0x000fe200078e00ff */
[----:B------:R-:W-:-:S02]  /*0f90*/  ISETP.GT.U32.AND P0, PT, R18, 0x43efffff, PT ;  /* 0x43efffff1200780c */ /* 0x000fc40003f04070 */
[----:B------:R-:W-:Y:S01]  /*0fa0*/  @!P3 LOP3.LUT R17, R17, 0x3f000000, RZ, 0xfc, !PT ;  /* 0x3f0000001111b812 */ /* 0x000fe200078efcff */
[----:B------:R-:W-:Y:S01]  /*0fb0*/  @!P2 FADD.FTZ R6, R15, -0.5 ;  /* 0xbf0000000f06a421 */ /* 0x000fe20000010000 */
[----:B------:R-:W-:Y:S02]  /*0fc0*/  LOP3.LUT R19, R12, 0x80000000, R11, 0xf8, !PT ;  /* 0x800000000c137812 */ /* 0x000fe400078ef80b */
[----:B------:R-:W-:Y:S01]  /*0fd0*/  LOP3.LUT R10, R5, 0x7fffffff, RZ, 0xc0, !PT ;  /* 0x7fffffff050a7812 */ /* 0x000fe200078ec0ff */
[----:B------:R-:W-:Y:S01]  /*0fe0*/  @!P3 FADD.FTZ R7, R17, -0.5 ;  /* 0xbf0000001107b421 */ /* 0x000fe20000010000 */
[----:B------:R-:W-:Y:S01]  /*0ff0*/  LOP3.LUT R15, R19, 0x80000000, RZ, 0xc0, !PT ;  /* 0x80000000130f7812 */ /* 0x000fe200078ec0ff */
[----:B------:R-:W-:Y:S01]  /*1000*/  IMAD.SHL.U32 R17, R8, 0x1000000, RZ ;  /* 0x0100000008117824 */ /* 0x000fe200078e00ff */
[----:B------:R-:W-:Y:S02]  /*1010*/  LOP3.LUT R9, R6, 0x7fffffff, RZ, 0xc0, !PT ;  /* 0x7fffffff06097812 */ /* 0x000fe400078ec0ff */
[----:B------:R-:W-:-:S02]  /*1020*/  LOP3.LUT R8, R7, 0x7fffffff, RZ, 0xc0, !PT ;  /* 0x7fffffff07087812 */ /* 0x000fc400078ec0ff */
[----:B------:R-:W-:Y:S02]  /*1030*/  LOP3.LUT R13, R5, 0x80000000, R16, 0xf8, !PT ;  /* 0x80000000050d7812 */ /* 0x000fe400078ef810 */
[----:B------:R-:W-:Y:S02]  /*1040*/  LOP3.LUT R11, R6, 0x80000000, R17, 0xf8, !PT ;  /* 0x80000000060b7812 */ /* 0x000fe400078ef811 */
[----:B------:R-:W-:Y:S01]  /*1050*/  SHF.R.U32.HI R16, RZ, 0x18, R15 ;  /* 0x00000018ff107819 */ /* 0x000fe2000001160f */
[----:B------:R-:W-:Y:S01]  /*1060*/  IMAD.MOV.U32 R15, RZ, RZ, 0x7f ;  /* 0x0000007fff0f7424 */ /* 0x000fe200078e00ff */
[----:B------:R-:W-:Y:S02]  /*1070*/  ISETP.GT.U32.AND P1, PT, R10, 0x43efffff, PT ;  /* 0x43efffff0a00780c */ /* 0x000fe40003f24070 */
[----:B------:R-:W-:Y:S02]  /*1080*/  ISETP.GT.U32.AND P2, PT, R9, 0x43efffff, PT ;  /* 0x43efffff0900780c */ /* 0x000fe40003f44070 */
[----:B------:R-:W-:-:S02]  /*1090*/  ISETP.GT.U32.AND P3, PT, R8, 0x43efffff, PT ;  /* 0x43efffff0800780c */ /* 0x000fc40003f64070 */
[----:B------:R-:W-:Y:S01]  /*10a0*/  LOP3.LUT R17, R13, 0x80000000, RZ, 0xc0, !PT ;  /* 0x800000000d117812 */ /* 0x000fe200078ec0ff */
        /* <DEDUP_REMOVED lines=8> */
.L_x_1599:
[----:B------:R-:W-:Y:S05]  /*1130*/  BSYNC B0 ;  /* 0x0000000000007941 */ /* 0x000fea0003800000 */
.L_x_1598:
[----:B------:R-:W-:Y:S01]  /*1140*/  BSSY B0, `(.L_x_1600) ;  /* 0x000000d000007945 */ /* 0x000fe20003800000 */
[----:B------:R-:W-:Y:S01]  /*1150*/  LOP3.LUT R12, R15, R16, RZ, 0xfc, !PT ;  /* 0x000000100f0c7212 */ /* 0x000fe200078efcff */
[----:B------:R-:W-:Y:S01]  /*1160*/  IMAD.MOV.U32 R15, RZ, RZ, 0x7f ;  /* 0x0000007fff0f7424 */ /* 0x000fe200078e00ff */
[----:B------:R-:W-:Y:S02]  /*1170*/  LOP3.LUT R19, R11, 0x80000000, RZ, 0xc0, !PT ;  /* 0x800000000b137812 */ /* 0x000fe400078ec0ff */
[----:B------:R-:W-:Y:S01]  /*1180*/  SHF.R.U32.HI R18, RZ, 0x18, R17 ;  /* 0x00000018ff127819 */ /* 0x000fe20000011611 */
        /* <DEDUP_REMOVED lines=8> */
.L_x_1601:
[----:B------:R-:W-:Y:S05]  /*1210*/  BSYNC B0 ;  /* 0x0000000000007941 */ /* 0x000fea0003800000 */
.L_x_1600:
[----:B------:R-:W-:Y:S01]  /*1220*/  BSSY B0, `(.L_x_1602) ;  /* 0x000000d000007945 */ /* 0x000fe20003800000 */
[----:B------:R-:W-:Y:S01]  /*1230*/  IMAD.SHL.U32 R10, R4, 0x1000000, RZ ;  /* 0x01000000040a7824 */ /* 0x000fe200078e00ff */
[----:B------:R-:W-:Y:S01]  /*1240*/  LOP3.LUT R15, R15, R18, RZ, 0xfc, !PT ;  /* 0x000000120f0f7212 */ /* 0x000fe200078efcff */
[----:B------:R-:W-:Y:S01]  /*1250*/  IMAD.MOV.U32 R4, RZ, RZ, 0x7f ;  /* 0x0000007fff047424 */ /* 0x000fe200078e00ff */
        /* <DEDUP_REMOVED lines=9> */
.L_x_1603:
[----:B------:R-:W-:Y:S05]  /*12f0*/  BSYNC B0 ;  /* 0x0000000000007941 */ /* 0x000fea0003800000 */
.L_x_1602:
[----:B------:R-:W-:Y:S01]  /*1300*/  BSSY B0, `(.L_x_1604) ;  /* 0x000000c000007945 */ /* 0x000fe20003800000 */
[----:B------:R-:W-:Y:S01]  /*1310*/  LOP3.LUT R19, R4, R19, RZ, 0xfc, !PT ;  /* 0x0000001304137212 */ /* 0x000fe200078efcff */
[----:B------:R-:W-:Y:S01]  /*1320*/  IMAD.MOV.U32 R5, RZ, RZ, 0x7f ;  /* 0x0000007fff057424 */ /* 0x000fe200078e00ff */
        /* <DEDUP_REMOVED lines=9> */
.L_x_1605:
[----:B------:R-:W-:Y:S05]  /*13c0*/  BSYNC B0 ;  /* 0x0000000000007941 */ /* 0x000fea0003800000 */
.L_x_1604:
[----:B------:R-:W-:Y:S02]  /*13d0*/  LOP3.LUT R4, R10, 0x80000000, RZ, 0xc0, !PT ;  /* 0x800000000a047812 */ /* 0x000fe400078ec0ff */
[----:B------:R-:W-:Y:S02]  /*13e0*/  PRMT R12, R15, 0x7604, R12 ;  /* 0x000076040f0c7816 */ /* 0x000fe4000000000c */
[----:B------:R-:W-:Y:S02]  /*13f0*/  SHF.R.U32.HI R6, RZ, 0x18, R4 ;  /* 0x00000018ff067819 */ /* 0x000fe40000011604 */
[----:B------:R-:W-:Y:S02]  /*1400*/  IADD3 R4, P0, R2, UR13, RZ ;  /* 0x0000000d02047c10 */ /* 0x000fe4000ff1e0ff */
[----:B------:R-:W-:-:S02]  /*1410*/  LOP3.LUT R6, R5, R6, RZ, 0xfc, !PT ;  /* 0x0000000605067212 */ /* 0x000fc400078efcff */
        /* <DEDUP_REMOVED lines=14> */
.L_x_1607:
        /* <DEDUP_REMOVED lines=16> */
.L_x_7811:


//--------------------- .text._ZN2at6native55_GLOBAL__N__de093ff9_22_ForeachBinaryOpList_cu_a911ec4325multi_tensor_apply_kernelINS1_18TensorListMetadataILi2EEENS1_11CopyFunctorIN3c1013Float8_e4m3fnENS6_15Float8_e4m3fnuzELi2ELi1ELi1EEEJNS0_4CopyIS7_S8_EEEEEvT_T0_DpT1_ --------------------------
	.section	.text._ZN2at6native55_GLOBAL__N__de093ff9_22_ForeachBinaryOpList_cu_a911ec4325multi_tensor_apply_kernelINS1_18TensorListMetadataILi2EEENS1_11CopyFunctorIN3c1013Float8_e4m3fnENS6_15Float8_e4m3fnuzELi2ELi1ELi1EEEJNS0_4CopyIS7_S8_EEEEEvT_T0_DpT1_,"ax",@progbits
	.sectioninfo	@"SHI_REGISTERS=30"
	.align	128
.text._ZN2at6native55_GLOBAL__N__de093ff9_22_ForeachBinaryOpList_cu_a911ec4325multi_tensor_apply_kernelINS1_18TensorListMetadataILi2EEENS1_11CopyFunctorIN3c1013Float8_e4m3fnENS6_15Float8_e4m3fnuzELi2ELi1ELi1EEEJNS0_4CopyIS7_S8_EEEEEvT_T0_DpT1_:
        .type           _ZN2at6native55_GLOBAL__N__de093ff9_22_ForeachBinaryOpList_cu_a911ec4325multi_tensor_apply_kernelINS1_18TensorListMetadataILi2EEENS1_11CopyFunctorIN3c1013Float8_e4m3fnENS6_15Float8_e4m3fnuzELi2ELi1ELi1EEEJNS0_4CopyIS7_S8_EEEEEvT_T0_DpT1_,@function
        .size           _ZN2at6native55_GLOBAL__N__de093ff9_22_ForeachBinaryOpList_cu_a911ec4325multi_tensor_apply_kernelINS1_18TensorListMetadataILi2EEENS1_11CopyFunctorIN3c1013Float8_e4m3fnENS6_15Float8_e4m3fnuzELi2ELi1ELi1EEEJNS0_4CopyIS7_S8_EEEEEvT_T0_DpT1_,(.L_x_7812 - _ZN2at6native55_GLOBAL__N__de093ff9_22_ForeachBinaryOpList_cu_a911ec4325multi_tensor_apply_kernelINS1_18TensorListMetadataILi2EEENS1_11CopyFunctorIN3c1013Float8_e4m3fnENS6_15Float8_e4m3fnuzELi2ELi1ELi1EEEJNS0_4CopyIS7_S8_EEEEEvT_T0_DpT1_)
        .other          _ZN2at6native55_GLOBAL__N__de093ff9_22_ForeachBinaryOpList_cu_a911ec4325multi_tensor_apply_kernelINS1_18TensorListMetadataILi2EEENS1_11CopyFunctorIN3c1013Float8_e4m3fnENS6_15Float8_e4m3fnuzELi2ELi1ELi1EEEJNS0_4CopyIS7_S8_EEEEEvT_T0_DpT1_,@"STO_CUDA_ENTRY STV_DEFAULT"
_ZN2at6native55_GLOBAL__N__de093ff9_22_ForeachBinaryOpList_cu_a911ec4325multi_tensor_apply_kernelINS1_18TensorListMetadataILi2EEENS1_11CopyFunctorIN3c1013Float8_e4m3fnENS6_15Float8_e4m3fnuzELi2ELi1ELi1EEEJNS0_4CopyIS7_S8_EEEEEvT_T0_DpT1_:
        /* <DEDUP_REMOVED lines=30> */
.L_x_1633:
        /* <DEDUP_REMOVED lines=58> */
.L_x_1612:
[----:B------:R-:W-:Y:S05]  /*0580*/  BSYNC B1 ;  /* 0x0000000000017941 */ /* 0x000fea0003800000 */
.L_x_1611:
[----:B------:R-:W-:Y:S01]  /*0590*/  IMAD.SHL.U32 R3, R3, 0x100000, RZ ;  /* 0x0010000003037824 */ /* 0x000fe200078e00ff */
[----:B------:R-:W-:-:S04]  /*05a0*/  LEA R2, R2, 0x3b800000, 0x17 ;  /* 0x3b80000002027811 */ /* 0x000fc800078eb8ff */
[----:B------:R-:W-:Y:S02]  /*05b0*/  LOP3.LUT R25, R2, R3, R25, 0xfe, !PT ;  /* 0x0000000302197212 */ /* 0x000fe400078efe19 */
.L_x_1610:
[----:B0-----:R-:W-:Y:S05]  /*05c0*/  BSYNC B0 ;  /* 0x0000000000007941 */ /* 0x001fea0003800000 */
.L_x_1609:
        /* <DEDUP_REMOVED lines=15> */
.L_x_1614:
[----:B------:R-:W-:Y:S05]  /*06c0*/  BSYNC B0 ;  /* 0x0000000000007941 */ /* 0x000fea0003800000 */
.L_x_1613:
        /* <DEDUP_REMOVED lines=21> */
.L_x_1618:
[----:B------:R-:W-:Y:S05]  /*0820*/  BSYNC B1 ;  /* 0x0000000000017941 */ /* 0x000fea0003800000 */
.L_x_1617:
[----:B------:R-:W-:Y:S01]  /*0830*/  LEA R5, R2, 0x3b800000, 0x17 ;  /* 0x3b80000002057811 */ /* 0x000fe200078eb8ff */
[----:B------:R-:W-:-:S05]  /*0840*/  IMAD.SHL.U32 R2, R3, 0x100000, RZ ;  /* 0x0010000003027824 */ /* 0x000fca00078e00ff */
[----:B------:R-:W-:Y:S02]  /*0850*/  LOP3.LUT R2, R5, R2, R6, 0xfe, !PT ;  /* 0x0000000205027212 */ /* 0x000fe400078efe06 */
.L_x_1616:
[----:B------:R-:W-:Y:S05]  /*0860*/  BSYNC B0 ;  /* 0x0000000000007941 */ /* 0x000fea0003800000 */
.L_x_1615:
        /* <DEDUP_REMOVED lines=15> */
.L_x_1620:
[----:B------:R-:W-:Y:S05]  /*0960*/  BSYNC B0 ;  /* 0x0000000000007941 */ /* 0x000fea0003800000 */
.L_x_1619:
        /* <DEDUP_REMOVED lines=21> */
.L_x_1624:
[----:B------:R-:W-:Y:S05]  /*0ac0*/  BSYNC B1 ;  /* 0x0000000000017941 */ /* 0x000fea0003800000 */
.L_x_1623:
[----:B------:R-:W-:Y:S01]  /*0ad0*/  LEA R5, R2, 0x3b800000, 0x17 ;  /* 0x3b80000002057811 */ /* 0x000fe200078eb8ff */
[----:B------:R-:W-:-:S05]  /*0ae0*/  IMAD.SHL.U32 R2, R3, 0x100000, RZ ;  /* 0x0010000003027824 */ /* 0x000fca00078e00ff */
[----:B------:R-:W-:Y:S02]  /*0af0*/  LOP3.LUT R2, R5, R2, R6, 0xfe, !PT ;  /* 0x0000000205027212 */ /* 0x000fe400078efe06 */
.L_x_1622:
[----:B------:R-:W-:Y:S05]  /*0b00*/  BSYNC B0 ;  /* 0x0000000000007941 */ /* 0x000fea0003800000 */
.L_x_1621:
        /* <DEDUP_REMOVED lines=15> */
.L_x_1626:
[----:B------:R-:W-:Y:S05]  /*0c00*/  BSYNC B0 ;  /* 0x0000000000007941 */ /* 0x000fea0003800000 */
.L_x_1625:
        /* <DEDUP_REMOVED lines=21> */
.L_x_1630:
[----:B------:R-:W-:Y:S05]  /*0d60*/  BSYNC B1 ;  /* 0x0000000000017941 */ /* 0x000fea0003800000 */
.L_x_1629:
[----:B------:R-:W-:Y:S01]  /*0d70*/  LEA R5, R2, 0x3b800000, 0x17 ;  /* 0x3b80000002057811 */ /* 0x000fe200078eb8ff */
[----:B------:R-:W-:-:S05]  /*0d80*/  IMAD.SHL.U32 R2, R3, 0x100000, RZ ;  /* 0x0010000003027824 */ /* 0x000fca00078e00ff */
[----:B------:R-:W-:Y:S02]  /*0d90*/  LOP3.LUT R2, R5, R2, R6, 0xfe, !PT ;  /* 0x0000000205027212 */ /* 0x000fe400078efe06 */
.L_x_1628:
[----:B------:R-:W-:Y:S05]  /*0da0*/  BSYNC B0 ;  /* 0x0000000000007941 */ /* 0x000fea0003800000 */
.L_x_1627:
        /* <DEDUP_REMOVED lines=12> */
.L_x_1632:
[----:B------:R-:W-:Y:S05]  /*0e70*/  BSYNC B0 ;  /* 0x0000000000007941 */ /* 0x000fea0003800000 */
.L_x_1631:
        /* <DEDUP_REMOVED lines=23> */
.L_x_1608:
[----:B------:R-:W0:Y:S02]  /*0ff0*/  S2R R0, SR_TID.X ;  /* 0x0000000000007919 */ /* 0x000e240000002100 */
[----:B0-----:R-:W-:-:S05]  /*1000*/  IMAD.WIDE.U32 R2, R0, 0x4, RZ ;  /* 0x0000000400027825 */ /* 0x001fca00078e00ff */
[----:B------:R-:W-:-:S04]  /*1010*/  ISETP.GE.U32.AND P0, PT, R2, UR12, PT ;  /* 0x0000000c02007c0c */ /* 0x000fc8000bf06070 */
[----:B------:R-:W-:-:S04]  /*1020*/  ISETP.GE.AND.EX P0, PT, R3, UR6, PT, P0 ;  /* 0x0000000603007c0c */ /* 0x000fc8000bf06300 */
[----:B------:R-:W-:-:S13]  /*1030*/  ISETP.GT.U32.OR P0, PT, R0, 0x3fff, P0 ;  /* 0x00003fff0000780c */ /* 0x000fda0000704470 */
[----:B------:R-:W-:Y:S05]  /*1040*/  @P0 EXIT ;  /* 0x000000000000094d */ /* 0x000fea0003800000 */
[----:B------:R-:W-:-:S04]  /*1050*/  IMAD.MOV.U32 R3, RZ, RZ, RZ ;  /* 0x000000ffff037224 */ /* 0x000fc800078e00ff */
.L_x_1658:
        /* <DEDUP_REMOVED lines=31> */
.L_x_1637:
[----:B------:R-:W-:Y:S05]  /*1250*/  BSYNC B1 ;  /* 0x0000000000017941 */ /* 0x000fea0003800000 */
.L_x_1636:
[----:B------:R-:W-:Y:S01]  /*1260*/  LEA R10, R7, 0x3b800000, 0x17 ;  /* 0x3b800000070a7811 */ /* 0x000fe200078eb8ff */
[----:B------:R-:W-:-:S05]  /*1270*/  IMAD.SHL.U32 R7, R8, 0x100000, RZ ;  /* 0x0010000008077824 */ /* 0x000fca00078e00ff */
[----:B------:R-:W-:Y:S02]  /*1280*/  LOP3.LUT R7, R10, R7, R11, 0xfe, !PT ;  /* 0x000000070a077212 */ /* 0x000fe400078efe0b */
.L_x_1635:
[----:B------:R-:W-:Y:S05]  /*1290*/  BSYNC B0 ;  /* 0x0000000000007941 */ /* 0x000fea0003800000 */
.L_x_1634:
        /* <DEDUP_REMOVED lines=15> */
.L_x_1639:
[----:B------:R-:W-:Y:S05]  /*1390*/  BSYNC B0 ;  /* 0x0000000000007941 */ /* 0x000fea0003800000 */
.L_x_1638:
        /* <DEDUP_REMOVED lines=22> */
.L_x_1643:
[----:B------:R-:W-:Y:S05]  /*1500*/  BSYNC B1 ;  /* 0x0000000000017941 */ /* 0x000fea0003800000 */
.L_x_1642:
[----:B------:R-:W-:Y:S01]  /*1510*/  IMAD.SHL.U32 R6, R6, 0x100000, RZ ;  /* 0x0010000006067824 */ /* 0x000fe200078e00ff */
[----:B------:R-:W-:-:S04]  /*1520*/  LEA R9, R8, 0x3b800000, 0x17 ;  /* 0x3b80000008097811 */ /* 0x000fc800078eb8ff */
[----:B------:R-:W-:Y:S02]  /*1530*/  LOP3.LUT R10, R9, R6, R10, 0xfe, !PT ;  /* 0x00000006090a7212 */ /* 0x000fe400078efe0a */
.L_x_1641:
[----:B------:R-:W-:Y:S05]  /*1540*/  BSYNC B0 ;  /* 0x0000000000007941 */ /* 0x000fea0003800000 */
.L_x_1640:
        /* <DEDUP_REMOVED lines=15> */
.L_x_1645:
[----:B------:R-:W-:Y:S05]  /*1640*/  BSYNC B0 ;  /* 0x0000000000007941 */ /* 0x000fea0003800000 */
.L_x_1644:
        /* <DEDUP_REMOVED lines=22> */
.L_x_1649:
[----:B------:R-:W-:Y:S05]  /*17b0*/  BSYNC B1 ;  /* 0x0000000000017941 */ /* 0x000fea0003800000 */
.L_x_1648:
[----:B------:R-:W-:Y:S01]  /*17c0*/  IMAD.SHL.U32 R5, R5, 0x100000, RZ ;  /* 0x0010000005057824 */ /* 0x000fe200078e00ff */
[----:B------:R-:W-:-:S04]  /*17d0*/  LEA R8, R8, 0x3b800000, 0x17 ;  /* 0x3b80000008087811 */ /* 0x000fc800078eb8ff */
[----:B------:R-:W-:Y:S02]  /*17e0*/  LOP3.LUT R8, R8, R5, R11, 0xfe, !PT ;  /* 0x0000000508087212 */ /* 0x000fe400078efe0b */
.L_x_1647:
[----:B------:R-:W-:Y:S05]  /*17f0*/  BSYNC B0 ;  /* 0x0000000000007941 */ /* 0x000fea0003800000 */
.L_x_1646:
        /* <DEDUP_REMOVED lines=15> */
.L_x_1651:
[----:B------:R-:W-:Y:S05]  /*18f0*/  BSYNC B0 ;  /* 0x0000000000007941 */ /* 0x000fea0003800000 */
.L_x_1650:
        /* <DEDUP_REMOVED lines=22> */
.L_x_1655:
[----:B------:R-:W-:Y:S05]  /*1a60*/  BSYNC B1 ;  /* 0x0000000000017941 */ /* 0x000fea0003800000 */
.L_x_1654:
[----:B------:R-:W-:Y:S01]  /*1a70*/  IMAD.SHL.U32 R4, R4, 0x100000, RZ ;  /* 0x0010000004047824 */ /* 0x000fe200078e00ff */
[----:B------:R-:W-:-:S04]  /*1a80*/  LEA R9, R8, 0x3b800000, 0x17 ;  /* 0x3b80000008097811 */ /* 0x000fc800078eb8ff */
[----:B------:R-:W-:Y:S02]  /*1a90*/  LOP3.LUT R8, R9, R4, R10, 0xfe, !PT ;  /* 0x0000000409087212 */ /* 0x000fe400078efe0a */
.L_x_1653:
[----:B------:R-:W-:Y:S05]  /*1aa0*/  BSYNC B0 ;  /* 0x0000000000007941 */ /* 0x000fea0003800000 */
.L_x_1652:
        /* <DEDUP_REMOVED lines=12> */
.L_x_1657:
[----:B------:R-:W-:Y:S05]  /*1b70*/  BSYNC B0 ;  /* 0x0000000000007941 */ /* 0x000fea0003800000 */
.L_x_1656:
        /* <DEDUP_REMOVED lines=19> */
.L_x_1659:
        /* <DEDUP_REMOVED lines=13> */
.L_x_7812:


//--------------------- .text._ZN2at6native55_GLOBAL__N__de093ff9_22_ForeachBinaryOpList_cu_a911ec4325multi_tensor_apply_kernelINS1_18TensorListMetadataILi2EEENS1_11CopyFunctorIN3c1013Float8_e4m3fnEbLi2ELi1ELi1EEEJNS0_4CopyIS7_bEEEEEvT_T0_DpT1_ --------------------------
	.section	.text._ZN2at6native55_GLOBAL__N__de093ff9_22_ForeachBinaryOpList_cu_a911ec4325multi_tensor_apply_kernelINS1_18TensorListMetadataILi2EEENS1_11CopyFunctorIN3c1013Float8_e4m3fnEbLi2ELi1ELi1EEEJNS0_4CopyIS7_bEEEEEvT_T0_DpT1_,"ax",@progbits
	.sectioninfo	@"SHI_REGISTERS=31"
	.align	128
.text._ZN2at6native55_GLOBAL__N__de093ff9_22_ForeachBinaryOpList_cu_a911ec4325multi_tensor_apply_kernelINS1_18TensorListMetadataILi2EEENS1_11CopyFunctorIN3c1013Float8_e4m3fnEbLi2ELi1ELi1EEEJNS0_4CopyIS7_bEEEEEvT_T0_DpT1_:
        .type           _ZN2at6native55_GLOBAL__N__de093ff9_22_ForeachBinaryOpList_cu_a911ec4325multi_tensor_apply_kernelINS1_18TensorListMetadataILi2EEENS1_11CopyFunctorIN3c1013Float8_e4m3fnEbLi2ELi1ELi1EEEJNS0_4CopyIS7_bEEEEEvT_T0_DpT1_,@function
        .size           _ZN2at6native55_GLOBAL__N__de093ff9_22_ForeachBinaryOpList_cu_a911ec4325multi_tensor_apply_kernelINS1_18TensorListMetadataILi2EEENS1_11CopyFunctorIN3c1013Float8_e4m3fnEbLi2ELi1ELi1EEEJNS0_4CopyIS7_bEEEEEvT_T0_DpT1_,(.L_x_7813 - _ZN2at6native55_GLOBAL__N__de093ff9_22_ForeachBinaryOpList_cu_a911ec4325multi_tensor_apply_kernelINS1_18TensorListMetadataILi2EEENS1_11CopyFunctorIN3c1013Float8_e4m3fnEbLi2ELi1ELi1EEEJNS0_4CopyIS7_bEEEEEvT_T0_DpT1_)
        .other          _ZN2at6native55_GLOBAL__N__de093ff9_22_ForeachBinaryOpList_cu_a911ec4325multi_tensor_apply_kernelINS1_18TensorListMetadataILi2EEENS1_11CopyFunctorIN3c1013Float8_e4m3fnEbLi2ELi1ELi1EEEJNS0_4CopyIS7_bEEEEEvT_T0_DpT1_,@"STO_CUDA_ENTRY STV_DEFAULT"
_ZN2at6native55_GLOBAL__N__de093ff9_22_ForeachBinaryOpList_cu_a911ec4325multi_tensor_apply_kernelINS1_18TensorListMetadataILi2EEENS1_11CopyFunctorIN3c1013Float8_e4m3fnEbLi2ELi1ELi1EEEJNS0_4CopyIS7_bEEEEEvT_T0_DpT1_:
        /* <DEDUP_REMOVED lines=30> */
.L_x_1669:
        /* <DEDUP_REMOVED lines=10> */
[-C--:B------:R-:W-:Y:S02]  /*0280*/  LEA R18, P3, R16, R21.reuse, 0x1 ;  /* 0x0000001510127211 */ /* 0x080fe400078608ff */
[----:B------:R-:W-:Y:S02]  /*0290*/  IADD3 R13, P6, R2, R21, RZ ;  /* 0x00000015020d7210 */ /* 0x000fe40007fde0ff */
[----:B------:R-:W-:Y:S01]  /*02a0*/  ISETP.LT.U32.AND P4, PT, R19, UR12, PT ;  /* 0x0000000c13007c0c */ /* 0x000fe2000bf81070 */
[--C-:B------:R-:W-:Y:S01]  /*02b0*/  IMAD.X R22, RZ, RZ, R24.reuse, P3 ;  /* 0x000000ffff167224 */ /* 0x100fe200018e0618 */
[----:B------:R-:W-:Y:S01]  /*02c0*/  ISETP.GE.U32.AND.EX P1, PT, R23, RZ, PT, P2 ;  /* 0x000000ff1700720c */ /* 0x000fe20003f26120 */
[----:B------:R-:W-:Y:S01]  /*02d0*/  IMAD.X R20, RZ, RZ, R24, P6 ;  /* 0x000000ffff147224 */ /* 0x000fe200030e0618 */
[----:B------:R-:W-:Y:S02]  /*02e0*/  ISETP.GE.U32.AND P5, PT, R13, 0x10000, PT ;  /* 0x000100000d00780c */ /* 0x000fe40003fa6070 */
[----:B------:R-:W-:-:S02]  /*02f0*/  ISETP.LT.AND.EX P1, PT, R23, UR6, !P1, P4 ;  /* 0x0000000617007c0c */ /* 0x000fc4000cf21340 */
[----:B------:R-:W-:Y:S02]  /*0300*/  @P0 IADD3 R2, P3, R21, UR14, RZ ;  /* 0x0000000e15020c10 */ /* 0x000fe4000ff7e0ff */
[----:B------:R-:W-:Y:S02]  /*0310*/  ISETP.GE.U32.AND P4, PT, R18, 0x10000, PT ;  /* 0x000100001200780c */ /* 0x000fe40003f86070 */
[----:B------:R-:W-:Y:S02]  /*0320*/  @P0 IADD3.X R3, R24, UR4, RZ, P3, !PT ;  /* 0x0000000418030c10 */ /* 0x000fe40009ffe4ff */
[----:B------:R-:W-:Y:S02]  /*0330*/  ISETP.LT.U32.AND P2, PT, R18, UR12, PT ;  /* 0x0000000c12007c0c */ /* 0x000fe4000bf41070 */
[----:B------:R-:W-:Y:S01]  /*0340*/  ISETP.GE.U32.AND.EX P4, PT, R22, RZ, PT, P4 ;  /* 0x000000ff1600720c */ /* 0x000fe20003f86140 */
[----:B------:R0:W2:Y:S01]  /*0350*/  @P0 LDG.E.U8 R12, [R2.64] ;  /* 0x0000000a020c0981 */ /* 0x0000a2000c1e1100 */
[----:B------:R-:W-:-:S02]  /*0360*/  ISETP.LT.U32.AND P3, PT, R13, UR12, PT ;  /* 0x0000000c0d007c0c */ /* 0x000fc4000bf61070 */
[----:B------:R-:W-:Y:S02]  /*0370*/  ISETP.GE.U32.AND.EX P5, PT, R20, RZ, PT, P5 ;  /* 0x000000ff1400720c */ /* 0x000fe40003fa6150 */
[----:B------:R-:W-:Y:S02]  /*0380*/  ISETP.LT.AND.EX P2, PT, R22, UR6, !P4, P2 ;  /* 0x0000000616007c0c */ /* 0x000fe4000e741320 */
[----:B------:R-:W-:Y:S02]  /*0390*/  ISETP.LT.AND.EX P3, PT, R20, UR6, !P5, P3 ;  /* 0x0000000614007c0c */ /* 0x000fe4000ef61330 */
[----:B------:R-:W-:-:S04]  /*03a0*/  @P1 IADD3 R4, P6, R19, UR14, RZ ;  /* 0x0000000e13041c10 */ /* 0x000fc8000ffde0ff */
[----:B------:R-:W-:-:S05]  /*03b0*/  @P1 IADD3.X R5, R23, UR4, RZ, P6, !PT ;  /* 0x0000000417051c10 */ /* 0x000fca000b7fe4ff */
[----:B------:R-:W-:Y:S01]  /*03c0*/  @P2 IADD3 R6, P4, R18, UR14, RZ ;  /* 0x0000000e12062c10 */ /* 0x000fe2000ff9e0ff */
[----:B-1----:R1:W3:Y:S01]  /*03d0*/  @P1 LDG.E.U8 R11, [R4.64] ;  /* 0x0000000a040b1981 */ /* 0x0022e2000c1e1100 */
[----:B------:R-:W-:Y:S02]  /*03e0*/  @P3 IADD3 R8, P5, R13, UR14, RZ ;  /* 0x0000000e0d083c10 */ /* 0x000fe4000ffbe0ff */
[----:B------:R-:W-:Y:S02]  /*03f0*/  @P2 IADD3.X R7, R22, UR4, RZ, P4, !PT ;  /* 0x0000000416072c10 */ /* 0x000fe4000a7fe4ff */
[----:B------:R-:W-:-:S03]  /*0400*/  @P3 IADD3.X R9, R20, UR4, RZ, P5, !PT ;  /* 0x0000000414093c10 */ /* 0x000fc6000affe4ff */
[----:B------:R-:W4:Y:S04]  /*0410*/  @P2 LDG.E.U8 R10, [R6.64] ;  /* 0x0000000a060a2981 */ /* 0x000f28000c1e1100 */
[----:B------:R-:W5:Y:S01]  /*0420*/  @P3 LDG.E.U8 R0, [R8.64] ;  /* 0x0000000a08003981 */ /* 0x000f62000c1e1100 */
[----:B------:R-:W-:Y:S01]  /*0430*/  BSSY B0, `(.L_x_1661) ;  /* 0x0000013000007945 */ /* 0x000fe20003800000 */
[----:B0-----:R-:W-:Y:S02]  /*0440*/  IMAD.MOV.U32 R3, RZ, RZ, 0x7f ;  /* 0x0000007fff037424 */ /* 0x001fe400078e00ff */
[----:B-1----:R-:W-:Y:S01]  /*0450*/  IMAD.MOV.U32 R4, RZ, RZ, 0x7f ;  /* 0x0000007fff047424 */ /* 0x002fe200078e00ff */
[----:B--2---:R-:W0:Y:S02]  /*0460*/  I2F.S8 R27, R12 ;  /* 0x0000000c001b7306 */ /* 0x004e240000001400 */
[----:B0-----:R-:W-:-:S06]  /*0470*/  LOP3.LUT R28, R27, 0x7fffffff, RZ, 0xc0, !PT ;  /* 0x7fffffff1b1c7812 */ /* 0x001fcc00078ec0ff */
[----:B---3--:R-:W0:Y:S01]  /*0480*/  I2F.S8 R25, R11 ;  /* 0x0000000b00197306 */ /* 0x008e220000001400 */
[----:B------:R-:W-:-:S07]  /*0490*/  ISETP.GT.U32.AND P4, PT, R28, 0x43efffff, PT ;  /* 0x43efffff1c00780c */ /* 0x000fce0003f84070 */
[----:B----4-:R1:W2:Y:S08]  /*04a0*/  I2F.S8 R26, R10 ;  /* 0x0000000a001a7306 */ /* 0x0102b00000001400 */
[----:B-----5:R1:W3:Y:S01]  /*04b0*/  I2F.S8 R2, R0 ;  /* 0x0000000000027306 */ /* 0x0202e20000001400 */
[----:B0-----:R-:W-:-:S04]  /*04c0*/  LOP3.LUT R5, R25, 0x7fffffff, RZ, 0xc0, !PT ;  /* 0x7fffffff19057812 */ /* 0x001fc800078ec0ff */
[----:B------:R-:W-:Y:S01]  /*04d0*/  ISETP.GT.U32.AND P5, PT, R5, 0x43efffff, PT ;  /* 0x43efffff0500780c */ /* 0x000fe20003fa4070 */
[----:B------:R-:W-:Y:S07]  /*04e0*/  @P4 BRA `(.L_x_1662) ;  /* 0x0000007000004947 */ /* 0x000fee0003800000 */
[----:B------:R-:W-:-:S13]  /*04f0*/  ISETP.GE.U32.AND P4, PT, R28, 0x3c800000, PT ;  /* 0x3c8000001c00780c */ /* 0x000fda0003f86070 */
[----:B------:R-:W-:Y:S01]  /*0500*/  @P4 SHF.R.U32.HI R4, RZ, 0x14, R27 ;  /* 0x00000014ff044819 */ /* 0x000fe2000001161b */
[----:B------:R-:W-:-:S03]  /*0510*/  @!P4 FADD.FTZ R6, R28, 16384 ;  /* 0x468000001c06c421 */ /* 0x000fc60000010000 */
[----:B------:R-:W-:-:S04]  /*0520*/  @P4 LOP3.LUT R4, R4, 0x1, RZ, 0xc0, !PT ;  /* 0x0000000104044812 */ /* 0x000fc800078ec0ff */
[----:B------:R-:W-:-:S04]  /*0530*/  @P4 IADD3 R4, R27, 0x407ffff, R4 ;  /* 0x0407ffff1b044810 */ /* 0x000fc80007ffe004 */
[----:B------:R-:W-:Y:S02]  /*0540*/  @P4 SHF.R.U32.HI R4, RZ, 0x14, R4 ;  /* 0x00000014ff044819 */ /* 0x000fe40000011604 */
[----:B------:R-:W-:Y:S02]  /*0550*/  @!P4 IADD3 R4, R6, -0x46800000, RZ ;  /* 0xb98000000604c810 */ /* 0x000fe40007ffe0ff */
.L_x_1662:
[----:B------:R-:W-:Y:S05]  /*0560*/  BSYNC B0 ;  /* 0x0000000000007941 */ /* 0x000fea0003800000 */
.L_x_1661:
[----:B------:R-:W-:Y:S01]  /*0570*/  BSSY B0, `(.L_x_1663) ;  /* 0x0000009000007945 */ /* 0x000fe20003800000 */
        /* <DEDUP_REMOVED lines=8> */
.L_x_1664:
[----:B------:R-:W-:Y:S05]  /*0600*/  BSYNC B0 ;  /* 0x0000000000007941 */ /* 0x000fea0003800000 */
.L_x_1663:
[----:B--2---:R-:W-:Y:S01]  /*0610*/  LOP3.LUT R6, R26, 0x7fffffff, RZ, 0xc0, !PT ;  /* 0x7fffffff1a067812 */ /* 0x004fe200078ec0ff */
[----:B------:R-:W-:Y:S01]  /*0620*/  BSSY B0, `(.L_x_1665) ;  /* 0x0000015000007945 */ /* 0x000fe20003800000 */
[----:B------:R-:W-:Y:S02]  /*0630*/  LOP3.LUT R27, R27, 0x80000000, RZ, 0xc0, !PT ;  /* 0x800000001b1b7812 */ /* 0x000fe400078ec0ff */
[----:B------:R-:W-:Y:S02]  /*0640*/  ISETP.GT.U32.AND P4, PT, R6, 0x43efffff, PT ;  /* 0x43efffff0600780c */ /* 0x000fe40003f84070 */
[----:B------:R-:W-:Y:S02]  /*0650*/  LOP3.LUT R7, R25, 0x80000000, RZ, 0xc0, !PT ;  /* 0x8000000019077812 */ /* 0x000fe400078ec0ff */
[----:B------:R-:W-:Y:S01]  /*0660*/  SHF.R.U32.HI R25, RZ, 0x18, R27 ;  /* 0x00000018ff197819 */ /* 0x000fe2000001161b */
[----:B------:R-:W-:Y:S01]  /*0670*/  IMAD.MOV.U32 R27, RZ, RZ, 0x7f ;  /* 0x0000007fff1b7424 */ /* 0x000fe200078e00ff */
[----:B------:R-:W-:-:S02]  /*0680*/  SHF.R.U32.HI R8, RZ, 0x18, R7 ;  /* 0x00000018ff087819 */ /* 0x000fc40000011607 */
[----:B---3--:R-:W-:Y:S02]  /*0690*/  LOP3.LUT R5, R2, 0x7fffffff, RZ, 0xc0, !PT ;  /* 0x7fffffff02057812 */ /* 0x008fe400078ec0ff */
[----:B------:R-:W-:Y:S02]  /*06a0*/  LOP3.LUT R7, R26, 0x80000000, RZ, 0xc0, !PT ;  /* 0x800000001a077812 */ /* 0x000fe400078ec0ff */
[----:B------:R-:W-:Y:S02]  /*06b0*/  LOP3.LUT R25, R4, R25, RZ, 0xfc, !PT ;  /* 0x0000001904197212 */ /* 0x000fe400078efcff */
[----:B------:R-:W-:Y:S02]  /*06c0*/  ISETP.GT.U32.AND P5, PT, R5, 0x43efffff, PT ;  /* 0x43efffff0500780c */ /* 0x000fe40003fa4070 */
[----:B------:R-:W-:Y:S02]  /*06d0*/  LOP3.LUT R9, R3, R8, RZ, 0xfc, !PT ;  /* 0x0000000803097212 */ /* 0x000fe400078efcff */
        /* <DEDUP_REMOVED lines=9> */
.L_x_1666:
[----:B------:R-:W-:Y:S05]  /*0770*/  BSYNC B0 ;  /* 0x0000000000007941 */ /* 0x000fea0003800000 */
.L_x_1665:
[----:B------:R-:W-:Y:S01]  /*0780*/  BSSY B0, `(.L_x_1667) ;  /* 0x000000b000007945 */ /* 0x000fe20003800000 */
[----:B------:R-:W-:Y:S01]  /*0790*/  LOP3.LUT R27, R27, R4, RZ, 0xfc, !PT ;  /* 0x000000041b1b7212 */ /* 0x000fe200078efcff */
[----:B------:R-:W-:Y:S01]  /*07a0*/  IMAD.MOV.U32 R6, RZ, RZ, 0x7f ;  /* 0x0000007fff067424 */ /* 0x000fe200078e00ff */
        /* <DEDUP_REMOVED lines=8> */
.L_x_1668:
[----:B------:R-:W-:Y:S05]  /*0830*/  BSYNC B0 ;  /* 0x0000000000007941 */ /* 0x000fea0003800000 */
.L_x_1667:
        /* <DEDUP_REMOVED lines=23> */
.L_x_1660:
[----:B------:R-:W0:Y:S02]  /*09b0*/  S2R R0, SR_TID.X ;  /* 0x0000000000007919 */ /* 0x000e240000002100 */
[----:B0-----:R-:W-:-:S05]  /*09c0*/  IMAD.WIDE.U32 R2, R0, 0x4, RZ ;  /* 0x0000000400027825 */ /* 0x001fca00078e00ff */
[----:B------:R-:W-:-:S04]  /*09d0*/  ISETP.GE.U32.AND P0, PT, R2, UR12, PT ;  /* 0x0000000c02007c0c */ /* 0x000fc8000bf06070 */
[----:B------:R-:W-:-:S04]  /*09e0*/  ISETP.GE.AND.EX P0, PT, R3, UR6, PT, P0 ;  /* 0x0000000603007c0c */ /* 0x000fc8000bf06300 */
[----:B------:R-:W-:-:S13]  /*09f0*/  ISETP.GT.U32.OR P0, PT, R0, 0x3fff, P0 ;  /* 0x00003fff0000780c */ /* 0x000fda0000704470 */
[----:B------:R-:W-:Y:S05]  /*0a00*/  @P0 EXIT ;  /* 0x000000000000094d */ /* 0x000fea0003800000 */
[----:B------:R-:W-:-:S04]  /*0a10*/  IMAD.MOV.U32 R3, RZ, RZ, RZ ;  /* 0x000000ffff037224 */ /* 0x000fc800078e00ff */
.L_x_1678:
[C---:B------:R-:W-:Y:S01]  /*0a20*/  IMAD.SHL.U32 R2, R0.reuse, 0x4, RZ ;  /* 0x0000000400027824 */ /* 0x040fe200078e00ff */
[----:B------:R-:W-:-:S04]  /*0a30*/  SHF.L.U64.HI R13, R0, 0x2, R3 ;  /* 0x00000002000d7819 */ /* 0x000fc80000010203 */
[----:B------:R-:W-:-:S04]  /*0a40*/  IADD3 R8, P0, R2, UR14, RZ ;  /* 0x0000000e02087c10 */ /* 0x000fc8000ff1e0ff */
[----:B------:R-:W-:-:S05]  /*0a50*/  IADD3.X R9, R13, UR4, RZ, P0, !PT ;  /* 0x000000040d097c10 */ /* 0x000fca00087fe4ff */
[----:B------:R0:W2:Y:S01]  /*0a60*/  LDG.E R8, [R8.64] ;  /* 0x0000000a08087981 */ /* 0x0000a2000c1e1900 */
[----:B------:R-:W-:Y:S01]  /*0a70*/  BSSY B0, `(.L_x_1670) ;  /* 0x000001d000007945 */ /* 0x000fe20003800000 */
[----:B0-----:R-:W-:Y:S01]  /*0a80*/  IMAD.MOV.U32 R9, RZ, RZ, 0x7f ;  /* 0x0000007fff097424 */ /* 0x001fe200078e00ff */
[----:B--2---:R-:W0:Y:S01]  /*0a90*/  I2F.S8 R15, R8 ;  /* 0x00000008000f7306 */ /* 0x004e220000001400 */
[C---:B------:R-:W-:Y:S02]  /*0aa0*/  PRMT R6, R8.reuse, 0x7772, RZ ;  /* 0x0000777208067816 */ /* 0x040fe400000000ff */
[C---:B------:R-:W-:Y:S02]  /*0ab0*/  PRMT R5, R8.reuse, 0x7773, RZ ;  /* 0x0000777308057816 */ /* 0x040fe400000000ff */
[----:B------:R-:W-:-:S03]  /*0ac0*/  PRMT R10, R8, 0x7771, RZ ;  /* 0x00007771080a7816 */ /* 0x000fc600000000ff */
[----:B------:R-:W1:Y:S08]  /*0ad0*/  I2F.S8 R6, R6 ;  /* 0x0000000600067306 */ /* 0x000e700000001400 */
[----:B------:R-:W2:Y:S01]  /*0ae0*/  I2F.S8 R16, R10 ;  /* 0x0000000a00107306 */ /* 0x000ea20000001400 */
[C---:B0-----:R-:W-:Y:S02]  /*0af0*/  LOP3.LUT R14, R15.reuse, 0x7fffffff, RZ, 0xc0, !PT ;  /* 0x7fffffff0f0e7812 */ /* 0x041fe400078ec0ff */
[----:B------:R-:W-:-:S02]  /*0b00*/  LOP3.LUT R8, R15, 0x80000000, RZ, 0xc0, !PT ;  /* 0x800000000f087812 */ /* 0x000fc400078ec0ff */
[----:B------:R-:W-:Y:S02]  /*0b10*/  ISETP.GT.U32.AND P0, PT, R14, 0x43efffff, PT ;  /* 0x43efffff0e00780c */ /* 0x000fe40003f04070 */
[----:B------:R-:W-:Y:S01]  /*0b20*/  SHF.R.U32.HI R11, RZ, 0x18, R8 ;  /* 0x00000018ff0b7819 */ /* 0x000fe20000011608 */
[----:B------:R-:W0:Y:S01]  /*0b30*/  I2F.S8 R5, R5 ;  /* 0x0000000500057306 */ /* 0x000e220000001400 */
[----:B-1----:R-:W-:Y:S01]  /*0b40*/  LOP3.LUT R7, R6, 0x7fffffff, RZ, 0xc0, !PT ;  /* 0x7fffffff06077812 */ /* 0x002fe200078ec0ff */
[----:B------:R-:W-:-:S03]  /*0b50*/  IMAD.MOV.U32 R8, RZ, RZ, 0x7f ;  /* 0x0000007fff087424 */ /* 0x000fc600078e00ff */
[----:B------:R-:W-:Y:S02]  /*0b60*/  ISETP.GT.U32.AND P2, PT, R7, 0x43efffff, PT ;  /* 0x43efffff0700780c */ /* 0x000fe40003f44070 */
[C---:B--2---:R-:W-:Y:S02]  /*0b70*/  LOP3.LUT R17, R16.reuse, 0x7fffffff, RZ, 0xc0, !PT ;  /* 0x7fffffff10117812 */ /* 0x044fe400078ec0ff */
[----:B------:R-:W-:Y:S02]  /*0b80*/  LOP3.LUT R12, R16, 0x80000000, RZ, 0xc0, !PT ;  /* 0x80000000100c7812 */ /* 0x000fe400078ec0ff */
[----:B------:R-:W-:Y:S02]  /*0b90*/  ISETP.GT.U32.AND P1, PT, R17, 0x43efffff, PT ;  /* 0x43efffff1100780c */ /* 0x000fe40003f24070 */
        /* <DEDUP_REMOVED lines=10> */
.L_x_1671:
[----:B------:R-:W-:Y:S05]  /*0c40*/  BSYNC B0 ;  /* 0x0000000000007941 */ /* 0x000fea0003800000 */
.L_x_1670:
[----:B------:R-:W-:Y:S01]  /*0c50*/  BSSY B0, `(.L_x_1672) ;  /* 0x000000c000007945 */ /* 0x000fe20003800000 */
[----:B------:R-:W-:Y:S02]  /*0c60*/  LOP3.LUT R8, R8, R11, RZ, 0xfc, !PT ;  /* 0x0000000b08087212 */ /* 0x000fe400078efcff */
        /* <DEDUP_REMOVED lines=10> */
.L_x_1673:
[----:B------:R-:W-:Y:S05]  /*0d10*/  BSYNC B0 ;  /* 0x0000000000007941 */ /* 0x000fea0003800000 */
.L_x_1672:
[----:B------:R-:W-:Y:S01]  /*0d20*/  BSSY B0, `(.L_x_1674) ;  /* 0x000000c000007945 */ /* 0x000fe20003800000 */
        /* <DEDUP_REMOVED lines=11> */
.L_x_1675:
[----:B------:R-:W-:Y:S05]  /*0de0*/  BSYNC B0 ;  /* 0x0000000000007941 */ /* 0x000fea0003800000 */
.L_x_1674:
        /* <DEDUP_REMOVED lines=11> */
.L_x_1677:
[----:B------:R-:W-:Y:S05]  /*0ea0*/  BSYNC B0 ;  /* 0x0000000000007941 */ /* 0x000fea0003800000 */
.L_x_1676:
[----:B------:R-:W-:Y:S02]  /*0eb0*/  LOP3.LUT R5, R5, 0x80000000, RZ, 0xc0, !PT ;  /* 0x8000000005057812 */ /* 0x000fe400078ec0ff */
[----:B------:R-:W-:Y:S02]  /*0ec0*/  IADD3 R4, P0, R2, UR13, RZ ;  /* 0x0000000d02047c10 */ /* 0x000fe4000ff1e0ff */
[----:B------:R-:W-:Y:S02]  /*0ed0*/  SHF.R.U32.HI R5, RZ, 0x18, R5 ;  /* 0x00000018ff057819 */ /* 0x000fe40000011605 */
[----:B------:R-:W-:Y:S02]  /*0ee0*/  PRMT R8, R15, 0x7604, R8 ;  /* 0x000076040f087816 */ /* 0x000fe40000000008 */
        /* <DEDUP_REMOVED lines=15> */
.L_x_1679:
        /* <DEDUP_REMOVED lines=10> */
.L_x_7813:


//--------------------- .text._ZN2at6native55_GLOBAL__N__de093ff9_22_ForeachBinaryOpList_cu_a911ec4325multi_tensor_apply_kernelINS1_18TensorListMetadataILi2EEENS1_11CopyFunctorIN3c1013Float8_e4m3fnENS6_8BFloat16ELi2ELi1ELi1EEEJNS0_4CopyIS7_S8_EEEEEvT_T0_DpT1_ --------------------------
	.section	.text._ZN2at6native55_GLOBAL__N__de093ff9_22_ForeachBinaryOpList_cu_a911ec4325multi_tensor_apply_kernelINS1_18TensorListMetadataILi2EEENS1_11CopyFunctorIN3c1013Float8_e4m3fnENS6_8BFloat16ELi2ELi1ELi1EEEJNS0_4CopyIS7_S8_EEEEEvT_T0_DpT1_,"ax",@progbits
	.sectioninfo	@"SHI_REGISTERS=30"
	.align	128
.text._ZN2at6native55_GLOBAL__N__de093ff9_22_ForeachBinaryOpList_cu_a911ec4325multi_tensor_apply_kernelINS1_18TensorListMetadataILi2EEENS1_11CopyFunctorIN3c1013Float8_e4m3fnENS6_8BFloat16ELi2ELi1ELi1EEEJNS0_4CopyIS7_S8_EEEEEvT_T0_DpT1_:
        .type           _ZN2at6native55_GLOBAL__N__de093ff9_22_ForeachBinaryOpList_cu_a911ec4325multi_tensor_apply_kernelINS1_18TensorListMetadataILi2EEENS1_11CopyFunctorIN3c1013Float8_e4m3fnENS6_8BFloat16ELi2ELi1ELi1EEEJNS0_4CopyIS7_S8_EEEEEvT_T0_DpT1_,@function
        .size           _ZN2at6native55_GLOBAL__N__de093ff9_22_ForeachBinaryOpList_cu_a911ec4325multi_tensor_apply_kernelINS1_18TensorListMetadataILi2EEENS1_11CopyFunctorIN3c1013Float8_e4m3fnENS6_8BFloat16ELi2ELi1ELi1EEEJNS0_4CopyIS7_S8_EEEEEvT_T0_DpT1_,(.L_x_7814 - _ZN2at6native55_GLOBAL__N__de093ff9_22_ForeachBinaryOpList_cu_a911ec4325multi_tensor_apply_kernelINS1_18TensorListMetadataILi2EEENS1_11CopyFunctorIN3c1013Float8_e4m3fnENS6_8BFloat16ELi2ELi1ELi1EEEJNS0_4CopyIS7_S8_EEEEEvT_T0_DpT1_)
        .other          _ZN2at6native55_GLOBAL__N__de093ff9_22_ForeachBinaryOpList_cu_a911ec4325multi_tensor_apply_kernelINS1_18TensorListMetadataILi2EEENS1_11CopyFunctorIN3c1013Float8_e4m3fnENS6_8BFloat16ELi2ELi1ELi1EEEJNS0_4CopyIS7_S8_EEEEEvT_T0_DpT1_,@"STO_CUDA_ENTRY STV_DEFAULT"
_ZN2at6native55_GLOBAL__N__de093ff9_22_ForeachBinaryOpList_cu_a911ec4325multi_tensor_apply_kernelINS1_18TensorListMetadataILi2EEENS1_11CopyFunctorIN3c1013Float8_e4m3fnENS6_8BFloat16ELi2ELi1ELi1EEEJNS0_4CopyIS7_S8_EEEEEvT_T0_DpT1_:
        /* <DEDUP_REMOVED lines=31> */
.L_x_1689:
        /* <DEDUP_REMOVED lines=12> */
[-C--:B------:R-:W-:Y:S02]  /*02b0*/  LEA R20, P5, R0, R24.reuse, 0x1 ;  /* 0x0000001800147211 */ /* 0x080fe400078a08ff */
[----:B------:R-:W-:Y:S02]  /*02c0*/  IADD3 R14, P2, R3, R24, RZ ;  /* 0x00000018030e7210 */ /* 0x000fe40007f5e0ff */
        /* <DEDUP_REMOVED lines=9> */
[----:B------:R0:W2:Y:S01]  /*0360*/  @P0 LDG.E.U16 R22, [R2.64] ;  /* 0x0000000a02160981 */ /* 0x0000a2000c1e1500 */
[----:B------:R-:W-:Y:S02]  /*0370*/  ISETP.GE.U32.AND.EX P3, PT, R15, RZ, PT, P3 ;  /* 0x000000ff0f00720c */ /* 0x000fe40003f66130 */
[----:B------:R-:W-:-:S02]  /*0380*/  ISETP.GE.U32.AND.EX P5, PT, R17, RZ, PT, P5 ;  /* 0x000000ff1100720c */ /* 0x000fc40003fa6150 */
[----:B------:R-:W-:Y:S02]  /*0390*/  ISETP.LT.AND.EX P3, PT, R15, UR6, !P3, P4 ;  /* 0x000000060f007c0c */ /* 0x000fe4000df61340 */
[----:B------:R-:W-:Y:S02]  /*03a0*/  ISETP.LT.AND.EX P2, PT, R17, UR6, !P5, P2 ;  /* 0x0000000611007c0c */ /* 0x000fe4000ef41320 */
[----:B------:R-:W-:-:S04]  /*03b0*/  @P1 LEA R4, P6, R23, UR4, 0x1 ;  /* 0x0000000417041c11 */ /* 0x000fc8000f8c08ff */
[----:B------:R-:W-:-:S05]  /*03c0*/  @P1 LEA.HI.X R5, R23, UR5, R12, 0x1, P6 ;  /* 0x0000000517051c11 */ /* 0x000fca000b0f0c0c */
[----:B------:R2:W3:Y:S01]  /*03d0*/  @P1 LDG.E.U16 R16, [R4.64] ;  /* 0x0000000a04101981 */ /* 0x0004e2000c1e1500 */
[----:B------:R-:W-:Y:S02]  /*03e0*/  @P3 LEA R6, P4, R20, UR4, 0x1 ;  /* 0x0000000414063c11 */ /* 0x000fe4000f8808ff */
[----:B------:R-:W-:Y:S02]  /*03f0*/  @P2 LEA R8, P5, R14, UR4, 0x1 ;  /* 0x000000040e082c11 */ /* 0x000fe4000f8a08ff */
[----:B------:R-:W-:Y:S02]  /*0400*/  @P3 LEA.HI.X R7, R20, UR5, R15, 0x1, P4 ;  /* 0x0000000514073c11 */ /* 0x000fe4000a0f0c0f */
[----:B------:R-:W-:-:S03]  /*0410*/  @P2 LEA.HI.X R9, R14, UR5, R17, 0x1, P5 ;  /* 0x000000050e092c11 */ /* 0x000fc6000a8f0c11 */
[----:B------:R1:W5:Y:S04]  /*0420*/  @P3 LDG.E.U16 R18, [R6.64] ;  /* 0x0000000a06123981 */ /* 0x000368000c1e1500 */
[----:B------:R1:W5:Y:S01]  /*0430*/  @P2 LDG.E.U16 R19, [R8.64] ;  /* 0x0000000a08132981 */ /* 0x000362000c1e1500 */
[----:B------:R-:W-:Y:S01]  /*0440*/  BSSY B0, `(.L_x_1681) ;  /* 0x0000011000007945 */ /* 0x000fe20003800000 */
[----:B0-----:R-:W-:Y:S02]  /*0450*/  IMAD.MOV.U32 R2, RZ, RZ, 0x7f ;  /* 0x0000007fff027424 */ /* 0x001fe400078e00ff */
[----:B------:R-:W-:Y:S01]  /*0460*/  IMAD.MOV.U32 R25, RZ, RZ, 0x7f ;  /* 0x0000007fff197424 */ /* 0x000fe200078e00ff */
[----:B--2---:R-:W-:-:S04]  /*0470*/  PRMT R4, RZ, 0x5410, R22 ;  /* 0x00005410ff047816 */ /* 0x004fc80000000016 */
[----:B------:R-:W-:-:S04]  /*0480*/  LOP3.LUT R26, R4, 0x7fffffff, RZ, 0xc0, !PT ;  /* 0x7fffffff041a7812 */ /* 0x000fc800078ec0ff */
[----:B------:R-:W-:Y:S02]  /*0490*/  ISETP.GT.U32.AND P4, PT, R26, 0x43efffff, PT ;  /* 0x43efffff1a00780c */ /* 0x000fe40003f84070 */
[----:B---3--:R-:W-:-:S04]  /*04a0*/  PRMT R3, RZ, 0x5410, R16 ;  /* 0x00005410ff037816 */ /* 0x008fc80000000010 */
[----:B------:R-:W-:-:S04]  /*04b0*/  LOP3.LUT R27, R3, 0x7fffffff, RZ, 0xc0, !PT ;  /* 0x7fffffff031b7812 */ /* 0x000fc800078ec0ff */
[----:B------:R-:W-:-:S03]  /*04c0*/  ISETP.GT.U32.AND P5, PT, R27, 0x43efffff, PT ;  /* 0x43efffff1b00780c */ /* 0x000fc60003fa4070 */
[----:B------:R-:W-:Y:S05]  /*04d0*/  @P4 BRA `(.L_x_1682) ;  /* 0x0000007000004947 */ /* 0x000fea0003800000 */
[----:B-1----:R-:W-:-:S13]  /*04e0*/  ISETP.GE.U32.AND P4, PT, R26, 0x3c800000, PT ;  /* 0x3c8000001a00780c */ /* 0x002fda0003f86070 */
[----:B------:R-:W-:-:S04]  /*04f0*/  @P4 SHF.R.U32.HI R5, RZ, 0x14, R4 ;  /* 0x00000014ff054819 */ /* 0x000fc80000011604 */
[----:B------:R-:W-:-:S04]  /*0500*/  @P4 LOP3.LUT R5, R5, 0x1, RZ, 0xc0, !PT ;  /* 0x0000000105054812 */ /* 0x000fc800078ec0ff */
[----:B------:R-:W-:Y:S01]  /*0510*/  @P4 IADD3 R25, R4, 0x407ffff, R5 ;  /* 0x0407ffff04194810 */ /* 0x000fe20007ffe005 */
[----:B------:R-:W-:-:S03]  /*0520*/  @!P4 FADD.FTZ R5, R26, 16384 ;  /* 0x468000001a05c421 */ /* 0x000fc60000010000 */
[----:B------:R-:W-:Y:S02]  /*0530*/  @P4 SHF.R.U32.HI R25, RZ, 0x14, R25 ;  /* 0x00000014ff194819 */ /* 0x000fe40000011619 */
[----:B------:R-:W-:Y:S02]  /*0540*/  @!P4 IADD3 R25, R5, -0x46800000, RZ ;  /* 0xb98000000519c810 */ /* 0x000fe40007ffe0ff */
.L_x_1682:
[----:B-1----:R-:W-:Y:S05]  /*0550*/  BSYNC B0 ;  /* 0x0000000000007941 */ /* 0x002fea0003800000 */
.L_x_1681:
        /* <DEDUP_REMOVED lines=9> */
.L_x_1684:
[----:B------:R-:W-:Y:S05]  /*05f0*/  BSYNC B0 ;  /* 0x0000000000007941 */ /* 0x000fea0003800000 */
.L_x_1683:
[----:B-----5:R-:W-:Y:S01]  /*0600*/  PRMT R7, RZ, 0x5410, R18 ;  /* 0x00005410ff077816 */ /* 0x020fe20000000012 */
[----:B------:R-:W-:Y:S01]  /*0610*/  BSSY B0, `(.L_x_1685) ;  /* 0x0000017000007945 */ /* 0x000fe20003800000 */
[----:B------:R-:W-:Y:S01]  /*0620*/  LOP3.LUT R8, R4, 0x80000000, RZ, 0xc0, !PT ;  /* 0x8000000004087812 */ /* 0x000fe200078ec0ff */
[----:B------:R-:W-:Y:S01]  /*0630*/  IMAD.MOV.U32 R27, RZ, RZ, 0x7f ;  /* 0x0000007fff1b7424 */ /* 0x000fe200078e00ff */
[----:B------:R-:W-:Y:S02]  /*0640*/  LOP3.LUT R6, R7, 0x7fffffff, RZ, 0xc0, !PT ;  /* 0x7fffffff07067812 */ /* 0x000fe400078ec0ff */
[----:B------:R-:W-:Y:S02]  /*0650*/  PRMT R4, RZ, 0x5410, R19 ;  /* 0x00005410ff047816 */ /* 0x000fe40000000013 */
[----:B------:R-:W-:-:S02]  /*0660*/  ISETP.GT.U32.AND P4, PT, R6, 0x43efffff, PT ;  /* 0x43efffff0600780c */ /* 0x000fc40003f84070 */
[----:B------:R-:W-:Y:S02]  /*0670*/  LOP3.LUT R3, R3, 0x80000000, RZ, 0xc0, !PT ;  /* 0x8000000003037812 */ /* 0x000fe400078ec0ff */
[----:B------:R-:W-:Y:S02]  /*0680*/  LOP3.LUT R5, R4, 0x7fffffff, RZ, 0xc0, !PT ;  /* 0x7fffffff04057812 */ /* 0x000fe400078ec0ff */
[----:B------:R-:W-:Y:S02]  /*0690*/  SHF.R.U32.HI R8, RZ, 0x18, R8 ;  /* 0x00000018ff087819 */ /* 0x000fe40000011608 */
[----:B------:R-:W-:Y:S02]  /*06a0*/  SHF.R.U32.HI R3, RZ, 0x18, R3 ;  /* 0x00000018ff037819 */ /* 0x000fe40000011603 */
[----:B------:R-:W-:Y:S02]  /*06b0*/  LOP3.LUT R26, R7, 0x80000000, RZ, 0xc0, !PT ;  /* 0x80000000071a7812 */ /* 0x000fe400078ec0ff */
[----:B------:R-:W-:-:S02]  /*06c0*/  ISETP.GT.U32.AND P5, PT, R5, 0x43efffff, PT ;  /* 0x43efffff0500780c */ /* 0x000fc40003fa4070 */
[----:B------:R-:W-:Y:S02]  /*06d0*/  LOP3.LUT R25, R25, R8, RZ, 0xfc, !PT ;  /* 0x0000000819197212 */ /* 0x000fe400078efcff */
        /* <DEDUP_REMOVED lines=10> */
.L_x_1686:
[----:B------:R-:W-:Y:S05]  /*0780*/  BSYNC B0 ;  /* 0x0000000000007941 */ /* 0x000fea0003800000 */
.L_x_1685:
        /* <DEDUP_REMOVED lines=11> */
.L_x_1688:
[----:B------:R-:W-:Y:S05]  /*0840*/  BSYNC B0 ;  /* 0x0000000000007941 */ /* 0x000fea0003800000 */
.L_x_1687:
        /* <DEDUP_REMOVED lines=23> */
.L_x_1680:
[----:B------:R-:W0:Y:S02]  /*09c0*/  S2R R0, SR_TID.X ;  /* 0x0000000000007919 */ /* 0x000e240000002100 */
[----:B0-----:R-:W-:-:S05]  /*09d0*/  IMAD.WIDE.U32 R2, R0, 0x4, RZ ;  /* 0x0000000400027825 */ /* 0x001fca00078e00ff */
[----:B------:R-:W-:-:S04]  /*09e0*/  ISETP.GE.U32.AND P0, PT, R2, UR12, PT ;  /* 0x0000000c02007c0c */ /* 0x000fc8000bf06070 */
[----:B------:R-:W-:-:S04]  /*09f0*/  ISETP.GE.AND.EX P0, PT, R3, UR6, PT, P0 ;  /* 0x0000000603007c0c */ /* 0x000fc8000bf06300 */
[----:B------:R-:W-:-:S13]  /*0a00*/  ISETP.GT.U32.OR P0, PT, R0, 0x3fff, P0 ;  /* 0x00003fff0000780c */ /* 0x000fda0000704470 */
[----:B------:R-:W-:Y:S05]  /*0a10*/  @P0 EXIT ;  /* 0x000000000000094d */ /* 0x000fea0003800000 */
[----:B------:R-:W-:Y:S02]  /*0a20*/  IMAD.MOV.U32 R3, RZ, RZ, RZ ;  /* 0x000000ffff037224 */ /* 0x000fe400078e00ff */
.L_x_1698:
[----:B------:R-:W-:-:S04]  /*0a30*/  LEA R8, P0, R0, UR4, 0x3 ;  /* 0x0000000400087c11 */ /* 0x000fc8000f8018ff */
[----:B------:R-:W-:-:S06]  /*0a40*/  LEA.HI.X R9, R0, UR5, R3, 0x3, P0 ;  /* 0x0000000500097c11 */ /* 0x000fcc00080f1c03 */
[----:B------:R-:W2:Y:S01]  /*0a50*/  LDG.E.64 R8, [R8.64] ;  /* 0x0000000a08087981 */ /* 0x000ea2000c1e1b00 */
[----:B------:R-:W-:Y:S01]  /*0a60*/  BSSY B0, `(.L_x_1690) ;  /* 0x000001a000007945 */ /* 0x000fe20003800000 */
[--C-:B--2---:R-:W-:Y:S02]  /*0a70*/  PRMT R12, RZ, 0x5410, R8.reuse ;  /* 0x00005410ff0c7816 */ /* 0x104fe40000000008 */
[----:B------:R-:W-:Y:S01]  /*0a80*/  PRMT R15, RZ, 0x7610, R8 ;  /* 0x00007610ff0f7816 */ /* 0x000fe20000000008 */
[----:B------:R-:W-:Y:S01]  /*0a90*/  IMAD.MOV.U32 R8, RZ, RZ, 0x7f ;  /* 0x0000007fff087424 */ /* 0x000fe200078e00ff */
[----:B------:R-:W-:Y:S02]  /*0aa0*/  LOP3.LUT R13, R12, 0x7fffffff, RZ, 0xc0, !PT ;  /* 0x7fffffff0c0d7812 */ /* 0x000fe400078ec0ff */
[----:B------:R-:W-:Y:S02]  /*0ab0*/  PRMT R5, RZ, 0x5410, R9 ;  /* 0x00005410ff057816 */ /* 0x000fe40000000009 */
[----:B------:R-:W-:-:S02]  /*0ac0*/  ISETP.GT.U32.AND P0, PT, R13, 0x43efffff, PT ;  /* 0x43efffff0d00780c */ /* 0x000fc40003f04070 */
[----:B------:R-:W-:Y:S02]  /*0ad0*/  PRMT R2, RZ, 0x7610, R9 ;  /* 0x00007610ff027816 */ /* 0x000fe40000000009 */
[----:B------:R-:W-:Y:S02]  /*0ae0*/  LOP3.LUT R7, R12, 0x80000000, RZ, 0xc0, !PT ;  /* 0x800000000c077812 */ /* 0x000fe400078ec0ff */
[----:B------:R-:W-:Y:S02]  /*0af0*/  LOP3.LUT R14, R15, 0x7fffffff, RZ, 0xc0, !PT ;  /* 0x7fffffff0f0e7812 */ /* 0x000fe400078ec0ff */
[----:B------:R-:W-:Y:S02]  /*0b00*/  LOP3.LUT R6, R5, 0x7fffffff, RZ, 0xc0, !PT ;  /* 0x7fffffff05067812 */ /* 0x000fe400078ec0ff */
[----:B------:R-:W-:Y:S02]  /*0b10*/  LOP3.LUT R4, R2, 0x7fffffff, RZ, 0xc0, !PT ;  /* 0x7fffffff02047812 */ /* 0x000fe400078ec0ff */
[----:B------:R-:W-:Y:S01]  /*0b20*/  SHF.R.U32.HI R10, RZ, 0x18, R7 ;  /* 0x00000018ff0a7819 */ /* 0x000fe20000011607 */
[----:B------:R-:W-:Y:S01]  /*0b30*/  IMAD.MOV.U32 R7, RZ, RZ, 0x7f ;  /* 0x0000007fff077424 */ /* 0x000fe200078e00ff */
[----:B------:R-:W-:-:S02]  /*0b40*/  ISETP.GT.U32.AND P1, PT, R14, 0x43efffff, PT ;  /* 0x43efffff0e00780c */ /* 0x000fc40003f24070 */
[----:B------:R-:W-:Y:S02]  /*0b50*/  ISETP.GT.U32.AND P2, PT, R6, 0x43efffff, PT ;  /* 0x43efffff0600780c */ /* 0x000fe40003f44070 */
[----:B------:R-:W-:Y:S02]  /*0b60*/  ISETP.GT.U32.AND P3, PT, R4, 0x43efffff, PT ;  /* 0x43efffff0400780c */ /* 0x000fe40003f64070 */
[----:B------:R-:W-:Y:S01]  /*0b70*/  LOP3.LUT R11, R15, 0x80000000, RZ, 0xc0, !PT ;  /* 0x800000000f0b7812 */ /* 0x000fe200078ec0ff */
        /* <DEDUP_REMOVED lines=8> */
.L_x_1691:
[----:B------:R-:W-:Y:S05]  /*0c00*/  BSYNC B0 ;  /* 0x0000000000007941 */ /* 0x000fea0003800000 */
.L_x_1690:
        /* <DEDUP_REMOVED lines=12> */
.L_x_1693:
[----:B------:R-:W-:Y:S05]  /*0cd0*/  BSYNC B0 ;  /* 0x0000000000007941 */ /* 0x000fea0003800000 */
.L_x_1692:
        /* <DEDUP_REMOVED lines=12> */
.L_x_1695:
[----:B------:R-:W-:Y:S05]  /*0da0*/  BSYNC B0 ;  /* 0x0000000000007941 */ /* 0x000fea0003800000 */
.L_x_1694:
        /* <DEDUP_REMOVED lines=11> */
.L_x_1697:
[----:B------:R-:W-:Y:S05]  /*0e60*/  BSYNC B0 ;  /* 0x0000000000007941 */ /* 0x000fea0003800000 */
.L_x_1696:
[----:B------:R-:W-:Y:S02]  /*0e70*/  LOP3.LUT R2, R2, 0x80000000, RZ, 0xc0, !PT ;  /* 0x8000000002027812 */ /* 0x000fe400078ec0ff */
[----:B------:R-:W-:Y:S02]  /*0e80*/  LEA R4, P0, R0, UR13, 0x2 ;  /* 0x0000000d00047c11 */ /* 0x000fe4000f8010ff */
[----:B------:R-:W-:Y:S02]  /*0e90*/  SHF.R.U32.HI R2, RZ, 0x18, R2 ;  /* 0x00000018ff027819 */ /* 0x000fe40000011602 */
[----:B------:R-:W-:Y:S02]  /*0ea0*/  PRMT R7, R12, 0x7604, R7 ;  /* 0x000076040c077816 */ /* 0x000fe40000000007 */
[----:B------:R-:W-:-:S02]  /*0eb0*/  LOP3.LUT R2, R5, R2, RZ, 0xfc, !PT ;  /* 0x0000000205027212 */ /* 0x000fc400078efcff */
[----:B------:R-:W-:Y:S02]  /*0ec0*/  LEA.HI.X R5, R0, UR8, R3, 0x2, P0 ;  /* 0x0000000800057c11 */ /* 0x000fe400080f1403 */
        /* <DEDUP_REMOVED lines=13> */
.L_x_1699:
        /* <DEDUP_REMOVED lines=14> */
.L_x_7814:


//--------------------- .text._ZN2at6native55_GLOBAL__N__de093ff9_22_ForeachBinaryOpList_cu_a911ec4325multi_tensor_apply_kernelINS1_18TensorListMetadataILi2EEENS1_11CopyFunctorIN3c1013Float8_e4m3fnENS6_4HalfELi2ELi1ELi1EEEJNS0_4CopyIS7_S8_EEEEEvT_T0_DpT1_ --------------------------
	.section	.text._ZN2at6native55_GLOBAL__N__de093ff9_22_ForeachBinaryOpList_cu_a911ec4325multi_tensor_apply_kernelINS1_18TensorListMetadataILi2EEENS1_11CopyFunctorIN3c1013Float8_e4m3fnENS6_4HalfELi2ELi1ELi1EEEJNS0_4CopyIS7_S8_EEEEEvT_T0_DpT1_,"ax",@progbits
	.sectioninfo	@"SHI_REGISTERS=31"
	.align	128
.text._ZN2at6native55_GLOBAL__N__de093ff9_22_ForeachBinaryOpList_cu_a911ec4325multi_tensor_apply_kernelINS1_18TensorListMetadataILi2EEENS1_11CopyFunctorIN3c1013Float8_e4m3fnENS6_4HalfELi2ELi1ELi1EEEJNS0_4CopyIS7_S8_EEEEEvT_T0_DpT1_:
        .type           _ZN2at6native55_GLOBAL__N__de093ff9_22_ForeachBinaryOpList_cu_a911ec4325multi_tensor_apply_kernelINS1_18TensorListMetadataILi2EEENS1_11CopyFunctorIN3c1013Float8_e4m3fnENS6_4HalfELi2ELi1ELi1EEEJNS0_4CopyIS7_S8_EEEEEvT_T0_DpT1_,@function
        .size           _ZN2at6native55_GLOBAL__N__de093ff9_22_ForeachBinaryOpList_cu_a911ec4325multi_tensor_apply_kernelINS1_18TensorListMetadataILi2EEENS1_11CopyFunctorIN3c1013Float8_e4m3fnENS6_4HalfELi2ELi1ELi1EEEJNS0_4CopyIS7_S8_EEEEEvT_T0_DpT1_,(.L_x_7815 - _ZN2at6native55_GLOBAL__N__de093ff9_22_ForeachBinaryOpList_cu_a911ec4325multi_tensor_apply_kernelINS1_18TensorListMetadataILi2EEENS1_11CopyFunctorIN3c1013Float8_e4m3fnENS6_4HalfELi2ELi1ELi1EEEJNS0_4CopyIS7_S8_EEEEEvT_T0_DpT1_)
        .other          _ZN2at6native55_GLOBAL__N__de093ff9_22_ForeachBinaryOpList_cu_a911ec4325multi_tensor_apply_kernelINS1_18TensorListMetadataILi2EEENS1_11CopyFunctorIN3c1013Float8_e4m3fnENS6_4HalfELi2ELi1ELi1EEEJNS0_4CopyIS7_S8_EEEEEvT_T0_DpT1_,@"STO_CUDA_ENTRY STV_DEFAULT"
_ZN2at6native55_GLOBAL__N__de093ff9_22_ForeachBinaryOpList_cu_a911ec4325multi_tensor_apply_kernelINS1_18TensorListMetadataILi2EEENS1_11CopyFunctorIN3c1013Float8_e4m3fnENS6_4HalfELi2ELi1ELi1EEEJNS0_4CopyIS7_S8_EEEEEvT_T0_DpT1_:
        /* <DEDUP_REMOVED lines=31> */
.L_x_1709:
[----:B0-----:R-:W-:Y:S01]  /*01f0*/  IADD3 R24, P0, R13, R10, RZ ;  /* 0x0000000a0d187210 */ /* 0x001fe20007f1e0ff */
[----:B------:R-:W-:-:S03]  /*0200*/  IMAD R3, R0, 0x3, RZ ;  /* 0x0000000300037824 */ /* 0x000fc600078e02ff */
[C---:B------:R-:W-:Y:S01]  /*0210*/  IADD3 R23, P2, R24.reuse, c[0x0][0x0], RZ ;  /* 0x0000000018177a10 */ /* 0x040fe20007f5e0ff */
[----:B------:R-:W-:Y:S01]  /*0220*/  IMAD.X R21, RZ, RZ, R11, P0 ;  /* 0x000000ffff157224 */ /* 0x000fe200000e060b */
[C---:B------:R-:W-:Y:S02]  /*0230*/  ISETP.GE.U32.AND P0, PT, R24.reuse, 0x10000, PT ;  /* 0x000100001800780c */ /* 0x040fe40003f06070 */
[----:B------:R-:W-:Y:S01]  /*0240*/  ISETP.GE.U32.AND P1, PT, R23, 0x10000, PT ;  /* 0x000100001700780c */ /* 0x000fe20003f26070 */
[----:B------:R-:W-:Y:S01]  /*0250*/  IMAD.X R12, RZ, RZ, R21, P2 ;  /* 0x000000ffff0c7224 */ /* 0x000fe200010e0615 */
[----:B------:R-:W-:Y:S02]  /*0260*/  ISETP.LT.U32.AND P2, PT, R24, UR12, PT ;  /* 0x0000000c18007c0c */ /* 0x000fe4000bf41070 */
[----:B------:R-:W-:Y:S02]  /*0270*/  ISETP.GE.U32.AND.EX P0, PT, R21, RZ, PT, P0 ;  /* 0x000000ff1500720c */ /* 0x000fe40003f06100 */
[----:B------:R-:W-:-:S02]  /*0280*/  IADD3 R14, P4, R3, R24, RZ ;  /* 0x00000018030e7210 */ /* 0x000fc40007f9e0ff */
[----:B------:R-:W-:Y:S02]  /*0290*/  ISETP.LT.AND.EX P0, PT, R21, UR6, !P0, P2 ;  /* 0x0000000615007c0c */ /* 0x000fe4000c701320 */
[----:B------:R-:W-:Y:S01]  /*02a0*/  LEA R20, P2, R0, R24, 0x1 ;  /* 0x0000001800147211 */ /* 0x000fe200078408ff */
[--C-:B------:R-:W-:Y:S01]  /*02b0*/  IMAD.X R17, RZ, RZ, R21.reuse, P4 ;  /* 0x000000ffff117224 */ /* 0x100fe200020e0615 */
[----:B------:R-:W-:Y:S02]  /*02c0*/  ISETP.LT.U32.AND P3, PT, R23, UR12, PT ;  /* 0x0000000c17007c0c */ /* 0x000fe4000bf61070 */
[----:B------:R-:W-:Y:S01]  /*02d0*/  ISETP.GE.U32.AND.EX P1, PT, R12, RZ, PT, P1 ;  /* 0x000000ff0c00720c */ /* 0x000fe20003f26110 */
[----:B------:R-:W-:Y:S01]  /*02e0*/  IMAD.X R15, RZ, RZ, R21, P2 ;  /* 0x000000ffff0f7224 */ /* 0x000fe200010e0615 */
[----:B------:R-:W-:Y:S02]  /*02f0*/  ISETP.GE.U32.AND P6, PT, R20, 0x10000, PT ;  /* 0x000100001400780c */ /* 0x000fe40003fc6070 */
[----:B------:R-:W-:-:S02]  /*0300*/  ISETP.LT.AND.EX P1, PT, R12, UR6, !P1, P3 ;  /* 0x000000060c007c0c */ /* 0x000fc4000cf21330 */
[----:B------:R-:W-:Y:S02]  /*0310*/  ISETP.GE.U32.AND P3, PT, R14, 0x10000, PT ;  /* 0x000100000e00780c */ /* 0x000fe40003f66070 */
[----:B------:R-:W-:Y:S02]  /*0320*/  @P0 LEA R2, P5, R24, UR4, 0x1 ;  /* 0x0000000418020c11 */ /* 0x000fe4000f8a08ff */
[----:B------:R-:W-:Y:S02]  /*0330*/  ISETP.LT.U32.AND P4, PT, R20, UR12, PT ;  /* 0x0000000c14007c0c */ /* 0x000fe4000bf81070 */
[----:B------:R-:W-:Y:S02]  /*0340*/  @P0 LEA.HI.X R3, R24, UR5, R21, 0x1, P5 ;  /* 0x0000000518030c11 */ /* 0x000fe4000a8f0c15 */
[----:B------:R-:W-:Y:S02]  /*0350*/  ISETP.GE.U32.AND.EX P6, PT, R15, RZ, PT, P6 ;  /* 0x000000ff0f00720c */ /* 0x000fe40003fc6160 */
[----:B------:R-:W-:Y:S01]  /*0360*/  ISETP.LT.U32.AND P2, PT, R14, UR12, PT ;  /* 0x0000000c0e007c0c */ /* 0x000fe2000bf41070 */
[----:B------:R-:W2:Y:S01]  /*0370*/  @P0 LDG.E.U16 R22, [R2.64] ;  /* 0x0000000a02160981 */ /* 0x000ea2000c1e1500 */
        /* <DEDUP_REMOVED lines=10> */
[----:B------:R-:W4:Y:S04]  /*0420*/  @P4 LDG.E.U16 R18, [R6.64] ;  /* 0x0000000a06124981 */ /* 0x000f28000c1e1500 */
[----:B------:R-:W5:Y:S01]  /*0430*/  @P2 LDG.E.U16 R19, [R8.64] ;  /* 0x0000000a08132981 */ /* 0x000f62000c1e1500 */
[----:B------:R-:W-:Y:S01]  /*0440*/  BSSY B0, `(.L_x_1701) ;  /* 0x0000013000007945 */ /* 0x000fe20003800000 */
[----:B0-----:R-:W-:Y:S02]  /*0450*/  IMAD.MOV.U32 R4, RZ, RZ, 0x7f ;  /* 0x0000007fff047424 */ /* 0x001fe400078e00ff */
[----:B------:R-:W-:Y:S01]  /*0460*/  IMAD.MOV.U32 R5, RZ, RZ, 0x7f ;  /* 0x0000007fff057424 */ /* 0x000fe200078e00ff */
[----:B--2---:R-:W-:-:S05]  /*0470*/  HADD2.F32 R26, -RZ, R22.H0_H0 ;  /* 0x20000016ff1a7230 */ /* 0x004fca0000004100 */
[----:B------:R-:W-:-:S04]  /*0480*/  LOP3.LUT R28, R26, 0x7fffffff, RZ, 0xc0, !PT ;  /* 0x7fffffff1a1c7812 */ /* 0x000fc800078ec0ff */
[----:B------:R-:W-:Y:S01]  /*0490*/  ISETP.GT.U32.AND P3, PT, R28, 0x43efffff, PT ;  /* 0x43efffff1c00780c */ /* 0x000fe20003f64070 */
[----:B---3--:R-:W-:-:S05]  /*04a0*/  HADD2.F32 R25, -RZ, R16.H0_H0 ;  /* 0x20000010ff197230 */ /* 0x008fca0000004100 */
[----:B------:R-:W-:-:S04]  /*04b0*/  LOP3.LUT R27, R25, 0x7fffffff, RZ, 0xc0, !PT ;  /* 0x7fffffff191b7812 */ /* 0x000fc800078ec0ff */
[----:B------:R-:W-:Y:S01]  /*04c0*/  ISETP.GT.U32.AND P5, PT, R27, 0x43efffff, PT ;  /* 0x43efffff1b00780c */ /* 0x000fe20003fa4070 */
[----:B----4-:R-:W-:Y:S02]  /*04d0*/  HADD2.F32 R3, -RZ, R18.H0_H0 ;  /* 0x20000012ff037230 */ /* 0x010fe40000004100 */
[----:B-----5:R-:W-:Y:S01]  /*04e0*/  HADD2.F32 R2, -RZ, R19.H0_H0 ;  /* 0x20000013ff027230 */ /* 0x020fe20000004100 */
        /* <DEDUP_REMOVED lines=8> */
.L_x_1702:
[----:B------:R-:W-:Y:S05]  /*0570*/  BSYNC B0 ;  /* 0x0000000000007941 */ /* 0x000fea0003800000 */
.L_x_1701:
        /* <DEDUP_REMOVED lines=9> */
.L_x_1704:
[----:B------:R-:W-:Y:S05]  /*0610*/  BSYNC B0 ;  /* 0x0000000000007941 */ /* 0x000fea0003800000 */
.L_x_1703:
[----:B------:R-:W-:Y:S01]  /*0620*/  LOP3.LUT R7, R3, 0x7fffffff, RZ, 0xc0, !PT ;  /* 0x7fffffff03077812 */ /* 0x000fe200078ec0ff */
[----:B------:R-:W-:Y:S01]  /*0630*/  BSSY B0, `(.L_x_1705) ;  /* 0x0000015000007945 */ /* 0x000fe20003800000 */
[----:B------:R-:W-:Y:S01]  /*0640*/  LOP3.LUT R26, R26, 0x80000000, RZ, 0xc0, !PT ;  /* 0x800000001a1a7812 */ /* 0x000fe200078ec0ff */
[----:B------:R-:W-:Y:S01]  /*0650*/  IMAD.MOV.U32 R27, RZ, RZ, 0x7f ;  /* 0x0000007fff1b7424 */ /* 0x000fe200078e00ff */
[----:B------:R-:W-:Y:S02]  /*0660*/  ISETP.GT.U32.AND P3, PT, R7, 0x43efffff, PT ;  /* 0x43efffff0700780c */ /* 0x000fe40003f64070 */
[----:B------:R-:W-:Y:S02]  /*0670*/  LOP3.LUT R25, R25, 0x80000000, RZ, 0xc0, !PT ;  /* 0x8000000019197812 */ /* 0x000fe400078ec0ff */
[----:B------:R-:W-:-:S02]  /*0680*/  LOP3.LUT R6, R2, 0x7fffffff, RZ, 0xc0, !PT ;  /* 0x7fffffff02067812 */ /* 0x000fc400078ec0ff */
[----:B------:R-:W-:Y:S02]  /*0690*/  SHF.R.U32.HI R26, RZ, 0x18, R26 ;  /* 0x00000018ff1a7819 */ /* 0x000fe4000001161a */
[----:B------:R-:W-:Y:S02]  /*06a0*/  SHF.R.U32.HI R9, RZ, 0x18, R25 ;  /* 0x00000018ff097819 */ /* 0x000fe40000011619 */
[----:B------:R-:W-:Y:S02]  /*06b0*/  LOP3.LUT R8, R3, 0x80000000, RZ, 0xc0, !PT ;  /* 0x8000000003087812 */ /* 0x000fe400078ec0ff */
[----:B------:R-:W-:Y:S02]  /*06c0*/  ISETP.GT.U32.AND P5, PT, R6, 0x43efffff, PT ;  /* 0x43efffff0600780c */ /* 0x000fe40003fa4070 */
[----:B------:R-:W-:Y:S02]  /*06d0*/  LOP3.LUT R25, R5, R26, RZ, 0xfc, !PT ;  /* 0x0000001a05197212 */ /* 0x000fe400078efcff */
[----:B------:R-:W-:-:S02]  /*06e0*/  LOP3.LUT R9, R4, R9, RZ, 0xfc, !PT ;  /* 0x0000000904097212 */ /* 0x000fc400078efcff */
        /* <DEDUP_REMOVED lines=9> */
.L_x_1706:
[----:B------:R-:W-:Y:S05]  /*0780*/  BSYNC B0 ;  /* 0x0000000000007941 */ /* 0x000fea0003800000 */
.L_x_1705:
        /* <DEDUP_REMOVED lines=11> */
.L_x_1708:
[----:B------:R-:W-:Y:S05]  /*0840*/  BSYNC B0 ;  /* 0x0000000000007941 */ /* 0x000fea0003800000 */
.L_x_1707:
        /* <DEDUP_REMOVED lines=23> */
.L_x_1700:
[----:B------:R-:W0:Y:S02]  /*09c0*/  S2R R0, SR_TID.X ;  /* 0x0000000000007919 */ /* 0x000e240000002100 */
[----:B0-----:R-:W-:-:S05]  /*09d0*/  IMAD.WIDE.U32 R2, R0, 0x4, RZ ;  /* 0x0000000400027825 */ /* 0x001fca00078e00ff */
[----:B------:R-:W-:-:S04]  /*09e0*/  ISETP.GE.U32.AND P0, PT, R2, UR12, PT ;  /* 0x0000000c02007c0c */ /* 0x000fc8000bf06070 */
[----:B------:R-:W-:-:S04]  /*09f0*/  ISETP.GE.AND.EX P0, PT, R3, UR6, PT, P0 ;  /* 0x0000000603007c0c */ /* 0x000fc8000bf06300 */
[----:B------:R-:W-:-:S13]  /*0a00*/  ISETP.GT.U32.OR P0, PT, R0, 0x3fff, P0 ;  /* 0x00003fff0000780c */ /* 0x000fda0000704470 */
[----:B------:R-:W-:Y:S05]  /*0a10*/  @P0 EXIT ;  /* 0x000000000000094d */ /* 0x000fea0003800000 */
[----:B------:R-:W-:Y:S02]  /*0a20*/  IMAD.MOV.U32 R3, RZ, RZ, RZ ;  /* 0x000000ffff037224 */ /* 0x000fe400078e00ff */
.L_x_1718:
[----:B------:R-:W-:-:S04]  /*0a30*/  LEA R8, P0, R0, UR4, 0x3 ;  /* 0x0000000400087c11 */ /* 0x000fc8000f8018ff */
[----:B------:R-:W-:-:S06]  /*0a40*/  LEA.HI.X R9, R0, UR5, R3, 0x3, P0 ;  /* 0x0000000500097c11 */ /* 0x000fcc00080f1c03 */
[----:B------:R-:W2:Y:S01]  /*0a50*/  LDG.E.64 R8, [R8.64] ;  /* 0x0000000a08087981 */ /* 0x000ea2000c1e1b00 */
[----:B------:R-:W-:Y:S01]  /*0a60*/  BSSY B0, `(.L_x_1710) ;  /* 0x000001a000007945 */ /* 0x000fe20003800000 */
[--C-:B--2---:R-:W-:Y:S02]  /*0a70*/  HADD2.F32 R12, -RZ, R8.reuse.H0_H0 ;  /* 0x20000008ff0c7230 */ /* 0x104fe40000004100 */
[----:B------:R-:W-:Y:S01]  /*0a80*/  HADD2.F32 R15, -RZ, R8.H1_H1 ;  /* 0x30000008ff0f7230 */ /* 0x000fe20000004100 */
[----:B------:R-:W-:Y:S01]  /*0a90*/  IMAD.MOV.U32 R8, RZ, RZ, 0x7f ;  /* 0x0000007fff087424 */ /* 0x000fe200078e00ff */
[--C-:B------:R-:W-:Y:S01]  /*0aa0*/  HADD2.F32 R5, -RZ, R9.reuse.H0_H0 ;  /* 0x20000009ff057230 */ /* 0x100fe20000004100 */
[C---:B------:R-:W-:Y:S01]  /*0ab0*/  LOP3.LUT R13, R12.reuse, 0x7fffffff, RZ, 0xc0, !PT ;  /* 0x7fffffff0c0d7812 */ /* 0x040fe200078ec0ff */
[----:B------:R-:W-:Y:S01]  /*0ac0*/  HADD2.F32 R2, -RZ, R9.H1_H1 ;  /* 0x30000009ff027230 */ /* 0x000fe20000004100 */
[----:B------:R-:W-:Y:S02]  /*0ad0*/  LOP3.LUT R7, R12, 0x80000000, RZ, 0xc0, !PT ;  /* 0x800000000c077812 */ /* 0x000fe400078ec0ff */
[----:B------:R-:W-:-:S02]  /*0ae0*/  ISETP.GT.U32.AND P0, PT, R13, 0x43efffff, PT ;  /* 0x43efffff0d00780c */ /* 0x000fc40003f04070 */
[----:B------:R-:W-:Y:S02]  /*0af0*/  LOP3.LUT R14, R15, 0x7fffffff, RZ, 0xc0, !PT ;  /* 0x7fffffff0f0e7812 */ /* 0x000fe400078ec0ff */
[----:B------:R-:W-:Y:S02]  /*0b00*/  LOP3.LUT R6, R5, 0x7fffffff, RZ, 0xc0, !PT ;  /* 0x7fffffff05067812 */ /* 0x000fe400078ec0ff */
[----:B------:R-:W-:Y:S02]  /*0b10*/  LOP3.LUT R4, R2, 0x7fffffff, RZ, 0xc0, !PT ;  /* 0x7fffffff02047812 */ /* 0x000fe400078ec0ff */
[----:B------:R-:W-:Y:S01]  /*0b20*/  SHF.R.U32.HI R10, RZ, 0x18, R7 ;  /* 0x00000018ff0a7819 */ /* 0x000fe20000011607 */
[----:B------:R-:W-:Y:S01]  /*0b30*/  IMAD.MOV.U32 R7, RZ, RZ, 0x7f ;  /* 0x0000007fff077424 */ /* 0x000fe200078e00ff */
[----:B------:R-:W-:Y:S02]  /*0b40*/  ISETP.GT.U32.AND P1, PT, R14, 0x43efffff, PT ;  /* 0x43efffff0e00780c */ /* 0x000fe40003f24070 */
[----:B------:R-:W-:-:S02]  /*0b50*/  ISETP.GT.U32.AND P2, PT, R6, 0x43efffff, PT ;  /* 0x43efffff0600780c */ /* 0x000fc40003f44070 */
        /* <DEDUP_REMOVED lines=10> */
.L_x_1711:
[----:B------:R-:W-:Y:S05]  /*0c00*/  BSYNC B0 ;  /* 0x0000000000007941 */ /* 0x000fea0003800000 */
.L_x_1710:
        /* <DEDUP_REMOVED lines=12> */
.L_x_1713:
[----:B------:R-:W-:Y:S05]  /*0cd0*/  BSYNC B0 ;  /* 0x0000000000007941 */ /* 0x000fea0003800000 */
.L_x_1712:
        /* <DEDUP_REMOVED lines=12> */
.L_x_1715:
[----:B------:R-:W-:Y:S05]  /*0da0*/  BSYNC B0 ;  /* 0x0000000000007941 */ /* 0x000fea0003800000 */
.L_x_1714:
        /* <DEDUP_REMOVED lines=11> */
.L_x_1717:
[----:B------:R-:W-:Y:S05]  /*0e60*/  BSYNC B0 ;  /* 0x0000000000007941 */ /* 0x000fea0003800000 */
.L_x_1716:
        /* <DEDUP_REMOVED lines=19> */
.L_x_1719:
        /* <DEDUP_REMOVED lines=14> */
.L_x_7815:


//--------------------- .text._ZN2at6native55_GLOBAL__N__de093ff9_22_ForeachBinaryOpList_cu_a911ec4325multi_tensor_apply_kernelINS1_18TensorListMetadataILi2EEENS1_11CopyFunctorIN3c1013Float8_e4m3fnENS6_7complexIfEELi2ELi1ELi1EEEJNS0_4CopyIS7_S9_EEEEEvT_T0_DpT1_ --------------------------
	.section	.text._ZN2at6native55_GLOBAL__N__de093ff9_22_ForeachBinaryOpList_cu_a911ec4325multi_tensor_apply_kernelINS1_18TensorListMetadataILi2EEENS1_11CopyFunctorIN3c1013Float8_e4m3fnENS6_7complexIfEELi2ELi1ELi1EEEJNS0_4CopyIS7_S9_EEEEEvT_T0_DpT1_,"ax",@progbits
	.sectioninfo	@"SHI_REGISTERS=32"
	.align	128
.text._ZN2at6native55_GLOBAL__N__de093ff9_22_ForeachBinaryOpList_cu_a911ec4325multi_tensor_apply_kernelINS1_18TensorListMetadataILi2EEENS1_11CopyFunctorIN3c1013Float8_e4m3fnENS6_7complexIfEELi2ELi1ELi1EEEJNS0_4CopyIS7_S9_EEEEEvT_T0_DpT1_:
        .type           _ZN2at6native55_GLOBAL__N__de093ff9_22_ForeachBinaryOpList_cu_a911ec4325multi_tensor_apply_kernelINS1_18TensorListMetadataILi2EEENS1_11CopyFunctorIN3c1013Float8_e4m3fnENS6_7complexIfEELi2ELi1ELi1EEEJNS0_4CopyIS7_S9_EEEEEvT_T0_DpT1_,@function
        .size           _ZN2at6native55_GLOBAL__N__de093ff9_22_ForeachBinaryOpList_cu_a911ec4325multi_tensor_apply_kernelINS1_18TensorListMetadataILi2EEENS1_11CopyFunctorIN3c1013Float8_e4m3fnENS6_7complexIfEELi2ELi1ELi1EEEJNS0_4CopyIS7_S9_EEEEEvT_T0_DpT1_,(.L_x_7816 - _ZN2at6native55_GLOBAL__N__de093ff9_22_ForeachBinaryOpList_cu_a911ec4325multi_tensor_apply_kernelINS1_18TensorListMetadataILi2EEENS1_11CopyFunctorIN3c1013Float8_e4m3fnENS6_7complexIfEELi2ELi1ELi1EEEJNS0_4CopyIS7_S9_EEEEEvT_T0_DpT1_)
        .other          _ZN2at6native55_GLOBAL__N__de093ff9_22_ForeachBinaryOpList_cu_a911ec4325multi_tensor_apply_kernelINS1_18TensorListMetadataILi2EEENS1_11CopyFunctorIN3c1013Float8_e4m3fnENS6_7complexIfEELi2ELi1ELi1EEEJNS0_4CopyIS7_S9_EEEEEvT_T0_DpT1_,@"STO_CUDA_ENTRY STV_DEFAULT"
_ZN2at6native55_GLOBAL__N__de093ff9_22_ForeachBinaryOpList_cu_a911ec4325multi_tensor_apply_kernelINS1_18TensorListMetadataILi2EEENS1_11CopyFunctorIN3c1013Float8_e4m3fnENS6_7complexIfEELi2ELi1ELi1EEEJNS0_4CopyIS7_S9_EEEEEvT_T0_DpT1_:
        /* <DEDUP_REMOVED lines=34> */
.L_x_1729:
        /* <DEDUP_REMOVED lines=19> */
[----:B------:R-:W-:Y:S02]  /*0350*/  @P0 LEA R8, P4, R24, UR4, 0x3 ;  /* 0x0000000418080c11 */ /* 0x000fe4000f8818ff */
[----:B------:R-:W-:Y:S02]  /*0360*/  ISETP.LT.U32.AND P2, PT, R20, UR12, PT ;  /* 0x0000000c14007c0c */ /* 0x000fe4000bf41070 */
[----:B------:R-:W-:Y:S02]  /*0370*/  ISETP.LT.U32.AND P5, PT, R16, UR12, PT ;  /* 0x0000000c10007c0c */ /* 0x000fe4000bfa1070 */
[----:B------:R-:W-:Y:S02]  /*0380*/  ISETP.GE.U32.AND.EX P6, PT, R19, RZ, PT, P6 ;  /* 0x000000ff1300720c */ /* 0x000fe40003fc6160 */
[----:B------:R-:W-:-:S02]  /*0390*/  ISETP.GE.U32.AND.EX P3, PT, R21, RZ, PT, P3 ;  /* 0x000000ff1500720c */ /* 0x000fc40003f66130 */
[----:B------:R-:W-:Y:S02]  /*03a0*/  @P0 LEA.HI.X R9, R24, UR5, R22, 0x3, P4 ;  /* 0x0000000518090c11 */ /* 0x000fe4000a0f1c16 */
[----:B------:R-:W-:Y:S02]  /*03b0*/  ISETP.LT.AND.EX P2, PT, R19, UR6, !P6, P2 ;  /* 0x0000000613007c0c */ /* 0x000fe4000f741320 */
[----:B------:R-:W-:Y:S01]  /*03c0*/  ISETP.LT.AND.EX P3, PT, R21, UR6, !P3, P5 ;  /* 0x0000000615007c0c */ /* 0x000fe2000df61350 */
[----:B------:R0:W2:Y:S01]  /*03d0*/  @P0 LDG.E R0, [R8.64] ;  /* 0x0000000a08000981 */ /* 0x0000a2000c1e1900 */
[----:B------:R-:W-:-:S04]  /*03e0*/  @P1 LEA R2, P4, R23, UR4, 0x3 ;  /* 0x0000000417021c11 */ /* 0x000fc8000f8818ff */
[----:B------:R-:W-:-:S05]  /*03f0*/  @P1 LEA.HI.X R3, R23, UR5, R18, 0x3, P4 ;  /* 0x0000000517031c11 */ /* 0x000fca000a0f1c12 */
[----:B------:R-:W-:Y:S01]  /*0400*/  @P2 LEA R4, P5, R20, UR4, 0x3 ;  /* 0x0000000414042c11 */ /* 0x000fe2000f8a18ff */
[----:B------:R-:W3:Y:S01]  /*0410*/  @P1 LDG.E R10, [R2.64] ;  /* 0x0000000a020a1981 */ /* 0x000ee2000c1e1900 */
[----:B------:R-:W-:Y:S02]  /*0420*/  @P3 LEA R6, P6, R16, UR4, 0x3 ;  /* 0x0000000410063c11 */ /* 0x000fe4000f8c18ff */
[----:B------:R-:W-:Y:S02]  /*0430*/  @P2 LEA.HI.X R5, R20, UR5, R19, 0x3, P5 ;  /* 0x0000000514052c11 */ /* 0x000fe4000a8f1c13 */
[----:B------:R-:W-:-:S03]  /*0440*/  @P3 LEA.HI.X R7, R16, UR5, R21, 0x3, P6 ;  /* 0x0000000510073c11 */ /* 0x000fc6000b0f1c15 */
[----:B------:R-:W4:Y:S04]  /*0450*/  @P2 LDG.E R11, [R4.64] ;  /* 0x0000000a040b2981 */ /* 0x000f28000c1e1900 */
[----:B------:R-:W5:Y:S01]  /*0460*/  @P3 LDG.E R12, [R6.64] ;  /* 0x0000000a060c3981 */ /* 0x000f62000c1e1900 */
[----:B------:R-:W-:Y:S01]  /*0470*/  BSSY B0, `(.L_x_1721) ;  /* 0x0000010000007945 */ /* 0x000fe20003800000 */
[----:B0-----:R-:W-:Y:S02]  /*0480*/  IMAD.MOV.U32 R9, RZ, RZ, 0x7f ;  /* 0x0000007fff097424 */ /* 0x001fe400078e00ff */
[----:B------:R-:W-:Y:S01]  /*0490*/  IMAD.MOV.U32 R26, RZ, RZ, 0x7f ;  /* 0x0000007fff1a7424 */ /* 0x000fe200078e00ff */
[----:B--2---:R-:W-:-:S04]  /*04a0*/  LOP3.LUT R27, R0, 0x7fffffff, RZ, 0xc0, !PT ;  /* 0x7fffffff001b7812 */ /* 0x004fc800078ec0ff */
[----:B------:R-:W-:Y:S02]  /*04b0*/  ISETP.GT.U32.AND P4, PT, R27, 0x43efffff, PT ;  /* 0x43efffff1b00780c */ /* 0x000fe40003f84070 */
[----:B---3--:R-:W-:Y:S02]  /*04c0*/  LOP3.LUT R28, R10, 0x7fffffff, RZ, 0xc0, !PT ;  /* 0x7fffffff0a1c7812 */ /* 0x008fe400078ec0ff */
[----:B----4-:R-:W-:Y:S02]  /*04d0*/  LOP3.LUT R25, R11, 0x7fffffff, RZ, 0xc0, !PT ;  /* 0x7fffffff0b197812 */ /* 0x010fe400078ec0ff */
[----:B-----5:R-:W-:-:S07]  /*04e0*/  LOP3.LUT R8, R12, 0x7fffffff, RZ, 0xc0, !PT ;  /* 0x7fffffff0c087812 */ /* 0x020fce00078ec0ff */
        /* <DEDUP_REMOVED lines=8> */
.L_x_1722:
[----:B------:R-:W-:Y:S05]  /*0570*/  BSYNC B0 ;  /* 0x0000000000007941 */ /* 0x000fea0003800000 */
.L_x_1721:
[----:B------:R-:W-:Y:S01]  /*0580*/  ISETP.GT.U32.AND P6, PT, R28, 0x43efffff, PT ;  /* 0x43efffff1c00780c */ /* 0x000fe20003fc4070 */
[----:B------:R-:W-:Y:S01]  /*0590*/  BSSY B0, `(.L_x_1723) ;  /* 0x000000b000007945 */ /* 0x000fe20003800000 */
[----:B------:R-:W-:Y:S02]  /*05a0*/  ISETP.GT.U32.AND P4, PT, R25, 0x43efffff, PT ;  /* 0x43efffff1900780c */ /* 0x000fe40003f84070 */
[----:B------:R-:W-:-:S09]  /*05b0*/  ISETP.GT.U32.AND P5, PT, R8, 0x43efffff, PT ;  /* 0x43efffff0800780c */ /* 0x000fd20003fa4070 */
        /* <DEDUP_REMOVED lines=8> */
.L_x_1724:
[----:B------:R-:W-:Y:S05]  /*0640*/  BSYNC B0 ;  /* 0x0000000000007941 */ /* 0x000fea0003800000 */
.L_x_1723:
[----:B------:R-:W-:Y:S01]  /*0650*/  BSSY B0, `(.L_x_1725) ;  /* 0x000000a000007945 */ /* 0x000fe20003800000 */
        /* <DEDUP_REMOVED lines=9> */
.L_x_1726:
[----:B------:R-:W-:Y:S05]  /*06f0*/  BSYNC B0 ;  /* 0x0000000000007941 */ /* 0x000fea0003800000 */
.L_x_1725:
        /* <DEDUP_REMOVED lines=10> */
.L_x_1728:
[----:B------:R-:W-:Y:S05]  /*07a0*/  BSYNC B0 ;  /* 0x0000000000007941 */ /* 0x000fea0003800000 */
.L_x_1727:
[----:B------:R-:W-:Y:S02]  /*07b0*/  @P0 LOP3.LUT R2, R0, 0x80000000, RZ, 0xc0, !PT ;  /* 0x8000000000020812 */ /* 0x000fe400078ec0ff */
[----:B------:R-:W-:Y:S02]  /*07c0*/  @P1 LOP3.LUT R3, R10, 0x80000000, RZ, 0xc0, !PT ;  /* 0x800000000a031812 */ /* 0x000fe400078ec0ff */
[----:B------:R-:W-:Y:S02]  /*07d0*/  @P0 SHF.R.U32.HI R27, RZ, 0x18, R2 ;  /* 0x00000018ff1b0819 */ /* 0x000fe40000011602 */
[----:B------:R-:W-:Y:S02]  /*07e0*/  @P1 SHF.R.U32.HI R2, RZ, 0x18, R3 ;  /* 0x00000018ff021819 */ /* 0x000fe40000011603 */
[----:B------:R-:W-:-:S02]  /*07f0*/  @P2 LOP3.LUT R3, R11, 0x80000000, RZ, 0xc0, !PT ;  /* 0x800000000b032812 */ /* 0x000fc400078ec0ff */
[----:B------:R-:W-:Y:S02]  /*0800*/  @P1 LOP3.LUT R25, R9, R2, RZ, 0xfc, !PT ;  /* 0x0000000209191212 */ /* 0x000fe400078efcff */
[----:B------:R-:W-:Y:S02]  /*0810*/  @P0 IADD3 R2, P4, R24, UR13, RZ ;  /* 0x0000000d18020c10 */ /* 0x000fe4000ff9e0ff */
[----:B------:R-:W-:Y:S02]  /*0820*/  @P3 LOP3.LUT R4, R12, 0x80000000, RZ, 0xc0, !PT ;  /* 0x800000000c043812 */ /* 0x000fe400078ec0ff */
[----:B------:R-:W-:Y:S02]  /*0830*/  @P2 SHF.R.U32.HI R8, RZ, 0x18, R3 ;  /* 0x00000018ff082819 */ /* 0x000fe40000011603 */
[----:B------:R-:W-:Y:S02]  /*0840*/  @P0 LOP3.LUT R27, R26, R27, RZ, 0xfc, !PT ;  /* 0x0000001b1a1b0212 */ /* 0x000fe400078efcff */
[----:B------:R-:W-:-:S02]  /*0850*/  @P0 IADD3.X R3, R22, UR8, RZ, P4, !PT ;  /* 0x0000000816030c10 */ /* 0x000fc4000a7fe4ff */
[----:B------:R-:W-:Y:S02]  /*0860*/  @P3 SHF.R.U32.HI R7, RZ, 0x18, R4 ;  /* 0x00000018ff073819 */ /* 0x000fe40000011604 */
[----:B------:R-:W-:Y:S01]  /*0870*/  @P1 IADD3 R4, P5, R23, UR13, RZ ;  /* 0x0000000d17041c10 */ /* 0x000fe2000ffbe0ff */
[----:B------:R0:W-:Y:S01]  /*0880*/  @P0 STG.E.U8 [R2.64], R27 ;  /* 0x0000001b02000986 */ /* 0x0001e2000c10110a */
[----:B------:R-:W-:Y:S02]  /*0890*/  @P2 LOP3.LUT R23, R5, R8, RZ, 0xfc, !PT ;  /* 0x0000000805172212 */ /* 0x000fe400078efcff */
[----:B------:R-:W-:Y:S02]  /*08a0*/  @P3 LOP3.LUT R29, R6, R7, RZ, 0xfc, !PT ;  /* 0x00000007061d3212 */ /* 0x000fe400078efcff */
[----:B------:R-:W-:Y:S02]  /*08b0*/  @P2 IADD3 R6, P4, R20, UR13, RZ ;  /* 0x0000000d14062c10 */ /* 0x000fe4000ff9e0ff */
[----:B------:R-:W-:-:S02]  /*08c0*/  @P3 IADD3 R8, P0, R16, UR13, RZ ;  /* 0x0000000d10083c10 */ /* 0x000fc4000ff1e0ff */
        /* <DEDUP_REMOVED lines=18> */
.L_x_1720:
[----:B------:R-:W0:Y:S02]  /*09f0*/  S2R R0, SR_TID.X ;  /* 0x0000000000007919 */ /* 0x000e240000002100 */
[----:B0-----:R-:W-:-:S05]  /*0a00*/  IMAD.WIDE.U32 R2, R0, 0x4, RZ ;  /* 0x0000000400027825 */ /* 0x001fca00078e00ff */
[----:B------:R-:W-:-:S04]  /*0a10*/  ISETP.GE.U32.AND P0, PT, R2, UR12, PT ;  /* 0x0000000c02007c0c */ /* 0x000fc8000bf06070 */
[----:B------:R-:W-:-:S04]  /*0a20*/  ISETP.GE.AND.EX P0, PT, R3, UR6, PT, P0 ;  /* 0x0000000603007c0c */ /* 0x000fc8000bf06300 */
[----:B------:R-:W-:-:S13]  /*0a30*/  ISETP.GT.U32.OR P0, PT, R0, 0x3fff, P0 ;  /* 0x00003fff0000780c */ /* 0x000fda0000704470 */
[----:B------:R-:W-:Y:S05]  /*0a40*/  @P0 EXIT ;  /* 0x000000000000094d */ /* 0x000fea0003800000 */
[----:B------:R-:W-:Y:S02]  /*0a50*/  IMAD.MOV.U32 R3, RZ, RZ, RZ ;  /* 0x000000ffff037224 */ /* 0x000fe400078e00ff */
.L_x_1738:
[----:B------:R-:W-:-:S04]  /*0a60*/  LEA R8, P0, R0, UR4, 0x5 ;  /* 0x0000000400087c11 */ /* 0x000fc8000f8028ff */
[----:B------:R-:W-:-:S05]  /*0a70*/  LEA.HI.X R9, R0, UR5, R3, 0x5, P0 ;  /* 0x0000000500097c11 */ /* 0x000fca00080f2c03 */
[----:B------:R-:W2:Y:S04]  /*0a80*/  LDG.E R14, [R8.64] ;  /* 0x0000000a080e7981 */ /* 0x000ea8000c1e1900 */
[----:B------:R-:W3:Y:S04]  /*0a90*/  LDG.E R13, [R8.64+0x8] ;  /* 0x0000080a080d7981 */ /* 0x000ee8000c1e1900 */
[----:B------:R-:W4:Y:S04]  /*0aa0*/  LDG.E R5, [R8.64+0x10] ;  /* 0x0000100a08057981 */ /* 0x000f28000c1e1900 */
[----:B------:R-:W5:Y:S01]  /*0ab0*/  LDG.E R2, [R8.64+0x18] ;  /* 0x0000180a08027981 */ /* 0x000f62000c1e1900 */
[----:B------:R-:W-:Y:S01]  /*0ac0*/  BSSY B0, `(.L_x_1730) ;  /* 0x0000016000007945 */ /* 0x000fe20003800000 */
[----:B------:R-:W-:Y:S01]  /*0ad0*/  IMAD.MOV.U32 R10, RZ, RZ, 0x7f ;  /* 0x0000007fff0a7424 */ /* 0x000fe200078e00ff */
[----:B--2---:R-:W-:-:S02]  /*0ae0*/  LOP3.LUT R11, R14, 0x7fffffff, RZ, 0xc0, !PT ;  /* 0x7fffffff0e0b7812 */ /* 0x004fc400078ec0ff */
[----:B------:R-:W-:Y:S02]  /*0af0*/  LOP3.LUT R7, R14, 0x80000000, RZ, 0xc0, !PT ;  /* 0x800000000e077812 */ /* 0x000fe400078ec0ff */
[----:B------:R-:W-:Y:S02]  /*0b00*/  ISETP.GT.U32.AND P0, PT, R11, 0x43efffff, PT ;  /* 0x43efffff0b00780c */ /* 0x000fe40003f04070 */
[----:B---3--:R-:W-:Y:S02]  /*0b10*/  LOP3.LUT R15, R13, 0x7fffffff, RZ, 0xc0, !PT ;  /* 0x7fffffff0d0f7812 */ /* 0x008fe400078ec0ff */
[----:B----4-:R-:W-:Y:S02]  /*0b20*/  LOP3.LUT R6, R5, 0x7fffffff, RZ, 0xc0, !PT ;  /* 0x7fffffff05067812 */ /* 0x010fe400078ec0ff */
[----:B------:R-:W-:Y:S01]  /*0b30*/  SHF.R.U32.HI R12, RZ, 0x18, R7 ;  /* 0x00000018ff0c7819 */ /* 0x000fe20000011607 */
[----:B------:R-:W-:Y:S01]  /*0b40*/  IMAD.MOV.U32 R7, RZ, RZ, 0x7f ;  /* 0x0000007fff077424 */ /* 0x000fe200078e00ff */
[----:B-----5:R-:W-:-:S02]  /*0b50*/  LOP3.LUT R4, R2, 0x7fffffff, RZ, 0xc0, !PT ;  /* 0x7fffffff02047812 */ /* 0x020fc400078ec0ff */
[----:B------:R-:W-:Y:S02]  /*0b60*/  ISETP.GT.U32.AND P1, PT, R15, 0x43efffff, PT ;  /* 0x43efffff0f00780c */ /* 0x000fe40003f24070 */
        /* <DEDUP_REMOVED lines=11> */
.L_x_1731:
[----:B------:R-:W-:Y:S05]  /*0c20*/  BSYNC B0 ;  /* 0x0000000000007941 */ /* 0x000fea0003800000 */
.L_x_1730:
[----:B------:R-:W-:Y:S01]  /*0c30*/  BSSY B0, `(.L_x_1732) ;  /* 0x000000c000007945 */ /* 0x000fe20003800000 */
[----:B------:R-:W-:Y:S02]  /*0c40*/  LOP3.LUT R7, R7, R12, RZ, 0xfc, !PT ;  /* 0x0000000c07077212 */ /* 0x000fe400078efcff */
[----:B------:R-:W-:Y:S02]  /*0c50*/  LOP3.LUT R11, R5, 0x80000000, RZ, 0xc0, !PT ;  /* 0x80000000050b7812 */ /* 0x000fe400078ec0ff */
[----:B------:R-:W-:Y:S01]  /*0c60*/  SHF.R.U32.HI R9, RZ, 0x18, R9 ;  /* 0x00000018ff097819 */ /* 0x000fe20000011609 */
        /* <DEDUP_REMOVED lines=8> */
.L_x_1733:
[----:B------:R-:W-:Y:S05]  /*0cf0*/  BSYNC B0 ;  /* 0x0000000000007941 */ /* 0x000fea0003800000 */
.L_x_1732:
        /* <DEDUP_REMOVED lines=12> */
.L_x_1735:
[----:B------:R-:W-:Y:S05]  /*0dc0*/  BSYNC B0 ;  /* 0x0000000000007941 */ /* 0x000fea0003800000 */
.L_x_1734:
        /* <DEDUP_REMOVED lines=11> */
.L_x_1737:
[----:B------:R-:W-:Y:S05]  /*0e80*/  BSYNC B0 ;  /* 0x0000000000007941 */ /* 0x000fea0003800000 */
.L_x_1736:
        /* <DEDUP_REMOVED lines=19> */
.L_x_1739:
        /* <DEDUP_REMOVED lines=12> */
.L_x_7816:


//--------------------- .text._ZN2at6native55_GLOBAL__N__de093ff9_22_ForeachBinaryOpList_cu_a911ec4325multi_tensor_apply_kernelINS1_18TensorListMetadataILi2EEENS1_11CopyFunctorIN3c1013Float8_e4m3fnENS6_7complexIdEELi2ELi1ELi1EEEJNS0_4CopyIS7_S9_EEEEEvT_T0_DpT1_ --------------------------
	.section	.text._ZN2at6native55_GLOBAL__N__de093ff9_22_ForeachBinaryOpList_cu_a911ec4325multi_tensor_apply_kernelINS1_18TensorListMetadataILi2EEENS1_11CopyFunctorIN3c1013Float8_e4m3fnENS6_7complexIdEELi2ELi1ELi1EEEJNS0_4CopyIS7_S9_EEEEEvT_T0_DpT1_,"ax",@progbits
	.sectioninfo	@"SHI_REGISTERS=32"
	.align	128
.text._ZN2at6native55_GLOBAL__N__de093ff9_22_ForeachBinaryOpList_cu_a911ec4325multi_tensor_apply_kernelINS1_18TensorListMetadataILi2EEENS1_11CopyFunctorIN3c1013Float8_e4m3fnENS6_7complexIdEELi2ELi1ELi1EEEJNS0_4CopyIS7_S9_EEEEEvT_T0_DpT1_:
        .type           _ZN2at6native55_GLOBAL__N__de093ff9_22_ForeachBinaryOpList_cu_a911ec4325multi_tensor_apply_kernelINS1_18TensorListMetadataILi2EEENS1_11CopyFunctorIN3c1013Float8_e4m3fnENS6_7complexIdEELi2ELi1ELi1EEEJNS0_4CopyIS7_S9_EEEEEvT_T0_DpT1_,@function
        .size           _ZN2at6native55_GLOBAL__N__de093ff9_22_ForeachBinaryOpList_cu_a911ec4325multi_tensor_apply_kernelINS1_18TensorListMetadataILi2EEENS1_11CopyFunctorIN3c1013Float8_e4m3fnENS6_7complexIdEELi2ELi1ELi1EEEJNS0_4CopyIS7_S9_EEEEEvT_T0_DpT1_,(.L_x_7817 - _ZN2at6native55_GLOBAL__N__de093ff9_22_ForeachBinaryOpList_cu_a911ec4325multi_tensor_apply_kernelINS1_18TensorListMetadataILi2EEENS1_11CopyFunctorIN3c1013Float8_e4m3fnENS6_7complexIdEELi2ELi1ELi1EEEJNS0_4CopyIS7_S9_EEEEEvT_T0_DpT1_)
        .other          _ZN2at6native55_GLOBAL__N__de093ff9_22_ForeachBinaryOpList_cu_a911ec4325multi_tensor_apply_kernelINS1_18TensorListMetadataILi2EEENS1_11CopyFunctorIN3c1013Float8_e4m3fnENS6_7complexIdEELi2ELi1ELi1EEEJNS0_4CopyIS7_S9_EEEEEvT_T0_DpT1_,@"STO_CUDA_ENTRY STV_DEFAULT"
_ZN2at6native55_GLOBAL__N__de093ff9_22_ForeachBinaryOpList_cu_a911ec4325multi_tensor_apply_kernelINS1_18TensorListMetadataILi2EEENS1_11CopyFunctorIN3c1013Float8_e4m3fnENS6_7complexIdEELi2ELi1ELi1EEEJNS0_4CopyIS7_S9_EEEEEvT_T0_DpT1_:
        /* <DEDUP_REMOVED lines=35> */
.L_x_1749:
[----:B0-----:R-:W-:Y:S01]  /*0230*/  IADD3 R26, P0, R19, R16, RZ ;  /* 0x00000010131a7210 */ /* 0x001fe20007f1e0ff */
[----:B------:R-:W-:-:S03]  /*0240*/  IMAD R13, R0, 0x3, RZ ;  /* 0x00000003000d7824 */ /* 0x000fc600078e02ff */
[C---:B------:R-:W-:Y:S01]  /*0250*/  ISETP.GE.U32.AND P1, PT, R26.reuse, 0x10000, PT ;  /* 0x000100001a00780c */ /* 0x040fe20003f26070 */
[----:B------:R-:W-:Y:S01]  /*0260*/  IMAD.X R14, RZ, RZ, R17, P0 ;  /* 0x000000ffff0e7224 */ /* 0x000fe200000e0611 */
[C---:B------:R-:W-:Y:S02]  /*0270*/  ISETP.LT.U32.AND P0, PT, R26.reuse, UR12, PT ;  /* 0x0000000c1a007c0c */ /* 0x040fe4000bf01070 */
[----:B------:R-:W-:Y:S02]  /*0280*/  IADD3 R24, P2, R26, c[0x0][0x0], RZ ;  /* 0x000000001a187a10 */ /* 0x000fe40007f5e0ff */
[----:B------:R-:W-:-:S03]  /*0290*/  ISETP.GE.U32.AND.EX P1, PT, R14, RZ, PT, P1 ;  /* 0x000000ff0e00720c */ /* 0x000fc60003f26110 */
[----:B------:R-:W-:Y:S01]  /*02a0*/  IMAD.X R15, RZ, RZ, R14, P2 ;  /* 0x000000ffff0f7224 */ /* 0x000fe200010e060e */
[----:B------:R-:W-:Y:S02]  /*02b0*/  ISETP.LT.AND.EX P1, PT, R14, UR6, !P1, P0 ;  /* 0x000000060e007c0c */ /* 0x000fe4000cf21300 */
[C---:B------:R-:W-:Y:S02]  /*02c0*/  ISETP.GE.U32.AND P0, PT, R24.reuse, 0x10000, PT ;  /* 0x000100001800780c */ /* 0x040fe40003f06070 */
[----:B------:R-:W-:Y:S02]  /*02d0*/  ISETP.LT.U32.AND P2, PT, R24, UR12, PT ;  /* 0x0000000c18007c0c */ /* 0x000fe4000bf41070 */
[----:B------:R-:W-:Y:S02]  /*02e0*/  ISETP.GE.U32.AND.EX P0, PT, R15, RZ, PT, P0 ;  /* 0x000000ff0f00720c */ /* 0x000fe40003f06100 */
[----:B------:R-:W-:Y:S02]  /*02f0*/  IADD3 R18, P4, R13, R26, RZ ;  /* 0x0000001a0d127210 */ /* 0x000fe40007f9e0ff */
[----:B------:R-:W-:-:S03]  /*0300*/  ISETP.LT.AND.EX P0, PT, R15, UR6, !P0, P2 ;  /* 0x000000060f007c0c */ /* 0x000fc6000c701320 */
[----:B------:R-:W-:-:S04]  /*0310*/  @P1 LEA R10, P3, R26, UR4, 0x4 ;  /* 0x000000041a0a1c11 */ /* 0x000fc8000f8620ff */
[----:B------:R-:W-:-:S05]  /*0320*/  @P1 LEA.HI.X R11, R26, UR5, R14, 0x4, P3 ;  /* 0x000000051a0b1c11 */ /* 0x000fca00098f240e */
[----:B------:R0:W2:Y:S01]  /*0330*/  @P1 LDG.E.64 R2, [R10.64] ;  /* 0x0000000a0a021981 */ /* 0x0000a2000c1e1b00 */
        /* <DEDUP_REMOVED lines=9> */
[----:B------:R-:W-:Y:S02]  /*03d0*/  @P0 LEA R22, P6, R24, UR4, 0x4 ;  /* 0x0000000418160c11 */ /* 0x000fe4000f8c20ff */
[----:B------:R-:W-:Y:S02]  /*03e0*/  ISETP.LT.AND.EX P4, PT, R20, UR6, !P5, P4 ;  /* 0x0000000614007c0c */ /* 0x000fe4000ef81340 */
[----:B------:R-:W-:Y:S02]  /*03f0*/  ISETP.LT.AND.EX P2, PT, R21, UR6, !P3, P2 ;  /* 0x0000000615007c0c */ /* 0x000fe4000df41320 */
[----:B------:R-:W-:-:S05]  /*0400*/  @P0 LEA.HI.X R23, R24, UR5, R15, 0x4, P6 ;  /* 0x0000000518170c11 */ /* 0x000fca000b0f240f */
[----:B------:R1:W3:Y:S04]  /*0410*/  @P0 LDG.E.64 R4, [R22.64] ;  /* 0x0000000a16040981 */ /* 0x0002e8000c1e1b00 */
[C---:B0-----:R-:W-:Y:S02]  /*0420*/  @P4 LEA R10, P3, R25.reuse, UR4, 0x4 ;  /* 0x00000004190a4c11 */ /* 0x041fe4000f8620ff */
[C---:B------:R-:W-:Y:S02]  /*0430*/  @P2 LEA R12, P5, R18.reuse, UR4, 0x4 ;  /* 0x00000004120c2c11 */ /* 0x040fe4000f8a20ff */
[----:B------:R-:W-:Y:S02]  /*0440*/  @P4 LEA.HI.X R11, R25, UR5, R20, 0x4, P3 ;  /* 0x00000005190b4c11 */ /* 0x000fe400098f2414 */
[----:B------:R-:W-:-:S03]  /*0450*/  @P2 LEA.HI.X R13, R18, UR5, R21, 0x4, P5 ;  /* 0x00000005120d2c11 */ /* 0x000fc6000a8f2415 */
[----:B------:R0:W5:Y:S04]  /*0460*/  @P4 LDG.E.64 R6, [R10.64] ;  /* 0x0000000a0a064981 */ /* 0x000168000c1e1b00 */
[----:B------:R0:W5:Y:S01]  /*0470*/  @P2 LDG.E.64 R8, [R12.64] ;  /* 0x0000000a0c082981 */ /* 0x000162000c1e1b00 */
[----:B------:R-:W-:Y:S01]  /*0480*/  BSSY B0, `(.L_x_1741) ;  /* 0x0000012000007945 */ /* 0x000fe20003800000 */
[----:B------:R-:W-:Y:S02]  /*0490*/  IMAD.MOV.U32 R27, RZ, RZ, 0x7f ;  /* 0x0000007fff1b7424 */ /* 0x000fe400078e00ff */
[----:B-1----:R-:W-:Y:S01]  /*04a0*/  IMAD.MOV.U32 R23, RZ, RZ, 0x7f ;  /* 0x0000007fff177424 */ /* 0x002fe200078e00ff */
[----:B--2---:R-:W1:Y:S01]  /*04b0*/  F2F.F32.F64 R28, R2 ;  /* 0x00000002001c7310 */ /* 0x004e620000301000 */
[----:B------:R-:W1:-:S14]  /*04c0*/  DSETP.GEU.AND P3, PT, |R2|, c[0x2][0x8], PT ;  /* 0x008002000200762a */ /* 0x000e5c0003f6e200 */
[----:B-1----:R-:W-:-:S05]  /*04d0*/  @!P3 FMUL R28, R28, 1.175494350822287508e-38 ;  /* 0x008000001c1cb820 */ /* 0x002fca0000400000 */
[----:B------:R-:W-:-:S04]  /*04e0*/  LOP3.LUT R29, R28, 0x7fffffff, RZ, 0xc0, !PT ;  /* 0x7fffffff1c1d7812 */ /* 0x000fc800078ec0ff */
[----:B------:R-:W-:Y:S01]  /*04f0*/  ISETP.GT.U32.AND P3, PT, R29, 0x43efffff, PT ;  /* 0x43efffff1d00780c */ /* 0x000fe20003f64070 */
[----:B---3--:R0:W1:Y:S01]  /*0500*/  F2F.F32.F64 R22, R4 ;  /* 0x0000000400167310 */ /* 0x0080620000301000 */
[----:B------:R0:W2:-:S11]  /*0510*/  DSETP.GEU.AND P5, PT, |R4|, c[0x2][0x8], PT ;  /* 0x008002000400762a */ /* 0x0000960003fae200 */
[----:B------:R-:W-:Y:S05]  /*0520*/  @P3 BRA `(.L_x_1742) ;  /* 0x0000007000003947 */ /* 0x000fea0003800000 */
[----:B0-2---:R-:W-:-:S13]  /*0530*/  ISETP.GE.U32.AND P3, PT, R29, 0x3c800000, PT ;  /* 0x3c8000001d00780c */ /* 0x005fda0003f66070 */
[----:B------:R-:W-:-:S04]  /*0540*/  @P3 SHF.R.U32.HI R10, RZ, 0x14, R28 ;  /* 0x00000014ff0a3819 */ /* 0x000fc8000001161c */
[----:B------:R-:W-:Y:S01]  /*0550*/  @P3 LOP3.LUT R11, R10, 0x1, RZ, 0xc0, !PT ;  /* 0x000000010a0b3812 */ /* 0x000fe200078ec0ff */
[----:B------:R-:W-:-:S03]  /*0560*/  @!P3 FADD.FTZ R10, R29, 16384 ;  /* 0x468000001d0ab421 */ /* 0x000fc60000010000 */
[----:B------:R-:W-:-:S04]  /*0570*/  @P3 IADD3 R11, R28, 0x407ffff, R11 ;  /* 0x0407ffff1c0b3810 */ /* 0x000fc80007ffe00b */
[----:B------:R-:W-:Y:S02]  /*0580*/  @P3 SHF.R.U32.HI R23, RZ, 0x14, R11 ;  /* 0x00000014ff173819 */ /* 0x000fe4000001160b */
[----:B------:R-:W-:Y:S02]  /*0590*/  @!P3 IADD3 R23, R10, -0x46800000, RZ ;  /* 0xb98000000a17b810 */ /* 0x000fe40007ffe0ff */
.L_x_1742:
[----:B0-2---:R-:W-:Y:S05]  /*05a0*/  BSYNC B0 ;  /* 0x0000000000007941 */ /* 0x005fea0003800000 */
.L_x_1741:
[----:B-1----:R-:W-:Y:S01]  /*05b0*/  @!P5 FMUL R22, R22, 1.175494350822287508e-38 ;  /* 0x008000001616d820 */ /* 0x002fe20000400000 */
[----:B-----5:R-:W0:Y:S01]  /*05c0*/  F2F.F32.F64 R10, R6 ;  /* 0x00000006000a7310 */ /* 0x020e220000301000 */
[----:B------:R-:W0:Y:S01]  /*05d0*/  DSETP.GEU.AND P5, PT, |R6|, c[0x2][0x8], PT ;  /* 0x008002000600762a */ /* 0x000e220003fae200 */
[----:B------:R-:W-:Y:S02]  /*05e0*/  BSSY B0, `(.L_x_1743) ;  /* 0x000000c000007945 */ /* 0x000fe40003800000 */
[----:B------:R-:W-:-:S04]  /*05f0*/  LOP3.LUT R12, R22, 0x7fffffff, RZ, 0xc0, !PT ;  /* 0x7fffffff160c7812 */ /* 0x000fc800078ec0ff */
[----:B------:R-:W-:-:S07]  /*0600*/  ISETP.GT.U32.AND P3, PT, R12, 0x43efffff, PT ;  /* 0x43efffff0c00780c */ /* 0x000fce0003f64070 */
[----:B0-----:R-:W-:-:S06]  /*0610*/  @!P5 FMUL R10, R10, 1.175494350822287508e-38 ;  /* 0x008000000a0ad820 */ /* 0x001fcc0000400000 */
        /* <DEDUP_REMOVED lines=8> */
.L_x_1744:
[----:B------:R-:W-:Y:S05]  /*06a0*/  BSYNC B0 ;  /* 0x0000000000007941 */ /* 0x000fea0003800000 */
.L_x_1743:
[----:B------:R-:W-:Y:S01]  /*06b0*/  LOP3.LUT R11, R10, 0x7fffffff, RZ, 0xc0, !PT ;  /* 0x7fffffff0a0b7812 */ /* 0x000fe200078ec0ff */
[----:B------:R-:W-:Y:S01]  /*06c0*/  BSSY B0, `(.L_x_1745) ;  /* 0x0000011000007945 */ /* 0x000fe20003800000 */
[----:B------:R-:W-:Y:S01]  /*06d0*/  LOP3.LUT R28, R28, 0x80000000, RZ, 0xc0, !PT ;  /* 0x800000001c1c7812 */ /* 0x000fe200078ec0ff */
[----:B------:R-:W-:Y:S01]  /*06e0*/  IMAD.MOV.U32 R29, RZ, RZ, 0x7f ;  /* 0x0000007fff1d7424 */ /* 0x000fe200078e00ff */
[----:B------:R-:W-:Y:S02]  /*06f0*/  ISETP.GT.U32.AND P3, PT, R11, 0x43efffff, PT ;  /* 0x43efffff0b00780c */ /* 0x000fe40003f64070 */
[----:B------:R-:W-:Y:S02]  /*0700*/  LOP3.LUT R22, R22, 0x80000000, RZ, 0xc0, !PT ;  /* 0x8000000016167812 */ /* 0x000fe400078ec0ff */
[----:B------:R-:W-:-:S02]  /*0710*/  SHF.R.U32.HI R28, RZ, 0x18, R28 ;  /* 0x00000018ff1c7819 */ /* 0x000fc4000001161c */
[----:B------:R-:W-:Y:S02]  /*0720*/  SHF.R.U32.HI R22, RZ, 0x18, R22 ;  /* 0x00000018ff167819 */ /* 0x000fe40000011616 */
[----:B------:R-:W-:Y:S02]  /*0730*/  LOP3.LUT R28, R23, R28, RZ, 0xfc, !PT ;  /* 0x0000001c171c7212 */ /* 0x000fe400078efcff */
[----:B------:R-:W-:-:S03]  /*0740*/  LOP3.LUT R27, R27, R22, RZ, 0xfc, !PT ;  /* 0x000000161b1b7212 */ /* 0x000fc600078efcff */
        /* <DEDUP_REMOVED lines=8> */
.L_x_1746:
[----:B------:R-:W-:Y:S05]  /*07d0*/  BSYNC B0 ;  /* 0x0000000000007941 */ /* 0x000fea0003800000 */
.L_x_1745:
[----:B------:R-:W0:Y:S01]  /*07e0*/  F2F.F32.F64 R11, R8 ;  /* 0x00000008000b7310 */ /* 0x000e220000301000 */
[----:B------:R-:W0:Y:S01]  /*07f0*/  DSETP.GEU.AND P3, PT, |R8|, c[0x2][0x8], PT ;  /* 0x008002000800762a */ /* 0x000e220003f6e200 */
[----:B------:R-:W-:Y:S01]  /*0800*/  LOP3.LUT R12, R10, 0x80000000, RZ, 0xc0, !PT ;  /* 0x800000000a0c7812 */ /* 0x000fe200078ec0ff */
[----:B------:R-:W-:Y:S01]  /*0810*/  BSSY B0, `(.L_x_1747) ;  /* 0x000000f000007945 */ /* 0x000fe20003800000 */
[----:B------:R-:W-:Y:S02]  /*0820*/  IMAD.MOV.U32 R13, RZ, RZ, 0x7f ;  /* 0x0000007fff0d7424 */ /* 0x000fe400078e00ff */
        /* <DEDUP_REMOVED lines=13> */
.L_x_1748:
[----:B------:R-:W-:Y:S05]  /*0900*/  BSYNC B0 ;  /* 0x0000000000007941 */ /* 0x000fea0003800000 */
.L_x_1747:
[----:B------:R-:W-:Y:S02]  /*0910*/  @P2 LOP3.LUT R11, R11, 0x80000000, RZ, 0xc0, !PT ;  /* 0x800000000b0b2812 */ /* 0x000fe400078ec0ff */
[----:B------:R-:W-:Y:S02]  /*0920*/  @P1 IADD3 R10, P3, R26, UR13, RZ ;  /* 0x0000000d1a0a1c10 */ /* 0x000fe4000ff7e0ff */
[----:B------:R-:W-:Y:S02]  /*0930*/  @P2 SHF.R.U32.HI R22, RZ, 0x18, R11 ;  /* 0x00000018ff162819 */ /* 0x000fe4000001160b */
[----:B------:R-:W-:Y:S02]  /*0940*/  @P1 IADD3.X R11, R14, UR8, RZ, P3, !PT ;  /* 0x000000080e0b1c10 */ /* 0x000fe40009ffe4ff */
[----:B------:R-:W-:-:S02]  /*0950*/  @P0 IADD3 R12, P5, R24, UR13, RZ ;  /* 0x0000000d180c0c10 */ /* 0x000fc4000ffbe0ff */
[----:B------:R-:W-:Y:S01]  /*0960*/  @P2 LOP3.LUT R24, R13, R22, RZ, 0xfc, !PT ;  /* 0x000000160d182212 */ /* 0x000fe200078efcff */
        /* <DEDUP_REMOVED lines=17> */
.L_x_1740:
[----:B------:R-:W0:Y:S02]  /*0a80*/  S2R R0, SR_TID.X ;  /* 0x0000000000007919 */ /* 0x000e240000002100 */
[----:B0-----:R-:W-:-:S05]  /*0a90*/  IMAD.WIDE.U32 R2, R0, 0x4, RZ ;  /* 0x0000000400027825 */ /* 0x001fca00078e00ff */
[----:B------:R-:W-:-:S04]  /*0aa0*/  ISETP.GE.U32.AND P0, PT, R2, UR12, PT ;  /* 0x0000000c02007c0c */ /* 0x000fc8000bf06070 */
[----:B------:R-:W-:-:S04]  /*0ab0*/  ISETP.GE.AND.EX P0, PT, R3, UR6, PT, P0 ;  /* 0x0000000603007c0c */ /* 0x000fc8000bf06300 */
[----:B------:R-:W-:-:S13]  /*0ac0*/  ISETP.GT.U32.OR P0, PT, R0, 0x3fff, P0 ;  /* 0x00003fff0000780c */ /* 0x000fda0000704470 */
[----:B------:R-:W-:Y:S05]  /*0ad0*/  @P0 EXIT ;  /* 0x000000000000094d */ /* 0x000fea0003800000 */
[----:B------:R-:W-:Y:S02]  /*0ae0*/  IMAD.MOV.U32 R3, RZ, RZ, RZ ;  /* 0x000000ffff037224 */ /* 0x000fe400078e00ff */
.L_x_1758:
[----:B------:R-:W-:-:S04]  /*0af0*/  LEA R8, P0, R0, UR4, 0x6 ;  /* 0x0000000400087c11 */ /* 0x000fc8000f8030ff */
[----:B------:R-:W-:-:S05]  /*0b00*/  LEA.HI.X R9, R0, UR5, R3, 0x6, P0 ;  /* 0x0000000500097c11 */ /* 0x000fca00080f3403 */
[----:B------:R0:W2:Y:S04]  /*0b10*/  LDG.E.64 R10, [R8.64] ;  /* 0x0000000a080a7981 */ /* 0x0000a8000c1e1b00 */
[----:B------:R0:W3:Y:S04]  /*0b20*/  LDG.E.64 R12, [R8.64+0x10] ;  /* 0x0000100a080c7981 */ /* 0x0000e8000c1e1b00 */
[----:B------:R0:W4:Y:S04]  /*0b30*/  LDG.E.64 R14, [R8.64+0x20] ;  /* 0x0000200a080e7981 */ /* 0x000128000c1e1b00 */
[----:B------:R0:W5:Y:S01]  /*0b40*/  LDG.E.64 R16, [R8.64+0x30] ;  /* 0x0000300a08107981 */ /* 0x000162000c1e1b00 */
[----:B------:R-:W-:Y:S01]  /*0b50*/  BSSY B0, `(.L_x_1750) ;  /* 0x0000022000007945 */ /* 0x000fe20003800000 */
[----:B0-----:R-:W-:Y:S01]  /*0b60*/  IMAD.MOV.U32 R9, RZ, RZ, 0x7f ;  /* 0x0000007fff097424 */ /* 0x001fe200078e00ff */
[----:B--2---:R-:W0:Y:S01]  /*0b70*/  F2F.F32.F64 R18, R10 ;  /* 0x0000000a00127310 */ /* 0x004e220000301000 */
[----:B------:R-:W0:-:S04]  /*0b80*/  DSETP.GEU.AND P0, PT, |R10|, c[0x2][0x8], PT ;  /* 0x008002000a00762a */ /* 0x000e080003f0e200 */
[----:B---3--:R-:W1:-:S03]  /*0b90*/  DSETP.GEU.AND P1, PT, |R12|, c[0x2][0x8], PT ;  /* 0x008002000c00762a */ /* 0x008e460003f2e200 */
[----:B------:R-:W1:Y:S01]  /*0ba0*/  F2F.F32.F64 R6, R12 ;  /* 0x0000000c00067310 */ /* 0x000e620000301000 */
[----:B----4-:R2:W3:-:S04]  /*0bb0*/  DSETP.GEU.AND P2, PT, |R14|, c[0x2][0x8], PT ;  /* 0x008002000e00762a */ /* 0x0104c80003f4e200 */
[----:B-----5:R-:W4:-:S03]  /*0bc0*/  DSETP.GEU.AND P3, PT, |R16|, c[0x2][0x8], PT ;  /* 0x008002001000762a */ /* 0x020f060003f6e200 */
[----:B------:R2:W3:Y:S01]  /*0bd0*/  F2F.F32.F64 R2, R14 ;  /* 0x0000000e00027310 */ /* 0x0004e20000301000 */
[----:B0-----:R-:W-:-:S05]  /*0be0*/  @!P0 FMUL R18, R18, 1.175494350822287508e-38 ;  /* 0x0080000012128820 */ /* 0x001fca0000400000 */
[----:B------:R-:W-:Y:S02]  /*0bf0*/  LOP3.LUT R10, R18, 0x7fffffff, RZ, 0xc0, !PT ;  /* 0x7fffffff120a7812 */ /* 0x000fe400078ec0ff */
[----:B------:R-:W4:Y:S01]  /*0c00*/  F2F.F32.F64 R4, R16 ;  /* 0x0000001000047310 */ /* 0x000f220000301000 */
[----:B-1----:R-:W-:Y:S01]  /*0c10*/  @!P1 FMUL R6, R6, 1.175494350822287508e-38 ;  /* 0x0080000006069820 */ /* 0x002fe20000400000 */
[----:B------:R-:W-:Y:S02]  /*0c20*/  ISETP.GT.U32.AND P0, PT, R10, 0x43efffff, PT ;  /* 0x43efffff0a00780c */ /* 0x000fe40003f04070 */
[----:B------:R-:W-:Y:S02]  /*0c30*/  LOP3.LUT R8, R18, 0x80000000, RZ, 0xc0, !PT ;  /* 0x8000000012087812 */ /* 0x000fe400078ec0ff */
[----:B--2---:R-:W-:Y:S01]  /*0c40*/  LOP3.LUT R14, R6, 0x7fffffff, RZ, 0xc0, !PT ;  /* 0x7fffffff060e7812 */ /* 0x004fe200078ec0ff */
[----:B---3--:R-:W-:Y:S01]  /*0c50*/  @!P2 FMUL R2, R2, 1.175494350822287508e-38 ;  /* 0x008000000202a820 */ /* 0x008fe20000400000 */
[----:B------:R-:W-:Y:S01]  /*0c60*/  SHF.R.U32.HI R13, RZ, 0x18, R8 ;  /* 0x00000018ff0d7819 */ /* 0x000fe20000011608 */
[----:B------:R-:W-:Y:S01]  /*0c70*/  IMAD.MOV.U32 R8, RZ, RZ, 0x7f ;  /* 0x0000007fff087424 */ /* 0x000fe200078e00ff */
[----:B------:R-:W-:-:S02]  /*0c80*/  ISETP.GT.U32.AND P1, PT, R14, 0x43efffff, PT ;  /* 0x43efffff0e00780c */ /* 0x000fc40003f24070 */
[----:B------:R-:W-:Y:S02]  /*0c90*/  LOP3.LUT R7, R2, 0x7fffffff, RZ, 0xc0, !PT ;  /* 0x7fffffff02077812 */ /* 0x000fe400078ec0ff */
[----:B------:R-:W-:Y:S01]  /*0ca0*/  LOP3.LUT R12, R6, 0x80000000, RZ, 0xc0, !PT ;  /* 0x80000000060c7812 */ /* 0x000fe200078ec0ff */
[----:B----4-:R-:W-:Y:S01]  /*0cb0*/  @!P3 FMUL R4, R4, 1.175494350822287508e-38 ;  /* 0x008000000404b820 */ /* 0x010fe20000400000 */
[----:B------:R-:W-:-:S04]  /*0cc0*/  ISETP.GT.U32.AND P2, PT, R7, 0x43efffff, PT ;  /* 0x43efffff0700780c */ /* 0x000fc80003f44070 */
[----:B------:R-:W-:-:S04]  /*0cd0*/  LOP3.LUT R5, R4, 0x7fffffff, RZ, 0xc0, !PT ;  /* 0x7fffffff04057812 */ /* 0x000fc800078ec0ff */
        /* <DEDUP_REMOVED lines=9> */
.L_x_1751:
[----:B------:R-:W-:Y:S05]  /*0d70*/  BSYNC B0 ;  /* 0x0000000000007941 */ /* 0x000fea0003800000 */
.L_x_1750:
        /* <DEDUP_REMOVED lines=12> */
.L_x_1753:
[----:B------:R-:W-:Y:S05]  /*0e40*/  BSYNC B0 ;  /* 0x0000000000007941 */ /* 0x000fea0003800000 */
.L_x_1752:
        /* <DEDUP_REMOVED lines=12> */
.L_x_1755:
[----:B------:R-:W-:Y:S05]  /*0f10*/  BSYNC B0 ;  /* 0x0000000000007941 */ /* 0x000fea0003800000 */
.L_x_1754:
        /* <DEDUP_REMOVED lines=11> */
.L_x_1757:
[----:B------:R-:W-:Y:S05]  /*0fd0*/  BSYNC B0 ;  /* 0x0000000000007941 */ /* 0x000fea0003800000 */
.L_x_1756:
[----:B------:R-:W-:Y:S02]  /*0fe0*/  LOP3.LUT R4, R4, 0x80000000, RZ, 0xc0, !PT ;  /* 0x8000000004047812 */ /* 0x000fe400078ec0ff */
[----:B------:R-:W-:Y:S02]  /*0ff0*/  PRMT R8, R13, 0x7604, R8 ;  /* 0x000076040d087816 */ /* 0x000fe40000000008 */
[----:B------:R-:W-:Y:S02]  /*1000*/  SHF.R.U32.HI R5, RZ, 0x18, R4 ;  /* 0x00000018ff057819 */ /* 0x000fe40000011604 */
[----:B------:R-:W-:Y:S02]  /*1010*/  LEA R4, P0, R0, UR13, 0x2 ;  /* 0x0000000d00047c11 */ /* 0x000fe4000f8010ff */
[----:B------:R-:W-:-:S02]  /*1020*/  LOP3.LUT R2, R2, R5, RZ, 0xfc, !PT ;  /* 0x0000000502027212 */ /* 0x000fc400078efcff */
[C---:B------:R-:W-:Y:S02]  /*1030*/  LEA.HI.X R5, R0.reuse, UR8, R3, 0x2, P0 ;  /* 0x0000000800057c11 */ /* 0x040fe400080f1403 */
        /* <DEDUP_REMOVED lines=13> */
.L_x_1759:
        /* <DEDUP_REMOVED lines=15> */
.L_x_7817:


//--------------------- .text._ZN2at6native55_GLOBAL__N__de093ff9_22_ForeachBinaryOpList_cu_a911ec4325multi_tensor_apply_kernelINS1_18TensorListMetadataILi2EEENS1_11CopyFunctorIN3c1013Float8_e4m3fnEfLi2ELi1ELi1EEEJNS0_4CopyIS7_fEEEEEvT_T0_DpT1_ --------------------------
	.section	.text._ZN2at6native55_GLOBAL__N__de093ff9_22_ForeachBinaryOpList_cu_a911ec4325multi_tensor_apply_kernelINS1_18TensorListMetadataILi2EEENS1_11CopyFunctorIN3c1013Float8_e4m3fnEfLi2ELi1ELi1EEEJNS0_4CopyIS7_fEEEEEvT_T0_DpT1_,"ax",@progbits
	.sectioninfo	@"SHI_REGISTERS=31"
	.align	128
.text._ZN2at6native55_GLOBAL__N__de093ff9_22_ForeachBinaryOpList_cu_a911ec4325multi_tensor_apply_kernelINS1_18TensorListMetadataILi2EEENS1_11CopyFunctorIN3c1013Float8_e4m3fnEfLi2ELi1ELi1EEEJNS0_4CopyIS7_fEEEEEvT_T0_DpT1_:
        .type           _ZN2at6native55_GLOBAL__N__de093ff9_22_ForeachBinaryOpList_cu_a911ec4325multi_tensor_apply_kernelINS1_18TensorListMetadataILi2EEENS1_11CopyFunctorIN3c1013Float8_e4m3fnEfLi2ELi1ELi1EEEJNS0_4CopyIS7_fEEEEEvT_T0_DpT1_,@function
        .size           _ZN2at6native55_GLOBAL__N__de093ff9_22_ForeachBinaryOpList_cu_a911ec4325multi_tensor_apply_kernelINS1_18TensorListMetadataILi2EEENS1_11CopyFunctorIN3c1013Float8_e4m3fnEfLi2ELi1ELi1EEEJNS0_4CopyIS7_fEEEEEvT_T0_DpT1_,(.L_x_7818 - _ZN2at6native55_GLOBAL__N__de093ff9_22_ForeachBinaryOpList_cu_a911ec4325multi_tensor_apply_kernelINS1_18TensorListMetadataILi2EEENS1_11CopyFunctorIN3c1013Float8_e4m3fnEfLi2ELi1ELi1EEEJNS0_4CopyIS7_fEEEEEvT_T0_DpT1_)
        .other          _ZN2at6native55_GLOBAL__N__de093ff9_22_ForeachBinaryOpList_cu_a911ec4325multi_tensor_apply_kernelINS1_18TensorListMetadataILi2EEENS1_11CopyFunctorIN3c1013Float8_e4m3fnEfLi2ELi1ELi1EEEJNS0_4CopyIS7_fEEEEEvT_T0_DpT1_,@"STO_CUDA_ENTRY STV_DEFAULT"
_ZN2at6native55_GLOBAL__N__de093ff9_22_ForeachBinaryOpList_cu_a911ec4325multi_tensor_apply_kernelINS1_18TensorListMetadataILi2EEENS1_11CopyFunctorIN3c1013Float8_e4m3fnEfLi2ELi1ELi1EEEJNS0_4CopyIS7_fEEEEEvT_T0_DpT1_:
        /* <DEDUP_REMOVED lines=31> */
.L_x_1769:
        /* <DEDUP_REMOVED lines=53> */
.L_x_1762:
[----:B------:R-:W-:Y:S05]  /*0540*/  BSYNC B0 ;  /* 0x0000000000007941 */ /* 0x000fea0003800000 */
.L_x_1761:
        /* <DEDUP_REMOVED lines=12> */
.L_x_1764:
[----:B------:R-:W-:Y:S05]  /*0610*/  BSYNC B0 ;  /* 0x0000000000007941 */ /* 0x000fea0003800000 */
.L_x_1763:
        /* <DEDUP_REMOVED lines=10> */
.L_x_1766:
[----:B------:R-:W-:Y:S05]  /*06c0*/  BSYNC B0 ;  /* 0x0000000000007941 */ /* 0x000fea0003800000 */
.L_x_1765:
        /* <DEDUP_REMOVED lines=10> */
.L_x_1768:
[----:B------:R-:W-:Y:S05]  /*0770*/  BSYNC B0 ;  /* 0x0000000000007941 */ /* 0x000fea0003800000 */
.L_x_1767:
[----:B------:R-:W-:Y:S02]  /*0780*/  @P0 LOP3.LUT R2, R16, 0x80000000, RZ, 0xc0, !PT ;  /* 0x8000000010020812 */ /* 0x000fe400078ec0ff */
[----:B------:R-:W-:Y:S02]  /*0790*/  @P1 LOP3.LUT R3, R18, 0x80000000, RZ, 0xc0, !PT ;  /* 0x8000000012031812 */ /* 0x000fe400078ec0ff */
[----:B------:R-:W-:Y:S02]  /*07a0*/  @P0 SHF.R.U32.HI R27, RZ, 0x18, R2 ;  /* 0x00000018ff1b0819 */ /* 0x000fe40000011602 */
[----:B------:R-:W-:Y:S02]  /*07b0*/  @P1 SHF.R.U32.HI R2, RZ, 0x18, R3 ;  /* 0x00000018ff021819 */ /* 0x000fe40000011603 */
[----:B------:R-:W-:-:S02]  /*07c0*/  @P3 LOP3.LUT R4, R20, 0x80000000, RZ, 0xc0, !PT ;  /* 0x8000000014043812 */ /* 0x000fc400078ec0ff */
[----:B------:R-:W-:Y:S02]  /*07d0*/  @P2 LOP3.LUT R3, R19, 0x80000000, RZ, 0xc0, !PT ;  /* 0x8000000013032812 */ /* 0x000fe400078ec0ff */
[----:B------:R-:W-:Y:S02]  /*07e0*/  @P1 LOP3.LUT R25, R9, R2, RZ, 0xfc, !PT ;  /* 0x0000000209191212 */ /* 0x000fe400078efcff */
[----:B------:R-:W-:Y:S02]  /*07f0*/  @P0 IADD3 R2, P4, R24, UR13, RZ ;  /* 0x0000000d18020c10 */ /* 0x000fe4000ff9e0ff */
[----:B------:R-:W-:Y:S02]  /*0800*/  @P3 SHF.R.U32.HI R7, RZ, 0x18, R4 ;  /* 0x00000018ff073819 */ /* 0x000fe40000011604 */
[----:B------:R-:W-:Y:S02]  /*0810*/  @P2 SHF.R.U32.HI R8, RZ, 0x18, R3 ;  /* 0x00000018ff082819 */ /* 0x000fe40000011603 */
[----:B------:R-:W-:-:S02]  /*0820*/  @P0 LOP3.LUT R27, R26, R27, RZ, 0xfc, !PT ;  /* 0x0000001b1a1b0212 */ /* 0x000fc400078efcff */
[----:B------:R-:W-:Y:S02]  /*0830*/  @P1 IADD3 R4, P5, R23, UR13, RZ ;  /* 0x0000000d17041c10 */ /* 0x000fe4000ffbe0ff */
[----:B------:R-:W-:Y:S02]  /*0840*/  @P0 IADD3.X R3, R21, UR8, RZ, P4, !PT ;  /* 0x0000000815030c10 */ /* 0x000fe4000a7fe4ff */
[----:B------:R-:W-:Y:S02]  /*0850*/  @P3 LOP3.LUT R23, R6, R7, RZ, 0xfc, !PT ;  /* 0x0000000706173212 */ /* 0x000fe400078efcff */
[----:B------:R-:W-:Y:S01]  /*0860*/  @P2 IADD3 R6, P4, R22, UR13, RZ ;  /* 0x0000000d16062c10 */ /* 0x000fe2000ff9e0ff */
[----:B------:R0:W-:Y:S01]  /*0870*/  @P0 STG.E.U8 [R2.64], R27 ;  /* 0x0000001b02000986 */ /* 0x0001e2000c10110a */
[----:B------:R-:W-:Y:S02]  /*0880*/  @P2 LOP3.LUT R21, R5, R8, RZ, 0xfc, !PT ;  /* 0x0000000805152212 */ /* 0x000fe400078efcff */
[----:B------:R-:W-:-:S02]  /*0890*/  @P3 IADD3 R8, P0, R12, UR13, RZ ;  /* 0x0000000d0c083c10 */ /* 0x000fc4000ff1e0ff */
        /* <DEDUP_REMOVED lines=14> */
.L_x_1760:
[----:B------:R-:W0:Y:S02]  /*0980*/  S2R R0, SR_TID.X ;  /* 0x0000000000007919 */ /* 0x000e240000002100 */
[----:B0-----:R-:W-:-:S05]  /*0990*/  IMAD.WIDE.U32 R2, R0, 0x4, RZ ;  /* 0x0000000400027825 */ /* 0x001fca00078e00ff */
[----:B------:R-:W-:-:S04]  /*09a0*/  ISETP.GE.U32.AND P0, PT, R2, UR12, PT ;  /* 0x0000000c02007c0c */ /* 0x000fc8000bf06070 */
[----:B------:R-:W-:-:S04]  /*09b0*/  ISETP.GE.AND.EX P0, PT, R3, UR6, PT, P0 ;  /* 0x0000000603007c0c */ /* 0x000fc8000bf06300 */
[----:B------:R-:W-:-:S13]  /*09c0*/  ISETP.GT.U32.OR P0, PT, R0, 0x3fff, P0 ;  /* 0x00003fff0000780c */ /* 0x000fda0000704470 */
[----:B------:R-:W-:Y:S05]  /*09d0*/  @P0 EXIT ;  /* 0x000000000000094d */ /* 0x000fea0003800000 */
[----:B------:R-:W-:Y:S02]  /*09e0*/  IMAD.MOV.U32 R3, RZ, RZ, RZ ;  /* 0x000000ffff037224 */ /* 0x000fe400078e00ff */
.L_x_1778:
[----:B------:R-:W-:-:S04]  /*09f0*/  LEA R4, P0, R0, UR4, 0x4 ;  /* 0x0000000400047c11 */ /* 0x000fc8000f8020ff */
[----:B------:R-:W-:-:S06]  /*0a00*/  LEA.HI.X R5, R0, UR5, R3, 0x4, P0 ;  /* 0x0000000500057c11 */ /* 0x000fcc00080f2403 */
[----:B------:R-:W2:Y:S01]  /*0a10*/  LDG.E.128 R4, [R4.64] ;  /* 0x0000000a04047981 */ /* 0x000ea2000c1e1d00 */
[----:B------:R-:W-:Y:S01]  /*0a20*/  BSSY B0, `(.L_x_1770) ;  /* 0x0000016000007945 */ /* 0x000fe20003800000 */
[----:B------:R-:W-:Y:S01]  /*0a30*/  IMAD.MOV.U32 R9, RZ, RZ, 0x7f ;  /* 0x0000007fff097424 */ /* 0x000fe200078e00ff */
[C---:B--2---:R-:W-:Y:S02]  /*0a40*/  LOP3.LUT R14, R4.reuse, 0x7fffffff, RZ, 0xc0, !PT ;  /* 0x7fffffff040e7812 */ /* 0x044fe400078ec0ff */
[----:B------:R-:W-:Y:S02]  /*0a50*/  LOP3.LUT R10, R4, 0x80000000, RZ, 0xc0, !PT ;  /* 0x80000000040a7812 */ /* 0x000fe400078ec0ff */
[----:B------:R-:W-:Y:S02]  /*0a60*/  ISETP.GT.U32.AND P0, PT, R14, 0x43efffff, PT ;  /* 0x43efffff0e00780c */ /* 0x000fe40003f04070 */
[----:B------:R-:W-:Y:S02]  /*0a70*/  LOP3.LUT R15, R5, 0x7fffffff, RZ, 0xc0, !PT ;  /* 0x7fffffff050f7812 */ /* 0x000fe400078ec0ff */
[----:B------:R-:W-:-:S02]  /*0a80*/  LOP3.LUT R8, R6, 0x7fffffff, RZ, 0xc0, !PT ;  /* 0x7fffffff06087812 */ /* 0x000fc400078ec0ff */
[----:B------:R-:W-:Y:S02]  /*0a90*/  LOP3.LUT R2, R7, 0x7fffffff, RZ, 0xc0, !PT ;  /* 0x7fffffff07027812 */ /* 0x000fe400078ec0ff */
[----:B------:R-:W-:Y:S01]  /*0aa0*/  SHF.R.U32.HI R13, RZ, 0x18, R10 ;  /* 0x00000018ff0d7819 */ /* 0x000fe2000001160a */
[----:B------:R-:W-:Y:S01]  /*0ab0*/  IMAD.MOV.U32 R10, RZ, RZ, 0x7f ;  /* 0x0000007fff0a7424 */ /* 0x000fe200078e00ff */
[----:B------:R-:W-:Y:S02]  /*0ac0*/  ISETP.GT.U32.AND P1, PT, R15, 0x43efffff, PT ;  /* 0x43efffff0f00780c */ /* 0x000fe40003f24070 */
[----:B------:R-:W-:Y:S02]  /*0ad0*/  ISETP.GT.U32.AND P2, PT, R8, 0x43efffff, PT ;  /* 0x43efffff0800780c */ /* 0x000fe40003f44070 */
[----:B------:R-:W-:Y:S02]  /*0ae0*/  ISETP.GT.U32.AND P3, PT, R2, 0x43efffff, PT ;  /* 0x43efffff0200780c */ /* 0x000fe40003f64070 */
        /* <DEDUP_REMOVED lines=9> */
.L_x_1771:
[----:B------:R-:W-:Y:S05]  /*0b80*/  BSYNC B0 ;  /* 0x0000000000007941 */ /* 0x000fea0003800000 */
.L_x_1770:
        /* <DEDUP_REMOVED lines=12> */
.L_x_1773:
[----:B------:R-:W-:Y:S05]  /*0c50*/  BSYNC B0 ;  /* 0x0000000000007941 */ /* 0x000fea0003800000 */
.L_x_1772:
        /* <DEDUP_REMOVED lines=12> */
.L_x_1775:
[----:B------:R-:W-:Y:S05]  /*0d20*/  BSYNC B0 ;  /* 0x0000000000007941 */ /* 0x000fea0003800000 */
.L_x_1774:
        /* <DEDUP_REMOVED lines=11> */
.L_x_1777:
[----:B------:R-:W-:Y:S05]  /*0de0*/  BSYNC B0 ;  /* 0x0000000000007941 */ /* 0x000fea0003800000 */
.L_x_1776:
        /* <DEDUP_REMOVED lines=19> */
.L_x_1779:
        /* <DEDUP_REMOVED lines=14> */
.L_x_7818:


//--------------------- .text._ZN2at6native55_GLOBAL__N__de093ff9_22_ForeachBinaryOpList_cu_a911ec4325multi_tensor_apply_kernelINS1_18TensorListMetadataILi2EEENS1_11CopyFunctorIN3c1013Float8_e4m3fnEdLi2ELi1ELi1EEEJNS0_4CopyIS7_dEEEEEvT_T0_DpT1_ --------------------------
	.section	.text._ZN2at6native55_GLOBAL__N__de093ff9_22_ForeachBinaryOpList_cu_a911ec4325multi_tensor_apply_kernelINS1_18TensorListMetadataILi2EEENS1_11CopyFunctorIN3c1013Float8_e4m3fnEdLi2ELi1ELi1EEEJNS0_4CopyIS7_dEEEEEvT_T0_DpT1_,"ax",@progbits
	.sectioninfo	@"SHI_REGISTERS=32"
	.align	128
.text._ZN2at6native55_GLOBAL__N__de093ff9_22_ForeachBinaryOpList_cu_a911ec4325multi_tensor_apply_kernelINS1_18TensorListMetadataILi2EEENS1_11CopyFunctorIN3c1013Float8_e4m3fnEdLi2ELi1ELi1EEEJNS0_4CopyIS7_dEEEEEvT_T0_DpT1_:
        .type           _ZN2at6native55_GLOBAL__N__de093ff9_22_ForeachBinaryOpList_cu_a911ec4325multi_tensor_apply_kernelINS1_18TensorListMetadataILi2EEENS1_11CopyFunctorIN3c1013Float8_e4m3fnEdLi2ELi1ELi1EEEJNS0_4CopyIS7_dEEEEEvT_T0_DpT1_,@function
        .size           _ZN2at6native55_GLOBAL__N__de093ff9_22_ForeachBinaryOpList_cu_a911ec4325multi_tensor_apply_kernelINS1_18TensorListMetadataILi2EEENS1_11CopyFunctorIN3c1013Float8_e4m3fnEdLi2ELi1ELi1EEEJNS0_4CopyIS7_dEEEEEvT_T0_DpT1_,(.L_x_7819 - _ZN2at6native55_GLOBAL__N__de093ff9_22_ForeachBinaryOpList_cu_a911ec4325multi_tensor_apply_kernelINS1_18TensorListMetadataILi2EEENS1_11CopyFunctorIN3c1013Float8_e4m3fnEdLi2ELi1ELi1EEEJNS0_4CopyIS7_dEEEEEvT_T0_DpT1_)
        .other          _ZN2at6native55_GLOBAL__N__de093ff9_22_ForeachBinaryOpList_cu_a911ec4325multi_tensor_apply_kernelINS1_18TensorListMetadataILi2EEENS1_11CopyFunctorIN3c1013Float8_e4m3fnEdLi2ELi1ELi1EEEJNS0_4CopyIS7_dEEEEEvT_T0_DpT1_,@"STO_CUDA_ENTRY STV_DEFAULT"
_ZN2at6native55_GLOBAL__N__de093ff9_22_ForeachBinaryOpList_cu_a911ec4325multi_tensor_apply_kernelINS1_18TensorListMetadataILi2EEENS1_11CopyFunctorIN3c1013Float8_e4m3fnEdLi2ELi1ELi1EEEJNS0_4CopyIS7_dEEEEEvT_T0_DpT1_:
        /* <DEDUP_REMOVED lines=31> */
.L_x_1789:
        /* <DEDUP_REMOVED lines=55> */
.L_x_1782:
[----:B0-2---:R-:W-:Y:S05]  /*0560*/  BSYNC B0 ;  /* 0x0000000000007941 */ /* 0x005fea0003800000 */
.L_x_1781:
        /* <DEDUP_REMOVED lines=15> */
.L_x_1784:
[----:B------:R-:W-:Y:S05]  /*0660*/  BSYNC B0 ;  /* 0x0000000000007941 */ /* 0x000fea0003800000 */
.L_x_1783:
        /* <DEDUP_REMOVED lines=18> */
.L_x_1786:
[----:B------:R-:W-:Y:S05]  /*0790*/  BSYNC B0 ;  /* 0x0000000000007941 */ /* 0x000fea0003800000 */
.L_x_1785:
        /* <DEDUP_REMOVED lines=18> */
.L_x_1788:
[----:B------:R-:W-:Y:S05]  /*08c0*/  BSYNC B0 ;  /* 0x0000000000007941 */ /* 0x000fea0003800000 */
.L_x_1787:
        /* <DEDUP_REMOVED lines=23> */
.L_x_1780:
[----:B------:R-:W0:Y:S02]  /*0a40*/  S2R R0, SR_TID.X ;  /* 0x0000000000007919 */ /* 0x000e240000002100 */
[----:B0-----:R-:W-:-:S05]  /*0a50*/  IMAD.WIDE.U32 R2, R0, 0x4, RZ ;  /* 0x0000000400027825 */ /* 0x001fca00078e00ff */
[----:B------:R-:W-:-:S04]  /*0a60*/  ISETP.GE.U32.AND P0, PT, R2, UR12, PT ;  /* 0x0000000c02007c0c */ /* 0x000fc8000bf06070 */
[----:B------:R-:W-:-:S04]  /*0a70*/  ISETP.GE.AND.EX P0, PT, R3, UR6, PT, P0 ;  /* 0x0000000603007c0c */ /* 0x000fc8000bf06300 */
[----:B------:R-:W-:-:S13]  /*0a80*/  ISETP.GT.U32.OR P0, PT, R0, 0x3fff, P0 ;  /* 0x00003fff0000780c */ /* 0x000fda0000704470 */
[----:B------:R-:W-:Y:S05]  /*0a90*/  @P0 EXIT ;  /* 0x000000000000094d */ /* 0x000fea0003800000 */
[----:B------:R-:W-:Y:S02]  /*0aa0*/  IMAD.MOV.U32 R3, RZ, RZ, RZ ;  /* 0x000000ffff037224 */ /* 0x000fe400078e00ff */
.L_x_1798:
[----:B------:R-:W-:-:S04]  /*0ab0*/  LEA R14, P0, R0, UR4, 0x5 ;  /* 0x00000004000e7c11 */ /* 0x000fc8000f8028ff */
[----:B------:R-:W-:-:S05]  /*0ac0*/  LEA.HI.X R15, R0, UR5, R3, 0x5, P0 ;  /* 0x00000005000f7c11 */ /* 0x000fca00080f2c03 */
[----:B------:R-:W2:Y:S04]  /*0ad0*/  LDG.E.128 R8, [R14.64] ;  /* 0x0000000a0e087981 */ /* 0x000ea8000c1e1d00 */
[----:B------:R-:W3:Y:S01]  /*0ae0*/  LDG.E.128 R4, [R14.64+0x10] ;  /* 0x0000100a0e047981 */ /* 0x000ee2000c1e1d00 */
[----:B------:R-:W-:Y:S01]  /*0af0*/  BSSY B0, `(.L_x_1790) ;  /* 0x0000022000007945 */ /* 0x000fe20003800000 */
[----:B--2---:R-:W0:Y:S01]  /*0b00*/  F2F.F32.F64 R16, R8 ;  /* 0x0000000800107310 */ /* 0x004e220000301000 */
[----:B------:R-:W0:-:S04]  /*0b10*/  DSETP.GEU.AND P0, PT, |R8|, c[0x2][0x8], PT ;  /* 0x008002000800762a */ /* 0x000e080003f0e200 */
[----:B------:R-:W1:-:S03]  /*0b20*/  DSETP.GEU.AND P1, PT, |R10|, c[0x2][0x8], PT ;  /* 0x008002000a00762a */ /* 0x000e460003f2e200 */
[----:B------:R-:W1:Y:S01]  /*0b30*/  F2F.F32.F64 R13, R10 ;  /* 0x0000000a000d7310 */ /* 0x000e620000301000 */
[----:B---3--:R-:W2:-:S04]  /*0b40*/  DSETP.GEU.AND P2, PT, |R4|, c[0x2][0x8], PT ;  /* 0x008002000400762a */ /* 0x008e880003f4e200 */
[----:B------:R3:W4:-:S03]  /*0b50*/  DSETP.GEU.AND P3, PT, |R6|, c[0x2][0x8], PT ;  /* 0x008002000600762a */ /* 0x0007060003f6e200 */
[----:B------:R-:W2:Y:S01]  /*0b60*/  F2F.F32.F64 R2, R4 ;  /* 0x0000000400027310 */ /* 0x000ea20000301000 */
[----:B0-----:R-:W-:-:S05]  /*0b70*/  @!P0 FMUL R16, R16, 1.175494350822287508e-38 ;  /* 0x0080000010108820 */ /* 0x001fca0000400000 */
[----:B------:R-:W-:Y:S02]  /*0b80*/  LOP3.LUT R8, R16, 0x7fffffff, RZ, 0xc0, !PT ;  /* 0x7fffffff10087812 */ /* 0x000fe400078ec0ff */
[----:B------:R3:W4:Y:S01]  /*0b90*/  F2F.F32.F64 R12, R6 ;  /* 0x00000006000c7310 */ /* 0x0007220000301000 */
[----:B-1----:R-:W-:Y:S01]  /*0ba0*/  @!P1 FMUL R13, R13, 1.175494350822287508e-38 ;  /* 0x008000000d0d9820 */ /* 0x002fe20000400000 */
[----:B------:R-:W-:-:S04]  /*0bb0*/  ISETP.GT.U32.AND P0, PT, R8, 0x43efffff, PT ;  /* 0x43efffff0800780c */ /* 0x000fc80003f04070 */
[C---:B------:R-:W-:Y:S01]  /*0bc0*/  LOP3.LUT R14, R13.reuse, 0x7fffffff, RZ, 0xc0, !PT ;  /* 0x7fffffff0d0e7812 */ /* 0x040fe200078ec0ff */
[----:B--2---:R-:W-:Y:S01]  /*0bd0*/  @!P2 FMUL R2, R2, 1.175494350822287508e-38 ;  /* 0x008000000202a820 */ /* 0x004fe20000400000 */
[----:B------:R-:W-:Y:S01]  /*0be0*/  LOP3.LUT R10, R13, 0x80000000, RZ, 0xc0, !PT ;  /* 0x800000000d0a7812 */ /* 0x000fe200078ec0ff */
[----:B---3--:R-:W-:Y:S01]  /*0bf0*/  IMAD.MOV.U32 R7, RZ, RZ, 0x7f ;  /* 0x0000007fff077424 */ /* 0x008fe200078e00ff */
[----:B------:R-:W-:Y:S02]  /*0c00*/  LOP3.LUT R6, R16, 0x80000000, RZ, 0xc0, !PT ;  /* 0x8000000010067812 */ /* 0x000fe400078ec0ff */
[----:B------:R-:W-:Y:S02]  /*0c10*/  LOP3.LUT R5, R2, 0x7fffffff, RZ, 0xc0, !PT ;  /* 0x7fffffff02057812 */ /* 0x000fe400078ec0ff */
[----:B------:R-:W-:Y:S01]  /*0c20*/  SHF.R.U32.HI R11, RZ, 0x18, R6 ;  /* 0x00000018ff0b7819 */ /* 0x000fe20000011606 */
[----:B----4-:R-:W-:Y:S01]  /*0c30*/  @!P3 FMUL R12, R12, 1.175494350822287508e-38 ;  /* 0x008000000c0cb820 */ /* 0x010fe20000400000 */
[----:B------:R-:W-:Y:S01]  /*0c40*/  ISETP.GT.U32.AND P1, PT, R14, 0x43efffff, PT ;  /* 0x43efffff0e00780c */ /* 0x000fe20003f24070 */
[----:B------:R-:W-:Y:S01]  /*0c50*/  IMAD.MOV.U32 R6, RZ, RZ, 0x7f ;  /* 0x0000007fff067424 */ /* 0x000fe200078e00ff */
[----:B------:R-:W-:-:S02]  /*0c60*/  ISETP.GT.U32.AND P2, PT, R5, 0x43efffff, PT ;  /* 0x43efffff0500780c */ /* 0x000fc40003f44070 */
        /* <DEDUP_REMOVED lines=10> */
.L_x_1791:
[----:B------:R-:W-:Y:S05]  /*0d10*/  BSYNC B0 ;  /* 0x0000000000007941 */ /* 0x000fea0003800000 */
.L_x_1790:
        /* <DEDUP_REMOVED lines=12> */
.L_x_1793:
[----:B------:R-:W-:Y:S05]  /*0de0*/  BSYNC B0 ;  /* 0x0000000000007941 */ /* 0x000fea0003800000 */
.L_x_1792:
        /* <DEDUP_REMOVED lines=12> */
.L_x_1795:
[----:B------:R-:W-:Y:S05]  /*0eb0*/  BSYNC B0 ;  /* 0x0000000000007941 */ /* 0x000fea0003800000 */
.L_x_1794:
        /* <DEDUP_REMOVED lines=11> */
.L_x_1797:
[----:B------:R-:W-:Y:S05]  /*0f70*/  BSYNC B0 ;  /* 0x0000000000007941 */ /* 0x000fea0003800000 */
.L_x_1796:
[----:B------:R-:W-:Y:S02]  /*0f80*/  LOP3.LUT R12, R12, 0x80000000, RZ, 0xc0, !PT ;  /* 0x800000000c0c7812 */ /* 0x000fe400078ec0ff */
[----:B------:R-:W-:Y:S02]  /*0f90*/  LEA R4, P0, R0, UR13, 0x2 ;  /* 0x0000000d00047c11 */ /* 0x000fe4000f8010ff */
[----:B------:R-:W-:Y:S02]  /*0fa0*/  SHF.R.U32.HI R5, RZ, 0x18, R12 ;  /* 0x00000018ff057819 */ /* 0x000fe4000001160c */
[----:B------:R-:W-:Y:S02]  /*0fb0*/  PRMT R6, R11, 0x7604, R6 ;  /* 0x000076040b067816 */ /* 0x000fe40000000006 */
        /* <DEDUP_REMOVED lines=15> */
.L_x_1799:
        /* <DEDUP_REMOVED lines=13> */
.L_x_7819:


//--------------------- .text._ZN2at6native55_GLOBAL__N__de093ff9_22_ForeachBinaryOpList_cu_a911ec4325multi_tensor_apply_kernelINS1_18TensorListMetadataILi2EEENS1_11CopyFunctorIN3c1013Float8_e4m3fnEiLi2ELi1ELi1EEEJNS0_4CopyIS7_iEEEEEvT_T0_DpT1_ --------------------------
	.section	.text._ZN2at6native55_GLOBAL__N__de093ff9_22_ForeachBinaryOpList_cu_a911ec4325multi_tensor_apply_kernelINS1_18TensorListMetadataILi2EEENS1_11CopyFunctorIN3c1013Float8_e4m3fnEiLi2ELi1ELi1EEEJNS0_4CopyIS7_iEEEEEvT_T0_DpT1_,"ax",@progbits
	.sectioninfo	@"SHI_REGISTERS=32"
	.align	128
.text._ZN2at6native55_GLOBAL__N__de093ff9_22_ForeachBinaryOpList_cu_a911ec4325multi_tensor_apply_kernelINS1_18TensorListMetadataILi2EEENS1_11CopyFunctorIN3c1013Float8_e4m3fnEiLi2ELi1ELi1EEEJNS0_4CopyIS7_iEEEEEvT_T0_DpT1_:
        .type           _ZN2at6native55_GLOBAL__N__de093ff9_22_ForeachBinaryOpList_cu_a911ec4325multi_tensor_apply_kernelINS1_18TensorListMetadataILi2EEENS1_11CopyFunctorIN3c1013Float8_e4m3fnEiLi2ELi1ELi1EEEJNS0_4CopyIS7_iEEEEEvT_T0_DpT1_,@function
        .size           _ZN2at6native55_GLOBAL__N__de093ff9_22_ForeachBinaryOpList_cu_a911ec4325multi_tensor_apply_kernelINS1_18TensorListMetadataILi2EEENS1_11CopyFunctorIN3c1013Float8_e4m3fnEiLi2ELi1ELi1EEEJNS0_4CopyIS7_iEEEEEvT_T0_DpT1_,(.L_x_7820 - _ZN2at6native55_GLOBAL__N__de093ff9_22_ForeachBinaryOpList_cu_a911ec4325multi_tensor_apply_kernelINS1_18TensorListMetadataILi2EEENS1_11CopyFunctorIN3c1013Float8_e4m3fnEiLi2ELi1ELi1EEEJNS0_4CopyIS7_iEEEEEvT_T0_DpT1_)
        .other          _ZN2at6native55_GLOBAL__N__de093ff9_22_ForeachBinaryOpList_cu_a911ec4325multi_tensor_apply_kernelINS1_18TensorListMetadataILi2EEENS1_11CopyFunctorIN3c1013Float8_e4m3fnEiLi2ELi1ELi1EEEJNS0_4CopyIS7_iEEEEEvT_T0_DpT1_,@"STO_CUDA_ENTRY STV_DEFAULT"
_ZN2at6native55_GLOBAL__N__de093ff9_22_ForeachBinaryOpList_cu_a911ec4325multi_tensor_apply_kernelINS1_18TensorListMetadataILi2EEENS1_11CopyFunctorIN3c1013Float8_e4m3fnEiLi2ELi1ELi1EEEJNS0_4CopyIS7_iEEEEEvT_T0_DpT1_:
        /* <DEDUP_REMOVED lines=29> */
[----:B------:R-:W-:Y:S02]  /*01d0*/  IMAD.MOV.U32 R12, RZ, RZ, RZ ;  /* 0x000000ffff0c7224 */ /* 0x000fe400078e00ff */
[----:B------:R-:W-:-:S03]  /*01e0*/  IMAD.MOV.U32 R11, RZ, RZ, RZ ;  /* 0x000000ffff0b7224 */ /* 0x000fc600078e00ff */
.L_x_1809:
[----:B0-----:R-:W-:Y:S01]  /*01f0*/  IADD3 R25, P1, R13, R12, RZ ;  /* 0x0000000c0d197210 */ /* 0x001fe20007f3e0ff */
[----:B------:R-:W-:-:S03]  /*0200*/  IMAD.MOV.U32 R10, RZ, RZ, c[0x0][0x0] ;  /* 0x00000000ff0a7624 */ /* 0x000fc600078e00ff */
[C---:B------:R-:W-:Y:S01]  /*0210*/  ISETP.GE.U32.AND P0, PT, R25.reuse, 0x10000, PT ;  /* 0x000100001900780c */ /* 0x040fe20003f06070 */
[----:B------:R-:W-:Y:S01]  /*0220*/  IMAD.X R20, RZ, RZ, R11, P1 ;  /* 0x000000ffff147224 */ /* 0x000fe200008e060b */
[C---:B------:R-:W-:Y:S01]  /*0230*/  ISETP.LT.U32.AND P1, PT, R25.reuse, UR12, PT ;  /* 0x0000000c19007c0c */ /* 0x040fe2000bf21070 */
[----:B------:R-:W-:Y:S01]  /*0240*/  IMAD R22, R10, 0x3, RZ ;  /* 0x000000030a167824 */ /* 0x000fe200078e02ff */
        /* <DEDUP_REMOVED lines=13> */
[----:B------:R-:W-:Y:S02]  /*0320*/  @P0 LEA R2, P3, R25, UR4, 0x2 ;  /* 0x0000000419020c11 */ /* 0x000fe4000f8610ff */
[----:B------:R-:W-:Y:S02]  /*0330*/  ISETP.GE.U32.AND P4, PT, R21, 0x10000, PT ;  /* 0x000100001500780c */ /* 0x000fe40003f86070 */
[----:B------:R-:W-:Y:S02]  /*0340*/  @P0 LEA.HI.X R3, R25, UR5, R20, 0x2, P3 ;  /* 0x0000000519030c11 */ /* 0x000fe400098f1414 */
[----:B------:R-:W-:Y:S02]  /*0350*/  ISETP.LT.U32.AND P2, PT, R21, UR12, PT ;  /* 0x0000000c15007c0c */ /* 0x000fe4000bf41070 */
[----:B------:R-:W-:Y:S01]  /*0360*/  ISETP.GE.U32.AND.EX P4, PT, R14, RZ, PT, P4 ;  /* 0x000000ff0e00720c */ /* 0x000fe20003f86140 */
[----:B------:R-:W2:Y:S01]  /*0370*/  @P0 LDG.E R16, [R2.64] ;  /* 0x0000000a02100981 */ /* 0x000ea2000c1e1900 */
[----:B------:R-:W-:-:S02]  /*0380*/  ISETP.LT.U32.AND P3, PT, R22, UR12, PT ;  /* 0x0000000c16007c0c */ /* 0x000fc4000bf61070 */
[C---:B------:R-:W-:Y:S02]  /*0390*/  ISETP.GE.U32.AND.EX P5, PT, R15.reuse, RZ, PT, P5 ;  /* 0x000000ff0f00720c */ /* 0x040fe40003fa6150 */
[----:B------:R-:W-:Y:S02]  /*03a0*/  ISETP.LT.AND.EX P2, PT, R14, UR6, !P4, P2 ;  /* 0x000000060e007c0c */ /* 0x000fe4000e741320 */
[----:B------:R-:W-:Y:S02]  /*03b0*/  ISETP.LT.AND.EX P3, PT, R15, UR6, !P5, P3 ;  /* 0x000000060f007c0c */ /* 0x000fe4000ef61330 */
[----:B------:R-:W-:-:S04]  /*03c0*/  @P1 LEA R4, P6, R23, UR4, 0x2 ;  /* 0x0000000417041c11 */ /* 0x000fc8000f8c10ff */
[----:B------:R-:W-:-:S05]  /*03d0*/  @P1 LEA.HI.X R5, R23, UR5, R0, 0x2, P6 ;  /* 0x0000000517051c11 */ /* 0x000fca000b0f1400 */
[C---:B------:R-:W-:Y:S01]  /*03e0*/  @P2 LEA R6, P4, R21.reuse, UR4, 0x2 ;  /* 0x0000000415062c11 */ /* 0x040fe2000f8810ff */
[----:B------:R-:W3:Y:S01]  /*03f0*/  @P1 LDG.E R17, [R4.64] ;  /* 0x0000000a04111981 */ /* 0x000ee2000c1e1900 */
[C---:B------:R-:W-:Y:S02]  /*0400*/  @P3 LEA R8, P5, R22.reuse, UR4, 0x2 ;  /* 0x0000000416083c11 */ /* 0x040fe4000f8a10ff */
[----:B------:R-:W-:Y:S02]  /*0410*/  @P2 LEA.HI.X R7, R21, UR5, R14, 0x2, P4 ;  /* 0x0000000515072c11 */ /* 0x000fe4000a0f140e */
[----:B------:R-:W-:-:S03]  /*0420*/  @P3 LEA.HI.X R9, R22, UR5, R15, 0x2, P5 ;  /* 0x0000000516093c11 */ /* 0x000fc6000a8f140f */
[----:B-1----:R0:W4:Y:S04]  /*0430*/  @P2 LDG.E R18, [R6.64] ;  /* 0x0000000a06122981 */ /* 0x002128000c1e1900 */
[----:B------:R-:W5:Y:S01]  /*0440*/  @P3 LDG.E R19, [R8.64] ;  /* 0x0000000a08133981 */ /* 0x000f62000c1e1900 */
[----:B------:R-:W-:Y:S01]  /*0450*/  BSSY B0, `(.L_x_1801) ;  /* 0x0000013000007945 */ /* 0x000fe20003800000 */
[----:B------:R-:W-:Y:S02]  /*0460*/  IMAD.MOV.U32 R29, RZ, RZ, 0x7f ;  /* 0x0000007fff1d7424 */ /* 0x000fe400078e00ff */
[----:B------:R-:W-:Y:S01]  /*0470*/  IMAD.MOV.U32 R27, RZ, RZ, 0x7f ;  /* 0x0000007fff1b7424 */ /* 0x000fe200078e00ff */
[----:B--2---:R-:W0:Y:S02]  /*0480*/  I2F R28, R16 ;  /* 0x00000010001c7306 */ /* 0x004e240000201400 */
[----:B0-----:R-:W-:-:S06]  /*0490*/  LOP3.LUT R6, R28, 0x7fffffff, RZ, 0xc0, !PT ;  /* 0x7fffffff1c067812 */ /* 0x001fcc00078ec0ff */
[----:B---3--:R-:W0:Y:S01]  /*04a0*/  I2F R26, R17 ;  /* 0x00000011001a7306 */ /* 0x008e220000201400 */
[----:B------:R-:W-:-:S07]  /*04b0*/  ISETP.GT.U32.AND P4, PT, R6, 0x43efffff, PT ;  /* 0x43efffff0600780c */ /* 0x000fce0003f84070 */
[----:B----4-:R1:W2:Y:S08]  /*04c0*/  I2F R24, R18 ;  /* 0x0000001200187306 */ /* 0x0102b00000201400 */
[----:B-----5:R1:W3:Y:S01]  /*04d0*/  I2F R2, R19 ;  /* 0x0000001300027306 */ /* 0x0202e20000201400 */
[----:B0-----:R-:W-:-:S04]  /*04e0*/  LOP3.LUT R3, R26, 0x7fffffff, RZ, 0xc0, !PT ;  /* 0x7fffffff1a037812 */ /* 0x001fc800078ec0ff */
[----:B------:R-:W-:Y:S01]  /*04f0*/  ISETP.GT.U32.AND P5, PT, R3, 0x43efffff, PT ;  /* 0x43efffff0300780c */ /* 0x000fe20003fa4070 */
[----:B------:R-:W-:Y:S07]  /*0500*/  @P4 BRA `(.L_x_1802) ;  /* 0x0000007000004947 */ /* 0x000fee0003800000 */
[----:B------:R-:W-:-:S13]  /*0510*/  ISETP.GE.U32.AND P4, PT, R6, 0x3c800000, PT ;  /* 0x3c8000000600780c */ /* 0x000fda0003f86070 */
[----:B------:R-:W-:-:S04]  /*0520*/  @P4 SHF.R.U32.HI R4, RZ, 0x14, R28 ;  /* 0x00000014ff044819 */ /* 0x000fc8000001161c */
[----:B------:R-:W-:Y:S01]  /*0530*/  @P4 LOP3.LUT R5, R4, 0x1, RZ, 0xc0, !PT ;  /* 0x0000000104054812 */ /* 0x000fe200078ec0ff */
[----:B------:R-:W-:-:S03]  /*0540*/  @!P4 FADD.FTZ R4, R6, 16384 ;  /* 0x468000000604c421 */ /* 0x000fc60000010000 */
[----:B------:R-:W-:-:S04]  /*0550*/  @P4 IADD3 R5, R28, 0x407ffff, R5 ;  /* 0x0407ffff1c054810 */ /* 0x000fc80007ffe005 */
[----:B------:R-:W-:Y:S02]  /*0560*/  @P4 SHF.R.U32.HI R27, RZ, 0x14, R5 ;  /* 0x00000014ff1b4819 */ /* 0x000fe40000011605 */
[----:B------:R-:W-:Y:S02]  /*0570*/  @!P4 IADD3 R27, R4, -0x46800000, RZ ;  /* 0xb9800000041bc810 */ /* 0x000fe40007ffe0ff */
.L_x_1802:
[----:B------:R-:W-:Y:S05]  /*0580*/  BSYNC B0 ;  /* 0x0000000000007941 */ /* 0x000fea0003800000 */
.L_x_1801:
        /* <DEDUP_REMOVED lines=9> */
.L_x_1804:
[----:B------:R-:W-:Y:S05]  /*0620*/  BSYNC B0 ;  /* 0x0000000000007941 */ /* 0x000fea0003800000 */
.L_x_1803:
[----:B--2---:R-:W-:Y:S01]  /*0630*/  LOP3.LUT R4, R24, 0x7fffffff, RZ, 0xc0, !PT ;  /* 0x7fffffff18047812 */ /* 0x004fe200078ec0ff */
[----:B------:R-:W-:Y:S01]  /*0640*/  BSSY B0, `(.L_x_1805) ;  /* 0x0000015000007945 */ /* 0x000fe20003800000 */
[----:B------:R-:W-:Y:S02]  /*0650*/  LOP3.LUT R28, R28, 0x80000000, RZ, 0xc0, !PT ;  /* 0x800000001c1c7812 */ /* 0x000fe400078ec0ff */
[----:B------:R-:W-:Y:S02]  /*0660*/  ISETP.GT.U32.AND P4, PT, R4, 0x43efffff, PT ;  /* 0x43efffff0400780c */ /* 0x000fe40003f84070 */
[----:B------:R-:W-:Y:S02]  /*0670*/  LOP3.LUT R26, R26, 0x80000000, RZ, 0xc0, !PT ;  /* 0x800000001a1a7812 */ /* 0x000fe400078ec0ff */
[----:B------:R-:W-:-:S02]  /*0680*/  LOP3.LUT R5, R24, 0x80000000, RZ, 0xc0, !PT ;  /* 0x8000000018057812 */ /* 0x000fc400078ec0ff */
[----:B---3--:R-:W-:Y:S02]  /*0690*/  LOP3.LUT R3, R2, 0x7fffffff, RZ, 0xc0, !PT ;  /* 0x7fffffff02037812 */ /* 0x008fe400078ec0ff */
[----:B------:R-:W-:Y:S02]  /*06a0*/  SHF.R.U32.HI R28, RZ, 0x18, R28 ;  /* 0x00000018ff1c7819 */ /* 0x000fe4000001161c */
[----:B------:R-:W-:Y:S02]  /*06b0*/  SHF.R.U32.HI R26, RZ, 0x18, R26 ;  /* 0x00000018ff1a7819 */ /* 0x000fe4000001161a */
[----:B------:R-:W-:Y:S01]  /*06c0*/  SHF.R.U32.HI R6, RZ, 0x18, R5 ;  /* 0x00000018ff067819 */ /* 0x000fe20000011605 */
[----:B------:R-:W-:Y:S01]  /*06d0*/  IMAD.MOV.U32 R5, RZ, RZ, 0x7f ;  /* 0x0000007fff057424 */ /* 0x000fe200078e00ff */
[----:B------:R-:W-:Y:S02]  /*06e0*/  ISETP.GT.U32.AND P5, PT, R3, 0x43efffff, PT ;  /* 0x43efffff0300780c */ /* 0x000fe40003fa4070 */
[----:B------:R-:W-:-:S02]  /*06f0*/  LOP3.LUT R27, R27, R28, RZ, 0xfc, !PT ;  /* 0x0000001c1b1b7212 */ /* 0x000fc400078efcff */
[----:B------:R-:W-:Y:S01]  /*0700*/  LOP3.LUT R29, R29, R26, RZ, 0xfc, !PT ;  /* 0x0000001a1d1d7212 */ /* 0x000fe200078efcff */
        /* <DEDUP_REMOVED lines=8> */
.L_x_1806:
[----:B------:R-:W-:Y:S05]  /*0790*/  BSYNC B0 ;  /* 0x0000000000007941 */ /* 0x000fea0003800000 */
.L_x_1805:
        /* <DEDUP_REMOVED lines=11> */
.L_x_1808:
[----:B------:R-:W-:Y:S05]  /*0850*/  BSYNC B0 ;  /* 0x0000000000007941 */ /* 0x000fea0003800000 */
.L_x_1807:
[----:B------:R-:W-:Y:S02]  /*0860*/  LOP3.LUT R3, R2, 0x80000000, RZ, 0xc0, !PT ;  /* 0x8000000002037812 */ /* 0x000fe400078ec0ff */
[----:B------:R-:W-:Y:S02]  /*0870*/  @P0 IADD3 R2, P6, R25, UR13, RZ ;  /* 0x0000000d19020c10 */ /* 0x000fe4000ffde0ff */
[----:B------:R-:W-:Y:S02]  /*0880*/  SHF.R.U32.HI R8, RZ, 0x18, R3 ;  /* 0x00000018ff087819 */ /* 0x000fe40000011603 */
[----:B------:R-:W-:Y:S02]  /*0890*/  @P0 IADD3.X R3, R20, UR8, RZ, P6, !PT ;  /* 0x0000000814030c10 */ /* 0x000fe4000b7fe4ff */
[----:B------:R-:W-:-:S02]  /*08a0*/  @P1 IADD3 R4, P5, R23, UR13, RZ ;  /* 0x0000000d17041c10 */ /* 0x000fc4000ffbe0ff */
[----:B------:R-:W-:Y:S01]  /*08b0*/  @P2 IADD3 R6, P4, R21, UR13, RZ ;  /* 0x0000000d15062c10 */ /* 0x000fe2000ff9e0ff */
[----:B------:R0:W-:Y:S01]  /*08c0*/  @P0 STG.E.U8 [R2.64], R27 ;  /* 0x0000001b02000986 */ /* 0x0001e2000c10110a */
[----:B------:R-:W-:Y:S02]  /*08d0*/  LOP3.LUT R21, R5, R8, RZ, 0xfc, !PT ;  /* 0x0000000805157212 */ /* 0x000fe400078efcff */
[----:B------:R-:W-:Y:S02]  /*08e0*/  @P3 IADD3 R8, P6, R22, UR13, RZ ;  /* 0x0000000d16083c10 */ /* 0x000fe4000ffde0ff */
[----:B------:R-:W-:Y:S02]  /*08f0*/  @P1 IADD3.X R5, R0, UR8, RZ, P5, !PT ;  /* 0x0000000800051c10 */ /* 0x000fe4000affe4ff */
[----:B------:R-:W-:Y:S02]  /*0900*/  @P2 IADD3.X R7, R14, UR8, RZ, P4, !PT ;  /* 0x000000080e072c10 */ /* 0x000fe4000a7fe4ff */
[----:B------:R-:W-:Y:S01]  /*0910*/  @P3 IADD3.X R9, R15, UR8, RZ, P6, !PT ;  /* 0x000000080f093c10 */ /* 0x000fe2000b7fe4ff */
[----:B------:R2:W-:Y:S01]  /*0920*/  @P1 STG.E.U8 [R4.64], R29 ;  /* 0x0000001d04001986 */ /* 0x0005e2000c10110a */
[----:B0-----:R-:W-:-:S02]  /*0930*/  IMAD.MOV.U32 R2, RZ, RZ, R12 ;  /* 0x000000ffff027224 */ /* 0x001fc400078e000c */
[----:B------:R-:W-:Y:S01]  /*0940*/  IMAD.MOV.U32 R3, RZ, RZ, R11 ;  /* 0x000000ffff037224 */ /* 0x000fe200078e000b */
[----:B------:R2:W-:Y:S03]  /*0950*/  @P2 STG.E.U8 [R6.64], R24 ;  /* 0x0000001806002986 */ /* 0x0005e6000c10110a */
[----:B------:R-:W-:Y:S01]  /*0960*/  IMAD.WIDE.U32 R10, R10, 0x4, R2 ;  /* 0x000000040a0a7825 */ /* 0x000fe200078e0002 */
[----:B------:R2:W-:Y:S03]  /*0970*/  @P3 STG.E.U8 [R8.64], R21 ;  /* 0x0000001508003986 */ /* 0x0005e6000c10110a */
[----:B------:R-:W-:Y:S01]  /*0980*/  IMAD.MOV.U32 R12, RZ, RZ, R10 ;  /* 0x000000ffff0c7224 */ /* 0x000fe200078e000a */
[C---:B------:R-:W-:Y:S02]  /*0990*/  ISETP.GE.U32.AND P0, PT, R10.reuse, 0x10000, PT ;  /* 0x000100000a00780c */ /* 0x040fe40003f06070 */
[----:B------:R-:W-:-:S02]  /*09a0*/  ISETP.LT.U32.AND P1, PT, R10, UR12, PT ;  /* 0x0000000c0a007c0c */ /* 0x000fc4000bf21070 */
[C---:B------:R-:W-:Y:S02]  /*09b0*/  ISETP.GE.U32.AND.EX P0, PT, R11.reuse, RZ, PT, P0 ;  /* 0x000000ff0b00720c */ /* 0x040fe40003f06100 */
[----:B------:R-:W-:-:S13]  /*09c0*/  ISETP.LT.AND.EX P1, PT, R11, UR6, PT, P1 ;  /* 0x000000060b007c0c */ /* 0x000fda000bf21310 */
[----:B--2---:R-:W-:Y:S05]  /*09d0*/  @!P0 BRA P1, `(.L_x_1809) ;  /* 0xfffff81000008947 */ /* 0x004fea000083ffff */
[----:B------:R-:W-:Y:S05]  /*09e0*/  EXIT ;  /* 0x000000000000794d */ /* 0x000fea0003800000 */
.L_x_1800:
[----:B------:R-:W0:Y:S02]  /*09f0*/  S2R R3, SR_TID.X ;  /* 0x0000000000037919 */ /* 0x000e240000002100 */
[----:B0-----:R-:W-:-:S05]  /*0a00*/  IMAD.WIDE.U32 R4, R3, 0x4, RZ ;  /* 0x0000000403047825 */ /* 0x001fca00078e00ff */
[----:B------:R-:W-:-:S04]  /*0a10*/  ISETP.GE.U32.AND P0, PT, R4, UR12, PT ;  /* 0x0000000c04007c0c */ /* 0x000fc8000bf06070 */
[----:B------:R-:W-:-:S04]  /*0a20*/  ISETP.GE.AND.EX P0, PT, R5, UR6, PT, P0 ;  /* 0x0000000605007c0c */ /* 0x000fc8000bf06300 */
[----:B------:R-:W-:-:S13]  /*0a30*/  ISETP.GT.U32.OR P0, PT, R3, 0x3fff, P0 ;  /* 0x00003fff0300780c */ /* 0x000fda0000704470 */
[----:B------:R-:W-:Y:S05]  /*0a40*/  @P0 EXIT ;  /* 0x000000000000094d */ /* 0x000fea0003800000 */
[----:B------:R-:W-:Y:S02]  /*0a50*/  IMAD.MOV.U32 R0, RZ, RZ, RZ ;  /* 0x000000ffff007224 */ /* 0x000fe400078e00ff */
.L_x_1818:
[----:B------:R-:W-:-:S04]  /*0a60*/  LEA R8, P0, R3, UR4, 0x4 ;  /* 0x0000000403087c11 */ /* 0x000fc8000f8020ff */
[----:B------:R-:W-:-:S06]  /*0a70*/  LEA.HI.X R9, R3, UR5, R0, 0x4, P0 ;  /* 0x0000000503097c11 */ /* 0x000fcc00080f2400 */
[----:B------:R-:W2:Y:S01]  /*0a80*/  LDG.E.128 R8, [R8.64] ;  /* 0x0000000a08087981 */ /* 0x000ea2000c1e1d00 */
[----:B------:R-:W-:Y:S01]  /*0a90*/  BSSY B0, `(.L_x_1810) ;  /* 0x000001a000007945 */ /* 0x000fe20003800000 */
[----:B--2---:R0:W1:Y:S08]  /*0aa0*/  I2F R12, R8 ;  /* 0x00000008000c7306 */ /* 0x0040700000201400 */
[----:B------:R-:W2:Y:S01]  /*0ab0*/  I2F R15, R9 ;  /* 0x00000009000f7306 */ /* 0x000ea20000201400 */
[----:B0-----:R-:W-:-:S07]  /*0ac0*/  IMAD.MOV.U32 R8, RZ, RZ, 0x7f ;  /* 0x0000007fff087424 */ /* 0x001fce00078e00ff */
[----:B------:R0:W3:Y:S01]  /*0ad0*/  I2F R5, R10 ;  /* 0x0000000a00057306 */ /* 0x0000e20000201400 */
[C---:B-1----:R-:W-:Y:S02]  /*0ae0*/  LOP3.LUT R13, R12.reuse, 0x7fffffff, RZ, 0xc0, !PT ;  /* 0x7fffffff0c0d7812 */ /* 0x042fe400078ec0ff */
[----:B------:R-:W-:Y:S02]  /*0af0*/  LOP3.LUT R7, R12, 0x80000000, RZ, 0xc0, !PT ;  /* 0x800000000c077812 */ /* 0x000fe400078ec0ff */
[----:B------:R-:W-:-:S03]  /*0b00*/  ISETP.GT.U32.AND P0, PT, R13, 0x43efffff, PT ;  /* 0x43efffff0d00780c */ /* 0x000fc60003f04070 */
[----:B------:R1:W4:Y:S01]  /*0b10*/  I2F R2, R11 ;  /* 0x0000000b00027306 */ /* 0x0003220000201400 */
[----:B--2---:R-:W-:Y:S02]  /*0b20*/  LOP3.LUT R14, R15, 0x7fffffff, RZ, 0xc0, !PT ;  /* 0x7fffffff0f0e7812 */ /* 0x004fe400078ec0ff */
[----:B0-----:R-:W-:Y:S01]  /*0b30*/  SHF.R.U32.HI R10, RZ, 0x18, R7 ;  /* 0x00000018ff0a7819 */ /* 0x001fe20000011607 */
[----:B------:R-:W-:Y:S01]  /*0b40*/  IMAD.MOV.U32 R7, RZ, RZ, 0x7f ;  /* 0x0000007fff077424 */ /* 0x000fe200078e00ff */
[----:B------:R-:W-:Y:S02]  /*0b50*/  ISETP.GT.U32.AND P1, PT, R14, 0x43efffff, PT ;  /* 0x43efffff0e00780c */ /* 0x000fe40003f24070 */
[----:B---3--:R-:W-:Y:S02]  /*0b60*/  LOP3.LUT R6, R5, 0x7fffffff, RZ, 0xc0, !PT ;  /* 0x7fffffff05067812 */ /* 0x008fe400078ec0ff */
[----:B-1----:R-:W-:Y:S02]  /*0b70*/  LOP3.LUT R11, R15, 0x80000000, RZ, 0xc0, !PT ;  /* 0x800000000f0b7812 */ /* 0x002fe400078ec0ff */
[----:B------:R-:W-:-:S02]  /*0b80*/  ISETP.GT.U32.AND P2, PT, R6, 0x43efffff, PT ;  /* 0x43efffff0600780c */ /* 0x000fc40003f44070 */
[----:B----4-:R-:W-:-:S04]  /*0b90*/  LOP3.LUT R4, R2, 0x7fffffff, RZ, 0xc0, !PT ;  /* 0x7fffffff02047812 */ /* 0x010fc800078ec0ff */
        /* <DEDUP_REMOVED lines=9> */
.L_x_1811:
[----:B------:R-:W-:Y:S05]  /*0c30*/  BSYNC B0 ;  /* 0x0000000000007941 */ /* 0x000fea0003800000 */
.L_x_1810:
        /* <DEDUP_REMOVED lines=12> */
.L_x_1813:
[----:B------:R-:W-:Y:S05]  /*0d00*/  BSYNC B0 ;  /* 0x0000000000007941 */ /* 0x000fea0003800000 */
.L_x_1812:
        /* <DEDUP_REMOVED lines=12> */
.L_x_1815:
[----:B------:R-:W-:Y:S05]  /*0dd0*/  BSYNC B0 ;  /* 0x0000000000007941 */ /* 0x000fea0003800000 */
.L_x_1814:
        /* <DEDUP_REMOVED lines=11> */
.L_x_1817:
[----:B------:R-:W-:Y:S05]  /*0e90*/  BSYNC B0 ;  /* 0x0000000000007941 */ /* 0x000fea0003800000 */
.L_x_1816:
[----:B------:R-:W-:Y:S02]  /*0ea0*/  LOP3.LUT R2, R2, 0x80000000, RZ, 0xc0, !PT ;  /* 0x8000000002027812 */ /* 0x000fe400078ec0ff */
[----:B------:R-:W-:Y:S02]  /*0eb0*/  LEA R4, P0, R3, UR13, 0x2 ;  /* 0x0000000d03047c11 */ /* 0x000fe4000f8010ff */
[----:B------:R-:W-:Y:S02]  /*0ec0*/  SHF.R.U32.HI R2, RZ, 0x18, R2 ;  /* 0x00000018ff027819 */ /* 0x000fe40000011602 */
[----:B------:R-:W-:Y:S02]  /*0ed0*/  PRMT R7, R12, 0x7604, R7 ;  /* 0x000076040c077816 */ /* 0x000fe40000000007 */
[----:B------:R-:W-:-:S02]  /*0ee0*/  LOP3.LUT R2, R5, R2, RZ, 0xfc, !PT ;  /* 0x0000000205027212 */ /* 0x000fc400078efcff */
[C-C-:B------:R-:W-:Y:S02]  /*0ef0*/  LEA.HI.X R5, R3.reuse, UR8, R0.reuse, 0x2, P0 ;  /* 0x0000000803057c11 */ /* 0x140fe400080f1400 */
        /* <DEDUP_REMOVED lines=13> */
.L_x_1819:
        /* <DEDUP_REMOVED lines=11> */
.L_x_7820:


//--------------------- .text._ZN2at6native55_GLOBAL__N__de093ff9_22_ForeachBinaryOpList_cu_a911ec4325multi_tensor_apply_kernelINS1_18TensorListMetadataILi2EEENS1_11CopyFunctorIN3c1013Float8_e4m3fnEsLi2ELi1ELi1EEEJNS0_4CopyIS7_sEEEEEvT_T0_DpT1_ --------------------------
	.section	.text._ZN2at6native55_GLOBAL__N__de093ff9_22_ForeachBinaryOpList_cu_a911ec4325multi_tensor_apply_kernelINS1_18TensorListMetadataILi2EEENS1_11CopyFunctorIN3c1013Float8_e4m3fnEsLi2ELi1ELi1EEEJNS0_4CopyIS7_sEEEEEvT_T0_DpT1_,"ax",@progbits
	.sectioninfo	@"SHI_REGISTERS=31"
	.align	128
.text._ZN2at6native55_GLOBAL__N__de093ff9_22_ForeachBinaryOpList_cu_a911ec4325multi_tensor_apply_kernelINS1_18TensorListMetadataILi2EEENS1_11CopyFunctorIN3c1013Float8_e4m3fnEsLi2ELi1ELi1EEEJNS0_4CopyIS7_sEEEEEvT_T0_DpT1_:
        .type           _ZN2at6native55_GLOBAL__N__de093ff9_22_ForeachBinaryOpList_cu_a911ec4325multi_tensor_apply_kernelINS1_18TensorListMetadataILi2EEENS1_11CopyFunctorIN3c1013Float8_e4m3fnEsLi2ELi1ELi1EEEJNS0_4CopyIS7_sEEEEEvT_T0_DpT1_,@function
        .size           _ZN2at6native55_GLOBAL__N__de093ff9_22_ForeachBinaryOpList_cu_a911ec4325multi_tensor_apply_kernelINS1_18TensorListMetadataILi2EEENS1_11CopyFunctorIN3c1013Float8_e4m3fnEsLi2ELi1ELi1EEEJNS0_4CopyIS7_sEEEEEvT_T0_DpT1_,(.L_x_7821 - _ZN2at6native55_GLOBAL__N__de093ff9_22_ForeachBinaryOpList_cu_a911ec4325multi_tensor_apply_kernelINS1_18TensorListMetadataILi2EEENS1_11CopyFunctorIN3c1013Float8_e4m3fnEsLi2ELi1ELi1EEEJNS0_4CopyIS7_sEEEEEvT_T0_DpT1_)
        .other          _ZN2at6native55_GLOBAL__N__de093ff9_22_ForeachBinaryOpList_cu_a911ec4325multi_tensor_apply_kernelINS1_18TensorListMetadataILi2EEENS1_11CopyFunctorIN3c1013Float8_e4m3fnEsLi2ELi1ELi1EEEJNS0_4CopyIS7_sEEEEEvT_T0_DpT1_,@"STO_CUDA_ENTRY STV_DEFAULT"
_ZN2at6native55_GLOBAL__N__de093ff9_22_ForeachBinaryOpList_cu_a911ec4325multi_tensor_apply_kernelINS1_18TensorListMetadataILi2EEENS1_11CopyFunctorIN3c1013Float8_e4m3fnEsLi2ELi1ELi1EEEJNS0_4CopyIS7_sEEEEEvT_T0_DpT1_:
        /* <DEDUP_REMOVED lines=31> */
.L_x_1829:
        /* <DEDUP_REMOVED lines=23> */
[----:B------:R0:W2:Y:S01]  /*0360*/  @P0 LDG.E.U16 R16, [R2.64] ;  /* 0x0000000a02100981 */ /* 0x0000a2000c1e1500 */
[----:B------:R-:W-:-:S02]  /*0370*/  ISETP.LT.U32.AND P3, PT, R14, UR12, PT ;  /* 0x0000000c0e007c0c */ /* 0x000fc4000bf61070 */
[----:B------:R-:W-:Y:S02]  /*0380*/  ISETP.GE.U32.AND.EX P5, PT, R17, RZ, PT, P5 ;  /* 0x000000ff1100720c */ /* 0x000fe40003fa6150 */
[----:B------:R-:W-:Y:S02]  /*0390*/  ISETP.LT.AND.EX P2, PT, R15, UR6, !P4, P2 ;  /* 0x000000060f007c0c */ /* 0x000fe4000e741320 */
[----:B------:R-:W-:Y:S02]  /*03a0*/  ISETP.LT.AND.EX P3, PT, R17, UR6, !P5, P3 ;  /* 0x0000000611007c0c */ /* 0x000fe4000ef61330 */
[----:B------:R-:W-:-:S04]  /*03b0*/  @P1 LEA R4, P6, R23, UR4, 0x1 ;  /* 0x0000000417041c11 */ /* 0x000fc8000f8c08ff */
[----:B------:R-:W-:-:S05]  /*03c0*/  @P1 LEA.HI.X R5, R23, UR5, R12, 0x1, P6 ;  /* 0x0000000517051c11 */ /* 0x000fca000b0f0c0c */
[----:B------:R-:W-:Y:S01]  /*03d0*/  @P2 LEA R6, P4, R22, UR4, 0x1 ;  /* 0x0000000416062c11 */ /* 0x000fe2000f8808ff */
[----:B-1----:R1:W3:Y:S01]  /*03e0*/  @P1 LDG.E.U16 R18, [R4.64] ;  /* 0x0000000a04121981 */ /* 0x0022e2000c1e1500 */
[----:B------:R-:W-:Y:S02]  /*03f0*/  @P3 LEA R8, P5, R14, UR4, 0x1 ;  /* 0x000000040e083c11 */ /* 0x000fe4000f8a08ff */
[----:B------:R-:W-:Y:S02]  /*0400*/  @P2 LEA.HI.X R7, R22, UR5, R15, 0x1, P4 ;  /* 0x0000000516072c11 */ /* 0x000fe4000a0f0c0f */
[----:B------:R-:W-:-:S03]  /*0410*/  @P3 LEA.HI.X R9, R14, UR5, R17, 0x1, P5 ;  /* 0x000000050e093c11 */ /* 0x000fc6000a8f0c11 */
[----:B------:R-:W4:Y:S04]  /*0420*/  @P2 LDG.E.U16 R19, [R6.64] ;  /* 0x0000000a06132981 */ /* 0x000f28000c1e1500 */
[----:B------:R-:W5:Y:S01]  /*0430*/  @P3 LDG.E.U16 R20, [R8.64] ;  /* 0x0000000a08143981 */ /* 0x000f62000c1e1500 */
[----:B------:R-:W-:Y:S01]  /*0440*/  BSSY B0, `(.L_x_1821) ;  /* 0x0000013000007945 */ /* 0x000fe20003800000 */
[----:B0-----:R-:W-:Y:S02]  /*0450*/  IMAD.MOV.U32 R3, RZ, RZ, 0x7f ;  /* 0x0000007fff037424 */ /* 0x001fe400078e00ff */
[----:B-1----:R-:W-:Y:S01]  /*0460*/  IMAD.MOV.U32 R4, RZ, RZ, 0x7f ;  /* 0x0000007fff047424 */ /* 0x002fe200078e00ff */
[----:B--2---:R-:W0:Y:S02]  /*0470*/  I2F.S16 R27, R16 ;  /* 0x00000010001b7306 */ /* 0x004e240000101400 */
[----:B0-----:R-:W-:-:S06]  /*0480*/  LOP3.LUT R28, R27, 0x7fffffff, RZ, 0xc0, !PT ;  /* 0x7fffffff1b1c7812 */ /* 0x001fcc00078ec0ff */
[----:B---3--:R-:W0:Y:S01]  /*0490*/  I2F.S16 R25, R18 ;  /* 0x0000001200197306 */ /* 0x008e220000101400 */
[----:B------:R-:W-:-:S07]  /*04a0*/  ISETP.GT.U32.AND P4, PT, R28, 0x43efffff, PT ;  /* 0x43efffff1c00780c */ /* 0x000fce0003f84070 */
[----:B----4-:R1:W2:Y:S08]  /*04b0*/  I2F.S16 R26, R19 ;  /* 0x00000013001a7306 */ /* 0x0102b00000101400 */
[----:B-----5:R1:W3:Y:S01]  /*04c0*/  I2F.S16 R2, R20 ;  /* 0x0000001400027306 */ /* 0x0202e20000101400 */
        /* <DEDUP_REMOVED lines=10> */
.L_x_1822:
[----:B------:R-:W-:Y:S05]  /*0570*/  BSYNC B0 ;  /* 0x0000000000007941 */ /* 0x000fea0003800000 */
.L_x_1821:
        /* <DEDUP_REMOVED lines=9> */
.L_x_1824:
[----:B------:R-:W-:Y:S05]  /*0610*/  BSYNC B0 ;  /* 0x0000000000007941 */ /* 0x000fea0003800000 */
.L_x_1823:
        /* <DEDUP_REMOVED lines=22> */
.L_x_1826:
[----:B------:R-:W-:Y:S05]  /*0780*/  BSYNC B0 ;  /* 0x0000000000007941 */ /* 0x000fea0003800000 */
.L_x_1825:
        /* <DEDUP_REMOVED lines=11> */
.L_x_1828:
[----:B------:R-:W-:Y:S05]  /*0840*/  BSYNC B0 ;  /* 0x0000000000007941 */ /* 0x000fea0003800000 */
.L_x_1827:
        /* <DEDUP_REMOVED lines=23> */
.L_x_1820:
[----:B------:R-:W0:Y:S02]  /*09c0*/  S2R R0, SR_TID.X ;  /* 0x0000000000007919 */ /* 0x000e240000002100 */
[----:B0-----:R-:W-:-:S05]  /*09d0*/  IMAD.WIDE.U32 R2, R0, 0x4, RZ ;  /* 0x0000000400027825 */ /* 0x001fca00078e00ff */
[----:B------:R-:W-:-:S04]  /*09e0*/  ISETP.GE.U32.AND P0, PT, R2, UR12, PT ;  /* 0x0000000c02007c0c */ /* 0x000fc8000bf06070 */
[----:B------:R-:W-:-:S04]  /*09f0*/  ISETP.GE.AND.EX P0, PT, R3, UR6, PT, P0 ;  /* 0x0000000603007c0c */ /* 0x000fc8000bf06300 */
[----:B------:R-:W-:-:S13]  /*0a00*/  ISETP.GT.U32.OR P0, PT, R0, 0x3fff, P0 ;  /* 0x00003fff0000780c */ /* 0x000fda0000704470 */
[----:B------:R-:W-:Y:S05]  /*0a10*/  @P0 EXIT ;  /* 0x000000000000094d */ /* 0x000fea0003800000 */
[----:B------:R-:W-:Y:S02]  /*0a20*/  IMAD.MOV.U32 R3, RZ, RZ, RZ ;  /* 0x000000ffff037224 */ /* 0x000fe400078e00ff */
.L_x_1838:
[----:B------:R-:W-:-:S04]  /*0a30*/  LEA R8, P0, R0, UR4, 0x3 ;  /* 0x0000000400087c11 */ /* 0x000fc8000f8018ff */
[----:B------:R-:W-:-:S06]  /*0a40*/  LEA.HI.X R9, R0, UR5, R3, 0x3, P0 ;  /* 0x0000000500097c11 */ /* 0x000fcc00080f1c03 */
[----:B------:R-:W2:Y:S01]  /*0a50*/  LDG.E.64 R8, [R8.64] ;  /* 0x0000000a08087981 */ /* 0x000ea2000c1e1b00 */
[----:B------:R-:W-:Y:S01]  /*0a60*/  BSSY B0, `(.L_x_1830) ;  /* 0x000001a000007945 */ /* 0x000fe20003800000 */
[----:B--2---:R-:W0:Y:S08]  /*0a70*/  I2F.S16 R12, R8 ;  /* 0x00000008000c7306 */ /* 0x004e300000101400 */
[----:B------:R1:W2:Y:S08]  /*0a80*/  I2F.S16 R15, R8.H1 ;  /* 0x10000008000f7306 */ /* 0x0002b00000101400 */
[----:B------:R-:W3:Y:S01]  /*0a90*/  I2F.S16 R5, R9 ;  /* 0x0000000900057306 */ /* 0x000ee20000101400 */
[C---:B0-----:R-:W-:Y:S01]  /*0aa0*/  LOP3.LUT R13, R12.reuse, 0x7fffffff, RZ, 0xc0, !PT ;  /* 0x7fffffff0c0d7812 */ /* 0x041fe200078ec0ff */
[----:B-1----:R-:W-:Y:S01]  /*0ab0*/  IMAD.MOV.U32 R8, RZ, RZ, 0x7f ;  /* 0x0000007fff087424 */ /* 0x002fe200078e00ff */
[----:B------:R-:W-:-:S02]  /*0ac0*/  LOP3.LUT R7, R12, 0x80000000, RZ, 0xc0, !PT ;  /* 0x800000000c077812 */ /* 0x000fc400078ec0ff */
[----:B------:R-:W-:Y:S02]  /*0ad0*/  ISETP.GT.U32.AND P0, PT, R13, 0x43efffff, PT ;  /* 0x43efffff0d00780c */ /* 0x000fe40003f04070 */
[----:B------:R-:W-:Y:S01]  /*0ae0*/  SHF.R.U32.HI R10, RZ, 0x18, R7 ;  /* 0x00000018ff0a7819 */ /* 0x000fe20000011607 */
[----:B------:R-:W0:Y:S01]  /*0af0*/  I2F.S16 R2, R9.H1 ;  /* 0x1000000900027306 */ /* 0x000e220000101400 */
[C---:B--2---:R-:W-:Y:S01]  /*0b00*/  LOP3.LUT R14, R15.reuse, 0x7fffffff, RZ, 0xc0, !PT ;  /* 0x7fffffff0f0e7812 */ /* 0x044fe200078ec0ff */
[----:B------:R-:W-:Y:S01]  /*0b10*/  IMAD.MOV.U32 R7, RZ, RZ, 0x7f ;  /* 0x0000007fff077424 */ /* 0x000fe200078e00ff */
[----:B------:R-:W-:Y:S02]  /*0b20*/  LOP3.LUT R11, R15, 0x80000000, RZ, 0xc0, !PT ;  /* 0x800000000f0b7812 */ /* 0x000fe400078ec0ff */
[----:B------:R-:W-:Y:S02]  /*0b30*/  ISETP.GT.U32.AND P1, PT, R14, 0x43efffff, PT ;  /* 0x43efffff0e00780c */ /* 0x000fe40003f24070 */
[----:B---3--:R-:W-:-:S04]  /*0b40*/  LOP3.LUT R6, R5, 0x7fffffff, RZ, 0xc0, !PT ;  /* 0x7fffffff05067812 */ /* 0x008fc800078ec0ff */
        /* <DEDUP_REMOVED lines=11> */
.L_x_1831:
[----:B------:R-:W-:Y:S05]  /*0c00*/  BSYNC B0 ;  /* 0x0000000000007941 */ /* 0x000fea0003800000 */
.L_x_1830:
        /* <DEDUP_REMOVED lines=12> */
.L_x_1833:
[----:B------:R-:W-:Y:S05]  /*0cd0*/  BSYNC B0 ;  /* 0x0000000000007941 */ /* 0x000fea0003800000 */
.L_x_1832:
        /* <DEDUP_REMOVED lines=12> */
.L_x_1835:
[----:B------:R-:W-:Y:S05]  /*0da0*/  BSYNC B0 ;  /* 0x0000000000007941 */ /* 0x000fea0003800000 */
.L_x_1834:
        /* <DEDUP_REMOVED lines=11> */
.L_x_1837:
[----:B------:R-:W-:Y:S05]  /*0e60*/  BSYNC B0 ;  /* 0x0000000000007941 */ /* 0x000fea0003800000 */
.L_x_1836:
        /* <DEDUP_REMOVED lines=19> */
.L_x_1839:
        /* <DEDUP_REMOVED lines=14> */
.L_x_7821:


//--------------------- .text._ZN2at6native55_GLOBAL__N__de093ff9_22_ForeachBinaryOpList_cu_a911ec4325multi_tensor_apply_kernelINS1_18TensorListMetadataILi2EEENS1_11CopyFunctorIN3c1013Float8_e4m3fnElLi2ELi1ELi1EEEJNS0_4CopyIS7_lEEEEEvT_T0_DpT1_ --------------------------
	.section	.text._ZN2at6native55_GLOBAL__N__de093ff9_22_ForeachBinaryOpList_cu_a911ec4325multi_tensor_apply_kernelINS1_18TensorListMetadataILi2EEENS1_11CopyFunctorIN3c1013Float8_e4m3fnElLi2ELi1ELi1EEEJNS0_4CopyIS7_lEEEEEvT_T0_DpT1_,"ax",@progbits
	.sectioninfo	@"SHI_REGISTERS=32"
	.align	128
.text._ZN2at6native55_GLOBAL__N__de093ff9_22_ForeachBinaryOpList_cu_a911ec4325multi_tensor_apply_kernelINS1_18TensorListMetadataILi2EEENS1_11CopyFunctorIN3c1013Float8_e4m3fnElLi2ELi1ELi1EEEJNS0_4CopyIS7_lEEEEEvT_T0_DpT1_:
        .type           _ZN2at6native55_GLOBAL__N__de093ff9_22_ForeachBinaryOpList_cu_a911ec4325multi_tensor_apply_kernelINS1_18TensorListMetadataILi2EEENS1_11CopyFunctorIN3c1013Float8_e4m3fnElLi2ELi1ELi1EEEJNS0_4CopyIS7_lEEEEEvT_T0_DpT1_,@function
        .size           _ZN2at6native55_GLOBAL__N__de093ff9_22_ForeachBinaryOpList_cu_a911ec4325multi_tensor_apply_kernelINS1_18TensorListMetadataILi2EEENS1_11CopyFunctorIN3c1013Float8_e4m3fnElLi2ELi1ELi1EEEJNS0_4CopyIS7_lEEEEEvT_T0_DpT1_,(.L_x_7822 - _ZN2at6native55_GLOBAL__N__de093ff9_22_ForeachBinaryOpList_cu_a911ec4325multi_tensor_apply_kernelINS1_18TensorListMetadataILi2EEENS1_11CopyFunctorIN3c1013Float8_e4m3fnElLi2ELi1ELi1EEEJNS0_4CopyIS7_lEEEEEvT_T0_DpT1_)
        .other          _ZN2at6native55_GLOBAL__N__de093ff9_22_ForeachBinaryOpList_cu_a911ec4325multi_tensor_apply_kernelINS1_18TensorListMetadataILi2EEENS1_11CopyFunctorIN3c1013Float8_e4m3fnElLi2ELi1ELi1EEEJNS0_4CopyIS7_lEEEEEvT_T0_DpT1_,@"STO_CUDA_ENTRY STV_DEFAULT"
_ZN2at6native55_GLOBAL__N__de093ff9_22_ForeachBinaryOpList_cu_a911ec4325multi_tensor_apply_kernelINS1_18TensorListMetadataILi2EEENS1_11CopyFunctorIN3c1013Float8_e4m3fnElLi2ELi1ELi1EEEJNS0_4CopyIS7_lEEEEEvT_T0_DpT1_:
        /* <DEDUP_REMOVED lines=31> */
.L_x_1849:
[----:B0-----:R-:W-:Y:S01]  /*01f0*/  IADD3 R26, P0, R19, R16, RZ ;  /* 0x00000010131a7210 */ /* 0x001fe20007f1e0ff */
[----:B------:R-:W-:-:S03]  /*0200*/  IMAD R13, R0, 0x3, RZ ;  /* 0x00000003000d7824 */ /* 0x000fc600078e02ff */
[C---:B------:R-:W-:Y:S01]  /*0210*/  ISETP.GE.U32.AND P1, PT, R26.reuse, 0x10000, PT ;  /* 0x000100001a00780c */ /* 0x040fe20003f26070 */
[----:B------:R-:W-:Y:S01]  /*0220*/  IMAD.X R14, RZ, RZ, R17, P0 ;  /* 0x000000ffff0e7224 */ /* 0x000fe200000e0611 */
[C---:B------:R-:W-:Y:S02]  /*0230*/  ISETP.LT.U32.AND P0, PT, R26.reuse, UR12, PT ;  /* 0x0000000c1a007c0c */ /* 0x040fe4000bf01070 */
[----:B------:R-:W-:Y:S02]  /*0240*/  IADD3 R24, P2, R26, c[0x0][0x0], RZ ;  /* 0x000000001a187a10 */ /* 0x000fe40007f5e0ff */
[C---:B------:R-:W-:Y:S02]  /*0250*/  ISETP.GE.U32.AND.EX P1, PT, R14.reuse, RZ, PT, P1 ;  /* 0x000000ff0e00720c */ /* 0x040fe40003f26110 */
[----:B------:R-:W-:Y:S01]  /*0260*/  IADD3 R18, P4, R13, R26, RZ ;  /* 0x0000001a0d127210 */ /* 0x000fe20007f9e0ff */
[----:B------:R-:W-:Y:S01]  /*0270*/  IMAD.X R15, RZ, RZ, R14, P2 ;  /* 0x000000ffff0f7224 */ /* 0x000fe200010e060e */
[----:B------:R-:W-:-:S02]  /*0280*/  ISETP.LT.AND.EX P1, PT, R14, UR6, !P1, P0 ;  /* 0x000000060e007c0c */ /* 0x000fc4000cf21300 */
[C---:B------:R-:W-:Y:S02]  /*0290*/  ISETP.GE.U32.AND P0, PT, R24.reuse, 0x10000, PT ;  /* 0x000100001800780c */ /* 0x040fe40003f06070 */
[----:B------:R-:W-:Y:S02]  /*02a0*/  ISETP.LT.U32.AND P2, PT, R24, UR12, PT ;  /* 0x0000000c18007c0c */ /* 0x000fe4000bf41070 */
[----:B------:R-:W-:-:S04]  /*02b0*/  ISETP.GE.U32.AND.EX P0, PT, R15, RZ, PT, P0 ;  /* 0x000000ff0f00720c */ /* 0x000fc80003f06100 */
[----:B------:R-:W-:Y:S02]  /*02c0*/  ISETP.LT.AND.EX P0, PT, R15, UR6, !P0, P2 ;  /* 0x000000060f007c0c */ /* 0x000fe4000c701320 */
[----:B------:R-:W-:Y:S02]  /*02d0*/  LEA R25, P2, R0, R26, 0x1 ;  /* 0x0000001a00197211 */ /* 0x000fe400078408ff */
[----:B------:R-:W-:-:S04]  /*02e0*/  @P1 LEA R10, P3, R26, UR4, 0x3 ;  /* 0x000000041a0a1c11 */ /* 0x000fc8000f8618ff */
[----:B------:R-:W-:-:S05]  /*02f0*/  @P1 LEA.HI.X R11, R26, UR5, R14, 0x3, P3 ;  /* 0x000000051a0b1c11 */ /* 0x000fca00098f1c0e */
[----:B------:R0:W2:Y:S01]  /*0300*/  @P1 LDG.E.64 R2, [R10.64] ;  /* 0x0000000a0a021981 */ /* 0x0000a2000c1e1b00 */
[--C-:B------:R-:W-:Y:S01]  /*0310*/  IMAD.X R20, RZ, RZ, R14.reuse, P2 ;  /* 0x000000ffff147224 */ /* 0x100fe200010e060e */
[C---:B------:R-:W-:Y:S01]  /*0320*/  ISETP.GE.U32.AND P5, PT, R25.reuse, 0x10000, PT ;  /* 0x000100001900780c */ /* 0x040fe20003fa6070 */
[----:B------:R-:W-:Y:S01]  /*0330*/  IMAD.X R21, RZ, RZ, R14, P4 ;  /* 0x000000ffff157224 */ /* 0x000fe200020e060e */
[----:B------:R-:W-:Y:S02]  /*0340*/  ISETP.LT.U32.AND P4, PT, R25, UR12, PT ;  /* 0x0000000c19007c0c */ /* 0x000fe4000bf81070 */
[----:B------:R-:W-:Y:S02]  /*0350*/  ISETP.GE.U32.AND.EX P5, PT, R20, RZ, PT, P5 ;  /* 0x000000ff1400720c */ /* 0x000fe40003fa6150 */
[----:B------:R-:W-:Y:S02]  /*0360*/  @P0 LEA R22, P6, R24, UR4, 0x3 ;  /* 0x0000000418160c11 */ /* 0x000fe4000f8c18ff */
[----:B------:R-:W-:-:S02]  /*0370*/  ISETP.LT.AND.EX P4, PT, R20, UR6, !P5, P4 ;  /* 0x0000000614007c0c */ /* 0x000fc4000ef81340 */
[----:B------:R-:W-:Y:S02]  /*0380*/  @P0 LEA.HI.X R23, R24, UR5, R15, 0x3, P6 ;  /* 0x0000000518170c11 */ /* 0x000fe4000b0f1c0f */
[C---:B------:R-:W-:Y:S02]  /*0390*/  ISETP.GE.U32.AND P3, PT, R18.reuse, 0x10000, PT ;  /* 0x000100001200780c */ /* 0x040fe40003f66070 */
[----:B------:R-:W-:Y:S01]  /*03a0*/  ISETP.LT.U32.AND P2, PT, R18, UR12, PT ;  /* 0x0000000c12007c0c */ /* 0x000fe2000bf41070 */
[----:B------:R1:W3:Y:S01]  /*03b0*/  @P0 LDG.E.64 R4, [R22.64] ;  /* 0x0000000a16040981 */ /* 0x0002e2000c1e1b00 */
[----:B------:R-:W-:-:S04]  /*03c0*/  ISETP.GE.U32.AND.EX P3, PT, R21, RZ, PT, P3 ;  /* 0x000000ff1500720c */ /* 0x000fc80003f66130 */
[----:B------:R-:W-:Y:S02]  /*03d0*/  ISETP.LT.AND.EX P2, PT, R21, UR6, !P3, P2 ;  /* 0x0000000615007c0c */ /* 0x000fe4000df41320 */
[----:B0-----:R-:W-:-:S04]  /*03e0*/  @P4 LEA R10, P3, R25, UR4, 0x3 ;  /* 0x00000004190a4c11 */ /* 0x001fc8000f8618ff */
[----:B------:R-:W-:-:S05]  /*03f0*/  @P4 LEA.HI.X R11, R25, UR5, R20, 0x3, P3 ;  /* 0x00000005190b4c11 */ /* 0x000fca00098f1c14 */
[----:B------:R0:W5:Y:S02]  /*0400*/  @P4 LDG.E.64 R6, [R10.64] ;  /* 0x0000000a0a064981 */ /* 0x000164000c1e1b00 */
[----:B------:R-:W-:-:S04]  /*0410*/  @P2 LEA R12, P5, R18, UR4, 0x3 ;  /* 0x00000004120c2c11 */ /* 0x000fc8000f8a18ff */
[----:B------:R-:W-:-:S05]  /*0420*/  @P2 LEA.HI.X R13, R18, UR5, R21, 0x3, P5 ;  /* 0x00000005120d2c11 */ /* 0x000fca000a8f1c15 */
[----:B------:R4:W5:Y:S01]  /*0430*/  @P2 LDG.E.64 R8, [R12.64] ;  /* 0x0000000a0c082981 */ /* 0x000962000c1e1b00 */
[----:B------:R-:W-:Y:S01]  /*0440*/  BSSY B0, `(.L_x_1841) ;  /* 0x000000f000007945 */ /* 0x000fe20003800000 */
[----:B------:R-:W-:Y:S02]  /*0450*/  IMAD.MOV.U32 R27, RZ, RZ, 0x7f ;  /* 0x0000007fff1b7424 */ /* 0x000fe400078e00ff */
[----:B-1----:R-:W-:Y:S01]  /*0460*/  IMAD.MOV.U32 R22, RZ, RZ, 0x7f ;  /* 0x0000007fff167424 */ /* 0x002fe200078e00ff */
[----:B--2---:R-:W4:Y:S02]  /*0470*/  I2F.S64 R28, R2 ;  /* 0x00000002001c7312 */ /* 0x004f240000301400 */
[----:B----4-:R-:W-:-:S06]  /*0480*/  LOP3.LUT R12, R28, 0x7fffffff, RZ, 0xc0, !PT ;  /* 0x7fffffff1c0c7812 */ /* 0x010fcc00078ec0ff */
[----:B---3--:R0:W1:Y:S01]  /*0490*/  I2F.S64 R29, R4 ;  /* 0x00000004001d7312 */ /* 0x0080620000301400 */
[----:B------:R-:W-:-:S13]  /*04a0*/  ISETP.GT.U32.AND P3, PT, R12, 0x43efffff, PT ;  /* 0x43efffff0c00780c */ /* 0x000fda0003f64070 */
[----:B------:R-:W-:Y:S05]  /*04b0*/  @P3 BRA `(.L_x_1842) ;  /* 0x0000007000003947 */ /* 0x000fea0003800000 */
[----:B01----:R-:W-:-:S13]  /*04c0*/  ISETP.GE.U32.AND P3, PT, R12, 0x3c800000, PT ;  /* 0x3c8000000c00780c */ /* 0x003fda0003f66070 */
[----:B------:R-:W-:-:S04]  /*04d0*/  @P3 SHF.R.U32.HI R10, RZ, 0x14, R28 ;  /* 0x00000014ff0a3819 */ /* 0x000fc8000001161c */
[----:B------:R-:W-:Y:S01]  /*04e0*/  @P3 LOP3.LUT R11, R10, 0x1, RZ, 0xc0, !PT ;  /* 0x000000010a0b3812 */ /* 0x000fe200078ec0ff */
[----:B------:R-:W-:-:S03]  /*04f0*/  @!P3 FADD.FTZ R10, R12, 16384 ;  /* 0x468000000c0ab421 */ /* 0x000fc60000010000 */
[----:B------:R-:W-:-:S04]  /*0500*/  @P3 IADD3 R11, R28, 0x407ffff, R11 ;  /* 0x0407ffff1c0b3810 */ /* 0x000fc80007ffe00b */
[----:B------:R-:W-:Y:S02]  /*0510*/  @P3 SHF.R.U32.HI R22, RZ, 0x14, R11 ;  /* 0x00000014ff163819 */ /* 0x000fe4000001160b */
[----:B------:R-:W-:Y:S02]  /*0520*/  @!P3 IADD3 R22, R10, -0x46800000, RZ ;  /* 0xb98000000a16b810 */ /* 0x000fe40007ffe0ff */
.L_x_1842:
[----:B01----:R-:W-:Y:S05]  /*0530*/  BSYNC B0 ;  /* 0x0000000000007941 */ /* 0x003fea0003800000 */
.L_x_1841:
[----:B------:R-:W-:Y:S01]  /*0540*/  LOP3.LUT R13, R29, 0x7fffffff, RZ, 0xc0, !PT ;  /* 0x7fffffff1d0d7812 */ /* 0x000fe200078ec0ff */
[----:B-----5:R0:W1:Y:S01]  /*0550*/  I2F.S64 R10, R6 ;  /* 0x00000006000a7312 */ /* 0x0200620000301400 */
[----:B------:R-:W-:Y:S02]  /*0560*/  BSSY B0, `(.L_x_1843) ;  /* 0x000000a000007945 */ /* 0x000fe40003800000 */
        /* <DEDUP_REMOVED lines=9> */
.L_x_1844:
[----:B01----:R-:W-:Y:S05]  /*0600*/  BSYNC B0 ;  /* 0x0000000000007941 */ /* 0x003fea0003800000 */
.L_x_1843:
[----:B------:R-:W-:Y:S01]  /*0610*/  LOP3.LUT R11, R10, 0x7fffffff, RZ, 0xc0, !PT ;  /* 0x7fffffff0a0b7812 */ /* 0x000fe200078ec0ff */
[----:B------:R-:W-:Y:S01]  /*0620*/  BSSY B0, `(.L_x_1845) ;  /* 0x0000011000007945 */ /* 0x000fe20003800000 */
[----:B------:R-:W-:Y:S02]  /*0630*/  LOP3.LUT R28, R28, 0x80000000, RZ, 0xc0, !PT ;  /* 0x800000001c1c7812 */ /* 0x000fe400078ec0ff */
[----:B------:R-:W-:Y:S02]  /*0640*/  ISETP.GT.U32.AND P3, PT, R11, 0x43efffff, PT ;  /* 0x43efffff0b00780c */ /* 0x000fe40003f64070 */
[----:B------:R-:W-:Y:S02]  /*0650*/  LOP3.LUT R29, R29, 0x80000000, RZ, 0xc0, !PT ;  /* 0x800000001d1d7812 */ /* 0x000fe400078ec0ff */
[----:B------:R-:W-:-:S02]  /*0660*/  SHF.R.U32.HI R13, RZ, 0x18, R28 ;  /* 0x00000018ff0d7819 */ /* 0x000fc4000001161c */
[----:B------:R-:W-:Y:S01]  /*0670*/  SHF.R.U32.HI R12, RZ, 0x18, R29 ;  /* 0x00000018ff0c7819 */ /* 0x000fe2000001161d */
[----:B------:R-:W-:Y:S01]  /*0680*/  IMAD.MOV.U32 R29, RZ, RZ, 0x7f ;  /* 0x0000007fff1d7424 */ /* 0x000fe200078e00ff */
        /* <DEDUP_REMOVED lines=10> */
.L_x_1846:
[----:B------:R-:W-:Y:S05]  /*0730*/  BSYNC B0 ;  /* 0x0000000000007941 */ /* 0x000fea0003800000 */
.L_x_1845:
[----:B------:R-:W0:Y:S01]  /*0740*/  I2F.S64 R11, R8 ;  /* 0x00000008000b7312 */ /* 0x000e220000301400 */
[----:B------:R-:W-:Y:S01]  /*0750*/  LOP3.LUT R12, R10, 0x80000000, RZ, 0xc0, !PT ;  /* 0x800000000a0c7812 */ /* 0x000fe200078ec0ff */
[----:B------:R-:W-:Y:S01]  /*0760*/  BSSY B0, `(.L_x_1847) ;  /* 0x000000e000007945 */ /* 0x000fe20003800000 */
[----:B------:R-:W-:Y:S02]  /*0770*/  IMAD.MOV.U32 R13, RZ, RZ, 0x7f ;  /* 0x0000007fff0d7424 */ /* 0x000fe400078e00ff */
        /* <DEDUP_REMOVED lines=12> */
.L_x_1848:
[----:B------:R-:W-:Y:S05]  /*0840*/  BSYNC B0 ;  /* 0x0000000000007941 */ /* 0x000fea0003800000 */
.L_x_1847:
        /* <DEDUP_REMOVED lines=23> */
.L_x_1840:
[----:B------:R-:W0:Y:S02]  /*09c0*/  S2R R0, SR_TID.X ;  /* 0x0000000000007919 */ /* 0x000e240000002100 */
[----:B0-----:R-:W-:-:S05]  /*09d0*/  IMAD.WIDE.U32 R2, R0, 0x4, RZ ;  /* 0x0000000400027825 */ /* 0x001fca00078e00ff */
[----:B------:R-:W-:-:S04]  /*09e0*/  ISETP.GE.U32.AND P0, PT, R2, UR12, PT ;  /* 0x0000000c02007c0c */ /* 0x000fc8000bf06070 */
[----:B------:R-:W-:-:S04]  /*09f0*/  ISETP.GE.AND.EX P0, PT, R3, UR6, PT, P0 ;  /* 0x0000000603007c0c */ /* 0x000fc8000bf06300 */
[----:B------:R-:W-:-:S13]  /*0a00*/  ISETP.GT.U32.OR P0, PT, R0, 0x3fff, P0 ;  /* 0x00003fff0000780c */ /* 0x000fda0000704470 */
[----:B------:R-:W-:Y:S05]  /*0a10*/  @P0 EXIT ;  /* 0x000000000000094d */ /* 0x000fea0003800000 */
[----:B------:R-:W-:Y:S02]  /*0a20*/  IMAD.MOV.U32 R3, RZ, RZ, RZ ;  /* 0x000000ffff037224 */ /* 0x000fe400078e00ff */
.L_x_1858:
[----:B------:R-:W-:-:S04]  /*0a30*/  LEA R12, P0, R0, UR4, 0x5 ;  /* 0x00000004000c7c11 */ /* 0x000fc8000f8028ff */
[----:B------:R-:W-:-:S05]  /*0a40*/  LEA.HI.X R13, R0, UR5, R3, 0x5, P0 ;  /* 0x00000005000d7c11 */ /* 0x000fca00080f2c03 */
[----:B------:R-:W2:Y:S04]  /*0a50*/  LDG.E.128 R16, [R12.64] ;  /* 0x0000000a0c107981 */ /* 0x000ea8000c1e1d00 */
[----:B------:R-:W3:Y:S01]  /*0a60*/  LDG.E.128 R8, [R12.64+0x10] ;  /* 0x0000100a0c087981 */ /* 0x000ee2000c1e1d00 */
[----:B------:R-:W-:Y:S01]  /*0a70*/  BSSY B0, `(.L_x_1850) ;  /* 0x000001a000007945 */ /* 0x000fe20003800000 */
[----:B--2---:R-:W0:Y:S08]  /*0a80*/  I2F.S64 R16, R16 ;  /* 0x0000001000107312 */ /* 0x004e300000301400 */
[----:B------:R-:W1:Y:S08]  /*0a90*/  I2F.S64 R19, R18 ;  /* 0x0000001200137312 */ /* 0x000e700000301400 */
[----:B---3--:R2:W3:Y:S01]  /*0aa0*/  I2F.S64 R5, R8 ;  /* 0x0000000800057312 */ /* 0x0084e20000301400 */
[----:B0-----:R-:W-:-:S02]  /*0ab0*/  LOP3.LUT R14, R16, 0x7fffffff, RZ, 0xc0, !PT ;  /* 0x7fffffff100e7812 */ /* 0x001fc400078ec0ff */
[----:B------:R-:W-:Y:S02]  /*0ac0*/  LOP3.LUT R7, R16, 0x80000000, RZ, 0xc0, !PT ;  /* 0x8000000010077812 */ /* 0x000fe400078ec0ff */
[----:B------:R-:W-:-:S03]  /*0ad0*/  ISETP.GT.U32.AND P0, PT, R14, 0x43efffff, PT ;  /* 0x43efffff0e00780c */ /* 0x000fc60003f04070 */
[----:B------:R0:W4:Y:S01]  /*0ae0*/  I2F.S64 R2, R10 ;  /* 0x0000000a00027312 */ /* 0x0001220000301400 */
[----:B-1----:R-:W-:Y:S01]  /*0af0*/  LOP3.LUT R15, R19, 0x7fffffff, RZ, 0xc0, !PT ;  /* 0x7fffffff130f7812 */ /* 0x002fe200078ec0ff */
[----:B--2---:R-:W-:-:S03]  /*0b00*/  IMAD.MOV.U32 R8, RZ, RZ, 0x7f ;  /* 0x0000007fff087424 */ /* 0x004fc600078e00ff */
[----:B------:R-:W-:Y:S02]  /*0b10*/  ISETP.GT.U32.AND P1, PT, R15, 0x43efffff, PT ;  /* 0x43efffff0f00780c */ /* 0x000fe40003f24070 */
[----:B---3--:R-:W-:Y:S02]  /*0b20*/  LOP3.LUT R6, R5, 0x7fffffff, RZ, 0xc0, !PT ;  /* 0x7fffffff05067812 */ /* 0x008fe400078ec0ff */
[----:B0-----:R-:W-:Y:S01]  /*0b30*/  SHF.R.U32.HI R10, RZ, 0x18, R7 ;  /* 0x00000018ff0a7819 */ /* 0x001fe20000011607 */
[----:B------:R-:W-:Y:S01]  /*0b40*/  IMAD.MOV.U32 R7, RZ, RZ, 0x7f ;  /* 0x0000007fff077424 */ /* 0x000fe200078e00ff */
[----:B------:R-:W-:Y:S02]  /*0b50*/  ISETP.GT.U32.AND P2, PT, R6, 0x43efffff, PT ;  /* 0x43efffff0600780c */ /* 0x000fe40003f44070 */
[----:B------:R-:W-:Y:S02]  /*0b60*/  LOP3.LUT R11, R19, 0x80000000, RZ, 0xc0, !PT ;  /* 0x80000000130b7812 */ /* 0x000fe400078ec0ff */
        /* <DEDUP_REMOVED lines=10> */
.L_x_1851:
[----:B------:R-:W-:Y:S05]  /*0c10*/  BSYNC B0 ;  /* 0x0000000000007941 */ /* 0x000fea0003800000 */
.L_x_1850:
        /* <DEDUP_REMOVED lines=12> */
.L_x_1853:
[----:B------:R-:W-:Y:S05]  /*0ce0*/  BSYNC B0 ;  /* 0x0000000000007941 */ /* 0x000fea0003800000 */
.L_x_1852:
        /* <DEDUP_REMOVED lines=12> */
.L_x_1855:
[----:B------:R-:W-:Y:S05]  /*0db0*/  BSYNC B0 ;  /* 0x0000000000007941 */ /* 0x000fea0003800000 */
.L_x_1854:
        /* <DEDUP_REMOVED lines=11> */
.L_x_1857:
[----:B------:R-:W-:Y:S05]  /*0e70*/  BSYNC B0 ;  /* 0x0000000000007941 */ /* 0x000fea0003800000 */
.L_x_1856:
        /* <DEDUP_REMOVED lines=19> */
.L_x_1859:
        /* <DEDUP_REMOVED lines=13> */
.L_x_7822:


//--------------------- .text._ZN2at6native55_GLOBAL__N__de093ff9_22_ForeachBinaryOpList_cu_a911ec4325multi_tensor_apply_kernelINS1_18TensorListMetadataILi2EEENS1_11CopyFunctorIN3c1013Float8_e4m3fnEaLi2ELi1ELi1EEEJNS0_4CopyIS7_aEEEEEvT_T0_DpT1_ --------------------------
	.section	.text._ZN2at6native55_GLOBAL__N__de093ff9_22_ForeachBinaryOpList_cu_a911ec4325multi_tensor_apply_kernelINS1_18TensorListMetadataILi2EEENS1_11CopyFunctorIN3c1013Float8_e4m3fnEaLi2ELi1ELi1EEEJNS0_4CopyIS7_aEEEEEvT_T0_DpT1_,"ax",@progbits
	.sectioninfo	@"SHI_REGISTERS=31"
	.align	128
.text._ZN2at6native55_GLOBAL__N__de093ff9_22_ForeachBinaryOpList_cu_a911ec4325multi_tensor_apply_kernelINS1_18TensorListMetadataILi2EEENS1_11CopyFunctorIN3c1013Float8_e4m3fnEaLi2ELi1ELi1EEEJNS0_4CopyIS7_aEEEEEvT_T0_DpT1_:
        .type           _ZN2at6native55_GLOBAL__N__de093ff9_22_ForeachBinaryOpList_cu_a911ec4325multi_tensor_apply_kernelINS1_18TensorListMetadataILi2EEENS1_11CopyFunctorIN3c1013Float8_e4m3fnEaLi2ELi1ELi1EEEJNS0_4CopyIS7_aEEEEEvT_T0_DpT1_,@function
        .size           _ZN2at6native55_GLOBAL__N__de093ff9_22_ForeachBinaryOpList_cu_a911ec4325multi_tensor_apply_kernelINS1_18TensorListMetadataILi2EEENS1_11CopyFunctorIN3c1013Float8_e4m3fnEaLi2ELi1ELi1EEEJNS0_4CopyIS7_aEEEEEvT_T0_DpT1_,(.L_x_7823 - _ZN2at6native55_GLOBAL__N__de093ff9_22_ForeachBinaryOpList_cu_a911ec4325multi_tensor_apply_kernelINS1_18TensorListMetadataILi2EEENS1_11CopyFunctorIN3c1013Float8_e4m3fnEaLi2ELi1ELi1EEEJNS0_4CopyIS7_aEEEEEvT_T0_DpT1_)
        .other          _ZN2at6native55_GLOBAL__N__de093ff9_22_ForeachBinaryOpList_cu_a911ec4325multi_tensor_apply_kernelINS1_18TensorListMetadataILi2EEENS1_11CopyFunctorIN3c1013Float8_e4m3fnEaLi2ELi1ELi1EEEJNS0_4CopyIS7_aEEEEEvT_T0_DpT1_,@"STO_CUDA_ENTRY STV_DEFAULT"
_ZN2at6native55_GLOBAL__N__de093ff9_22_ForeachBinaryOpList_cu_a911ec4325multi_tensor_apply_kernelINS1_18TensorListMetadataILi2EEENS1_11CopyFunctorIN3c1013Float8_e4m3fnEaLi2ELi1ELi1EEEJNS0_4CopyIS7_aEEEEEvT_T0_DpT1_:
        /* <DEDUP_REMOVED lines=30> */
.L_x_1869:
        /* <DEDUP_REMOVED lines=56> */
.L_x_1862:
[----:B------:R-:W-:Y:S05]  /*0560*/  BSYNC B0 ;  /* 0x0000000000007941 */ /* 0x000fea0003800000 */
.L_x_1861:
        /* <DEDUP_REMOVED lines=9> */
.L_x_1864:
[----:B------:R-:W-:Y:S05]  /*0600*/  BSYNC B0 ;  /* 0x0000000000007941 */ /* 0x000fea0003800000 */
.L_x_1863:
        /* <DEDUP_REMOVED lines=22> */
.L_x_1866:
[----:B------:R-:W-:Y:S05]  /*0770*/  BSYNC B0 ;  /* 0x0000000000007941 */ /* 0x000fea0003800000 */
.L_x_1865:
        /* <DEDUP_REMOVED lines=11> */
.L_x_1868:
[----:B------:R-:W-:Y:S05]  /*0830*/  BSYNC B0 ;  /* 0x0000000000007941 */ /* 0x000fea0003800000 */
.L_x_1867:
        /* <DEDUP_REMOVED lines=23> */
.L_x_1860:
[----:B------:R-:W0:Y:S02]  /*09b0*/  S2R R0, SR_TID.X ;  /* 0x0000000000007919 */ /* 0x000e240000002100 */
[----:B0-----:R-:W-:-:S05]  /*09c0*/  IMAD.WIDE.U32 R2, R0, 0x4, RZ ;  /* 0x0000000400027825 */ /* 0x001fca00078e00ff */
[----:B------:R-:W-:-:S04]  /*09d0*/  ISETP.GE.U32.AND P0, PT, R2, UR12, PT ;  /* 0x0000000c02007c0c */ /* 0x000fc8000bf06070 */
[----:B------:R-:W-:-:S04]  /*09e0*/  ISETP.GE.AND.EX P0, PT, R3, UR6, PT, P0 ;  /* 0x0000000603007c0c */ /* 0x000fc8000bf06300 */
[----:B------:R-:W-:-:S13]  /*09f0*/  ISETP.GT.U32.OR P0, PT, R0, 0x3fff, P0 ;  /* 0x00003fff0000780c */ /* 0x000fda0000704470 */
[----:B------:R-:W-:Y:S05]  /*0a00*/  @P0 EXIT ;  /* 0x000000000000094d */ /* 0x000fea0003800000 */
[----:B------:R-:W-:-:S04]  /*0a10*/  IMAD.MOV.U32 R3, RZ, RZ, RZ ;  /* 0x000000ffff037224 */ /* 0x000fc800078e00ff */
.L_x_1878:
        /* <DEDUP_REMOVED lines=34> */
.L_x_1871:
[----:B------:R-:W-:Y:S05]  /*0c40*/  BSYNC B0 ;  /* 0x0000000000007941 */ /* 0x000fea0003800000 */
.L_x_1870:
        /* <DEDUP_REMOVED lines=12> */
.L_x_1873:
[----:B------:R-:W-:Y:S05]  /*0d10*/  BSYNC B0 ;  /* 0x0000000000007941 */ /* 0x000fea0003800000 */
.L_x_1872:
        /* <DEDUP_REMOVED lines=12> */
.L_x_1875:
[----:B------:R-:W-:Y:S05]  /*0de0*/  BSYNC B0 ;  /* 0x0000000000007941 */ /* 0x000fea0003800000 */
.L_x_1874:
        /* <DEDUP_REMOVED lines=11> */
.L_x_1877:
[----:B------:R-:W-:Y:S05]  /*0ea0*/  BSYNC B0 ;  /* 0x0000000000007941 */ /* 0x000fea0003800000 */
.L_x_1876:
        /* <DEDUP_REMOVED lines=19> */
.L_x_1879:
        /* <DEDUP_REMOVED lines=10> */
.L_x_7823:


//--------------------- .text._ZN2at6native55_GLOBAL__N__de093ff9_22_ForeachBinaryOpList_cu_a911ec4325multi_tensor_apply_kernelINS1_18TensorListMetadataILi2EEENS1_11CopyFunctorIN3c1013Float8_e4m3fnEhLi2ELi1ELi1EEEJNS0_4CopyIS7_hEEEEEvT_T0_DpT1_ --------------------------
	.section	.text._ZN2at6native55_GLOBAL__N__de093ff9_22_ForeachBinaryOpList_cu_a911ec4325multi_tensor_apply_kernelINS1_18TensorListMetadataILi2EEENS1_11CopyFunctorIN3c1013Float8_e4m3fnEhLi2ELi1ELi1EEEJNS0_4CopyIS7_hEEEEEvT_T0_DpT1_,"ax",@progbits
	.sectioninfo	@"SHI_REGISTERS=31"
	.align	128
.text._ZN2at6native55_GLOBAL__N__de093ff9_22_ForeachBinaryOpList_cu_a911ec4325multi_tensor_apply_kernelINS1_18TensorListMetadataILi2EEENS1_11CopyFunctorIN3c1013Float8_e4m3fnEhLi2ELi1ELi1EEEJNS0_4CopyIS7_hEEEEEvT_T0_DpT1_:
        .type           _ZN2at6native55_GLOBAL__N__de093ff9_22_ForeachBinaryOpList_cu_a911ec4325multi_tensor_apply_kernelINS1_18TensorListMetadataILi2EEENS1_11CopyFunctorIN3c1013Float8_e4m3fnEhLi2ELi1ELi1EEEJNS0_4CopyIS7_hEEEEEvT_T0_DpT1_,@function
        .size           _ZN2at6native55_GLOBAL__N__de093ff9_22_ForeachBinaryOpList_cu_a911ec4325multi_tensor_apply_kernelINS1_18TensorListMetadataILi2EEENS1_11CopyFunctorIN3c1013Float8_e4m3fnEhLi2ELi1ELi1EEEJNS0_4CopyIS7_hEEEEEvT_T0_DpT1_,(.L_x_7824 - _ZN2at6native55_GLOBAL__N__de093ff9_22_ForeachBinaryOpList_cu_a911ec4325multi_tensor_apply_kernelINS1_18TensorListMetadataILi2EEENS1_11CopyFunctorIN3c1013Float8_e4m3fnEhLi2ELi1ELi1EEEJNS0_4CopyIS7_hEEEEEvT_T0_DpT1_)
        .other          _ZN2at6native55_GLOBAL__N__de093ff9_22_ForeachBinaryOpList_cu_a911ec4325multi_tensor_apply_kernelINS1_18TensorListMetadataILi2EEENS1_11CopyFunctorIN3c1013Float8_e4m3fnEhLi2ELi1ELi1EEEJNS0_4CopyIS7_hEEEEEvT_T0_DpT1_,@"STO_CUDA_ENTRY STV_DEFAULT"
_ZN2at6native55_GLOBAL__N__de093ff9_22_ForeachBinaryOpList_cu_a911ec4325multi_tensor_apply_kernelINS1_18TensorListMetadataILi2EEENS1_11CopyFunctorIN3c1013Float8_e4m3fnEhLi2ELi1ELi1EEEJNS0_4CopyIS7_hEEEEEvT_T0_DpT1_:
        /* <DEDUP_REMOVED lines=30> */
.L_x_1889:
        /* <DEDUP_REMOVED lines=40> */
[----:B--2---:R-:W0:Y:S02]  /*0460*/  I2F.U16 R27, R12 ;  /* 0x0000000c001b7306 */ /* 0x004e240000101000 */
[----:B0-----:R-:W-:-:S06]  /*0470*/  LOP3.LUT R28, R27, 0x7fffffff, RZ, 0xc0, !PT ;  /* 0x7fffffff1b1c7812 */ /* 0x001fcc00078ec0ff */
[----:B---3--:R-:W0:Y:S01]  /*0480*/  I2F.U16 R25, R11 ;  /* 0x0000000b00197306 */ /* 0x008e220000101000 */
[----:B------:R-:W-:-:S07]  /*0490*/  ISETP.GT.U32.AND P4, PT, R28, 0x43efffff, PT ;  /* 0x43efffff1c00780c */ /* 0x000fce0003f84070 */
[----:B----4-:R1:W2:Y:S08]  /*04a0*/  I2F.U16 R26, R10 ;  /* 0x0000000a001a7306 */ /* 0x0102b00000101000 */
[----:B-----5:R1:W3:Y:S01]  /*04b0*/  I2F.U16 R2, R0 ;  /* 0x0000000000027306 */ /* 0x0202e20000101000 */
        /* <DEDUP_REMOVED lines=10> */
.L_x_1882:
[----:B------:R-:W-:Y:S05]  /*0560*/  BSYNC B0 ;  /* 0x0000000000007941 */ /* 0x000fea0003800000 */
.L_x_1881:
        /* <DEDUP_REMOVED lines=9> */
.L_x_1884:
[----:B------:R-:W-:Y:S05]  /*0600*/  BSYNC B0 ;  /* 0x0000000000007941 */ /* 0x000fea0003800000 */
.L_x_1883:
        /* <DEDUP_REMOVED lines=22> */
.L_x_1886:
[----:B------:R-:W-:Y:S05]  /*0770*/  BSYNC B0 ;  /* 0x0000000000007941 */ /* 0x000fea0003800000 */
.L_x_1885:
        /* <DEDUP_REMOVED lines=11> */
.L_x_1888:
[----:B------:R-:W-:Y:S05]  /*0830*/  BSYNC B0 ;  /* 0x0000000000007941 */ /* 0x000fea0003800000 */
.L_x_1887:
        /* <DEDUP_REMOVED lines=23> */
.L_x_1880:
[----:B------:R-:W0:Y:S02]  /*09b0*/  S2R R0, SR_TID.X ;  /* 0x0000000000007919 */ /* 0x000e240000002100 */
[----:B0-----:R-:W-:-:S05]  /*09c0*/  IMAD.WIDE.U32 R2, R0, 0x4, RZ ;  /* 0x0000000400027825 */ /* 0x001fca00078e00ff */
[----:B------:R-:W-:-:S04]  /*09d0*/  ISETP.GE.U32.AND P0, PT, R2, UR12, PT ;  /* 0x0000000c02007c0c */ /* 0x000fc8000bf06070 */
[----:B------:R-:W-:-:S04]  /*09e0*/  ISETP.GE.AND.EX P0, PT, R3, UR6, PT, P0 ;  /* 0x0000000603007c0c */ /* 0x000fc8000bf06300 */
[----:B------:R-:W-:-:S13]  /*09f0*/  ISETP.GT.U32.OR P0, PT, R0, 0x3fff, P0 ;  /* 0x00003fff0000780c */ /* 0x000fda0000704470 */
[----:B------:R-:W-:Y:S05]  /*0a00*/  @P0 EXIT ;  /* 0x000000000000094d */ /* 0x000fea0003800000 */
[----:B------:R-:W-:-:S04]  /*0a10*/  IMAD.MOV.U32 R3, RZ, RZ, RZ ;  /* 0x000000ffff037224 */ /* 0x000fc800078e00ff */
.L_x_1898:
[C---:B------:R-:W-:Y:S01]  /*0a20*/  IMAD.SHL.U32 R2, R0.reuse, 0x4, RZ ;  /* 0x0000000400027824 */ /* 0x040fe200078e00ff */
[----:B------:R-:W-:-:S04]  /*0a30*/  SHF.L.U64.HI R13, R0, 0x2, R3 ;  /* 0x00000002000d7819 */ /* 0x000fc80000010203 */
[----:B------:R-:W-:-:S04]  /*0a40*/  IADD3 R8, P0, R2, UR14, RZ ;  /* 0x0000000e02087c10 */ /* 0x000fc8000ff1e0ff */
[----:B------:R-:W-:-:S05]  /*0a50*/  IADD3.X R9, R13, UR4, RZ, P0, !PT ;  /* 0x000000040d097c10 */ /* 0x000fca00087fe4ff */
[----:B------:R0:W2:Y:S01]  /*0a60*/  LDG.E R8, [R8.64] ;  /* 0x0000000a08087981 */ /* 0x0000a2000c1e1900 */
[----:B------:R-:W-:Y:S01]  /*0a70*/  BSSY B0, `(.L_x_1890) ;  /* 0x000001d000007945 */ /* 0x000fe20003800000 */
[----:B0-----:R-:W-:Y:S01]  /*0a80*/  IMAD.MOV.U32 R9, RZ, RZ, 0x7f ;  /* 0x0000007fff097424 */ /* 0x001fe200078e00ff */
[----:B--2---:R-:W0:Y:S01]  /*0a90*/  I2F.U8 R15, R8 ;  /* 0x00000008000f7306 */ /* 0x004e220000001000 */
[C---:B------:R-:W-:Y:S02]  /*0aa0*/  PRMT R6, R8.reuse, 0x7772, RZ ;  /* 0x0000777208067816 */ /* 0x040fe400000000ff */
[C---:B------:R-:W-:Y:S02]  /*0ab0*/  PRMT R5, R8.reuse, 0x7773, RZ ;  /* 0x0000777308057816 */ /* 0x040fe400000000ff */
[----:B------:R-:W-:-:S03]  /*0ac0*/  PRMT R10, R8, 0x7771, RZ ;  /* 0x00007771080a7816 */ /* 0x000fc600000000ff */
[----:B------:R-:W1:Y:S08]  /*0ad0*/  I2F.U16 R6, R6 ;  /* 0x0000000600067306 */ /* 0x000e700000101000 */
[----:B------:R-:W2:Y:S01]  /*0ae0*/  I2F.U16 R16, R10 ;  /* 0x0000000a00107306 */ /* 0x000ea20000101000 */
[C---:B0-----:R-:W-:Y:S02]  /*0af0*/  LOP3.LUT R14, R15.reuse, 0x7fffffff, RZ, 0xc0, !PT ;  /* 0x7fffffff0f0e7812 */ /* 0x041fe400078ec0ff */
[----:B------:R-:W-:-:S02]  /*0b00*/  LOP3.LUT R8, R15, 0x80000000, RZ, 0xc0, !PT ;  /* 0x800000000f087812 */ /* 0x000fc400078ec0ff */
[----:B------:R-:W-:Y:S02]  /*0b10*/  ISETP.GT.U32.AND P0, PT, R14, 0x43efffff, PT ;  /* 0x43efffff0e00780c */ /* 0x000fe40003f04070 */
[----:B------:R-:W-:Y:S01]  /*0b20*/  SHF.R.U32.HI R11, RZ, 0x18, R8 ;  /* 0x00000018ff0b7819 */ /* 0x000fe20000011608 */
[----:B------:R-:W0:Y:S01]  /*0b30*/  I2F.U16 R5, R5 ;  /* 0x0000000500057306 */ /* 0x000e220000101000 */
        /* <DEDUP_REMOVED lines=16> */
.L_x_1891:
[----:B------:R-:W-:Y:S05]  /*0c40*/  BSYNC B0 ;  /* 0x0000000000007941 */ /* 0x000fea0003800000 */
.L_x_1890:
        /* <DEDUP_REMOVED lines=12> */
.L_x_1893:
[----:B------:R-:W-:Y:S05]  /*0d10*/  BSYNC B0 ;  /* 0x0000000000007941 */ /* 0x000fea0003800000 */
.L_x_1892:
        /* <DEDUP_REMOVED lines=12> */
.L_x_1895:
[----:B------:R-:W-:Y:S05]  /*0de0*/  BSYNC B0 ;  /* 0x0000000000007941 */ /* 0x000fea0003800000 */
.L_x_1894:
        /* <DEDUP_REMOVED lines=11> */
.L_x_1897:
[----:B------:R-:W-:Y:S05]  /*0ea0*/  BSYNC B0 ;  /* 0x0000000000007941 */ /* 0x000fea0003800000 */
.L_x_1896:
        /* <DEDUP_REMOVED lines=19> */
.L_x_1899:
        /* <DEDUP_REMOVED lines=10> */
.L_x_7824:


//--------------------- .text._ZN2at6native55_GLOBAL__N__de093ff9_22_ForeachBinaryOpList_cu_a911ec4325multi_tensor_apply_kernelINS1_18TensorListMetadataILi2EEENS1_14UnaryOpFunctorIN3c1013Float8_e4m3fnELi2ELi1ELi1EEEJNS0_4CopyIS7_S7_EEEEEvT_T0_DpT1_ --------------------------
	.section	.text._ZN2at6native55_GLOBAL__N__de093ff9_22_ForeachBinaryOpList_cu_a911ec4325multi_tensor_apply_kernelINS1_18TensorListMetadataILi2EEENS1_14UnaryOpFunctorIN3c1013Float8_e4m3fnELi2ELi1ELi1EEEJNS0_4CopyIS7_S7_EEEEEvT_T0_DpT1_,"ax",@progbits
	.sectioninfo	@"SHI_REGISTERS=30"
	.align	128
.text._ZN2at6native55_GLOBAL__N__de093ff9_22_ForeachBinaryOpList_cu_a911ec4325multi_tensor_apply_kernelINS1_18TensorListMetadataILi2EEENS1_14UnaryOpFunctorIN3c1013Float8_e4m3fnELi2ELi1ELi1EEEJNS0_4CopyIS7_S7_EEEEEvT_T0_DpT1_:
        .type           _ZN2at6native55_GLOBAL__N__de093ff9_22_ForeachBinaryOpList_cu_a911ec4325multi_tensor_apply_kernelINS1_18TensorListMetadataILi2EEENS1_14UnaryOpFunctorIN3c1013Float8_e4m3fnELi2ELi1ELi1EEEJNS0_4CopyIS7_S7_EEEEEvT_T0_DpT1_,@function
        .size           _ZN2at6native55_GLOBAL__N__de093ff9_22_ForeachBinaryOpList_cu_a911ec4325multi_tensor_apply_kernelINS1_18TensorListMetadataILi2EEENS1_14UnaryOpFunctorIN3c1013Float8_e4m3fnELi2ELi1ELi1EEEJNS0_4CopyIS7_S7_EEEEEvT_T0_DpT1_,(.L_x_7825 - _ZN2at6native55_GLOBAL__N__de093ff9_22_ForeachBinaryOpList_cu_a911ec4325multi_tensor_apply_kernelINS1_18TensorListMetadataILi2EEENS1_14UnaryOpFunctorIN3c1013Float8_e4m3fnELi2ELi1ELi1EEEJNS0_4CopyIS7_S7_EEEEEvT_T0_DpT1_)
        .other          _ZN2at6native55_GLOBAL__N__de093ff9_22_ForeachBinaryOpList_cu_a911ec4325multi_tensor_apply_kernelINS1_18TensorListMetadataILi2EEENS1_14UnaryOpFunctorIN3c1013Float8_e4m3fnELi2ELi1ELi1EEEJNS0_4CopyIS7_S7_EEEEEvT_T0_DpT1_,@"STO_CUDA_ENTRY STV_DEFAULT"
_ZN2at6native55_GLOBAL__N__de093ff9_22_ForeachBinaryOpList_cu_a911ec4325multi_tensor_apply_kernelINS1_18TensorListMetadataILi2EEENS1_14UnaryOpFunctorIN3c1013Float8_e4m3fnELi2ELi1ELi1EEEJNS0_4CopyIS7_S7_EEEEEvT_T0_DpT1_:
[----:B------:R-:W-:Y:S02]  /*0000*/  IMAD.MOV.U32 R1, RZ, RZ, c[0x0][0x28] ;  /* 0x00000a00ff017624 */ /* 0x000fe400078e00ff */
[----:B------:R-:W0:Y:S01]  /*0010*/  S2UR UR4, SR_CTAID.X ;  /* 0x00000000000479c3 */ /* 0x000e220000002500 */
[----:B------:R-:W-:Y:S02]  /*0020*/  UMOV UR5, 0x4 ;  /* 0x0000000400057882 */ /* 0x000fe40000000000 */
[----:B------:R-:W-:Y:S02]  /*0030*/  ULDC UR6, c[0x2][0x0] ;  /* 0x0080000000067ab9 */ /* 0x000fe40000000800 */
[----:B0-----:R-:W-:-:S03]  /*0040*/  UIMAD UR5, UR4, UR5, UR6 ;  /* 0x00000005040572a4 */ /* 0x001fc6000f8e0206 */
[----:B------:R-:W-:Y:S02]  /*0050*/  ULDC.U8 UR4, c[0x0][UR4+0x760] ;  /* 0x0001d80004047abb */ /* 0x000fe40008000000 */
[----:B------:R-:W-:-:S07]  /*0060*/  USHF.L.U32 UR10, UR4, 0x3, URZ ;  /* 0x00000003040a7899 */ /* 0x000fce000800063f */
[----:B------:R-:W-:Y:S02]  /*0070*/  ULDC UR5, c[0x0][UR5+0x160] ;  /* 0x0000580005057abb */ /* 0x000fe40008000800 */
[----:B------:R-:W-:-:S03]  /*0080*/  UIMAD.WIDE UR4, UR5, 0x10000, URZ ;  /* 0x00010000050478a5 */ /* 0x000fc6000f8e023f */
[----:B------:R-:W-:Y:S02]  /*0090*/  ULDC.64 UR6, c[0x0][UR10+0x160] ;  /* 0x000058000a067abb */ /* 0x000fe40008000a00 */
[----:B------:R-:W-:Y:S02]  /*00a0*/  ULDC.64 UR8, c[0x0][UR10+0x360] ;  /* 0x0000d8000a087abb */ /* 0x000fe40008000a00 */
[----:B------:R-:W-:Y:S02]  /*00b0*/  ULDC.64 UR10, c[0x0][UR10+0x560] ;  /* 0x000158000a0a7abb */ /* 0x000fe40008000a00 */
[----:B------:R-:W-:Y:S02]  /*00c0*/  UIADD3 UR14, UP1, UR4, UR6, URZ ;  /* 0x00000006040e7290 */ /* 0x000fe4000ff3e03f */
[----:B------:R-:W-:Y:S02]  /*00d0*/  UIADD3 UR13, UP2, UR4, UR8, URZ ;  /* 0x00000008040d7290 */ /* 0x000fe4000ff5e03f */
[----:B------:R-:W-:-:S02]  /*00e0*/  UIADD3 UR12, UP3, -UR4, UR10, URZ ;  /* 0x0000000a040c7290 */ /* 0x000fc4000ff7e13f */
[----:B------:R-:W-:Y:S02]  /*00f0*/  UIADD3.X UR6, UR5, UR7, URZ, UP1, !UPT ;  /* 0x0000000705067290 */ /* 0x000fe40008ffe43f */
[----:B------:R-:W-:Y:S02]  /*0100*/  ULOP3.LUT UR4, UR12, UR13, UR14, 0xfe, !UPT ;  /* 0x0000000d0c047292 */ /* 0x000fe4000f8efe0e */
[----:B------:R-:W-:Y:S02]  /*0110*/  UIADD3.X UR8, UR5, UR9, URZ, UP2, !UPT ;  /* 0x0000000905087290 */ /* 0x000fe400097fe43f */
[----:B------:R-:W-:Y:S02]  /*0120*/  ULOP3.LUT UP0, URZ, UR4, 0x3, URZ, 0xc0, !UPT ;  /* 0x00000003043f7892 */ /* 0x000fe4000f80c03f */
[----:B------:R-:W-:-:S03]  /*0130*/  UIADD3.X UR4, ~UR5, UR11, URZ, UP3, !UPT ;  /* 0x0000000b05047290 */ /* 0x000fc60009ffe53f */
[----:B------:R-:W-:Y:S01]  /*0140*/  ULDC.64 UR10, c[0x0][0x118] ;  /* 0x00004600000a7ab9 */ /* 0x000fe20000000a00 */
        /* <DEDUP_REMOVED lines=9> */
.L_x_1909:
[----:B0-----:R-:W-:Y:S02]  /*01e0*/  IADD3 R15, P1, R0, R4, RZ ;  /* 0x00000004000f7210 */ /* 0x001fe40007f3e0ff */
[----:B------:R-:W-:Y:S02]  /*01f0*/  PRMT R16, RZ, 0x7610, R16 ;  /* 0x00007610ff107816 */ /* 0x000fe40000000010 */
[C---:B------:R-:W-:Y:S01]  /*0200*/  ISETP.GE.U32.AND P0, PT, R15.reuse, 0x10000, PT ;  /* 0x000100000f00780c */ /* 0x040fe20003f06070 */
[----:B------:R-:W-:Y:S01]  /*0210*/  IMAD.X R21, RZ, RZ, R5, P1 ;  /* 0x000000ffff157224 */ /* 0x000fe200008e0605 */
[C---:B------:R-:W-:Y:S02]  /*0220*/  ISETP.LT.U32.AND P1, PT, R15.reuse, UR12, PT ;  /* 0x0000000c0f007c0c */ /* 0x040fe4000bf21070 */
[----:B------:R-:W-:-:S02]  /*0230*/  IADD3 R9, P2, R15, c[0x0][0x0], RZ ;  /* 0x000000000f097a10 */ /* 0x000fc40007f5e0ff */
[----:B------:R-:W-:-:S03]  /*0240*/  ISETP.GE.U32.AND.EX P0, PT, R21, RZ, PT, P0 ;  /* 0x000000ff1500720c */ /* 0x000fc60003f06100 */
[----:B------:R-:W-:Y:S01]  /*0250*/  IMAD.X R20, RZ, RZ, R21, P2 ;  /* 0x000000ffff147224 */ /* 0x000fe200010e0615 */
[----:B------:R-:W-:-:S13]  /*0260*/  ISETP.LT.AND.EX P0, PT, R21, UR4, !P0, P1 ;  /* 0x0000000415007c0c */ /* 0x000fda000c701310 */
[----:B------:R-:W-:-:S04]  /*0270*/  @P0 IADD3 R6, P1, R15, UR14, RZ ;  /* 0x0000000e0f060c10 */ /* 0x000fc8000ff3e0ff */
[----:B------:R-:W-:Y:S02]  /*0280*/  @P0 IADD3.X R7, R21, UR6, RZ, P1, !PT ;  /* 0x0000000615070c10 */ /* 0x000fe40008ffe4ff */
[----:B------:R-:W-:-:S03]  /*0290*/  ISETP.GE.U32.AND P1, PT, R9, 0x10000, PT ;  /* 0x000100000900780c */ /* 0x000fc60003f26070 */
[----:B------:R0:W2:Y:S01]  /*02a0*/  @P0 LDG.E.U8 R16, [R6.64] ;  /* 0x0000000a06100981 */ /* 0x0000a2000c1e1100 */
[----:B------:R-:W-:Y:S01]  /*02b0*/  ISETP.LT.U32.AND P2, PT, R9, UR12, PT ;  /* 0x0000000c09007c0c */ /* 0x000fe2000bf41070 */
[----:B------:R-:W-:Y:S01]  /*02c0*/  IMAD R12, R2, 0x3, RZ ;  /* 0x00000003020c7824 */ /* 0x000fe200078e02ff */
[C---:B------:R-:W-:Y:S02]  /*02d0*/  ISETP.GE.U32.AND.EX P1, PT, R20.reuse, RZ, PT, P1 ;  /* 0x000000ff1400720c */ /* 0x040fe40003f26110 */
[----:B------:R-:W-:Y:S02]  /*02e0*/  PRMT R18, RZ, 0x7610, R18 ;  /* 0x00007610ff127816 */ /* 0x000fe40000000012 */
[----:B------:R-:W-:-:S13]  /*02f0*/  ISETP.LT.AND.EX P1, PT, R20, UR4, !P1, P2 ;  /* 0x0000000414007c0c */ /* 0x000fda000cf21320 */
[----:B------:R-:W-:-:S04]  /*0300*/  @P1 IADD3 R10, P2, R9, UR14, RZ ;  /* 0x0000000e090a1c10 */ /* 0x000fc8000ff5e0ff */
[----:B------:R-:W-:Y:S02]  /*0310*/  @P1 IADD3.X R11, R20, UR6, RZ, P2, !PT ;  /* 0x00000006140b1c10 */ /* 0x000fe400097fe4ff */
[----:B------:R-:W-:-:S03]  /*0320*/  LEA R8, P2, R2, R15, 0x1 ;  /* 0x0000000f02087211 */ /* 0x000fc600078408ff */
[----:B------:R1:W3:Y:S01]  /*0330*/  @P1 LDG.E.U8 R18, [R10.64] ;  /* 0x0000000a0a121981 */ /* 0x0002e2000c1e1100 */
[----:B------:R-:W-:Y:S01]  /*0340*/  ISETP.GE.U32.AND P4, PT, R8, 0x10000, PT ;  /* 0x000100000800780c */ /* 0x000fe20003f86070 */
[--C-:B0-----:R-:W-:Y:S01]  /*0350*/  IMAD.X R6, RZ, RZ, R21.reuse, P2 ;  /* 0x000000ffff067224 */ /* 0x101fe200010e0615 */
[----:B------:R-:W-:Y:S02]  /*0360*/  IADD3 R7, P5, R12, R15, RZ ;  /* 0x0000000f0c077210 */ /* 0x000fe40007fbe0ff */
[----:B------:R-:W-:Y:S02]  /*0370*/  ISETP.LT.U32.AND P3, PT, R8, UR12, PT ;  /* 0x0000000c08007c0c */ /* 0x000fe4000bf61070 */
[C---:B------:R-:W-:Y:S01]  /*0380*/  ISETP.GE.U32.AND.EX P4, PT, R6.reuse, RZ, PT, P4 ;  /* 0x000000ff0600720c */ /* 0x040fe20003f86140 */
[----:B------:R-:W-:Y:S01]  /*0390*/  IMAD.X R3, RZ, RZ, R21, P5 ;  /* 0x000000ffff037224 */ /* 0x000fe200028e0615 */
[----:B------:R-:W-:Y:S02]  /*03a0*/  ISETP.GE.U32.AND P2, PT, R7, 0x10000, PT ;  /* 0x000100000700780c */ /* 0x000fe40003f46070 */
[----:B------:R-:W-:-:S02]  /*03b0*/  ISETP.LT.AND.EX P3, PT, R6, UR4, !P4, P3 ;  /* 0x0000000406007c0c */ /* 0x000fc4000e761330 */
[----:B------:R-:W-:Y:S02]  /*03c0*/  ISETP.LT.U32.AND P4, PT, R7, UR12, PT ;  /* 0x0000000c07007c0c */ /* 0x000fe4000bf81070 */
[C---:B------:R-:W-:Y:S02]  /*03d0*/  ISETP.GE.U32.AND.EX P2, PT, R3.reuse, RZ, PT, P2 ;  /* 0x000000ff0300720c */ /* 0x040fe40003f46120 */
[----:B------:R-:W-:Y:S02]  /*03e0*/  PRMT R14, RZ, 0x7610, R14 ;  /* 0x00007610ff0e7816 */ /* 0x000fe4000000000e */
[----:B------:R-:W-:-:S05]  /*03f0*/  ISETP.LT.AND.EX P2, PT, R3, UR4, !P2, P4 ;  /* 0x0000000403007c0c */ /* 0x000fca000d741340 */
[----:B------:R-:W-:-:S04]  /*0400*/  @P3 IADD3 R12, P4, R8, UR14, RZ ;  /* 0x0000000e080c3c10 */ /* 0x000fc8000ff9e0ff */
[----:B------:R-:W-:-:S04]  /*0410*/  @P3 IADD3.X R13, R6, UR6, RZ, P4, !PT ;  /* 0x00000006060d3c10 */ /* 0x000fc8000a7fe4ff */
[----:B-1----:R-:W-:Y:S01]  /*0420*/  @P2 IADD3 R10, P4, R7, UR14, RZ ;  /* 0x0000000e070a2c10 */ /* 0x002fe2000ff9e0ff */
[----:B------:R0:W4:Y:S01]  /*0430*/  @P3 LDG.E.U8 R14, [R12.64] ;  /* 0x0000000a0c0e3981 */ /* 0x000122000c1e1100 */
[----:B------:R-:W-:Y:S02]  /*0440*/  PRMT R17, RZ, 0x7610, R17 ;  /* 0x00007610ff117816 */ /* 0x000fe40000000011 */
[----:B------:R-:W-:-:S05]  /*0450*/  @P2 IADD3.X R11, R3, UR6, RZ, P4, !PT ;  /* 0x00000006030b2c10 */ /* 0x000fca000a7fe4ff */
[----:B------:R1:W5:Y:S01]  /*0460*/  @P2 LDG.E.U8 R17, [R10.64] ;  /* 0x0000000a0a112981 */ /* 0x000362000c1e1100 */
[----:B------:R-:W-:Y:S01]  /*0470*/  BSSY B0, `(.L_x_1901) ;  /* 0x000002b000007945 */ /* 0x000fe20003800000 */
[----:B0-----:R-:W-:Y:S01]  /*0480*/  IMAD.MOV.U32 R13, RZ, RZ, -0x800000 ;  /* 0xff800000ff0d7424 */ /* 0x001fe200078e00ff */
[----:B--2---:R-:W-:-:S05]  /*0490*/  LOP3.LUT R16, R16, 0xffff, RZ, 0xc0, !PT ;  /* 0x0000ffff10107812 */ /* 0x004fca00078ec0ff */
[----:B------:R-:W-:-:S05]  /*04a0*/  IMAD.SHL.U32 R19, R16, 0x1000000, RZ ;  /* 0x0100000010137824 */ /* 0x000fca00078e00ff */
[----:B------:R-:W-:-:S04]  /*04b0*/  LOP3.LUT R16, R19, 0x7f000000, RZ, 0xc0, !PT ;  /* 0x7f00000013107812 */ /* 0x000fc800078ec0ff */
[----:B------:R-:W0:Y:S01]  /*04c0*/  FLO.U32 R22, R16 ;  /* 0x0000001000167300 */ /* 0x000e2200000e0000 */
[----:B---3--:R-:W-:Y:S02]  /*04d0*/  LOP3.LUT R18, R18, 0xffff, RZ, 0xc0, !PT ;  /* 0x0000ffff12127812 */ /* 0x008fe400078ec0ff */
[----:B0-----:R-:W-:-:S03]  /*04e0*/  IADD3 R22, -R22, 0x1f, RZ ;  /* 0x0000001f16167810 */ /* 0x001fc60007ffe1ff */
[----:B------:R-:W-:Y:S01]  /*04f0*/  IMAD.SHL.U32 R12, R18, 0x1000000, RZ ;  /* 0x01000000120c7824 */ /* 0x000fe200078e00ff */
[C---:B------:R-:W-:Y:S02]  /*0500*/  ISETP.GT.U32.AND P4, PT, R22.reuse, 0x4, PT ;  /* 0x000000041600780c */ /* 0x040fe40003f84070 */
[----:B------:R-:W-:Y:S02]  /*0510*/  IADD3 R22, R22, -0x4, RZ ;  /* 0xfffffffc16167810 */ /* 0x000fe40007ffe0ff */
[----:B------:R-:W-:Y:S02]  /*0520*/  IADD3 R18, R16, 0x1000000, RZ ;  /* 0x0100000010127810 */ /* 0x000fe40007ffe0ff */
[----:B------:R-:W-:Y:S02]  /*0530*/  SEL R22, R22, RZ, P4 ;  /* 0x000000ff16167207 */ /* 0x000fe40002000000 */
[----:B-1----:R-:W-:Y:S02]  /*0540*/  LOP3.LUT R10, R12, 0x7f000000, RZ, 0xc0, !PT ;  /* 0x7f0000000c0a7812 */ /* 0x002fe400078ec0ff */
[----:B------:R-:W-:Y:S01]  /*0550*/  SHF.R.S32.HI R18, RZ, 0x8, R18 ;  /* 0x00000008ff127819 */ /* 0x000fe20000011412 */
[----:B------:R-:W-:Y:S01]  /*0560*/  IMAD R23, R22, R13, 0x3c000000 ;  /* 0x3c00000016177424 */ /* 0x000fe200078e020d */
[C---:B------:R-:W-:Y:S01]  /*0570*/  SHF.L.U32 R22, R16.reuse, R22, RZ ;  /* 0x0000001610167219 */ /* 0x040fe200000006ff */
[----:B------:R-:W0:Y:S01]  /*0580*/  FLO.U32 R11, R10 ;  /* 0x0000000a000b7300 */ /* 0x000e2200000e0000 */
[----:B------:R-:W-:-:S02]  /*0590*/  IADD3 R16, R16, -0x1, RZ ;  /* 0xffffffff10107810 */ /* 0x000fc40007ffe0ff */
[----:B------:R-:W-:Y:S02]  /*05a0*/  LEA.HI R23, R22, R23, RZ, 0x1c ;  /* 0x0000001716177211 */ /* 0x000fe400078fe0ff */
[----:B------:R-:W-:Y:S02]  /*05b0*/  SHF.R.S32.HI R16, RZ, 0x1f, R16 ;  /* 0x0000001fff107819 */ /* 0x000fe40000011410 */
[----:B------:R-:W-:-:S04]  /*05c0*/  LOP3.LUT R23, R23, 0x7f800000, R18, 0xf8, !PT ;  /* 0x7f80000017177812 */ /* 0x000fc800078ef812 */
[----:B------:R-:W-:Y:S01]  /*05d0*/  LOP3.LUT R26, R23, R16, RZ, 0x30, !PT ;  /* 0x00000010171a7212 */ /* 0x000fe200078e30ff */
[----:B------:R-:W-:-:S03]  /*05e0*/  IMAD.MOV.U32 R16, RZ, RZ, 0x7f ;  /* 0x0000007fff107424 */ /* 0x000fc600078e00ff */
[----:B------:R-:W-:Y:S02]  /*05f0*/  LOP3.LUT R22, R26, 0x7fffffff, RZ, 0xc0, !PT ;  /* 0x7fffffff1a167812 */ /* 0x000fe400078ec0ff */
[----:B0-----:R-:W-:Y:S02]  /*0600*/  IADD3 R23, -R11, 0x1f, RZ ;  /* 0x0000001f0b177810 */ /* 0x001fe40007ffe1ff */
[----:B------:R-:W-:Y:S02]  /*0610*/  ISETP.GT.U32.AND P5, PT, R22, 0x43efffff, PT ;  /* 0x43efffff1600780c */ /* 0x000fe40003fa4070 */
[----:B----4-:R-:W-:Y:S01]  /*0620*/  LOP3.LUT R11, R14, 0xffff, RZ, 0xc0, !PT ;  /* 0x0000ffff0e0b7812 */ /* 0x010fe200078ec0ff */
[----:B------:R-:W-:Y:S01]  /*0630*/  IMAD.MOV.U32 R14, RZ, RZ, 0x7f ;  /* 0x0000007fff0e7424 */ /* 0x000fe200078e00ff */
[----:B------:R-:W-:Y:S02]  /*0640*/  ISETP.GT.U32.AND P4, PT, R23, 0x4, PT ;  /* 0x000000041700780c */ /* 0x000fe40003f84070 */
[----:B-----5:R-:W-:Y:S01]  /*0650*/  LOP3.LUT R24, R17, 0xffff, RZ, 0xc0, !PT ;  /* 0x0000ffff11187812 */ /* 0x020fe200078ec0ff */
[----:B------:R-:W-:Y:S01]  /*0660*/  IMAD.SHL.U32 R11, R11, 0x1000000, RZ ;  /* 0x010000000b0b7824 */ /* 0x000fe200078e00ff */
[----:B------:R-:W-:-:S02]  /*0670*/  IADD3 R23, R23, -0x4, RZ ;  /* 0xfffffffc17177810 */ /* 0x000fc40007ffe0ff */
[----:B------:R-:W-:Y:S02]  /*0680*/  LOP3.LUT R17, R26, 0x80000000, R19, 0xf8, !PT ;  /* 0x800000001a117812 */ /* 0x000fe400078ef813 */
        /* <DEDUP_REMOVED lines=9> */
.L_x_1902:
[----:B------:R-:W-:Y:S05]  /*0720*/  BSYNC B0 ;  /* 0x0000000000007941 */ /* 0x000fea0003800000 */
.L_x_1901:
[----:B------:R-:W-:Y:S01]  /*0730*/  IMAD.SHL.U32 R19, R24, 0x1000000, RZ ;  /* 0x0100000018137824 */ /* 0x000fe200078e00ff */
[----:B------:R-:W-:Y:S01]  /*0740*/  SEL R23, R23, RZ, P4 ;  /* 0x000000ff17177207 */ /* 0x000fe20002000000 */
[----:B------:R-:W0:Y:S01]  /*0750*/  FLO.U32 R24, R18 ;  /* 0x0000001200187300 */ /* 0x000e2200000e0000 */
[----:B------:R-:W-:Y:S02]  /*0760*/  BSSY B0, `(.L_x_1903) ;  /* 0x0000031000007945 */ /* 0x000fe40003800000 */
[----:B------:R-:W-:Y:S01]  /*0770*/  LOP3.LUT R22, R19, 0x7f000000, RZ, 0xc0, !PT ;  /* 0x7f00000013167812 */ /* 0x000fe200078ec0ff */
[----:B------:R-:W-:Y:S01]  /*0780*/  IMAD R26, R23, R13, 0x3c000000 ;  /* 0x3c000000171a7424 */ /* 0x000fe200078e020d */
[----:B------:R-:W-:-:S03]  /*0790*/  SHF.L.U32 R25, R10, R23, RZ ;  /* 0x000000170a197219 */ /* 0x000fc600000006ff */
[----:B------:R-:W1:Y:S01]  /*07a0*/  FLO.U32 R23, R22 ;  /* 0x0000001600177300 */ /* 0x000e6200000e0000 */
[----:B------:R-:W-:Y:S02]  /*07b0*/  LEA.HI R26, R25, R26, RZ, 0x1c ;  /* 0x0000001a191a7211 */ /* 0x000fe400078fe0ff */
[C---:B------:R-:W-:Y:S02]  /*07c0*/  IADD3 R25, R10.reuse, 0x1000000, RZ ;  /* 0x010000000a197810 */ /* 0x040fe40007ffe0ff */
[----:B------:R-:W-:Y:S02]  /*07d0*/  IADD3 R10, R10, -0x1, RZ ;  /* 0xffffffff0a0a7810 */ /* 0x000fe40007ffe0ff */
[----:B------:R-:W-:Y:S02]  /*07e0*/  SHF.R.S32.HI R25, RZ, 0x8, R25 ;  /* 0x00000008ff197819 */ /* 0x000fe40000011419 */
[----:B0-----:R-:W-:Y:S02]  /*07f0*/  IADD3 R24, -R24, 0x1f, RZ ;  /* 0x0000001f18187810 */ /* 0x001fe40007ffe1ff */
[----:B------:R-:W-:-:S02]  /*0800*/  LOP3.LUT R25, R26, 0x7f800000, R25, 0xf8, !PT ;  /* 0x7f8000001a197812 */ /* 0x000fc400078ef819 */
[C---:B------:R-:W-:Y:S02]  /*0810*/  ISETP.GT.U32.AND P4, PT, R24.reuse, 0x4, PT ;  /* 0x000000041800780c */ /* 0x040fe40003f84070 */
[----:B------:R-:W-:Y:S02]  /*0820*/  IADD3 R24, R24, -0x4, RZ ;  /* 0xfffffffc18187810 */ /* 0x000fe40007ffe0ff */
[----:B-1----:R-:W-:Y:S02]  /*0830*/  IADD3 R23, -R23, 0x1f, RZ ;  /* 0x0000001f17177810 */ /* 0x002fe40007ffe1ff */
[----:B------:R-:W-:Y:S02]  /*0840*/  SEL R24, R24, RZ, P4 ;  /* 0x000000ff18187207 */ /* 0x000fe40002000000 */
[C---:B------:R-:W-:Y:S02]  /*0850*/  ISETP.GT.U32.AND P5, PT, R23.reuse, 0x4, PT ;  /* 0x000000041700780c */ /* 0x040fe40003fa4070 */
[----:B------:R-:W-:-:S02]  /*0860*/  IADD3 R23, R23, -0x4, RZ ;  /* 0xfffffffc17177810 */ /* 0x000fc40007ffe0ff */
[----:B------:R-:W-:Y:S02]  /*0870*/  SHF.R.S32.HI R10, RZ, 0x1f, R10 ;  /* 0x0000001fff0a7819 */ /* 0x000fe4000001140a */
[----:B------:R-:W-:Y:S01]  /*0880*/  SEL R26, R23, RZ, P5 ;  /* 0x000000ff171a7207 */ /* 0x000fe20002800000 */
[-C--:B------:R-:W-:Y:S01]  /*0890*/  IMAD R23, R24, R13.reuse, 0x3c000000 ;  /* 0x3c00000018177424 */ /* 0x080fe200078e020d */
[----:B------:R-:W-:Y:S02]  /*08a0*/  LOP3.LUT R25, R25, R10, RZ, 0x30, !PT ;  /* 0x0000000a19197212 */ /* 0x000fe400078e30ff */
[----:B------:R-:W-:Y:S01]  /*08b0*/  SHF.L.U32 R10, R18, R24, RZ ;  /* 0x00000018120a7219 */ /* 0x000fe200000006ff */
[----:B------:R-:W-:Y:S01]  /*08c0*/  IMAD R13, R26, R13, 0x3c000000 ;  /* 0x3c0000001a0d7424 */ /* 0x000fe200078e020d */
[----:B------:R-:W-:Y:S02]  /*08d0*/  SHF.L.U32 R26, R22, R26, RZ ;  /* 0x0000001a161a7219 */ /* 0x000fe400000006ff */
[----:B------:R-:W-:-:S02]  /*08e0*/  LEA.HI R23, R10, R23, RZ, 0x1c ;  /* 0x000000170a177211 */ /* 0x000fc400078fe0ff */
[----:B------:R-:W-:Y:S02]  /*08f0*/  LEA.HI R26, R26, R13, RZ, 0x1c ;  /* 0x0000000d1a1a7211 */ /* 0x000fe400078fe0ff */
[----:B------:R-:W-:Y:S02]  /*0900*/  IADD3 R13, R22, 0x1000000, RZ ;  /* 0x01000000160d7810 */ /* 0x000fe40007ffe0ff */
[----:B------:R-:W-:Y:S02]  /*0910*/  IADD3 R10, R18, 0x1000000, RZ ;  /* 0x01000000120a7810 */ /* 0x000fe40007ffe0ff */
[----:B------:R-:W-:Y:S02]  /*0920*/  SHF.R.S32.HI R13, RZ, 0x8, R13 ;  /* 0x00000008ff0d7819 */ /* 0x000fe4000001140d */
[----:B------:R-:W-:Y:S02]  /*0930*/  SHF.R.S32.HI R10, RZ, 0x8, R10 ;  /* 0x00000008ff0a7819 */ /* 0x000fe4000001140a */
[----:B------:R-:W-:-:S02]  /*0940*/  LOP3.LUT R27, R26, 0x7f800000, R13, 0xf8, !PT ;  /* 0x7f8000001a1b7812 */ /* 0x000fc400078ef80d */
[----:B------:R-:W-:Y:S02]  /*0950*/  LOP3.LUT R13, R25, 0x7fffffff, RZ, 0xc0, !PT ;  /* 0x7fffffff190d7812 */ /* 0x000fe400078ec0ff */
[----:B------:R-:W-:Y:S02]  /*0960*/  IADD3 R18, R18, -0x1, RZ ;  /* 0xffffffff12127810 */ /* 0x000fe40007ffe0ff */
[----:B------:R-:W-:Y:S02]  /*0970*/  ISETP.GT.U32.AND P4, PT, R13, 0x43efffff, PT ;  /* 0x43efffff0d00780c */ /* 0x000fe40003f84070 */
[----:B------:R-:W-:Y:S02]  /*0980*/  IADD3 R22, R22, -0x1, RZ ;  /* 0xffffffff16167810 */ /* 0x000fe40007ffe0ff */
[----:B------:R-:W-:Y:S02]  /*0990*/  LOP3.LUT R10, R23, 0x7f800000, R10, 0xf8, !PT ;  /* 0x7f800000170a7812 */ /* 0x000fe400078ef80a */
[----:B------:R-:W-:-:S02]  /*09a0*/  SHF.R.S32.HI R23, RZ, 0x1f, R18 ;  /* 0x0000001fff177819 */ /* 0x000fc40000011412 */
[----:B------:R-:W-:Y:S02]  /*09b0*/  SHF.R.S32.HI R22, RZ, 0x1f, R22 ;  /* 0x0000001fff167819 */ /* 0x000fe40000011416 */
[----:B------:R-:W-:Y:S02]  /*09c0*/  LOP3.LUT R18, R10, R23, RZ, 0x30, !PT ;  /* 0x000000170a127212 */ /* 0x000fe400078e30ff */
[----:B------:R-:W-:Y:S02]  /*09d0*/  LOP3.LUT R10, R27, R22, RZ, 0x30, !PT ;  /* 0x000000161b0a7212 */ /* 0x000fe400078e30ff */
        /* <DEDUP_REMOVED lines=9> */
.L_x_1904:
[----:B------:R-:W-:Y:S05]  /*0a70*/  BSYNC B0 ;  /* 0x0000000000007941 */ /* 0x000fea0003800000 */
.L_x_1903:
[----:B------:R-:W-:Y:S01]  /*0a80*/  LOP3.LUT R13, R18, 0x7fffffff, RZ, 0xc0, !PT ;  /* 0x7fffffff120d7812 */ /* 0x000fe200078ec0ff */
[----:B------:R-:W-:Y:S01]  /*0a90*/  BSSY B0, `(.L_x_1905) ;  /* 0x0000016000007945 */ /* 0x000fe20003800000 */
[----:B------:R-:W-:Y:S02]  /*0aa0*/  LOP3.LUT R17, R17, 0x80000000, RZ, 0xc0, !PT ;  /* 0x8000000011117812 */ /* 0x000fe400078ec0ff */
[----:B------:R-:W-:Y:S02]  /*0ab0*/  ISETP.GT.U32.AND P5, PT, R13, 0x43efffff, PT ;  /* 0x43efffff0d00780c */ /* 0x000fe40003fa4070 */
[----:B------:R-:W-:Y:S02]  /*0ac0*/  LOP3.LUT R12, R12, 0x80000000, RZ, 0xc0, !PT ;  /* 0x800000000c0c7812 */ /* 0x000fe400078ec0ff */
[----:B------:R-:W-:-:S02]  /*0ad0*/  LOP3.LUT R22, R18, 0x80000000, R11, 0xf8, !PT ;  /* 0x8000000012167812 */ /* 0x000fc400078ef80b */
[----:B------:R-:W-:Y:S02]  /*0ae0*/  SHF.R.U32.HI R17, RZ, 0x18, R17 ;  /* 0x00000018ff117819 */ /* 0x000fe40000011611 */
[----:B------:R-:W-:Y:S02]  /*0af0*/  SHF.R.U32.HI R25, RZ, 0x18, R12 ;  /* 0x00000018ff197819 */ /* 0x000fe4000001160c */
[----:B------:R-:W-:Y:S02]  /*0b00*/  LOP3.LUT R11, R10, 0x7fffffff, RZ, 0xc0, !PT ;  /* 0x7fffffff0a0b7812 */ /* 0x000fe400078ec0ff */
[----:B------:R-:W-:Y:S02]  /*0b10*/  LOP3.LUT R12, R22, 0x80000000, RZ, 0xc0, !PT ;  /* 0x80000000160c7812 */ /* 0x000fe400078ec0ff */
[----:B------:R-:W-:Y:S02]  /*0b20*/  LOP3.LUT R23, R16, R17, RZ, 0xfc, !PT ;  /* 0x0000001110177212 */ /* 0x000fe400078efcff */
[----:B------:R-:W-:Y:S01]  /*0b30*/  LOP3.LUT R17, R14, R25, RZ, 0xfc, !PT ;  /* 0x000000190e117212 */ /* 0x000fe200078efcff */
[----:B------:R-:W-:Y:S01]  /*0b40*/  IMAD.MOV.U32 R25, RZ, RZ, 0x7f ;  /* 0x0000007fff197424 */ /* 0x000fe200078e00ff */
[----:B------:R-:W-:-:S02]  /*0b50*/  ISETP.GT.U32.AND P4, PT, R11, 0x43efffff, PT ;  /* 0x43efffff0b00780c */ /* 0x000fc40003f84070 */
        /* <DEDUP_REMOVED lines=9> */
.L_x_1906:
[----:B------:R-:W-:Y:S05]  /*0bf0*/  BSYNC B0 ;  /* 0x0000000000007941 */ /* 0x000fea0003800000 */
.L_x_1905:
        /* <DEDUP_REMOVED lines=12> */
.L_x_1908:
[----:B------:R-:W-:Y:S05]  /*0cc0*/  BSYNC B0 ;  /* 0x0000000000007941 */ /* 0x000fea0003800000 */
.L_x_1907:
        /* <DEDUP_REMOVED lines=23> */
.L_x_1900:
[----:B------:R-:W0:Y:S02]  /*0e40*/  S2R R0, SR_TID.X ;  /* 0x0000000000007919 */ /* 0x000e240000002100 */
[----:B0-----:R-:W-:-:S05]  /*0e50*/  IMAD.WIDE.U32 R2, R0, 0x4, RZ ;  /* 0x0000000400027825 */ /* 0x001fca00078e00ff */
[----:B------:R-:W-:-:S04]  /*0e60*/  ISETP.GE.U32.AND P0, PT, R2, UR12, PT ;  /* 0x0000000c02007c0c */ /* 0x000fc8000bf06070 */
[----:B------:R-:W-:-:S04]  /*0e70*/  ISETP.GE.AND.EX P0, PT, R3, UR4, PT, P0 ;  /* 0x0000000403007c0c */ /* 0x000fc8000bf06300 */
[----:B------:R-:W-:-:S13]  /*0e80*/  ISETP.GT.U32.OR P0, PT, R0, 0x3fff, P0 ;  /* 0x00003fff0000780c */ /* 0x000fda0000704470 */
[----:B------:R-:W-:Y:S05]  /*0e90*/  @P0 EXIT ;  /* 0x000000000000094d */ /* 0x000fea0003800000 */
[----:B------:R-:W-:-:S04]  /*0ea0*/  IMAD.MOV.U32 R3, RZ, RZ, RZ ;  /* 0x000000ffff037224 */ /* 0x000fc800078e00ff */
.L_x_1918:
        /* <DEDUP_REMOVED lines=8> */
[C---:B------:R-:W-:Y:S01]  /*0f30*/  PRMT R6, R12.reuse, 0x7771, RZ ;  /* 0x000077710c067816 */ /* 0x040fe200000000ff */
[----:B------:R-:W-:Y:S01]  /*0f40*/  IMAD.SHL.U32 R7, R7, 0x1000000, RZ ;  /* 0x0100000007077824 */ /* 0x000fe200078e00ff */
[----:B------:R-:W-:Y:S01]  /*0f50*/  PRMT R4, R12, 0x7773, RZ ;  /* 0x000077730c047816 */ /* 0x000fe200000000ff */
[----:B------:R-:W-:Y:S02]  /*0f60*/  IMAD.SHL.U32 R5, R5, 0x1000000, RZ ;  /* 0x0100000005057824 */ /* 0x000fe400078e00ff */
[----:B------:R-:W-:Y:S01]  /*0f70*/  IMAD.SHL.U32 R6, R6, 0x1000000, RZ ;  /* 0x0100000006067824 */ /* 0x000fe200078e00ff */
[----:B------:R-:W-:Y:S01]  /*0f80*/  LOP3.LUT R11, R7, 0x7f000000, RZ, 0xc0, !PT ;  /* 0x7f000000070b7812 */ /* 0x000fe200078ec0ff */
[----:B------:R-:W-:Y:S01]  /*0f90*/  IMAD.SHL.U32 R4, R4, 0x1000000, RZ ;  /* 0x0100000004047824 */ /* 0x000fe200078e00ff */
[----:B------:R-:W-:Y:S01]  /*0fa0*/  LOP3.LUT R10, R5, 0x7f000000, RZ, 0xc0, !PT ;  /* 0x7f000000050a7812 */ /* 0x000fe200078ec0ff */
[----:B------:R-:W-:Y:S01]  /*0fb0*/  IMAD.MOV.U32 R12, RZ, RZ, -0x800000 ;  /* 0xff800000ff0c7424 */ /* 0x000fe200078e00ff */
[----:B------:R-:W0:Y:S01]  /*0fc0*/  FLO.U32 R14, R11 ;  /* 0x0000000b000e7300 */ /* 0x000e2200000e0000 */
[----:B------:R-:W-:-:S02]  /*0fd0*/  LOP3.LUT R9, R6, 0x7f000000, RZ, 0xc0, !PT ;  /* 0x7f00000006097812 */ /* 0x000fc400078ec0ff */
[----:B------:R-:W-:-:S05]  /*0fe0*/  LOP3.LUT R8, R4, 0x7f000000, RZ, 0xc0, !PT ;  /* 0x7f00000004087812 */ /* 0x000fca00078ec0ff */
[----:B------:R-:W1:Y:S08]  /*0ff0*/  FLO.U32 R13, R10 ;  /* 0x0000000a000d7300 */ /* 0x000e7000000e0000 */
[----:B------:R-:W2:Y:S01]  /*1000*/  FLO.U32 R15, R9 ;  /* 0x00000009000f7300 */ /* 0x000ea200000e0000 */
[----:B0-----:R-:W-:-:S04]  /*1010*/  IADD3 R14, -R14, 0x1f, RZ ;  /* 0x0000001f0e0e7810 */ /* 0x001fc80007ffe1ff */
[C---:B------:R-:W-:Y:S02]  /*1020*/  ISETP.GT.U32.AND P0, PT, R14.reuse, 0x4, PT ;  /* 0x000000040e00780c */ /* 0x040fe40003f04070 */
[----:B------:R-:W-:Y:S01]  /*1030*/  IADD3 R14, R14, -0x4, RZ ;  /* 0xfffffffc0e0e7810 */ /* 0x000fe20007ffe0ff */
[----:B------:R-:W0:Y:S01]  /*1040*/  FLO.U32 R17, R8 ;  /* 0x0000000800117300 */ /* 0x000e2200000e0000 */
[----:B-1----:R-:W-:Y:S02]  /*1050*/  IADD3 R13, -R13, 0x1f, RZ ;  /* 0x0000001f0d0d7810 */ /* 0x002fe40007ffe1ff */
[----:B------:R-:W-:Y:S02]  /*1060*/  SEL R14, R14, RZ, P0 ;  /* 0x000000ff0e0e7207 */ /* 0x000fe40000000000 */
[C---:B------:R-:W-:Y:S02]  /*1070*/  ISETP.GT.U32.AND P2, PT, R13.reuse, 0x4, PT ;  /* 0x000000040d00780c */ /* 0x040fe40003f44070 */
[----:B------:R-:W-:-:S02]  /*1080*/  IADD3 R13, R13, -0x4, RZ ;  /* 0xfffffffc0d0d7810 */ /* 0x000fc40007ffe0ff */
[----:B--2---:R-:W-:Y:S02]  /*1090*/  IADD3 R15, -R15, 0x1f, RZ ;  /* 0x0000001f0f0f7810 */ /* 0x004fe40007ffe1ff */
[----:B------:R-:W-:Y:S02]  /*10a0*/  SEL R19, R13, RZ, P2 ;  /* 0x000000ff0d137207 */ /* 0x000fe40001000000 */
[C---:B------:R-:W-:Y:S02]  /*10b0*/  ISETP.GT.U32.AND P1, PT, R15.reuse, 0x4, PT ;  /* 0x000000040f00780c */ /* 0x040fe40003f24070 */
[----:B------:R-:W-:Y:S01]  /*10c0*/  IADD3 R15, R15, -0x4, RZ ;  /* 0xfffffffc0f0f7810 */ /* 0x000fe20007ffe0ff */
[----:B------:R-:W-:Y:S01]  /*10d0*/  IMAD R20, R19, R12, 0x3c000000 ;  /* 0x3c00000013147424 */ /* 0x000fe200078e020c */
[----:B0-----:R-:W-:Y:S02]  /*10e0*/  IADD3 R17, -R17, 0x1f, RZ ;  /* 0x0000001f11117810 */ /* 0x001fe40007ffe1ff */
[----:B------:R-:W-:-:S02]  /*10f0*/  SEL R15, R15, RZ, P1 ;  /* 0x000000ff0f0f7207 */ /* 0x000fc40000800000 */
[C---:B------:R-:W-:Y:S02]  /*1100*/  ISETP.GT.U32.AND P3, PT, R17.reuse, 0x4, PT ;  /* 0x000000041100780c */ /* 0x040fe40003f64070 */
[----:B------:R-:W-:Y:S01]  /*1110*/  IADD3 R17, R17, -0x4, RZ ;  /* 0xfffffffc11117810 */ /* 0x000fe20007ffe0ff */
[----:B------:R-:W-:Y:S01]  /*1120*/  IMAD R18, R15, R12, 0x3c000000 ;  /* 0x3c0000000f127424 */ /* 0x000fe200078e020c */
[----:B------:R-:W-:Y:S01]  /*1130*/  SHF.L.U32 R13, R11, R14, RZ ;  /* 0x0000000e0b0d7219 */ /* 0x000fe200000006ff */
[-C--:B------:R-:W-:Y:S01]  /*1140*/  IMAD R14, R14, R12.reuse, 0x3c000000 ;  /* 0x3c0000000e0e7424 */ /* 0x080fe200078e020c */
[----:B------:R-:W-:Y:S02]  /*1150*/  SEL R21, R17, RZ, P3 ;  /* 0x000000ff11157207 */ /* 0x000fe40001800000 */
[----:B------:R-:W-:Y:S02]  /*1160*/  SHF.L.U32 R17, R9, R15, RZ ;  /* 0x0000000f09117219 */ /* 0x000fe400000006ff */
[----:B------:R-:W-:Y:S01]  /*1170*/  SHF.L.U32 R15, R10, R19, RZ ;  /* 0x000000130a0f7219 */ /* 0x000fe200000006ff */
[----:B------:R-:W-:Y:S01]  /*1180*/  IMAD R22, R21, R12, 0x3c000000 ;  /* 0x3c00000015167424 */ /* 0x000fe200078e020c */
[----:B------:R-:W-:-:S02]  /*1190*/  LEA.HI R12, R13, R14, RZ, 0x1c ;  /* 0x0000000e0d0c7211 */ /* 0x000fc400078fe0ff */
[----:B------:R-:W-:Y:S02]  /*11a0*/  IADD3 R13, R11, 0x1000000, RZ ;  /* 0x010000000b0d7810 */ /* 0x000fe40007ffe0ff */
[----:B------:R-:W-:Y:S02]  /*11b0*/  IADD3 R14, R9, 0x1000000, RZ ;  /* 0x01000000090e7810 */ /* 0x000fe40007ffe0ff */
[----:B------:R-:W-:Y:S02]  /*11c0*/  SHF.R.S32.HI R13, RZ, 0x8, R13 ;  /* 0x00000008ff0d7819 */ /* 0x000fe4000001140d */
[----:B------:R-:W-:Y:S02]  /*11d0*/  IADD3 R11, R11, -0x1, RZ ;  /* 0xffffffff0b0b7810 */ /* 0x000fe40007ffe0ff */
[----:B------:R-:W-:Y:S02]  /*11e0*/  LEA.HI R17, R17, R18, RZ, 0x1c ;  /* 0x0000001211117211 */ /* 0x000fe400078fe0ff */
[----:B------:R-:W-:-:S02]  /*11f0*/  LEA.HI R20, R15, R20, RZ, 0x1c ;  /* 0x000000140f147211 */ /* 0x000fc400078fe0ff */
[----:B------:R-:W-:Y:S02]  /*1200*/  IADD3 R18, R8, 0x1000000, RZ ;  /* 0x0100000008127810 */ /* 0x000fe40007ffe0ff */
[----:B------:R-:W-:Y:S02]  /*1210*/  IADD3 R15, R10, 0x1000000, RZ ;  /* 0x010000000a0f7810 */ /* 0x000fe40007ffe0ff */
[----:B------:R-:W-:Y:S02]  /*1220*/  SHF.R.S32.HI R14, RZ, 0x8, R14 ;  /* 0x00000008ff0e7819 */ /* 0x000fe4000001140e */
[----:B------:R-:W-:Y:S02]  /*1230*/  LOP3.LUT R12, R12, 0x7f800000, R13, 0xf8, !PT ;  /* 0x7f8000000c0c7812 */ /* 0x000fe400078ef80d */
[----:B------:R-:W-:Y:S02]  /*1240*/  SHF.R.S32.HI R11, RZ, 0x1f, R11 ;  /* 0x0000001fff0b7819 */ /* 0x000fe4000001140b */
[----:B------:R-:W-:-:S02]  /*1250*/  SHF.R.S32.HI R19, RZ, 0x8, R18 ;  /* 0x00000008ff137819 */ /* 0x000fc40000011412 */
[----:B------:R-:W-:Y:S02]  /*1260*/  SHF.R.S32.HI R15, RZ, 0x8, R15 ;  /* 0x00000008ff0f7819 */ /* 0x000fe4000001140f */
[----:B------:R-:W-:Y:S02]  /*1270*/  LOP3.LUT R18, R17, 0x7f800000, R14, 0xf8, !PT ;  /* 0x7f80000011127812 */ /* 0x000fe400078ef80e */
[----:B------:R-:W-:Y:S02]  /*1280*/  LOP3.LUT R14, R12, R11, RZ, 0x30, !PT ;  /* 0x0000000b0c0e7212 */ /* 0x000fe400078e30ff */
[----:B------:R-:W-:Y:S02]  /*1290*/  SHF.L.U32 R21, R8, R21, RZ ;  /* 0x0000001508157219 */ /* 0x000fe400000006ff */
[----:B------:R-:W-:Y:S02]  /*12a0*/  LOP3.LUT R15, R20, 0x7f800000, R15, 0xf8, !PT ;  /* 0x7f800000140f7812 */ /* 0x000fe400078ef80f */
[----:B------:R-:W-:-:S02]  /*12b0*/  IADD3 R9, R9, -0x1, RZ ;  /* 0xffffffff09097810 */ /* 0x000fc40007ffe0ff */
[----:B------:R-:W-:Y:S02]  /*12c0*/  IADD3 R10, R10, -0x1, RZ ;  /* 0xffffffff0a0a7810 */ /* 0x000fe40007ffe0ff */
[----:B------:R-:W-:Y:S02]  /*12d0*/  LOP3.LUT R20, R14, 0x7fffffff, RZ, 0xc0, !PT ;  /* 0x7fffffff0e147812 */ /* 0x000fe400078ec0ff */
[----:B------:R-:W-:Y:S02]  /*12e0*/  LEA.HI R22, R21, R22, RZ, 0x1c ;  /* 0x0000001615167211 */ /* 0x000fe400078fe0ff */
[----:B------:R-:W-:Y:S02]  /*12f0*/  IADD3 R13, R8, -0x1, RZ ;  /* 0xffffffff080d7810 */ /* 0x000fe40007ffe0ff */
[----:B------:R-:W-:Y:S02]  /*1300*/  SHF.R.S32.HI R9, RZ, 0x1f, R9 ;  /* 0x0000001fff097819 */ /* 0x000fe40000011409 */
[----:B------:R-:W-:-:S02]  /*1310*/  SHF.R.S32.HI R8, RZ, 0x1f, R10 ;  /* 0x0000001fff087819 */ /* 0x000fc4000001140a */
[----:B------:R-:W-:Y:S02]  /*1320*/  ISETP.GT.U32.AND P1, PT, R20, 0x43efffff, PT ;  /* 0x43efffff1400780c */ /* 0x000fe40003f24070 */
[----:B------:R-:W-:Y:S02]  /*1330*/  LOP3.LUT R19, R22, 0x7f800000, R19, 0xf8, !PT ;  /* 0x7f80000016137812 */ /* 0x000fe400078ef813 */
[----:B------:R-:W-:Y:S02]  /*1340*/  SHF.R.S32.HI R10, RZ, 0x1f, R13 ;  /* 0x0000001fff0a7819 */ /* 0x000fe4000001140d */
[----:B------:R-:W-:Y:S02]  /*1350*/  LOP3.LUT R13, R18, R9, RZ, 0x30, !PT ;  /* 0x00000009120d7212 */ /* 0x000fe400078e30ff */
[----:B------:R-:W-:Y:S02]  /*1360*/  LOP3.LUT R9, R19, R10, RZ, 0x30, !PT ;  /* 0x0000000a13097212 */ /* 0x000fe400078e30ff */
[----:B------:R-:W-:-:S02]  /*1370*/  LOP3.LUT R19, R14, 0x80000000, R7, 0xf8, !PT ;  /* 0x800000000e137812 */ /* 0x000fc400078ef807 */
[----:B------:R-:W-:Y:S01]  /*1380*/  LOP3.LUT R8, R15, R8, RZ, 0x30, !PT ;  /* 0x000000080f087212 */ /* 0x000fe200078e30ff */
[----:B------:R-:W-:Y:S01]  /*1390*/  IMAD.MOV.U32 R15, RZ, RZ, 0x7f ;  /* 0x0000007fff0f7424 */ /* 0x000fe200078e00ff */
[----:B------:R-:W-:Y:S02]  /*13a0*/  LOP3.LUT R12, R13, 0x80000000, R6, 0xf8, !PT ;  /* 0x800000000d0c7812 */ /* 0x000fe400078ef806 */
[----:B------:R-:W-:Y:S02]  /*13b0*/  LOP3.LUT R6, R19, 0x80000000, RZ, 0xc0, !PT ;  /* 0x8000000013067812 */ /* 0x000fe400078ec0ff */
[----:B------:R-:W-:Y:S02]  /*13c0*/  LOP3.LUT R11, R13, 0x7fffffff, RZ, 0xc0, !PT ;  /* 0x7fffffff0d0b7812 */ /* 0x000fe400078ec0ff */
[----:B------:R-:W-:Y:S02]  /*13d0*/  LOP3.LUT R10, R8, 0x7fffffff, RZ, 0xc0, !PT ;  /* 0x7fffffff080a7812 */ /* 0x000fe400078ec0ff */
[----:B------:R-:W-:-:S02]  /*13e0*/  LOP3.LUT R7, R9, 0x7fffffff, RZ, 0xc0, !PT ;  /* 0x7fffffff09077812 */ /* 0x000fc400078ec0ff */
[----:B------:R-:W-:Y:S01]  /*13f0*/  SHF.R.U32.HI R17, RZ, 0x18, R6 ;  /* 0x00000018ff117819 */ /* 0x000fe20000011606 */
[----:B------:R-:W-:Y:S01]  /*1400*/  IMAD.MOV.U32 R6, RZ, RZ, 0x7f ;  /* 0x0000007fff067424 */ /* 0x000fe200078e00ff */
[----:B------:R-:W-:Y:S02]  /*1410*/  ISETP.GT.U32.AND P2, PT, R11, 0x43efffff, PT ;  /* 0x43efffff0b00780c */ /* 0x000fe40003f44070 */
[----:B------:R-:W-:Y:S02]  /*1420*/  ISETP.GT.U32.AND P3, PT, R10, 0x43efffff, PT ;  /* 0x43efffff0a00780c */ /* 0x000fe40003f64070 */
[----:B------:R-:W-:Y:S02]  /*1430*/  ISETP.GT.U32.AND P0, PT, R7, 0x43efffff, PT ;  /* 0x43efffff0700780c */ /* 0x000fe40003f04070 */
[----:B------:R-:W-:Y:S02]  /*1440*/  LOP3.LUT R5, R8, 0x80000000, R5, 0xf8, !PT ;  /* 0x8000000008057812 */ /* 0x000fe400078ef805 */
        /* <DEDUP_REMOVED lines=9> */
.L_x_1911:
[----:B------:R-:W-:Y:S05]  /*14e0*/  BSYNC B0 ;  /* 0x0000000000007941 */ /* 0x000fea0003800000 */
.L_x_1910:
        /* <DEDUP_REMOVED lines=12> */
.L_x_1913:
[----:B------:R-:W-:Y:S05]  /*15b0*/  BSYNC B0 ;  /* 0x0000000000007941 */ /* 0x000fea0003800000 */
.L_x_1912:
        /* <DEDUP_REMOVED lines=12> */
.L_x_1915:
[----:B------:R-:W-:Y:S05]  /*1680*/  BSYNC B0 ;  /* 0x0000000000007941 */ /* 0x000fea0003800000 */
.L_x_1914:
        /* <DEDUP_REMOVED lines=12> */
.L_x_1917:
[----:B------:R-:W-:Y:S05]  /*1750*/  BSYNC B0 ;  /* 0x0000000000007941 */ /* 0x000fea0003800000 */
.L_x_1916:
        /* <DEDUP_REMOVED lines=19> */
.L_x_1919:
        /* <DEDUP_REMOVED lines=15> */
.L_x_7825:


//--------------------- .text._ZN2at6native55_GLOBAL__N__de093ff9_22_ForeachBinaryOpList_cu_a911ec4325multi_tensor_apply_kernelINS1_18TensorListMetadataILi2EEENS1_11CopyFunctorIbN3c1015Float8_e5m2fnuzELi2ELi1ELi1EEEJNS0_4CopyIbS7_EEEEEvT_T0_DpT1_ --------------------------
	.section	.text._ZN2at6native55_GLOBAL__N__de093ff9_22_ForeachBinaryOpList_cu_a911ec4325multi_tensor_apply_kernelINS1_18TensorListMetadataILi2EEENS1_11CopyFunctorIbN3c1015Float8_e5m2fnuzELi2ELi1ELi1EEEJNS0_4CopyIbS7_EEEEEvT_T0_DpT1_,"ax",@progbits
	.sectioninfo	@"SHI_REGISTERS=30"
	.align	128
.text._ZN2at6native55_GLOBAL__N__de093ff9_22_ForeachBinaryOpList_cu_a911ec4325multi_tensor_apply_kernelINS1_18TensorListMetadataILi2EEENS1_11CopyFunctorIbN3c1015Float8_e5m2fnuzELi2ELi1ELi1EEEJNS0_4CopyIbS7_EEEEEvT_T0_DpT1_:
        .type           _ZN2at6native55_GLOBAL__N__de093ff9_22_ForeachBinaryOpList_cu_a911ec4325multi_tensor_apply_kernelINS1_18TensorListMetadataILi2EEENS1_11CopyFunctorIbN3c1015Float8_e5m2fnuzELi2ELi1ELi1EEEJNS0_4CopyIbS7_EEEEEvT_T0_DpT1_,@function
        .size           _ZN2at6native55_GLOBAL__N__de093ff9_22_ForeachBinaryOpList_cu_a911ec4325multi_tensor_apply_kernelINS1_18TensorListMetadataILi2EEENS1_11CopyFunctorIbN3c1015Float8_e5m2fnuzELi2ELi1ELi1EEEJNS0_4CopyIbS7_EEEEEvT_T0_DpT1_,(.L_x_7826 - _ZN2at6native55_GLOBAL__N__de093ff9_22_ForeachBinaryOpList_cu_a911ec4325multi_tensor_apply_kernelINS1_18TensorListMetadataILi2EEENS1_11CopyFunctorIbN3c1015Float8_e5m2fnuzELi2ELi1ELi1EEEJNS0_4CopyIbS7_EEEEEvT_T0_DpT1_)
        .other          _ZN2at6native55_GLOBAL__N__de093ff9_22_ForeachBinaryOpList_cu_a911ec4325multi_tensor_apply_kernelINS1_18TensorListMetadataILi2EEENS1_11CopyFunctorIbN3c1015Float8_e5m2fnuzELi2ELi1ELi1EEEJNS0_4CopyIbS7_EEEEEvT_T0_DpT1_,@"STO_CUDA_ENTRY STV_DEFAULT"
_ZN2at6native55_GLOBAL__N__de093ff9_22_ForeachBinaryOpList_cu_a911ec4325multi_tensor_apply_kernelINS1_18TensorListMetadataILi2EEENS1_11CopyFunctorIbN3c1015Float8_e5m2fnuzELi2ELi1ELi1EEEJNS0_4CopyIbS7_EEEEEvT_T0_DpT1_:
        /* <DEDUP_REMOVED lines=30> */
.L_x_1937:
        /* <DEDUP_REMOVED lines=27> */
[----:B------:R0:W2:Y:S01]  /*0390*/  @P0 LDG.E.U8 R21, [R8.64] ;  /* 0x0000000a08150981 */ /* 0x0000a2000c1e1100 */
        /* <DEDUP_REMOVED lines=10> */
[----:B------:R-:W-:Y:S02]  /*0440*/  IMAD.MOV.U32 R20, RZ, RZ, RZ ;  /* 0x000000ffff147224 */ /* 0x000fe400078e00ff */
[----:B0-----:R-:W-:Y:S01]  /*0450*/  IMAD.MOV.U32 R8, RZ, RZ, RZ ;  /* 0x000000ffff087224 */ /* 0x001fe200078e00ff */
[----:B--2---:R-:W-:-:S13]  /*0460*/  ISETP.NE.AND P4, PT, R21, RZ, PT ;  /* 0x000000ff1500720c */ /* 0x004fda0003f85270 */
[----:B------:R-:W-:Y:S05]  /*0470*/  @!P4 BRA `(.L_x_1922) ;  /* 0x000001500000c947 */ /* 0x000fea0003800000 */
[----:B-1----:R-:W-:-:S04]  /*0480*/  PRMT R2, R21, 0x9910, RZ ;  /* 0x0000991015027816 */ /* 0x002fc800000000ff */
        /* <DEDUP_REMOVED lines=16> */
.L_x_1924:
[----:B------:R-:W-:Y:S05]  /*0590*/  BSYNC B1 ;  /* 0x0000000000017941 */ /* 0x000fea0003800000 */
.L_x_1923:
[----:B------:R-:W-:Y:S01]  /*05a0*/  IMAD.SHL.U32 R3, R3, 0x200000, RZ ;  /* 0x0020000003037824 */ /* 0x000fe200078e00ff */
[----:B------:R-:W-:-:S04]  /*05b0*/  LEA R5, R2, 0x37800000, 0x17 ;  /* 0x3780000002057811 */ /* 0x000fc800078eb8ff */
[----:B------:R-:W-:Y:S02]  /*05c0*/  LOP3.LUT R8, R5, R3, R8, 0xfe, !PT ;  /* 0x0000000305087212 */ /* 0x000fe400078efe08 */
.L_x_1922:
[----:B-1----:R-:W-:Y:S05]  /*05d0*/  BSYNC B0 ;  /* 0x0000000000007941 */ /* 0x002fea0003800000 */
.L_x_1921:
[----:B-----5:R-:W-:Y:S01]  /*05e0*/  ISETP.NE.AND P4, PT, R11, RZ, PT ;  /* 0x000000ff0b00720c */ /* 0x020fe20003f85270 */
[----:B------:R-:W-:-:S12]  /*05f0*/  BSSY B0, `(.L_x_1925) ;  /* 0x0000017000007945 */ /* 0x000fd80003800000 */
        /* <DEDUP_REMOVED lines=18> */
.L_x_1928:
[----:B------:R-:W-:Y:S05]  /*0720*/  BSYNC B1 ;  /* 0x0000000000017941 */ /* 0x000fea0003800000 */
.L_x_1927:
[----:B------:R-:W-:Y:S01]  /*0730*/  IMAD.SHL.U32 R3, R3, 0x200000, RZ ;  /* 0x0020000003037824 */ /* 0x000fe200078e00ff */
[----:B------:R-:W-:-:S04]  /*0740*/  LEA R5, R2, 0x37800000, 0x17 ;  /* 0x3780000002057811 */ /* 0x000fc800078eb8ff */
[----:B------:R-:W-:Y:S02]  /*0750*/  LOP3.LUT R20, R5, R3, R20, 0xfe, !PT ;  /* 0x0000000305147212 */ /* 0x000fe400078efe14 */
.L_x_1926:
[----:B------:R-:W-:Y:S05]  /*0760*/  BSYNC B0 ;  /* 0x0000000000007941 */ /* 0x000fea0003800000 */
.L_x_1925:
[----:B------:R-:W-:Y:S01]  /*0770*/  ISETP.NE.AND P4, PT, R10, RZ, PT ;  /* 0x000000ff0a00720c */ /* 0x000fe20003f85270 */
[----:B------:R-:W-:Y:S01]  /*0780*/  BSSY B0, `(.L_x_1929) ;  /* 0x0000019000007945 */ /* 0x000fe20003800000 */
[----:B------:R-:W-:Y:S02]  /*0790*/  IMAD.MOV.U32 R6, RZ, RZ, RZ ;  /* 0x000000ffff067224 */ /* 0x000fe400078e00ff */
[----:B------:R-:W-:-:S09]  /*07a0*/  IMAD.MOV.U32 R5, RZ, RZ, RZ ;  /* 0x000000ffff057224 */ /* 0x000fd200078e00ff */
        /* <DEDUP_REMOVED lines=18> */
.L_x_1932:
[----:B------:R-:W-:Y:S05]  /*08d0*/  BSYNC B1 ;  /* 0x0000000000017941 */ /* 0x000fea0003800000 */
.L_x_1931:
[----:B------:R-:W-:Y:S01]  /*08e0*/  IMAD.SHL.U32 R3, R3, 0x200000, RZ ;  /* 0x0020000003037824 */ /* 0x000fe200078e00ff */
[----:B------:R-:W-:-:S04]  /*08f0*/  LEA R2, R2, 0x37800000, 0x17 ;  /* 0x3780000002027811 */ /* 0x000fc800078eb8ff */
[----:B------:R-:W-:Y:S02]  /*0900*/  LOP3.LUT R5, R2, R3, R7, 0xfe, !PT ;  /* 0x0000000302057212 */ /* 0x000fe400078efe07 */
.L_x_1930:
[----:B------:R-:W-:Y:S05]  /*0910*/  BSYNC B0 ;  /* 0x0000000000007941 */ /* 0x000fea0003800000 */
.L_x_1929:
[----:B------:R-:W-:Y:S01]  /*0920*/  ISETP.NE.AND P4, PT, R0, RZ, PT ;  /* 0x000000ff0000720c */ /* 0x000fe20003f85270 */
        /* <DEDUP_REMOVED lines=13> */
[----:B------:R-:W-:-:S04]  /*0a00*/  LOP3.LUT R4, R0, 0x3, RZ, 0xc0, !PT ;  /* 0x0000000300047812 */ /* 0x000fc800078ec0ff */
[----:B------:R-:W0:Y:S02]  /*0a10*/  FLO.U32 R3, R4 ;  /* 0x0000000400037300 */ /* 0x000e2400000e0000 */
[----:B0-----:R-:W-:-:S04]  /*0a20*/  IADD3 R3, -R3, 0x1f, RZ ;  /* 0x0000001f03037810 */ /* 0x001fc80007ffe1ff */
[----:B------:R-:W-:Y:S02]  /*0a30*/  IADD3 R7, R3, -0x1d, RZ ;  /* 0xffffffe303077810 */ /* 0x000fe40007ffe0ff */
[----:B------:R-:W-:Y:S02]  /*0a40*/  IADD3 R2, R2, 0x1e, -R3 ;  /* 0x0000001e02027810 */ /* 0x000fe40007ffe803 */
[----:B------:R-:W-:-:S04]  /*0a50*/  SHF.L.U32 R7, R4, R7, RZ ;  /* 0x0000000704077219 */ /* 0x000fc800000006ff */
[----:B------:R-:W-:Y:S02]  /*0a60*/  LOP3.LUT R3, R7, 0x3, RZ, 0xc0, !PT ;  /* 0x0000000307037812 */ /* 0x000fe400078ec0ff */
.L_x_1936:
[----:B------:R-:W-:Y:S05]  /*0a70*/  BSYNC B1 ;  /* 0x0000000000017941 */ /* 0x000fea0003800000 */
.L_x_1935:
[----:B------:R-:W-:Y:S01]  /*0a80*/  IMAD.SHL.U32 R3, R3, 0x200000, RZ ;  /* 0x0020000003037824 */ /* 0x000fe200078e00ff */
[----:B------:R-:W-:-:S04]  /*0a90*/  LEA R7, R2, 0x37800000, 0x17 ;  /* 0x3780000002077811 */ /* 0x000fc800078eb8ff */
[----:B------:R-:W-:Y:S02]  /*0aa0*/  LOP3.LUT R6, R7, R3, R6, 0xfe, !PT ;  /* 0x0000000307067212 */ /* 0x000fe400078efe06 */
.L_x_1934:
[----:B------:R-:W-:Y:S05]  /*0ab0*/  BSYNC B0 ;  /* 0x0000000000007941 */ /* 0x000fea0003800000 */
.L_x_1933:
[----:B------:R-:W-:Y:S01]  /*0ac0*/  @P0 FSETP.NEU.FTZ.AND P5, PT, R8, RZ, PT ;  /* 0x000000ff0800020b */ /* 0x000fe20003fbd000 */
[----:B------:R-:W-:Y:S01]  /*0ad0*/  IMAD.MOV.U32 R27, RZ, RZ, c[0x0][0x0] ;  /* 0x00000000ff1b7624 */ /* 0x000fe200078e00ff */
[----:B------:R-:W-:Y:S02]  /*0ae0*/  @P0 IADD3 R2, P6, R19, UR13, RZ ;  /* 0x0000000d13020c10 */ /* 0x000fe4000ffde0ff */
[----:B------:R-:W-:Y:S01]  /*0af0*/  @P0 SEL R9, RZ, 0x1, !P5 ;  /* 0x00000001ff090807 */ /* 0x000fe20006800000 */
[----:B------:R-:W-:Y:S01]  /*0b00*/  IMAD.WIDE.U32 R14, R27, 0x4, R14 ;  /* 0x000000041b0e7825 */ /* 0x000fe200078e000e */
[----:B------:R-:W-:Y:S02]  /*0b10*/  @P1 IADD3 R4, P4, R18, UR13, RZ ;  /* 0x0000000d12041c10 */ /* 0x000fe4000ff9e0ff */
[----:B------:R-:W-:Y:S02]  /*0b20*/  @P1 FSETP.NEU.FTZ.AND P5, PT, R20, RZ, PT ;  /* 0x000000ff1400120b */ /* 0x000fe40003fbd000 */
[----:B------:R-:W-:-:S02]  /*0b30*/  @P0 IADD3.X R3, R25, UR8, RZ, P6, !PT ;  /* 0x0000000819030c10 */ /* 0x000fc4000b7fe4ff */
[----:B------:R-:W-:Y:S02]  /*0b40*/  @P2 FSETP.NEU.FTZ.AND P6, PT, R5, RZ, PT ;  /* 0x000000ff0500220b */ /* 0x000fe40003fdd000 */
[----:B------:R-:W-:Y:S01]  /*0b50*/  @P1 IADD3.X R5, R24, UR8, RZ, P4, !PT ;  /* 0x0000000818051c10 */ /* 0x000fe2000a7fe4ff */
[----:B------:R0:W-:Y:S01]  /*0b60*/  @P0 STG.E.U8 [R2.64], R9 ;  /* 0x0000000902000986 */ /* 0x0001e2000c10110a */
[----:B------:R-:W-:Y:S02]  /*0b70*/  @P1 SEL R19, RZ, 0x1, !P5 ;  /* 0x00000001ff131807 */ /* 0x000fe40006800000 */
[----:B------:R-:W-:Y:S02]  /*0b80*/  @P2 IADD3 R12, P0, R12, UR13, RZ ;  /* 0x0000000d0c0c2c10 */ /* 0x000fe4000ff1e0ff */
[----:B------:R-:W-:Y:S01]  /*0b90*/  @P3 FSETP.NEU.FTZ.AND P4, PT, R6, RZ, PT ;  /* 0x000000ff0600320b */ /* 0x000fe20003f9d000 */
[----:B------:R0:W-:Y:S01]  /*0ba0*/  @P1 STG.E.U8 [R4.64], R19 ;  /* 0x0000001304001986 */ /* 0x0001e2000c10110a */
[----:B------:R-:W-:-:S02]  /*0bb0*/  @P3 IADD3 R6, P1, R13, UR13, RZ ;  /* 0x0000000d0d063c10 */ /* 0x000fc4000ff3e0ff */
[----:B------:R-:W-:Y:S02]  /*0bc0*/  @P2 IADD3.X R13, R23, UR8, RZ, P0, !PT ;  /* 0x00000008170d2c10 */ /* 0x000fe400087fe4ff */
[----:B------:R-:W-:Y:S02]  /*0bd0*/  @P2 SEL R23, RZ, 0x1, !P6 ;  /* 0x00000001ff172807 */ /* 0x000fe40007000000 */
[----:B------:R-:W-:Y:S02]  /*0be0*/  @P3 IADD3.X R7, R22, UR8, RZ, P1, !PT ;  /* 0x0000000816073c10 */ /* 0x000fe40008ffe4ff */
[----:B------:R-:W-:Y:S01]  /*0bf0*/  @P3 SEL R25, RZ, 0x1, !P4 ;  /* 0x00000001ff193807 */ /* 0x000fe20006000000 */
[----:B------:R0:W-:Y:S01]  /*0c00*/  @P2 STG.E.U8 [R12.64], R23 ;  /* 0x000000170c002986 */ /* 0x0001e2000c10110a */
[C---:B------:R-:W-:Y:S02]  /*0c10*/  ISETP.GE.U32.AND P0, PT, R14.reuse, 0x10000, PT ;  /* 0x000100000e00780c */ /* 0x040fe40003f06070 */
[----:B------:R-:W-:Y:S01]  /*0c20*/  ISETP.LT.U32.AND P1, PT, R14, UR12, PT ;  /* 0x0000000c0e007c0c */ /* 0x000fe2000bf21070 */
[----:B------:R0:W-:Y:S01]  /*0c30*/  @P3 STG.E.U8 [R6.64], R25 ;  /* 0x0000001906003986 */ /* 0x0001e2000c10110a */
[----:B------:R-:W-:-:S02]  /*0c40*/  ISETP.GE.U32.AND.EX P0, PT, R15, RZ, PT, P0 ;  /* 0x000000ff0f00720c */ /* 0x000fc40003f06100 */
[----:B------:R-:W-:-:S13]  /*0c50*/  ISETP.LT.AND.EX P1, PT, R15, UR6, PT, P1 ;  /* 0x000000060f007c0c */ /* 0x000fda000bf21310 */
[----:B0-----:R-:W-:Y:S05]  /*0c60*/  @!P0 BRA P1, `(.L_x_1937) ;  /* 0xfffff57000008947 */ /* 0x001fea000083ffff */
[----:B------:R-:W-:Y:S05]  /*0c70*/  EXIT ;  /* 0x000000000000794d */ /* 0x000fea0003800000 */
.L_x_1920:
[----:B------:R-:W0:Y:S02]  /*0c80*/  S2R R0, SR_TID.X ;  /* 0x0000000000007919 */ /* 0x000e240000002100 */
[----:B0-----:R-:W-:-:S05]  /*0c90*/  IMAD.WIDE.U32 R2, R0, 0x4, RZ ;  /* 0x0000000400027825 */ /* 0x001fca00078e00ff */
[----:B------:R-:W-:-:S04]  /*0ca0*/  ISETP.GE.U32.AND P0, PT, R2, UR12, PT ;  /* 0x0000000c02007c0c */ /* 0x000fc8000bf06070 */
[----:B------:R-:W-:-:S04]  /*0cb0*/  ISETP.GE.AND.EX P0, PT, R3, UR6, PT, P0 ;  /* 0x0000000603007c0c */ /* 0x000fc8000bf06300 */
[----:B------:R-:W-:-:S13]  /*0cc0*/  ISETP.GT.U32.OR P0, PT, R0, 0x3fff, P0 ;  /* 0x00003fff0000780c */ /* 0x000fda0000704470 */
[----:B------:R-:W-:Y:S05]  /*0cd0*/  @P0 EXIT ;  /* 0x000000000000094d */ /* 0x000fea0003800000 */
[----:B------:R-:W-:-:S04]  /*0ce0*/  IMAD.MOV.U32 R3, RZ, RZ, RZ ;  /* 0x000000ffff037224 */ /* 0x000fc800078e00ff */
.L_x_1954:
[C---:B------:R-:W-:Y:S01]  /*0cf0*/  IMAD.SHL.U32 R2, R0.reuse, 0x4, RZ ;  /* 0x0000000400027824 */ /* 0x040fe200078e00ff */
[----:B------:R-:W-:-:S04]  /*0d00*/  SHF.L.U64.HI R13, R0, 0x2, R3 ;  /* 0x00000002000d7819 */ /* 0x000fc80000010203 */
[----:B------:R-:W-:-:S04]  /*0d10*/  IADD3 R10, P0, R2, UR14, RZ ;  /* 0x0000000e020a7c10 */ /* 0x000fc8000ff1e0ff */
[----:B------:R-:W-:-:S05]  /*0d20*/  IADD3.X R11, R13, UR4, RZ, P0, !PT ;  /* 0x000000040d0b7c10 */ /* 0x000fca00087fe4ff */
[----:B------:R-:W2:Y:S01]  /*0d30*/  LDG.E R10, [R10.64] ;  /* 0x0000000a0a0a7981 */ /* 0x000ea2000c1e1900 */
[----:B------:R-:W-:Y:S01]  /*0d40*/  BSSY B0, `(.L_x_1938) ;  /* 0x000001e000007945 */ /* 0x000fe20003800000 */
[----:B------:R-:W-:Y:S01]  /*0d50*/  CS2R R6, SRZ ;  /* 0x0000000000067805 */ /* 0x000fe2000001ff00 */
        /* <DEDUP_REMOVED lines=24> */
.L_x_1941:
[----:B------:R-:W-:Y:S05]  /*0ee0*/  BSYNC B1 ;  /* 0x0000000000017941 */ /* 0x000fea0003800000 */
.L_x_1940:
[----:B------:R-:W-:Y:S01]  /*0ef0*/  LEA R10, R7, 0x37800000, 0x17 ;  /* 0x37800000070a7811 */ /* 0x000fe200078eb8ff */
[----:B------:R-:W-:-:S05]  /*0f00*/  IMAD.SHL.U32 R7, R9, 0x200000, RZ ;  /* 0x0020000009077824 */ /* 0x000fca00078e00ff */
[----:B------:R-:W-:Y:S02]  /*0f10*/  LOP3.LUT R7, R10, R7, R11, 0xfe, !PT ;  /* 0x000000070a077212 */ /* 0x000fe400078efe0b */
.L_x_1939:
[----:B------:R-:W-:Y:S05]  /*0f20*/  BSYNC B0 ;  /* 0x0000000000007941 */ /* 0x000fea0003800000 */
.L_x_1938:
        /* <DEDUP_REMOVED lines=21> */
.L_x_1945:
[----:B------:R-:W-:Y:S05]  /*1080*/  BSYNC B1 ;  /* 0x0000000000017941 */ /* 0x000fea0003800000 */
.L_x_1944:
[----:B------:R-:W-:Y:S01]  /*1090*/  LEA R9, R6, 0x37800000, 0x17 ;  /* 0x3780000006097811 */ /* 0x000fe200078eb8ff */
[----:B------:R-:W-:-:S05]  /*10a0*/  IMAD.SHL.U32 R6, R8, 0x200000, RZ ;  /* 0x0020000008067824 */ /* 0x000fca00078e00ff */
[----:B------:R-:W-:Y:S02]  /*10b0*/  LOP3.LUT R6, R9, R6, R10, 0xfe, !PT ;  /* 0x0000000609067212 */ /* 0x000fe400078efe0a */
.L_x_1943:
[----:B------:R-:W-:Y:S05]  /*10c0*/  BSYNC B0 ;  /* 0x0000000000007941 */ /* 0x000fea0003800000 */
.L_x_1942:
[----:B------:R-:W-:Y:S01]  /*10d0*/  ISETP.NE.AND P0, PT, R4, RZ, PT ;  /* 0x000000ff0400720c */ /* 0x000fe20003f05270 */
[----:B------:R-:W-:Y:S01]  /*10e0*/  BSSY B0, `(.L_x_1946) ;  /* 0x0000019000007945 */ /* 0x000fe20003800000 */
[----:B------:R-:W-:-:S11]  /*10f0*/  CS2R R8, SRZ ;  /* 0x0000000000087805 */ /* 0x000fd6000001ff00 */
        /* <DEDUP_REMOVED lines=19> */
.L_x_1949:
[----:B------:R-:W-:Y:S05]  /*1230*/  BSYNC B1 ;  /* 0x0000000000017941 */ /* 0x000fea0003800000 */
.L_x_1948:
[----:B------:R-:W-:Y:S01]  /*1240*/  IMAD.SHL.U32 R4, R4, 0x200000, RZ ;  /* 0x0020000004047824 */ /* 0x000fe200078e00ff */
[----:B------:R-:W-:-:S04]  /*1250*/  LEA R9, R9, 0x37800000, 0x17 ;  /* 0x3780000009097811 */ /* 0x000fc800078eb8ff */
[----:B------:R-:W-:Y:S02]  /*1260*/  LOP3.LUT R9, R9, R4, R12, 0xfe, !PT ;  /* 0x0000000409097212 */ /* 0x000fe400078efe0c */
.L_x_1947:
[----:B------:R-:W-:Y:S05]  /*1270*/  BSYNC B0 ;  /* 0x0000000000007941 */ /* 0x000fea0003800000 */
.L_x_1946:
        /* <DEDUP_REMOVED lines=21> */
.L_x_1953:
[----:B------:R-:W-:Y:S05]  /*13d0*/  BSYNC B1 ;  /* 0x0000000000017941 */ /* 0x000fea0003800000 */
.L_x_1952:
[----:B------:R-:W-:Y:S01]  /*13e0*/  IMAD.SHL.U32 R5, R5, 0x200000, RZ ;  /* 0x0020000005057824 */ /* 0x000fe200078e00ff */
[----:B------:R-:W-:-:S04]  /*13f0*/  LEA R11, R4, 0x37800000, 0x17 ;  /* 0x37800000040b7811 */ /* 0x000fc800078eb8ff */
[----:B------:R-:W-:Y:S02]  /*1400*/  LOP3.LUT R8, R11, R5, R10, 0xfe, !PT ;  /* 0x000000050b087212 */ /* 0x000fe400078efe0a */
.L_x_1951:
[----:B------:R-:W-:Y:S05]  /*1410*/  BSYNC B0 ;  /* 0x0000000000007941 */ /* 0x000fea0003800000 */
.L_x_1950:
[----:B------:R-:W-:Y:S02]  /*1420*/  FSETP.NEU.FTZ.AND P0, PT, R7, RZ, PT ;  /* 0x000000ff0700720b */ /* 0x000fe40003f1d000 */
[----:B------:R-:W-:Y:S02]  /*1430*/  FSETP.NEU.FTZ.AND P1, PT, R6, RZ, PT ;  /* 0x000000ff0600720b */ /* 0x000fe40003f3d000 */
[----:B------:R-:W-:Y:S02]  /*1440*/  FSETP.NEU.FTZ.AND P2, PT, R9, RZ, PT ;  /* 0x000000ff0900720b */ /* 0x000fe40003f5d000 */
[----:B------:R-:W-:Y:S02]  /*1450*/  SEL R4, RZ, 0x1, !P0 ;  /* 0x00000001ff047807 */ /* 0x000fe40004000000 */
[----:B------:R-:W-:Y:S02]  /*1460*/  SEL R5, RZ, 0x1, !P1 ;  /* 0x00000001ff057807 */ /* 0x000fe40004800000 */
[----:B------:R-:W-:-:S02]  /*1470*/  FSETP.NEU.FTZ.AND P0, PT, R8, RZ, PT ;  /* 0x000000ff0800720b */ /* 0x000fc40003f1d000 */
[----:B------:R-:W-:Y:S02]  /*1480*/  SEL R6, RZ, 0x1, !P2 ;  /* 0x00000001ff067807 */ /* 0x000fe40005000000 */
[----:B------:R-:W-:Y:S02]  /*1490*/  PRMT R5, R5, 0x7604, R4 ;  /* 0x0000760405057816 */ /* 0x000fe40000000004 */
[----:B------:R-:W-:Y:S02]  /*14a0*/  IADD3 R4, P1, R2, UR13, RZ ;  /* 0x0000000d02047c10 */ /* 0x000fe4000ff3e0ff */
[----:B------:R-:W-:Y:S02]  /*14b0*/  SEL R2, RZ, 0x1, !P0 ;  /* 0x00000001ff027807 */ /* 0x000fe40004000000 */
[----:B------:R-:W-:Y:S02]  /*14c0*/  PRMT R7, R6, 0x7054, R5 ;  /* 0x0000705406077816 */ /* 0x000fe40000000005 */
[----:B------:R-:W-:-:S02]  /*14d0*/  IADD3 R0, P0, R0, c[0x0][0x0], RZ ;  /* 0x0000000000007a10 */ /* 0x000fc40007f1e0ff */
[----:B------:R-:W-:Y:S02]  /*14e0*/  PRMT R7, R2, 0x654, R7 ;  /* 0x0000065402077816 */ /* 0x000fe40000000007 */
[----:B------:R-:W-:Y:S01]  /*14f0*/  IADD3.X R5, R13, UR8, RZ, P1, !PT ;  /* 0x000000080d057c10 */ /* 0x000fe20008ffe4ff */
[C---:B------:R-:W-:Y:S01]  /*1500*/  IMAD.SHL.U32 R2, R0.reuse, 0x4, RZ ;  /* 0x0000000400027824 */ /* 0x040fe200078e00ff */
[----:B------:R-:W-:Y:S01]  /*1510*/  ISETP.LT.U32.AND P1, PT, R0, 0x4000, PT ;  /* 0x000040000000780c */ /* 0x000fe20003f21070 */
[----:B------:R-:W-:Y:S02]  /*1520*/  IMAD.X R3, RZ, RZ, R3, P0 ;  /* 0x000000ffff037224 */ /* 0x000fe400000e0603 */
[----:B------:R0:W-:Y:S01]  /*1530*/  STG.E [R4.64], R7 ;  /* 0x0000000704007986 */ /* 0x0001e2000c10190a */
[----:B------:R-:W-:Y:S02]  /*1540*/  ISETP.GE.U32.AND P0, PT, R2, UR12, PT ;  /* 0x0000000c02007c0c */ /* 0x000fe4000bf06070 */
[----:B------:R-:W-:-:S02]  /*1550*/  SHF.L.U64.HI R2, R0, 0x2, R3 ;  /* 0x0000000200027819 */ /* 0x000fc40000010203 */
[----:B------:R-:W-:Y:S02]  /*1560*/  ISETP.LT.U32.AND.EX P1, PT, R3, RZ, PT, P1 ;  /* 0x000000ff0300720c */ /* 0x000fe40003f21110 */
[----:B------:R-:W-:-:S13]  /*1570*/  ISETP.GE.AND.EX P0, PT, R2, UR6, PT, P0 ;  /* 0x0000000602007c0c */ /* 0x000fda000bf06300 */
[----:B0-----:R-:W-:Y:S05]  /*1580*/  @!P0 BRA P1, `(.L_x_1954) ;  /* 0xfffff76000008947 */ /* 0x001fea000083ffff */
[----:B------:R-:W-:Y:S05]  /*1590*/  EXIT ;  /* 0x000000000000794d */ /* 0x000fea0003800000 */
.L_x_1955:
        /* <DEDUP_REMOVED lines=14> */
.L_x_7826:


//--------------------- .text._ZN2at6native55_GLOBAL__N__de093ff9_22_ForeachBinaryOpList_cu_a911ec4325multi_tensor_apply_kernelINS1_18TensorListMetadataILi2EEENS1_11CopyFunctorIbN3c1011Float8_e5m2ELi2ELi1ELi1EEEJNS0_4CopyIbS7_EEEEEvT_T0_DpT1_ --------------------------
	.section	.text._ZN2at6native55_GLOBAL__N__de093ff9_22_ForeachBinaryOpList_cu_a911ec4325multi_tensor_apply_kernelINS1_18TensorListMetadataILi2EEENS1_11CopyFunctorIbN3c1011Float8_e5m2ELi2ELi1ELi1EEEJNS0_4CopyIbS7_EEEEEvT_T0_DpT1_,"ax",@progbits
	.sectioninfo	@"SHI_REGISTERS=27"
	.align	128
.text._ZN2at6native55_GLOBAL__N__de093ff9_22_ForeachBinaryOpList_cu_a911ec4325multi_tensor_apply_kernelINS1_18TensorListMetadataILi2EEENS1_11CopyFunctorIbN3c1011Float8_e5m2ELi2ELi1ELi1EEEJNS0_4CopyIbS7_EEEEEvT_T0_DpT1_:
        .type           _ZN2at6native55_GLOBAL__N__de093ff9_22_ForeachBinaryOpList_cu_a911ec4325multi_tensor_apply_kernelINS1_18TensorListMetadataILi2EEENS1_11CopyFunctorIbN3c1011Float8_e5m2ELi2ELi1ELi1EEEJNS0_4CopyIbS7_EEEEEvT_T0_DpT1_,@function
        .size           _ZN2at6native55_GLOBAL__N__de093ff9_22_ForeachBinaryOpList_cu_a911ec4325multi_tensor_apply_kernelINS1_18TensorListMetadataILi2EEENS1_11CopyFunctorIbN3c1011Float8_e5m2ELi2ELi1ELi1EEEJNS0_4CopyIbS7_EEEEEvT_T0_DpT1_,(.L_x_7827 - _ZN2at6native55_GLOBAL__N__de093ff9_22_ForeachBinaryOpList_cu_a911ec4325multi_tensor_apply_kernelINS1_18TensorListMetadataILi2EEENS1_11CopyFunctorIbN3c1011Float8_e5m2ELi2ELi1ELi1EEEJNS0_4CopyIbS7_EEEEEvT_T0_DpT1_)
        .other          _ZN2at6native55_GLOBAL__N__de093ff9_22_ForeachBinaryOpList_cu_a911ec4325multi_tensor_apply_kernelINS1_18TensorListMetadataILi2EEENS1_11CopyFunctorIbN3c1011Float8_e5m2ELi2ELi1ELi1EEEJNS0_4CopyIbS7_EEEEEvT_T0_DpT1_,@"STO_CUDA_ENTRY STV_DEFAULT"
_ZN2at6native55_GLOBAL__N__de093ff9_22_ForeachBinaryOpList_cu_a911ec4325multi_tensor_apply_kernelINS1_18TensorListMetadataILi2EEENS1_11CopyFunctorIbN3c1011Float8_e5m2ELi2ELi1ELi1EEEJNS0_4CopyIbS7_EEEEEvT_T0_DpT1_:
        /* <DEDUP_REMOVED lines=30> */
.L_x_1957:
        /* <DEDUP_REMOVED lines=13> */
[----:B------:R-:W-:-:S03]  /*02b0*/  ISETP.LT.AND.EX P1, PT, R21, UR6, !P1, P2 ;  /* 0x0000000615007c0c */ /* 0x000fc6000cf21320 */
[----:B------:R-:W-:-:S04]  /*02c0*/  @P0 IADD3 R2, P3, R19, UR14, RZ ;  /* 0x0000000e13020c10 */ /* 0x000fc8000ff7e0ff */
[----:B------:R-:W-:Y:S02]  /*02d0*/  @P0 IADD3.X R3, R23, UR4, RZ, P3, !PT ;  /* 0x0000000417030c10 */ /* 0x000fe40009ffe4ff */
[----:B------:R-:W-:Y:S01]  /*02e0*/  LEA R16, P3, R8, R19, 0x1 ;  /* 0x0000001308107211 */ /* 0x000fe200078608ff */
[--C-:B------:R-:W-:Y:S02]  /*02f0*/  IMAD.X R14, RZ, RZ, R23.reuse, P4 ;  /* 0x000000ffff0e7224 */ /* 0x100fe400020e0617 */
[----:B------:R0:W2:Y:S01]  /*0300*/  @P0 LDG.E.U8 R18, [R2.64] ;  /* 0x0000000a02120981 */ /* 0x0000a2000c1e1100 */
[C---:B------:R-:W-:Y:S01]  /*0310*/  ISETP.GE.U32.AND P5, PT, R16.reuse, 0x10000, PT ;  /* 0x000100001000780c */ /* 0x040fe20003fa6070 */
[----:B------:R-:W-:Y:S01]  /*0320*/  IMAD.X R15, RZ, RZ, R23, P3 ;  /* 0x000000ffff0f7224 */ /* 0x000fe200018e0617 */
[----:B------:R-:W-:Y:S02]  /*0330*/  ISETP.GE.U32.AND P2, PT, R11, 0x10000, PT ;  /* 0x000100000b00780c */ /* 0x000fe40003f46070 */
[----:B------:R-:W-:-:S02]  /*0340*/  ISETP.LT.U32.AND P4, PT, R16, UR12, PT ;  /* 0x0000000c10007c0c */ /* 0x000fc4000bf81070 */
[----:B------:R-:W-:Y:S02]  /*0350*/  ISETP.GE.U32.AND.EX P5, PT, R15, RZ, PT, P5 ;  /* 0x000000ff0f00720c */ /* 0x000fe40003fa6150 */
[----:B------:R-:W-:Y:S02]  /*0360*/  ISETP.LT.U32.AND P3, PT, R11, UR12, PT ;  /* 0x0000000c0b007c0c */ /* 0x000fe4000bf61070 */
[C---:B------:R-:W-:Y:S02]  /*0370*/  ISETP.GE.U32.AND.EX P2, PT, R14.reuse, RZ, PT, P2 ;  /* 0x000000ff0e00720c */ /* 0x040fe40003f46120 */
[----:B------:R-:W-:Y:S02]  /*0380*/  @P1 IADD3 R6, P6, R17, UR14, RZ ;  /* 0x0000000e11061c10 */ /* 0x000fe4000ffde0ff */
[----:B------:R-:W-:Y:S02]  /*0390*/  ISETP.LT.AND.EX P4, PT, R15, UR6, !P5, P4 ;  /* 0x000000060f007c0c */ /* 0x000fe4000ef81340 */
[----:B------:R-:W-:-:S02]  /*03a0*/  ISETP.LT.AND.EX P2, PT, R14, UR6, !P2, P3 ;  /* 0x000000060e007c0c */ /* 0x000fc4000d741330 */
[----:B------:R-:W-:-:S05]  /*03b0*/  @P1 IADD3.X R7, R21, UR4, RZ, P6, !PT ;  /* 0x0000000415071c10 */ /* 0x000fca000b7fe4ff */
[----:B------:R1:W3:Y:S04]  /*03c0*/  @P1 LDG.E.U8 R20, [R6.64] ;  /* 0x0000000a06141981 */ /* 0x0002e8000c1e1100 */
[----:B0-----:R-:W-:Y:S02]  /*03d0*/  @P4 IADD3 R2, P3, R16, UR14, RZ ;  /* 0x0000000e10024c10 */ /* 0x001fe4000ff7e0ff */
[----:B------:R-:W-:Y:S02]  /*03e0*/  @P2 IADD3 R4, P5, R11, UR14, RZ ;  /* 0x0000000e0b042c10 */ /* 0x000fe4000ffbe0ff */
[----:B------:R-:W-:Y:S02]  /*03f0*/  @P4 IADD3.X R3, R15, UR4, RZ, P3, !PT ;  /* 0x000000040f034c10 */ /* 0x000fe40009ffe4ff */
[----:B------:R-:W-:-:S03]  /*0400*/  @P2 IADD3.X R5, R14, UR4, RZ, P5, !PT ;  /* 0x000000040e052c10 */ /* 0x000fc6000affe4ff */
[----:B------:R0:W4:Y:S04]  /*0410*/  @P4 LDG.E.U8 R9, [R2.64] ;  /* 0x0000000a02094981 */ /* 0x000128000c1e1100 */
[----:B------:R4:W5:Y:S01]  /*0420*/  @P2 LDG.E.U8 R10, [R4.64] ;  /* 0x0000000a040a2981 */ /* 0x000962000c1e1100 */
[----:B--2---:R-:W-:-:S05]  /*0430*/  IMAD.SHL.U32 R22, R18, 0x2000000, RZ ;  /* 0x0200000012167824 */ /* 0x004fca00078e00ff */
[----:B------:R-:W-:-:S13]  /*0440*/  ISETP.GE.U32.AND P3, PT, R22, 0x8000000, PT ;  /* 0x080000001600780c */ /* 0x000fda0003f66070 */
[C---:B-1----:R-:W-:Y:S02]  /*0450*/  @!P3 IMAD.SHL.U32 R6, R18.reuse, 0x100, RZ ;  /* 0x000001001206b824 */ /* 0x042fe400078e00ff */
[----:B------:R-:W-:-:S03]  /*0460*/  @P3 IMAD.SHL.U32 R22, R18, 0x200000, RZ ;  /* 0x0020000012163824 */ /* 0x000fc600078e00ff */
[----:B------:R-:W-:Y:S01]  /*0470*/  @!P3 LOP3.LUT R6, R6, 0x7f00, RZ, 0xc0, !PT ;  /* 0x00007f000606b812 */ /* 0x000fe200078ec0ff */
[----:B---3--:R-:W-:Y:S01]  /*0480*/  IMAD.SHL.U32 R24, R20, 0x2000000, RZ ;  /* 0x0200000014187824 */ /* 0x008fe200078e00ff */
[----:B------:R-:W-:Y:S02]  /*0490*/  @P3 LOP3.LUT R22, R22, 0x70000000, RZ, 0xfc, !PT ;  /* 0x7000000016163812 */ /* 0x000fe400078efcff */
[----:B------:R-:W-:Y:S02]  /*04a0*/  @!P3 LOP3.LUT R6, R6, 0x3f000000, RZ, 0xfc, !PT ;  /* 0x3f0000000606b812 */ /* 0x000fe400078efcff */
[----:B------:R-:W-:Y:S01]  /*04b0*/  ISETP.GE.U32.AND P5, PT, R24, 0x8000000, PT ;  /* 0x080000001800780c */ /* 0x000fe20003fa6070 */
[----:B0-----:R-:W-:Y:S02]  /*04c0*/  @P3 FMUL.FTZ R2, R22, 1.9259299443872358531e-34 ;  /* 0x0780000016023820 */ /* 0x001fe40000410000 */
[----:B------:R-:W-:Y:S02]  /*04d0*/  @!P3 FADD.FTZ R2, R6, -0.5 ;  /* 0xbf0000000602b421 */ /* 0x000fe40000010000 */
[----:B----4-:R-:W-:-:S02]  /*04e0*/  IMAD.SHL.U32 R5, R9, 0x2000000, RZ ;  /* 0x0200000009057824 */ /* 0x010fc400078e00ff */
[----:B-----5:R-:W-:-:S03]  /*04f0*/  IMAD.SHL.U32 R6, R10, 0x2000000, RZ ;  /* 0x020000000a067824 */ /* 0x020fc600078e00ff */
[----:B------:R-:W-:-:S03]  /*0500*/  ISETP.GE.U32.AND P6, PT, R5, 0x8000000, PT ;  /* 0x080000000500780c */ /* 0x000fc60003fc6070 */
[C---:B------:R-:W-:Y:S02]  /*0510*/  @P5 IMAD.SHL.U32 R4, R20.reuse, 0x200000, RZ ;  /* 0x0020000014045824 */ /* 0x040fe400078e00ff */
[----:B------:R-:W-:Y:S01]  /*0520*/  @!P5 IMAD.SHL.U32 R3, R20, 0x100, RZ ;  /* 0x000001001403d824 */ /* 0x000fe200078e00ff */
[----:B------:R-:W-:Y:S02]  /*0530*/  ISETP.GE.U32.AND P3, PT, R6, 0x8000000, PT ;  /* 0x080000000600780c */ /* 0x000fe40003f66070 */
[----:B------:R-:W-:Y:S02]  /*0540*/  @P5 LOP3.LUT R6, R4, 0x70000000, RZ, 0xfc, !PT ;  /* 0x7000000004065812 */ /* 0x000fe400078efcff */
[----:B------:R-:W-:Y:S01]  /*0550*/  @!P5 LOP3.LUT R4, R3, 0x7f00, RZ, 0xc0, !PT ;  /* 0x00007f000304d812 */ /* 0x000fe200078ec0ff */
[----:B------:R-:W-:Y:S02]  /*0560*/  IMAD.SHL.U32 R3, R18, 0x1000000, RZ ;  /* 0x0100000012037824 */ /* 0x000fe400078e00ff */
[----:B------:R-:W-:Y:S01]  /*0570*/  @P5 FMUL.FTZ R6, R6, 1.9259299443872358531e-34 ;  /* 0x0780000006065820 */ /* 0x000fe20000410000 */
[----:B------:R-:W-:-:S02]  /*0580*/  @!P5 LOP3.LUT R5, R4, 0x3f000000, RZ, 0xfc, !PT ;  /* 0x3f0000000405d812 */ /* 0x000fc400078efcff */
[----:B------:R-:W-:Y:S01]  /*0590*/  LOP3.LUT R4, R2, 0x80000000, R3, 0xf8, !PT ;  /* 0x8000000002047812 */ /* 0x000fe200078ef803 */
[C---:B------:R-:W-:Y:S02]  /*05a0*/  @!P6 IMAD.SHL.U32 R2, R9.reuse, 0x100, RZ ;  /* 0x000001000902e824 */ /* 0x040fe400078e00ff */
[----:B------:R-:W-:Y:S02]  /*05b0*/  @P6 IMAD.SHL.U32 R3, R9, 0x200000, RZ ;  /* 0x0020000009036824 */ /* 0x000fe400078e00ff */
[----:B------:R-:W-:Y:S01]  /*05c0*/  @P3 IMAD.SHL.U32 R24, R10, 0x200000, RZ ;  /* 0x002000000a183824 */ /* 0x000fe200078e00ff */
[----:B------:R-:W-:Y:S01]  /*05d0*/  @!P6 LOP3.LUT R2, R2, 0x7f00, RZ, 0xc0, !PT ;  /* 0x00007f000202e812 */ /* 0x000fe200078ec0ff */
[----:B------:R-:W-:Y:S01]  /*05e0*/  @!P5 FADD.FTZ R6, R5, -0.5 ;  /* 0xbf0000000506d421 */ /* 0x000fe20000010000 */
[----:B------:R-:W-:Y:S01]  /*05f0*/  @P6 LOP3.LUT R7, R3, 0x70000000, RZ, 0xfc, !PT ;  /* 0x7000000003076812 */ /* 0x000fe200078efcff */
[----:B------:R-:W-:Y:S01]  /*0600*/  @!P3 IMAD.SHL.U32 R22, R10, 0x100, RZ ;  /* 0x000001000a16b824 */ /* 0x000fe200078e00ff */
[----:B------:R-:W-:Y:S01]  /*0610*/  @!P6 LOP3.LUT R3, R2, 0x3f000000, RZ, 0xfc, !PT ;  /* 0x3f0000000203e812 */ /* 0x000fe200078efcff */
[----:B------:R-:W-:Y:S01]  /*0620*/  IMAD.SHL.U32 R5, R20, 0x1000000, RZ ;  /* 0x0100000014057824 */ /* 0x000fe200078e00ff */
[----:B------:R-:W-:-:S02]  /*0630*/  @P3 LOP3.LUT R24, R24, 0xfe00000, RZ, 0xc0, !PT ;  /* 0x0fe0000018183812 */ /* 0x000fc400078ec0ff */
[----:B------:R-:W-:Y:S02]  /*0640*/  @!P3 LOP3.LUT R22, R22, 0x7f00, RZ, 0xc0, !PT ;  /* 0x00007f001616b812 */ /* 0x000fe400078ec0ff */
[----:B------:R-:W-:Y:S01]  /*0650*/  LOP3.LUT R5, R6, 0x80000000, R5, 0xf8, !PT ;  /* 0x8000000006057812 */ /* 0x000fe200078ef805 */
[----:B------:R-:W-:Y:S01]  /*0660*/  @P6 FMUL.FTZ R6, R7, 1.9259299443872358531e-34 ;  /* 0x0780000007066820 */ /* 0x000fe20000410000 */
[----:B------:R-:W-:Y:S01]  /*0670*/  @P3 LOP3.LUT R24, R24, 0x70000000, RZ, 0xfc, !PT ;  /* 0x7000000018183812 */ /* 0x000fe200078efcff */
[----:B------:R-:W-:Y:S01]  /*0680*/  @!P6 FADD.FTZ R6, R3, -0.5 ;  /* 0xbf0000000306e421 */ /* 0x000fe20000010000 */
[----:B------:R-:W-:Y:S01]  /*0690*/  @!P3 LOP3.LUT R22, R22, 0x3f000000, RZ, 0xfc, !PT ;  /* 0x3f0000001616b812 */ /* 0x000fe200078efcff */
[----:B------:R-:W-:Y:S01]  /*06a0*/  IMAD.SHL.U32 R7, R9, 0x1000000, RZ ;  /* 0x0100000009077824 */ /* 0x000fe200078e00ff */
[----:B------:R-:W-:Y:S01]  /*06b0*/  @P0 IADD3 R2, P5, R19, UR13, RZ ;  /* 0x0000000d13020c10 */ /* 0x000fe2000ffbe0ff */
[----:B------:R-:W-:Y:S01]  /*06c0*/  @P3 FMUL.FTZ R19, R24, 1.9259299443872358531e-34 ;  /* 0x0780000018133820 */ /* 0x000fe20000410000 */
[----:B------:R-:W-:Y:S01]  /*06d0*/  @P0 FSETP.NEU.FTZ.AND P6, PT, R4, RZ, PT ;  /* 0x000000ff0400020b */ /* 0x000fe20003fdd000 */
[----:B------:R-:W-:Y:S01]  /*06e0*/  @!P3 FADD.FTZ R19, R22, -0.5 ;  /* 0xbf0000001613b421 */ /* 0x000fe20000010000 */
[----:B------:R-:W-:Y:S01]  /*06f0*/  LOP3.LUT R7, R6, 0x80000000, R7, 0xf8, !PT ;  /* 0x8000000006077812 */ /* 0x000fe200078ef807 */
[----:B------:R-:W-:Y:S01]  /*0700*/  IMAD.SHL.U32 R6, R10, 0x1000000, RZ ;  /* 0x010000000a067824 */ /* 0x000fe200078e00ff */
[----:B------:R-:W-:-:S02]  /*0710*/  @P0 IADD3.X R3, R23, UR8, RZ, P5, !PT ;  /* 0x0000000817030c10 */ /* 0x000fc4000affe4ff */
[----:B------:R-:W-:Y:S02]  /*0720*/  @P0 SEL R23, RZ, 0x1, !P6 ;  /* 0x00000001ff170807 */ /* 0x000fe40007000000 */
[----:B------:R-:W-:Y:S02]  /*0730*/  @P1 FSETP.NEU.FTZ.AND P5, PT, R5, RZ, PT ;  /* 0x000000ff0500120b */ /* 0x000fe40003fbd000 */
[----:B------:R-:W-:Y:S01]  /*0740*/  @P1 IADD3 R4, P6, R17, UR13, RZ ;  /* 0x0000000d11041c10 */ /* 0x000fe2000ffde0ff */
[----:B------:R0:W-:Y:S01]  /*0750*/  @P0 STG.E.U8 [R2.64], R23 ;  /* 0x0000001702000986 */ /* 0x0001e2000c10110a */
[----:B------:R-:W-:Y:S02]  /*0760*/  LOP3.LUT R6, R19, 0x80000000, R6, 0xf8, !PT ;  /* 0x8000000013067812 */ /* 0x000fe400078ef806 */
[----:B------:R-:W-:Y:S01]  /*0770*/  @P1 IADD3.X R5, R21, UR8, RZ, P6, !PT ;  /* 0x0000000815051c10 */ /* 0x000fe2000b7fe4ff */
[----:B------:R-:W-:Y:S01]  /*0780*/  IMAD.MOV.U32 R21, RZ, RZ, c[0x0][0x0] ;  /* 0x00000000ff157624 */ /* 0x000fe200078e00ff */
[----:B------:R-:W-:-:S02]  /*0790*/  @P1 SEL R19, RZ, 0x1, !P5 ;  /* 0x00000001ff131807 */ /* 0x000fc40006800000 */
[----:B------:R-:W-:Y:S01]  /*07a0*/  @P4 FSETP.NEU.FTZ.AND P3, PT, R7, RZ, PT ;  /* 0x000000ff0700420b */ /* 0x000fe20003f7d000 */
[----:B------:R-:W-:Y:S01]  /*07b0*/  IMAD.WIDE.U32 R12, R21, 0x4, R12 ;  /* 0x00000004150c7825 */ /* 0x000fe200078e000c */
[----:B------:R-:W-:Y:S01]  /*07c0*/  @P2 FSETP.NEU.FTZ.AND P0, PT, R6, RZ, PT ;  /* 0x000000ff0600220b */ /* 0x000fe20003f1d000 */
[----:B------:R0:W-:Y:S01]  /*07d0*/  @P1 STG.E.U8 [R4.64], R19 ;  /* 0x0000001304001986 */ /* 0x0001e2000c10110a */
[----:B------:R-:W-:Y:S02]  /*07e0*/  @P4 IADD3 R16, P5, R16, UR13, RZ ;  /* 0x0000000d10104c10 */ /* 0x000fe4000ffbe0ff */
[----:B------:R-:W-:Y:S02]  /*07f0*/  @P2 IADD3 R6, P1, R11, UR13, RZ ;  /* 0x0000000d0b062c10 */ /* 0x000fe4000ff3e0ff */
[----:B------:R-:W-:Y:S02]  /*0800*/  @P4 IADD3.X R17, R15, UR8, RZ, P5, !PT ;  /* 0x000000080f114c10 */ /* 0x000fe4000affe4ff */
[----:B------:R-:W-:-:S02]  /*0810*/  @P4 SEL R11, RZ, 0x1, !P3 ;  /* 0x00000001ff0b4807 */ /* 0x000fc40005800000 */
[----:B------:R-:W-:Y:S02]  /*0820*/  @P2 IADD3.X R7, R14, UR8, RZ, P1, !PT ;  /* 0x000000080e072c10 */ /* 0x000fe40008ffe4ff */
[----:B------:R-:W-:Y:S01]  /*0830*/  @P2 SEL R15, RZ, 0x1, !P0 ;  /* 0x00000001ff0f2807 */ /* 0x000fe20004000000 */
[----:B------:R0:W-:Y:S01]  /*0840*/  @P4 STG.E.U8 [R16.64], R11 ;  /* 0x0000000b10004986 */ /* 0x0001e2000c10110a */
[C---:B------:R-:W-:Y:S02]  /*0850*/  ISETP.GE.U32.AND P0, PT, R12.reuse, 0x10000, PT ;  /* 0x000100000c00780c */ /* 0x040fe40003f06070 */
[----:B------:R-:W-:Y:S01]  /*0860*/  ISETP.LT.U32.AND P1, PT, R12, UR12, PT ;  /* 0x0000000c0c007c0c */ /* 0x000fe2000bf21070 */
[----:B------:R0:W-:Y:S01]  /*0870*/  @P2 STG.E.U8 [R6.64], R15 ;  /* 0x0000000f06002986 */ /* 0x0001e2000c10110a */
[C---:B------:R-:W-:Y:S02]  /*0880*/  ISETP.GE.U32.AND.EX P0, PT, R13.reuse, RZ, PT, P0 ;  /* 0x000000ff0d00720c */ /* 0x040fe40003f06100 */
[----:B------:R-:W-:-:S13]  /*0890*/  ISETP.LT.AND.EX P1, PT, R13, UR6, PT, P1 ;  /* 0x000000060d007c0c */ /* 0x000fda000bf21310 */
[----:B0-----:R-:W-:Y:S05]  /*08a0*/  @!P0 BRA P1, `(.L_x_1957) ;  /* 0xfffff93000008947 */ /* 0x001fea000083ffff */
[----:B------:R-:W-:Y:S05]  /*08b0*/  EXIT ;  /* 0x000000000000794d */ /* 0x000fea0003800000 */
.L_x_1956:
[----:B------:R-:W0:Y:S02]  /*08c0*/  S2R R3, SR_TID.X ;  /* 0x0000000000037919 */ /* 0x000e240000002100 */
[----:B0-----:R-:W-:-:S05]  /*08d0*/  IMAD.WIDE.U32 R4, R3, 0x4, RZ ;  /* 0x0000000403047825 */ /* 0x001fca00078e00ff */
[----:B------:R-:W-:-:S04]  /*08e0*/  ISETP.GE.U32.AND P0, PT, R4, UR12, PT ;  /* 0x0000000c04007c0c */ /* 0x000fc8000bf06070 */
[----:B------:R-:W-:-:S04]  /*08f0*/  ISETP.GE.AND.EX P0, PT, R5, UR6, PT, P0 ;  /* 0x0000000605007c0c */ /* 0x000fc8000bf06300 */
[----:B------:R-:W-:-:S13]  /*0900*/  ISETP.GT.U32.OR P0, PT, R3, 0x3fff, P0 ;  /* 0x00003fff0300780c */ /* 0x000fda0000704470 */
[----:B------:R-:W-:Y:S05]  /*0910*/  @P0 EXIT ;  /* 0x000000000000094d */ /* 0x000fea0003800000 */
[----:B------:R-:W-:-:S04]  /*0920*/  IMAD.MOV.U32 R0, RZ, RZ, RZ ;  /* 0x000000ffff007224 */ /* 0x000fc800078e00ff */
.L_x_1958:
[C---:B------:R-:W-:Y:S01]  /*0930*/  IMAD.SHL.U32 R2, R3.reuse, 0x4, RZ ;  /* 0x0000000403027824 */ /* 0x040fe200078e00ff */
[----:B------:R-:W-:-:S04]  /*0940*/  SHF.L.U64.HI R11, R3, 0x2, R0 ;  /* 0x00000002030b7819 */ /* 0x000fc80000010200 */
[----:B------:R-:W-:-:S04]  /*0950*/  IADD3 R8, P0, R2, UR14, RZ ;  /* 0x0000000e02087c10 */ /* 0x000fc8000ff1e0ff */
[----:B------:R-:W-:-:S05]  /*0960*/  IADD3.X R9, R11, UR4, RZ, P0, !PT ;  /* 0x000000040b097c10 */ /* 0x000fca00087fe4ff */
[----:B------:R-:W2:Y:S02]  /*0970*/  LDG.E R8, [R8.64] ;  /* 0x0000000a08087981 */ /* 0x000ea4000c1e1900 */
[C---:B--2---:R-:W-:Y:S02]  /*0980*/  PRMT R7, R8.reuse, 0x7771, RZ ;  /* 0x0000777108077816 */ /* 0x044fe400000000ff */
[----:B------:R-:W-:-:S03]  /*0990*/  PRMT R5, R8, 0x7770, RZ ;  /* 0x0000777008057816 */ /* 0x000fc600000000ff */
[----:B------:R-:W-:Y:S02]  /*09a0*/  IMAD.SHL.U32 R4, R7, 0x2000000, RZ ;  /* 0x0200000007047824 */ /* 0x000fe400078e00ff */
[----:B------:R-:W-:-:S03]  /*09b0*/  IMAD.SHL.U32 R6, R5, 0x2000000, RZ ;  /* 0x0200000005067824 */ /* 0x000fc600078e00ff */
[----:B------:R-:W-:Y:S02]  /*09c0*/  ISETP.GE.U32.AND P1, PT, R4, 0x8000000, PT ;  /* 0x080000000400780c */ /* 0x000fe40003f26070 */
[----:B------:R-:W-:Y:S02]  /*09d0*/  PRMT R4, R8, 0x7772, RZ ;  /* 0x0000777208047816 */ /* 0x000fe400000000ff */
[----:B------:R-:W-:Y:S02]  /*09e0*/  ISETP.GE.U32.AND P0, PT, R6, 0x8000000, PT ;  /* 0x080000000600780c */ /* 0x000fe40003f06070 */
[----:B------:R-:W-:Y:S01]  /*09f0*/  PRMT R6, R8, 0x7773, RZ ;  /* 0x0000777308067816 */ /* 0x000fe200000000ff */
[----:B------:R-:W-:-:S04]  /*0a00*/  IMAD.SHL.U32 R12, R4, 0x2000000, RZ ;  /* 0x02000000040c7824 */ /* 0x000fc800078e00ff */
[----:B------:R-:W-:Y:S01]  /*0a10*/  IMAD.SHL.U32 R9, R6, 0x2000000, RZ ;  /* 0x0200000006097824 */ /* 0x000fe200078e00ff */
[----:B------:R-:W-:Y:S01]  /*0a20*/  ISETP.GE.U32.AND P2, PT, R12, 0x8000000, PT ;  /* 0x080000000c00780c */ /* 0x000fe20003f46070 */
[C---:B------:R-:W-:Y:S02]  /*0a30*/  @!P1 IMAD.SHL.U32 R8, R7.reuse, 0x100, RZ ;  /* 0x0000010007089824 */ /* 0x040fe400078e00ff */
[----:B------:R-:W-:Y:S01]  /*0a40*/  @P1 IMAD.SHL.U32 R10, R7, 0x200000, RZ ;  /* 0x00200000070a1824 */ /* 0x000fe200078e00ff */
[----:B------:R-:W-:Y:S01]  /*0a50*/  ISETP.GE.U32.AND P3, PT, R9, 0x8000000, PT ;  /* 0x080000000900780c */ /* 0x000fe20003f66070 */
[----:B------:R-:W-:Y:S01]  /*0a60*/  IMAD.SHL.U32 R7, R7, 0x1000000, RZ ;  /* 0x0100000007077824 */ /* 0x000fe200078e00ff */
[----:B------:R-:W-:Y:S02]  /*0a70*/  @!P1 LOP3.LUT R8, R8, 0x7f00, RZ, 0xc0, !PT ;  /* 0x00007f0008089812 */ /* 0x000fe400078ec0ff */
[----:B------:R-:W-:Y:S02]  /*0a80*/  @P1 LOP3.LUT R10, R10, 0x70000000, RZ, 0xfc, !PT ;  /* 0x700000000a0a1812 */ /* 0x000fe400078efcff */
[----:B------:R-:W-:-:S03]  /*0a90*/  @!P1 LOP3.LUT R9, R8, 0x3f000000, RZ, 0xfc, !PT ;  /* 0x3f00000008099812 */ /* 0x000fc600078efcff */
[----:B------:R-:W-:Y:S02]  /*0aa0*/  @P1 FMUL.FTZ R8, R10, 1.9259299443872358531e-34 ;  /* 0x078000000a081820 */ /* 0x000fe40000410000 */
[----:B------:R-:W-:Y:S02]  /*0ab0*/  @!P1 FADD.FTZ R8, R9, -0.5 ;  /* 0xbf00000009089421 */ /* 0x000fe40000010000 */
[C---:B------:R-:W-:Y:S02]  /*0ac0*/  @P0 IMAD.SHL.U32 R10, R5.reuse, 0x200000, RZ ;  /* 0x00200000050a0824 */ /* 0x040fe400078e00ff */
[----:B------:R-:W-:Y:S01]  /*0ad0*/  @!P0 IMAD.SHL.U32 R9, R5, 0x100, RZ ;  /* 0x0000010005098824 */ /* 0x000fe200078e00ff */
[----:B------:R-:W-:Y:S01]  /*0ae0*/  LOP3.LUT R7, R8, 0x80000000, R7, 0xf8, !PT ;  /* 0x8000000008077812 */ /* 0x000fe200078ef807 */
[----:B------:R-:W-:Y:S01]  /*0af0*/  @!P2 IMAD.SHL.U32 R12, R4, 0x100, RZ ;  /* 0x00000100040ca824 */ /* 0x000fe200078e00ff */
[----:B------:R-:W-:Y:S01]  /*0b00*/  @P0 LOP3.LUT R10, R10, 0xfe00000, RZ, 0xc0, !PT ;  /* 0x0fe000000a0a0812 */ /* 0x000fe200078ec0ff */
[----:B------:R-:W-:Y:S01]  /*0b10*/  @P2 IMAD.SHL.U32 R13, R4, 0x200000, RZ ;  /* 0x00200000040d2824 */ /* 0x000fe200078e00ff */
[----:B------:R-:W-:Y:S01]  /*0b20*/  @!P0 LOP3.LUT R9, R9, 0x7f00, RZ, 0xc0, !PT ;  /* 0x00007f0009098812 */ /* 0x000fe200078ec0ff */
[----:B------:R-:W-:Y:S01]  /*0b30*/  @!P3 IMAD.SHL.U32 R14, R6, 0x100, RZ ;  /* 0x00000100060eb824 */ /* 0x000fe200078e00ff */
[----:B------:R-:W-:Y:S01]  /*0b40*/  @!P2 LOP3.LUT R12, R12, 0x7f00, RZ, 0xc0, !PT ;  /* 0x00007f000c0ca812 */ /* 0x000fe200078ec0ff */
[----:B------:R-:W-:Y:S01]  /*0b50*/  @P3 IMAD.SHL.U32 R15, R6, 0x200000, RZ ;  /* 0x00200000060f3824 */ /* 0x000fe200078e00ff */
[----:B------:R-:W-:Y:S01]  /*0b60*/  @P0 LOP3.LUT R10, R10, 0x70000000, RZ, 0xfc, !PT ;  /* 0x700000000a0a0812 */ /* 0x000fe200078efcff */
[----:B------:R-:W-:Y:S01]  /*0b70*/  IMAD.SHL.U32 R5, R5, 0x1000000, RZ ;  /* 0x0100000005057824 */ /* 0x000fe200078e00ff */
[----:B------:R-:W-:Y:S01]  /*0b80*/  @!P0 LOP3.LUT R9, R9, 0x3f000000, RZ, 0xfc, !PT ;  /* 0x3f00000009098812 */ /* 0x000fe200078efcff */
[----:B------:R-:W-:Y:S01]  /*0b90*/  IMAD.SHL.U32 R4, R4, 0x1000000, RZ ;  /* 0x0100000004047824 */ /* 0x000fe200078e00ff */
[----:B------:R-:W-:Y:S01]  /*0ba0*/  @P2 LOP3.LUT R13, R13, 0x70000000, RZ, 0xfc, !PT ;  /* 0x700000000d0d2812 */ /* 0x000fe200078efcff */
[----:B------:R-:W-:Y:S01]  /*0bb0*/  @P0 FMUL.FTZ R10, R10, 1.9259299443872358531e-34 ;  /* 0x078000000a0a0820 */ /* 0x000fe20000410000 */
[----:B------:R-:W-:Y:S01]  /*0bc0*/  @!P2 LOP3.LUT R12, R12, 0x3f000000, RZ, 0xfc, !PT ;  /* 0x3f0000000c0ca812 */ /* 0x000fe200078efcff */
[----:B------:R-:W-:Y:S01]  /*0bd0*/  @!P0 FADD.FTZ R10, R9, -0.5 ;  /* 0xbf000000090a8421 */ /* 0x000fe20000010000 */
[----:B------:R-:W-:Y:S01]  /*0be0*/  @!P3 LOP3.LUT R14, R14, 0x7f00, RZ, 0xc0, !PT ;  /* 0x00007f000e0eb812 */ /* 0x000fe200078ec0ff */
[----:B------:R-:W-:Y:S01]  /*0bf0*/  @P2 FMUL.FTZ R13, R13, 1.9259299443872358531e-34 ;  /* 0x078000000d0d2820 */ /* 0x000fe20000410000 */
[----:B------:R-:W-:Y:S01]  /*0c00*/  @P3 LOP3.LUT R15, R15, 0x70000000, RZ, 0xfc, !PT ;  /* 0x700000000f0f3812 */ /* 0x000fe200078efcff */
[----:B------:R-:W-:Y:S01]  /*0c10*/  @!P2 FADD.FTZ R13, R12, -0.5 ;  /* 0xbf0000000c0da421 */ /* 0x000fe20000010000 */
[----:B------:R-:W-:-:S02]  /*0c20*/  @!P3 LOP3.LUT R14, R14, 0x3f000000, RZ, 0xfc, !PT ;  /* 0x3f0000000e0eb812 */ /* 0x000fc400078efcff */
[----:B------:R-:W-:Y:S01]  /*0c30*/  LOP3.LUT R10, R10, 0x80000000, R5, 0xf8, !PT ;  /* 0x800000000a0a7812 */ /* 0x000fe200078ef805 */
[----:B------:R-:W-:Y:S01]  /*0c40*/  @P3 FMUL.FTZ R12, R15, 1.9259299443872358531e-34 ;  /* 0x078000000f0c3820 */ /* 0x000fe20000410000 */
[----:B------:R-:W-:Y:S01]  /*0c50*/  LOP3.LUT R4, R13, 0x80000000, R4, 0xf8, !PT ;  /* 0x800000000d047812 */ /* 0x000fe200078ef804 */
[----:B------:R-:W-:Y:S01]  /*0c60*/  @!P3 FADD.FTZ R12, R14, -0.5 ;  /* 0xbf0000000e0cb421 */ /* 0x000fe20000010000 */
[----:B------:R-:W-:Y:S01]  /*0c70*/  FSETP.NEU.FTZ.AND P1, PT, R7, RZ, PT ;  /* 0x000000ff0700720b */ /* 0x000fe20003f3d000 */
[----:B------:R-:W-:Y:S01]  /*0c80*/  IMAD.SHL.U32 R5, R6, 0x1000000, RZ ;  /* 0x0100000006057824 */ /* 0x000fe200078e00ff */
[----:B------:R-:W-:Y:S02]  /*0c90*/  FSETP.NEU.FTZ.AND P0, PT, R10, RZ, PT ;  /* 0x000000ff0a00720b */ /* 0x000fe40003f1d000 */
[----:B------:R-:W-:Y:S02]  /*0ca0*/  FSETP.NEU.FTZ.AND P2, PT, R4, RZ, PT ;  /* 0x000000ff0400720b */ /* 0x000fe40003f5d000 */
[----:B------:R-:W-:-:S02]  /*0cb0*/  LOP3.LUT R5, R12, 0x80000000, R5, 0xf8, !PT ;  /* 0x800000000c057812 */ /* 0x000fc400078ef805 */
[----:B------:R-:W-:Y:S02]  /*0cc0*/  SEL R7, RZ, 0x1, !P1 ;  /* 0x00000001ff077807 */ /* 0x000fe40004800000 */
[----:B------:R-:W-:Y:S02]  /*0cd0*/  SEL R4, RZ, 0x1, !P0 ;  /* 0x00000001ff047807 */ /* 0x000fe40004000000 */
[----:B------:R-:W-:Y:S02]  /*0ce0*/  FSETP.NEU.FTZ.AND P0, PT, R5, RZ, PT ;  /* 0x000000ff0500720b */ /* 0x000fe40003f1d000 */
[----:B------:R-:W-:Y:S02]  /*0cf0*/  SEL R5, RZ, 0x1, !P2 ;  /* 0x00000001ff057807 */ /* 0x000fe40005000000 */
[----:B------:R-:W-:Y:S02]  /*0d00*/  PRMT R6, R7, 0x7604, R4 ;  /* 0x0000760407067816 */ /* 0x000fe40000000004 */
[----:B------:R-:W-:-:S02]  /*0d10*/  IADD3 R4, P1, R2, UR13, RZ ;  /* 0x0000000d02047c10 */ /* 0x000fc4000ff3e0ff */
[----:B------:R-:W-:Y:S02]  /*0d20*/  SEL R2, RZ, 0x1, !P0 ;  /* 0x00000001ff027807 */ /* 0x000fe40004000000 */
[----:B------:R-:W-:Y:S02]  /*0d30*/  PRMT R7, R5, 0x7054, R6 ;  /* 0x0000705405077816 */ /* 0x000fe40000000006 */
[----:B------:R-:W-:Y:S02]  /*0d40*/  IADD3 R3, P0, R3, c[0x0][0x0], RZ ;  /* 0x0000000003037a10 */ /* 0x000fe40007f1e0ff */
[----:B------:R-:W-:Y:S02]  /*0d50*/  PRMT R7, R2, 0x654, R7 ;  /* 0x0000065402077816 */ /* 0x000fe40000000007 */
[----:B------:R-:W-:Y:S01]  /*0d60*/  IADD3.X R5, R11, UR8, RZ, P1, !PT ;  /* 0x000000080b057c10 */ /* 0x000fe20008ffe4ff */
[C---:B------:R-:W-:Y:S01]  /*0d70*/  IMAD.SHL.U32 R2, R3.reuse, 0x4, RZ ;  /* 0x0000000403027824 */ /* 0x040fe200078e00ff */
[----:B------:R-:W-:Y:S01]  /*0d80*/  ISETP.LT.U32.AND P1, PT, R3, 0x4000, PT ;  /* 0x000040000300780c */ /* 0x000fe20003f21070 */
[----:B------:R-:W-:-:S02]  /*0d90*/  IMAD.X R0, RZ, RZ, R0, P0 ;  /* 0x000000ffff007224 */ /* 0x000fc400000e0600 */
[----:B------:R0:W-:Y:S01]  /*0da0*/  STG.E [R4.64], R7 ;  /* 0x0000000704007986 */ /* 0x0001e2000c10190a */
[----:B------:R-:W-:Y:S02]  /*0db0*/  ISETP.GE.U32.AND P0, PT, R2, UR12, PT ;  /* 0x0000000c02007c0c */ /* 0x000fe4000bf06070 */
[----:B------:R-:W-:Y:S02]  /*0dc0*/  SHF.L.U64.HI R2, R3, 0x2, R0 ;  /* 0x0000000203027819 */ /* 0x000fe40000010200 */
[----:B------:R-:W-:Y:S02]  /*0dd0*/  ISETP.LT.U32.AND.EX P1, PT, R0, RZ, PT, P1 ;  /* 0x000000ff0000720c */ /* 0x000fe40003f21110 */
[----:B------:R-:W-:-:S13]  /*0de0*/  ISETP.GE.AND.EX P0, PT, R2, UR6, PT, P0 ;  /* 0x0000000602007c0c */ /* 0x000fda000bf06300 */
[----:B0-----:R-:W-:Y:S05]  /*0df0*/  @!P0 BRA P1, `(.L_x_1958) ;  /* 0xfffffb3000008947 */ /* 0x001fea000083ffff */
[----:B------:R-:W-:Y:S05]  /*0e00*/  EXIT ;  /* 0x000000000000794d */ /* 0x000fea0003800000 */
.L_x_1959:
        /* <DEDUP_REMOVED lines=15> */
.L_x_7827:


//--------------------- .text._ZN2at6native55_GLOBAL__N__de093ff9_22_ForeachBinaryOpList_cu_a911ec4325multi_tensor_apply_kernelINS1_18TensorListMetadataILi2EEENS1_11CopyFunctorIbN3c1015Float8_e4m3fnuzELi2ELi1ELi1EEEJNS0_4CopyIbS7_EEEEEvT_T0_DpT1_ --------------------------
	.section	.text._ZN2at6native55_GLOBAL__N__de093ff9_22_ForeachBinaryOpList_cu_a911ec4325multi_tensor_apply_kernelINS1_18TensorListMetadataILi2EEENS1_11CopyFunctorIbN3c1015Float8_e4m3fnuzELi2ELi1ELi1EEEJNS0_4CopyIbS7_EEEEEvT_T0_DpT1_,"ax",@progbits
	.sectioninfo	@"SHI_REGISTERS=30"
	.align	128
.text._ZN2at6native55_GLOBAL__N__de093ff9_22_ForeachBinaryOpList_cu_a911ec4325multi_tensor_apply_kernelINS1_18TensorListMetadataILi2EEENS1_11CopyFunctorIbN3c1015Float8_e4m3fnuzELi2ELi1ELi1EEEJNS0_4CopyIbS7_EEEEEvT_T0_DpT1_:
        .type           _ZN2at6native55_GLOBAL__N__de093ff9_22_ForeachBinaryOpList_cu_a911ec4325multi_tensor_apply_kernelINS1_18TensorListMetadataILi2EEENS1_11CopyFunctorIbN3c1015Float8_e4m3fnuzELi2ELi1ELi1EEEJNS0_4CopyIbS7_EEEEEvT_T0_DpT1_,@function
        .size           _ZN2at6native55_GLOBAL__N__de093ff9_22_ForeachBinaryOpList_cu_a911ec4325multi_tensor_apply_kernelINS1_18TensorListMetadataILi2EEENS1_11CopyFunctorIbN3c1015Float8_e4m3fnuzELi2ELi1ELi1EEEJNS0_4CopyIbS7_EEEEEvT_T0_DpT1_,(.L_x_7828 - _ZN2at6native55_GLOBAL__N__de093ff9_22_ForeachBinaryOpList_cu_a911ec4325multi_tensor_apply_kernelINS1_18TensorListMetadataILi2EEENS1_11CopyFunctorIbN3c1015Float8_e4m3fnuzELi2ELi1ELi1EEEJNS0_4CopyIbS7_EEEEEvT_T0_DpT1_)
        .other          _ZN2at6native55_GLOBAL__N__de093ff9_22_ForeachBinaryOpList_cu_a911ec4325multi_tensor_apply_kernelINS1_18TensorListMetadataILi2EEENS1_11CopyFunctorIbN3c1015Float8_e4m3fnuzELi2ELi1ELi1EEEJNS0_4CopyIbS7_EEEEEvT_T0_DpT1_,@"STO_CUDA_ENTRY STV_DEFAULT"
_ZN2at6native55_GLOBAL__N__de093ff9_22_ForeachBinaryOpList_cu_a911ec4325multi_tensor_apply_kernelINS1_18TensorListMetadataILi2EEENS1_11CopyFunctorIbN3c1015Float8_e4m3fnuzELi2ELi1ELi1EEEJNS0_4CopyIbS7_EEEEEvT_T0_DpT1_:
        /* <DEDUP_REMOVED lines=30> */
.L_x_1977:
        /* <DEDUP_REMOVED lines=59> */
.L_x_1964:
[----:B------:R-:W-:Y:S05]  /*0590*/  BSYNC B1 ;  /* 0x0000000000017941 */ /* 0x000fea0003800000 */
.L_x_1963:
[----:B------:R-:W-:Y:S01]  /*05a0*/  IMAD.SHL.U32 R3, R3, 0x100000, RZ ;  /* 0x0010000003037824 */ /* 0x000fe200078e00ff */
[----:B------:R-:W-:-:S04]  /*05b0*/  LEA R5, R2, 0x3b800000, 0x17 ;  /* 0x3b80000002057811 */ /* 0x000fc800078eb8ff */
[----:B------:R-:W-:Y:S02]  /*05c0*/  LOP3.LUT R8, R5, R3, R8, 0xfe, !PT ;  /* 0x0000000305087212 */ /* 0x000fe400078efe08 */
.L_x_1962:
[----:B-1----:R-:W-:Y:S05]  /*05d0*/  BSYNC B0 ;  /* 0x0000000000007941 */ /* 0x002fea0003800000 */
.L_x_1961:
        /* <DEDUP_REMOVED lines=20> */
.L_x_1968:
[----:B------:R-:W-:Y:S05]  /*0720*/  BSYNC B1 ;  /* 0x0000000000017941 */ /* 0x000fea0003800000 */
.L_x_1967:
[----:B------:R-:W-:Y:S01]  /*0730*/  IMAD.SHL.U32 R3, R3, 0x100000, RZ ;  /* 0x0010000003037824 */ /* 0x000fe200078e00ff */
[----:B------:R-:W-:-:S04]  /*0740*/  LEA R5, R2, 0x3b800000, 0x17 ;  /* 0x3b80000002057811 */ /* 0x000fc800078eb8ff */
[----:B------:R-:W-:Y:S02]  /*0750*/  LOP3.LUT R20, R5, R3, R20, 0xfe, !PT ;  /* 0x0000000305147212 */ /* 0x000fe400078efe14 */
.L_x_1966:
[----:B------:R-:W-:Y:S05]  /*0760*/  BSYNC B0 ;  /* 0x0000000000007941 */ /* 0x000fea0003800000 */
.L_x_1965:
        /* <DEDUP_REMOVED lines=22> */
.L_x_1972:
[----:B------:R-:W-:Y:S05]  /*08d0*/  BSYNC B1 ;  /* 0x0000000000017941 */ /* 0x000fea0003800000 */
.L_x_1971:
[----:B------:R-:W-:Y:S01]  /*08e0*/  IMAD.SHL.U32 R3, R3, 0x100000, RZ ;  /* 0x0010000003037824 */ /* 0x000fe200078e00ff */
[----:B------:R-:W-:-:S04]  /*08f0*/  LEA R2, R2, 0x3b800000, 0x17 ;  /* 0x3b80000002027811 */ /* 0x000fc800078eb8ff */
[----:B------:R-:W-:Y:S02]  /*0900*/  LOP3.LUT R5, R2, R3, R7, 0xfe, !PT ;  /* 0x0000000302057212 */ /* 0x000fe400078efe07 */
.L_x_1970:
[----:B------:R-:W-:Y:S05]  /*0910*/  BSYNC B0 ;  /* 0x0000000000007941 */ /* 0x000fea0003800000 */
.L_x_1969:
        /* <DEDUP_REMOVED lines=21> */
.L_x_1976:
[----:B------:R-:W-:Y:S05]  /*0a70*/  BSYNC B1 ;  /* 0x0000000000017941 */ /* 0x000fea0003800000 */
.L_x_1975:
[----:B------:R-:W-:Y:S01]  /*0a80*/  IMAD.SHL.U32 R3, R3, 0x100000, RZ ;  /* 0x0010000003037824 */ /* 0x000fe200078e00ff */
[----:B------:R-:W-:-:S04]  /*0a90*/  LEA R7, R2, 0x3b800000, 0x17 ;  /* 0x3b80000002077811 */ /* 0x000fc800078eb8ff */
[----:B------:R-:W-:Y:S02]  /*0aa0*/  LOP3.LUT R6, R7, R3, R6, 0xfe, !PT ;  /* 0x0000000307067212 */ /* 0x000fe400078efe06 */
.L_x_1974:
[----:B------:R-:W-:Y:S05]  /*0ab0*/  BSYNC B0 ;  /* 0x0000000000007941 */ /* 0x000fea0003800000 */
.L_x_1973:
        /* <DEDUP_REMOVED lines=28> */
.L_x_1960:
[----:B------:R-:W0:Y:S02]  /*0c80*/  S2R R0, SR_TID.X ;  /* 0x0000000000007919 */ /* 0x000e240000002100 */
[----:B0-----:R-:W-:-:S05]  /*0c90*/  IMAD.WIDE.U32 R2, R0, 0x4, RZ ;  /* 0x0000000400027825 */ /* 0x001fca00078e00ff */
[----:B------:R-:W-:-:S04]  /*0ca0*/  ISETP.GE.U32.AND P0, PT, R2, UR12, PT ;  /* 0x0000000c02007c0c */ /* 0x000fc8000bf06070 */
[----:B------:R-:W-:-:S04]  /*0cb0*/  ISETP.GE.AND.EX P0, PT, R3, UR6, PT, P0 ;  /* 0x0000000603007c0c */ /* 0x000fc8000bf06300 */
[----:B------:R-:W-:-:S13]  /*0cc0*/  ISETP.GT.U32.OR P0, PT, R0, 0x3fff, P0 ;  /* 0x00003fff0000780c */ /* 0x000fda0000704470 */
[----:B------:R-:W-:Y:S05]  /*0cd0*/  @P0 EXIT ;  /* 0x000000000000094d */ /* 0x000fea0003800000 */
[----:B------:R-:W-:-:S04]  /*0ce0*/  IMAD.MOV.U32 R3, RZ, RZ, RZ ;  /* 0x000000ffff037224 */ /* 0x000fc800078e00ff */
.L_x_1994:
        /* <DEDUP_REMOVED lines=31> */
.L_x_1981:
[----:B------:R-:W-:Y:S05]  /*0ee0*/  BSYNC B1 ;  /* 0x0000000000017941 */ /* 0x000fea0003800000 */
.L_x_1980:
[----:B------:R-:W-:Y:S01]  /*0ef0*/  LEA R10, R7, 0x3b800000, 0x17 ;  /* 0x3b800000070a7811 */ /* 0x000fe200078eb8ff */
[----:B------:R-:W-:-:S05]  /*0f00*/  IMAD.SHL.U32 R7, R9, 0x100000, RZ ;  /* 0x0010000009077824 */ /* 0x000fca00078e00ff */
[----:B------:R-:W-:Y:S02]  /*0f10*/  LOP3.LUT R7, R10, R7, R11, 0xfe, !PT ;  /* 0x000000070a077212 */ /* 0x000fe400078efe0b */
.L_x_1979:
[----:B------:R-:W-:Y:S05]  /*0f20*/  BSYNC B0 ;  /* 0x0000000000007941 */ /* 0x000fea0003800000 */
.L_x_1978:
        /* <DEDUP_REMOVED lines=21> */
.L_x_1985:
[----:B------:R-:W-:Y:S05]  /*1080*/  BSYNC B1 ;  /* 0x0000000000017941 */ /* 0x000fea0003800000 */
.L_x_1984:
[----:B------:R-:W-:Y:S01]  /*1090*/  LEA R9, R6, 0x3b800000, 0x17 ;  /* 0x3b80000006097811 */ /* 0x000fe200078eb8ff */
[----:B------:R-:W-:-:S05]  /*10a0*/  IMAD.SHL.U32 R6, R8, 0x100000, RZ ;  /* 0x0010000008067824 */ /* 0x000fca00078e00ff */
[----:B------:R-:W-:Y:S02]  /*10b0*/  LOP3.LUT R6, R9, R6, R10, 0xfe, !PT ;  /* 0x0000000609067212 */ /* 0x000fe400078efe0a */
.L_x_1983:
[----:B------:R-:W-:Y:S05]  /*10c0*/  BSYNC B0 ;  /* 0x0000000000007941 */ /* 0x000fea0003800000 */
.L_x_1982:
        /* <DEDUP_REMOVED lines=22> */
.L_x_1989:
[----:B------:R-:W-:Y:S05]  /*1230*/  BSYNC B1 ;  /* 0x0000000000017941 */ /* 0x000fea0003800000 */
.L_x_1988:
[----:B------:R-:W-:Y:S01]  /*1240*/  IMAD.SHL.U32 R4, R4, 0x100000, RZ ;  /* 0x0010000004047824 */ /* 0x000fe200078e00ff */
[----:B------:R-:W-:-:S04]  /*1250*/  LEA R9, R9, 0x3b800000, 0x17 ;  /* 0x3b80000009097811 */ /* 0x000fc800078eb8ff */
[----:B------:R-:W-:Y:S02]  /*1260*/  LOP3.LUT R9, R9, R4, R12, 0xfe, !PT ;  /* 0x0000000409097212 */ /* 0x000fe400078efe0c */
.L_x_1987:
[----:B------:R-:W-:Y:S05]  /*1270*/  BSYNC B0 ;  /* 0x0000000000007941 */ /* 0x000fea0003800000 */
.L_x_1986:
        /* <DEDUP_REMOVED lines=21> */
.L_x_1993:
[----:B------:R-:W-:Y:S05]  /*13d0*/  BSYNC B1 ;  /* 0x0000000000017941 */ /* 0x000fea0003800000 */
.L_x_1992:
[----:B------:R-:W-:Y:S01]  /*13e0*/  IMAD.SHL.U32 R5, R5, 0x100000, RZ ;  /* 0x0010000005057824 */ /* 0x000fe200078e00ff */
[----:B------:R-:W-:-:S04]  /*13f0*/  LEA R11, R4, 0x3b800000, 0x17 ;  /* 0x3b800000040b7811 */ /* 0x000fc800078eb8ff */
[----:B------:R-:W-:Y:S02]  /*1400*/  LOP3.LUT R8, R11, R5, R10, 0xfe, !PT ;  /* 0x000000050b087212 */ /* 0x000fe400078efe0a */
.L_x_1991:
[----:B------:R-:W-:Y:S05]  /*1410*/  BSYNC B0 ;  /* 0x0000000000007941 */ /* 0x000fea0003800000 */
.L_x_1990:
        /* <DEDUP_REMOVED lines=24> */
.L_x_1995:
        /* <DEDUP_REMOVED lines=14> */
.L_x_7828:


//--------------------- .text._ZN2at6native55_GLOBAL__N__de093ff9_22_ForeachBinaryOpList_cu_a911ec4325multi_tensor_apply_kernelINS1_18TensorListMetadataILi2EEENS1_11CopyFunctorIbN3c1013Float8_e4m3fnELi2ELi1ELi1EEEJNS0_4CopyIbS7_EEEEEvT_T0_DpT1_ --------------------------
	.section	.text._ZN2at6native55_GLOBAL__N__de093ff9_22_ForeachBinaryOpList_cu_a911ec4325multi_tensor_apply_kernelINS1_18TensorListMetadataILi2EEENS1_11CopyFunctorIbN3c1013Float8_e4m3fnELi2ELi1ELi1EEEJNS0_4CopyIbS7_EEEEEvT_T0_DpT1_,"ax",@progbits
	.sectioninfo	@"SHI_REGISTERS=27"
	.align	128
.text._ZN2at6native55_GLOBAL__N__de093ff9_22_ForeachBinaryOpList_cu_a911ec4325multi_tensor_apply_kernelINS1_18TensorListMetadataILi2EEENS1_11CopyFunctorIbN3c1013Float8_e4m3fnELi2ELi1ELi1EEEJNS0_4CopyIbS7_EEEEEvT_T0_DpT1_:
        .type           _ZN2at6native55_GLOBAL__N__de093ff9_22_ForeachBinaryOpList_cu_a911ec4325multi_tensor_apply_kernelINS1_18TensorListMetadataILi2EEENS1_11CopyFunctorIbN3c1013Float8_e4m3fnELi2ELi1ELi1EEEJNS0_4CopyIbS7_EEEEEvT_T0_DpT1_,@function
        .size           _ZN2at6native55_GLOBAL__N__de093ff9_22_ForeachBinaryOpList_cu_a911ec4325multi_tensor_apply_kernelINS1_18TensorListMetadataILi2EEENS1_11CopyFunctorIbN3c1013Float8_e4m3fnELi2ELi1ELi1EEEJNS0_4CopyIbS7_EEEEEvT_T0_DpT1_,(.L_x_7829 - _ZN2at6native55_GLOBAL__N__de093ff9_22_ForeachBinaryOpList_cu_a911ec4325multi_tensor_apply_kernelINS1_18TensorListMetadataILi2EEENS1_11CopyFunctorIbN3c1013Float8_e4m3fnELi2ELi1ELi1EEEJNS0_4CopyIbS7_EEEEEvT_T0_DpT1_)
        .other          _ZN2at6native55_GLOBAL__N__de093ff9_22_ForeachBinaryOpList_cu_a911ec4325multi_tensor_apply_kernelINS1_18TensorListMetadataILi2EEENS1_11CopyFunctorIbN3c1013Float8_e4m3fnELi2ELi1ELi1EEEJNS0_4CopyIbS7_EEEEEvT_T0_DpT1_,@"STO_CUDA_ENTRY STV_DEFAULT"
_ZN2at6native55_GLOBAL__N__de093ff9_22_ForeachBinaryOpList_cu_a911ec4325multi_tensor_apply_kernelINS1_18TensorListMetadataILi2EEENS1_11CopyFunctorIbN3c1013Float8_e4m3fnELi2ELi1ELi1EEEJNS0_4CopyIbS7_EEEEEvT_T0_DpT1_:
        /* <DEDUP_REMOVED lines=31> */
.L_x_2005:
[----:B0-----:R-:W-:Y:S01]  /*01f0*/  IADD3 R19, P0, R11, R0, RZ ;  /* 0x000000000b137210 */ /* 0x001fe20007f1e0ff */
[----:B------:R-:W-:-:S03]  /*0200*/  IMAD R16, R10, 0x3, RZ ;  /* 0x000000030a107824 */ /* 0x000fc600078e02ff */
[C---:B------:R-:W-:Y:S01]  /*0210*/  ISETP.GE.U32.AND P6, PT, R19.reuse, 0x10000, PT ;  /* 0x000100001300780c */ /* 0x040fe20003fc6070 */
[----:B------:R-:W-:Y:S01]  /*0220*/  IMAD.X R24, RZ, RZ, R15, P0 ;  /* 0x000000ffff187224 */ /* 0x000fe200000e060f */
[C---:B------:R-:W-:Y:S02]  /*0230*/  IADD3 R18, P2, R19.reuse, c[0x0][0x0], RZ ;  /* 0x0000000013127a10 */ /* 0x040fe40007f5e0ff */
[-C--:B------:R-:W-:Y:S02]  /*0240*/  IADD3 R16, P5, R16, R19.reuse, RZ ;  /* 0x0000001310107210 */ /* 0x080fe40007fbe0ff */
[----:B------:R-:W-:Y:S01]  /*0250*/  LEA R17, P3, R10, R19, 0x1 ;  /* 0x000000130a117211 */ /* 0x000fe200078608ff */
[--C-:B------:R-:W-:Y:S01]  /*0260*/  IMAD.X R23, RZ, RZ, R24.reuse, P2 ;  /* 0x000000ffff177224 */ /* 0x100fe200010e0618 */
[----:B------:R-:W-:Y:S01]  /*0270*/  ISETP.LT.U32.AND P0, PT, R19, UR12, PT ;  /* 0x0000000c13007c0c */ /* 0x000fe2000bf01070 */
[--C-:B------:R-:W-:Y:S01]  /*0280*/  IMAD.X R21, RZ, RZ, R24.reuse, P5 ;  /* 0x000000ffff157224 */ /* 0x100fe200028e0618 */
[----:B------:R-:W-:Y:S01]  /*0290*/  ISETP.GE.U32.AND.EX P6, PT, R24, RZ, PT, P6 ;  /* 0x000000ff1800720c */ /* 0x000fe20003fc6160 */
[----:B------:R-:W-:Y:S01]  /*02a0*/  IMAD.X R22, RZ, RZ, R24, P3 ;  /* 0x000000ffff167224 */ /* 0x000fe200018e0618 */
[----:B------:R-:W-:-:S02]  /*02b0*/  ISETP.GE.U32.AND P4, PT, R18, 0x10000, PT ;  /* 0x000100001200780c */ /* 0x000fc40003f86070 */
[----:B------:R-:W-:Y:S02]  /*02c0*/  ISETP.LT.AND.EX P0, PT, R24, UR6, !P6, P0 ;  /* 0x0000000618007c0c */ /* 0x000fe4000f701300 */
[C---:B------:R-:W-:Y:S02]  /*02d0*/  ISETP.GE.U32.AND P6, PT, R17.reuse, 0x10000, PT ;  /* 0x000100001100780c */ /* 0x040fe40003fc6070 */
[----:B------:R-:W-:Y:S02]  /*02e0*/  ISETP.GE.U32.AND P3, PT, R16, 0x10000, PT ;  /* 0x000100001000780c */ /* 0x000fe40003f66070 */
[----:B------:R-:W-:Y:S02]  /*02f0*/  ISETP.LT.U32.AND P1, PT, R18, UR12, PT ;  /* 0x0000000c12007c0c */ /* 0x000fe4000bf21070 */
[----:B------:R-:W-:Y:S02]  /*0300*/  ISETP.LT.U32.AND P2, PT, R17, UR12, PT ;  /* 0x0000000c11007c0c */ /* 0x000fe4000bf41070 */
[----:B------:R-:W-:-:S02]  /*0310*/  ISETP.GE.U32.AND.EX P4, PT, R23, RZ, PT, P4 ;  /* 0x000000ff1700720c */ /* 0x000fc40003f86140 */
[----:B------:R-:W-:Y:S02]  /*0320*/  ISETP.LT.U32.AND P5, PT, R16, UR12, PT ;  /* 0x0000000c10007c0c */ /* 0x000fe4000bfa1070 */
[C---:B------:R-:W-:Y:S02]  /*0330*/  ISETP.GE.U32.AND.EX P6, PT, R22.reuse, RZ, PT, P6 ;  /* 0x000000ff1600720c */ /* 0x040fe40003fc6160 */
[----:B------:R-:W-:Y:S02]  /*0340*/  ISETP.GE.U32.AND.EX P3, PT, R21, RZ, PT, P3 ;  /* 0x000000ff1500720c */ /* 0x000fe40003f66130 */
[----:B------:R-:W-:Y:S02]  /*0350*/  ISETP.LT.AND.EX P1, PT, R23, UR6, !P4, P1 ;  /* 0x0000000617007c0c */ /* 0x000fe4000e721310 */
[----:B------:R-:W-:Y:S02]  /*0360*/  ISETP.LT.AND.EX P2, PT, R22, UR6, !P6, P2 ;  /* 0x0000000616007c0c */ /* 0x000fe4000f741320 */
[----:B------:R-:W-:-:S02]  /*0370*/  ISETP.LT.AND.EX P3, PT, R21, UR6, !P3, P5 ;  /* 0x0000000615007c0c */ /* 0x000fc4000df61350 */
[----:B------:R-:W-:-:S04]  /*0380*/  @P0 IADD3 R2, P4, R19, UR14, RZ ;  /* 0x0000000e13020c10 */ /* 0x000fc8000ff9e0ff */
[----:B------:R-:W-:-:S03]  /*0390*/  @P0 IADD3.X R3, R24, UR4, RZ, P4, !PT ;  /* 0x0000000418030c10 */ /* 0x000fc6000a7fe4ff */
[----:B------:R-:W-:Y:S02]  /*03a0*/  @P1 IADD3 R4, P4, R18, UR14, RZ ;  /* 0x0000000e12041c10 */ /* 0x000fe4000ff9e0ff */
[----:B------:R-:W-:Y:S01]  /*03b0*/  @P2 IADD3 R6, P5, R17, UR14, RZ ;  /* 0x0000000e11062c10 */ /* 0x000fe2000ffbe0ff */
[----:B-----5:R0:W5:Y:S01]  /*03c0*/  @P0 LDG.E.U8 R20, [R2.64] ;  /* 0x0000000a02140981 */ /* 0x020162000c1e1100 */
        /* <DEDUP_REMOVED lines=8> */
[----:B------:R-:W-:Y:S05]  /*0450*/  @!P0 BRA `(.L_x_1998) ;  /* 0x0000017000008947 */ /* 0x000fea0003800000 */
[----:B0----5:R-:W-:Y:S02]  /*0460*/  IMAD.SHL.U32 R2, R20, 0x1000000, RZ ;  /* 0x0100000014027824 */ /* 0x021fe400078e00ff */
[----:B------:R-:W-:-:S03]  /*0470*/  IMAD.MOV.U32 R5, RZ, RZ, -0x800000 ;  /* 0xff800000ff057424 */ /* 0x000fc600078e00ff */
        /* <DEDUP_REMOVED lines=15> */
[----:B------:R-:W-:Y:S02]  /*0570*/  LOP3.LUT R5, R5, 0x80000000, R2, 0xf8, !PT ;  /* 0x8000000005057812 */ /* 0x000fe400078ef802 */
[----:B------:R-:W-:Y:S02]  /*0580*/  IADD3 R2, P4, R19, UR13, RZ ;  /* 0x0000000d13027c10 */ /* 0x000fe4000ff9e0ff */
[----:B------:R-:W-:Y:S02]  /*0590*/  FSETP.NEU.FTZ.AND P0, PT, R5, RZ, PT ;  /* 0x000000ff0500720b */ /* 0x000fe40003f1d000 */
[----:B------:R-:W-:Y:S02]  /*05a0*/  IADD3.X R3, R24, UR8, RZ, P4, !PT ;  /* 0x0000000818037c10 */ /* 0x000fe4000a7fe4ff */
[----:B------:R-:W-:-:S05]  /*05b0*/  SEL R5, RZ, 0x1, !P0 ;  /* 0x00000001ff057807 */ /* 0x000fca0004000000 */
[----:B------:R0:W-:Y:S04]  /*05c0*/  STG.E.U8 [R2.64], R5 ;  /* 0x0000000502007986 */ /* 0x0001e8000c10110a */
.L_x_1998:
[----:B------:R-:W-:Y:S05]  /*05d0*/  BSYNC B0 ;  /* 0x0000000000007941 */ /* 0x000fea0003800000 */
.L_x_1997:
[----:B------:R-:W-:Y:S01]  /*05e0*/  BSSY B0, `(.L_x_1999) ;  /* 0x0000019000007945 */ /* 0x000fe20003800000 */
[----:B------:R-:W-:Y:S05]  /*05f0*/  @!P1 BRA `(.L_x_2000) ;  /* 0x0000017000009947 */ /* 0x000fea0003800000 */
[----:B0----5:R-:W-:Y:S01]  /*0600*/  IMAD.SHL.U32 R2, R12, 0x1000000, RZ ;  /* 0x010000000c027824 */ /* 0x021fe200078e00ff */
[----:B------:R-:W-:Y:S01]  /*0610*/  IADD3 R18, P1, R18, UR13, RZ ;  /* 0x0000000d12127c10 */ /* 0x000fe2000ff3e0ff */
[----:B------:R-:W-:-:S03]  /*0620*/  IMAD.MOV.U32 R7, RZ, RZ, -0x800000 ;  /* 0xff800000ff077424 */ /* 0x000fc600078e00ff */
[----:B------:R-:W-:Y:S02]  /*0630*/  LOP3.LUT R3, R2, 0x7f000000, RZ, 0xc0, !PT ;  /* 0x7f00000002037812 */ /* 0x000fe400078ec0ff */
[----:B------:R-:W-:Y:S02]  /*0640*/  IADD3.X R19, R23, UR8, RZ, P1, !PT ;  /* 0x0000000817137c10 */ /* 0x000fe40008ffe4ff */
[----:B------:R-:W0:Y:S01]  /*0650*/  FLO.U32 R4, R3 ;  /* 0x0000000300047300 */ /* 0x000e2200000e0000 */
[C---:B------:R-:W-:Y:S02]  /*0660*/  IADD3 R5, R3.reuse, 0x1000000, RZ ;  /* 0x0100000003057810 */ /* 0x040fe40007ffe0ff */
[----:B------:R-:W-:Y:S02]  /*0670*/  IADD3 R6, R3, -0x1, RZ ;  /* 0xffffffff03067810 */ /* 0x000fe40007ffe0ff */
[----:B------:R-:W-:Y:S02]  /*0680*/  SHF.R.S32.HI R5, RZ, 0x8, R5 ;  /* 0x00000008ff057819 */ /* 0x000fe40000011405 */
[----:B0-----:R-:W-:-:S04]  /*0690*/  IADD3 R4, -R4, 0x1f, RZ ;  /* 0x0000001f04047810 */ /* 0x001fc80007ffe1ff */
[C---:B------:R-:W-:Y:S02]  /*06a0*/  ISETP.GT.U32.AND P0, PT, R4.reuse, 0x4, PT ;  /* 0x000000040400780c */ /* 0x040fe40003f04070 */
[----:B------:R-:W-:-:S04]  /*06b0*/  IADD3 R4, R4, -0x4, RZ ;  /* 0xfffffffc04047810 */ /* 0x000fc80007ffe0ff */
[----:B------:R-:W-:-:S05]  /*06c0*/  SEL R4, R4, RZ, P0 ;  /* 0x000000ff04047207 */ /* 0x000fca0000000000 */
[----:B------:R-:W-:Y:S01]  /*06d0*/  IMAD R7, R4, R7, 0x3c000000 ;  /* 0x3c00000004077424 */ /* 0x000fe200078e0207 */
[----:B------:R-:W-:Y:S02]  /*06e0*/  SHF.L.U32 R4, R3, R4, RZ ;  /* 0x0000000403047219 */ /* 0x000fe400000006ff */
[----:B------:R-:W-:Y:S02]  /*06f0*/  SHF.R.S32.HI R3, RZ, 0x1f, R6 ;  /* 0x0000001fff037819 */ /* 0x000fe40000011406 */
[----:B------:R-:W-:-:S04]  /*0700*/  LEA.HI R4, R4, R7, RZ, 0x1c ;  /* 0x0000000704047211 */ /* 0x000fc800078fe0ff */
[----:B------:R-:W-:-:S04]  /*0710*/  LOP3.LUT R4, R4, 0x7f800000, R5, 0xf8, !PT ;  /* 0x7f80000004047812 */ /* 0x000fc800078ef805 */
[----:B------:R-:W-:-:S04]  /*0720*/  LOP3.LUT R3, R4, R3, RZ, 0x30, !PT ;  /* 0x0000000304037212 */ /* 0x000fc800078e30ff */
[----:B------:R-:W-:-:S04]  /*0730*/  LOP3.LUT R3, R3, 0x80000000, R2, 0xf8, !PT ;  /* 0x8000000003037812 */ /* 0x000fc800078ef802 */
[----:B------:R-:W-:-:S04]  /*0740*/  FSETP.NEU.FTZ.AND P0, PT, R3, RZ, PT ;  /* 0x000000ff0300720b */ /* 0x000fc80003f1d000 */
[----:B------:R-:W-:-:S05]  /*0750*/  SEL R3, RZ, 0x1, !P0 ;  /* 0x00000001ff037807 */ /* 0x000fca0004000000 */
[----:B------:R0:W-:Y:S04]  /*0760*/  STG.E.U8 [R18.64], R3 ;  /* 0x0000000312007986 */ /* 0x0001e8000c10110a */
.L_x_2000:
[----:B------:R-:W-:Y:S05]  /*0770*/  BSYNC B0 ;  /* 0x0000000000007941 */ /* 0x000fea0003800000 */
.L_x_1999:
        /* <DEDUP_REMOVED lines=25> */
.L_x_2002:
[----:B------:R-:W-:Y:S05]  /*0910*/  BSYNC B0 ;  /* 0x0000000000007941 */ /* 0x000fea0003800000 */
.L_x_2001:
        /* <DEDUP_REMOVED lines=25> */
.L_x_2004:
[----:B------:R-:W-:Y:S05]  /*0ab0*/  BSYNC B0 ;  /* 0x0000000000007941 */ /* 0x000fea0003800000 */
.L_x_2003:
[----:B0-----:R-:W-:Y:S02]  /*0ac0*/  IMAD.MOV.U32 R5, RZ, RZ, c[0x0][0x0] ;  /* 0x00000000ff057624 */ /* 0x001fe400078e00ff */
[----:B------:R-:W-:Y:S02]  /*0ad0*/  IMAD.MOV.U32 R2, RZ, RZ, R0 ;  /* 0x000000ffff027224 */ /* 0x000fe400078e0000 */
[----:B------:R-:W-:-:S04]  /*0ae0*/  IMAD.MOV.U32 R3, RZ, RZ, R15 ;  /* 0x000000ffff037224 */ /* 0x000fc800078e000f */
[----:B------:R-:W-:-:S04]  /*0af0*/  IMAD.WIDE.U32 R2, R5, 0x4, R2 ;  /* 0x0000000405027825 */ /* 0x000fc800078e0002 */
[----:B------:R-:W-:Y:S01]  /*0b00*/  IMAD.MOV.U32 R0, RZ, RZ, R2 ;  /* 0x000000ffff007224 */ /* 0x000fe200078e0002 */
[C---:B------:R-:W-:Y:S01]  /*0b10*/  ISETP.GE.U32.AND P0, PT, R2.reuse, 0x10000, PT ;  /* 0x000100000200780c */ /* 0x040fe20003f06070 */
[----:B------:R-:W-:Y:S01]  /*0b20*/  IMAD.MOV.U32 R15, RZ, RZ, R3 ;  /* 0x000000ffff0f7224 */ /* 0x000fe200078e0003 */
[----:B------:R-:W-:Y:S02]  /*0b30*/  ISETP.LT.U32.AND P1, PT, R2, UR12, PT ;  /* 0x0000000c02007c0c */ /* 0x000fe4000bf21070 */
[C---:B------:R-:W-:Y:S02]  /*0b40*/  ISETP.GE.U32.AND.EX P0, PT, R3.reuse, RZ, PT, P0 ;  /* 0x000000ff0300720c */ /* 0x040fe40003f06100 */
[----:B------:R-:W-:-:S13]  /*0b50*/  ISETP.LT.AND.EX P1, PT, R3, UR6, PT, P1 ;  /* 0x0000000603007c0c */ /* 0x000fda000bf21310 */
[----:B------:R-:W-:Y:S05]  /*0b60*/  @!P0 BRA P1, `(.L_x_2005) ;  /* 0xfffff68000008947 */ /* 0x000fea000083ffff */
[----:B------:R-:W-:Y:S05]  /*0b70*/  EXIT ;  /* 0x000000000000794d */ /* 0x000fea0003800000 */
.L_x_1996:
[----:B------:R-:W0:Y:S02]  /*0b80*/  S2R R3, SR_TID.X ;  /* 0x0000000000037919 */ /* 0x000e240000002100 */
[----:B0-----:R-:W-:-:S05]  /*0b90*/  IMAD.WIDE.U32 R4, R3, 0x4, RZ ;  /* 0x0000000403047825 */ /* 0x001fca00078e00ff */
[----:B------:R-:W-:-:S04]  /*0ba0*/  ISETP.GE.U32.AND P0, PT, R4, UR12, PT ;  /* 0x0000000c04007c0c */ /* 0x000fc8000bf06070 */
[----:B------:R-:W-:-:S04]  /*0bb0*/  ISETP.GE.AND.EX P0, PT, R5, UR6, PT, P0 ;  /* 0x0000000605007c0c */ /* 0x000fc8000bf06300 */
[----:B------:R-:W-:-:S13]  /*0bc0*/  ISETP.GT.U32.OR P0, PT, R3, 0x3fff, P0 ;  /* 0x00003fff0300780c */ /* 0x000fda0000704470 */
[----:B------:R-:W-:Y:S05]  /*0bd0*/  @P0 EXIT ;  /* 0x000000000000094d */ /* 0x000fea0003800000 */
[----:B------:R-:W-:-:S04]  /*0be0*/  IMAD.MOV.U32 R0, RZ, RZ, RZ ;  /* 0x000000ffff007224 */ /* 0x000fc800078e00ff */
.L_x_2006:
[C---:B------:R-:W-:Y:S01]  /*0bf0*/  IMAD.SHL.U32 R2, R3.reuse, 0x4, RZ ;  /* 0x0000000403027824 */ /* 0x040fe200078e00ff */
[----:B------:R-:W-:-:S04]  /*0c00*/  SHF.L.U64.HI R15, R3, 0x2, R0 ;  /* 0x00000002030f7819 */ /* 0x000fc80000010200 */
[----:B------:R-:W-:-:S04]  /*0c10*/  IADD3 R10, P0, R2, UR14, RZ ;  /* 0x0000000e020a7c10 */ /* 0x000fc8000ff1e0ff */
[----:B------:R-:W-:-:S05]  /*0c20*/  IADD3.X R11, R15, UR4, RZ, P0, !PT ;  /* 0x000000040f0b7c10 */ /* 0x000fca00087fe4ff */
[----:B------:R-:W2:Y:S01]  /*0c30*/  LDG.E R10, [R10.64] ;  /* 0x0000000a0a0a7981 */ /* 0x000ea2000c1e1900 */
[----:B------:R-:W-:Y:S01]  /*0c40*/  IMAD.MOV.U32 R12, RZ, RZ, -0x800000 ;  /* 0xff800000ff0c7424 */ /* 0x000fe200078e00ff */
[C---:B--2---:R-:W-:Y:S02]  /*0c50*/  PRMT R4, R10.reuse, 0x7770, RZ ;  /* 0x000077700a047816 */ /* 0x044fe400000000ff */
[C---:B------:R-:W-:Y:S02]  /*0c60*/  PRMT R5, R10.reuse, 0x7771, RZ ;  /* 0x000077710a057816 */ /* 0x040fe400000000ff */
[----:B------:R-:W-:Y:S01]  /*0c70*/  PRMT R6, R10, 0x7772, RZ ;  /* 0x000077720a067816 */ /* 0x000fe200000000ff */
[----:B------:R-:W-:Y:S01]  /*0c80*/  IMAD.SHL.U32 R4, R4, 0x1000000, RZ ;  /* 0x0100000004047824 */ /* 0x000fe200078e00ff */
[----:B------:R-:W-:Y:S01]  /*0c90*/  PRMT R7, R10, 0x7773, RZ ;  /* 0x000077730a077816 */ /* 0x000fe200000000ff */
[----:B------:R-:W-:Y:S02]  /*0ca0*/  IMAD.SHL.U32 R5, R5, 0x1000000, RZ ;  /* 0x0100000005057824 */ /* 0x000fe400078e00ff */
[----:B------:R-:W-:Y:S01]  /*0cb0*/  IMAD.SHL.U32 R6, R6, 0x1000000, RZ ;  /* 0x0100000006067824 */ /* 0x000fe200078e00ff */
[----:B------:R-:W-:Y:S01]  /*0cc0*/  LOP3.LUT R9, R4, 0x7f000000, RZ, 0xc0, !PT ;  /* 0x7f00000004097812 */ /* 0x000fe200078ec0ff */
[----:B------:R-:W-:Y:S01]  /*0cd0*/  IMAD.SHL.U32 R7, R7, 0x1000000, RZ ;  /* 0x0100000007077824 */ /* 0x000fe200078e00ff */
[----:B------:R-:W-:-:S02]  /*0ce0*/  LOP3.LUT R8, R5, 0x7f000000, RZ, 0xc0, !PT ;  /* 0x7f00000005087812 */ /* 0x000fc400078ec0ff */
[----:B------:R-:W0:Y:S01]  /*0cf0*/  FLO.U32 R13, R9 ;  /* 0x00000009000d7300 */ /* 0x000e2200000e0000 */
[----:B------:R-:W-:Y:S02]  /*0d00*/  LOP3.LUT R10, R6, 0x7f000000, RZ, 0xc0, !PT ;  /* 0x7f000000060a7812 */ /* 0x000fe400078ec0ff */
        /* <DEDUP_REMOVED lines=11> */
[----:B--2---:R-:W-:-:S04]  /*0dc0*/  IADD3 R16, -R16, 0x1f, RZ ;  /* 0x0000001f10107810 */ /* 0x004fc80007ffe1ff */
[C---:B------:R-:W-:Y:S02]  /*0dd0*/  ISETP.GT.U32.AND P2, PT, R16.reuse, 0x4, PT ;  /* 0x000000041000780c */ /* 0x040fe40003f44070 */
[----:B------:R-:W-:Y:S02]  /*0de0*/  IADD3 R16, R16, -0x4, RZ ;  /* 0xfffffffc10107810 */ /* 0x000fe40007ffe0ff */
[----:B0-----:R-:W-:Y:S02]  /*0df0*/  IADD3 R17, -R17, 0x1f, RZ ;  /* 0x0000001f11117810 */ /* 0x001fe40007ffe1ff */
[----:B------:R-:W-:Y:S02]  /*0e00*/  SEL R19, R16, RZ, P2 ;  /* 0x000000ff10137207 */ /* 0x000fe40001000000 */
[C---:B------:R-:W-:Y:S02]  /*0e10*/  ISETP.GT.U32.AND P0, PT, R17.reuse, 0x4, PT ;  /* 0x000000041100780c */ /* 0x040fe40003f04070 */
[----:B------:R-:W-:-:S02]  /*0e20*/  IADD3 R18, R17, -0x4, RZ ;  /* 0xfffffffc11127810 */ /* 0x000fc40007ffe0ff */
[----:B------:R-:W-:Y:S01]  /*0e30*/  SEL R17, R14, RZ, P1 ;  /* 0x000000ff0e117207 */ /* 0x000fe20000800000 */
[-C--:B------:R-:W-:Y:S01]  /*0e40*/  IMAD R14, R13, R12.reuse, 0x3c000000 ;  /* 0x3c0000000d0e7424 */ /* 0x080fe200078e020c */
[----:B------:R-:W-:Y:S02]  /*0e50*/  SHF.L.U32 R13, R9, R13, RZ ;  /* 0x0000000d090d7219 */ /* 0x000fe400000006ff */
[----:B------:R-:W-:Y:S01]  /*0e60*/  SEL R20, R18, RZ, P0 ;  /* 0x000000ff12147207 */ /* 0x000fe20000000000 */
[-C--:B------:R-:W-:Y:S01]  /*0e70*/  IMAD R16, R17, R12.reuse, 0x3c000000 ;  /* 0x3c00000011107424 */ /* 0x080fe200078e020c */
[----:B------:R-:W-:Y:S01]  /*0e80*/  SHF.L.U32 R17, R8, R17, RZ ;  /* 0x0000001108117219 */ /* 0x000fe200000006ff */
[----:B------:R-:W-:Y:S01]  /*0e90*/  IMAD R18, R19, R12, 0x3c000000 ;  /* 0x3c00000013127424 */ /* 0x000fe200078e020c */
[----:B------:R-:W-:Y:S02]  /*0ea0*/  LEA.HI R13, R13, R14, RZ, 0x1c ;  /* 0x0000000e0d0d7211 */ /* 0x000fe400078fe0ff */
[----:B------:R-:W-:Y:S01]  /*0eb0*/  LEA.HI R14, R17, R16, RZ, 0x1c ;  /* 0x00000010110e7211 */ /* 0x000fe200078fe0ff */
[----:B------:R-:W-:Y:S01]  /*0ec0*/  IMAD R17, R20, R12, 0x3c000000 ;  /* 0x3c00000014117424 */ /* 0x000fe200078e020c */
[----:B------:R-:W-:-:S02]  /*0ed0*/  IADD3 R12, R9, 0x1000000, RZ ;  /* 0x01000000090c7810 */ /* 0x000fc40007ffe0ff */
[----:B------:R-:W-:Y:S02]  /*0ee0*/  SHF.L.U32 R19, R10, R19, RZ ;  /* 0x000000130a137219 */ /* 0x000fe400000006ff */
[----:B------:R-:W-:Y:S02]  /*0ef0*/  SHF.L.U32 R20, R11, R20, RZ ;  /* 0x000000140b147219 */ /* 0x000fe400000006ff */
[----:B------:R-:W-:Y:S02]  /*0f00*/  SHF.R.S32.HI R12, RZ, 0x8, R12 ;  /* 0x00000008ff0c7819 */ /* 0x000fe4000001140c */
[----:B------:R-:W-:Y:S02]  /*0f10*/  IADD3 R16, R8, 0x1000000, RZ ;  /* 0x0100000008107810 */ /* 0x000fe40007ffe0ff */
[----:B------:R-:W-:Y:S02]  /*0f20*/  LEA.HI R19, R19, R18, RZ, 0x1c ;  /* 0x0000001213137211 */ /* 0x000fe400078fe0ff */
[----:B------:R-:W-:-:S02]  /*0f30*/  LEA.HI R21, R20, R17, RZ, 0x1c ;  /* 0x0000001114157211 */ /* 0x000fc400078fe0ff */
[----:B------:R-:W-:Y:S02]  /*0f40*/  LOP3.LUT R13, R13, 0x7f800000, R12, 0xf8, !PT ;  /* 0x7f8000000d0d7812 */ /* 0x000fe400078ef80c */
[----:B------:R-:W-:Y:S02]  /*0f50*/  IADD3 R18, R10, 0x1000000, RZ ;  /* 0x010000000a127810 */ /* 0x000fe40007ffe0ff */
[----:B------:R-:W-:Y:S02]  /*0f60*/  SHF.R.S32.HI R17, RZ, 0x8, R16 ;  /* 0x00000008ff117819 */ /* 0x000fe40000011410 */
[----:B------:R-:W-:Y:S02]  /*0f70*/  IADD3 R9, R9, -0x1, RZ ;  /* 0xffffffff09097810 */ /* 0x000fe40007ffe0ff */
[----:B------:R-:W-:Y:S02]  /*0f80*/  IADD3 R12, R8, -0x1, RZ ;  /* 0xffffffff080c7810 */ /* 0x000fe40007ffe0ff */
[----:B------:R-:W-:-:S02]  /*0f90*/  IADD3 R16, R11, 0x1000000, RZ ;  /* 0x010000000b107810 */ /* 0x000fc40007ffe0ff */
[----:B------:R-:W-:Y:S02]  /*0fa0*/  SHF.R.S32.HI R18, RZ, 0x8, R18 ;  /* 0x00000008ff127819 */ /* 0x000fe40000011412 */
[----:B------:R-:W-:Y:S02]  /*0fb0*/  LOP3.LUT R17, R14, 0x7f800000, R17, 0xf8, !PT ;  /* 0x7f8000000e117812 */ /* 0x000fe400078ef811 */
[----:B------:R-:W-:Y:S02]  /*0fc0*/  IADD3 R10, R10, -0x1, RZ ;  /* 0xffffffff0a0a7810 */ /* 0x000fe40007ffe0ff */
[----:B------:R-:W-:Y:S02]  /*0fd0*/  SHF.R.S32.HI R8, RZ, 0x1f, R9 ;  /* 0x0000001fff087819 */ /* 0x000fe40000011409 */
[----:B------:R-:W-:Y:S02]  /*0fe0*/  SHF.R.S32.HI R12, RZ, 0x1f, R12 ;  /* 0x0000001fff0c7819 */ /* 0x000fe4000001140c */
[----:B------:R-:W-:-:S02]  /*0ff0*/  SHF.R.S32.HI R16, RZ, 0x8, R16 ;  /* 0x00000008ff107819 */ /* 0x000fc40000011410 */
[----:B------:R-:W-:Y:S02]  /*1000*/  IADD3 R11, R11, -0x1, RZ ;  /* 0xffffffff0b0b7810 */ /* 0x000fe40007ffe0ff */
[----:B------:R-:W-:Y:S02]  /*1010*/  LOP3.LUT R19, R19, 0x7f800000, R18, 0xf8, !PT ;  /* 0x7f80000013137812 */ /* 0x000fe400078ef812 */
[----:B------:R-:W-:Y:S02]  /*1020*/  SHF.R.S32.HI R10, RZ, 0x1f, R10 ;  /* 0x0000001fff0a7819 */ /* 0x000fe4000001140a */
[----:B------:R-:W-:Y:S02]  /*1030*/  LOP3.LUT R13, R13, R8, RZ, 0x30, !PT ;  /* 0x000000080d0d7212 */ /* 0x000fe400078e30ff */
[----:B------:R-:W-:Y:S02]  /*1040*/  LOP3.LUT R12, R17, R12, RZ, 0x30, !PT ;  /* 0x0000000c110c7212 */ /* 0x000fe400078e30ff */
[----:B------:R-:W-:-:S02]  /*1050*/  LOP3.LUT R16, R21, 0x7f800000, R16, 0xf8, !PT ;  /* 0x7f80000015107812 */ /* 0x000fc400078ef810 */
[----:B------:R-:W-:Y:S02]  /*1060*/  SHF.R.S32.HI R11, RZ, 0x1f, R11 ;  /* 0x0000001fff0b7819 */ /* 0x000fe4000001140b */
[----:B------:R-:W-:Y:S02]  /*1070*/  LOP3.LUT R19, R19, R10, RZ, 0x30, !PT ;  /* 0x0000000a13137212 */ /* 0x000fe400078e30ff */
[----:B------:R-:W-:Y:S02]  /*1080*/  LOP3.LUT R13, R13, 0x80000000, R4, 0xf8, !PT ;  /* 0x800000000d0d7812 */ /* 0x000fe400078ef804 */
[----:B------:R-:W-:Y:S02]  /*1090*/  LOP3.LUT R12, R12, 0x80000000, R5, 0xf8, !PT ;  /* 0x800000000c0c7812 */ /* 0x000fe400078ef805 */
[----:B------:R-:W-:Y:S02]  /*10a0*/  LOP3.LUT R16, R16, R11, RZ, 0x30, !PT ;  /* 0x0000000b10107212 */ /* 0x000fe400078e30ff */
[----:B------:R-:W-:-:S02]  /*10b0*/  LOP3.LUT R19, R19, 0x80000000, R6, 0xf8, !PT ;  /* 0x8000000013137812 */ /* 0x000fc400078ef806 */
[----:B------:R-:W-:Y:S02]  /*10c0*/  FSETP.NEU.FTZ.AND P0, PT, R13, RZ, PT ;  /* 0x000000ff0d00720b */ /* 0x000fe40003f1d000 */
[----:B------:R-:W-:Y:S02]  /*10d0*/  FSETP.NEU.FTZ.AND P1, PT, R12, RZ, PT ;  /* 0x000000ff0c00720b */ /* 0x000fe40003f3d000 */
[----:B------:R-:W-:Y:S02]  /*10e0*/  LOP3.LUT R16, R16, 0x80000000, R7, 0xf8, !PT ;  /* 0x8000000010107812 */ /* 0x000fe400078ef807 */
[----:B------:R-:W-:Y:S02]  /*10f0*/  FSETP.NEU.FTZ.AND P2, PT, R19, RZ, PT ;  /* 0x000000ff1300720b */ /* 0x000fe40003f5d000 */
[----:B------:R-:W-:Y:S02]  /*1100*/  SEL R4, RZ, 0x1, !P0 ;  /* 0x00000001ff047807 */ /* 0x000fe40004000000 */
[----:B------:R-:W-:-:S02]  /*1110*/  SEL R5, RZ, 0x1, !P1 ;  /* 0x00000001ff057807 */ /* 0x000fc40004800000 */
[----:B------:R-:W-:Y:S02]  /*1120*/  FSETP.NEU.FTZ.AND P0, PT, R16, RZ, PT ;  /* 0x000000ff1000720b */ /* 0x000fe40003f1d000 */
[----:B------:R-:W-:Y:S02]  /*1130*/  SEL R6, RZ, 0x1, !P2 ;  /* 0x00000001ff067807 */ /* 0x000fe40005000000 */
[----:B------:R-:W-:Y:S02]  /*1140*/  PRMT R5, R5, 0x7604, R4 ;  /* 0x0000760405057816 */ /* 0x000fe40000000004 */
[----:B------:R-:W-:Y:S02]  /*1150*/  IADD3 R4, P1, R2, UR13, RZ ;  /* 0x0000000d02047c10 */ /* 0x000fe4000ff3e0ff */
[----:B------:R-:W-:Y:S02]  /*1160*/  SEL R2, RZ, 0x1, !P0 ;  /* 0x00000001ff027807 */ /* 0x000fe40004000000 */
[----:B------:R-:W-:-:S02]  /*1170*/  PRMT R7, R6, 0x7054, R5 ;  /* 0x0000705406077816 */ /* 0x000fc40000000005 */
[----:B------:R-:W-:Y:S02]  /*1180*/  IADD3 R3, P0, R3, c[0x0][0x0], RZ ;  /* 0x0000000003037a10 */ /* 0x000fe40007f1e0ff */
[----:B------:R-:W-:Y:S02]  /*1190*/  PRMT R7, R2, 0x654, R7 ;  /* 0x0000065402077816 */ /* 0x000fe40000000007 */
[----:B------:R-:W-:Y:S01]  /*11a0*/  IADD3.X R5, R15, UR8, RZ, P1, !PT ;  /* 0x000000080f057c10 */ /* 0x000fe20008ffe4ff */
[C---:B------:R-:W-:Y:S01]  /*11b0*/  IMAD.SHL.U32 R2, R3.reuse, 0x4, RZ ;  /* 0x0000000403027824 */ /* 0x040fe200078e00ff */
[----:B------:R-:W-:Y:S01]  /*11c0*/  ISETP.LT.U32.AND P1, PT, R3, 0x4000, PT ;  /* 0x000040000300780c */ /* 0x000fe20003f21070 */
[----:B------:R-:W-:Y:S02]  /*11d0*/  IMAD.X R0, RZ, RZ, R0, P0 ;  /* 0x000000ffff007224 */ /* 0x000fe400000e0600 */
[----:B------:R0:W-:Y:S01]  /*11e0*/  STG.E [R4.64], R7 ;  /* 0x0000000704007986 */ /* 0x0001e2000c10190a */
[----:B------:R-:W-:-:S02]  /*11f0*/  ISETP.GE.U32.AND P0, PT, R2, UR12, PT ;  /* 0x0000000c02007c0c */ /* 0x000fc4000bf06070 */
[----:B------:R-:W-:Y:S02]  /*1200*/  SHF.L.U64.HI R2, R3, 0x2, R0 ;  /* 0x0000000203027819 */ /* 0x000fe40000010200 */
[----:B------:R-:W-:Y:S02]  /*1210*/  ISETP.LT.U32.AND.EX P1, PT, R0, RZ, PT, P1 ;  /* 0x000000ff0000720c */ /* 0x000fe40003f21110 */
[----:B------:R-:W-:-:S13]  /*1220*/  ISETP.GE.AND.EX P0, PT, R2, UR6, PT, P0 ;  /* 0x0000000602007c0c */ /* 0x000fda000bf06300 */
[----:B0-----:R-:W-:Y:S05]  /*1230*/  @!P0 BRA P1, `(.L_x_2006) ;  /* 0xfffff9b000008947 */ /* 0x001fea000083ffff */
[----:B------:R-:W-:Y:S05]  /*1240*/  EXIT ;  /* 0x000000000000794d */ /* 0x000fea0003800000 */
.L_x_2007:
        /* <DEDUP_REMOVED lines=11> */
.L_x_7829:


//--------------------- .text._ZN2at6native55_GLOBAL__N__de093ff9_22_ForeachBinaryOpList_cu_a911ec4325multi_tensor_apply_kernelINS1_18TensorListMetadataILi2EEENS1_11CopyFunctorIbN3c108BFloat16ELi2ELi1ELi1EEEJNS0_4CopyIbS7_EEEEEvT_T0_DpT1_ --------------------------
	.section	.text._ZN2at6native55_GLOBAL__N__de093ff9_22_ForeachBinaryOpList_cu_a911ec4325multi_tensor_apply_kernelINS1_18TensorListMetadataILi2EEENS1_11CopyFunctorIbN3c108BFloat16ELi2ELi1ELi1EEEJNS0_4CopyIbS7_EEEEEvT_T0_DpT1_,"ax",@progbits
	.sectioninfo	@"SHI_REGISTERS=32"
	.align	128
.text._ZN2at6native55_GLOBAL__N__de093ff9_22_ForeachBinaryOpList_cu_a911ec4325multi_tensor_apply_kernelINS1_18TensorListMetadataILi2EEENS1_11CopyFunctorIbN3c108BFloat16ELi2ELi1ELi1EEEJNS0_4CopyIbS7_EEEEEvT_T0_DpT1_:
        .type           _ZN2at6native55_GLOBAL__N__de093ff9_22_ForeachBinaryOpList_cu_a911ec4325multi_tensor_apply_kernelINS1_18TensorListMetadataILi2EEENS1_11CopyFunctorIbN3c108BFloat16ELi2ELi1ELi1EEEJNS0_4CopyIbS7_EEEEEvT_T0_DpT1_,@function
        .size           _ZN2at6native55_GLOBAL__N__de093ff9_22_ForeachBinaryOpList_cu_a911ec4325multi_tensor_apply_kernelINS1_18TensorListMetadataILi2EEENS1_11CopyFunctorIbN3c108BFloat16ELi2ELi1ELi1EEEJNS0_4CopyIbS7_EEEEEvT_T0_DpT1_,(.L_x_7830 - _ZN2at6native55_GLOBAL__N__de093ff9_22_ForeachBinaryOpList_cu_a911ec4325multi_tensor_apply_kernelINS1_18TensorListMetadataILi2EEENS1_11CopyFunctorIbN3c108BFloat16ELi2ELi1ELi1EEEJNS0_4CopyIbS7_EEEEEvT_T0_DpT1_)
        .other          _ZN2at6native55_GLOBAL__N__de093ff9_22_ForeachBinaryOpList_cu_a911ec4325multi_tensor_apply_kernelINS1_18TensorListMetadataILi2EEENS1_11CopyFunctorIbN3c108BFloat16ELi2ELi1ELi1EEEJNS0_4CopyIbS7_EEEEEvT_T0_DpT1_,@"STO_CUDA_ENTRY STV_DEFAULT"
_ZN2at6native55_GLOBAL__N__de093ff9_22_ForeachBinaryOpList_cu_a911ec4325multi_tensor_apply_kernelINS1_18TensorListMetadataILi2EEENS1_11CopyFunctorIbN3c108BFloat16ELi2ELi1ELi1EEEJNS0_4CopyIbS7_EEEEEvT_T0_DpT1_:
        /* <DEDUP_REMOVED lines=12> */
[----:B0-----:R-:W-:-:S05]  /*00c0*/  IMAD.WIDE R12, R9, 0x20000, R12 ;  /* 0x00020000090c7825 */ /* 0x001fca00078e020c */
[----:B------:R-:W-:Y:S02]  /*00d0*/  LOP3.LUT R11, R12, 0x7, RZ, 0xc0, !PT ;  /* 0x000000070c0b7812 */ /* 0x000fe400078ec0ff */
[----:B-1----:R-:W-:-:S04]  /*00e0*/  IADD3 R0, P2, -R4, R6, RZ ;  /* 0x0000000604007210 */ /* 0x002fc80007f5e1ff */
[----:B------:R-:W-:Y:S02]  /*00f0*/  LOP3.LUT R11, R11, 0x3, R0, 0xf8, !PT ;  /* 0x000000030b0b7812 */ /* 0x000fe400078ef800 */
[----:B--2---:R-:W-:Y:S01]  /*0100*/  IADD3 R2, P1, R4, R2, RZ ;  /* 0x0000000204027210 */ /* 0x004fe20007f3e0ff */
[----:B------:R-:W-:-:S03]  /*0110*/  IMAD.X R4, R7, 0x1, ~R5, P2 ;  /* 0x0000000107047824 */ /* 0x000fc600010e0e05 */
[----:B------:R-:W-:Y:S01]  /*0120*/  LOP3.LUT P0, RZ, R11, 0x3, R2, 0xf8, !PT ;  /* 0x000000030bff7812 */ /* 0x000fe2000780f802 */
[----:B------:R-:W-:-:S03]  /*0130*/  IMAD.X R3, R5, 0x1, R3, P1 ;  /* 0x0000000105037824 */ /* 0x000fc600008e0603 */
[----:B------:R-:W-:-:S13]  /*0140*/  LOP3.LUT P0, RZ, RZ, RZ, RZ, 0xfc, P0 ;  /* 0x000000ffffff7212 */ /* 0x000fda000000fcff */
[----:B------:R-:W-:Y:S05]  /*0150*/  @!P0 BRA `(.L_x_2008) ;  /* 0x000004e000008947 */ /* 0x000fea0003800000 */
[----:B------:R-:W-:-:S04]  /*0160*/  ISETP.GE.U32.AND P0, PT, R0, 0x1, PT ;  /* 0x000000010000780c */ /* 0x000fc80003f06070 */
[----:B------:R-:W-:-:S13]  /*0170*/  ISETP.GE.AND.EX P0, PT, R4, RZ, PT, P0 ;  /* 0x000000ff0400720c */ /* 0x000fda0003f06300 */
[----:B------:R-:W-:Y:S05]  /*0180*/  @!P0 EXIT ;  /* 0x000000000000894d */ /* 0x000fea0003800000 */
[----:B------:R-:W0:Y:S01]  /*0190*/  S2R R5, SR_TID.X ;  /* 0x0000000000057919 */ /* 0x000e220000002100 */
[----:B------:R-:W-:Y:S02]  /*01a0*/  IMAD.MOV.U32 R6, RZ, RZ, c[0x0][0x0] ;  /* 0x00000000ff067624 */ /* 0x000fe400078e00ff */
[----:B------:R-:W-:Y:S02]  /*01b0*/  IMAD.MOV.U32 R20, RZ, RZ, RZ ;  /* 0x000000ffff147224 */ /* 0x000fe400078e00ff */
[----:B------:R-:W-:-:S03]  /*01c0*/  IMAD.MOV.U32 R25, RZ, RZ, RZ ;  /* 0x000000ffff197224 */ /* 0x000fc600078e00ff */
.L_x_2009:
[----:B0-----:R-:W-:Y:S01]  /*01d0*/  IADD3 R26, P1, R5, R20, RZ ;  /* 0x00000014051a7210 */ /* 0x001fe20007f3e0ff */
[----:B------:R-:W-:-:S03]  /*01e0*/  IMAD R27, R6, 0x3, RZ ;  /* 0x00000003061b7824 */ /* 0x000fc600078e02ff */
[C---:B------:R-:W-:Y:S01]  /*01f0*/  IADD3 R24, P3, R26.reuse, c[0x0][0x0], RZ ;  /* 0x000000001a187a10 */ /* 0x040fe20007f7e0ff */
[----:B------:R-:W-:Y:S01]  /*0200*/  IMAD.X R23, RZ, RZ, R25, P1 ;  /* 0x000000ffff177224 */ /* 0x000fe200008e0619 */
[C---:B------:R-:W-:Y:S02]  /*0210*/  ISETP.GE.U32.AND P0, PT, R26.reuse, 0x10000, PT ;  /* 0x000100001a00780c */ /* 0x040fe40003f06070 */
[----:B------:R-:W-:Y:S01]  /*0220*/  ISETP.LT.U32.AND P1, PT, R26, R0, PT ;  /* 0x000000001a00720c */ /* 0x000fe20003f21070 */
[----:B------:R-:W-:Y:S01]  /*0230*/  IMAD.X R29, RZ, RZ, R23, P3 ;  /* 0x000000ffff1d7224 */ /* 0x000fe200018e0617 */
[----:B------:R-:W-:Y:S02]  /*0240*/  ISETP.GE.U32.AND.EX P0, PT, R23, RZ, PT, P0 ;  /* 0x000000ff1700720c */ /* 0x000fe40003f06100 */
[----:B------:R-:W-:Y:S02]  /*0250*/  LEA R22, P5, R6, R26, 0x1 ;  /* 0x0000001a06167211 */ /* 0x000fe400078a08ff */
[----:B------:R-:W-:-:S02]  /*0260*/  ISETP.GE.U32.AND P2, PT, R24, 0x10000, PT ;  /* 0x000100001800780c */ /* 0x000fc40003f46070 */
[----:B------:R-:W-:Y:S01]  /*0270*/  ISETP.LT.AND.EX P0, PT, R23, R4, !P0, P1 ;  /* 0x000000041700720c */ /* 0x000fe20004701310 */
[--C-:B------:R-:W-:Y:S01]  /*0280*/  IMAD.X R21, RZ, RZ, R23.reuse, P5 ;  /* 0x000000ffff157224 */ /* 0x100fe200028e0617 */
[----:B------:R-:W-:Y:S02]  /*0290*/  ISETP.LT.U32.AND P3, PT, R24, R0, PT ;  /* 0x000000001800720c */ /* 0x000fe40003f61070 */
[----:B------:R-:W-:Y:S02]  /*02a0*/  ISETP.GE.U32.AND.EX P1, PT, R29, RZ, PT, P2 ;  /* 0x000000ff1d00720c */ /* 0x000fe40003f26120 */
[----:B------:R-:W-:Y:S02]  /*02b0*/  IADD3 R27, P4, R27, R26, RZ ;  /* 0x0000001a1b1b7210 */ /* 0x000fe40007f9e0ff */
[C---:B------:R-:W-:Y:S02]  /*02c0*/  ISETP.GE.U32.AND P2, PT, R22.reuse, 0x10000, PT ;  /* 0x000100001600780c */ /* 0x040fe40003f46070 */
[----:B------:R-:W-:Y:S01]  /*02d0*/  ISETP.LT.AND.EX P1, PT, R29, R4, !P1, P3 ;  /* 0x000000041d00720c */ /* 0x000fe20004f21330 */
[----:B------:R-:W-:Y:S01]  /*02e0*/  IMAD.X R11, RZ, RZ, R23, P4 ;  /* 0x000000ffff0b7224 */ /* 0x000fe200020e0617 */
[----:B------:R-:W-:-:S02]  /*02f0*/  ISETP.LT.U32.AND P3, PT, R22, R0, PT ;  /* 0x000000001600720c */ /* 0x000fc40003f61070 */
[----:B------:R-:W-:Y:S02]  /*0300*/  ISETP.GE.U32.AND.EX P6, PT, R21, RZ, PT, P2 ;  /* 0x000000ff1500720c */ /* 0x000fe40003fc6120 */
[----:B------:R-:W-:Y:S02]  /*0310*/  ISETP.GE.U32.AND P2, PT, R27, 0x10000, PT ;  /* 0x000100001b00780c */ /* 0x000fe40003f46070 */
[----:B------:R-:W-:Y:S02]  /*0320*/  ISETP.LT.AND.EX P3, PT, R21, R4, !P6, P3 ;  /* 0x000000041500720c */ /* 0x000fe40007761330 */
[----:B------:R-:W-:Y:S02]  /*0330*/  ISETP.LT.U32.AND P4, PT, R27, R0, PT ;  /* 0x000000001b00720c */ /* 0x000fe40003f81070 */
[----:B------:R-:W-:Y:S02]  /*0340*/  ISETP.GE.U32.AND.EX P2, PT, R11, RZ, PT, P2 ;  /* 0x000000ff0b00720c */ /* 0x000fe40003f46120 */
[----:B------:R-:W-:-:S02]  /*0350*/  @P0 LEA R14, P5, R26, R12, 0x1 ;  /* 0x0000000c1a0e0211 */ /* 0x000fc400078a08ff */
[----:B------:R-:W-:Y:S02]  /*0360*/  ISETP.LT.AND.EX P2, PT, R11, R4, !P2, P4 ;  /* 0x000000040b00720c */ /* 0x000fe40005741340 */
[----:B------:R-:W-:Y:S02]  /*0370*/  @P0 LEA.HI.X R15, R26, R13, R23, 0x1, P5 ;  /* 0x0000000d1a0f0211 */ /* 0x000fe400028f0c17 */
[----:B------:R-:W-:-:S03]  /*0380*/  @P1 LEA R16, P5, R24, R12, 0x1 ;  /* 0x0000000c18101211 */ /* 0x000fc600078a08ff */
[----:B------:R0:W2:Y:S01]  /*0390*/  @P0 LDG.E.U16 R9, [R14.64] ;  /* 0x000000040e090981 */ /* 0x0000a2000c1e1500 */
[----:B------:R-:W-:-:S05]  /*03a0*/  @P1 LEA.HI.X R17, R24, R13, R29, 0x1, P5 ;  /* 0x0000000d18111211 */ /* 0x000fca00028f0c1d */
[----:B------:R1:W3:Y:S01]  /*03b0*/  @P1 LDG.E.U16 R10, [R16.64] ;  /* 0x00000004100a1981 */ /* 0x0002e2000c1e1500 */
[----:B0-----:R-:W-:-:S04]  /*03c0*/  @P3 LEA R14, P4, R22, R12, 0x1 ;  /* 0x0000000c160e3211 */ /* 0x001fc800078808ff */
[----:B------:R-:W-:Y:S02]  /*03d0*/  @P3 LEA.HI.X R15, R22, R13, R21, 0x1, P4 ;  /* 0x0000000d160f3211 */ /* 0x000fe400020f0c15 */
[----:B------:R-:W-:-:S03]  /*03e0*/  @P2 LEA R18, P4, R27, R12, 0x1 ;  /* 0x0000000c1b122211 */ /* 0x000fc600078808ff */
[----:B------:R2:W4:Y:S01]  /*03f0*/  @P3 LDG.E.U16 R7, [R14.64] ;  /* 0x000000040e073981 */ /* 0x000522000c1e1500 */
[----:B------:R-:W-:-:S05]  /*0400*/  @P2 LEA.HI.X R19, R27, R13, R11, 0x1, P4 ;  /* 0x0000000d1b132211 */ /* 0x000fca00020f0c0b */
[----:B------:R0:W5:Y:S01]  /*0410*/  @P2 LDG.E.U16 R8, [R18.64] ;  /* 0x0000000412082981 */ /* 0x000162000c1e1500 */
[----:B-1----:R-:W-:-:S05]  /*0420*/  @P0 IADD3 R16, P6, R26, R2, RZ ;  /* 0x000000021a100210 */ /* 0x002fca0007fde0ff */
[----:B------:R-:W-:Y:S02]  /*0430*/  @P0 IMAD.X R17, R23, 0x1, R3, P6 ;  /* 0x0000000117110824 */ /* 0x000fe400030e0603 */
[----:B0-----:R-:W-:Y:S01]  /*0440*/  IMAD.MOV.U32 R18, RZ, RZ, c[0x0][0x0] ;  /* 0x00000000ff127624 */ /* 0x001fe200078e00ff */
[----:B--2---:R-:W-:-:S04]  /*0450*/  PRMT R14, RZ, 0x5410, R9 ;  /* 0x00005410ff0e7816 */ /* 0x004fc80000000009 */
[----:B------:R-:W-:Y:S02]  /*0460*/  @P0 FSETP.NEU.FTZ.AND P5, PT, R14, RZ, PT ;  /* 0x000000ff0e00020b */ /* 0x000fe40003fbd000 */
[----:B---3--:R-:W-:Y:S02]  /*0470*/  PRMT R14, RZ, 0x5410, R10 ;  /* 0x00005410ff0e7816 */ /* 0x008fe4000000000a */
[----:B------:R-:W-:Y:S02]  /*0480*/  @P0 SEL R26, RZ, 0x1, !P5 ;  /* 0x00000001ff1a0807 */ /* 0x000fe40006800000 */
[----:B------:R-:W-:Y:S02]  /*0490*/  @P1 FSETP.NEU.FTZ.AND P4, PT, R14, RZ, PT ;  /* 0x000000ff0e00120b */ /* 0x000fe40003f9d000 */
[----:B------:R-:W-:Y:S02]  /*04a0*/  @P1 IADD3 R28, P5, R24, R2, RZ ;  /* 0x00000002181c1210 */ /* 0x000fe40007fbe0ff */
[----:B------:R-:W-:-:S02]  /*04b0*/  @P1 SEL R19, RZ, 0x1, !P4 ;  /* 0x00000001ff131807 */ /* 0x000fc40006000000 */
[----:B----4-:R-:W-:Y:S01]  /*04c0*/  PRMT R14, RZ, 0x5410, R7 ;  /* 0x00005410ff0e7816 */ /* 0x010fe20000000007 */
[----:B------:R-:W-:Y:S01]  /*04d0*/  @P1 IMAD.X R29, R29, 0x1, R3, P5 ;  /* 0x000000011d1d1824 */ /* 0x000fe200028e0603 */
[----:B------:R0:W-:Y:S02]  /*04e0*/  @P0 STG.E.U8 [R16.64], R26 ;  /* 0x0000001a10000986 */ /* 0x0001e4000c101104 */
[----:B------:R-:W-:Y:S02]  /*04f0*/  @P3 FSETP.NEU.FTZ.AND P6, PT, R14, RZ, PT ;  /* 0x000000ff0e00320b */ /* 0x000fe40003fdd000 */
[----:B-----5:R-:W-:Y:S02]  /*0500*/  PRMT R14, RZ, 0x5410, R8 ;  /* 0x00005410ff0e7816 */ /* 0x020fe40000000008 */
[----:B------:R-:W-:Y:S01]  /*0510*/  @P3 IADD3 R22, P0, R22, R2, RZ ;  /* 0x0000000216163210 */ /* 0x000fe20007f1e0ff */
[----:B------:R0:W-:Y:S01]  /*0520*/  @P1 STG.E.U8 [R28.64], R19 ;  /* 0x000000131c001986 */ /* 0x0001e2000c101104 */
[----:B------:R-:W-:-:S02]  /*0530*/  @P2 FSETP.NEU.FTZ.AND P5, PT, R14, RZ, PT ;  /* 0x000000ff0e00220b */ /* 0x000fc40003fbd000 */
[----:B------:R-:W-:Y:S01]  /*0540*/  @P2 IADD3 R14, P1, R27, R2, RZ ;  /* 0x000000021b0e2210 */ /* 0x000fe20007f3e0ff */
[----:B------:R-:W-:Y:S02]  /*0550*/  @P3 IMAD.X R23, R21, 0x1, R3, P0 ;  /* 0x0000000115173824 */ /* 0x000fe400000e0603 */
[----:B------:R-:W-:Y:S01]  /*0560*/  IMAD.MOV.U32 R21, RZ, RZ, R25 ;  /* 0x000000ffff157224 */ /* 0x000fe200078e0019 */
[----:B------:R-:W-:Y:S01]  /*0570*/  @P3 SEL R27, RZ, 0x1, !P6 ;  /* 0x00000001ff1b3807 */ /* 0x000fe20007000000 */
[----:B------:R-:W-:Y:S01]  /*0580*/  @P2 IMAD.X R15, R11, 0x1, R3, P1 ;  /* 0x000000010b0f2824 */ /* 0x000fe200008e0603 */
[----:B------:R-:W-:Y:S01]  /*0590*/  @P2 SEL R11, RZ, 0x1, !P5 ;  /* 0x00000001ff0b2807 */ /* 0x000fe20006800000 */
[----:B------:R-:W-:Y:S02]  /*05a0*/  IMAD.WIDE.U32 R20, R18, 0x4, R20 ;  /* 0x0000000412147825 */ /* 0x000fe400078e0014 */
[----:B------:R0:W-:Y:S03]  /*05b0*/  @P3 STG.E.U8 [R22.64], R27 ;  /* 0x0000001b16003986 */ /* 0x0001e6000c101104 */
[C---:B------:R-:W-:Y:S01]  /*05c0*/  ISETP.GE.U32.AND P0, PT, R20.reuse, 0x10000, PT ;  /* 0x000100001400780c */ /* 0x040fe20003f06070 */
[----:B------:R0:W-:Y:S01]  /*05d0*/  @P2 STG.E.U8 [R14.64], R11 ;  /* 0x0000000b0e002986 */ /* 0x0001e2000c101104 */
[----:B------:R-:W-:-:S02]  /*05e0*/  ISETP.LT.U32.AND P1, PT, R20, R0, PT ;  /* 0x000000001400720c */ /* 0x000fc40003f21070 */
[C---:B------:R-:W-:Y:S02]  /*05f0*/  ISETP.GE.U32.AND.EX P0, PT, R21.reuse, RZ, PT, P0 ;  /* 0x000000ff1500720c */ /* 0x040fe40003f06100 */
[----:B------:R-:W-:Y:S01]  /*0600*/  ISETP.LT.AND.EX P1, PT, R21, R4, PT, P1 ;  /* 0x000000041500720c */ /* 0x000fe20003f21310 */
[----:B------:R-:W-:-:S12]  /*0610*/  IMAD.MOV.U32 R25, RZ, RZ, R21 ;  /* 0x000000ffff197224 */ /* 0x000fd800078e0015 */
[----:B0-----:R-:W-:Y:S05]  /*0620*/  @!P0 BRA P1, `(.L_x_2009) ;  /* 0xfffffba000008947 */ /* 0x001fea000083ffff */
[----:B------:R-:W-:Y:S05]  /*0630*/  EXIT ;  /* 0x000000000000794d */ /* 0x000fea0003800000 */
.L_x_2008:
[----:B------:R-:W0:Y:S02]  /*0640*/  S2R R11, SR_TID.X ;  /* 0x00000000000b7919 */ /* 0x000e240000002100 */
[----:B0-----:R-:W-:-:S05]  /*0650*/  IMAD.WIDE.U32 R6, R11, 0x4, RZ ;  /* 0x000000040b067825 */ /* 0x001fca00078e00ff */
[----:B------:R-:W-:-:S04]  /*0660*/  ISETP.GE.U32.AND P0, PT, R6, R0, PT ;  /* 0x000000000600720c */ /* 0x000fc80003f06070 */
[----:B------:R-:W-:-:S04]  /*0670*/  ISETP.GE.AND.EX P0, PT, R7, R4, PT, P0 ;  /* 0x000000040700720c */ /* 0x000fc80003f06300 */
[----:B------:R-:W-:-:S13]  /*0680*/  ISETP.GT.U32.OR P0, PT, R11, 0x3fff, P0 ;  /* 0x00003fff0b00780c */ /* 0x000fda0000704470 */
[----:B------:R-:W-:Y:S05]  /*0690*/  @P0 EXIT ;  /* 0x000000000000094d */ /* 0x000fea0003800000 */
[----:B------:R-:W-:Y:S02]  /*06a0*/  IMAD.MOV.U32 R10, RZ, RZ, RZ ;  /* 0x000000ffff0a7224 */ /* 0x000fe400078e00ff */
.L_x_2010:
[----:B------:R-:W-:-:S04]  /*06b0*/  LEA R6, P0, R11, R12, 0x3 ;  /* 0x0000000c0b067211 */ /* 0x000fc800078018ff */
[----:B------:R-:W-:-:S06]  /*06c0*/  LEA.HI.X R7, R11, R13, R10, 0x3, P0 ;  /* 0x0000000d0b077211 */ /* 0x000fcc00000f1c0a */
[----:B------:R-:W2:Y:S02]  /*06d0*/  LDG.E.64 R6, [R6.64] ;  /* 0x0000000406067981 */ /* 0x000ea4000c1e1b00 */
[--C-:B--2---:R-:W-:Y:S02]  /*06e0*/  PRMT R5, RZ, 0x7610, R6.reuse ;  /* 0x00007610ff057816 */ /* 0x104fe40000000006 */
[----:B------:R-:W-:Y:S02]  /*06f0*/  PRMT R8, RZ, 0x5410, R6 ;  /* 0x00005410ff087816 */ /* 0x000fe40000000006 */
[----:B------:R-:W-:Y:S02]  /*0700*/  FSETP.NEU.FTZ.AND P1, PT, R5, RZ, PT ;  /* 0x000000ff0500720b */ /* 0x000fe40003f3d000 */
[----:B------:R-:W-:Y:S02]  /*0710*/  PRMT R5, RZ, 0x5410, R7 ;  /* 0x00005410ff057816 */ /* 0x000fe40000000007 */
[----:B------:R-:W-:-:S02]  /*0720*/  FSETP.NEU.FTZ.AND P0, PT, R8, RZ, PT ;  /* 0x000000ff0800720b */ /* 0x000fc40003f1d000 */
[----:B------:R-:W-:Y:S02]  /*0730*/  FSETP.NEU.FTZ.AND P2, PT, R5, RZ, PT ;  /* 0x000000ff0500720b */ /* 0x000fe40003f5d000 */
[----:B------:R-:W-:Y:S02]  /*0740*/  SEL R5, RZ, 0x1, !P0 ;  /* 0x00000001ff057807 */ /* 0x000fe40004000000 */
[----:B------:R-:W-:Y:S02]  /*0750*/  SEL R8, RZ, 0x1, !P1 ;  /* 0x00000001ff087807 */ /* 0x000fe40004800000 */
[----:B------:R-:W-:Y:S02]  /*0760*/  PRMT R6, RZ, 0x7610, R7 ;  /* 0x00007610ff067816 */ /* 0x000fe40000000007 */
[----:B------:R-:W-:Y:S02]  /*0770*/  SEL R7, RZ, 0x1, !P2 ;  /* 0x00000001ff077807 */ /* 0x000fe40005000000 */
[----:B------:R-:W-:-:S02]  /*0780*/  FSETP.NEU.FTZ.AND P0, PT, R6, RZ, PT ;  /* 0x000000ff0600720b */ /* 0x000fc40003f1d000 */
[----:B------:R-:W-:Y:S02]  /*0790*/  PRMT R8, R8, 0x7604, R5 ;  /* 0x0000760408087816 */ /* 0x000fe40000000005 */
[----:B------:R-:W-:Y:S02]  /*07a0*/  LEA R6, P1, R11, R2, 0x2 ;  /* 0x000000020b067211 */ /* 0x000fe400078210ff */
[----:B------:R-:W-:Y:S02]  /*07b0*/  PRMT R8, R7, 0x7054, R8 ;  /* 0x0000705407087816 */ /* 0x000fe40000000008 */
[----:B------:R-:W-:Y:S02]  /*07c0*/  SEL R5, RZ, 0x1, !P0 ;  /* 0x00000001ff057807 */ /* 0x000fe40004000000 */
[C---:B------:R-:W-:Y:S02]  /*07d0*/  LEA.HI.X R7, R11.reuse, R3, R10, 0x2, P1 ;  /* 0x000000030b077211 */ /* 0x040fe400008f140a */
[----:B------:R-:W-:-:S02]  /*07e0*/  IADD3 R11, P0, R11, c[0x0][0x0], RZ ;  /* 0x000000000b0b7a10 */ /* 0x000fc40007f1e0ff */
[----:B------:R-:W-:Y:S02]  /*07f0*/  PRMT R5, R5, 0x654, R8 ;  /* 0x0000065405057816 */ /* 0x000fe40000000008 */
[C---:B------:R-:W-:Y:S01]  /*0800*/  ISETP.LT.U32.AND P1, PT, R11.reuse, 0x4000, PT ;  /* 0x000040000b00780c */ /* 0x040fe20003f21070 */
[----:B------:R-:W-:Y:S02]  /*0810*/  IMAD.SHL.U32 R9, R11, 0x4, RZ ;  /* 0x000000040b097824 */ /* 0x000fe400078e00ff */
[----:B------:R-:W-:Y:S01]  /*0820*/  IMAD.X R10, RZ, RZ, R10, P0 ;  /* 0x000000ffff0a7224 */ /* 0x000fe200000e060a */
[----:B------:R0:W-:Y:S02]  /*0830*/  STG.E [R6.64], R5 ;  /* 0x0000000506007986 */ /* 0x0001e4000c101904 */
[----:B------:R-:W-:Y:S02]  /*0840*/  ISETP.GE.U32.AND P0, PT, R9, R0, PT ;  /* 0x000000000900720c */ /* 0x000fe40003f06070 */
[----:B------:R-:W-:-:S02]  /*0850*/  SHF.L.U64.HI R9, R11, 0x2, R10 ;  /* 0x000000020b097819 */ /* 0x000fc4000001020a */
[----:B------:R-:W-:Y:S02]  /*0860*/  ISETP.LT.U32.AND.EX P1, PT, R10, RZ, PT, P1 ;  /* 0x000000ff0a00720c */ /* 0x000fe40003f21110 */
[----:B------:R-:W-:-:S13]  /*0870*/  ISETP.GE.AND.EX P0, PT, R9, R4, PT, P0 ;  /* 0x000000040900720c */ /* 0x000fda0003f06300 */
[----:B0-----:R-:W-:Y:S05]  /*0880*/  @!P0 BRA P1, `(.L_x_2010) ;  /* 0xfffffe2000008947 */ /* 0x001fea000083ffff */
[----:B------:R-:W-:Y:S05]  /*0890*/  EXIT ;  /* 0x000000000000794d */ /* 0x000fea0003800000 */
.L_x_2011:
        /* <DEDUP_REMOVED lines=14> */
.L_x_7830:


//--------------------- .text._ZN2at6native55_GLOBAL__N__de093ff9_22_ForeachBinaryOpList_cu_a911ec4325multi_tensor_apply_kernelINS1_18TensorListMetadataILi2EEENS1_11CopyFunctorIbN3c104HalfELi2ELi1ELi1EEEJNS0_4CopyIbS7_EEEEEvT_T0_DpT1_ --------------------------
	.section	.text._ZN2at6native55_GLOBAL__N__de093ff9_22_ForeachBinaryOpList_cu_a911ec4325multi_tensor_apply_kernelINS1_18TensorListMetadataILi2EEENS1_11CopyFunctorIbN3c104HalfELi2ELi1ELi1EEEJNS0_4CopyIbS7_EEEEEvT_T0_DpT1_,"ax",@progbits
	.sectioninfo	@"SHI_REGISTERS=32"
	.align	128
.text._ZN2at6native55_GLOBAL__N__de093ff9_22_ForeachBinaryOpList_cu_a911ec4325multi_tensor_apply_kernelINS1_18TensorListMetadataILi2EEENS1_11CopyFunctorIbN3c104HalfELi2ELi1ELi1EEEJNS0_4CopyIbS7_EEEEEvT_T0_DpT1_:
        .type           _ZN2at6native55_GLOBAL__N__de093ff9_22_ForeachBinaryOpList_cu_a911ec4325multi_tensor_apply_kernelINS1_18TensorListMetadataILi2EEENS1_11CopyFunctorIbN3c104HalfELi2ELi1ELi1EEEJNS0_4CopyIbS7_EEEEEvT_T0_DpT1_,@function
        .size           _ZN2at6native55_GLOBAL__N__de093ff9_22_ForeachBinaryOpList_cu_a911ec4325multi_tensor_apply_kernelINS1_18TensorListMetadataILi2EEENS1_11CopyFunctorIbN3c104HalfELi2ELi1ELi1EEEJNS0_4CopyIbS7_EEEEEvT_T0_DpT1_,(.L_x_7831 - _ZN2at6native55_GLOBAL__N__de093ff9_22_ForeachBinaryOpList_cu_a911ec4325multi_tensor_apply_kernelINS1_18TensorListMetadataILi2EEENS1_11CopyFunctorIbN3c104HalfELi2ELi1ELi1EEEJNS0_4CopyIbS7_EEEEEvT_T0_DpT1_)
        .other          _ZN2at6native55_GLOBAL__N__de093ff9_22_ForeachBinaryOpList_cu_a911ec4325multi_tensor_apply_kernelINS1_18TensorListMetadataILi2EEENS1_11CopyFunctorIbN3c104HalfELi2ELi1ELi1EEEJNS0_4CopyIbS7_EEEEEvT_T0_DpT1_,@"STO_CUDA_ENTRY STV_DEFAULT"
_ZN2at6native55_GLOBAL__N__de093ff9_22_ForeachBinaryOpList_cu_a911ec4325multi_tensor_apply_kernelINS1_18TensorListMetadataILi2EEENS1_11CopyFunctorIbN3c104HalfELi2ELi1ELi1EEEJNS0_4CopyIbS7_EEEEEvT_T0_DpT1_:
        /* <DEDUP_REMOVED lines=29> */
.L_x_2013:
        /* <DEDUP_REMOVED lines=30> */
[----:B------:R-:W3:Y:S01]  /*03b0*/  @P1 LDG.E.U16 R10, [R16.64] ;  /* 0x00000004100a1981 */ /* 0x000ee2000c1e1500 */
[----:B0-----:R-:W-:-:S04]  /*03c0*/  @P3 LEA R14, P4, R22, R12, 0x1 ;  /* 0x0000000c160e3211 */ /* 0x001fc800078808ff */
[----:B------:R-:W-:Y:S02]  /*03d0*/  @P3 LEA.HI.X R15, R22, R13, R21, 0x1, P4 ;  /* 0x0000000d160f3211 */ /* 0x000fe400020f0c15 */
[----:B------:R-:W-:-:S03]  /*03e0*/  @P2 LEA R18, P4, R27, R12, 0x1 ;  /* 0x0000000c1b122211 */ /* 0x000fc600078808ff */
[----:B------:R-:W4:Y:S01]  /*03f0*/  @P3 LDG.E.U16 R7, [R14.64] ;  /* 0x000000040e073981 */ /* 0x000f22000c1e1500 */
[----:B------:R-:W-:-:S05]  /*0400*/  @P2 LEA.HI.X R19, R27, R13, R11, 0x1, P4 ;  /* 0x0000000d1b132211 */ /* 0x000fca00020f0c0b */
[----:B------:R0:W5:Y:S02]  /*0410*/  @P2 LDG.E.U16 R8, [R18.64] ;  /* 0x0000000412082981 */ /* 0x000164000c1e1500 */
[----:B0-----:R-:W-:Y:S01]  /*0420*/  IMAD.MOV.U32 R18, RZ, RZ, c[0x0][0x0] ;  /* 0x00000000ff127624 */ /* 0x001fe200078e00ff */
[----:B--2---:R-:W-:-:S05]  /*0430*/  HADD2.F32 R28, -RZ, R9.H0_H0 ;  /* 0x20000009ff1c7230 */ /* 0x004fca0000004100 */
[----:B------:R-:W-:Y:S01]  /*0440*/  @P0 FSETP.NEU.FTZ.AND P5, PT, R28, RZ, PT ;  /* 0x000000ff1c00020b */ /* 0x000fe20003fbd000 */
[----:B---3--:R-:W-:Y:S01]  /*0450*/  HADD2.F32 R16, -RZ, R10.H0_H0 ;  /* 0x2000000aff107230 */ /* 0x008fe20000004100 */
[-C--:B------:R-:W-:Y:S02]  /*0460*/  @P0 IADD3 R28, P6, R26, R2.reuse, RZ ;  /* 0x000000021a1c0210 */ /* 0x080fe40007fde0ff */
[----:B------:R-:W-:Y:S02]  /*0470*/  @P0 SEL R26, RZ, 0x1, !P5 ;  /* 0x00000001ff1a0807 */ /* 0x000fe40006800000 */
[----:B------:R-:W-:Y:S02]  /*0480*/  @P1 FSETP.NEU.FTZ.AND P4, PT, R16, RZ, PT ;  /* 0x000000ff1000120b */ /* 0x000fe40003f9d000 */
[----:B------:R-:W-:Y:S01]  /*0490*/  @P1 IADD3 R16, P5, R24, R2, RZ ;  /* 0x0000000218101210 */ /* 0x000fe20007fbe0ff */
[----:B------:R-:W-:Y:S01]  /*04a0*/  @P0 IMAD.X R29, R29, 0x1, R3, P6 ;  /* 0x000000011d1d0824 */ /* 0x000fe200030e0603 */
[----:B----4-:R-:W-:Y:S01]  /*04b0*/  HADD2.F32 R17, -RZ, R7.H0_H0 ;  /* 0x20000007ff117230 */ /* 0x010fe20000004100 */
[----:B------:R-:W-:-:S03]  /*04c0*/  @P1 SEL R19, RZ, 0x1, !P4 ;  /* 0x00000001ff131807 */ /* 0x000fc60006000000 */
[----:B------:R0:W-:Y:S01]  /*04d0*/  @P0 STG.E.U8 [R28.64], R26 ;  /* 0x0000001a1c000986 */ /* 0x0001e2000c101104 */
[----:B------:R-:W-:Y:S01]  /*04e0*/  @P3 FSETP.NEU.FTZ.AND P6, PT, R17, RZ, PT ;  /* 0x000000ff1100320b */ /* 0x000fe20003fdd000 */
[----:B-----5:R-:W-:Y:S01]  /*04f0*/  HADD2.F32 R14, -RZ, R8.H0_H0 ;  /* 0x20000008ff0e7230 */ /* 0x020fe20000004100 */
[----:B------:R-:W-:Y:S01]  /*0500*/  @P1 IMAD.X R17, R23, 0x1, R3, P5 ;  /* 0x0000000117111824 */ /* 0x000fe200028e0603 */
[----:B------:R-:W-:-:S03]  /*0510*/  @P3 IADD3 R22, P0, R22, R2, RZ ;  /* 0x0000000216163210 */ /* 0x000fc60007f1e0ff */
[----:B------:R-:W-:Y:S01]  /*0520*/  @P2 FSETP.NEU.FTZ.AND P5, PT, R14, RZ, PT ;  /* 0x000000ff0e00220b */ /* 0x000fe20003fbd000 */
[----:B------:R0:W-:Y:S01]  /*0530*/  @P1 STG.E.U8 [R16.64], R19 ;  /* 0x0000001310001986 */ /* 0x0001e2000c101104 */
        /* <DEDUP_REMOVED lines=16> */
.L_x_2012:
[----:B------:R-:W0:Y:S02]  /*0640*/  S2R R11, SR_TID.X ;  /* 0x00000000000b7919 */ /* 0x000e240000002100 */
[----:B0-----:R-:W-:-:S05]  /*0650*/  IMAD.WIDE.U32 R6, R11, 0x4, RZ ;  /* 0x000000040b067825 */ /* 0x001fca00078e00ff */
[----:B------:R-:W-:-:S04]  /*0660*/  ISETP.GE.U32.AND P0, PT, R6, R0, PT ;  /* 0x000000000600720c */ /* 0x000fc80003f06070 */
[----:B------:R-:W-:-:S04]  /*0670*/  ISETP.GE.AND.EX P0, PT, R7, R4, PT, P0 ;  /* 0x000000040700720c */ /* 0x000fc80003f06300 */
[----:B------:R-:W-:-:S13]  /*0680*/  ISETP.GT.U32.OR P0, PT, R11, 0x3fff, P0 ;  /* 0x00003fff0b00780c */ /* 0x000fda0000704470 */
[----:B------:R-:W-:Y:S05]  /*0690*/  @P0 EXIT ;  /* 0x000000000000094d */ /* 0x000fea0003800000 */
[----:B------:R-:W-:Y:S02]  /*06a0*/  IMAD.MOV.U32 R14, RZ, RZ, RZ ;  /* 0x000000ffff0e7224 */ /* 0x000fe400078e00ff */
.L_x_2014:
[----:B------:R-:W-:-:S04]  /*06b0*/  LEA R6, P0, R11, R12, 0x3 ;  /* 0x0000000c0b067211 */ /* 0x000fc800078018ff */
[----:B------:R-:W-:-:S06]  /*06c0*/  LEA.HI.X R7, R11, R13, R14, 0x3, P0 ;  /* 0x0000000d0b077211 */ /* 0x000fcc00000f1c0e */
[----:B------:R-:W2:Y:S02]  /*06d0*/  LDG.E.64 R6, [R6.64] ;  /* 0x0000000406067981 */ /* 0x000ea4000c1e1b00 */
[--C-:B--2---:R-:W-:Y:S02]  /*06e0*/  HADD2.F32 R5, -RZ, R6.reuse.H0_H0 ;  /* 0x20000006ff057230 */ /* 0x104fe40000004100 */
[----:B------:R-:W-:Y:S02]  /*06f0*/  HADD2.F32 R8, -RZ, R6.H1_H1 ;  /* 0x30000006ff087230 */ /* 0x000fe40000004100 */
[--C-:B------:R-:W-:Y:S01]  /*0700*/  HADD2.F32 R9, -RZ, R7.reuse.H0_H0 ;  /* 0x20000007ff097230 */ /* 0x100fe20000004100 */
[----:B------:R-:W-:Y:S01]  /*0710*/  FSETP.NEU.FTZ.AND P0, PT, R5, RZ, PT ;  /* 0x000000ff0500720b */ /* 0x000fe20003f1d000 */
[----:B------:R-:W-:Y:S01]  /*0720*/  HADD2.F32 R10, -RZ, R7.H1_H1 ;  /* 0x30000007ff0a7230 */ /* 0x000fe20000004100 */
[----:B------:R-:W-:Y:S02]  /*0730*/  FSETP.NEU.FTZ.AND P1, PT, R8, RZ, PT ;  /* 0x000000ff0800720b */ /* 0x000fe40003f3d000 */
[----:B------:R-:W-:-:S02]  /*0740*/  FSETP.NEU.FTZ.AND P2, PT, R9, RZ, PT ;  /* 0x000000ff0900720b */ /* 0x000fc40003f5d000 */
[----:B------:R-:W-:Y:S02]  /*0750*/  SEL R5, RZ, 0x1, !P0 ;  /* 0x00000001ff057807 */ /* 0x000fe40004000000 */
[----:B------:R-:W-:Y:S02]  /*0760*/  SEL R8, RZ, 0x1, !P1 ;  /* 0x00000001ff087807 */ /* 0x000fe40004800000 */
[----:B------:R-:W-:Y:S02]  /*0770*/  SEL R7, RZ, 0x1, !P2 ;  /* 0x00000001ff077807 */ /* 0x000fe40005000000 */
[----:B------:R-:W-:Y:S02]  /*0780*/  PRMT R8, R8, 0x7604, R5 ;  /* 0x0000760408087816 */ /* 0x000fe40000000005 */
[----:B------:R-:W-:Y:S02]  /*0790*/  FSETP.NEU.FTZ.AND P0, PT, R10, RZ, PT ;  /* 0x000000ff0a00720b */ /* 0x000fe40003f1d000 */
[----:B------:R-:W-:-:S02]  /*07a0*/  LEA R6, P1, R11, R2, 0x2 ;  /* 0x000000020b067211 */ /* 0x000fc400078210ff */
[----:B------:R-:W-:Y:S02]  /*07b0*/  PRMT R8, R7, 0x7054, R8 ;  /* 0x0000705407087816 */ /* 0x000fe40000000008 */
[----:B------:R-:W-:Y:S02]  /*07c0*/  SEL R5, RZ, 0x1, !P0 ;  /* 0x00000001ff057807 */ /* 0x000fe40004000000 */
[C---:B------:R-:W-:Y:S02]  /*07d0*/  LEA.HI.X R7, R11.reuse, R3, R14, 0x2, P1 ;  /* 0x000000030b077211 */ /* 0x040fe400008f140e */
[----:B------:R-:W-:Y:S02]  /*07e0*/  IADD3 R11, P0, R11, c[0x0][0x0], RZ ;  /* 0x000000000b0b7a10 */ /* 0x000fe40007f1e0ff */
[----:B------:R-:W-:Y:S02]  /*07f0*/  PRMT R5, R5, 0x654, R8 ;  /* 0x0000065405057816 */ /* 0x000fe40000000008 */
[C---:B------:R-:W-:Y:S01]  /*0800*/  ISETP.LT.U32.AND P1, PT, R11.reuse, 0x4000, PT ;  /* 0x000040000b00780c */ /* 0x040fe20003f21070 */
[----:B------:R-:W-:-:S02]  /*0810*/  IMAD.SHL.U32 R9, R11, 0x4, RZ ;  /* 0x000000040b097824 */ /* 0x000fc400078e00ff */
[----:B------:R-:W-:Y:S01]  /*0820*/  IMAD.X R14, RZ, RZ, R14, P0 ;  /* 0x000000ffff0e7224 */ /* 0x000fe200000e060e */
[----:B------:R0:W-:Y:S02]  /*0830*/  STG.E [R6.64], R5 ;  /* 0x0000000506007986 */ /* 0x0001e4000c101904 */
[----:B------:R-:W-:Y:S02]  /*0840*/  ISETP.GE.U32.AND P0, PT, R9, R0, PT ;  /* 0x000000000900720c */ /* 0x000fe40003f06070 */
[----:B------:R-:W-:Y:S02]  /*0850*/  SHF.L.U64.HI R9, R11, 0x2, R14 ;  /* 0x000000020b097819 */ /* 0x000fe4000001020e */
[----:B------:R-:W-:Y:S02]  /*0860*/  ISETP.LT.U32.AND.EX P1, PT, R14, RZ, PT, P1 ;  /* 0x000000ff0e00720c */ /* 0x000fe40003f21110 */
[----:B------:R-:W-:-:S13]  /*0870*/  ISETP.GE.AND.EX P0, PT, R9, R4, PT, P0 ;  /* 0x000000040900720c */ /* 0x000fda0003f06300 */
[----:B0-----:R-:W-:Y:S05]  /*0880*/  @!P0 BRA P1, `(.L_x_2014) ;  /* 0xfffffe2000008947 */ /* 0x001fea000083ffff */
[----:B------:R-:W-:Y:S05]  /*0890*/  EXIT ;  /* 0x000000000000794d */ /* 0x000fea0003800000 */
.L_x_2015:
        /* <DEDUP_REMOVED lines=14> */
.L_x_7831:


//--------------------- .text._ZN2at6native55_GLOBAL__N__de093ff9_22_ForeachBinaryOpList_cu_a911ec4325multi_tensor_apply_kernelINS1_18TensorListMetadataILi2EEENS1_11CopyFunctorIbN3c107complexIfEELi2ELi1ELi1EEEJNS0_4CopyIbS8_EEEEEvT_T0_DpT1_ --------------------------
	.section	.text._ZN2at6native55_GLOBAL__N__de093ff9_22_ForeachBinaryOpList_cu_a911ec4325multi_tensor_apply_kernelINS1_18TensorListMetadataILi2EEENS1_11CopyFunctorIbN3c107complexIfEELi2ELi1ELi1EEEJNS0_4CopyIbS8_EEEEEvT_T0_DpT1_,"ax",@progbits
	.sectioninfo	@"SHI_REGISTERS=32"
	.align	128
.text._ZN2at6native55_GLOBAL__N__de093ff9_22_ForeachBinaryOpList_cu_a911ec4325multi_tensor_apply_kernelINS1_18TensorListMetadataILi2EEENS1_11CopyFunctorIbN3c107complexIfEELi2ELi1ELi1EEEJNS0_4CopyIbS8_EEEEEvT_T0_DpT1_:
        .type           _ZN2at6native55_GLOBAL__N__de093ff9_22_ForeachBinaryOpList_cu_a911ec4325multi_tensor_apply_kernelINS1_18TensorListMetadataILi2EEENS1_11CopyFunctorIbN3c107complexIfEELi2ELi1ELi1EEEJNS0_4CopyIbS8_EEEEEvT_T0_DpT1_,@function
        .size           _ZN2at6native55_GLOBAL__N__de093ff9_22_ForeachBinaryOpList_cu_a911ec4325multi_tensor_apply_kernelINS1_18TensorListMetadataILi2EEENS1_11CopyFunctorIbN3c107complexIfEELi2ELi1ELi1EEEJNS0_4CopyIbS8_EEEEEvT_T0_DpT1_,(.L_x_7832 - _ZN2at6native55_GLOBAL__N__de093ff9_22_ForeachBinaryOpList_cu_a911ec4325multi_tensor_apply_kernelINS1_18TensorListMetadataILi2EEENS1_11CopyFunctorIbN3c107complexIfEELi2ELi1ELi1EEEJNS0_4CopyIbS8_EEEEEvT_T0_DpT1_)
        .other          _ZN2at6native55_GLOBAL__N__de093ff9_22_ForeachBinaryOpList_cu_a911ec4325multi_tensor_apply_kernelINS1_18TensorListMetadataILi2EEENS1_11CopyFunctorIbN3c107complexIfEELi2ELi1ELi1EEEJNS0_4CopyIbS8_EEEEEvT_T0_DpT1_,@"STO_CUDA_ENTRY STV_DEFAULT"
_ZN2at6native55_GLOBAL__N__de093ff9_22_ForeachBinaryOpList_cu_a911ec4325multi_tensor_apply_kernelINS1_18TensorListMetadataILi2EEENS1_11CopyFunctorIbN3c107complexIfEELi2ELi1ELi1EEEJNS0_4CopyIbS8_EEEEEvT_T0_DpT1_:
        /* <DEDUP_REMOVED lines=26> */
[----:B------:R-:W-:Y:S01]  /*01a0*/  IMAD.MOV.U32 R6, RZ, RZ, c[0x0][0x0] ;  /* 0x00000000ff067624 */ /* 0x000fe200078e00ff */
[----:B------:R-:W-:Y:S01]  /*01b0*/  CS2R R8, SRZ ;  /* 0x0000000000087805 */ /* 0x000fe2000001ff00 */
[----:B------:R-:W-:Y:S02]  /*01c0*/  IMAD.MOV.U32 R20, RZ, RZ, RZ ;  /* 0x000000ffff147224 */ /* 0x000fe400078e00ff */
[----:B------:R-:W-:Y:S02]  /*01d0*/  IMAD.MOV.U32 R25, RZ, RZ, RZ ;  /* 0x000000ffff197224 */ /* 0x000fe400078e00ff */
[----:B------:R-:W-:Y:S02]  /*01e0*/  IMAD.MOV.U32 R10, RZ, RZ, RZ ;  /* 0x000000ffff0a7224 */ /* 0x000fe400078e00ff */
[----:B------:R-:W-:Y:S02]  /*01f0*/  IMAD.MOV.U32 R7, RZ, RZ, RZ ;  /* 0x000000ffff077224 */ /* 0x000fe400078e00ff */
.L_x_2017:
        /* <DEDUP_REMOVED lines=28> */
[----:B------:R0:W2:Y:S01]  /*03c0*/  @P1 LDG.E R8, [R14.64] ;  /* 0x000000040e081981 */ /* 0x0000a2000c1e1900 */
[----:B------:R-:W-:-:S05]  /*03d0*/  @P0 LEA.HI.X R17, R24, R13, R23, 0x3, P5 ;  /* 0x0000000d18110211 */ /* 0x000fca00028f1c17 */
[----:B------:R1:W3:Y:S01]  /*03e0*/  @P0 LDG.E R7, [R16.64] ;  /* 0x0000000410070981 */ /* 0x0002e2000c1e1900 */
[----:B0-----:R-:W-:-:S04]  /*03f0*/  @P4 LEA R14, P3, R22, R12, 0x3 ;  /* 0x0000000c160e4211 */ /* 0x001fc800078618ff */
[----:B------:R-:W-:Y:S02]  /*0400*/  @P4 LEA.HI.X R15, R22, R13, R21, 0x3, P3 ;  /* 0x0000000d160f4211 */ /* 0x000fe400018f1c15 */
[----:B------:R-:W-:-:S03]  /*0410*/  @P2 LEA R18, P3, R27, R12, 0x3 ;  /* 0x0000000c1b122211 */ /* 0x000fc600078618ff */
[----:B------:R0:W4:Y:S01]  /*0420*/  @P4 LDG.E R10, [R14.64] ;  /* 0x000000040e0a4981 */ /* 0x000122000c1e1900 */
[----:B------:R-:W-:-:S05]  /*0430*/  @P2 LEA.HI.X R19, R27, R13, R11, 0x3, P3 ;  /* 0x0000000d1b132211 */ /* 0x000fca00018f1c0b */
[----:B------:R-:W5:Y:S01]  /*0440*/  @P2 LDG.E R9, [R18.64] ;  /* 0x0000000412092981 */ /* 0x000f62000c1e1900 */
[----:B------:R-:W-:-:S05]  /*0450*/  @P1 IADD3 R28, P3, R26, R2, RZ ;  /* 0x000000021a1c1210 */ /* 0x000fca0007f7e0ff */
[----:B------:R-:W-:Y:S01]  /*0460*/  @P1 IMAD.X R29, R29, 0x1, R3, P3 ;  /* 0x000000011d1d1824 */ /* 0x000fe200018e0603 */
[----:B-1----:R-:W-:-:S05]  /*0470*/  @P0 IADD3 R16, P3, R24, R2, RZ ;  /* 0x0000000218100210 */ /* 0x002fca0007f7e0ff */
[----:B------:R-:W-:Y:S01]  /*0480*/  @P0 IMAD.X R17, R23, 0x1, R3, P3 ;  /* 0x0000000117110824 */ /* 0x000fe200018e0603 */
[----:B------:R-:W-:-:S05]  /*0490*/  @P4 IADD3 R22, P3, R22, R2, RZ ;  /* 0x0000000216164210 */ /* 0x000fca0007f7e0ff */
[----:B------:R-:W-:Y:S02]  /*04a0*/  @P4 IMAD.X R23, R21, 0x1, R3, P3 ;  /* 0x0000000115174824 */ /* 0x000fe400018e0603 */
[----:B------:R-:W-:Y:S01]  /*04b0*/  IMAD.MOV.U32 R21, RZ, RZ, R25 ;  /* 0x000000ffff157224 */ /* 0x000fe200078e0019 */
[----:B--2---:R-:W-:-:S04]  /*04c0*/  @P1 FSETP.NEU.FTZ.AND P5, PT, R8, RZ, PT ;  /* 0x000000ff0800120b */ /* 0x004fc80003fbd000 */
[----:B------:R-:W-:Y:S02]  /*04d0*/  @P1 SEL R24, RZ, 0x1, !P5 ;  /* 0x00000001ff181807 */ /* 0x000fe40006800000 */
[----:B---3--:R-:W-:-:S04]  /*04e0*/  @P0 FSETP.NEU.FTZ.AND P5, PT, R7, RZ, PT ;  /* 0x000000ff0700020b */ /* 0x008fc80003fbd000 */
[----:B------:R-:W-:Y:S01]  /*04f0*/  @P0 SEL R26, RZ, 0x1, !P5 ;  /* 0x00000001ff1a0807 */ /* 0x000fe20006800000 */
[----:B------:R1:W-:Y:S01]  /*0500*/  @P1 STG.E.U8 [R28.64], R24 ;  /* 0x000000181c001986 */ /* 0x0003e2000c101104 */
[----:B0-----:R-:W-:Y:S01]  /*0510*/  @P2 IADD3 R14, P5, R27, R2, RZ ;  /* 0x000000021b0e2210 */ /* 0x001fe20007fbe0ff */
[----:B------:R-:W-:Y:S02]  /*0520*/  IMAD.MOV.U32 R27, RZ, RZ, c[0x0][0x0] ;  /* 0x00000000ff1b7624 */ /* 0x000fe400078e00ff */
[----:B------:R1:W-:Y:S01]  /*0530*/  @P0 STG.E.U8 [R16.64], R26 ;  /* 0x0000001a10000986 */ /* 0x0003e2000c101104 */
[----:B----4-:R-:W-:Y:S01]  /*0540*/  @P4 FSETP.NEU.FTZ.AND P1, PT, R10, RZ, PT ;  /* 0x000000ff0a00420b */ /* 0x010fe20003f3d000 */
[----:B------:R-:W-:Y:S01]  /*0550*/  @P2 IMAD.X R15, R11, 0x1, R3, P5 ;  /* 0x000000010b0f2824 */ /* 0x000fe200028e0603 */
[----:B-----5:R-:W-:Y:S02]  /*0560*/  @P2 FSETP.NEU.FTZ.AND P0, PT, R9, RZ, PT ;  /* 0x000000ff0900220b */ /* 0x020fe40003f1d000 */
[----:B------:R-:W-:Y:S01]  /*0570*/  @P4 SEL R19, RZ, 0x1, !P1 ;  /* 0x00000001ff134807 */ /* 0x000fe20004800000 */
[----:B------:R-:W-:Y:S01]  /*0580*/  IMAD.WIDE.U32 R20, R27, 0x4, R20 ;  /* 0x000000041b147825 */ /* 0x000fe200078e0014 */
[----:B------:R-:W-:-:S03]  /*0590*/  @P2 SEL R11, RZ, 0x1, !P0 ;  /* 0x00000001ff0b2807 */ /* 0x000fc60004000000 */
[----:B------:R1:W-:Y:S01]  /*05a0*/  @P4 STG.E.U8 [R22.64], R19 ;  /* 0x0000001316004986 */ /* 0x0003e2000c101104 */
[C---:B------:R-:W-:Y:S02]  /*05b0*/  ISETP.GE.U32.AND P0, PT, R20.reuse, 0x10000, PT ;  /* 0x000100001400780c */ /* 0x040fe40003f06070 */
[----:B------:R-:W-:Y:S01]  /*05c0*/  ISETP.LT.U32.AND P1, PT, R20, R0, PT ;  /* 0x000000001400720c */ /* 0x000fe20003f21070 */
[----:B------:R1:W-:Y:S01]  /*05d0*/  @P2 STG.E.U8 [R14.64], R11 ;  /* 0x0000000b0e002986 */ /* 0x0003e2000c101104 */
[C---:B------:R-:W-:Y:S02]  /*05e0*/  ISETP.GE.U32.AND.EX P0, PT, R21.reuse, RZ, PT, P0 ;  /* 0x000000ff1500720c */ /* 0x040fe40003f06100 */
[----:B------:R-:W-:Y:S01]  /*05f0*/  ISETP.LT.AND.EX P1, PT, R21, R4, PT, P1 ;  /* 0x000000041500720c */ /* 0x000fe20003f21310 */
[----:B------:R-:W-:-:S12]  /*0600*/  IMAD.MOV.U32 R25, RZ, RZ, R21 ;  /* 0x000000ffff197224 */ /* 0x000fd800078e0015 */
[----:B-1----:R-:W-:Y:S05]  /*0610*/  @!P0 BRA P1, `(.L_x_2017) ;  /* 0xfffffbe000008947 */ /* 0x002fea000083ffff */
[----:B------:R-:W-:Y:S05]  /*0620*/  EXIT ;  /* 0x000000000000794d */ /* 0x000fea0003800000 */
.L_x_2016:
[----:B------:R-:W0:Y:S02]  /*0630*/  S2R R11, SR_TID.X ;  /* 0x00000000000b7919 */ /* 0x000e240000002100 */
[----:B0-----:R-:W-:-:S05]  /*0640*/  IMAD.WIDE.U32 R6, R11, 0x4, RZ ;  /* 0x000000040b067825 */ /* 0x001fca00078e00ff */
[----:B------:R-:W-:-:S04]  /*0650*/  ISETP.GE.U32.AND P0, PT, R6, R0, PT ;  /* 0x000000000600720c */ /* 0x000fc80003f06070 */
[----:B------:R-:W-:-:S04]  /*0660*/  ISETP.GE.AND.EX P0, PT, R7, R4, PT, P0 ;  /* 0x000000040700720c */ /* 0x000fc80003f06300 */
[----:B------:R-:W-:-:S13]  /*0670*/  ISETP.GT.U32.OR P0, PT, R11, 0x3fff, P0 ;  /* 0x00003fff0b00780c */ /* 0x000fda0000704470 */
[----:B------:R-:W-:Y:S05]  /*0680*/  @P0 EXIT ;  /* 0x000000000000094d */ /* 0x000fea0003800000 */
[----:B------:R-:W-:Y:S02]  /*0690*/  IMAD.MOV.U32 R14, RZ, RZ, RZ ;  /* 0x000000ffff0e7224 */ /* 0x000fe400078e00ff */
.L_x_2018:
[----:B------:R-:W-:-:S04]  /*06a0*/  LEA R6, P0, R11, R12, 0x5 ;  /* 0x0000000c0b067211 */ /* 0x000fc800078028ff */
[----:B------:R-:W-:-:S05]  /*06b0*/  LEA.HI.X R7, R11, R13, R14, 0x5, P0 ;  /* 0x0000000d0b077211 */ /* 0x000fca00000f2c0e */
[----:B------:R-:W2:Y:S04]  /*06c0*/  LDG.E R10, [R6.64] ;  /* 0x00000004060a7981 */ /* 0x000ea8000c1e1900 */
[----:B------:R-:W3:Y:S04]  /*06d0*/  LDG.E R5, [R6.64+0x8] ;  /* 0x0000080406057981 */ /* 0x000ee8000c1e1900 */
[----:B------:R-:W4:Y:S04]  /*06e0*/  LDG.E R8, [R6.64+0x10] ;  /* 0x0000100406087981 */ /* 0x000f28000c1e1900 */
[----:B------:R-:W5:Y:S01]  /*06f0*/  LDG.E R9, [R6.64+0x18] ;  /* 0x0000180406097981 */ /* 0x000f62000c1e1900 */
[----:B--2---:R-:W-:-:S02]  /*0700*/  FSETP.NEU.FTZ.AND P0, PT, R10, RZ, PT ;  /* 0x000000ff0a00720b */ /* 0x004fc40003f1d000 */
[----:B---3--:R-:W-:Y:S02]  /*0710*/  FSETP.NEU.FTZ.AND P1, PT, R5, RZ, PT ;  /* 0x000000ff0500720b */ /* 0x008fe40003f3d000 */
[----:B------:R-:W-:Y:S02]  /*0720*/  SEL R5, RZ, 0x1, !P0 ;  /* 0x00000001ff057807 */ /* 0x000fe40004000000 */
[----:B----4-:R-:W-:Y:S02]  /*0730*/  FSETP.NEU.FTZ.AND P2, PT, R8, RZ, PT ;  /* 0x000000ff0800720b */ /* 0x010fe40003f5d000 */
[----:B------:R-:W-:Y:S02]  /*0740*/  SEL R8, RZ, 0x1, !P1 ;  /* 0x00000001ff087807 */ /* 0x000fe40004800000 */
[----:B-----5:R-:W-:Y:S02]  /*0750*/  FSETP.NEU.FTZ.AND P0, PT, R9, RZ, PT ;  /* 0x000000ff0900720b */ /* 0x020fe40003f1d000 */
[----:B------:R-:W-:-:S02]  /*0760*/  SEL R9, RZ, 0x1, !P2 ;  /* 0x00000001ff097807 */ /* 0x000fc40005000000 */
        /* <DEDUP_REMOVED lines=17> */
.L_x_2019:
        /* <DEDUP_REMOVED lines=16> */
.L_x_7832:


//--------------------- .text._ZN2at6native55_GLOBAL__N__de093ff9_22_ForeachBinaryOpList_cu_a911ec4325multi_tensor_apply_kernelINS1_18TensorListMetadataILi2EEENS1_11CopyFunctorIbN3c107complexIdEELi2ELi1ELi1EEEJNS0_4CopyIbS8_EEEEEvT_T0_DpT1_ --------------------------
	.section	.text._ZN2at6native55_GLOBAL__N__de093ff9_22_ForeachBinaryOpList_cu_a911ec4325multi_tensor_apply_kernelINS1_18TensorListMetadataILi2EEENS1_11CopyFunctorIbN3c107complexIdEELi2ELi1ELi1EEEJNS0_4CopyIbS8_EEEEEvT_T0_DpT1_,"ax",@progbits
	.sectioninfo	@"SHI_REGISTERS=32"
	.align	128
.text._ZN2at6native55_GLOBAL__N__de093ff9_22_ForeachBinaryOpList_cu_a911ec4325multi_tensor_apply_kernelINS1_18TensorListMetadataILi2EEENS1_11CopyFunctorIbN3c107complexIdEELi2ELi1ELi1EEEJNS0_4CopyIbS8_EEEEEvT_T0_DpT1_:
        .type           _ZN2at6native55_GLOBAL__N__de093ff9_22_ForeachBinaryOpList_cu_a911ec4325multi_tensor_apply_kernelINS1_18TensorListMetadataILi2EEENS1_11CopyFunctorIbN3c107complexIdEELi2ELi1ELi1EEEJNS0_4CopyIbS8_EEEEEvT_T0_DpT1_,@function
        .size           _ZN2at6native55_GLOBAL__N__de093ff9_22_ForeachBinaryOpList_cu_a911ec4325multi_tensor_apply_kernelINS1_18TensorListMetadataILi2EEENS1_11CopyFunctorIbN3c107complexIdEELi2ELi1ELi1EEEJNS0_4CopyIbS8_EEEEEvT_T0_DpT1_,(.L_x_7833 - _ZN2at6native55_GLOBAL__N__de093ff9_22_ForeachBinaryOpList_cu_a911ec4325multi_tensor_apply_kernelINS1_18TensorListMetadataILi2EEENS1_11CopyFunctorIbN3c107complexIdEELi2ELi1ELi1EEEJNS0_4CopyIbS8_EEEEEvT_T0_DpT1_)
        .other          _ZN2at6native55_GLOBAL__N__de093ff9_22_ForeachBinaryOpList_cu_a911ec4325multi_tensor_apply_kernelINS1_18TensorListMetadataILi2EEENS1_11CopyFunctorIbN3c107complexIdEELi2ELi1ELi1EEEJNS0_4CopyIbS8_EEEEEvT_T0_DpT1_,@"STO_CUDA_ENTRY STV_DEFAULT"
_ZN2at6native55_GLOBAL__N__de093ff9_22_ForeachBinaryOpList_cu_a911ec4325multi_tensor_apply_kernelINS1_18TensorListMetadataILi2EEENS1_11CopyFunctorIbN3c107complexIdEELi2ELi1ELi1EEEJNS0_4CopyIbS8_EEEEEvT_T0_DpT1_:
        /* <DEDUP_REMOVED lines=35> */
.L_x_2021:
        /* <DEDUP_REMOVED lines=18> */
[----:B------:R-:W-:-:S02]  /*0350*/  ISETP.GE.U32.AND P5, PT, R25, 0x10000, PT ;  /* 0x000100001900780c */ /* 0x000fc40003fa6070 */
[----:B------:R-:W-:Y:S02]  /*0360*/  @P0 LEA R12, P6, R16, UR4, 0x4 ;  /* 0x00000004100c0c11 */ /* 0x000fe4000f8c20ff */
[----:B------:R-:W-:Y:S02]  /*0370*/  ISETP.LT.U32.AND P4, PT, R24, UR12, PT ;  /* 0x0000000c18007c0c */ /* 0x000fe4000bf81070 */
[----:B------:R-:W-:Y:S02]  /*0380*/  ISETP.GE.U32.AND.EX P3, PT, R27, RZ, PT, P3 ;  /* 0x000000ff1b00720c */ /* 0x000fe40003f66130 */
[----:B------:R-:W-:Y:S02]  /*0390*/  ISETP.LT.U32.AND P2, PT, R25, UR12, PT ;  /* 0x0000000c19007c0c */ /* 0x000fe4000bf41070 */
[----:B------:R-:W-:Y:S02]  /*03a0*/  ISETP.GE.U32.AND.EX P5, PT, R26, RZ, PT, P5 ;  /* 0x000000ff1a00720c */ /* 0x000fe40003fa6150 */
[----:B------:R-:W-:-:S02]  /*03b0*/  @P0 LEA.HI.X R13, R16, UR5, R17, 0x4, P6 ;  /* 0x00000005100d0c11 */ /* 0x000fc4000b0f2411 */
[----:B------:R-:W-:Y:S02]  /*03c0*/  ISETP.LT.AND.EX P3, PT, R27, UR6, !P3, P4 ;  /* 0x000000061b007c0c */ /* 0x000fe4000df61340 */
[----:B------:R-:W-:Y:S01]  /*03d0*/  ISETP.LT.AND.EX P2, PT, R26, UR6, !P5, P2 ;  /* 0x000000061a007c0c */ /* 0x000fe2000ef41320 */
[----:B------:R-:W2:Y:S01]  /*03e0*/  @P0 LDG.E.64 R22, [R12.64] ;  /* 0x0000000a0c160981 */ /* 0x000ea2000c1e1b00 */
[----:B------:R-:W-:-:S04]  /*03f0*/  @P1 LEA R8, P4, R28, UR4, 0x4 ;  /* 0x000000041c081c11 */ /* 0x000fc8000f8820ff */
[----:B------:R-:W-:-:S05]  /*0400*/  @P1 LEA.HI.X R9, R28, UR5, R19, 0x4, P4 ;  /* 0x000000051c091c11 */ /* 0x000fca000a0f2413 */
[----:B------:R0:W3:Y:S01]  /*0410*/  @P1 LDG.E.64 R6, [R8.64] ;  /* 0x0000000a08061981 */ /* 0x0000e2000c1e1b00 */
[C---:B------:R-:W-:Y:S02]  /*0420*/  @P3 LEA R10, P4, R24.reuse, UR4, 0x4 ;  /* 0x00000004180a3c11 */ /* 0x040fe4000f8820ff */
[C---:B------:R-:W-:Y:S02]  /*0430*/  @P2 LEA R14, P5, R25.reuse, UR4, 0x4 ;  /* 0x00000004190e2c11 */ /* 0x040fe4000f8a20ff */
[----:B------:R-:W-:Y:S02]  /*0440*/  @P3 LEA.HI.X R11, R24, UR5, R27, 0x4, P4 ;  /* 0x00000005180b3c11 */ /* 0x000fe4000a0f241b */
[----:B------:R-:W-:-:S03]  /*0450*/  @P2 LEA.HI.X R15, R25, UR5, R26, 0x4, P5 ;  /* 0x00000005190f2c11 */ /* 0x000fc6000a8f241a */
[----:B------:R1:W4:Y:S04]  /*0460*/  @P3 LDG.E.64 R4, [R10.64] ;  /* 0x0000000a0a043981 */ /* 0x000328000c1e1b00 */
[----:B------:R-:W5:Y:S01]  /*0470*/  @P2 LDG.E.64 R2, [R14.64] ;  /* 0x0000000a0e022981 */ /* 0x000f62000c1e1b00 */
[----:B------:R-:W-:-:S04]  /*0480*/  @P0 IADD3 R16, P5, R16, UR13, RZ ;  /* 0x0000000d10100c10 */ /* 0x000fc8000ffbe0ff */
[----:B------:R-:W-:Y:S02]  /*0490*/  @P0 IADD3.X R17, R17, UR8, RZ, P5, !PT ;  /* 0x0000000811110c10 */ /* 0x000fe4000affe4ff */
[----:B0-----:R-:W-:-:S04]  /*04a0*/  @P1 IADD3 R8, P5, R28, UR13, RZ ;  /* 0x0000000d1c081c10 */ /* 0x001fc8000ffbe0ff */
[----:B------:R-:W-:Y:S01]  /*04b0*/  @P1 IADD3.X R9, R19, UR8, RZ, P5, !PT ;  /* 0x0000000813091c10 */ /* 0x000fe2000affe4ff */
[----:B------:R-:W-:Y:S01]  /*04c0*/  IMAD.MOV.U32 R29, RZ, RZ, c[0x0][0x0] ;  /* 0x00000000ff1d7624 */ /* 0x000fe200078e00ff */
[----:B-1----:R-:W-:-:S03]  /*04d0*/  @P2 IADD3 R10, P5, R25, UR13, RZ ;  /* 0x0000000d190a2c10 */ /* 0x002fc6000ffbe0ff */
[----:B------:R-:W-:Y:S01]  /*04e0*/  IMAD.WIDE.U32 R20, R29, 0x4, R20 ;  /* 0x000000041d147825 */ /* 0x000fe200078e0014 */
[----:B------:R-:W-:Y:S01]  /*04f0*/  @P2 IADD3.X R11, R26, UR8, RZ, P5, !PT ;  /* 0x000000081a0b2c10 */ /* 0x000fe2000affe4ff */
[----:B--2---:R-:W0:-:S06]  /*0500*/  @P0 DSETP.NEU.AND P4, PT, R22, RZ, PT ;  /* 0x000000ff1600022a */ /* 0x004e0c0003f8d000 */
[----:B0-----:R-:W-:Y:S01]  /*0510*/  @P0 SEL R13, RZ, 0x1, !P4 ;  /* 0x00000001ff0d0807 */ /* 0x001fe20006000000 */
[----:B---3--:R-:W0:-:S04]  /*0520*/  @P1 DSETP.NEU.AND P4, PT, R6, RZ, PT ;  /* 0x000000ff0600122a */ /* 0x008e080003f8d000 */
[----:B------:R1:W-:Y:S02]  /*0530*/  @P0 STG.E.U8 [R16.64], R13 ;  /* 0x0000000d10000986 */ /* 0x0003e4000c10110a */
[----:B0-----:R-:W-:Y:S02]  /*0540*/  @P1 SEL R19, RZ, 0x1, !P4 ;  /* 0x00000001ff131807 */ /* 0x001fe40006000000 */
[----:B------:R-:W-:Y:S01]  /*0550*/  @P3 IADD3 R24, P4, R24, UR13, RZ ;  /* 0x0000000d18183c10 */ /* 0x000fe2000ff9e0ff */
[----:B----4-:R-:W0:Y:S02]  /*0560*/  @P3 DSETP.NEU.AND P0, PT, R4, RZ, PT ;  /* 0x000000ff0400322a */ /* 0x010e240003f0d000 */
[----:B------:R1:W-:Y:S02]  /*0570*/  @P1 STG.E.U8 [R8.64], R19 ;  /* 0x0000001308001986 */ /* 0x0003e4000c10110a */
[----:B-----5:R-:W2:Y:S01]  /*0580*/  @P2 DSETP.NEU.AND P1, PT, R2, RZ, PT ;  /* 0x000000ff0200222a */ /* 0x020ea20003f2d000 */
[----:B------:R-:W-:-:S02]  /*0590*/  @P3 IADD3.X R25, R27, UR8, RZ, P4, !PT ;  /* 0x000000081b193c10 */ /* 0x000fc4000a7fe4ff */
[----:B0-----:R-:W-:-:S03]  /*05a0*/  @P3 SEL R15, RZ, 0x1, !P0 ;  /* 0x00000001ff0f3807 */ /* 0x001fc60004000000 */
[----:B--2---:R-:W-:Y:S02]  /*05b0*/  @P2 SEL R27, RZ, 0x1, !P1 ;  /* 0x00000001ff1b2807 */ /* 0x004fe40004800000 */
[----:B------:R1:W-:Y:S01]  /*05c0*/  @P3 STG.E.U8 [R24.64], R15 ;  /* 0x0000000f18003986 */ /* 0x0003e2000c10110a */
[C---:B------:R-:W-:Y:S02]  /*05d0*/  ISETP.GE.U32.AND P0, PT, R20.reuse, 0x10000, PT ;  /* 0x000100001400780c */ /* 0x040fe40003f06070 */
[----:B------:R-:W-:Y:S01]  /*05e0*/  ISETP.LT.U32.AND P1, PT, R20, UR12, PT ;  /* 0x0000000c14007c0c */ /* 0x000fe2000bf21070 */
[----:B------:R1:W-:Y:S01]  /*05f0*/  @P2 STG.E.U8 [R10.64], R27 ;  /* 0x0000001b0a002986 */ /* 0x0003e2000c10110a */
[C---:B------:R-:W-:Y:S02]  /*0600*/  ISETP.GE.U32.AND.EX P0, PT, R21.reuse, RZ, PT, P0 ;  /* 0x000000ff1500720c */ /* 0x040fe40003f06100 */
[----:B------:R-:W-:-:S13]  /*0610*/  ISETP.LT.AND.EX P1, PT, R21, UR6, PT, P1 ;  /* 0x0000000615007c0c */ /* 0x000fda000bf21310 */
[----:B-1----:R-:W-:Y:S05]  /*0620*/  @!P0 BRA P1, `(.L_x_2021) ;  /* 0xfffffc0000008947 */ /* 0x002fea000083ffff */
[----:B------:R-:W-:Y:S05]  /*0630*/  EXIT ;  /* 0x000000000000794d */ /* 0x000fea0003800000 */
.L_x_2020:
[----:B------:R-:W0:Y:S02]  /*0640*/  S2R R10, SR_TID.X ;  /* 0x00000000000a7919 */ /* 0x000e240000002100 */
[----:B0-----:R-:W-:-:S05]  /*0650*/  IMAD.WIDE.U32 R2, R10, 0x4, RZ ;  /* 0x000000040a027825 */ /* 0x001fca00078e00ff */
[----:B------:R-:W-:-:S04]  /*0660*/  ISETP.GE.U32.AND P0, PT, R2, UR12, PT ;  /* 0x0000000c02007c0c */ /* 0x000fc8000bf06070 */
[----:B------:R-:W-:-:S04]  /*0670*/  ISETP.GE.AND.EX P0, PT, R3, UR6, PT, P0 ;  /* 0x0000000603007c0c */ /* 0x000fc8000bf06300 */
[----:B------:R-:W-:-:S13]  /*0680*/  ISETP.GT.U32.OR P0, PT, R10, 0x3fff, P0 ;  /* 0x00003fff0a00780c */ /* 0x000fda0000704470 */
[----:B------:R-:W-:Y:S05]  /*0690*/  @P0 EXIT ;  /* 0x000000000000094d */ /* 0x000fea0003800000 */
[----:B------:R-:W-:Y:S02]  /*06a0*/  IMAD.MOV.U32 R11, RZ, RZ, RZ ;  /* 0x000000ffff0b7224 */ /* 0x000fe400078e00ff */
.L_x_2022:
[----:B------:R-:W-:-:S04]  /*06b0*/  LEA R2, P0, R10, UR4, 0x6 ;  /* 0x000000040a027c11 */ /* 0x000fc8000f8030ff */
[----:B------:R-:W-:-:S05]  /*06c0*/  LEA.HI.X R3, R10, UR5, R11, 0x6, P0 ;  /* 0x000000050a037c11 */ /* 0x000fca00080f340b */
[----:B------:R-:W2:Y:S04]  /*06d0*/  LDG.E.64 R12, [R2.64] ;  /* 0x0000000a020c7981 */ /* 0x000ea8000c1e1b00 */
[----:B------:R-:W3:Y:S04]  /*06e0*/  LDG.E.64 R4, [R2.64+0x10] ;  /* 0x0000100a02047981 */ /* 0x000ee8000c1e1b00 */
[----:B------:R-:W4:Y:S04]  /*06f0*/  LDG.E.64 R6, [R2.64+0x20] ;  /* 0x0000200a02067981 */ /* 0x000f28000c1e1b00 */
[----:B------:R-:W5:Y:S01]  /*0700*/  LDG.E.64 R8, [R2.64+0x30] ;  /* 0x0000300a02087981 */ /* 0x000f62000c1e1b00 */
[----:B--2---:R-:W0:-:S04]  /*0710*/  DSETP.NEU.AND P0, PT, R12, RZ, PT ;  /* 0x000000ff0c00722a */ /* 0x004e080003f0d000 */
[----:B---3--:R-:W1:Y:S02]  /*0720*/  DSETP.NEU.AND P1, PT, R4, RZ, PT ;  /* 0x000000ff0400722a */ /* 0x008e640003f2d000 */
[----:B0-----:R-:W-:Y:S02]  /*0730*/  SEL R0, RZ, 0x1, !P0 ;  /* 0x00000001ff007807 */ /* 0x001fe40004000000 */
[----:B----4-:R-:W0:Y:S02]  /*0740*/  DSETP.NEU.AND P2, PT, R6, RZ, PT ;  /* 0x000000ff0600722a */ /* 0x010e240003f4d000 */
[----:B-1----:R-:W-:Y:S02]  /*0750*/  SEL R5, RZ, 0x1, !P1 ;  /* 0x00000001ff057807 */ /* 0x002fe40004800000 */
[----:B-----5:R-:W1:Y:S01]  /*0760*/  DSETP.NEU.AND P0, PT, R8, RZ, PT ;  /* 0x000000ff0800722a */ /* 0x020e620003f0d000 */
[----:B------:R-:W-:Y:S02]  /*0770*/  LEA R4, P1, R10, UR13, 0x2 ;  /* 0x0000000d0a047c11 */ /* 0x000fe4000f8210ff */
[----:B0-----:R-:W-:-:S02]  /*0780*/  SEL R6, RZ, 0x1, !P2 ;  /* 0x00000001ff067807 */ /* 0x001fc40005000000 */
[----:B------:R-:W-:Y:S02]  /*0790*/  PRMT R5, R5, 0x7604, R0 ;  /* 0x0000760405057816 */ /* 0x000fe40000000000 */
[----:B-1----:R-:W-:Y:S02]  /*07a0*/  SEL R0, RZ, 0x1, !P0 ;  /* 0x00000001ff007807 */ /* 0x002fe40004000000 */
        /* <DEDUP_REMOVED lines=14> */
.L_x_2023:
        /* <DEDUP_REMOVED lines=15> */
.L_x_7833:


//--------------------- .text._ZN2at6native55_GLOBAL__N__de093ff9_22_ForeachBinaryOpList_cu_a911ec4325multi_tensor_apply_kernelINS1_18TensorListMetadataILi2EEENS1_11CopyFunctorIbfLi2ELi1ELi1EEEJNS0_4CopyIbfEEEEEvT_T0_DpT1_ --------------------------
	.section	.text._ZN2at6native55_GLOBAL__N__de093ff9_22_ForeachBinaryOpList_cu_a911ec4325multi_tensor_apply_kernelINS1_18TensorListMetadataILi2EEENS1_11CopyFunctorIbfLi2ELi1ELi1EEEJNS0_4CopyIbfEEEEEvT_T0_DpT1_,"ax",@progbits
	.sectioninfo	@"SHI_REGISTERS=32"
	.align	128
.text._ZN2at6native55_GLOBAL__N__de093ff9_22_ForeachBinaryOpList_cu_a911ec4325multi_tensor_apply_kernelINS1_18TensorListMetadataILi2EEENS1_11CopyFunctorIbfLi2ELi1ELi1EEEJNS0_4CopyIbfEEEEEvT_T0_DpT1_:
        .type           _ZN2at6native55_GLOBAL__N__de093ff9_22_ForeachBinaryOpList_cu_a911ec4325multi_tensor_apply_kernelINS1_18TensorListMetadataILi2EEENS1_11CopyFunctorIbfLi2ELi1ELi1EEEJNS0_4CopyIbfEEEEEvT_T0_DpT1_,@function
        .size           _ZN2at6native55_GLOBAL__N__de093ff9_22_ForeachBinaryOpList_cu_a911ec4325multi_tensor_apply_kernelINS1_18TensorListMetadataILi2EEENS1_11CopyFunctorIbfLi2ELi1ELi1EEEJNS0_4CopyIbfEEEEEvT_T0_DpT1_,(.L_x_7834 - _ZN2at6native55_GLOBAL__N__de093ff9_22_ForeachBinaryOpList_cu_a911ec4325multi_tensor_apply_kernelINS1_18TensorListMetadataILi2EEENS1_11CopyFunctorIbfLi2ELi1ELi1EEEJNS0_4CopyIbfEEEEEvT_T0_DpT1_)
        .other          _ZN2at6native55_GLOBAL__N__de093ff9_22_ForeachBinaryOpList_cu_a911ec4325multi_tensor_apply_kernelINS1_18TensorListMetadataILi2EEENS1_11CopyFunctorIbfLi2ELi1ELi1EEEJNS0_4CopyIbfEEEEEvT_T0_DpT1_,@"STO_CUDA_ENTRY STV_DEFAULT"
_ZN2at6native55_GLOBAL__N__de093ff9_22_ForeachBinaryOpList_cu_a911ec4325multi_tensor_apply_kernelINS1_18TensorListMetadataILi2EEENS1_11CopyFunctorIbfLi2ELi1ELi1EEEJNS0_4CopyIbfEEEEEvT_T0_DpT1_:
        /* <DEDUP_REMOVED lines=29> */
.L_x_2025:
        /* <DEDUP_REMOVED lines=67> */
.L_x_2024:
[----:B------:R-:W0:Y:S02]  /*0600*/  S2R R15, SR_TID.X ;  /* 0x00000000000f7919 */ /* 0x000e240000002100 */
[----:B0-----:R-:W-:-:S05]  /*0610*/  IMAD.WIDE.U32 R6, R15, 0x4, RZ ;  /* 0x000000040f067825 */ /* 0x001fca00078e00ff */
[----:B------:R-:W-:-:S04]  /*0620*/  ISETP.GE.U32.AND P0, PT, R6, R0, PT ;  /* 0x000000000600720c */ /* 0x000fc80003f06070 */
[----:B------:R-:W-:-:S04]  /*0630*/  ISETP.GE.AND.EX P0, PT, R7, R4, PT, P0 ;  /* 0x000000040700720c */ /* 0x000fc80003f06300 */
[----:B------:R-:W-:-:S13]  /*0640*/  ISETP.GT.U32.OR P0, PT, R15, 0x3fff, P0 ;  /* 0x00003fff0f00780c */ /* 0x000fda0000704470 */
[----:B------:R-:W-:Y:S05]  /*0650*/  @P0 EXIT ;  /* 0x000000000000094d */ /* 0x000fea0003800000 */
[----:B------:R-:W-:Y:S02]  /*0660*/  IMAD.MOV.U32 R14, RZ, RZ, RZ ;  /* 0x000000ffff0e7224 */ /* 0x000fe400078e00ff */
.L_x_2026:
[----:B------:R-:W-:-:S04]  /*0670*/  LEA R8, P0, R15, R12, 0x4 ;  /* 0x0000000c0f087211 */ /* 0x000fc800078020ff */
[----:B------:R-:W-:-:S06]  /*0680*/  LEA.HI.X R9, R15, R13, R14, 0x4, P0 ;  /* 0x0000000d0f097211 */ /* 0x000fcc00000f240e */
[----:B------:R-:W2:Y:S02]  /*0690*/  LDG.E.128 R8, [R8.64] ;  /* 0x0000000408087981 */ /* 0x000ea4000c1e1d00 */
[----:B--2---:R-:W-:Y:S02]  /*06a0*/  FSETP.NEU.FTZ.AND P0, PT, R8, RZ, PT ;  /* 0x000000ff0800720b */ /* 0x004fe40003f1d000 */
[----:B------:R-:W-:Y:S02]  /*06b0*/  FSETP.NEU.FTZ.AND P1, PT, R9, RZ, PT ;  /* 0x000000ff0900720b */ /* 0x000fe40003f3d000 */
[----:B------:R-:W-:Y:S02]  /*06c0*/  FSETP.NEU.FTZ.AND P2, PT, R10, RZ, PT ;  /* 0x000000ff0a00720b */ /* 0x000fe40003f5d000 */
[----:B------:R-:W-:Y:S02]  /*06d0*/  SEL R5, RZ, 0x1, !P0 ;  /* 0x00000001ff057807 */ /* 0x000fe40004000000 */
[----:B------:R-:W-:-:S02]  /*06e0*/  SEL R6, RZ, 0x1, !P1 ;  /* 0x00000001ff067807 */ /* 0x000fc40004800000 */
[----:B------:R-:W-:Y:S02]  /*06f0*/  SEL R7, RZ, 0x1, !P2 ;  /* 0x00000001ff077807 */ /* 0x000fe40005000000 */
[----:B------:R-:W-:Y:S02]  /*0700*/  PRMT R10, R6, 0x7604, R5 ;  /* 0x00007604060a7816 */ /* 0x000fe40000000005 */
[----:B------:R-:W-:Y:S02]  /*0710*/  FSETP.NEU.FTZ.AND P0, PT, R11, RZ, PT ;  /* 0x000000ff0b00720b */ /* 0x000fe40003f1d000 */
[----:B------:R-:W-:Y:S02]  /*0720*/  LEA R6, P1, R15, R2, 0x2 ;  /* 0x000000020f067211 */ /* 0x000fe400078210ff */
[----:B------:R-:W-:Y:S02]  /*0730*/  PRMT R10, R7, 0x7054, R10 ;  /* 0x00007054070a7816 */ /* 0x000fe4000000000a */
[----:B------:R-:W-:-:S02]  /*0740*/  SEL R5, RZ, 0x1, !P0 ;  /* 0x00000001ff057807 */ /* 0x000fc40004000000 */
[C---:B------:R-:W-:Y:S02]  /*0750*/  LEA.HI.X R7, R15.reuse, R3, R14, 0x2, P1 ;  /* 0x000000030f077211 */ /* 0x040fe400008f140e */
[----:B------:R-:W-:Y:S02]  /*0760*/  IADD3 R15, P0, R15, c[0x0][0x0], RZ ;  /* 0x000000000f0f7a10 */ /* 0x000fe40007f1e0ff */
[----:B------:R-:W-:Y:S02]  /*0770*/  PRMT R5, R5, 0x654, R10 ;  /* 0x0000065405057816 */ /* 0x000fe4000000000a */
[C---:B------:R-:W-:Y:S01]  /*0780*/  ISETP.LT.U32.AND P1, PT, R15.reuse, 0x4000, PT ;  /* 0x000040000f00780c */ /* 0x040fe20003f21070 */
[----:B------:R-:W-:Y:S02]  /*0790*/  IMAD.SHL.U32 R9, R15, 0x4, RZ ;  /* 0x000000040f097824 */ /* 0x000fe400078e00ff */
[----:B------:R-:W-:Y:S01]  /*07a0*/  IMAD.X R14, RZ, RZ, R14, P0 ;  /* 0x000000ffff0e7224 */ /* 0x000fe200000e060e */
[----:B------:R0:W-:Y:S02]  /*07b0*/  STG.E [R6.64], R5 ;  /* 0x0000000506007986 */ /* 0x0001e4000c101904 */
[----:B------:R-:W-:-:S02]  /*07c0*/  ISETP.GE.U32.AND P0, PT, R9, R0, PT ;  /* 0x000000000900720c */ /* 0x000fc40003f06070 */
[----:B------:R-:W-:Y:S02]  /*07d0*/  SHF.L.U64.HI R9, R15, 0x2, R14 ;  /* 0x000000020f097819 */ /* 0x000fe4000001020e */
[----:B------:R-:W-:Y:S02]  /*07e0*/  ISETP.LT.U32.AND.EX P1, PT, R14, RZ, PT, P1 ;  /* 0x000000ff0e00720c */ /* 0x000fe40003f21110 */
[----:B------:R-:W-:-:S13]  /*07f0*/  ISETP.GE.AND.EX P0, PT, R9, R4, PT, P0 ;  /* 0x000000040900720c */ /* 0x000fda0003f06300 */
[----:B0-----:R-:W-:Y:S05]  /*0800*/  @!P0 BRA P1, `(.L_x_2026) ;  /* 0xfffffe6000008947 */ /* 0x001fea000083ffff */
[----:B------:R-:W-:Y:S05]  /*0810*/  EXIT ;  /* 0x000000000000794d */ /* 0x000fea0003800000 */
.L_x_2027:
        /* <DEDUP_REMOVED lines=14> */
.L_x_7834:


//--------------------- .text._ZN2at6native55_GLOBAL__N__de093ff9_22_ForeachBinaryOpList_cu_a911ec4325multi_tensor_apply_kernelINS1_18TensorListMetadataILi2EEENS1_11CopyFunctorIbdLi2ELi1ELi1EEEJNS0_4CopyIbdEEEEEvT_T0_DpT1_ --------------------------
	.section	.text._ZN2at6native55_GLOBAL__N__de093ff9_22_ForeachBinaryOpList_cu_a911ec4325multi_tensor_apply_kernelINS1_18TensorListMetadataILi2EEENS1_11CopyFunctorIbdLi2ELi1ELi1EEEJNS0_4CopyIbdEEEEEvT_T0_DpT1_,"ax",@progbits
	.sectioninfo	@"SHI_REGISTERS=32"
	.align	128
.text._ZN2at6native55_GLOBAL__N__de093ff9_22_ForeachBinaryOpList_cu_a911ec4325multi_tensor_apply_kernelINS1_18TensorListMetadataILi2EEENS1_11CopyFunctorIbdLi2ELi1ELi1EEEJNS0_4CopyIbdEEEEEvT_T0_DpT1_:
        .type           _ZN2at6native55_GLOBAL__N__de093ff9_22_ForeachBinaryOpList_cu_a911ec4325multi_tensor_apply_kernelINS1_18TensorListMetadataILi2EEENS1_11CopyFunctorIbdLi2ELi1ELi1EEEJNS0_4CopyIbdEEEEEvT_T0_DpT1_,@function
        .size           _ZN2at6native55_GLOBAL__N__de093ff9_22_ForeachBinaryOpList_cu_a911ec4325multi_tensor_apply_kernelINS1_18TensorListMetadataILi2EEENS1_11CopyFunctorIbdLi2ELi1ELi1EEEJNS0_4CopyIbdEEEEEvT_T0_DpT1_,(.L_x_7835 - _ZN2at6native55_GLOBAL__N__de093ff9_22_ForeachBinaryOpList_cu_a911ec4325multi_tensor_apply_kernelINS1_18TensorListMetadataILi2EEENS1_11CopyFunctorIbdLi2ELi1ELi1EEEJNS0_4CopyIbdEEEEEvT_T0_DpT1_)
        .other          _ZN2at6native55_GLOBAL__N__de093ff9_22_ForeachBinaryOpList_cu_a911ec4325multi_tensor_apply_kernelINS1_18TensorListMetadataILi2EEENS1_11CopyFunctorIbdLi2ELi1ELi1EEEJNS0_4CopyIbdEEEEEvT_T0_DpT1_,@"STO_CUDA_ENTRY STV_DEFAULT"
_ZN2at6native55_GLOBAL__N__de093ff9_22_ForeachBinaryOpList_cu_a911ec4325multi_tensor_apply_kernelINS1_18TensorListMetadataILi2EEENS1_11CopyFunctorIbdLi2ELi1ELi1EEEJNS0_4CopyIbdEEEEEvT_T0_DpT1_:
        /* <DEDUP_REMOVED lines=31> */
.L_x_2029:
        /* <DEDUP_REMOVED lines=65> */
.L_x_2028:
[----:B------:R-:W0:Y:S02]  /*0600*/  S2R R8, SR_TID.X ;  /* 0x0000000000087919 */ /* 0x000e240000002100 */
[----:B0-----:R-:W-:-:S05]  /*0610*/  IMAD.WIDE.U32 R2, R8, 0x4, RZ ;  /* 0x0000000408027825 */ /* 0x001fca00078e00ff */
[----:B------:R-:W-:-:S04]  /*0620*/  ISETP.GE.U32.AND P0, PT, R2, UR12, PT ;  /* 0x0000000c02007c0c */ /* 0x000fc8000bf06070 */
[----:B------:R-:W-:-:S04]  /*0630*/  ISETP.GE.AND.EX P0, PT, R3, UR6, PT, P0 ;  /* 0x0000000603007c0c */ /* 0x000fc8000bf06300 */
[----:B------:R-:W-:-:S13]  /*0640*/  ISETP.GT.U32.OR P0, PT, R8, 0x3fff, P0 ;  /* 0x00003fff0800780c */ /* 0x000fda0000704470 */
[----:B------:R-:W-:Y:S05]  /*0650*/  @P0 EXIT ;  /* 0x000000000000094d */ /* 0x000fea0003800000 */
[----:B------:R-:W-:Y:S02]  /*0660*/  IMAD.MOV.U32 R9, RZ, RZ, RZ ;  /* 0x000000ffff097224 */ /* 0x000fe400078e00ff */
.L_x_2030:
[----:B------:R-:W-:-:S04]  /*0670*/  LEA R2, P0, R8, UR4, 0x5 ;  /* 0x0000000408027c11 */ /* 0x000fc8000f8028ff */
[----:B------:R-:W-:-:S05]  /*0680*/  LEA.HI.X R3, R8, UR5, R9, 0x5, P0 ;  /* 0x0000000508037c11 */ /* 0x000fca00080f2c09 */
[----:B------:R-:W2:Y:S04]  /*0690*/  LDG.E.128 R12, [R2.64] ;  /* 0x0000000a020c7981 */ /* 0x000ea8000c1e1d00 */
[----:B------:R-:W3:Y:S01]  /*06a0*/  LDG.E.128 R4, [R2.64+0x10] ;  /* 0x0000100a02047981 */ /* 0x000ee2000c1e1d00 */
[----:B--2---:R-:W0:-:S04]  /*06b0*/  DSETP.NEU.AND P0, PT, R12, RZ, PT ;  /* 0x000000ff0c00722a */ /* 0x004e080003f0d000 */
[----:B------:R-:W1:Y:S02]  /*06c0*/  DSETP.NEU.AND P1, PT, R14, RZ, PT ;  /* 0x000000ff0e00722a */ /* 0x000e640003f2d000 */
[----:B0-----:R-:W-:Y:S02]  /*06d0*/  SEL R0, RZ, 0x1, !P0 ;  /* 0x00000001ff007807 */ /* 0x001fe40004000000 */
[----:B---3--:R1:W0:Y:S02]  /*06e0*/  DSETP.NEU.AND P2, PT, R4, RZ, PT ;  /* 0x000000ff0400722a */ /* 0x0082240003f4d000 */
[----:B-1----:R-:W-:Y:S02]  /*06f0*/  SEL R5, RZ, 0x1, !P1 ;  /* 0x00000001ff057807 */ /* 0x002fe40004800000 */
[----:B------:R0:W1:Y:S01]  /*0700*/  DSETP.NEU.AND P0, PT, R6, RZ, PT ;  /* 0x000000ff0600722a */ /* 0x0000620003f0d000 */
        /* <DEDUP_REMOVED lines=18> */
.L_x_2031:
        /* <DEDUP_REMOVED lines=13> */
.L_x_7835:


//--------------------- .text._ZN2at6native55_GLOBAL__N__de093ff9_22_ForeachBinaryOpList_cu_a911ec4325multi_tensor_apply_kernelINS1_18TensorListMetadataILi2EEENS1_11CopyFunctorIbiLi2ELi1ELi1EEEJNS0_4CopyIbiEEEEEvT_T0_DpT1_ --------------------------
	.section	.text._ZN2at6native55_GLOBAL__N__de093ff9_22_ForeachBinaryOpList_cu_a911ec4325multi_tensor_apply_kernelINS1_18TensorListMetadataILi2EEENS1_11CopyFunctorIbiLi2ELi1ELi1EEEJNS0_4CopyIbiEEEEEvT_T0_DpT1_,"ax",@progbits
	.sectioninfo	@"SHI_REGISTERS=32"
	.align	128
.text._ZN2at6native55_GLOBAL__N__de093ff9_22_ForeachBinaryOpList_cu_a911ec4325multi_tensor_apply_kernelINS1_18TensorListMetadataILi2EEENS1_11CopyFunctorIbiLi2ELi1ELi1EEEJNS0_4CopyIbiEEEEEvT_T0_DpT1_:
        .type           _ZN2at6native55_GLOBAL__N__de093ff9_22_ForeachBinaryOpList_cu_a911ec4325multi_tensor_apply_kernelINS1_18TensorListMetadataILi2EEENS1_11CopyFunctorIbiLi2ELi1ELi1EEEJNS0_4CopyIbiEEEEEvT_T0_DpT1_,@function
        .size           _ZN2at6native55_GLOBAL__N__de093ff9_22_ForeachBinaryOpList_cu_a911ec4325multi_tensor_apply_kernelINS1_18TensorListMetadataILi2EEENS1_11CopyFunctorIbiLi2ELi1ELi1EEEJNS0_4CopyIbiEEEEEvT_T0_DpT1_,(.L_x_7836 - _ZN2at6native55_GLOBAL__N__de093ff9_22_ForeachBinaryOpList_cu_a911ec4325multi_tensor_apply_kernelINS1_18TensorListMetadataILi2EEENS1_11CopyFunctorIbiLi2ELi1ELi1EEEJNS0_4CopyIbiEEEEEvT_T0_DpT1_)
        .other          _ZN2at6native55_GLOBAL__N__de093ff9_22_ForeachBinaryOpList_cu_a911ec4325multi_tensor_apply_kernelINS1_18TensorListMetadataILi2EEENS1_11CopyFunctorIbiLi2ELi1ELi1EEEJNS0_4CopyIbiEEEEEvT_T0_DpT1_,@"STO_CUDA_ENTRY STV_DEFAULT"
_ZN2at6native55_GLOBAL__N__de093ff9_22_ForeachBinaryOpList_cu_a911ec4325multi_tensor_apply_kernelINS1_18TensorListMetadataILi2EEENS1_11CopyFunctorIbiLi2ELi1ELi1EEEJNS0_4CopyIbiEEEEEvT_T0_DpT1_:
        /* <DEDUP_REMOVED lines=26> */
[----:B------:R-:W-:Y:S02]  /*01a0*/  IMAD.MOV.U32 R20, RZ, RZ, RZ ;  /* 0x000000ffff147224 */ /* 0x000fe400078e00ff */
[----:B------:R-:W-:-:S03]  /*01b0*/  IMAD.MOV.U32 R23, RZ, RZ, RZ ;  /* 0x000000ffff177224 */ /* 0x000fc600078e00ff */
.L_x_2033:
[----:B0-----:R-:W-:Y:S01]  /*01c0*/  IADD3 R26, P1, R5, R20, RZ ;  /* 0x00000014051a7210 */ /* 0x001fe20007f3e0ff */
[----:B------:R-:W-:-:S03]  /*01d0*/  IMAD.MOV.U32 R10, RZ, RZ, c[0x0][0x0] ;  /* 0x00000000ff0a7624 */ /* 0x000fc600078e00ff */
[C---:B------:R-:W-:Y:S01]  /*01e0*/  ISETP.GE.U32.AND P0, PT, R26.reuse, 0x10000, PT ;  /* 0x000100001a00780c */ /* 0x040fe20003f06070 */
[----:B------:R-:W-:Y:S01]  /*01f0*/  IMAD.X R21, RZ, RZ, R23, P1 ;  /* 0x000000ffff157224 */ /* 0x000fe200008e0617 */
[----:B------:R-:W-:Y:S01]  /*0200*/  IADD3 R29, P3, R26, c[0x0][0x0], RZ ;  /* 0x000000001a1d7a10 */ /* 0x000fe20007f7e0ff */
[----:B------:R-:W-:Y:S01]  /*0210*/  IMAD R11, R10, 0x3, RZ ;  /* 0x000000030a0b7824 */ /* 0x000fe200078e02ff */
[----:B------:R-:W-:Y:S02]  /*0220*/  ISETP.LT.U32.AND P1, PT, R26, R0, PT ;  /* 0x000000001a00720c */ /* 0x000fe40003f21070 */
[----:B------:R-:W-:Y:S01]  /*0230*/  LEA R25, P4, R10, R26, 0x1 ;  /* 0x0000001a0a197211 */ /* 0x000fe200078808ff */
[--C-:B------:R-:W-:Y:S01]  /*0240*/  IMAD.X R27, RZ, RZ, R21.reuse, P3 ;  /* 0x000000ffff1b7224 */ /* 0x100fe200018e0615 */
[----:B------:R-:W-:Y:S02]  /*0250*/  ISETP.GE.U32.AND.EX P0, PT, R21, RZ, PT, P0 ;  /* 0x000000ff1500720c */ /* 0x000fe40003f06100 */
[----:B------:R-:W-:Y:S01]  /*0260*/  ISETP.GE.U32.AND P2, PT, R29, 0x10000, PT ;  /* 0x000100001d00780c */ /* 0x000fe20003f46070 */
[----:B------:R-:W-:Y:S01]  /*0270*/  IMAD.X R24, RZ, RZ, R21, P4 ;  /* 0x000000ffff187224 */ /* 0x000fe200020e0615 */
[----:B------:R-:W-:-:S02]  /*0280*/  ISETP.LT.AND.EX P0, PT, R21, R4, !P0, P1 ;  /* 0x000000041500720c */ /* 0x000fc40004701310 */
[----:B------:R-:W-:Y:S02]  /*0290*/  IADD3 R11, P5, R11, R26, RZ ;  /* 0x0000001a0b0b7210 */ /* 0x000fe40007fbe0ff */
[----:B------:R-:W-:Y:S02]  /*02a0*/  ISETP.LT.U32.AND P1, PT, R29, R0, PT ;  /* 0x000000001d00720c */ /* 0x000fe40003f21070 */
[----:B------:R-:W-:Y:S01]  /*02b0*/  ISETP.GE.U32.AND.EX P2, PT, R27, RZ, PT, P2 ;  /* 0x000000ff1b00720c */ /* 0x000fe20003f46120 */
[----:B------:R-:W-:Y:S01]  /*02c0*/  IMAD.X R22, RZ, RZ, R21, P5 ;  /* 0x000000ffff167224 */ /* 0x000fe200028e0615 */
[----:B------:R-:W-:Y:S02]  /*02d0*/  ISETP.GE.U32.AND P3, PT, R25, 0x10000, PT ;  /* 0x000100001900780c */ /* 0x000fe40003f66070 */
[----:B------:R-:W-:Y:S02]  /*02e0*/  ISETP.LT.AND.EX P1, PT, R27, R4, !P2, P1 ;  /* 0x000000041b00720c */ /* 0x000fe40005721310 */
[----:B------:R-:W-:-:S02]  /*02f0*/  ISETP.LT.U32.AND P4, PT, R25, R0, PT ;  /* 0x000000001900720c */ /* 0x000fc40003f81070 */
[C---:B------:R-:W-:Y:S02]  /*0300*/  ISETP.GE.U32.AND.EX P3, PT, R24.reuse, RZ, PT, P3 ;  /* 0x000000ff1800720c */ /* 0x040fe40003f66130 */
[C---:B------:R-:W-:Y:S02]  /*0310*/  ISETP.GE.U32.AND P2, PT, R11.reuse, 0x10000, PT ;  /* 0x000100000b00780c */ /* 0x040fe40003f46070 */
        /* <DEDUP_REMOVED lines=15> */
[----:B------:R5:W4:Y:S01]  /*0410*/  @P2 LDG.E R7, [R18.64] ;  /* 0x0000000412072981 */ /* 0x000b22000c1e1900 */
[----:B-1----:R-:W-:-:S05]  /*0420*/  @P0 IADD3 R16, P5, R26, R2, RZ ;  /* 0x000000021a100210 */ /* 0x002fca0007fbe0ff */
[----:B------:R-:W-:Y:S01]  /*0430*/  @P0 IMAD.X R17, R21, 0x1, R3, P5 ;  /* 0x0000000115110824 */ /* 0x000fe200028e0603 */
[----:B------:R-:W-:-:S05]  /*0440*/  @P1 IADD3 R26, P5, R29, R2, RZ ;  /* 0x000000021d1a1210 */ /* 0x000fca0007fbe0ff */
[----:B------:R-:W-:Y:S01]  /*0450*/  @P1 IMAD.X R27, R27, 0x1, R3, P5 ;  /* 0x000000011b1b1824 */ /* 0x000fe200028e0603 */
[----:B0-----:R-:W-:-:S05]  /*0460*/  @P2 IADD3 R14, P5, R11, R2, RZ ;  /* 0x000000020b0e2210 */ /* 0x001fca0007fbe0ff */
[----:B------:R-:W-:Y:S01]  /*0470*/  @P2 IMAD.X R15, R22, 0x1, R3, P5 ;  /* 0x00000001160f2824 */ /* 0x000fe200028e0603 */
[----:B--2---:R-:W-:-:S04]  /*0480*/  @P0 ISETP.NE.AND P3, PT, R8, RZ, PT ;  /* 0x000000ff0800020c */ /* 0x004fc80003f65270 */
[----:B------:R-:W-:Y:S02]  /*0490*/  @P0 SEL R21, RZ, 0x1, !P3 ;  /* 0x00000001ff150807 */ /* 0x000fe40005800000 */
[----:B------:R-:W-:-:S03]  /*04a0*/  @P4 IADD3 R28, P3, R25, R2, RZ ;  /* 0x00000002191c4210 */ /* 0x000fc60007f7e0ff */
[----:B------:R0:W-:Y:S01]  /*04b0*/  @P0 STG.E.U8 [R16.64], R21 ;  /* 0x0000001510000986 */ /* 0x0001e2000c101104 */
[----:B---3--:R-:W-:Y:S01]  /*04c0*/  @P1 ISETP.NE.AND P0, PT, R9, RZ, PT ;  /* 0x000000ff0900120c */ /* 0x008fe20003f05270 */
[----:B------:R-:W-:-:S03]  /*04d0*/  @P4 IMAD.X R29, R24, 0x1, R3, P3 ;  /* 0x00000001181d4824 */ /* 0x000fc600018e0603 */
[----:B-----5:R-:W-:Y:S02]  /*04e0*/  @P1 SEL R19, RZ, 0x1, !P0 ;  /* 0x00000001ff131807 */ /* 0x020fe40004000000 */
[----:B----4-:R-:W-:Y:S01]  /*04f0*/  @P4 ISETP.NE.AND P3, PT, R6, RZ, PT ;  /* 0x000000ff0600420c */ /* 0x010fe20003f65270 */
[----:B0-----:R-:W-:Y:S01]  /*0500*/  IMAD.MOV.U32 R21, RZ, RZ, R23 ;  /* 0x000000ffff157224 */ /* 0x001fe200078e0017 */
[----:B------:R-:W-:Y:S02]  /*0510*/  @P2 ISETP.NE.AND P0, PT, R7, RZ, PT ;  /* 0x000000ff0700220c */ /* 0x000fe40003f05270 */
[----:B------:R-:W-:Y:S01]  /*0520*/  @P4 SEL R11, RZ, 0x1, !P3 ;  /* 0x00000001ff0b4807 */ /* 0x000fe20005800000 */
[----:B------:R-:W-:Y:S01]  /*0530*/  IMAD.WIDE.U32 R20, R10, 0x4, R20 ;  /* 0x000000040a147825 */ /* 0x000fe200078e0014 */
[----:B------:R-:W-:Y:S01]  /*0540*/  @P2 SEL R17, RZ, 0x1, !P0 ;  /* 0x00000001ff112807 */ /* 0x000fe20004000000 */
[----:B------:R0:W-:Y:S04]  /*0550*/  @P1 STG.E.U8 [R26.64], R19 ;  /* 0x000000131a001986 */ /* 0x0001e8000c101104 */
[----:B------:R0:W-:Y:S01]  /*0560*/  @P4 STG.E.U8 [R28.64], R11 ;  /* 0x0000000b1c004986 */ /* 0x0001e2000c101104 */
[----:B------:R-:W-:-:S02]  /*0570*/  ISETP.GE.U32.AND P0, PT, R20, 0x10000, PT ;  /* 0x000100001400780c */ /* 0x000fc40003f06070 */
[----:B------:R-:W-:Y:S01]  /*0580*/  ISETP.LT.U32.AND P1, PT, R20, R0, PT ;  /* 0x000000001400720c */ /* 0x000fe20003f21070 */
[----:B------:R0:W-:Y:S01]  /*0590*/  @P2 STG.E.U8 [R14.64], R17 ;  /* 0x000000110e002986 */ /* 0x0001e2000c101104 */
[C---:B------:R-:W-:Y:S02]  /*05a0*/  ISETP.GE.U32.AND.EX P0, PT, R21.reuse, RZ, PT, P0 ;  /* 0x000000ff1500720c */ /* 0x040fe40003f06100 */
[----:B------:R-:W-:Y:S01]  /*05b0*/  ISETP.LT.AND.EX P1, PT, R21, R4, PT, P1 ;  /* 0x000000041500720c */ /* 0x000fe20003f21310 */
[----:B------:R-:W-:-:S12]  /*05c0*/  IMAD.MOV.U32 R23, RZ, RZ, R21 ;  /* 0x000000ffff177224 */ /* 0x000fd800078e0015 */
[----:B0-----:R-:W-:Y:S05]  /*05d0*/  @!P0 BRA P1, `(.L_x_2033) ;  /* 0xfffffbe000008947 */ /* 0x001fea000083ffff */
[----:B------:R-:W-:Y:S05]  /*05e0*/  EXIT ;  /* 0x000000000000794d */ /* 0x000fea0003800000 */
.L_x_2032:
[----:B------:R-:W0:Y:S02]  /*05f0*/  S2R R15, SR_TID.X ;  /* 0x00000000000f7919 */ /* 0x000e240000002100 */
[----:B0-----:R-:W-:-:S05]  /*0600*/  IMAD.WIDE.U32 R6, R15, 0x4, RZ ;  /* 0x000000040f067825 */ /* 0x001fca00078e00ff */
[----:B------:R-:W-:-:S04]  /*0610*/  ISETP.GE.U32.AND P0, PT, R6, R0, PT ;  /* 0x000000000600720c */ /* 0x000fc80003f06070 */
[----:B------:R-:W-:-:S04]  /*0620*/  ISETP.GE.AND.EX P0, PT, R7, R4, PT, P0 ;  /* 0x000000040700720c */ /* 0x000fc80003f06300 */
[----:B------:R-:W-:-:S13]  /*0630*/  ISETP.GT.U32.OR P0, PT, R15, 0x3fff, P0 ;  /* 0x00003fff0f00780c */ /* 0x000fda0000704470 */
[----:B------:R-:W-:Y:S05]  /*0640*/  @P0 EXIT ;  /* 0x000000000000094d */ /* 0x000fea0003800000 */
[----:B------:R-:W-:Y:S02]  /*0650*/  IMAD.MOV.U32 R14, RZ, RZ, RZ ;  /* 0x000000ffff0e7224 */ /* 0x000fe400078e00ff */
.L_x_2034:
[----:B------:R-:W-:-:S04]  /*0660*/  LEA R8, P0, R15, R12, 0x4 ;  /* 0x0000000c0f087211 */ /* 0x000fc800078020ff */
[----:B------:R-:W-:-:S06]  /*0670*/  LEA.HI.X R9, R15, R13, R14, 0x4, P0 ;  /* 0x0000000d0f097211 */ /* 0x000fcc00000f240e */
[----:B------:R-:W2:Y:S02]  /*0680*/  LDG.E.128 R8, [R8.64] ;  /* 0x0000000408087981 */ /* 0x000ea4000c1e1d00 */
[----:B--2---:R-:W-:Y:S02]  /*0690*/  ISETP.NE.AND P0, PT, R8, RZ, PT ;  /* 0x000000ff0800720c */ /* 0x004fe40003f05270 */
[----:B------:R-:W-:Y:S02]  /*06a0*/  ISETP.NE.AND P1, PT, R9, RZ, PT ;  /* 0x000000ff0900720c */ /* 0x000fe40003f25270 */
[----:B------:R-:W-:Y:S02]  /*06b0*/  ISETP.NE.AND P2, PT, R10, RZ, PT ;  /* 0x000000ff0a00720c */ /* 0x000fe40003f45270 */
[----:B------:R-:W-:Y:S02]  /*06c0*/  SEL R5, RZ, 0x1, !P0 ;  /* 0x00000001ff057807 */ /* 0x000fe40004000000 */
[----:B------:R-:W-:-:S02]  /*06d0*/  SEL R6, RZ, 0x1, !P1 ;  /* 0x00000001ff067807 */ /* 0x000fc40004800000 */
[----:B------:R-:W-:Y:S02]  /*06e0*/  SEL R7, RZ, 0x1, !P2 ;  /* 0x00000001ff077807 */ /* 0x000fe40005000000 */
[----:B------:R-:W-:Y:S02]  /*06f0*/  PRMT R10, R6, 0x7604, R5 ;  /* 0x00007604060a7816 */ /* 0x000fe40000000005 */
[----:B------:R-:W-:Y:S02]  /*0700*/  ISETP.NE.AND P0, PT, R11, RZ, PT ;  /* 0x000000ff0b00720c */ /* 0x000fe40003f05270 */
        /* <DEDUP_REMOVED lines=16> */
.L_x_2035:
        /* <DEDUP_REMOVED lines=15> */
.L_x_7836:


//--------------------- .text._ZN2at6native55_GLOBAL__N__de093ff9_22_ForeachBinaryOpList_cu_a911ec4325multi_tensor_apply_kernelINS1_18TensorListMetadataILi2EEENS1_11CopyFunctorIbsLi2ELi1ELi1EEEJNS0_4CopyIbsEEEEEvT_T0_DpT1_ --------------------------
	.section	.text._ZN2at6native55_GLOBAL__N__de093ff9_22_ForeachBinaryOpList_cu_a911ec4325multi_tensor_apply_kernelINS1_18TensorListMetadataILi2EEENS1_11CopyFunctorIbsLi2ELi1ELi1EEEJNS0_4CopyIbsEEEEEvT_T0_DpT1_,"ax",@progbits
	.sectioninfo	@"SHI_REGISTERS=32"
	.align	128
.text._ZN2at6native55_GLOBAL__N__de093ff9_22_ForeachBinaryOpList_cu_a911ec4325multi_tensor_apply_kernelINS1_18TensorListMetadataILi2EEENS1_11CopyFunctorIbsLi2ELi1ELi1EEEJNS0_4CopyIbsEEEEEvT_T0_DpT1_:
        .type           _ZN2at6native55_GLOBAL__N__de093ff9_22_ForeachBinaryOpList_cu_a911ec4325multi_tensor_apply_kernelINS1_18TensorListMetadataILi2EEENS1_11CopyFunctorIbsLi2ELi1ELi1EEEJNS0_4CopyIbsEEEEEvT_T0_DpT1_,@function
        .size           _ZN2at6native55_GLOBAL__N__de093ff9_22_ForeachBinaryOpList_cu_a911ec4325multi_tensor_apply_kernelINS1_18TensorListMetadataILi2EEENS1_11CopyFunctorIbsLi2ELi1ELi1EEEJNS0_4CopyIbsEEEEEvT_T0_DpT1_,(.L_x_7837 - _ZN2at6native55_GLOBAL__N__de093ff9_22_ForeachBinaryOpList_cu_a911ec4325multi_tensor_apply_kernelINS1_18TensorListMetadataILi2EEENS1_11CopyFunctorIbsLi2ELi1ELi1EEEJNS0_4CopyIbsEEEEEvT_T0_DpT1_)
        .other          _ZN2at6native55_GLOBAL__N__de093ff9_22_ForeachBinaryOpList_cu_a911ec4325multi_tensor_apply_kernelINS1_18TensorListMetadataILi2EEENS1_11CopyFunctorIbsLi2ELi1ELi1EEEJNS0_4CopyIbsEEEEEvT_T0_DpT1_,@"STO_CUDA_ENTRY STV_DEFAULT"
_ZN2at6native55_GLOBAL__N__de093ff9_22_ForeachBinaryOpList_cu_a911ec4325multi_tensor_apply_kernelINS1_18TensorListMetadataILi2EEENS1_11CopyFunctorIbsLi2ELi1ELi1EEEJNS0_4CopyIbsEEEEEvT_T0_DpT1_:
        /* <DEDUP_REMOVED lines=29> */
.L_x_2037:
        /* <DEDUP_REMOVED lines=36> */
[----:B------:R-:W5:Y:S01]  /*0410*/  @P2 LDG.E.U16 R8, [R18.64] ;  /* 0x0000000412082981 */ /* 0x000f62000c1e1500 */
[----:B------:R-:W-:-:S05]  /*0420*/  @P1 IADD3 R28, P3, R26, R2, RZ ;  /* 0x000000021a1c1210 */ /* 0x000fca0007f7e0ff */
[----:B------:R-:W-:Y:S01]  /*0430*/  @P1 IMAD.X R29, R29, 0x1, R3, P3 ;  /* 0x000000011d1d1824 */ /* 0x000fe200018e0603 */
[----:B-1----:R-:W-:-:S05]  /*0440*/  @P0 IADD3 R16, P3, R24, R2, RZ ;  /* 0x0000000218100210 */ /* 0x002fca0007f7e0ff */
[----:B------:R-:W-:Y:S01]  /*0450*/  @P0 IMAD.X R17, R23, 0x1, R3, P3 ;  /* 0x0000000117110824 */ /* 0x000fe200018e0603 */
[----:B------:R-:W-:-:S05]  /*0460*/  @P4 IADD3 R22, P3, R22, R2, RZ ;  /* 0x0000000216164210 */ /* 0x000fca0007f7e0ff */
[----:B------:R-:W-:Y:S02]  /*0470*/  @P4 IMAD.X R23, R21, 0x1, R3, P3 ;  /* 0x0000000115174824 */ /* 0x000fe400018e0603 */
[----:B------:R-:W-:Y:S01]  /*0480*/  IMAD.MOV.U32 R21, RZ, RZ, R25 ;  /* 0x000000ffff157224 */ /* 0x000fe200078e0019 */
[----:B--2---:R-:W-:-:S04]  /*0490*/  @P1 ISETP.NE.AND P5, PT, R9, RZ, PT ;  /* 0x000000ff0900120c */ /* 0x004fc80003fa5270 */
[----:B------:R-:W-:Y:S02]  /*04a0*/  @P1 SEL R24, RZ, 0x1, !P5 ;  /* 0x00000001ff181807 */ /* 0x000fe40006800000 */
[----:B---3--:R-:W-:-:S04]  /*04b0*/  @P0 ISETP.NE.AND P5, PT, R10, RZ, PT ;  /* 0x000000ff0a00020c */ /* 0x008fc80003fa5270 */
[----:B------:R-:W-:Y:S01]  /*04c0*/  @P0 SEL R26, RZ, 0x1, !P5 ;  /* 0x00000001ff1a0807 */ /* 0x000fe20006800000 */
[----:B------:R1:W-:Y:S01]  /*04d0*/  @P1 STG.E.U8 [R28.64], R24 ;  /* 0x000000181c001986 */ /* 0x0003e2000c101104 */
[----:B0-----:R-:W-:Y:S01]  /*04e0*/  @P2 IADD3 R14, P5, R27, R2, RZ ;  /* 0x000000021b0e2210 */ /* 0x001fe20007fbe0ff */
[----:B------:R-:W-:Y:S02]  /*04f0*/  IMAD.MOV.U32 R27, RZ, RZ, c[0x0][0x0] ;  /* 0x00000000ff1b7624 */ /* 0x000fe400078e00ff */
[----:B------:R1:W-:Y:S01]  /*0500*/  @P0 STG.E.U8 [R16.64], R26 ;  /* 0x0000001a10000986 */ /* 0x0003e2000c101104 */
[----:B----4-:R-:W-:Y:S01]  /*0510*/  @P4 ISETP.NE.AND P1, PT, R7, RZ, PT ;  /* 0x000000ff0700420c */ /* 0x010fe20003f25270 */
[----:B------:R-:W-:Y:S01]  /*0520*/  @P2 IMAD.X R15, R11, 0x1, R3, P5 ;  /* 0x000000010b0f2824 */ /* 0x000fe200028e0603 */
[----:B-----5:R-:W-:Y:S02]  /*0530*/  @P2 ISETP.NE.AND P0, PT, R8, RZ, PT ;  /* 0x000000ff0800220c */ /* 0x020fe40003f05270 */
        /* <DEDUP_REMOVED lines=12> */
.L_x_2036:
[----:B------:R-:W0:Y:S02]  /*0600*/  S2R R5, SR_TID.X ;  /* 0x0000000000057919 */ /* 0x000e240000002100 */
[----:B0-----:R-:W-:-:S05]  /*0610*/  IMAD.WIDE.U32 R6, R5, 0x4, RZ ;  /* 0x0000000405067825 */ /* 0x001fca00078e00ff */
[----:B------:R-:W-:-:S04]  /*0620*/  ISETP.GE.U32.AND P0, PT, R6, R0, PT ;  /* 0x000000000600720c */ /* 0x000fc80003f06070 */
[----:B------:R-:W-:-:S04]  /*0630*/  ISETP.GE.AND.EX P0, PT, R7, R4, PT, P0 ;  /* 0x000000040700720c */ /* 0x000fc80003f06300 */
[----:B------:R-:W-:-:S13]  /*0640*/  ISETP.GT.U32.OR P0, PT, R5, 0x3fff, P0 ;  /* 0x00003fff0500780c */ /* 0x000fda0000704470 */
[----:B------:R-:W-:Y:S05]  /*0650*/  @P0 EXIT ;  /* 0x000000000000094d */ /* 0x000fea0003800000 */
[----:B------:R-:W-:Y:S02]  /*0660*/  IMAD.MOV.U32 R6, RZ, RZ, RZ ;  /* 0x000000ffff067224 */ /* 0x000fe400078e00ff */
.L_x_2038:
[----:B------:R-:W-:-:S04]  /*0670*/  LEA R8, P0, R5, R12, 0x3 ;  /* 0x0000000c05087211 */ /* 0x000fc800078018ff */
[----:B------:R-:W-:-:S06]  /*0680*/  LEA.HI.X R9, R5, R13, R6, 0x3, P0 ;  /* 0x0000000d05097211 */ /* 0x000fcc00000f1c06 */
[----:B------:R-:W2:Y:S02]  /*0690*/  LDG.E.64 R8, [R8.64] ;  /* 0x0000000408087981 */ /* 0x000ea4000c1e1b00 */
[C---:B--2---:R-:W-:Y:S02]  /*06a0*/  PRMT R7, R8.reuse, 0x9910, RZ ;  /* 0x0000991008077816 */ /* 0x044fe400000000ff */
[----:B------:R-:W-:Y:S02]  /*06b0*/  PRMT R10, R8, 0xbb32, RZ ;  /* 0x0000bb32080a7816 */ /* 0x000fe400000000ff */
[----:B------:R-:W-:Y:S02]  /*06c0*/  PRMT R11, R9, 0x9910, RZ ;  /* 0x00009910090b7816 */ /* 0x000fe400000000ff */
[----:B------:R-:W-:Y:S02]  /*06d0*/  ISETP.NE.AND P0, PT, R7, RZ, PT ;  /* 0x000000ff0700720c */ /* 0x000fe40003f05270 */
[----:B------:R-:W-:-:S02]  /*06e0*/  ISETP.NE.AND P1, PT, R10, RZ, PT ;  /* 0x000000ff0a00720c */ /* 0x000fc40003f25270 */
[----:B------:R-:W-:Y:S02]  /*06f0*/  PRMT R9, R9, 0xbb32, RZ ;  /* 0x0000bb3209097816 */ /* 0x000fe400000000ff */
[----:B------:R-:W-:Y:S02]  /*0700*/  ISETP.NE.AND P2, PT, R11, RZ, PT ;  /* 0x000000ff0b00720c */ /* 0x000fe40003f45270 */
[----:B------:R-:W-:Y:S02]  /*0710*/  SEL R7, RZ, 0x1, !P0 ;  /* 0x00000001ff077807 */ /* 0x000fe40004000000 */
[----:B------:R-:W-:Y:S02]  /*0720*/  SEL R8, RZ, 0x1, !P1 ;  /* 0x00000001ff087807 */ /* 0x000fe40004800000 */
[----:B------:R-:W-:Y:S02]  /*0730*/  ISETP.NE.AND P0, PT, R9, RZ, PT ;  /* 0x000000ff0900720c */ /* 0x000fe40003f05270 */
        /* <DEDUP_REMOVED lines=18> */
.L_x_2039:
        /* <DEDUP_REMOVED lines=10> */
.L_x_7837:


//--------------------- .text._ZN2at6native55_GLOBAL__N__de093ff9_22_ForeachBinaryOpList_cu_a911ec4325multi_tensor_apply_kernelINS1_18TensorListMetadataILi2EEENS1_11CopyFunctorIblLi2ELi1ELi1EEEJNS0_4CopyIblEEEEEvT_T0_DpT1_ --------------------------
	.section	.text._ZN2at6native55_GLOBAL__N__de093ff9_22_ForeachBinaryOpList_cu_a911ec4325multi_tensor_apply_kernelINS1_18TensorListMetadataILi2EEENS1_11CopyFunctorIblLi2ELi1ELi1EEEJNS0_4CopyIblEEEEEvT_T0_DpT1_,"ax",@progbits
	.sectioninfo	@"SHI_REGISTERS=32"
	.align	128
.text._ZN2at6native55_GLOBAL__N__de093ff9_22_ForeachBinaryOpList_cu_a911ec4325multi_tensor_apply_kernelINS1_18TensorListMetadataILi2EEENS1_11CopyFunctorIblLi2ELi1ELi1EEEJNS0_4CopyIblEEEEEvT_T0_DpT1_:
        .type           _ZN2at6native55_GLOBAL__N__de093ff9_22_ForeachBinaryOpList_cu_a911ec4325multi_tensor_apply_kernelINS1_18TensorListMetadataILi2EEENS1_11CopyFunctorIblLi2ELi1ELi1EEEJNS0_4CopyIblEEEEEvT_T0_DpT1_,@function
        .size           _ZN2at6native55_GLOBAL__N__de093ff9_22_ForeachBinaryOpList_cu_a911ec4325multi_tensor_apply_kernelINS1_18TensorListMetadataILi2EEENS1_11CopyFunctorIblLi2ELi1ELi1EEEJNS0_4CopyIblEEEEEvT_T0_DpT1_,(.L_x_7838 - _ZN2at6native55_GLOBAL__N__de093ff9_22_ForeachBinaryOpList_cu_a911ec4325multi_tensor_apply_kernelINS1_18TensorListMetadataILi2EEENS1_11CopyFunctorIblLi2ELi1ELi1EEEJNS0_4CopyIblEEEEEvT_T0_DpT1_)
        .other          _ZN2at6native55_GLOBAL__N__de093ff9_22_ForeachBinaryOpList_cu_a911ec4325multi_tensor_apply_kernelINS1_18TensorListMetadataILi2EEENS1_11CopyFunctorIblLi2ELi1ELi1EEEJNS0_4CopyIblEEEEEvT_T0_DpT1_,@"STO_CUDA_ENTRY STV_DEFAULT"
_ZN2at6native55_GLOBAL__N__de093ff9_22_ForeachBinaryOpList_cu_a911ec4325multi_tensor_apply_kernelINS1_18TensorListMetadataILi2EEENS1_11CopyFunctorIblLi2ELi1ELi1EEEJNS0_4CopyIblEEEEEvT_T0_DpT1_:
        /* <DEDUP_REMOVED lines=31> */
.L_x_2041:
[----:B0-----:R-:W-:Y:S01]  /*01f0*/  IADD3 R16, P0, R0, R20, RZ ;  /* 0x0000001400107210 */ /* 0x001fe20007f1e0ff */
[----:B------:R-:W-:-:S03]  /*0200*/  IMAD R9, R18, 0x3, RZ ;  /* 0x0000000312097824 */ /* 0x000fc600078e02ff */
[C---:B------:R-:W-:Y:S01]  /*0210*/  IADD3 R28, P3, R16.reuse, c[0x0][0x0], RZ ;  /* 0x00000000101c7a10 */ /* 0x040fe20007f7e0ff */
[----:B------:R-:W-:Y:S01]  /*0220*/  IMAD.X R17, RZ, RZ, R21, P0 ;  /* 0x000000ffff117224 */ /* 0x000fe200000e0615 */
[C---:B------:R-:W-:Y:S02]  /*0230*/  ISETP.GE.U32.AND P2, PT, R16.reuse, 0x10000, PT ;  /* 0x000100001000780c */ /* 0x040fe40003f46070 */
[----:B------:R-:W-:Y:S01]  /*0240*/  ISETP.LT.U32.AND P0, PT, R16, UR12, PT ;  /* 0x0000000c10007c0c */ /* 0x000fe2000bf01070 */
[----:B------:R-:W-:Y:S01]  /*0250*/  IMAD.X R25, RZ, RZ, R17, P3 ;  /* 0x000000ffff197224 */ /* 0x000fe200018e0611 */
[C---:B------:R-:W-:Y:S02]  /*0260*/  ISETP.GE.U32.AND.EX P2, PT, R17.reuse, RZ, PT, P2 ;  /* 0x000000ff1100720c */ /* 0x040fe40003f46120 */
        /* <DEDUP_REMOVED lines=11> */
[----:B------:R-:W-:Y:S02]  /*0320*/  ISETP.LT.U32.AND P4, PT, R27, UR12, PT ;  /* 0x0000000c1b007c0c */ /* 0x000fe4000bf81070 */
[----:B------:R-:W-:Y:S02]  /*0330*/  ISETP.GE.U32.AND.EX P5, PT, R24, RZ, PT, P0 ;  /* 0x000000ff1800720c */ /* 0x000fe40003fa6100 */
[----:B------:R-:W-:Y:S02]  /*0340*/  ISETP.LT.U32.AND P0, PT, R26, UR12, PT ;  /* 0x0000000c1a007c0c */ /* 0x000fe4000bf01070 */
[----:B------:R-:W-:Y:S02]  /*0350*/  ISETP.GE.U32.AND.EX P3, PT, R19, RZ, PT, P3 ;  /* 0x000000ff1300720c */ /* 0x000fe40003f66130 */
[----:B------:R-:W-:Y:S02]  /*0360*/  @P2 LEA R8, P6, R16, UR4, 0x3 ;  /* 0x0000000410082c11 */ /* 0x000fe4000f8c18ff */
[----:B------:R-:W-:-:S02]  /*0370*/  ISETP.LT.AND.EX P4, PT, R24, UR6, !P5, P4 ;  /* 0x0000000618007c0c */ /* 0x000fc4000ef81340 */
[----:B------:R-:W-:Y:S02]  /*0380*/  ISETP.LT.AND.EX P0, PT, R19, UR6, !P3, P0 ;  /* 0x0000000613007c0c */ /* 0x000fe4000df01300 */
[----:B------:R-:W-:Y:S02]  /*0390*/  @P2 LEA.HI.X R9, R16, UR5, R17, 0x3, P6 ;  /* 0x0000000510092c11 */ /* 0x000fe4000b0f1c11 */
[----:B------:R-:W-:-:S03]  /*03a0*/  @P1 LEA R10, P5, R28, UR4, 0x3 ;  /* 0x000000041c0a1c11 */ /* 0x000fc6000f8a18ff */
[----:B------:R0:W2:Y:S01]  /*03b0*/  @P2 LDG.E.64 R22, [R8.64] ;  /* 0x0000000a08162981 */ /* 0x0000a2000c1e1b00 */
[----:B------:R-:W-:-:S03]  /*03c0*/  @P1 LEA.HI.X R11, R28, UR5, R25, 0x3, P5 ;  /* 0x000000051c0b1c11 */ /* 0x000fc6000a8f1c19 */
[C---:B------:R-:W-:Y:S02]  /*03d0*/  @P4 LEA R12, P3, R27.reuse, UR4, 0x3 ;  /* 0x000000041b0c4c11 */ /* 0x040fe4000f8618ff */
[----:B------:R-:W3:Y:S01]  /*03e0*/  @P1 LDG.E.64 R2, [R10.64] ;  /* 0x0000000a0a021981 */ /* 0x000ee2000c1e1b00 */
        /* <DEDUP_REMOVED lines=10> */
[----:B------:R-:W-:-:S03]  /*0490*/  @P0 IADD3 R26, P6, R26, UR13, RZ ;  /* 0x0000000d1a1a0c10 */ /* 0x000fc6000ffde0ff */
[----:B------:R-:W-:Y:S01]  /*04a0*/  IMAD.WIDE.U32 R20, R25, 0x4, R20 ;  /* 0x0000000419147825 */ /* 0x000fe200078e0014 */
[----:B--2---:R-:W-:-:S04]  /*04b0*/  @P2 ISETP.NE.U32.AND P3, PT, R22, RZ, PT ;  /* 0x000000ff1600220c */ /* 0x004fc80003f65070 */
[----:B------:R-:W-:Y:S02]  /*04c0*/  @P2 ISETP.NE.AND.EX P3, PT, R23, RZ, PT, P3 ;  /* 0x000000ff1700220c */ /* 0x000fe40003f65330 */
[----:B---3--:R-:W-:Y:S02]  /*04d0*/  @P1 ISETP.NE.U32.AND P5, PT, R2, RZ, PT ;  /* 0x000000ff0200120c */ /* 0x008fe40003fa5070 */
[----:B------:R-:W-:Y:S02]  /*04e0*/  @P2 SEL R29, RZ, 0x1, !P3 ;  /* 0x00000001ff1d2807 */ /* 0x000fe40005800000 */
[----:B------:R-:W-:-:S03]  /*04f0*/  @P1 ISETP.NE.AND.EX P5, PT, R3, RZ, PT, P5 ;  /* 0x000000ff0300120c */ /* 0x000fc60003fa5350 */
[----:B------:R0:W-:Y:S01]  /*0500*/  @P2 STG.E.U8 [R16.64], R29 ;  /* 0x0000001d10002986 */ /* 0x0001e2000c10110a */
[----:B-1----:R-:W-:Y:S02]  /*0510*/  @P1 SEL R13, RZ, 0x1, !P5 ;  /* 0x00000001ff0d1807 */ /* 0x002fe40006800000 */
[----:B----4-:R-:W-:Y:S02]  /*0520*/  @P4 ISETP.NE.U32.AND P2, PT, R4, RZ, PT ;  /* 0x000000ff0400420c */ /* 0x010fe40003f45070 */
[----:B-----5:R-:W-:Y:S01]  /*0530*/  @P0 ISETP.NE.U32.AND P3, PT, R6, RZ, PT ;  /* 0x000000ff0600020c */ /* 0x020fe20003f65070 */
[----:B------:R1:W-:Y:S01]  /*0540*/  @P1 STG.E.U8 [R8.64], R13 ;  /* 0x0000000d08001986 */ /* 0x0003e2000c10110a */
[----:B------:R-:W-:Y:S02]  /*0550*/  @P4 IADD3 R10, P5, R27, UR13, RZ ;  /* 0x0000000d1b0a4c10 */ /* 0x000fe4000ffbe0ff */
[----:B------:R-:W-:Y:S02]  /*0560*/  @P4 ISETP.NE.AND.EX P1, PT, R5, RZ, PT, P2 ;  /* 0x000000ff0500420c */ /* 0x000fe40003f25320 */
[----:B------:R-:W-:-:S02]  /*0570*/  @P0 ISETP.NE.AND.EX P2, PT, R7, RZ, PT, P3 ;  /* 0x000000ff0700020c */ /* 0x000fc40003f45330 */
[----:B------:R-:W-:Y:S02]  /*0580*/  @P4 IADD3.X R11, R24, UR8, RZ, P5, !PT ;  /* 0x00000008180b4c10 */ /* 0x000fe4000affe4ff */
[----:B------:R-:W-:Y:S02]  /*0590*/  @P4 SEL R15, RZ, 0x1, !P1 ;  /* 0x00000001ff0f4807 */ /* 0x000fe40004800000 */
[----:B------:R-:W-:Y:S02]  /*05a0*/  @P0 IADD3.X R27, R19, UR8, RZ, P6, !PT ;  /* 0x00000008131b0c10 */ /* 0x000fe4000b7fe4ff */
[----:B0-----:R-:W-:Y:S01]  /*05b0*/  @P0 SEL R17, RZ, 0x1, !P2 ;  /* 0x00000001ff110807 */ /* 0x001fe20005000000 */
[----:B------:R1:W-:Y:S01]  /*05c0*/  @P4 STG.E.U8 [R10.64], R15 ;  /* 0x0000000f0a004986 */ /* 0x0003e2000c10110a */
[----:B------:R-:W-:-:S03]  /*05d0*/  ISETP.LT.U32.AND P1, PT, R20, UR12, PT ;  /* 0x0000000c14007c0c */ /* 0x000fc6000bf21070 */
[----:B------:R1:W-:Y:S01]  /*05e0*/  @P0 STG.E.U8 [R26.64], R17 ;  /* 0x000000111a000986 */ /* 0x0003e2000c10110a */
[----:B------:R-:W-:Y:S02]  /*05f0*/  ISETP.GE.U32.AND P0, PT, R20, 0x10000, PT ;  /* 0x000100001400780c */ /* 0x000fe40003f06070 */
[C---:B------:R-:W-:Y:S02]  /*0600*/  ISETP.LT.AND.EX P1, PT, R21.reuse, UR6, PT, P1 ;  /* 0x0000000615007c0c */ /* 0x040fe4000bf21310 */
[----:B------:R-:W-:-:S13]  /*0610*/  ISETP.GE.U32.AND.EX P0, PT, R21, RZ, PT, P0 ;  /* 0x000000ff1500720c */ /* 0x000fda0003f06100 */
[----:B-1----:R-:W-:Y:S05]  /*0620*/  @!P0 BRA P1, `(.L_x_2041) ;  /* 0xfffffbc000008947 */ /* 0x002fea000083ffff */
[----:B------:R-:W-:Y:S05]  /*0630*/  EXIT ;  /* 0x000000000000794d */ /* 0x000fea0003800000 */
.L_x_2040:
[----:B------:R-:W0:Y:S02]  /*0640*/  S2R R8, SR_TID.X ;  /* 0x0000000000087919 */ /* 0x000e240000002100 */
[----:B0-----:R-:W-:-:S05]  /*0650*/  IMAD.WIDE.U32 R2, R8, 0x4, RZ ;  /* 0x0000000408027825 */ /* 0x001fca00078e00ff */
[----:B------:R-:W-:-:S04]  /*0660*/  ISETP.GE.U32.AND P0, PT, R2, UR12, PT ;  /* 0x0000000c02007c0c */ /* 0x000fc8000bf06070 */
[----:B------:R-:W-:-:S04]  /*0670*/  ISETP.GE.AND.EX P0, PT, R3, UR6, PT, P0 ;  /* 0x0000000603007c0c */ /* 0x000fc8000bf06300 */
[----:B------:R-:W-:-:S13]  /*0680*/  ISETP.GT.U32.OR P0, PT, R8, 0x3fff, P0 ;  /* 0x00003fff0800780c */ /* 0x000fda0000704470 */
[----:B------:R-:W-:Y:S05]  /*0690*/  @P0 EXIT ;  /* 0x000000000000094d */ /* 0x000fea0003800000 */
[----:B------:R-:W-:Y:S02]  /*06a0*/  IMAD.MOV.U32 R9, RZ, RZ, RZ ;  /* 0x000000ffff097224 */ /* 0x000fe400078e00ff */
.L_x_2042:
[----:B------:R-:W-:-:S04]  /*06b0*/  LEA R2, P0, R8, UR4, 0x5 ;  /* 0x0000000408027c11 */ /* 0x000fc8000f8028ff */
[----:B------:R-:W-:-:S05]  /*06c0*/  LEA.HI.X R3, R8, UR5, R9, 0x5, P0 ;  /* 0x0000000508037c11 */ /* 0x000fca00080f2c09 */
[----:B------:R-:W2:Y:S04]  /*06d0*/  LDG.E.128 R12, [R2.64] ;  /* 0x0000000a020c7981 */ /* 0x000ea8000c1e1d00 */
[----:B------:R-:W3:Y:S01]  /*06e0*/  LDG.E.128 R4, [R2.64+0x10] ;  /* 0x0000100a02047981 */ /* 0x000ee2000c1e1d00 */
[----:B--2---:R-:W-:Y:S02]  /*06f0*/  ISETP.NE.U32.AND P0, PT, R12, RZ, PT ;  /* 0x000000ff0c00720c */ /* 0x004fe40003f05070 */
[----:B------:R-:W-:Y:S02]  /*0700*/  ISETP.NE.U32.AND P1, PT, R14, RZ, PT ;  /* 0x000000ff0e00720c */ /* 0x000fe40003f25070 */
[----:B---3--:R-:W-:Y:S02]  /*0710*/  ISETP.NE.U32.AND P2, PT, R4, RZ, PT ;  /* 0x000000ff0400720c */ /* 0x008fe40003f45070 */
[----:B------:R-:W-:-:S02]  /*0720*/  ISETP.NE.AND.EX P0, PT, R13, RZ, PT, P0 ;  /* 0x000000ff0d00720c */ /* 0x000fc40003f05300 */
[----:B------:R-:W-:Y:S02]  /*0730*/  ISETP.NE.AND.EX P1, PT, R15, RZ, PT, P1 ;  /* 0x000000ff0f00720c */ /* 0x000fe40003f25310 */
[----:B------:R-:W-:Y:S02]  /*0740*/  ISETP.NE.AND.EX P2, PT, R5, RZ, PT, P2 ;  /* 0x000000ff0500720c */ /* 0x000fe40003f45320 */
[----:B------:R-:W-:Y:S02]  /*0750*/  SEL R0, RZ, 0x1, !P0 ;  /* 0x00000001ff007807 */ /* 0x000fe40004000000 */
[----:B------:R-:W-:Y:S02]  /*0760*/  SEL R5, RZ, 0x1, !P1 ;  /* 0x00000001ff057807 */ /* 0x000fe40004800000 */
[----:B------:R-:W-:Y:S02]  /*0770*/  ISETP.NE.U32.AND P3, PT, R6, RZ, PT ;  /* 0x000000ff0600720c */ /* 0x000fe40003f65070 */
[----:B------:R-:W-:-:S02]  /*0780*/  SEL R3, RZ, 0x1, !P2 ;  /* 0x00000001ff037807 */ /* 0x000fc40005000000 */
[----:B------:R-:W-:Y:S02]  /*0790*/  PRMT R4, R5, 0x7604, R0 ;  /* 0x0000760405047816 */ /* 0x000fe40000000000 */
[----:B------:R-:W-:Y:S02]  /*07a0*/  ISETP.NE.AND.EX P0, PT, R7, RZ, PT, P3 ;  /* 0x000000ff0700720c */ /* 0x000fe40003f05330 */
[C---:B------:R-:W-:Y:S02]  /*07b0*/  LEA R2, P1, R8.reuse, UR13, 0x2 ;  /* 0x0000000d08027c11 */ /* 0x040fe4000f8210ff */
[----:B------:R-:W-:Y:S02]  /*07c0*/  PRMT R5, R3, 0x7054, R4 ;  /* 0x0000705403057816 */ /* 0x000fe40000000004 */
[----:B------:R-:W-:Y:S02]  /*07d0*/  SEL R0, RZ, 0x1, !P0 ;  /* 0x00000001ff007807 */ /* 0x000fe40004000000 */
[----:B------:R-:W-:-:S02]  /*07e0*/  LEA.HI.X R3, R8, UR8, R9, 0x2, P1 ;  /* 0x0000000808037c11 */ /* 0x000fc400088f1409 */
        /* <DEDUP_REMOVED lines=12> */
.L_x_2043:
        /* <DEDUP_REMOVED lines=13> */
.L_x_7838:


//--------------------- .text._ZN2at6native55_GLOBAL__N__de093ff9_22_ForeachBinaryOpList_cu_a911ec4325multi_tensor_apply_kernelINS1_18TensorListMetadataILi2EEENS1_11CopyFunctorIbaLi2ELi1ELi1EEEJNS0_4CopyIbaEEEEEvT_T0_DpT1_ --------------------------
	.section	.text._ZN2at6native55_GLOBAL__N__de093ff9_22_ForeachBinaryOpList_cu_a911ec4325multi_tensor_apply_kernelINS1_18TensorListMetadataILi2EEENS1_11CopyFunctorIbaLi2ELi1ELi1EEEJNS0_4CopyIbaEEEEEvT_T0_DpT1_,"ax",@progbits
	.sectioninfo	@"SHI_REGISTERS=32"
	.align	128
.text._ZN2at6native55_GLOBAL__N__de093ff9_22_ForeachBinaryOpList_cu_a911ec4325multi_tensor_apply_kernelINS1_18TensorListMetadataILi2EEENS1_11CopyFunctorIbaLi2ELi1ELi1EEEJNS0_4CopyIbaEEEEEvT_T0_DpT1_:
        .type           _ZN2at6native55_GLOBAL__N__de093ff9_22_ForeachBinaryOpList_cu_a911ec4325multi_tensor_apply_kernelINS1_18TensorListMetadataILi2EEENS1_11CopyFunctorIbaLi2ELi1ELi1EEEJNS0_4CopyIbaEEEEEvT_T0_DpT1_,@function
        .size           _ZN2at6native55_GLOBAL__N__de093ff9_22_ForeachBinaryOpList_cu_a911ec4325multi_tensor_apply_kernelINS1_18TensorListMetadataILi2EEENS1_11CopyFunctorIbaLi2ELi1ELi1EEEJNS0_4CopyIbaEEEEEvT_T0_DpT1_,(.L_x_7839 - _ZN2at6native55_GLOBAL__N__de093ff9_22_ForeachBinaryOpList_cu_a911ec4325multi_tensor_apply_kernelINS1_18TensorListMetadataILi2EEENS1_11CopyFunctorIbaLi2ELi1ELi1EEEJNS0_4CopyIbaEEEEEvT_T0_DpT1_)
        .other          _ZN2at6native55_GLOBAL__N__de093ff9_22_ForeachBinaryOpList_cu_a911ec4325multi_tensor_apply_kernelINS1_18TensorListMetadataILi2EEENS1_11CopyFunctorIbaLi2ELi1ELi1EEEJNS0_4CopyIbaEEEEEvT_T0_DpT1_,@"STO_CUDA_ENTRY STV_DEFAULT"
_ZN2at6native55_GLOBAL__N__de093ff9_22_ForeachBinaryOpList_cu_a911ec4325multi_tensor_apply_kernelINS1_18TensorListMetadataILi2EEENS1_11CopyFunctorIbaLi2ELi1ELi1EEEJNS0_4CopyIbaEEEEEvT_T0_DpT1_:
        /* <DEDUP_REMOVED lines=12> */
[----:B0-----:R-:W-:Y:S02]  /*00c0*/  IADD3 R0, P1, R4, R6, RZ ;  /* 0x0000000604007210 */ /* 0x001fe40007f3e0ff */
[----:B-1----:R-:W-:-:S02]  /*00d0*/  IADD3 R3, P2, R6, R8, RZ ;  /* 0x0000000806037210 */ /* 0x002fc40007f5e0ff */
[----:B--2---:R-:W-:-:S04]  /*00e0*/  IADD3 R2, P3, -R6, R10, RZ ;  /* 0x0000000a06027210 */ /* 0x004fc80007f7e1ff */
[----:B------:R-:W-:Y:S01]  /*00f0*/  LOP3.LUT R4, R2, R0, R3, 0xfe, !PT ;  /* 0x0000000002047212 */ /* 0x000fe200078efe03 */
[----:B------:R-:W-:-:S03]  /*0100*/  IMAD.X R6, R11, 0x1, ~R7, P3 ;  /* 0x000000010b067824 */ /* 0x000fc600018e0e07 */
[----:B------:R-:W-:Y:S01]  /*0110*/  LOP3.LUT P0, RZ, R4, 0x3, RZ, 0xc0, !PT ;  /* 0x0000000304ff7812 */ /* 0x000fe2000780c0ff */
[----:B------:R-:W-:Y:S02]  /*0120*/  IMAD.X R4, R5, 0x1, R7, P1 ;  /* 0x0000000105047824 */ /* 0x000fe400008e0607 */
[----:B------:R-:W-:-:S10]  /*0130*/  IMAD.X R5, R7, 0x1, R9, P2 ;  /* 0x0000000107057824 */ /* 0x000fd400010e0609 */
        /* <DEDUP_REMOVED lines=8> */
.L_x_2045:
[----:B0-----:R-:W-:Y:S01]  /*01c0*/  IADD3 R26, P0, R7, R20, RZ ;  /* 0x00000014071a7210 */ /* 0x001fe20007f1e0ff */
[----:B------:R-:W-:-:S03]  /*01d0*/  IMAD R27, R8, 0x3, RZ ;  /* 0x00000003081b7824 */ /* 0x000fc600078e02ff */
[C---:B------:R-:W-:Y:S01]  /*01e0*/  ISETP.GE.U32.AND P1, PT, R26.reuse, 0x10000, PT ;  /* 0x000100001a00780c */ /* 0x040fe20003f26070 */
[----:B------:R-:W-:Y:S01]  /*01f0*/  IMAD.X R29, RZ, RZ, R25, P0 ;  /* 0x000000ffff1d7224 */ /* 0x000fe200000e0619 */
[C---:B------:R-:W-:Y:S02]  /*0200*/  IADD3 R24, P3, R26.reuse, c[0x0][0x0], RZ ;  /* 0x000000001a187a10 */ /* 0x040fe40007f7e0ff */
[----:B------:R-:W-:Y:S02]  /*0210*/  ISETP.LT.U32.AND P0, PT, R26, R2, PT ;  /* 0x000000021a00720c */ /* 0x000fe40003f01070 */
[----:B------:R-:W-:Y:S01]  /*0220*/  ISETP.GE.U32.AND.EX P1, PT, R29, RZ, PT, P1 ;  /* 0x000000ff1d00720c */ /* 0x000fe20003f26110 */
[----:B------:R-:W-:Y:S01]  /*0230*/  IMAD.X R23, RZ, RZ, R29, P3 ;  /* 0x000000ffff177224 */ /* 0x000fe200018e061d */
        /* <DEDUP_REMOVED lines=14> */
[----:B------:R-:W-:Y:S02]  /*0320*/  @P1 IADD3 R14, P5, R26, R0, RZ ;  /* 0x000000001a0e1210 */ /* 0x000fe40007fbe0ff */
[----:B------:R-:W-:Y:S02]  /*0330*/  ISETP.LT.U32.AND P3, PT, R27, R2, PT ;  /* 0x000000021b00720c */ /* 0x000fe40003f61070 */
[----:B------:R-:W-:Y:S01]  /*0340*/  ISETP.GE.U32.AND.EX P2, PT, R13, RZ, PT, P2 ;  /* 0x000000ff0d00720c */ /* 0x000fe20003f46120 */
[----:B------:R-:W-:Y:S01]  /*0350*/  @P1 IMAD.X R15, R29, 0x1, R4, P5 ;  /* 0x000000011d0f1824 */ /* 0x000fe200028e0604 */
[----:B------:R-:W-:-:S02]  /*0360*/  @P0 IADD3 R16, P5, R24, R0, RZ ;  /* 0x0000000018100210 */ /* 0x000fc40007fbe0ff */
[----:B------:R-:W-:Y:S02]  /*0370*/  ISETP.LT.AND.EX P2, PT, R13, R6, !P2, P3 ;  /* 0x000000060d00720c */ /* 0x000fe40005741330 */
[----:B------:R0:W2:Y:S01]  /*0380*/  @P1 LDG.E.U8 R11, [R14.64] ;  /* 0x000000040e0b1981 */ /* 0x0000a2000c1e1100 */
[----:B------:R-:W-:-:S05]  /*0390*/  @P0 IMAD.X R17, R23, 0x1, R4, P5 ;  /* 0x0000000117110824 */ /* 0x000fca00028e0604 */
[----:B------:R1:W3:Y:S01]  /*03a0*/  @P0 LDG.E.U8 R12, [R16.64] ;  /* 0x00000004100c0981 */ /* 0x0002e2000c1e1100 */
[----:B0-----:R-:W-:-:S05]  /*03b0*/  @P4 IADD3 R14, P3, R22, R0, RZ ;  /* 0x00000000160e4210 */ /* 0x001fca0007f7e0ff */
[----:B------:R-:W-:Y:S01]  /*03c0*/  @P4 IMAD.X R15, R21, 0x1, R4, P3 ;  /* 0x00000001150f4824 */ /* 0x000fe200018e0604 */
[----:B------:R-:W-:-:S04]  /*03d0*/  @P2 IADD3 R18, P3, R27, R0, RZ ;  /* 0x000000001b122210 */ /* 0x000fc80007f7e0ff */
[----:B------:R0:W4:Y:S01]  /*03e0*/  @P4 LDG.E.U8 R9, [R14.64] ;  /* 0x000000040e094981 */ /* 0x000122000c1e1100 */
[----:B------:R-:W-:-:S05]  /*03f0*/  @P2 IMAD.X R19, R13, 0x1, R4, P3 ;  /* 0x000000010d132824 */ /* 0x000fca00018e0604 */
[----:B------:R-:W5:Y:S01]  /*0400*/  @P2 LDG.E.U8 R10, [R18.64] ;  /* 0x00000004120a2981 */ /* 0x000f62000c1e1100 */
        /* <DEDUP_REMOVED lines=30> */
.L_x_2044:
[----:B------:R-:W0:Y:S02]  /*05f0*/  S2R R15, SR_TID.X ;  /* 0x00000000000f7919 */ /* 0x000e240000002100 */
[----:B0-----:R-:W-:-:S05]  /*0600*/  IMAD.WIDE.U32 R8, R15, 0x4, RZ ;  /* 0x000000040f087825 */ /* 0x001fca00078e00ff */
[----:B------:R-:W-:-:S04]  /*0610*/  ISETP.GE.U32.AND P0, PT, R8, R2, PT ;  /* 0x000000020800720c */ /* 0x000fc80003f06070 */
[----:B------:R-:W-:-:S04]  /*0620*/  ISETP.GE.AND.EX P0, PT, R9, R6, PT, P0 ;  /* 0x000000060900720c */ /* 0x000fc80003f06300 */
[----:B------:R-:W-:-:S13]  /*0630*/  ISETP.GT.U32.OR P0, PT, R15, 0x3fff, P0 ;  /* 0x00003fff0f00780c */ /* 0x000fda0000704470 */
[----:B------:R-:W-:Y:S05]  /*0640*/  @P0 EXIT ;  /* 0x000000000000094d */ /* 0x000fea0003800000 */
[----:B------:R-:W-:-:S04]  /*0650*/  IMAD.MOV.U32 R16, RZ, RZ, RZ ;  /* 0x000000ffff107224 */ /* 0x000fc800078e00ff */
.L_x_2046:
[C---:B------:R-:W-:Y:S01]  /*0660*/  IMAD.SHL.U32 R13, R15.reuse, 0x4, RZ ;  /* 0x000000040f0d7824 */ /* 0x040fe200078e00ff */
[----:B------:R-:W-:-:S04]  /*0670*/  SHF.L.U64.HI R14, R15, 0x2, R16 ;  /* 0x000000020f0e7819 */ /* 0x000fc80000010210 */
[----:B------:R-:W-:-:S05]  /*0680*/  IADD3 R8, P0, R13, R0, RZ ;  /* 0x000000000d087210 */ /* 0x000fca0007f1e0ff */
[----:B------:R-:W-:-:S05]  /*0690*/  IMAD.X R9, R14, 0x1, R4, P0 ;  /* 0x000000010e097824 */ /* 0x000fca00000e0604 */
[----:B------:R-:W2:Y:S02]  /*06a0*/  LDG.E R8, [R8.64] ;  /* 0x0000000408087981 */ /* 0x000ea4000c1e1900 */
[C---:B--2---:R-:W-:Y:S02]  /*06b0*/  PRMT R7, R8.reuse, 0x7770, RZ ;  /* 0x0000777008077816 */ /* 0x044fe400000000ff */
[C---:B------:R-:W-:Y:S02]  /*06c0*/  PRMT R10, R8.reuse, 0x7771, RZ ;  /* 0x00007771080a7816 */ /* 0x040fe400000000ff */
        /* <DEDUP_REMOVED lines=10> */
[----:B------:R-:W-:Y:S02]  /*0770*/  SEL R10, RZ, 0x1, !P0 ;  /* 0x00000001ff0a7807 */ /* 0x000fe40004000000 */
[----:B------:R-:W-:Y:S02]  /*0780*/  IADD3 R8, P1, R13, R3, RZ ;  /* 0x000000030d087210 */ /* 0x000fe40007f3e0ff */
[----:B------:R-:W-:Y:S02]  /*0790*/  IADD3 R15, P0, R15, c[0x0][0x0], RZ ;  /* 0x000000000f0f7a10 */ /* 0x000fe40007f1e0ff */
[----:B------:R-:W-:Y:S01]  /*07a0*/  PRMT R7, R7, 0x7054, R12 ;  /* 0x0000705407077816 */ /* 0x000fe2000000000c */
[----:B------:R-:W-:Y:S01]  /*07b0*/  IMAD.X R9, R14, 0x1, R5, P1 ;  /* 0x000000010e097824 */ /* 0x000fe200008e0605 */
        /* <DEDUP_REMOVED lines=11> */
.L_x_2047:
        /* <DEDUP_REMOVED lines=9> */
.L_x_7839:


//--------------------- .text._ZN2at6native55_GLOBAL__N__de093ff9_22_ForeachBinaryOpList_cu_a911ec4325multi_tensor_apply_kernelINS1_18TensorListMetadataILi2EEENS1_11CopyFunctorIbhLi2ELi1ELi1EEEJNS0_4CopyIbhEEEEEvT_T0_DpT1_ --------------------------
	.section	.text._ZN2at6native55_GLOBAL__N__de093ff9_22_ForeachBinaryOpList_cu_a911ec4325multi_tensor_apply_kernelINS1_18TensorListMetadataILi2EEENS1_11CopyFunctorIbhLi2ELi1ELi1EEEJNS0_4CopyIbhEEEEEvT_T0_DpT1_,"ax",@progbits
	.sectioninfo	@"SHI_REGISTERS=32"
	.align	128
.text._ZN2at6native55_GLOBAL__N__de093ff9_22_ForeachBinaryOpList_cu_a911ec4325multi_tensor_apply_kernelINS1_18TensorListMetadataILi2EEENS1_11CopyFunctorIbhLi2ELi1ELi1EEEJNS0_4CopyIbhEEEEEvT_T0_DpT1_:
        .type           _ZN2at6native55_GLOBAL__N__de093ff9_22_ForeachBinaryOpList_cu_a911ec4325multi_tensor_apply_kernelINS1_18TensorListMetadataILi2EEENS1_11CopyFunctorIbhLi2ELi1ELi1EEEJNS0_4CopyIbhEEEEEvT_T0_DpT1_,@function
        .size           _ZN2at6native55_GLOBAL__N__de093ff9_22_ForeachBinaryOpList_cu_a911ec4325multi_tensor_apply_kernelINS1_18TensorListMetadataILi2EEENS1_11CopyFunctorIbhLi2ELi1ELi1EEEJNS0_4CopyIbhEEEEEvT_T0_DpT1_,(.L_x_7840 - _ZN2at6native55_GLOBAL__N__de093ff9_22_ForeachBinaryOpList_cu_a911ec4325multi_tensor_apply_kernelINS1_18TensorListMetadataILi2EEENS1_11CopyFunctorIbhLi2ELi1ELi1EEEJNS0_4CopyIbhEEEEEvT_T0_DpT1_)
        .other          _ZN2at6native55_GLOBAL__N__de093ff9_22_ForeachBinaryOpList_cu_a911ec4325multi_tensor_apply_kernelINS1_18TensorListMetadataILi2EEENS1_11CopyFunctorIbhLi2ELi1ELi1EEEJNS0_4CopyIbhEEEEEvT_T0_DpT1_,@"STO_CUDA_ENTRY STV_DEFAULT"
_ZN2at6native55_GLOBAL__N__de093ff9_22_ForeachBinaryOpList_cu_a911ec4325multi_tensor_apply_kernelINS1_18TensorListMetadataILi2EEENS1_11CopyFunctorIbhLi2ELi1ELi1EEEJNS0_4CopyIbhEEEEEvT_T0_DpT1_:
        /* <DEDUP_REMOVED lines=28> */
.L_x_2049:
        /* <DEDUP_REMOVED lines=67> */
.L_x_2048:
[----:B------:R-:W0:Y:S02]  /*05f0*/  S2R R15, SR_TID.X ;  /* 0x00000000000f7919 */ /* 0x000e240000002100 */
[----:B0-----:R-:W-:-:S05]  /*0600*/  IMAD.WIDE.U32 R8, R15, 0x4, RZ ;  /* 0x000000040f087825 */ /* 0x001fca00078e00ff */
[----:B------:R-:W-:-:S04]  /*0610*/  ISETP.GE.U32.AND P0, PT, R8, R2, PT ;  /* 0x000000020800720c */ /* 0x000fc80003f06070 */
[----:B------:R-:W-:-:S04]  /*0620*/  ISETP.GE.AND.EX P0, PT, R9, R6, PT, P0 ;  /* 0x000000060900720c */ /* 0x000fc80003f06300 */
[----:B------:R-:W-:-:S13]  /*0630*/  ISETP.GT.U32.OR P0, PT, R15, 0x3fff, P0 ;  /* 0x00003fff0f00780c */ /* 0x000fda0000704470 */
[----:B------:R-:W-:Y:S05]  /*0640*/  @P0 EXIT ;  /* 0x000000000000094d */ /* 0x000fea0003800000 */
[----:B------:R-:W-:-:S04]  /*0650*/  IMAD.MOV.U32 R16, RZ, RZ, RZ ;  /* 0x000000ffff107224 */ /* 0x000fc800078e00ff */
.L_x_2050:
        /* <DEDUP_REMOVED lines=33> */
.L_x_2051:
        /* <DEDUP_REMOVED lines=9> */
.L_x_7840:


//--------------------- .text._ZN2at6native55_GLOBAL__N__de093ff9_22_ForeachBinaryOpList_cu_a911ec4325multi_tensor_apply_kernelINS1_18TensorListMetadataILi2EEENS1_14UnaryOpFunctorIbLi2ELi1ELi1EEEJNS0_4CopyIbbEEEEEvT_T0_DpT1_ --------------------------
	.section	.text._ZN2at6native55_GLOBAL__N__de093ff9_22_ForeachBinaryOpList_cu_a911ec4325multi_tensor_apply_kernelINS1_18TensorListMetadataILi2EEENS1_14UnaryOpFunctorIbLi2ELi1ELi1EEEJNS0_4CopyIbbEEEEEvT_T0_DpT1_,"ax",@progbits
	.sectioninfo	@"SHI_REGISTERS=32"
	.align	128
.text._ZN2at6native55_GLOBAL__N__de093ff9_22_ForeachBinaryOpList_cu_a911ec4325multi_tensor_apply_kernelINS1_18TensorListMetadataILi2EEENS1_14UnaryOpFunctorIbLi2ELi1ELi1EEEJNS0_4CopyIbbEEEEEvT_T0_DpT1_:
        .type           _ZN2at6native55_GLOBAL__N__de093ff9_22_ForeachBinaryOpList_cu_a911ec4325multi_tensor_apply_kernelINS1_18TensorListMetadataILi2EEENS1_14UnaryOpFunctorIbLi2ELi1ELi1EEEJNS0_4CopyIbbEEEEEvT_T0_DpT1_,@function
        .size           _ZN2at6native55_GLOBAL__N__de093ff9_22_ForeachBinaryOpList_cu_a911ec4325multi_tensor_apply_kernelINS1_18TensorListMetadataILi2EEENS1_14UnaryOpFunctorIbLi2ELi1ELi1EEEJNS0_4CopyIbbEEEEEvT_T0_DpT1_,(.L_x_7841 - _ZN2at6native55_GLOBAL__N__de093ff9_22_ForeachBinaryOpList_cu_a911ec4325multi_tensor_apply_kernelINS1_18TensorListMetadataILi2EEENS1_14UnaryOpFunctorIbLi2ELi1ELi1EEEJNS0_4CopyIbbEEEEEvT_T0_DpT1_)
        .other          _ZN2at6native55_GLOBAL__N__de093ff9_22_ForeachBinaryOpList_cu_a911ec4325multi_tensor_apply_kernelINS1_18TensorListMetadataILi2EEENS1_14UnaryOpFunctorIbLi2ELi1ELi1EEEJNS0_4CopyIbbEEEEEvT_T0_DpT1_,@"STO_CUDA_ENTRY STV_DEFAULT"
_ZN2at6native55_GLOBAL__N__de093ff9_22_ForeachBinaryOpList_cu_a911ec4325multi_tensor_apply_kernelINS1_18TensorListMetadataILi2EEENS1_14UnaryOpFunctorIbLi2ELi1ELi1EEEJNS0_4CopyIbbEEEEEvT_T0_DpT1_:
        /* <DEDUP_REMOVED lines=12> */
[C---:B0-----:R-:W-:Y:S02]  /*00c0*/  IADD3 R0, P1, R6.reuse, R4, RZ ;  /* 0x0000000406007210 */ /* 0x041fe40007f3e0ff */
[----:B-1----:R-:W-:-:S02]  /*00d0*/  IADD3 R3, P2, R6, R8, RZ ;  /* 0x0000000806037210 */ /* 0x002fc40007f5e0ff */
[----:B--2---:R-:W-:-:S04]  /*00e0*/  IADD3 R2, P3, -R6, R10, RZ ;  /* 0x0000000a06027210 */ /* 0x004fc80007f7e1ff */
[----:B------:R-:W-:Y:S01]  /*00f0*/  LOP3.LUT R4, R2, R3, R0, 0xfe, !PT ;  /* 0x0000000302047212 */ /* 0x000fe200078efe00 */
[----:B------:R-:W-:-:S03]  /*0100*/  IMAD.X R6, R11, 0x1, ~R7, P3 ;  /* 0x000000010b067824 */ /* 0x000fc600018e0e07 */
[----:B------:R-:W-:Y:S01]  /*0110*/  LOP3.LUT P0, RZ, R4, 0x3, RZ, 0xc0, !PT ;  /* 0x0000000304ff7812 */ /* 0x000fe2000780c0ff */
[C---:B------:R-:W-:Y:S02]  /*0120*/  IMAD.X R4, R7.reuse, 0x1, R5, P1 ;  /* 0x0000000107047824 */ /* 0x040fe400008e0605 */
        /* <DEDUP_REMOVED lines=9> */
.L_x_2053:
[----:B0-----:R-:W-:Y:S01]  /*01c0*/  IADD3 R22, P1, R7, R10, RZ ;  /* 0x0000000a07167210 */ /* 0x001fe20007f3e0ff */
[----:B------:R-:W-:Y:S01]  /*01d0*/  IMAD R25, R8, 0x3, RZ ;  /* 0x0000000308197824 */ /* 0x000fe200078e02ff */
[----:B------:R-:W-:Y:S02]  /*01e0*/  PRMT R12, RZ, 0x7610, R12 ;  /* 0x00007610ff0c7816 */ /* 0x000fe4000000000c */
[C---:B------:R-:W-:Y:S01]  /*01f0*/  ISETP.GE.U32.AND P0, PT, R22.reuse, 0x10000, PT ;  /* 0x000100001600780c */ /* 0x040fe20003f06070 */
[----:B------:R-:W-:Y:S01]  /*0200*/  IMAD.X R23, RZ, RZ, R13, P1 ;  /* 0x000000ffff177224 */ /* 0x000fe200008e060d */
[----:B------:R-:W-:-:S02]  /*0210*/  IADD3 R20, P1, R22, c[0x0][0x0], RZ ;  /* 0x0000000016147a10 */ /* 0x000fc40007f3e0ff */
[----:B------:R-:W-:Y:S02]  /*0220*/  LEA R27, P4, R8, R22, 0x1 ;  /* 0x00000016081b7211 */ /* 0x000fe400078808ff */
[----:B------:R-:W-:Y:S01]  /*0230*/  ISETP.LT.U32.AND P2, PT, R22, R2, PT ;  /* 0x000000021600720c */ /* 0x000fe20003f41070 */
[--C-:B------:R-:W-:Y:S01]  /*0240*/  IMAD.X R21, RZ, RZ, R23.reuse, P1 ;  /* 0x000000ffff157224 */ /* 0x100fe200008e0617 */
[C---:B------:R-:W-:Y:S01]  /*0250*/  ISETP.GE.U32.AND.EX P0, PT, R23.reuse, RZ, PT, P0 ;  /* 0x000000ff1700720c */ /* 0x040fe20003f06100 */
[----:B------:R-:W-:Y:S01]  /*0260*/  IMAD.X R11, RZ, RZ, R23, P4 ;  /* 0x000000ffff0b7224 */ /* 0x000fe200020e0617 */
[----:B------:R-:W-:Y:S02]  /*0270*/  ISETP.GE.U32.AND P3, PT, R20, 0x10000, PT ;  /* 0x000100001400780c */ /* 0x000fe40003f66070 */
[----:B------:R-:W-:Y:S02]  /*0280*/  ISETP.LT.AND.EX P0, PT, R23, R6, !P0, P2 ;  /* 0x000000061700720c */ /* 0x000fe40004701320 */
[----:B------:R-:W-:-:S02]  /*0290*/  ISETP.GE.U32.AND P2, PT, R27, 0x10000, PT ;  /* 0x000100001b00780c */ /* 0x000fc40003f46070 */
[----:B------:R-:W-:Y:S02]  /*02a0*/  IADD3 R25, P5, R25, R22, RZ ;  /* 0x0000001619197210 */ /* 0x000fe40007fbe0ff */
[-C--:B------:R-:W-:Y:S02]  /*02b0*/  ISETP.LT.U32.AND P1, PT, R20, R2.reuse, PT ;  /* 0x000000021400720c */ /* 0x080fe40003f21070 */
[----:B------:R-:W-:Y:S01]  /*02c0*/  ISETP.GE.U32.AND.EX P3, PT, R21, RZ, PT, P3 ;  /* 0x000000ff1500720c */ /* 0x000fe20003f66130 */
[----:B------:R-:W-:Y:S01]  /*02d0*/  IMAD.X R9, RZ, RZ, R23, P5 ;  /* 0x000000ffff097224 */ /* 0x000fe200028e0617 */
[----:B------:R-:W-:Y:S02]  /*02e0*/  ISETP.LT.U32.AND P4, PT, R27, R2, PT ;  /* 0x000000021b00720c */ /* 0x000fe40003f81070 */
[----:B------:R-:W-:Y:S02]  /*02f0*/  ISETP.GE.U32.AND.EX P2, PT, R11, RZ, PT, P2 ;  /* 0x000000ff0b00720c */ /* 0x000fe40003f46120 */
[----:B------:R-:W-:-:S02]  /*0300*/  ISETP.LT.AND.EX P1, PT, R21, R6, !P3, P1 ;  /* 0x000000061500720c */ /* 0x000fc40005f21310 */
[----:B------:R-:W-:Y:S02]  /*0310*/  ISETP.GE.U32.AND P3, PT, R25, 0x10000, PT ;  /* 0x000100001900780c */ /* 0x000fe40003f66070 */
[----:B------:R-:W-:Y:S02]  /*0320*/  ISETP.LT.AND.EX P2, PT, R11, R6, !P2, P4 ;  /* 0x000000060b00720c */ /* 0x000fe40005741340 */
[----:B------:R-:W-:Y:S02]  /*0330*/  ISETP.LT.U32.AND P4, PT, R25, R2, PT ;  /* 0x000000021900720c */ /* 0x000fe40003f81070 */
[C---:B------:R-:W-:Y:S02]  /*0340*/  ISETP.GE.U32.AND.EX P3, PT, R9.reuse, RZ, PT, P3 ;  /* 0x000000ff0900720c */ /* 0x040fe40003f66130 */
[----:B------:R-:W-:Y:S02]  /*0350*/  @P0 IADD3 R28, P5, R22, R0, RZ ;  /* 0x00000000161c0210 */ /* 0x000fe40007fbe0ff */
[----:B------:R-:W-:-:S02]  /*0360*/  ISETP.LT.AND.EX P3, PT, R9, R6, !P3, P4 ;  /* 0x000000060900720c */ /* 0x000fc40005f61340 */
[----:B------:R-:W-:Y:S01]  /*0370*/  PRMT R24, RZ, 0x7610, R24 ;  /* 0x00007610ff187816 */ /* 0x000fe20000000018 */
[----:B------:R-:W-:Y:S01]  /*0380*/  @P0 IMAD.X R29, R23, 0x1, R4, P5 ;  /* 0x00000001171d0824 */ /* 0x000fe200028e0604 */
[-C--:B------:R-:W-:Y:S02]  /*0390*/  @P1 IADD3 R16, P5, R20, R0.reuse, RZ ;  /* 0x0000000014101210 */ /* 0x080fe40007fbe0ff */
[-C--:B------:R-:W-:Y:S02]  /*03a0*/  @P2 IADD3 R14, P4, R27, R0.reuse, RZ ;  /* 0x000000001b0e2210 */ /* 0x080fe40007f9e0ff */
[----:B------:R-:W-:Y:S01]  /*03b0*/  PRMT R26, RZ, 0x7610, R26 ;  /* 0x00007610ff1a7816 */ /* 0x000fe2000000001a */
[--C-:B------:R-:W-:Y:S01]  /*03c0*/  @P1 IMAD.X R17, R21, 0x1, R4.reuse, P5 ;  /* 0x0000000115111824 */ /* 0x100fe200028e0604 */
[----:B------:R-:W2:Y:S01]  /*03d0*/  @P0 LDG.E.U8 R12, [R28.64] ;  /* 0x000000041c0c0981 */ /* 0x000ea2000c1e1100 */
[--C-:B------:R-:W-:Y:S02]  /*03e0*/  @P2 IMAD.X R15, R11, 0x1, R4.reuse, P4 ;  /* 0x000000010b0f2824 */ /* 0x100fe400020e0604 */
[----:B------:R-:W-:Y:S01]  /*03f0*/  @P3 IADD3 R18, P4, R25, R0, RZ ;  /* 0x0000000019123210 */ /* 0x000fe20007f9e0ff */
[----:B------:R-:W3:Y:S04]  /*0400*/  @P1 LDG.E.U8 R24, [R16.64] ;  /* 0x0000000410181981 */ /* 0x000ee8000c1e1100 */
[----:B------:R0:W4:Y:S01]  /*0410*/  @P2 LDG.E.U8 R26, [R14.64] ;  /* 0x000000040e1a2981 */ /* 0x000122000c1e1100 */
[----:B------:R-:W-:Y:S01]  /*0420*/  @P3 IMAD.X R19, R9, 0x1, R4, P4 ;  /* 0x0000000109133824 */ /* 0x000fe200020e0604 */
[----:B0-----:R-:W-:-:S06]  /*0430*/  PRMT R14, RZ, 0x7610, R14 ;  /* 0x00007610ff0e7816 */ /* 0x001fcc000000000e */
[----:B------:R0:W5:Y:S01]  /*0440*/  @P3 LDG.E.U8 R14, [R18.64] ;  /* 0x00000004120e3981 */ /* 0x000162000c1e1100 */
[-C--:B------:R-:W-:Y:S02]  /*0450*/  @P1 IADD3 R20, P4, R20, R3.reuse, RZ ;  /* 0x0000000314141210 */ /* 0x080fe40007f9e0ff */
[----:B------:R-:W-:-:S03]  /*0460*/  @P0 IADD3 R22, P5, R22, R3, RZ ;  /* 0x0000000316160210 */ /* 0x000fc60007fbe0ff */
[--C-:B------:R-:W-:Y:S02]  /*0470*/  @P1 IMAD.X R21, R21, 0x1, R5.reuse, P4 ;  /* 0x0000000115151824 */ /* 0x100fe400020e0605 */
[----:B------:R-:W-:Y:S01]  /*0480*/  @P0 IMAD.X R23, R23, 0x1, R5, P5 ;  /* 0x0000000117170824 */ /* 0x000fe200028e0605 */
[----:B--2---:R-:W-:Y:S02]  /*0490*/  @P0 LOP3.LUT P6, RZ, R12, 0xff, RZ, 0xc0, !PT ;  /* 0x000000ff0cff0812 */ /* 0x004fe400078cc0ff */
[----:B---3--:R-:W-:Y:S02]  /*04a0*/  @P1 LOP3.LUT P4, RZ, R24, 0xff, RZ, 0xc0, !PT ;  /* 0x000000ff18ff1812 */ /* 0x008fe4000788c0ff */
[----:B------:R-:W-:Y:S02]  /*04b0*/  @P0 SEL R29, RZ, 0x1, !P6 ;  /* 0x00000001ff1d0807 */ /* 0x000fe40007000000 */
[----:B------:R-:W-:Y:S02]  /*04c0*/  @P1 SEL R12, RZ, 0x1, !P4 ;  /* 0x00000001ff0c1807 */ /* 0x000fe40006000000 */
[----:B----4-:R-:W-:Y:S01]  /*04d0*/  @P2 LOP3.LUT P5, RZ, R26, 0xff, RZ, 0xc0, !PT ;  /* 0x000000ff1aff2812 */ /* 0x010fe200078ac0ff */
[----:B------:R1:W-:Y:S03]  /*04e0*/  @P0 STG.E.U8 [R22.64], R29 ;  /* 0x0000001d16000986 */ /* 0x0003e6000c101104 */
[----:B0-----:R-:W-:Y:S01]  /*04f0*/  @P2 SEL R19, RZ, 0x1, !P5 ;  /* 0x00000001ff132807 */ /* 0x001fe20006800000 */
[----:B------:R1:W-:Y:S01]  /*0500*/  @P1 STG.E.U8 [R20.64], R12 ;  /* 0x0000000c14001986 */ /* 0x0003e2000c101104 */
[----:B------:R-:W-:Y:S01]  /*0510*/  @P3 IADD3 R16, P1, R25, R3, RZ ;  /* 0x0000000319103210 */ /* 0x000fe20007f3e0ff */
[----:B------:R-:W-:-:S04]  /*0520*/  IMAD.MOV.U32 R25, RZ, RZ, c[0x0][0x0] ;  /* 0x00000000ff197624 */ /* 0x000fc800078e00ff */
[----:B------:R-:W-:Y:S01]  /*0530*/  @P3 IMAD.X R17, R9, 0x1, R5, P1 ;  /* 0x0000000109113824 */ /* 0x000fe200008e0605 */
[----:B-----5:R-:W-:Y:S02]  /*0540*/  @P3 LOP3.LUT P4, RZ, R14, 0xff, RZ, 0xc0, !PT ;  /* 0x000000ff0eff3812 */ /* 0x020fe4000788c0ff */
[----:B------:R-:W-:Y:S02]  /*0550*/  @P2 IADD3 R14, P0, R27, R3, RZ ;  /* 0x000000031b0e2210 */ /* 0x000fe40007f1e0ff */
[----:B------:R-:W-:-:S03]  /*0560*/  @P3 SEL R9, RZ, 0x1, !P4 ;  /* 0x00000001ff093807 */ /* 0x000fc60006000000 */
[----:B------:R-:W-:Y:S02]  /*0570*/  @P2 IMAD.X R15, R11, 0x1, R5, P0 ;  /* 0x000000010b0f2824 */ /* 0x000fe400000e0605 */
[----:B------:R-:W-:-:S03]  /*0580*/  IMAD.MOV.U32 R11, RZ, RZ, R13 ;  /* 0x000000ffff0b7224 */ /* 0x000fc600078e000d */
[----:B------:R1:W-:Y:S01]  /*0590*/  @P2 STG.E.U8 [R14.64], R19 ;  /* 0x000000130e002986 */ /* 0x0003e2000c101104 */
[----:B------:R-:W-:-:S03]  /*05a0*/  IMAD.WIDE.U32 R10, R25, 0x4, R10 ;  /* 0x00000004190a7825 */ /* 0x000fc600078e000a */
[----:B------:R1:W-:Y:S01]  /*05b0*/  @P3 STG.E.U8 [R16.64], R9 ;  /* 0x0000000910003986 */ /* 0x0003e2000c101104 */
[----:B------:R-:W-:Y:S01]  /*05c0*/  IMAD.MOV.U32 R13, RZ, RZ, R11 ;  /* 0x000000ffff0d7224 */ /* 0x000fe200078e000b */
[C---:B------:R-:W-:Y:S02]  /*05d0*/  ISETP.GE.U32.AND P0, PT, R10.reuse, 0x10000, PT ;  /* 0x000100000a00780c */ /* 0x040fe40003f06070 */
[----:B------:R-:W-:Y:S02]  /*05e0*/  ISETP.LT.U32.AND P1, PT, R10, R2, PT ;  /* 0x000000020a00720c */ /* 0x000fe40003f21070 */
[C---:B------:R-:W-:Y:S02]  /*05f0*/  ISETP.GE.U32.AND.EX P0, PT, R11.reuse, RZ, PT, P0 ;  /* 0x000000ff0b00720c */ /* 0x040fe40003f06100 */
[----:B------:R-:W-:-:S13]  /*0600*/  ISETP.LT.AND.EX P1, PT, R11, R6, PT, P1 ;  /* 0x000000060b00720c */ /* 0x000fda0003f21310 */
[----:B-1----:R-:W-:Y:S05]  /*0610*/  @!P0 BRA P1, `(.L_x_2053) ;  /* 0xfffffba000008947 */ /* 0x002fea000083ffff */
[----:B------:R-:W-:Y:S05]  /*0620*/  EXIT ;  /* 0x000000000000794d */ /* 0x000fea0003800000 */
.L_x_2052:
[----:B------:R-:W0:Y:S02]  /*0630*/  S2R R15, SR_TID.X ;  /* 0x00000000000f7919 */ /* 0x000e240000002100 */
[----:B0-----:R-:W-:-:S05]  /*0640*/  IMAD.WIDE.U32 R8, R15, 0x4, RZ ;  /* 0x000000040f087825 */ /* 0x001fca00078e00ff */
[----:B------:R-:W-:-:S04]  /*0650*/  ISETP.GE.U32.AND P0, PT, R8, R2, PT ;  /* 0x000000020800720c */ /* 0x000fc80003f06070 */
[----:B------:R-:W-:-:S04]  /*0660*/  ISETP.GE.AND.EX P0, PT, R9, R6, PT, P0 ;  /* 0x000000060900720c */ /* 0x000fc80003f06300 */
[----:B------:R-:W-:-:S13]  /*0670*/  ISETP.GT.U32.OR P0, PT, R15, 0x3fff, P0 ;  /* 0x00003fff0f00780c */ /* 0x000fda0000704470 */
[----:B------:R-:W-:Y:S05]  /*0680*/  @P0 EXIT ;  /* 0x000000000000094d */ /* 0x000fea0003800000 */
[----:B------:R-:W-:-:S04]  /*0690*/  IMAD.MOV.U32 R16, RZ, RZ, RZ ;  /* 0x000000ffff107224 */ /* 0x000fc800078e00ff */
.L_x_2054:
        /* <DEDUP_REMOVED lines=33> */
.L_x_2055:
        /* <DEDUP_REMOVED lines=13> */
.L_x_7841:


//--------------------- .text._ZN2at6native55_GLOBAL__N__de093ff9_22_ForeachBinaryOpList_cu_a911ec4325multi_tensor_apply_kernelINS1_18TensorListMetadataILi2EEENS1_11CopyFunctorIN3c108BFloat16ENS6_15Float8_e5m2fnuzELi2ELi1ELi1EEEJNS0_4CopyIS7_S8_EEEEEvT_T0_DpT1_ --------------------------
	.section	.text._ZN2at6native55_GLOBAL__N__de093ff9_22_ForeachBinaryOpList_cu_a911ec4325multi_tensor_apply_kernelINS1_18TensorListMetadataILi2EEENS1_11CopyFunctorIN3c108BFloat16ENS6_15Float8_e5m2fnuzELi2ELi1ELi1EEEJNS0_4CopyIS7_S8_EEEEEvT_T0_DpT1_,"ax",@progbits
	.sectioninfo	@"SHI_REGISTERS=29"
	.align	128
.text._ZN2at6native55_GLOBAL__N__de093ff9_22_ForeachBinaryOpList_cu_a911ec4325multi_tensor_apply_kernelINS1_18TensorListMetadataILi2EEENS1_11CopyFunctorIN3c108BFloat16ENS6_15Float8_e5m2fnuzELi2ELi1ELi1EEEJNS0_4CopyIS7_S8_EEEEEvT_T0_DpT1_:
        .type           _ZN2at6native55_GLOBAL__N__de093ff9_22_ForeachBinaryOpList_cu_a911ec4325multi_tensor_apply_kernelINS1_18TensorListMetadataILi2EEENS1_11CopyFunctorIN3c108BFloat16ENS6_15Float8_e5m2fnuzELi2ELi1ELi1EEEJNS0_4CopyIS7_S8_EEEEEvT_T0_DpT1_,@function
        .size           _ZN2at6native55_GLOBAL__N__de093ff9_22_ForeachBinaryOpList_cu_a911ec4325multi_tensor_apply_kernelINS1_18TensorListMetadataILi2EEENS1_11CopyFunctorIN3c108BFloat16ENS6_15Float8_e5m2fnuzELi2ELi1ELi1EEEJNS0_4CopyIS7_S8_EEEEEvT_T0_DpT1_,(.L_x_7842 - _ZN2at6native55_GLOBAL__N__de093ff9_22_ForeachBinaryOpList_cu_a911ec4325multi_tensor_apply_kernelINS1_18TensorListMetadataILi2EEENS1_11CopyFunctorIN3c108BFloat16ENS6_15Float8_e5m2fnuzELi2ELi1ELi1EEEJNS0_4CopyIS7_S8_EEEEEvT_T0_DpT1_)
        .other          _ZN2at6native55_GLOBAL__N__de093ff9_22_ForeachBinaryOpList_cu_a911ec4325multi_tensor_apply_kernelINS1_18TensorListMetadataILi2EEENS1_11CopyFunctorIN3c108BFloat16ENS6_15Float8_e5m2fnuzELi2ELi1ELi1EEEJNS0_4CopyIS7_S8_EEEEEvT_T0_DpT1_,@"STO_CUDA_ENTRY STV_DEFAULT"
_ZN2at6native55_GLOBAL__N__de093ff9_22_ForeachBinaryOpList_cu_a911ec4325multi_tensor_apply_kernelINS1_18TensorListMetadataILi2EEENS1_11CopyFunctorIN3c108BFloat16ENS6_15Float8_e5m2fnuzELi2ELi1ELi1EEEJNS0_4CopyIS7_S8_EEEEEvT_T0_DpT1_:
        /* <DEDUP_REMOVED lines=11> */
[----:B------:R-:W-:Y:S02]  /*00b0*/  UIADD3 UR14, UP2, UR4, UR6, URZ ;  /* 0x00000006040e7290 */ /* 0x000fe4000ff5e03f */
[----:B------:R-:W-:Y:S02]  /*00c0*/  UIADD3 UR13, UP1, -UR6, UR10, URZ ;  /* 0x0000000a060d7290 */ /* 0x000fe4000ff3e13f */
[----:B------:R-:W-:Y:S02]  /*00d0*/  ULDC.64 UR8, c[0x0][UR8+0x360] ;  /* 0x0000d80008087abb */ /* 0x000fe40008000a00 */
[----:B------:R-:W-:-:S02]  /*00e0*/  UIMAD.WIDE UR8, UR12, 0x20000, UR8 ;  /* 0x000200000c0878a5 */ /* 0x000fc4000f8e0208 */
[----:B------:R-:W-:Y:S02]  /*00f0*/  ULOP3.LUT UR4, UR13, 0x3, UR14, 0xc8, !UPT ;  /* 0x000000030d047892 */ /* 0x000fe4000f8ec80e */
[----:B------:R-:W-:Y:S02]  /*0100*/  UIADD3.X UR6, ~UR7, UR11, URZ, UP1, !UPT ;  /* 0x0000000b07067290 */ /* 0x000fe40008ffe53f */
[----:B------:R-:W-:Y:S02]  /*0110*/  ULOP3.LUT UP0, URZ, UR4, 0x7, UR8, 0xf8, !UPT ;  /* 0x00000007043f7892 */ /* 0x000fe4000f80f808 */
[----:B------:R-:W-:Y:S02]  /*0120*/  UIADD3.X UR4, UR5, UR7, URZ, UP2, !UPT ;  /* 0x0000000705047290 */ /* 0x000fe400097fe43f */
        /* <DEDUP_REMOVED lines=11> */
.L_x_2073:
        /* <DEDUP_REMOVED lines=59> */
.L_x_2060:
[----:B------:R-:W-:Y:S05]  /*0590*/  BSYNC B1 ;  /* 0x0000000000017941 */ /* 0x000fea0003800000 */
.L_x_2059:
[----:B------:R-:W-:Y:S01]  /*05a0*/  IMAD.SHL.U32 R3, R3, 0x200000, RZ ;  /* 0x0020000003037824 */ /* 0x000fe200078e00ff */
[----:B------:R-:W-:-:S04]  /*05b0*/  LEA R5, R2, 0x37800000, 0x17 ;  /* 0x3780000002057811 */ /* 0x000fc800078eb8ff */
[----:B------:R-:W-:Y:S02]  /*05c0*/  LOP3.LUT R24, R5, R3, R24, 0xfe, !PT ;  /* 0x0000000305187212 */ /* 0x000fe400078efe18 */
.L_x_2058:
[----:B-1----:R-:W-:Y:S05]  /*05d0*/  BSYNC B0 ;  /* 0x0000000000007941 */ /* 0x002fea0003800000 */
.L_x_2057:
[----:B-----5:R-:W-:Y:S01]  /*05e0*/  ISETP.NE.AND P4, PT, R20, RZ, PT ;  /* 0x000000ff1400720c */ /* 0x020fe20003f85270 */
[----:B------:R-:W-:Y:S01]  /*05f0*/  BSSY B0, `(.L_x_2061) ;  /* 0x0000018000007945 */ /* 0x000fe20003800000 */
[----:B------:R-:W-:-:S11]  /*0600*/  F2FP.BF16.PACK_AB R7, RZ, R24 ;  /* 0x00000018ff07723e */ /* 0x000fd600000010ff */
        /* <DEDUP_REMOVED lines=18> */
.L_x_2064:
[----:B------:R-:W-:Y:S05]  /*0730*/  BSYNC B1 ;  /* 0x0000000000017941 */ /* 0x000fea0003800000 */
.L_x_2063:
[----:B------:R-:W-:Y:S01]  /*0740*/  IMAD.SHL.U32 R3, R3, 0x200000, RZ ;  /* 0x0020000003037824 */ /* 0x000fe200078e00ff */
[----:B------:R-:W-:-:S04]  /*0750*/  LEA R5, R2, 0x37800000, 0x17 ;  /* 0x3780000002057811 */ /* 0x000fc800078eb8ff */
[----:B------:R-:W-:Y:S02]  /*0760*/  LOP3.LUT R8, R5, R3, R8, 0xfe, !PT ;  /* 0x0000000305087212 */ /* 0x000fe400078efe08 */
.L_x_2062:
[----:B------:R-:W-:Y:S05]  /*0770*/  BSYNC B0 ;  /* 0x0000000000007941 */ /* 0x000fea0003800000 */
.L_x_2061:
[----:B------:R-:W-:Y:S01]  /*0780*/  ISETP.NE.AND P4, PT, R21, RZ, PT ;  /* 0x000000ff1500720c */ /* 0x000fe20003f85270 */
[----:B------:R-:W-:Y:S01]  /*0790*/  BSSY B0, `(.L_x_2065) ;  /* 0x000001a000007945 */ /* 0x000fe20003800000 */
[----:B------:R-:W-:Y:S01]  /*07a0*/  F2FP.BF16.PACK_AB R24, RZ, R8 ;  /* 0x00000008ff18723e */ /* 0x000fe200000010ff */
[----:B------:R-:W-:Y:S02]  /*07b0*/  IMAD.MOV.U32 R25, RZ, RZ, RZ ;  /* 0x000000ffff197224 */ /* 0x000fe400078e00ff */
[----:B------:R-:W-:-:S08]  /*07c0*/  IMAD.MOV.U32 R26, RZ, RZ, RZ ;  /* 0x000000ffff1a7224 */ /* 0x000fd000078e00ff */
        /* <DEDUP_REMOVED lines=18> */
.L_x_2068:
[----:B------:R-:W-:Y:S05]  /*08f0*/  BSYNC B1 ;  /* 0x0000000000017941 */ /* 0x000fea0003800000 */
.L_x_2067:
[----:B------:R-:W-:Y:S01]  /*0900*/  IMAD.SHL.U32 R3, R3, 0x200000, RZ ;  /* 0x0020000003037824 */ /* 0x000fe200078e00ff */
[----:B------:R-:W-:-:S04]  /*0910*/  LEA R5, R2, 0x37800000, 0x17 ;  /* 0x3780000002057811 */ /* 0x000fc800078eb8ff */
[----:B------:R-:W-:Y:S02]  /*0920*/  LOP3.LUT R26, R5, R3, R26, 0xfe, !PT ;  /* 0x00000003051a7212 */ /* 0x000fe400078efe1a */
.L_x_2066:
[----:B------:R-:W-:Y:S05]  /*0930*/  BSYNC B0 ;  /* 0x0000000000007941 */ /* 0x000fea0003800000 */
.L_x_2065:
[----:B------:R-:W-:Y:S01]  /*0940*/  ISETP.NE.AND P4, PT, R22, RZ, PT ;  /* 0x000000ff1600720c */ /* 0x000fe20003f85270 */
        /* <DEDUP_REMOVED lines=21> */
.L_x_2072:
[----:B------:R-:W-:Y:S05]  /*0aa0*/  BSYNC B1 ;  /* 0x0000000000017941 */ /* 0x000fea0003800000 */
.L_x_2071:
[----:B------:R-:W-:Y:S01]  /*0ab0*/  IMAD.SHL.U32 R3, R3, 0x200000, RZ ;  /* 0x0020000003037824 */ /* 0x000fe200078e00ff */
[----:B------:R-:W-:-:S04]  /*0ac0*/  LEA R2, R2, 0x37800000, 0x17 ;  /* 0x3780000002027811 */ /* 0x000fc800078eb8ff */
[----:B------:R-:W-:Y:S02]  /*0ad0*/  LOP3.LUT R25, R2, R3, R25, 0xfe, !PT ;  /* 0x0000000302197212 */ /* 0x000fe400078efe19 */
.L_x_2070:
[----:B------:R-:W-:Y:S05]  /*0ae0*/  BSYNC B0 ;  /* 0x0000000000007941 */ /* 0x000fea0003800000 */
.L_x_2069:
[----:B------:R-:W-:Y:S02]  /*0af0*/  @P0 LEA R2, P6, R0, UR8, 0x1 ;  /* 0x0000000800020c11 */ /* 0x000fe4000f8c08ff */
[----:B------:R-:W-:Y:S02]  /*0b00*/  @P2 LEA R6, P4, R14, UR8, 0x1 ;  /* 0x000000080e062c11 */ /* 0x000fe4000f8808ff */
[----:B------:R-:W-:Y:S02]  /*0b10*/  @P1 LEA R4, P5, R9, UR8, 0x1 ;  /* 0x0000000809041c11 */ /* 0x000fe4000f8a08ff */
[----:B------:R-:W-:Y:S02]  /*0b20*/  @P0 LEA.HI.X R3, R0, UR9, R23, 0x1, P6 ;  /* 0x0000000900030c11 */ /* 0x000fe4000b0f0c17 */
[----:B------:R-:W-:Y:S02]  /*0b30*/  PRMT R0, R7, 0x7610, R0 ;  /* 0x0000761007007816 */ /* 0x000fe40000000000 */
[----:B------:R-:W-:-:S02]  /*0b40*/  @P3 LEA R8, P6, R12, UR8, 0x1 ;  /* 0x000000080c083c11 */ /* 0x000fc4000f8c08ff */
[----:B------:R-:W-:Y:S01]  /*0b50*/  @P2 LEA.HI.X R7, R14, UR9, R17, 0x1, P4 ;  /* 0x000000090e072c11 */ /* 0x000fe2000a0f0c11 */
[----:B------:R-:W-:Y:S01]  /*0b60*/  IMAD.MOV.U32 R17, RZ, RZ, c[0x0][0x0] ;  /* 0x00000000ff117624 */ /* 0x000fe200078e00ff */
[----:B------:R-:W-:Y:S01]  /*0b70*/  @P1 LEA.HI.X R5, R9, UR9, R16, 0x1, P5 ;  /* 0x0000000909051c11 */ /* 0x000fe2000a8f0c10 */
[----:B------:R0:W-:Y:S01]  /*0b80*/  @P0 STG.E.U16 [R2.64], R0 ;  /* 0x0000000002000986 */ /* 0x0001e2000c10150a */
[----:B------:R-:W-:Y:S01]  /*0b90*/  @P3 LEA.HI.X R9, R12, UR9, R19, 0x1, P6 ;  /* 0x000000090c093c11 */ /* 0x000fe2000b0f0c13 */
[----:B------:R-:W-:Y:S01]  /*0ba0*/  IMAD.WIDE.U32 R10, R17, 0x4, R10 ;  /* 0x00000004110a7825 */ /* 0x000fe200078e000a */
[----:B------:R-:W-:Y:S01]  /*0bb0*/  F2FP.BF16.PACK_AB R25, RZ, R25 ;  /* 0x00000019ff19723e */ /* 0x000fe200000010ff */
[----:B------:R0:W-:Y:S03]  /*0bc0*/  @P1 STG.E.U16 [R4.64], R24 ;  /* 0x0000001804001986 */ /* 0x0001e6000c10150a */
[C---:B------:R-:W-:Y:S01]  /*0bd0*/  ISETP.GE.U32.AND P0, PT, R10.reuse, 0x10000, PT ;  /* 0x000100000a00780c */ /* 0x040fe20003f06070 */
[----:B------:R0:W-:Y:S01]  /*0be0*/  @P2 STG.E.U16 [R6.64], R26 ;  /* 0x0000001a06002986 */ /* 0x0001e2000c10150a */
[----:B------:R-:W-:-:S02]  /*0bf0*/  ISETP.LT.U32.AND P1, PT, R10, UR13, PT ;  /* 0x0000000d0a007c0c */ /* 0x000fc4000bf21070 */
[C---:B------:R-:W-:Y:S01]  /*0c00*/  ISETP.GE.U32.AND.EX P0, PT, R11.reuse, RZ, PT, P0 ;  /* 0x000000ff0b00720c */ /* 0x040fe20003f06100 */
[----:B------:R0:W-:Y:S01]  /*0c10*/  @P3 STG.E.U16 [R8.64], R25 ;  /* 0x0000001908003986 */ /* 0x0001e2000c10150a */
[----:B------:R-:W-:-:S13]  /*0c20*/  ISETP.LT.AND.EX P1, PT, R11, UR6, PT, P1 ;  /* 0x000000060b007c0c */ /* 0x000fda000bf21310 */
[----:B0-----:R-:W-:Y:S05]  /*0c30*/  @!P0 BRA P1, `(.L_x_2073) ;  /* 0xfffff5a000008947 */ /* 0x001fea000083ffff */
[----:B------:R-:W-:Y:S05]  /*0c40*/  EXIT ;  /* 0x000000000000794d */ /* 0x000fea0003800000 */
.L_x_2056:
[----:B------:R-:W0:Y:S02]  /*0c50*/  S2R R0, SR_TID.X ;  /* 0x0000000000007919 */ /* 0x000e240000002100 */
[----:B0-----:R-:W-:-:S05]  /*0c60*/  IMAD.WIDE.U32 R2, R0, 0x4, RZ ;  /* 0x0000000400027825 */ /* 0x001fca00078e00ff */
[----:B------:R-:W-:-:S04]  /*0c70*/  ISETP.GE.U32.AND P0, PT, R2, UR13, PT ;  /* 0x0000000d02007c0c */ /* 0x000fc8000bf06070 */
[----:B------:R-:W-:-:S04]  /*0c80*/  ISETP.GE.AND.EX P0, PT, R3, UR6, PT, P0 ;  /* 0x0000000603007c0c */ /* 0x000fc8000bf06300 */
[----:B------:R-:W-:-:S13]  /*0c90*/  ISETP.GT.U32.OR P0, PT, R0, 0x3fff, P0 ;  /* 0x00003fff0000780c */ /* 0x000fda0000704470 */
[----:B------:R-:W-:Y:S05]  /*0ca0*/  @P0 EXIT ;  /* 0x000000000000094d */ /* 0x000fea0003800000 */
[----:B------:R-:W-:Y:S02]  /*0cb0*/  IMAD.MOV.U32 R3, RZ, RZ, RZ ;  /* 0x000000ffff037224 */ /* 0x000fe400078e00ff */
.L_x_2090:
[----:B------:R-:W-:-:S04]  /*0cc0*/  LEA R8, P0, R0, UR14, 0x2 ;  /* 0x0000000e00087c11 */ /* 0x000fc8000f8010ff */
[----:B------:R-:W-:-:S05]  /*0cd0*/  LEA.HI.X R9, R0, UR4, R3, 0x2, P0 ;  /* 0x0000000400097c11 */ /* 0x000fca00080f1403 */
[----:B------:R-:W2:Y:S01]  /*0ce0*/  LDG.E R8, [R8.64] ;  /* 0x0000000a08087981 */ /* 0x000ea2000c1e1900 */
[----:B------:R-:W-:Y:S01]  /*0cf0*/  BSSY B0, `(.L_x_2074) ;  /* 0x000001f000007945 */ /* 0x000fe20003800000 */
[----:B------:R-:W-:Y:S02]  /*0d00*/  IMAD.MOV.U32 R5, RZ, RZ, RZ ;  /* 0x000000ffff057224 */ /* 0x000fe400078e00ff */
[----:B------:R-:W-:Y:S01]  /*0d10*/  IMAD.MOV.U32 R6, RZ, RZ, RZ ;  /* 0x000000ffff067224 */ /* 0x000fe200078e00ff */
[C---:B--2---:R-:W-:Y:S02]  /*0d20*/  PRMT R10, R8.reuse, 0x7770, RZ ;  /* 0x00007770080a7816 */ /* 0x044fe400000000ff */
[----:B------:R-:W-:Y:S02]  /*0d30*/  PRMT R11, R8, 0x7771, RZ ;  /* 0x00007771080b7816 */ /* 0x000fe400000000ff */
[----:B------:R-:W-:Y:S02]  /*0d40*/  ISETP.NE.AND P0, PT, R10, RZ, PT ;  /* 0x000000ff0a00720c */ /* 0x000fe40003f05270 */
[----:B------:R-:W-:-:S02]  /*0d50*/  PRMT R4, R8, 0x7772, RZ ;  /* 0x0000777208047816 */ /* 0x000fc400000000ff */
        /* <DEDUP_REMOVED lines=20> */
.L_x_2077:
[----:B------:R-:W-:Y:S05]  /*0ea0*/  BSYNC B1 ;  /* 0x0000000000017941 */ /* 0x000fea0003800000 */
.L_x_2076:
[----:B------:R-:W-:Y:S01]  /*0eb0*/  LEA R9, R6, 0x37800000, 0x17 ;  /* 0x3780000006097811 */ /* 0x000fe200078eb8ff */
[----:B------:R-:W-:-:S05]  /*0ec0*/  IMAD.SHL.U32 R6, R7, 0x200000, RZ ;  /* 0x0020000007067824 */ /* 0x000fca00078e00ff */
[----:B------:R-:W-:Y:S02]  /*0ed0*/  LOP3.LUT R6, R9, R6, R10, 0xfe, !PT ;  /* 0x0000000609067212 */ /* 0x000fe400078efe0a */
.L_x_2075:
[----:B------:R-:W-:Y:S05]  /*0ee0*/  BSYNC B0 ;  /* 0x0000000000007941 */ /* 0x000fea0003800000 */
.L_x_2074:
[----:B------:R-:W-:Y:S01]  /*0ef0*/  ISETP.NE.AND P0, PT, R11, RZ, PT ;  /* 0x000000ff0b00720c */ /* 0x000fe20003f05270 */
[----:B------:R-:W-:-:S12]  /*0f00*/  BSSY B0, `(.L_x_2078) ;  /* 0x0000018000007945 */ /* 0x000fd80003800000 */
        /* <DEDUP_REMOVED lines=19> */
.L_x_2081:
[----:B------:R-:W-:Y:S05]  /*1040*/  BSYNC B1 ;  /* 0x0000000000017941 */ /* 0x000fea0003800000 */
.L_x_2080:
[----:B------:R-:W-:Y:S01]  /*1050*/  LEA R8, R5, 0x37800000, 0x17 ;  /* 0x3780000005087811 */ /* 0x000fe200078eb8ff */
[----:B------:R-:W-:-:S05]  /*1060*/  IMAD.SHL.U32 R5, R7, 0x200000, RZ ;  /* 0x0020000007057824 */ /* 0x000fca00078e00ff */
[----:B------:R-:W-:Y:S02]  /*1070*/  LOP3.LUT R5, R8, R5, R9, 0xfe, !PT ;  /* 0x0000000508057212 */ /* 0x000fe400078efe09 */
.L_x_2079:
[----:B------:R-:W-:Y:S05]  /*1080*/  BSYNC B0 ;  /* 0x0000000000007941 */ /* 0x000fea0003800000 */
.L_x_2078:
        /* <DEDUP_REMOVED lines=23> */
.L_x_2085:
[----:B------:R-:W-:Y:S05]  /*1200*/  BSYNC B1 ;  /* 0x0000000000017941 */ /* 0x000fea0003800000 */
.L_x_2084:
[----:B------:R-:W-:Y:S01]  /*1210*/  IMAD.SHL.U32 R4, R4, 0x200000, RZ ;  /* 0x0020000004047824 */ /* 0x000fe200078e00ff */
[----:B------:R-:W-:-:S04]  /*1220*/  LEA R9, R8, 0x37800000, 0x17 ;  /* 0x3780000008097811 */ /* 0x000fc800078eb8ff */
[----:B------:R-:W-:Y:S02]  /*1230*/  LOP3.LUT R8, R9, R4, R10, 0xfe, !PT ;  /* 0x0000000409087212 */ /* 0x000fe400078efe0a */
.L_x_2083:
[----:B------:R-:W-:Y:S05]  /*1240*/  BSYNC B0 ;  /* 0x0000000000007941 */ /* 0x000fea0003800000 */
.L_x_2082:
        /* <DEDUP_REMOVED lines=21> */
.L_x_2089:
[----:B------:R-:W-:Y:S05]  /*13a0*/  BSYNC B1 ;  /* 0x0000000000017941 */ /* 0x000fea0003800000 */
.L_x_2088:
[----:B------:R-:W-:Y:S01]  /*13b0*/  IMAD.SHL.U32 R2, R2, 0x200000, RZ ;  /* 0x0020000002027824 */ /* 0x000fe200078e00ff */
[----:B------:R-:W-:-:S04]  /*13c0*/  LEA R7, R4, 0x37800000, 0x17 ;  /* 0x3780000004077811 */ /* 0x000fc800078eb8ff */
[----:B------:R-:W-:Y:S02]  /*13d0*/  LOP3.LUT R7, R7, R2, R10, 0xfe, !PT ;  /* 0x0000000207077212 */ /* 0x000fe400078efe0a */
.L_x_2087:
[----:B------:R-:W-:Y:S05]  /*13e0*/  BSYNC B0 ;  /* 0x0000000000007941 */ /* 0x000fea0003800000 */
.L_x_2086:
[C---:B------:R-:W-:Y:S02]  /*13f0*/  LEA R4, P0, R0.reuse, UR8, 0x3 ;  /* 0x0000000800047c11 */ /* 0x040fe4000f8018ff */
[----:B------:R-:W-:Y:S02]  /*1400*/  F2FP.BF16.PACK_AB R6, R5, R6 ;  /* 0x000000060506723e */ /* 0x000fe400000010ff */
[C---:B------:R-:W-:Y:S02]  /*1410*/  LEA.HI.X R5, R0.reuse, UR9, R3, 0x3, P0 ;  /* 0x0000000900057c11 */ /* 0x040fe400080f1c03 */
[----:B------:R-:W-:Y:S02]  /*1420*/  IADD3 R0, P0, R0, c[0x0][0x0], RZ ;  /* 0x0000000000007a10 */ /* 0x000fe40007f1e0ff */
[----:B------:R-:W-:Y:S02]  /*1430*/  F2FP.BF16.PACK_AB R7, R7, R8 ;  /* 0x000000080707723e */ /* 0x000fe400000010ff */
[C---:B------:R-:W-:Y:S01]  /*1440*/  ISETP.LT.U32.AND P1, PT, R0.reuse, 0x4000, PT ;  /* 0x000040000000780c */ /* 0x040fe20003f21070 */
[----:B------:R-:W-:-:S02]  /*1450*/  IMAD.SHL.U32 R2, R0, 0x4, RZ ;  /* 0x0000000400027824 */ /* 0x000fc400078e00ff */
[----:B------:R-:W-:Y:S01]  /*1460*/  IMAD.X R3, RZ, RZ, R3, P0 ;  /* 0x000000ffff037224 */ /* 0x000fe200000e0603 */
[----:B------:R0:W-:Y:S02]  /*1470*/  STG.E.64 [R4.64], R6 ;  /* 0x0000000604007986 */ /* 0x0001e4000c101b0a */
[----:B------:R-:W-:Y:S02]  /*1480*/  ISETP.GE.U32.AND P0, PT, R2, UR13, PT ;  /* 0x0000000d02007c0c */ /* 0x000fe4000bf06070 */
[----:B------:R-:W-:Y:S02]  /*1490*/  SHF.L.U64.HI R2, R0, 0x2, R3 ;  /* 0x0000000200027819 */ /* 0x000fe40000010203 */
[----:B------:R-:W-:Y:S02]  /*14a0*/  ISETP.LT.U32.AND.EX P1, PT, R3, RZ, PT, P1 ;  /* 0x000000ff0300720c */ /* 0x000fe40003f21110 */
[----:B------:R-:W-:-:S13]  /*14b0*/  ISETP.GE.AND.EX P0, PT, R2, UR6, PT, P0 ;  /* 0x0000000602007c0c */ /* 0x000fda000bf06300 */
[----:B0-----:R-:W-:Y:S05]  /*14c0*/  @!P0 BRA P1, `(.L_x_2090) ;  /* 0xfffff7f000008947 */ /* 0x001fea000083ffff */
[----:B------:R-:W-:Y:S05]  /*14d0*/  EXIT ;  /* 0x000000000000794d */ /* 0x000fea0003800000 */
.L_x_2091:
        /* <DEDUP_REMOVED lines=10> */
.L_x_7842:


//--------------------- .text._ZN2at6native55_GLOBAL__N__de093ff9_22_ForeachBinaryOpList_cu_a911ec4325multi_tensor_apply_kernelINS1_18TensorListMetadataILi2EEENS1_11CopyFunctorIN3c108BFloat16ENS6_11Float8_e5m2ELi2ELi1ELi1EEEJNS0_4CopyIS7_S8_EEEEEvT_T0_DpT1_ --------------------------
	.section	.text._ZN2at6native55_GLOBAL__N__de093ff9_22_ForeachBinaryOpList_cu_a911ec4325multi_tensor_apply_kernelINS1_18TensorListMetadataILi2EEENS1_11CopyFunctorIN3c108BFloat16ENS6_11Float8_e5m2ELi2ELi1ELi1EEEJNS0_4CopyIS7_S8_EEEEEvT_T0_DpT1_,"ax",@progbits
	.sectioninfo	@"SHI_REGISTERS=27"
	.align	128
.text._ZN2at6native55_GLOBAL__N__de093ff9_22_ForeachBinaryOpList_cu_a911ec4325multi_tensor_apply_kernelINS1_18TensorListMetadataILi2EEENS1_11CopyFunctorIN3c108BFloat16ENS6_11Float8_e5m2ELi2ELi1ELi1EEEJNS0_4CopyIS7_S8_EEEEEvT_T0_DpT1_:
        .type           _ZN2at6native55_GLOBAL__N__de093ff9_22_ForeachBinaryOpList_cu_a911ec4325multi_tensor_apply_kernelINS1_18TensorListMetadataILi2EEENS1_11CopyFunctorIN3c108BFloat16ENS6_11Float8_e5m2ELi2ELi1ELi1EEEJNS0_4CopyIS7_S8_EEEEEvT_T0_DpT1_,@function
        .size           _ZN2at6native55_GLOBAL__N__de093ff9_22_ForeachBinaryOpList_cu_a911ec4325multi_tensor_apply_kernelINS1_18TensorListMetadataILi2EEENS1_11CopyFunctorIN3c108BFloat16ENS6_11Float8_e5m2ELi2ELi1ELi1EEEJNS0_4CopyIS7_S8_EEEEEvT_T0_DpT1_,(.L_x_7843 - _ZN2at6native55_GLOBAL__N__de093ff9_22_ForeachBinaryOpList_cu_a911ec4325multi_tensor_apply_kernelINS1_18TensorListMetadataILi2EEENS1_11CopyFunctorIN3c108BFloat16ENS6_11Float8_e5m2ELi2ELi1ELi1EEEJNS0_4CopyIS7_S8_EEEEEvT_T0_DpT1_)
        .other          _ZN2at6native55_GLOBAL__N__de093ff9_22_ForeachBinaryOpList_cu_a911ec4325multi_tensor_apply_kernelINS1_18TensorListMetadataILi2EEENS1_11CopyFunctorIN3c108BFloat16ENS6_11Float8_e5m2ELi2ELi1ELi1EEEJNS0_4CopyIS7_S8_EEEEEvT_T0_DpT1_,@"STO_CUDA_ENTRY STV_DEFAULT"
_ZN2at6native55_GLOBAL__N__de093ff9_22_ForeachBinaryOpList_cu_a911ec4325multi_tensor_apply_kernelINS1_18TensorListMetadataILi2EEENS1_11CopyFunctorIN3c108BFloat16ENS6_11Float8_e5m2ELi2ELi1ELi1EEEJNS0_4CopyIS7_S8_EEEEEvT_T0_DpT1_:
        /* <DEDUP_REMOVED lines=30> */
.L_x_2093:
[----:B0-----:R-:W-:Y:S01]  /*01e0*/  IADD3 R19, P0, R0, R14, RZ ;  /* 0x0000000e00137210 */ /* 0x001fe20007f1e0ff */
[----:B------:R-:W-:-:S03]  /*01f0*/  IMAD R8, R10, 0x3, RZ ;  /* 0x000000030a087824 */ /* 0x000fc600078e02ff */
[C---:B------:R-:W-:Y:S01]  /*0200*/  IADD3 R5, P3, R19.reuse, c[0x0][0x0], RZ ;  /* 0x0000000013057a10 */ /* 0x040fe20007f7e0ff */
[----:B------:R-:W-:Y:S01]  /*0210*/  IMAD.X R4, RZ, RZ, R15, P0 ;  /* 0x000000ffff047224 */ /* 0x000fe200000e060f */
[----:B------:R-:W-:Y:S02]  /*0220*/  ISETP.GE.U32.AND P0, PT, R19, 0x10000, PT ;  /* 0x000100001300780c */ /* 0x000fe40003f06070 */
[----:B------:R-:W-:Y:S01]  /*0230*/  ISETP.GE.U32.AND P1, PT, R5, 0x10000, PT ;  /* 0x000100000500780c */ /* 0x000fe20003f26070 */
[----:B------:R-:W-:Y:S01]  /*0240*/  IMAD.X R20, RZ, RZ, R4, P3 ;  /* 0x000000ffff147224 */ /* 0x000fe200018e0604 */
[----:B------:R-:W-:Y:S02]  /*0250*/  ISETP.LT.U32.AND P2, PT, R19, UR13, PT ;  /* 0x0000000d13007c0c */ /* 0x000fe4000bf41070 */
[----:B------:R-:W-:Y:S02]  /*0260*/  ISETP.GE.U32.AND.EX P0, PT, R4, RZ, PT, P0 ;  /* 0x000000ff0400720c */ /* 0x000fe40003f06100 */
[----:B------:R-:W-:-:S02]  /*0270*/  ISETP.LT.U32.AND P3, PT, R5, UR13, PT ;  /* 0x0000000d05007c0c */ /* 0x000fc4000bf61070 */
[----:B------:R-:W-:Y:S02]  /*0280*/  ISETP.GE.U32.AND.EX P1, PT, R20, RZ, PT, P1 ;  /* 0x000000ff1400720c */ /* 0x000fe40003f26110 */
[----:B------:R-:W-:Y:S02]  /*0290*/  ISETP.LT.AND.EX P0, PT, R4, UR6, !P0, P2 ;  /* 0x0000000604007c0c */ /* 0x000fe4000c701320 */
[----:B------:R-:W-:-:S11]  /*02a0*/  ISETP.LT.AND.EX P1, PT, R20, UR6, !P1, P3 ;  /* 0x0000000614007c0c */ /* 0x000fd6000cf21330 */
[----:B------:R-:W-:Y:S02]  /*02b0*/  @P0 IADD3 R6, P2, R19, UR14, RZ ;  /* 0x0000000e13060c10 */ /* 0x000fe4000ff5e0ff */
[----:B------:R-:W-:Y:S02]  /*02c0*/  @P1 IADD3 R2, P3, R5, UR14, RZ ;  /* 0x0000000e05021c10 */ /* 0x000fe4000ff7e0ff */
[----:B------:R-:W-:Y:S02]  /*02d0*/  @P0 IADD3.X R7, R4, UR4, RZ, P2, !PT ;  /* 0x0000000404070c10 */ /* 0x000fe400097fe4ff */
[-C--:B------:R-:W-:Y:S02]  /*02e0*/  LEA R17, P2, R10, R19.reuse, 0x1 ;  /* 0x000000130a117211 */ /* 0x080fe400078408ff */
[----:B------:R-:W-:Y:S01]  /*02f0*/  @P1 IADD3.X R3, R20, UR4, RZ, P3, !PT ;  /* 0x0000000414031c10 */ /* 0x000fe20009ffe4ff */
[----:B------:R0:W2:Y:S01]  /*0300*/  @P0 LDG.E.U8 R21, [R6.64] ;  /* 0x0000000a06150981 */ /* 0x0000a2000c1e1100 */
[----:B------:R-:W-:Y:S01]  /*0310*/  IADD3 R13, P3, R8, R19, RZ ;  /* 0x00000013080d7210 */ /* 0x000fe20007f7e0ff */
[--C-:B------:R-:W-:Y:S01]  /*0320*/  IMAD.X R18, RZ, RZ, R4.reuse, P2 ;  /* 0x000000ffff127224 */ /* 0x100fe200010e0604 */
[----:B------:R-:W-:Y:S01]  /*0330*/  ISETP.GE.U32.AND P4, PT, R17, 0x10000, PT ;  /* 0x000100001100780c */ /* 0x000fe20003f86070 */
[----:B------:R2:W3:Y:S01]  /*0340*/  @P1 LDG.E.U8 R12, [R2.64] ;  /* 0x0000000a020c1981 */ /* 0x0004e2000c1e1100 */
[----:B------:R-:W-:Y:S01]  /*0350*/  ISETP.GE.U32.AND P5, PT, R13, 0x10000, PT ;  /* 0x000100000d00780c */ /* 0x000fe20003fa6070 */
[----:B------:R-:W-:Y:S01]  /*0360*/  IMAD.X R16, RZ, RZ, R4, P3 ;  /* 0x000000ffff107224 */ /* 0x000fe200018e0604 */
[----:B------:R-:W-:-:S02]  /*0370*/  ISETP.LT.U32.AND P2, PT, R17, UR13, PT ;  /* 0x0000000d11007c0c */ /* 0x000fc4000bf41070 */
[----:B------:R-:W-:Y:S02]  /*0380*/  ISETP.GE.U32.AND.EX P4, PT, R18, RZ, PT, P4 ;  /* 0x000000ff1200720c */ /* 0x000fe40003f86140 */
[----:B------:R-:W-:Y:S02]  /*0390*/  ISETP.LT.U32.AND P3, PT, R13, UR13, PT ;  /* 0x0000000d0d007c0c */ /* 0x000fe4000bf61070 */
[----:B------:R-:W-:Y:S02]  /*03a0*/  ISETP.GE.U32.AND.EX P5, PT, R16, RZ, PT, P5 ;  /* 0x000000ff1000720c */ /* 0x000fe40003fa6150 */
[----:B------:R-:W-:Y:S02]  /*03b0*/  ISETP.LT.AND.EX P2, PT, R18, UR6, !P4, P2 ;  /* 0x0000000612007c0c */ /* 0x000fe4000e741320 */
[----:B------:R-:W-:-:S11]  /*03c0*/  ISETP.LT.AND.EX P3, PT, R16, UR6, !P5, P3 ;  /* 0x0000000610007c0c */ /* 0x000fd6000ef61330 */
[----:B------:R-:W-:Y:S02]  /*03d0*/  @P2 IADD3 R8, P4, R17, UR14, RZ ;  /* 0x0000000e11082c10 */ /* 0x000fe4000ff9e0ff */
[----:B0-----:R-:W-:Y:S02]  /*03e0*/  @P3 IADD3 R6, P5, R13, UR14, RZ ;  /* 0x0000000e0d063c10 */ /* 0x001fe4000ffbe0ff */
[----:B------:R-:W-:Y:S02]  /*03f0*/  @P2 IADD3.X R9, R18, UR4, RZ, P4, !PT ;  /* 0x0000000412092c10 */ /* 0x000fe4000a7fe4ff */
[----:B------:R-:W-:-:S03]  /*0400*/  @P3 IADD3.X R7, R16, UR4, RZ, P5, !PT ;  /* 0x0000000410073c10 */ /* 0x000fc6000affe4ff */
[----:B------:R0:W4:Y:S04]  /*0410*/  @P2 LDG.E.U8 R11, [R8.64] ;  /* 0x0000000a080b2981 */ /* 0x000128000c1e1100 */
[----:B------:R1:W5:Y:S01]  /*0420*/  @P3 LDG.E.U8 R22, [R6.64] ;  /* 0x0000000a06163981 */ /* 0x000362000c1e1100 */
[----:B--2---:R-:W-:Y:S02]  /*0430*/  IMAD.SHL.U32 R2, R21, 0x2000000, RZ ;  /* 0x0200000015027824 */ /* 0x004fe400078e00ff */
[----:B---3--:R-:W-:-:S03]  /*0440*/  IMAD.SHL.U32 R3, R12, 0x2000000, RZ ;  /* 0x020000000c037824 */ /* 0x008fc600078e00ff */
[----:B------:R-:W-:Y:S02]  /*0450*/  ISETP.GE.U32.AND P5, PT, R2, 0x8000000, PT ;  /* 0x080000000200780c */ /* 0x000fe40003fa6070 */
[----:B------:R-:W-:Y:S02]  /*0460*/  ISETP.GE.U32.AND P4, PT, R3, 0x8000000, PT ;  /* 0x080000000300780c */ /* 0x000fe40003f86070 */
[----:B------:R-:W-:-:S04]  /*0470*/  @P0 LEA R2, P6, R19, UR8, 0x1 ;  /* 0x0000000813020c11 */ /* 0x000fc8000f8c08ff */
[----:B------:R-:W-:-:S05]  /*0480*/  @P0 LEA.HI.X R3, R19, UR9, R4, 0x1, P6 ;  /* 0x0000000913030c11 */ /* 0x000fca000b0f0c04 */
[----:B------:R-:W-:Y:S02]  /*0490*/  @!P5 IMAD.SHL.U32 R19, R21, 0x100, RZ ;  /* 0x000001001513d824 */ /* 0x000fe400078e00ff */
[C---:B-1----:R-:W-:Y:S02]  /*04a0*/  @P4 IMAD.SHL.U32 R7, R12.reuse, 0x200000, RZ ;  /* 0x002000000c074824 */ /* 0x042fe400078e00ff */
[----:B------:R-:W-:Y:S01]  /*04b0*/  @!P4 IMAD.SHL.U32 R6, R12, 0x100, RZ ;  /* 0x000001000c06c824 */ /* 0x000fe200078e00ff */
[----:B------:R-:W-:Y:S01]  /*04c0*/  @!P5 LOP3.LUT R19, R19, 0x7f00, RZ, 0xc0, !PT ;  /* 0x00007f001313d812 */ /* 0x000fe200078ec0ff */
[----:B------:R-:W-:Y:S01]  /*04d0*/  @P5 IMAD.SHL.U32 R23, R21, 0x200000, RZ ;  /* 0x0020000015175824 */ /* 0x000fe200078e00ff */
[----:B0-----:R-:W-:Y:S02]  /*04e0*/  @P4 LOP3.LUT R8, R7, 0x70000000, RZ, 0xfc, !PT ;  /* 0x7000000007084812 */ /* 0x001fe400078efcff */
[----:B------:R-:W-:Y:S02]  /*04f0*/  @!P4 LOP3.LUT R7, R6, 0x7f00, RZ, 0xc0, !PT ;  /* 0x00007f000607c812 */ /* 0x000fe400078ec0ff */
[----:B------:R-:W-:-:S02]  /*0500*/  @P1 LEA R4, P6, R5, UR8, 0x1 ;  /* 0x0000000805041c11 */ /* 0x000fc4000f8c08ff */
[----:B------:R-:W-:Y:S02]  /*0510*/  @P5 LOP3.LUT R23, R23, 0x70000000, RZ, 0xfc, !PT ;  /* 0x7000000017175812 */ /* 0x000fe400078efcff */
[----:B------:R-:W-:Y:S01]  /*0520*/  @!P5 LOP3.LUT R6, R19, 0x3f000000, RZ, 0xfc, !PT ;  /* 0x3f0000001306d812 */ /* 0x000fe200078efcff */
[----:B------:R-:W-:Y:S01]  /*0530*/  @P4 FMUL.FTZ R19, R8, 1.9259299443872358531e-34 ;  /* 0x0780000008134820 */ /* 0x000fe20000410000 */
[----:B------:R-:W-:Y:S01]  /*0540*/  @!P4 LOP3.LUT R7, R7, 0x3f000000, RZ, 0xfc, !PT ;  /* 0x3f0000000707c812 */ /* 0x000fe200078efcff */
[----:B----4-:R-:W-:Y:S01]  /*0550*/  IMAD.SHL.U32 R8, R11, 0x2000000, RZ ;  /* 0x020000000b087824 */ /* 0x010fe200078e00ff */
[----:B------:R-:W-:Y:S01]  /*0560*/  @P1 LEA.HI.X R5, R5, UR9, R20, 0x1, P6 ;  /* 0x0000000905051c11 */ /* 0x000fe2000b0f0c14 */
[----:B------:R-:W-:Y:S02]  /*0570*/  @P5 FMUL.FTZ R20, R23, 1.9259299443872358531e-34 ;  /* 0x0780000017145820 */ /* 0x000fe40000410000 */
[----:B-----5:R-:W-:Y:S02]  /*0580*/  IMAD.SHL.U32 R9, R22, 0x2000000, RZ ;  /* 0x0200000016097824 */ /* 0x020fe400078e00ff */
[----:B------:R-:W-:Y:S01]  /*0590*/  @!P5 FADD.FTZ R20, R6, -0.5 ;  /* 0xbf0000000614d421 */ /* 0x000fe20000010000 */
[----:B------:R-:W-:Y:S01]  /*05a0*/  ISETP.GE.U32.AND P5, PT, R8, 0x8000000, PT ;  /* 0x080000000800780c */ /* 0x000fe20003fa6070 */
[----:B------:R-:W-:Y:S01]  /*05b0*/  @!P4 FADD.FTZ R19, R7, -0.5 ;  /* 0xbf0000000713c421 */ /* 0x000fe20000010000 */
[----:B------:R-:W-:-:S02]  /*05c0*/  ISETP.GE.U32.AND P4, PT, R9, 0x8000000, PT ;  /* 0x080000000900780c */ /* 0x000fc40003f86070 */
[----:B------:R-:W-:-:S04]  /*05d0*/  @P2 LEA R6, P6, R17, UR8, 0x1 ;  /* 0x0000000811062c11 */ /* 0x000fc8000f8c08ff */
[----:B------:R-:W-:Y:S01]  /*05e0*/  @P2 LEA.HI.X R7, R17, UR9, R18, 0x1, P6 ;  /* 0x0000000911072c11 */ /* 0x000fe2000b0f0c12 */
[----:B------:R-:W-:Y:S01]  /*05f0*/  IMAD.SHL.U32 R17, R21, 0x1000000, RZ ;  /* 0x0100000015117824 */ /* 0x000fe200078e00ff */
[----:B------:R-:W-:-:S04]  /*0600*/  @P3 LEA R8, P6, R13, UR8, 0x1 ;  /* 0x000000080d083c11 */ /* 0x000fc8000f8c08ff */
[----:B------:R-:W-:Y:S01]  /*0610*/  @P3 LEA.HI.X R9, R13, UR9, R16, 0x1, P6 ;  /* 0x000000090d093c11 */ /* 0x000fe2000b0f0c10 */
[C---:B------:R-:W-:Y:S01]  /*0620*/  @!P5 IMAD.SHL.U32 R16, R11.reuse, 0x100, RZ ;  /* 0x000001000b10d824 */ /* 0x040fe200078e00ff */
[----:B------:R-:W-:Y:S01]  /*0630*/  LOP3.LUT R13, R20, 0x80000000, R17, 0xf8, !PT ;  /* 0x80000000140d7812 */ /* 0x000fe200078ef811 */
[----:B------:R-:W-:Y:S02]  /*0640*/  @P4 IMAD.SHL.U32 R20, R22, 0x200000, RZ ;  /* 0x0020000016144824 */ /* 0x000fe400078e00ff */
[----:B------:R-:W-:Y:S01]  /*0650*/  @P5 IMAD.SHL.U32 R17, R11, 0x200000, RZ ;  /* 0x002000000b115824 */ /* 0x000fe200078e00ff */
[----:B------:R-:W-:Y:S02]  /*0660*/  @!P5 LOP3.LUT R16, R16, 0x7f00, RZ, 0xc0, !PT ;  /* 0x00007f001010d812 */ /* 0x000fe400078ec0ff */
[----:B------:R-:W-:Y:S01]  /*0670*/  @P4 LOP3.LUT R24, R20, 0xfe00000, RZ, 0xc0, !PT ;  /* 0x0fe0000014184812 */ /* 0x000fe200078ec0ff */
[----:B------:R-:W-:Y:S01]  /*0680*/  @!P4 IMAD.SHL.U32 R18, R22, 0x100, RZ ;  /* 0x000001001612c824 */ /* 0x000fe200078e00ff */
[----:B------:R-:W-:-:S02]  /*0690*/  @P5 LOP3.LUT R20, R17, 0x70000000, RZ, 0xfc, !PT ;  /* 0x7000000011145812 */ /* 0x000fc400078efcff */
[----:B------:R-:W-:Y:S02]  /*06a0*/  @!P5 LOP3.LUT R17, R16, 0x3f000000, RZ, 0xfc, !PT ;  /* 0x3f0000001011d812 */ /* 0x000fe400078efcff */
[----:B------:R-:W-:Y:S01]  /*06b0*/  @!P4 LOP3.LUT R23, R18, 0x7f00, RZ, 0xc0, !PT ;  /* 0x00007f001217c812 */ /* 0x000fe200078ec0ff */
[----:B------:R-:W-:Y:S02]  /*06c0*/  @P5 FMUL.FTZ R20, R20, 1.9259299443872358531e-34 ;  /* 0x0780000014145820 */ /* 0x000fe40000410000 */
[----:B------:R-:W-:Y:S02]  /*06d0*/  @!P5 FADD.FTZ R20, R17, -0.5 ;  /* 0xbf0000001114d421 */ /* 0x000fe40000010000 */
[----:B------:R-:W-:Y:S01]  /*06e0*/  IMAD.SHL.U32 R17, R11, 0x1000000, RZ ;  /* 0x010000000b117824 */ /* 0x000fe200078e00ff */
[----:B------:R-:W-:Y:S01]  /*06f0*/  @P4 LOP3.LUT R24, R24, 0x70000000, RZ, 0xfc, !PT ;  /* 0x7000000018184812 */ /* 0x000fe200078efcff */
[----:B------:R-:W-:Y:S01]  /*0700*/  IMAD.SHL.U32 R18, R12, 0x1000000, RZ ;  /* 0x010000000c127824 */ /* 0x000fe200078e00ff */
[----:B------:R-:W-:-:S02]  /*0710*/  @!P4 LOP3.LUT R23, R23, 0x3f000000, RZ, 0xfc, !PT ;  /* 0x3f0000001717c812 */ /* 0x000fc400078efcff */
[----:B------:R-:W-:Y:S01]  /*0720*/  LOP3.LUT R17, R20, 0x80000000, R17, 0xf8, !PT ;  /* 0x8000000014117812 */ /* 0x000fe200078ef811 */
[----:B------:R-:W-:Y:S01]  /*0730*/  @P4 FMUL.FTZ R16, R24, 1.9259299443872358531e-34 ;  /* 0x0780000018104820 */ /* 0x000fe20000410000 */
[----:B------:R-:W-:Y:S01]  /*0740*/  LOP3.LUT R18, R19, 0x80000000, R18, 0xf8, !PT ;  /* 0x8000000013127812 */ /* 0x000fe200078ef812 */
[----:B------:R-:W-:Y:S01]  /*0750*/  @!P4 FADD.FTZ R16, R23, -0.5 ;  /* 0xbf0000001710c421 */ /* 0x000fe20000010000 */
[----:B------:R-:W-:Y:S01]  /*0760*/  F2FP.BF16.PACK_AB R19, RZ, R13 ;  /* 0x0000000dff13723e */ /* 0x000fe200000010ff */
[----:B------:R-:W-:Y:S01]  /*0770*/  IMAD.SHL.U32 R13, R22, 0x1000000, RZ ;  /* 0x01000000160d7824 */ /* 0x000fe200078e00ff */
[----:B------:R-:W-:-:S03]  /*0780*/  F2FP.BF16.PACK_AB R17, RZ, R17 ;  /* 0x00000011ff11723e */ /* 0x000fc600000010ff */
[----:B------:R0:W-:Y:S01]  /*0790*/  @P0 STG.E.U16 [R2.64], R19 ;  /* 0x0000001302000986 */ /* 0x0001e2000c10150a */
[----:B------:R-:W-:Y:S02]  /*07a0*/  LOP3.LUT R13, R16, 0x80000000, R13, 0xf8, !PT ;  /* 0x80000000100d7812 */ /* 0x000fe400078ef80d */
[----:B------:R-:W-:Y:S02]  /*07b0*/  F2FP.BF16.PACK_AB R18, RZ, R18 ;  /* 0x00000012ff12723e */ /* 0x000fe400000010ff */
[----:B------:R-:W-:Y:S02]  /*07c0*/  F2FP.BF16.PACK_AB R13, RZ, R13 ;  /* 0x0000000dff0d723e */ /* 0x000fe400000010ff */
[----:B0-----:R-:W-:Y:S01]  /*07d0*/  PRMT R3, R17, 0x7610, R3 ;  /* 0x0000761011037816 */ /* 0x001fe20000000003 */
[----:B------:R-:W-:Y:S01]  /*07e0*/  IMAD.MOV.U32 R17, RZ, RZ, c[0x0][0x0] ;  /* 0x00000000ff117624 */ /* 0x000fe200078e00ff */
[----:B------:R0:W-:Y:S03]  /*07f0*/  @P1 STG.E.U16 [R4.64], R18 ;  /* 0x0000001204001986 */ /* 0x0001e6000c10150a */
[----:B------:R-:W-:Y:S01]  /*0800*/  IMAD.WIDE.U32 R14, R17, 0x4, R14 ;  /* 0x00000004110e7825 */ /* 0x000fe200078e000e */
[----:B------:R0:W-:Y:S04]  /*0810*/  @P2 STG.E.U16 [R6.64], R3 ;  /* 0x0000000306002986 */ /* 0x0001e8000c10150a */
[----:B------:R0:W-:Y:S01]  /*0820*/  @P3 STG.E.U16 [R8.64], R13 ;  /* 0x0000000d08003986 */ /* 0x0001e2000c10150a */
[----:B------:R-:W-:-:S02]  /*0830*/  ISETP.GE.U32.AND P0, PT, R14, 0x10000, PT ;  /* 0x000100000e00780c */ /* 0x000fc40003f06070 */
[----:B------:R-:W-:Y:S02]  /*0840*/  ISETP.LT.U32.AND P1, PT, R14, UR13, PT ;  /* 0x0000000d0e007c0c */ /* 0x000fe4000bf21070 */
[C---:B------:R-:W-:Y:S02]  /*0850*/  ISETP.GE.U32.AND.EX P0, PT, R15.reuse, RZ, PT, P0 ;  /* 0x000000ff0f00720c */ /* 0x040fe40003f06100 */
[----:B------:R-:W-:-:S13]  /*0860*/  ISETP.LT.AND.EX P1, PT, R15, UR6, PT, P1 ;  /* 0x000000060f007c0c */ /* 0x000fda000bf21310 */
[----:B0-----:R-:W-:Y:S05]  /*0870*/  @!P0 BRA P1, `(.L_x_2093) ;  /* 0xfffff96000008947 */ /* 0x001fea000083ffff */
[----:B------:R-:W-:Y:S05]  /*0880*/  EXIT ;  /* 0x000000000000794d */ /* 0x000fea0003800000 */
.L_x_2092:
[----:B------:R-:W0:Y:S02]  /*0890*/  S2R R3, SR_TID.X ;  /* 0x0000000000037919 */ /* 0x000e240000002100 */
[----:B0-----:R-:W-:-:S05]  /*08a0*/  IMAD.WIDE.U32 R4, R3, 0x4, RZ ;  /* 0x0000000403047825 */ /* 0x001fca00078e00ff */
[----:B------:R-:W-:-:S04]  /*08b0*/  ISETP.GE.U32.AND P0, PT, R4, UR13, PT ;  /* 0x0000000d04007c0c */ /* 0x000fc8000bf06070 */
[----:B------:R-:W-:-:S04]  /*08c0*/  ISETP.GE.AND.EX P0, PT, R5, UR6, PT, P0 ;  /* 0x0000000605007c0c */ /* 0x000fc8000bf06300 */
[----:B------:R-:W-:-:S13]  /*08d0*/  ISETP.GT.U32.OR P0, PT, R3, 0x3fff, P0 ;  /* 0x00003fff0300780c */ /* 0x000fda0000704470 */
[----:B------:R-:W-:Y:S05]  /*08e0*/  @P0 EXIT ;  /* 0x000000000000094d */ /* 0x000fea0003800000 */
[----:B------:R-:W-:Y:S02]  /*08f0*/  IMAD.MOV.U32 R0, RZ, RZ, RZ ;  /* 0x000000ffff007224 */ /* 0x000fe400078e00ff */
.L_x_2094:
[----:B------:R-:W-:-:S04]  /*0900*/  LEA R8, P0, R3, UR14, 0x2 ;  /* 0x0000000e03087c11 */ /* 0x000fc8000f8010ff */
[----:B------:R-:W-:-:S05]  /*0910*/  LEA.HI.X R9, R3, UR4, R0, 0x2, P0 ;  /* 0x0000000403097c11 */ /* 0x000fca00080f1400 */
[----:B------:R-:W2:Y:S02]  /*0920*/  LDG.E R8, [R8.64] ;  /* 0x0000000a08087981 */ /* 0x000ea4000c1e1900 */
[C---:B--2---:R-:W-:Y:S02]  /*0930*/  PRMT R6, R8.reuse, 0x7771, RZ ;  /* 0x0000777108067816 */ /* 0x044fe400000000ff */
[----:B------:R-:W-:-:S03]  /*0940*/  PRMT R5, R8, 0x7772, RZ ;  /* 0x0000777208057816 */ /* 0x000fc600000000ff */
[----:B------:R-:W-:Y:S02]  /*0950*/  IMAD.SHL.U32 R2, R6, 0x2000000, RZ ;  /* 0x0200000006027824 */ /* 0x000fe400078e00ff */
[----:B------:R-:W-:-:S03]  /*0960*/  IMAD.SHL.U32 R11, R5, 0x2000000, RZ ;  /* 0x02000000050b7824 */ /* 0x000fc600078e00ff */
[----:B------:R-:W-:Y:S02]  /*0970*/  ISETP.GE.U32.AND P1, PT, R2, 0x8000000, PT ;  /* 0x080000000200780c */ /* 0x000fe40003f26070 */
[----:B------:R-:W-:Y:S02]  /*0980*/  PRMT R2, R8, 0x7770, RZ ;  /* 0x0000777008027816 */ /* 0x000fe400000000ff */
[----:B------:R-:W-:-:S03]  /*0990*/  ISETP.GE.U32.AND P2, PT, R11, 0x8000000, PT ;  /* 0x080000000b00780c */ /* 0x000fc60003f46070 */
[----:B------:R-:W-:-:S05]  /*09a0*/  IMAD.SHL.U32 R4, R2, 0x2000000, RZ ;  /* 0x0200000002047824 */ /* 0x000fca00078e00ff */
[----:B------:R-:W-:Y:S01]  /*09b0*/  ISETP.GE.U32.AND P0, PT, R4, 0x8000000, PT ;  /* 0x080000000400780c */ /* 0x000fe20003f06070 */
[----:B------:R-:W-:Y:S01]  /*09c0*/  @!P1 IMAD.SHL.U32 R7, R6, 0x100, RZ ;  /* 0x0000010006079824 */ /* 0x000fe200078e00ff */
[----:B------:R-:W-:Y:S01]  /*09d0*/  PRMT R4, R8, 0x7773, RZ ;  /* 0x0000777308047816 */ /* 0x000fe200000000ff */
[----:B------:R-:W-:Y:S02]  /*09e0*/  @P1 IMAD.SHL.U32 R10, R6, 0x200000, RZ ;  /* 0x00200000060a1824 */ /* 0x000fe400078e00ff */
[----:B------:R-:W-:Y:S01]  /*09f0*/  @P2 IMAD.SHL.U32 R11, R5, 0x200000, RZ ;  /* 0x00200000050b2824 */ /* 0x000fe200078e00ff */
[----:B------:R-:W-:Y:S01]  /*0a00*/  @!P1 LOP3.LUT R7, R7, 0x7f00, RZ, 0xc0, !PT ;  /* 0x00007f0007079812 */ /* 0x000fe200078ec0ff */
[----:B------:R-:W-:Y:S01]  /*0a10*/  IMAD.SHL.U32 R8, R4, 0x2000000, RZ ;  /* 0x0200000004087824 */ /* 0x000fe200078e00ff */
[----:B------:R-:W-:Y:S01]  /*0a20*/  @P1 LOP3.LUT R10, R10, 0x70000000, RZ, 0xfc, !PT ;  /* 0x700000000a0a1812 */ /* 0x000fe200078efcff */
[----:B------:R-:W-:Y:S01]  /*0a30*/  IMAD.SHL.U32 R6, R6, 0x1000000, RZ ;  /* 0x0100000006067824 */ /* 0x000fe200078e00ff */
[----:B------:R-:W-:-:S02]  /*0a40*/  @P2 LOP3.LUT R11, R11, 0x70000000, RZ, 0xfc, !PT ;  /* 0x700000000b0b2812 */ /* 0x000fc400078efcff */
[----:B------:R-:W-:Y:S01]  /*0a50*/  ISETP.GE.U32.AND P3, PT, R8, 0x8000000, PT ;  /* 0x080000000800780c */ /* 0x000fe20003f66070 */
[----:B------:R-:W-:Y:S01]  /*0a60*/  @P0 IMAD.SHL.U32 R9, R2, 0x200000, RZ ;  /* 0x0020000002090824 */ /* 0x000fe200078e00ff */
[----:B------:R-:W-:Y:S01]  /*0a70*/  @!P1 LOP3.LUT R8, R7, 0x3f000000, RZ, 0xfc, !PT ;  /* 0x3f00000007089812 */ /* 0x000fe200078efcff */
[----:B------:R-:W-:Y:S02]  /*0a80*/  @P1 FMUL.FTZ R7, R10, 1.9259299443872358531e-34 ;  /* 0x078000000a071820 */ /* 0x000fe40000410000 */
[----:B------:R-:W-:Y:S01]  /*0a90*/  @!P2 IMAD.SHL.U32 R10, R5, 0x100, RZ ;  /* 0x00000100050aa824 */ /* 0x000fe200078e00ff */
[----:B------:R-:W-:Y:S01]  /*0aa0*/  @P0 LOP3.LUT R9, R9, 0xfe00000, RZ, 0xc0, !PT ;  /* 0x0fe0000009090812 */ /* 0x000fe200078ec0ff */
[----:B------:R-:W-:Y:S02]  /*0ab0*/  @!P1 FADD.FTZ R7, R8, -0.5 ;  /* 0xbf00000008079421 */ /* 0x000fe40000010000 */
[----:B------:R-:W-:Y:S01]  /*0ac0*/  @!P0 IMAD.SHL.U32 R8, R2, 0x100, RZ ;  /* 0x0000010002088824 */ /* 0x000fe200078e00ff */
[----:B------:R-:W-:Y:S01]  /*0ad0*/  @!P2 LOP3.LUT R10, R10, 0x7f00, RZ, 0xc0, !PT ;  /* 0x00007f000a0aa812 */ /* 0x000fe200078ec0ff */
[----:B------:R-:W-:Y:S01]  /*0ae0*/  @P2 FMUL.FTZ R11, R11, 1.9259299443872358531e-34 ;  /* 0x078000000b0b2820 */ /* 0x000fe20000410000 */
[----:B------:R-:W-:Y:S01]  /*0af0*/  @P0 LOP3.LUT R9, R9, 0x70000000, RZ, 0xfc, !PT ;  /* 0x7000000009090812 */ /* 0x000fe200078efcff */
[----:B------:R-:W-:Y:S01]  /*0b00*/  @!P3 IMAD.SHL.U32 R12, R4, 0x100, RZ ;  /* 0x00000100040cb824 */ /* 0x000fe200078e00ff */
[----:B------:R-:W-:Y:S01]  /*0b10*/  @!P0 LOP3.LUT R8, R8, 0x7f00, RZ, 0xc0, !PT ;  /* 0x00007f0008088812 */ /* 0x000fe200078ec0ff */
[----:B------:R-:W-:Y:S01]  /*0b20*/  @P3 IMAD.SHL.U32 R13, R4, 0x200000, RZ ;  /* 0x00200000040d3824 */ /* 0x000fe200078e00ff */
[----:B------:R-:W-:Y:S01]  /*0b30*/  @!P2 LOP3.LUT R10, R10, 0x3f000000, RZ, 0xfc, !PT ;  /* 0x3f0000000a0aa812 */ /* 0x000fe200078efcff */
[----:B------:R-:W-:Y:S01]  /*0b40*/  IMAD.SHL.U32 R4, R4, 0x1000000, RZ ;  /* 0x0100000004047824 */ /* 0x000fe200078e00ff */
[----:B------:R-:W-:Y:S01]  /*0b50*/  @!P3 LOP3.LUT R12, R12, 0x7f00, RZ, 0xc0, !PT ;  /* 0x00007f000c0cb812 */ /* 0x000fe200078ec0ff */
[----:B------:R-:W-:Y:S01]  /*0b60*/  @P0 FMUL.FTZ R9, R9, 1.9259299443872358531e-34 ;  /* 0x0780000009090820 */ /* 0x000fe20000410000 */
[----:B------:R-:W-:Y:S01]  /*0b70*/  @P3 LOP3.LUT R13, R13, 0x70000000, RZ, 0xfc, !PT ;  /* 0x700000000d0d3812 */ /* 0x000fe200078efcff */
[----:B------:R-:W-:Y:S01]  /*0b80*/  IMAD.SHL.U32 R2, R2, 0x1000000, RZ ;  /* 0x0100000002027824 */ /* 0x000fe200078e00ff */
[----:B------:R-:W-:Y:S01]  /*0b90*/  @!P3 LOP3.LUT R12, R12, 0x3f000000, RZ, 0xfc, !PT ;  /* 0x3f0000000c0cb812 */ /* 0x000fe200078efcff */
[----:B------:R-:W-:Y:S01]  /*0ba0*/  @!P2 FADD.FTZ R11, R10, -0.5 ;  /* 0xbf0000000a0ba421 */ /* 0x000fe20000010000 */
[----:B------:R-:W-:Y:S01]  /*0bb0*/  @!P0 LOP3.LUT R8, R8, 0x3f000000, RZ, 0xfc, !PT ;  /* 0x3f00000008088812 */ /* 0x000fe200078efcff */
[----:B------:R-:W-:Y:S01]  /*0bc0*/  @P3 FMUL.FTZ R13, R13, 1.9259299443872358531e-34 ;  /* 0x078000000d0d3820 */ /* 0x000fe20000410000 */
[----:B------:R-:W-:Y:S01]  /*0bd0*/  LOP3.LUT R7, R7, 0x80000000, R6, 0xf8, !PT ;  /* 0x8000000007077812 */ /* 0x000fe200078ef806 */
[----:B------:R-:W-:-:S02]  /*0be0*/  @!P3 FADD.FTZ R13, R12, -0.5 ;  /* 0xbf0000000c0db421 */ /* 0x000fc40000010000 */
[----:B------:R-:W-:Y:S02]  /*0bf0*/  @!P0 FADD.FTZ R9, R8, -0.5 ;  /* 0xbf00000008098421 */ /* 0x000fe40000010000 */
[----:B------:R-:W-:Y:S01]  /*0c00*/  IMAD.SHL.U32 R8, R5, 0x1000000, RZ ;  /* 0x0100000005087824 */ /* 0x000fe200078e00ff */
[----:B------:R-:W-:Y:S02]  /*0c10*/  LOP3.LUT R13, R13, 0x80000000, R4, 0xf8, !PT ;  /* 0x800000000d0d7812 */ /* 0x000fe400078ef804 */
[----:B------:R-:W-:Y:S02]  /*0c20*/  LEA R4, P0, R3, UR8, 0x3 ;  /* 0x0000000803047c11 */ /* 0x000fe4000f8018ff */
[----:B------:R-:W-:Y:S02]  /*0c30*/  LOP3.LUT R2, R9, 0x80000000, R2, 0xf8, !PT ;  /* 0x8000000009027812 */ /* 0x000fe400078ef802 */
[C---:B------:R-:W-:Y:S02]  /*0c40*/  LEA.HI.X R5, R3.reuse, UR9, R0, 0x3, P0 ;  /* 0x0000000903057c11 */ /* 0x040fe400080f1c00 */
[----:B------:R-:W-:-:S02]  /*0c50*/  IADD3 R3, P0, R3, c[0x0][0x0], RZ ;  /* 0x0000000003037a10 */ /* 0x000fc40007f1e0ff */
[----:B------:R-:W-:Y:S02]  /*0c60*/  LOP3.LUT R8, R11, 0x80000000, R8, 0xf8, !PT ;  /* 0x800000000b087812 */ /* 0x000fe400078ef808 */
[----:B------:R-:W-:Y:S01]  /*0c70*/  F2FP.BF16.PACK_AB R12, R7, R2 ;  /* 0x00000002070c723e */ /* 0x000fe200000010ff */
[----:B------:R-:W-:Y:S01]  /*0c80*/  IMAD.SHL.U32 R2, R3, 0x4, RZ ;  /* 0x0000000403027824 */ /* 0x000fe200078e00ff */
[----:B------:R-:W-:Y:S01]  /*0c90*/  F2FP.BF16.PACK_AB R13, R13, R8 ;  /* 0x000000080d0d723e */ /* 0x000fe200000010ff */
[----:B------:R-:W-:Y:S01]  /*0ca0*/  IMAD.X R0, RZ, RZ, R0, P0 ;  /* 0x000000ffff007224 */ /* 0x000fe200000e0600 */
[C---:B------:R-:W-:Y:S02]  /*0cb0*/  ISETP.LT.U32.AND P1, PT, R3.reuse, 0x4000, PT ;  /* 0x000040000300780c */ /* 0x040fe40003f21070 */
[----:B------:R-:W-:Y:S01]  /*0cc0*/  ISETP.GE.U32.AND P0, PT, R2, UR13, PT ;  /* 0x0000000d02007c0c */ /* 0x000fe2000bf06070 */
[----:B------:R0:W-:Y:S01]  /*0cd0*/  STG.E.64 [R4.64], R12 ;  /* 0x0000000c04007986 */ /* 0x0001e2000c101b0a */
[----:B------:R-:W-:-:S02]  /*0ce0*/  SHF.L.U64.HI R2, R3, 0x2, R0 ;  /* 0x0000000203027819 */ /* 0x000fc40000010200 */
[----:B------:R-:W-:Y:S02]  /*0cf0*/  ISETP.LT.U32.AND.EX P1, PT, R0, RZ, PT, P1 ;  /* 0x000000ff0000720c */ /* 0x000fe40003f21110 */
[----:B------:R-:W-:-:S13]  /*0d00*/  ISETP.GE.AND.EX P0, PT, R2, UR6, PT, P0 ;  /* 0x0000000602007c0c */ /* 0x000fda000bf06300 */
[----:B0-----:R-:W-:Y:S05]  /*0d10*/  @!P0 BRA P1, `(.L_x_2094) ;  /* 0xfffffbe000008947 */ /* 0x001fea000083ffff */
[----:B------:R-:W-:Y:S05]  /*0d20*/  EXIT ;  /* 0x000000000000794d */ /* 0x000fea0003800000 */
.L_x_2095:
        /* <DEDUP_REMOVED lines=13> */
.L_x_7843:


//--------------------- .text._ZN2at6native55_GLOBAL__N__de093ff9_22_ForeachBinaryOpList_cu_a911ec4325multi_tensor_apply_kernelINS1_18TensorListMetadataILi2EEENS1_11CopyFunctorIN3c108BFloat16ENS6_15Float8_e4m3fnuzELi2ELi1ELi1EEEJNS0_4CopyIS7_S8_EEEEEvT_T0_DpT1_ --------------------------
	.section	.text._ZN2at6native55_GLOBAL__N__de093ff9_22_ForeachBinaryOpList_cu_a911ec4325multi_tensor_apply_kernelINS1_18TensorListMetadataILi2EEENS1_11CopyFunctorIN3c108BFloat16ENS6_15Float8_e4m3fnuzELi2ELi1ELi1EEEJNS0_4CopyIS7_S8_EEEEEvT_T0_DpT1_,"ax",@progbits
	.sectioninfo	@"SHI_REGISTERS=29"
	.align	128
.text._ZN2at6native55_GLOBAL__N__de093ff9_22_ForeachBinaryOpList_cu_a911ec4325multi_tensor_apply_kernelINS1_18TensorListMetadataILi2EEENS1_11CopyFunctorIN3c108BFloat16ENS6_15Float8_e4m3fnuzELi2ELi1ELi1EEEJNS0_4CopyIS7_S8_EEEEEvT_T0_DpT1_:
        .type           _ZN2at6native55_GLOBAL__N__de093ff9_22_ForeachBinaryOpList_cu_a911ec4325multi_tensor_apply_kernelINS1_18TensorListMetadataILi2EEENS1_11CopyFunctorIN3c108BFloat16ENS6_15Float8_e4m3fnuzELi2ELi1ELi1EEEJNS0_4CopyIS7_S8_EEEEEvT_T0_DpT1_,@function
        .size           _ZN2at6native55_GLOBAL__N__de093ff9_22_ForeachBinaryOpList_cu_a911ec4325multi_tensor_apply_kernelINS1_18TensorListMetadataILi2EEENS1_11CopyFunctorIN3c108BFloat16ENS6_15Float8_e4m3fnuzELi2ELi1ELi1EEEJNS0_4CopyIS7_S8_EEEEEvT_T0_DpT1_,(.L_x_7844 - _ZN2at6native55_GLOBAL__N__de093ff9_22_ForeachBinaryOpList_cu_a911ec4325multi_tensor_apply_kernelINS1_18TensorListMetadataILi2EEENS1_11CopyFunctorIN3c108BFloat16ENS6_15Float8_e4m3fnuzELi2ELi1ELi1EEEJNS0_4CopyIS7_S8_EEEEEvT_T0_DpT1_)
        .other          _ZN2at6native55_GLOBAL__N__de093ff9_22_ForeachBinaryOpList_cu_a911ec4325multi_tensor_apply_kernelINS1_18TensorListMetadataILi2EEENS1_11CopyFunctorIN3c108BFloat16ENS6_15Float8_e4m3fnuzELi2ELi1ELi1EEEJNS0_4CopyIS7_S8_EEEEEvT_T0_DpT1_,@"STO_CUDA_ENTRY STV_DEFAULT"
_ZN2at6native55_GLOBAL__N__de093ff9_22_ForeachBinaryOpList_cu_a911ec4325multi_tensor_apply_kernelINS1_18TensorListMetadataILi2EEENS1_11CopyFunctorIN3c108BFloat16ENS6_15Float8_e4m3fnuzELi2ELi1ELi1EEEJNS0_4CopyIS7_S8_EEEEEvT_T0_DpT1_:
        /* <DEDUP_REMOVED lines=30> */
.L_x_2113:
        /* <DEDUP_REMOVED lines=59> */
.L_x_2100:
[----:B------:R-:W-:Y:S05]  /*0590*/  BSYNC B1 ;  /* 0x0000000000017941 */ /* 0x000fea0003800000 */
.L_x_2099:
[----:B------:R-:W-:Y:S01]  /*05a0*/  IMAD.SHL.U32 R3, R3, 0x100000, RZ ;  /* 0x0010000003037824 */ /* 0x000fe200078e00ff */
[----:B------:R-:W-:-:S04]  /*05b0*/  LEA R5, R2, 0x3b800000, 0x17 ;  /* 0x3b80000002057811 */ /* 0x000fc800078eb8ff */
[----:B------:R-:W-:Y:S02]  /*05c0*/  LOP3.LUT R24, R5, R3, R24, 0xfe, !PT ;  /* 0x0000000305187212 */ /* 0x000fe400078efe18 */
.L_x_2098:
[----:B-1----:R-:W-:Y:S05]  /*05d0*/  BSYNC B0 ;  /* 0x0000000000007941 */ /* 0x002fea0003800000 */
.L_x_2097:
        /* <DEDUP_REMOVED lines=21> */
.L_x_2104:
[----:B------:R-:W-:Y:S05]  /*0730*/  BSYNC B1 ;  /* 0x0000000000017941 */ /* 0x000fea0003800000 */
.L_x_2103:
[----:B------:R-:W-:Y:S01]  /*0740*/  IMAD.SHL.U32 R3, R3, 0x100000, RZ ;  /* 0x0010000003037824 */ /* 0x000fe200078e00ff */
[----:B------:R-:W-:-:S04]  /*0750*/  LEA R5, R2, 0x3b800000, 0x17 ;  /* 0x3b80000002057811 */ /* 0x000fc800078eb8ff */
[----:B------:R-:W-:Y:S02]  /*0760*/  LOP3.LUT R8, R5, R3, R8, 0xfe, !PT ;  /* 0x0000000305087212 */ /* 0x000fe400078efe08 */
.L_x_2102:
[----:B------:R-:W-:Y:S05]  /*0770*/  BSYNC B0 ;  /* 0x0000000000007941 */ /* 0x000fea0003800000 */
.L_x_2101:
        /* <DEDUP_REMOVED lines=23> */
.L_x_2108:
[----:B------:R-:W-:Y:S05]  /*08f0*/  BSYNC B1 ;  /* 0x0000000000017941 */ /* 0x000fea0003800000 */
.L_x_2107:
[----:B------:R-:W-:Y:S01]  /*0900*/  IMAD.SHL.U32 R3, R3, 0x100000, RZ ;  /* 0x0010000003037824 */ /* 0x000fe200078e00ff */
[----:B------:R-:W-:-:S04]  /*0910*/  LEA R5, R2, 0x3b800000, 0x17 ;  /* 0x3b80000002057811 */ /* 0x000fc800078eb8ff */
[----:B------:R-:W-:Y:S02]  /*0920*/  LOP3.LUT R26, R5, R3, R26, 0xfe, !PT ;  /* 0x00000003051a7212 */ /* 0x000fe400078efe1a */
.L_x_2106:
[----:B------:R-:W-:Y:S05]  /*0930*/  BSYNC B0 ;  /* 0x0000000000007941 */ /* 0x000fea0003800000 */
.L_x_2105:
        /* <DEDUP_REMOVED lines=22> */
.L_x_2112:
[----:B------:R-:W-:Y:S05]  /*0aa0*/  BSYNC B1 ;  /* 0x0000000000017941 */ /* 0x000fea0003800000 */
.L_x_2111:
[----:B------:R-:W-:Y:S01]  /*0ab0*/  IMAD.SHL.U32 R3, R3, 0x100000, RZ ;  /* 0x0010000003037824 */ /* 0x000fe200078e00ff */
[----:B------:R-:W-:-:S04]  /*0ac0*/  LEA R2, R2, 0x3b800000, 0x17 ;  /* 0x3b80000002027811 */ /* 0x000fc800078eb8ff */
[----:B------:R-:W-:Y:S02]  /*0ad0*/  LOP3.LUT R25, R2, R3, R25, 0xfe, !PT ;  /* 0x0000000302197212 */ /* 0x000fe400078efe19 */
.L_x_2110:
[----:B------:R-:W-:Y:S05]  /*0ae0*/  BSYNC B0 ;  /* 0x0000000000007941 */ /* 0x000fea0003800000 */
.L_x_2109:
        /* <DEDUP_REMOVED lines=22> */
.L_x_2096:
[----:B------:R-:W0:Y:S02]  /*0c50*/  S2R R0, SR_TID.X ;  /* 0x0000000000007919 */ /* 0x000e240000002100 */
[----:B0-----:R-:W-:-:S05]  /*0c60*/  IMAD.WIDE.U32 R2, R0, 0x4, RZ ;  /* 0x0000000400027825 */ /* 0x001fca00078e00ff */
[----:B------:R-:W-:-:S04]  /*0c70*/  ISETP.GE.U32.AND P0, PT, R2, UR13, PT ;  /* 0x0000000d02007c0c */ /* 0x000fc8000bf06070 */
[----:B------:R-:W-:-:S04]  /*0c80*/  ISETP.GE.AND.EX P0, PT, R3, UR6, PT, P0 ;  /* 0x0000000603007c0c */ /* 0x000fc8000bf06300 */
[----:B------:R-:W-:-:S13]  /*0c90*/  ISETP.GT.U32.OR P0, PT, R0, 0x3fff, P0 ;  /* 0x00003fff0000780c */ /* 0x000fda0000704470 */
[----:B------:R-:W-:Y:S05]  /*0ca0*/  @P0 EXIT ;  /* 0x000000000000094d */ /* 0x000fea0003800000 */
[----:B------:R-:W-:Y:S02]  /*0cb0*/  IMAD.MOV.U32 R3, RZ, RZ, RZ ;  /* 0x000000ffff037224 */ /* 0x000fe400078e00ff */
.L_x_2130:
        /* <DEDUP_REMOVED lines=30> */
.L_x_2117:
[----:B------:R-:W-:Y:S05]  /*0ea0*/  BSYNC B1 ;  /* 0x0000000000017941 */ /* 0x000fea0003800000 */
.L_x_2116:
[----:B------:R-:W-:Y:S01]  /*0eb0*/  LEA R9, R6, 0x3b800000, 0x17 ;  /* 0x3b80000006097811 */ /* 0x000fe200078eb8ff */
[----:B------:R-:W-:-:S05]  /*0ec0*/  IMAD.SHL.U32 R6, R7, 0x100000, RZ ;  /* 0x0010000007067824 */ /* 0x000fca00078e00ff */
[----:B------:R-:W-:Y:S02]  /*0ed0*/  LOP3.LUT R6, R9, R6, R10, 0xfe, !PT ;  /* 0x0000000609067212 */ /* 0x000fe400078efe0a */
.L_x_2115:
[----:B------:R-:W-:Y:S05]  /*0ee0*/  BSYNC B0 ;  /* 0x0000000000007941 */ /* 0x000fea0003800000 */
.L_x_2114:
        /* <DEDUP_REMOVED lines=21> */
.L_x_2121:
[----:B------:R-:W-:Y:S05]  /*1040*/  BSYNC B1 ;  /* 0x0000000000017941 */ /* 0x000fea0003800000 */
.L_x_2120:
[----:B------:R-:W-:Y:S01]  /*1050*/  LEA R8, R5, 0x3b800000, 0x17 ;  /* 0x3b80000005087811 */ /* 0x000fe200078eb8ff */
[----:B------:R-:W-:-:S05]  /*1060*/  IMAD.SHL.U32 R5, R7, 0x100000, RZ ;  /* 0x0010000007057824 */ /* 0x000fca00078e00ff */
[----:B------:R-:W-:Y:S02]  /*1070*/  LOP3.LUT R5, R8, R5, R9, 0xfe, !PT ;  /* 0x0000000508057212 */ /* 0x000fe400078efe09 */
.L_x_2119:
[----:B------:R-:W-:Y:S05]  /*1080*/  BSYNC B0 ;  /* 0x0000000000007941 */ /* 0x000fea0003800000 */
.L_x_2118:
        /* <DEDUP_REMOVED lines=23> */
.L_x_2125:
[----:B------:R-:W-:Y:S05]  /*1200*/  BSYNC B1 ;  /* 0x0000000000017941 */ /* 0x000fea0003800000 */
.L_x_2124:
[----:B------:R-:W-:Y:S01]  /*1210*/  IMAD.SHL.U32 R4, R4, 0x100000, RZ ;  /* 0x0010000004047824 */ /* 0x000fe200078e00ff */
[----:B------:R-:W-:-:S04]  /*1220*/  LEA R9, R8, 0x3b800000, 0x17 ;  /* 0x3b80000008097811 */ /* 0x000fc800078eb8ff */
[----:B------:R-:W-:Y:S02]  /*1230*/  LOP3.LUT R8, R9, R4, R10, 0xfe, !PT ;  /* 0x0000000409087212 */ /* 0x000fe400078efe0a */
.L_x_2123:
[----:B------:R-:W-:Y:S05]  /*1240*/  BSYNC B0 ;  /* 0x0000000000007941 */ /* 0x000fea0003800000 */
.L_x_2122:
        /* <DEDUP_REMOVED lines=21> */
.L_x_2129:
[----:B------:R-:W-:Y:S05]  /*13a0*/  BSYNC B1 ;  /* 0x0000000000017941 */ /* 0x000fea0003800000 */
.L_x_2128:
[----:B------:R-:W-:Y:S01]  /*13b0*/  IMAD.SHL.U32 R2, R2, 0x100000, RZ ;  /* 0x0010000002027824 */ /* 0x000fe200078e00ff */
[----:B------:R-:W-:-:S04]  /*13c0*/  LEA R7, R4, 0x3b800000, 0x17 ;  /* 0x3b80000004077811 */ /* 0x000fc800078eb8ff */
[----:B------:R-:W-:Y:S02]  /*13d0*/  LOP3.LUT R7, R7, R2, R10, 0xfe, !PT ;  /* 0x0000000207077212 */ /* 0x000fe400078efe0a */
.L_x_2127:
[----:B------:R-:W-:Y:S05]  /*13e0*/  BSYNC B0 ;  /* 0x0000000000007941 */ /* 0x000fea0003800000 */
.L_x_2126:
        /* <DEDUP_REMOVED lines=15> */
.L_x_2131:
        /* <DEDUP_REMOVED lines=10> */
.L_x_7844:


//--------------------- .text._ZN2at6native55_GLOBAL__N__de093ff9_22_ForeachBinaryOpList_cu_a911ec4325multi_tensor_apply_kernelINS1_18TensorListMetadataILi2EEENS1_11CopyFunctorIN3c108BFloat16ENS6_13Float8_e4m3fnELi2ELi1ELi1EEEJNS0_4CopyIS7_S8_EEEEEvT_T0_DpT1_ --------------------------
	.section	.text._ZN2at6native55_GLOBAL__N__de093ff9_22_ForeachBinaryOpList_cu_a911ec4325multi_tensor_apply_kernelINS1_18TensorListMetadataILi2EEENS1_11CopyFunctorIN3c108BFloat16ENS6_13Float8_e4m3fnELi2ELi1ELi1EEEJNS0_4CopyIS7_S8_EEEEEvT_T0_DpT1_,"ax",@progbits
	.sectioninfo	@"SHI_REGISTERS=30"
	.align	128
.text._ZN2at6native55_GLOBAL__N__de093ff9_22_ForeachBinaryOpList_cu_a911ec4325multi_tensor_apply_kernelINS1_18TensorListMetadataILi2EEENS1_11CopyFunctorIN3c108BFloat16ENS6_13Float8_e4m3fnELi2ELi1ELi1EEEJNS0_4CopyIS7_S8_EEEEEvT_T0_DpT1_:
        .type           _ZN2at6native55_GLOBAL__N__de093ff9_22_ForeachBinaryOpList_cu_a911ec4325multi_tensor_apply_kernelINS1_18TensorListMetadataILi2EEENS1_11CopyFunctorIN3c108BFloat16ENS6_13Float8_e4m3fnELi2ELi1ELi1EEEJNS0_4CopyIS7_S8_EEEEEvT_T0_DpT1_,@function
        .size           _ZN2at6native55_GLOBAL__N__de093ff9_22_ForeachBinaryOpList_cu_a911ec4325multi_tensor_apply_kernelINS1_18TensorListMetadataILi2EEENS1_11CopyFunctorIN3c108BFloat16ENS6_13Float8_e4m3fnELi2ELi1ELi1EEEJNS0_4CopyIS7_S8_EEEEEvT_T0_DpT1_,(.L_x_7845 - _ZN2at6native55_GLOBAL__N__de093ff9_22_ForeachBinaryOpList_cu_a911ec4325multi_tensor_apply_kernelINS1_18TensorListMetadataILi2EEENS1_11CopyFunctorIN3c108BFloat16ENS6_13Float8_e4m3fnELi2ELi1ELi1EEEJNS0_4CopyIS7_S8_EEEEEvT_T0_DpT1_)
        .other          _ZN2at6native55_GLOBAL__N__de093ff9_22_ForeachBinaryOpList_cu_a911ec4325multi_tensor_apply_kernelINS1_18TensorListMetadataILi2EEENS1_11CopyFunctorIN3c108BFloat16ENS6_13Float8_e4m3fnELi2ELi1ELi1EEEJNS0_4CopyIS7_S8_EEEEEvT_T0_DpT1_,@"STO_CUDA_ENTRY STV_DEFAULT"
_ZN2at6native55_GLOBAL__N__de093ff9_22_ForeachBinaryOpList_cu_a911ec4325multi_tensor_apply_kernelINS1_18TensorListMetadataILi2EEENS1_11CopyFunctorIN3c108BFloat16ENS6_13Float8_e4m3fnELi2ELi1ELi1EEEJNS0_4CopyIS7_S8_EEEEEvT_T0_DpT1_:
        /* <DEDUP_REMOVED lines=30> */
.L_x_2133:
[----:B0-----:R-:W-:-:S04]  /*01e0*/  IADD3 R23, P1, R0, R14, RZ ;  /* 0x0000000e00177210 */ /* 0x001fc80007f3e0ff */
        /* <DEDUP_REMOVED lines=9> */
[----:B------:R-:W-:-:S04]  /*0280*/  ISETP.GE.U32.AND.EX P1, PT, R8, RZ, PT, P1 ;  /* 0x000000ff0800720c */ /* 0x000fc80003f26110 */
[----:B------:R-:W-:-:S03]  /*0290*/  ISETP.LT.AND.EX P1, PT, R8, UR6, !P1, P2 ;  /* 0x0000000608007c0c */ /* 0x000fc6000cf21320 */
[----:B------:R-:W-:-:S04]  /*02a0*/  @P0 IADD3 R2, P3, R23, UR14, RZ ;  /* 0x0000000e17020c10 */ /* 0x000fc8000ff7e0ff */
[----:B------:R-:W-:-:S05]  /*02b0*/  @P0 IADD3.X R3, R4, UR4, RZ, P3, !PT ;  /* 0x0000000404030c10 */ /* 0x000fca0009ffe4ff */
[----:B------:R0:W2:Y:S01]  /*02c0*/  @P0 LDG.E.U8 R21, [R2.64] ;  /* 0x0000000a02150981 */ /* 0x0000a2000c1e1100 */
[----:B------:R-:W-:Y:S02]  /*02d0*/  LEA R7, P3, R10, R23, 0x1 ;  /* 0x000000170a077211 */ /* 0x000fe400078608ff */
[----:B------:R-:W-:-:S03]  /*02e0*/  @P1 IADD3 R24, P2, R5, UR14, RZ ;  /* 0x0000000e05181c10 */ /* 0x000fc6000ff5e0ff */
[----:B------:R-:W-:Y:S01]  /*02f0*/  IMAD.X R16, RZ, RZ, R4, P3 ;  /* 0x000000ffff107224 */ /* 0x000fe200018e0604 */
[----:B------:R-:W-:Y:S02]  /*0300*/  @P1 IADD3.X R25, R8, UR4, RZ, P2, !PT ;  /* 0x0000000408191c10 */ /* 0x000fe400097fe4ff */
[C---:B------:R-:W-:Y:S02]  /*0310*/  ISETP.GE.U32.AND P2, PT, R7.reuse, 0x10000, PT ;  /* 0x000100000700780c */ /* 0x040fe40003f46070 */
[----:B------:R-:W-:Y:S01]  /*0320*/  ISETP.LT.U32.AND P3, PT, R7, UR13, PT ;  /* 0x0000000d07007c0c */ /* 0x000fe2000bf61070 */
[----:B------:R1:W3:Y:S01]  /*0330*/  @P1 LDG.E.U8 R13, [R24.64] ;  /* 0x0000000a180d1981 */ /* 0x0002e2000c1e1100 */
[----:B------:R-:W-:Y:S01]  /*0340*/  ISETP.GE.U32.AND.EX P2, PT, R16, RZ, PT, P2 ;  /* 0x000000ff1000720c */ /* 0x000fe20003f46120 */
[----:B0-----:R-:W-:-:S03]  /*0350*/  IMAD R2, R10, 0x3, RZ ;  /* 0x000000030a027824 */ /* 0x001fc600078e02ff */
[----:B------:R-:W-:Y:S02]  /*0360*/  ISETP.LT.AND.EX P2, PT, R16, UR6, !P2, P3 ;  /* 0x0000000610007c0c */ /* 0x000fe4000d741330 */
[----:B------:R-:W-:-:S11]  /*0370*/  IADD3 R9, P4, R2, R23, RZ ;  /* 0x0000001702097210 */ /* 0x000fd60007f9e0ff */
[----:B------:R-:W-:-:S04]  /*0380*/  @P2 IADD3 R18, P3, R7, UR14, RZ ;  /* 0x0000000e07122c10 */ /* 0x000fc8000ff7e0ff */
[----:B------:R-:W-:Y:S01]  /*0390*/  @P2 IADD3.X R19, R16, UR4, RZ, P3, !PT ;  /* 0x0000000410132c10 */ /* 0x000fe20009ffe4ff */
[----:B------:R-:W-:Y:S01]  /*03a0*/  IMAD.X R20, RZ, RZ, R4, P4 ;  /* 0x000000ffff147224 */ /* 0x000fe200020e0604 */
[----:B------:R-:W-:-:S03]  /*03b0*/  ISETP.GE.U32.AND P3, PT, R9, 0x10000, PT ;  /* 0x000100000900780c */ /* 0x000fc60003f66070 */
[----:B------:R0:W4:Y:S01]  /*03c0*/  @P2 LDG.E.U8 R11, [R18.64] ;  /* 0x0000000a120b2981 */ /* 0x000122000c1e1100 */
[----:B------:R-:W-:Y:S02]  /*03d0*/  ISETP.LT.U32.AND P4, PT, R9, UR13, PT ;  /* 0x0000000d09007c0c */ /* 0x000fe4000bf81070 */
[----:B------:R-:W-:-:S04]  /*03e0*/  ISETP.GE.U32.AND.EX P3, PT, R20, RZ, PT, P3 ;  /* 0x000000ff1400720c */ /* 0x000fc80003f66130 */
[----:B------:R-:W-:-:S13]  /*03f0*/  ISETP.LT.AND.EX P3, PT, R20, UR6, !P3, P4 ;  /* 0x0000000614007c0c */ /* 0x000fda000df61340 */
[----:B------:R-:W-:-:S04]  /*0400*/  @P3 IADD3 R2, P4, R9, UR14, RZ ;  /* 0x0000000e09023c10 */ /* 0x000fc8000ff9e0ff */
[----:B------:R-:W-:-:S05]  /*0410*/  @P3 IADD3.X R3, R20, UR4, RZ, P4, !PT ;  /* 0x0000000414033c10 */ /* 0x000fca000a7fe4ff */
[----:B------:R5:W4:Y:S01]  /*0420*/  @P3 LDG.E.U8 R12, [R2.64] ;  /* 0x0000000a020c3981 */ /* 0x000b22000c1e1100 */
[----:B-1----:R-:W-:Y:S02]  /*0430*/  IMAD.MOV.U32 R25, RZ, RZ, -0x800000 ;  /* 0xff800000ff197424 */ /* 0x002fe400078e00ff */
[----:B--2---:R-:W-:-:S05]  /*0440*/  IMAD.SHL.U32 R24, R21, 0x1000000, RZ ;  /* 0x0100000015187824 */ /* 0x004fca00078e00ff */
[----:B------:R-:W-:-:S04]  /*0450*/  LOP3.LUT R17, R24, 0x7f000000, RZ, 0xc0, !PT ;  /* 0x7f00000018117812 */ /* 0x000fc800078ec0ff */
[----:B0-----:R-:W0:Y:S01]  /*0460*/  FLO.U32 R18, R17 ;  /* 0x0000001100127300 */ /* 0x001e2200000e0000 */
[----:B---3--:R-:W-:-:S05]  /*0470*/  IMAD.SHL.U32 R22, R13, 0x1000000, RZ ;  /* 0x010000000d167824 */ /* 0x008fca00078e00ff */
[----:B------:R-:W-:Y:S02]  /*0480*/  LOP3.LUT R6, R22, 0x7f000000, RZ, 0xc0, !PT ;  /* 0x7f00000016067812 */ /* 0x000fe400078ec0ff */
[----:B0-----:R-:W-:Y:S02]  /*0490*/  IADD3 R19, -R18, 0x1f, RZ ;  /* 0x0000001f12137810 */ /* 0x001fe40007ffe1ff */
[----:B------:R-:W0:Y:S02]  /*04a0*/  FLO.U32 R18, R6 ;  /* 0x0000000600127300 */ /* 0x000e2400000e0000 */
[C---:B------:R-:W-:Y:S02]  /*04b0*/  ISETP.GT.U32.AND P4, PT, R19.reuse, 0x4, PT ;  /* 0x000000041300780c */ /* 0x040fe40003f84070 */
[----:B------:R-:W-:-:S04]  /*04c0*/  IADD3 R19, R19, -0x4, RZ ;  /* 0xfffffffc13137810 */ /* 0x000fc80007ffe0ff */
[----:B-----5:R-:W-:-:S04]  /*04d0*/  SEL R2, R19, RZ, P4 ;  /* 0x000000ff13027207 */ /* 0x020fc80002000000 */
[C---:B------:R-:W-:Y:S01]  /*04e0*/  SHF.L.U32 R3, R17.reuse, R2, RZ ;  /* 0x0000000211037219 */ /* 0x040fe200000006ff */
[----:B------:R-:W-:Y:S01]  /*04f0*/  IMAD R26, R2, R25, 0x3c000000 ;  /* 0x3c000000021a7424 */ /* 0x000fe200078e0219 */
[C---:B------:R-:W-:Y:S02]  /*0500*/  IADD3 R2, R17.reuse, 0x1000000, RZ ;  /* 0x0100000011027810 */ /* 0x040fe40007ffe0ff */
[----:B------:R-:W-:Y:S02]  /*0510*/  IADD3 R17, R17, -0x1, RZ ;  /* 0xffffffff11117810 */ /* 0x000fe40007ffe0ff */
[----:B------:R-:W-:Y:S02]  /*0520*/  LEA.HI R3, R3, R26, RZ, 0x1c ;  /* 0x0000001a03037211 */ /* 0x000fe400078fe0ff */
[----:B------:R-:W-:Y:S02]  /*0530*/  SHF.R.S32.HI R2, RZ, 0x8, R2 ;  /* 0x00000008ff027819 */ /* 0x000fe40000011402 */
[----:B------:R-:W-:Y:S01]  /*0540*/  SHF.R.S32.HI R19, RZ, 0x1f, R17 ;  /* 0x0000001fff137819 */ /* 0x000fe20000011411 */
[----:B----4-:R-:W-:Y:S01]  /*0550*/  IMAD.SHL.U32 R17, R11, 0x1000000, RZ ;  /* 0x010000000b117824 */ /* 0x010fe200078e00ff */
[----:B------:R-:W-:-:S02]  /*0560*/  LOP3.LUT R2, R3, 0x7f800000, R2, 0xf8, !PT ;  /* 0x7f80000003027812 */ /* 0x000fc400078ef802 */
[----:B0-----:R-:W-:Y:S02]  /*0570*/  IADD3 R18, -R18, 0x1f, RZ ;  /* 0x0000001f12127810 */ /* 0x001fe40007ffe1ff */
[----:B------:R-:W-:Y:S02]  /*0580*/  LOP3.LUT R19, R2, R19, RZ, 0x30, !PT ;  /* 0x0000001302137212 */ /* 0x000fe400078e30ff */
[----:B------:R-:W-:Y:S02]  /*0590*/  LOP3.LUT R2, R17, 0x7f000000, RZ, 0xc0, !PT ;  /* 0x7f00000011027812 */ /* 0x000fe400078ec0ff */
[C---:B------:R-:W-:Y:S02]  /*05a0*/  ISETP.GT.U32.AND P4, PT, R18.reuse, 0x4, PT ;  /* 0x000000041200780c */ /* 0x040fe40003f84070 */
[----:B------:R-:W0:Y:S01]  /*05b0*/  FLO.U32 R3, R2 ;  /* 0x0000000200037300 */ /* 0x000e2200000e0000 */
[----:B------:R-:W-:-:S04]  /*05c0*/  IADD3 R18, R18, -0x4, RZ ;  /* 0xfffffffc12127810 */ /* 0x000fc80007ffe0ff */
[----:B------:R-:W-:-:S04]  /*05d0*/  SEL R18, R18, RZ, P4 ;  /* 0x000000ff12127207 */ /* 0x000fc80002000000 */
[----:B------:R-:W-:Y:S01]  /*05e0*/  SHF.L.U32 R26, R6, R18, RZ ;  /* 0x00000012061a7219 */ /* 0x000fe200000006ff */
[----:B------:R-:W-:Y:S01]  /*05f0*/  IMAD R27, R18, R25, 0x3c000000 ;  /* 0x3c000000121b7424 */ /* 0x000fe200078e0219 */
[C---:B------:R-:W-:Y:S02]  /*0600*/  IADD3 R18, R6.reuse, 0x1000000, RZ ;  /* 0x0100000006127810 */ /* 0x040fe40007ffe0ff */
[----:B------:R-:W-:Y:S02]  /*0610*/  IADD3 R6, R6, -0x1, RZ ;  /* 0xffffffff06067810 */ /* 0x000fe40007ffe0ff */
[----:B------:R-:W-:Y:S02]  /*0620*/  LEA.HI R27, R26, R27, RZ, 0x1c ;  /* 0x0000001b1a1b7211 */ /* 0x000fe400078fe0ff */
[----:B0-----:R-:W-:Y:S02]  /*0630*/  IADD3 R3, -R3, 0x1f, RZ ;  /* 0x0000001f03037810 */ /* 0x001fe40007ffe1ff */
[----:B------:R-:W-:-:S02]  /*0640*/  SHF.R.S32.HI R26, RZ, 0x8, R18 ;  /* 0x00000008ff1a7819 */ /* 0x000fc40000011412 */
[----:B------:R-:W-:Y:S02]  /*0650*/  ISETP.GT.U32.AND P4, PT, R3, 0x4, PT ;  /* 0x000000040300780c */ /* 0x000fe40003f84070 */
[----:B------:R-:W-:Y:S01]  /*0660*/  LOP3.LUT R18, R19, 0x80000000, R24, 0xf8, !PT ;  /* 0x8000000013127812 */ /* 0x000fe200078ef818 */
[----:B------:R-:W-:Y:S01]  /*0670*/  IMAD.SHL.U32 R19, R12, 0x1000000, RZ ;  /* 0x010000000c137824 */ /* 0x000fe200078e00ff */
[----:B------:R-:W-:Y:S02]  /*0680*/  LOP3.LUT R27, R27, 0x7f800000, R26, 0xf8, !PT ;  /* 0x7f8000001b1b7812 */ /* 0x000fe400078ef81a */
[----:B------:R-:W-:Y:S02]  /*0690*/  SHF.R.S32.HI R6, RZ, 0x1f, R6 ;  /* 0x0000001fff067819 */ /* 0x000fe40000011406 */
[----:B------:R-:W-:Y:S02]  /*06a0*/  IADD3 R3, R3, -0x4, RZ ;  /* 0xfffffffc03037810 */ /* 0x000fe40007ffe0ff */
[----:B------:R-:W-:-:S02]  /*06b0*/  LOP3.LUT R27, R27, R6, RZ, 0x30, !PT ;  /* 0x000000061b1b7212 */ /* 0x000fc400078e30ff */
[----:B------:R-:W-:Y:S02]  /*06c0*/  SEL R3, R3, RZ, P4 ;  /* 0x000000ff03037207 */ /* 0x000fe40002000000 */
[----:B------:R-:W-:Y:S02]  /*06d0*/  LOP3.LUT R26, R19, 0x7f000000, RZ, 0xc0, !PT ;  /* 0x7f000000131a7812 */ /* 0x000fe400078ec0ff */
[----:B------:R-:W-:Y:S01]  /*06e0*/  LOP3.LUT R22, R27, 0x80000000, R22, 0xf8, !PT ;  /* 0x800000001b167812 */ /* 0x000fe200078ef816 */
[----:B------:R-:W-:Y:S01]  /*06f0*/  IMAD R27, R3, R25, 0x3c000000 ;  /* 0x3c000000031b7424 */ /* 0x000fe200078e0219 */
[----:B------:R-:W-:Y:S02]  /*0700*/  SHF.L.U32 R6, R2, R3, RZ ;  /* 0x0000000302067219 */ /* 0x000fe400000006ff */
[----:B------:R-:W0:Y:S01]  /*0710*/  FLO.U32 R3, R26 ;  /* 0x0000001a00037300 */ /* 0x000e2200000e0000 */
[----:B------:R-:W-:Y:S02]  /*0720*/  F2FP.BF16.PACK_AB R18, RZ, R18 ;  /* 0x00000012ff12723e */ /* 0x000fe400000010ff */
[----:B------:R-:W-:-:S02]  /*0730*/  LEA.HI R27, R6, R27, RZ, 0x1c ;  /* 0x0000001b061b7211 */ /* 0x000fc400078fe0ff */
[C---:B------:R-:W-:Y:S02]  /*0740*/  IADD3 R6, R2.reuse, 0x1000000, RZ ;  /* 0x0100000002067810 */ /* 0x040fe40007ffe0ff */
[----:B------:R-:W-:Y:S02]  /*0750*/  IADD3 R2, R2, -0x1, RZ ;  /* 0xffffffff02027810 */ /* 0x000fe40007ffe0ff */
[----:B------:R-:W-:Y:S02]  /*0760*/  SHF.R.S32.HI R6, RZ, 0x8, R6 ;  /* 0x00000008ff067819 */ /* 0x000fe40000011406 */
[----:B------:R-:W-:Y:S02]  /*0770*/  SHF.R.S32.HI R2, RZ, 0x1f, R2 ;  /* 0x0000001fff027819 */ /* 0x000fe40000011402 */
[----:B------:R-:W-:Y:S02]  /*0780*/  LOP3.LUT R27, R27, 0x7f800000, R6, 0xf8, !PT ;  /* 0x7f8000001b1b7812 */ /* 0x000fe400078ef806 */
[----:B------:R-:W-:-:S02]  /*0790*/  F2FP.BF16.PACK_AB R22, RZ, R22 ;  /* 0x00000016ff16723e */ /* 0x000fc400000010ff */
[----:B0-----:R-:W-:Y:S02]  /*07a0*/  IADD3 R3, -R3, 0x1f, RZ ;  /* 0x0000001f03037810 */ /* 0x001fe40007ffe1ff */
[----:B------:R-:W-:Y:S02]  /*07b0*/  LOP3.LUT R24, R27, R2, RZ, 0x30, !PT ;  /* 0x000000021b187212 */ /* 0x000fe400078e30ff */
[----:B------:R-:W-:Y:S02]  /*07c0*/  @P0 LEA R2, P5, R23, UR8, 0x1 ;  /* 0x0000000817020c11 */ /* 0x000fe4000f8a08ff */
[C---:B------:R-:W-:Y:S02]  /*07d0*/  ISETP.GT.U32.AND P4, PT, R3.reuse, 0x4, PT ;  /* 0x000000040300780c */ /* 0x040fe40003f84070 */
[----:B------:R-:W-:Y:S02]  /*07e0*/  IADD3 R6, R3, -0x4, RZ ;  /* 0xfffffffc03067810 */ /* 0x000fe40007ffe0ff */
[----:B------:R-:W-:-:S02]  /*07f0*/  @P0 LEA.HI.X R3, R23, UR9, R4, 0x1, P5 ;  /* 0x0000000917030c11 */ /* 0x000fc4000a8f0c04 */
[----:B------:R-:W-:Y:S02]  /*0800*/  SEL R23, R6, RZ, P4 ;  /* 0x000000ff06177207 */ /* 0x000fe40002000000 */
[----:B------:R-:W-:Y:S01]  /*0810*/  @P2 LEA R6, P5, R7, UR8, 0x1 ;  /* 0x0000000807062c11 */ /* 0x000fe2000f8a08ff */
[----:B------:R0:W-:Y:S01]  /*0820*/  @P0 STG.E.U16 [R2.64], R18 ;  /* 0x0000001202000986 */ /* 0x0001e2000c10150a */
[----:B------:R-:W-:Y:S02]  /*0830*/  @P1 LEA R4, P4, R5, UR8, 0x1 ;  /* 0x0000000805041c11 */ /* 0x000fe4000f8808ff */
[----:B------:R-:W-:Y:S01]  /*0840*/  @P2 LEA.HI.X R7, R7, UR9, R16, 0x1, P5 ;  /* 0x0000000907072c11 */ /* 0x000fe2000a8f0c10 */
[----:B------:R-:W-:Y:S01]  /*0850*/  IMAD R16, R23, R25, 0x3c000000 ;  /* 0x3c00000017107424 */ /* 0x000fe200078e0219 */
[----:B------:R-:W-:Y:S02]  /*0860*/  @P1 LEA.HI.X R5, R5, UR9, R8, 0x1, P4 ;  /* 0x0000000905051c11 */ /* 0x000fe4000a0f0c08 */
[----:B------:R-:W-:-:S02]  /*0870*/  SHF.L.U32 R23, R26, R23, RZ ;  /* 0x000000171a177219 */ /* 0x000fc400000006ff */
[C---:B------:R-:W-:Y:S01]  /*0880*/  IADD3 R8, R26.reuse, 0x1000000, RZ ;  /* 0x010000001a087810 */ /* 0x040fe20007ffe0ff */
[----:B------:R0:W-:Y:S01]  /*0890*/  @P1 STG.E.U16 [R4.64], R22 ;  /* 0x0000001604001986 */ /* 0x0001e2000c10150a */
[----:B------:R-:W-:Y:S02]  /*08a0*/  LEA.HI R23, R23, R16, RZ, 0x1c ;  /* 0x0000001017177211 */ /* 0x000fe400078fe0ff */
[----:B------:R-:W-:Y:S02]  /*08b0*/  SHF.R.S32.HI R8, RZ, 0x8, R8 ;  /* 0x00000008ff087819 */ /* 0x000fe40000011408 */
[----:B------:R-:W-:Y:S02]  /*08c0*/  IADD3 R26, R26, -0x1, RZ ;  /* 0xffffffff1a1a7810 */ /* 0x000fe40007ffe0ff */
[----:B------:R-:W-:Y:S02]  /*08d0*/  LOP3.LUT R23, R23, 0x7f800000, R8, 0xf8, !PT ;  /* 0x7f80000017177812 */ /* 0x000fe400078ef808 */
[----:B------:R-:W-:-:S02]  /*08e0*/  SHF.R.S32.HI R26, RZ, 0x1f, R26 ;  /* 0x0000001fff1a7819 */ /* 0x000fc4000001141a */
[----:B------:R-:W-:Y:S01]  /*08f0*/  LOP3.LUT R24, R24, 0x80000000, R17, 0xf8, !PT ;  /* 0x8000000018187812 */ /* 0x000fe200078ef811 */
[----:B------:R-:W-:Y:S01]  /*0900*/  IMAD.MOV.U32 R17, RZ, RZ, c[0x0][0x0] ;  /* 0x00000000ff117624 */ /* 0x000fe200078e00ff */
[----:B------:R-:W-:Y:S02]  /*0910*/  LOP3.LUT R26, R23, R26, RZ, 0x30, !PT ;  /* 0x0000001a171a7212 */ /* 0x000fe400078e30ff */
[----:B------:R-:W-:Y:S01]  /*0920*/  @P3 LEA R8, P4, R9, UR8, 0x1 ;  /* 0x0000000809083c11 */ /* 0x000fe2000f8808ff */
[----:B------:R-:W-:Y:S01]  /*0930*/  IMAD.WIDE.U32 R14, R17, 0x4, R14 ;  /* 0x00000004110e7825 */ /* 0x000fe200078e000e */
[----:B------:R-:W-:Y:S02]  /*0940*/  LOP3.LUT R26, R26, 0x80000000, R19, 0xf8, !PT ;  /* 0x800000001a1a7812 */ /* 0x000fe400078ef813 */
[----:B------:R-:W-:Y:S02]  /*0950*/  F2FP.BF16.PACK_AB R24, RZ, R24 ;  /* 0x00000018ff18723e */ /* 0x000fe400000010ff */
[----:B------:R-:W-:-:S02]  /*0960*/  @P3 LEA.HI.X R9, R9, UR9, R20, 0x1, P4 ;  /* 0x0000000909093c11 */ /* 0x000fc4000a0f0c14 */
[----:B------:R-:W-:Y:S01]  /*0970*/  F2FP.BF16.PACK_AB R26, RZ, R26 ;  /* 0x0000001aff1a723e */ /* 0x000fe200000010ff */
[----:B------:R0:W-:Y:S01]  /*0980*/  @P2 STG.E.U16 [R6.64], R24 ;  /* 0x0000001806002986 */ /* 0x0001e2000c10150a */
[C---:B------:R-:W-:Y:S02]  /*0990*/  ISETP.GE.U32.AND P0, PT, R14.reuse, 0x10000, PT ;  /* 0x000100000e00780c */ /* 0x040fe40003f06070 */
[----:B------:R-:W-:Y:S01]  /*09a0*/  ISETP.LT.U32.AND P1, PT, R14, UR13, PT ;  /* 0x0000000d0e007c0c */ /* 0x000fe2000bf21070 */
[----:B------:R0:W-:Y:S01]  /*09b0*/  @P3 STG.E.U16 [R8.64], R26 ;  /* 0x0000001a08003986 */ /* 0x0001e2000c10150a */
[C---:B------:R-:W-:Y:S02]  /*09c0*/  ISETP.GE.U32.AND.EX P0, PT, R15.reuse, RZ, PT, P0 ;  /* 0x000000ff0f00720c */ /* 0x040fe40003f06100 */
[----:B------:R-:W-:-:S13]  /*09d0*/  ISETP.LT.AND.EX P1, PT, R15, UR6, PT, P1 ;  /* 0x000000060f007c0c */ /* 0x000fda000bf21310 */
[----:B0-----:R-:W-:Y:S05]  /*09e0*/  @!P0 BRA P1, `(.L_x_2133) ;  /* 0xfffff7f000008947 */ /* 0x001fea000083ffff */
[----:B------:R-:W-:Y:S05]  /*09f0*/  EXIT ;  /* 0x000000000000794d */ /* 0x000fea0003800000 */
.L_x_2132:
[----:B------:R-:W0:Y:S02]  /*0a00*/  S2R R3, SR_TID.X ;  /* 0x0000000000037919 */ /* 0x000e240000002100 */
[----:B0-----:R-:W-:-:S05]  /*0a10*/  IMAD.WIDE.U32 R4, R3, 0x4, RZ ;  /* 0x0000000403047825 */ /* 0x001fca00078e00ff */
[----:B------:R-:W-:-:S04]  /*0a20*/  ISETP.GE.U32.AND P0, PT, R4, UR13, PT ;  /* 0x0000000d04007c0c */ /* 0x000fc8000bf06070 */
[----:B------:R-:W-:-:S04]  /*0a30*/  ISETP.GE.AND.EX P0, PT, R5, UR6, PT, P0 ;  /* 0x0000000605007c0c */ /* 0x000fc8000bf06300 */
[----:B------:R-:W-:-:S13]  /*0a40*/  ISETP.GT.U32.OR P0, PT, R3, 0x3fff, P0 ;  /* 0x00003fff0300780c */ /* 0x000fda0000704470 */
[----:B------:R-:W-:Y:S05]  /*0a50*/  @P0 EXIT ;  /* 0x000000000000094d */ /* 0x000fea0003800000 */
[----:B------:R-:W-:Y:S02]  /*0a60*/  IMAD.MOV.U32 R0, RZ, RZ, RZ ;  /* 0x000000ffff007224 */ /* 0x000fe400078e00ff */
.L_x_2134:
[----:B------:R-:W-:-:S04]  /*0a70*/  LEA R10, P0, R3, UR14, 0x2 ;  /* 0x0000000e030a7c11 */ /* 0x000fc8000f8010ff */
[----:B------:R-:W-:-:S05]  /*0a80*/  LEA.HI.X R11, R3, UR4, R0, 0x2, P0 ;  /* 0x00000004030b7c11 */ /* 0x000fca00080f1400 */
[----:B------:R0:W2:Y:S02]  /*0a90*/  LDG.E R10, [R10.64] ;  /* 0x0000000a0a0a7981 */ /* 0x0000a4000c1e1900 */
[----:B0-----:R-:W-:Y:S01]  /*0aa0*/  IMAD.MOV.U32 R11, RZ, RZ, -0x800000 ;  /* 0xff800000ff0b7424 */ /* 0x001fe200078e00ff */
[C---:B--2---:R-:W-:Y:S02]  /*0ab0*/  PRMT R4, R10.reuse, 0x7770, RZ ;  /* 0x000077700a047816 */ /* 0x044fe400000000ff */
[C---:B------:R-:W-:Y:S02]  /*0ac0*/  PRMT R5, R10.reuse, 0x7771, RZ ;  /* 0x000077710a057816 */ /* 0x040fe400000000ff */
[----:B------:R-:W-:Y:S01]  /*0ad0*/  PRMT R6, R10, 0x7772, RZ ;  /* 0x000077720a067816 */ /* 0x000fe200000000ff */
[----:B------:R-:W-:Y:S01]  /*0ae0*/  IMAD.SHL.U32 R4, R4, 0x1000000, RZ ;  /* 0x0100000004047824 */ /* 0x000fe200078e00ff */
[----:B------:R-:W-:Y:S01]  /*0af0*/  PRMT R2, R10, 0x7773, RZ ;  /* 0x000077730a027816 */ /* 0x000fe200000000ff */
[----:B------:R-:W-:-:S02]  /*0b00*/  IMAD.SHL.U32 R5, R5, 0x1000000, RZ ;  /* 0x0100000005057824 */ /* 0x000fc400078e00ff */
[----:B------:R-:W-:Y:S01]  /*0b10*/  IMAD.SHL.U32 R6, R6, 0x1000000, RZ ;  /* 0x0100000006067824 */ /* 0x000fe200078e00ff */
[----:B------:R-:W-:Y:S01]  /*0b20*/  LOP3.LUT R8, R4, 0x7f000000, RZ, 0xc0, !PT ;  /* 0x7f00000004087812 */ /* 0x000fe200078ec0ff */
[----:B------:R-:W-:Y:S01]  /*0b30*/  IMAD.SHL.U32 R2, R2, 0x1000000, RZ ;  /* 0x0100000002027824 */ /* 0x000fe200078e00ff */
[----:B------:R-:W-:Y:S02]  /*0b40*/  LOP3.LUT R7, R5, 0x7f000000, RZ, 0xc0, !PT ;  /* 0x7f00000005077812 */ /* 0x000fe400078ec0ff */
[----:B------:R-:W-:Y:S01]  /*0b50*/  LOP3.LUT R9, R6, 0x7f000000, RZ, 0xc0, !PT ;  /* 0x7f00000006097812 */ /* 0x000fe200078ec0ff */
[----:B------:R-:W0:Y:S01]  /*0b60*/  FLO.U32 R12, R8 ;  /* 0x00000008000c7300 */ /* 0x000e2200000e0000 */
[----:B------:R-:W-:-:S07]  /*0b70*/  LOP3.LUT R10, R2, 0x7f000000, RZ, 0xc0, !PT ;  /* 0x7f000000020a7812 */ /* 0x000fce00078ec0ff */
        /* <DEDUP_REMOVED lines=12> */
[----:B0-----:R-:W-:Y:S02]  /*0c40*/  IADD3 R16, -R15, 0x1f, RZ ;  /* 0x0000001f0f107810 */ /* 0x001fe40007ffe1ff */
[----:B------:R-:W-:Y:S02]  /*0c50*/  IADD3 R15, R14, -0x4, RZ ;  /* 0xfffffffc0e0f7810 */ /* 0x000fe40007ffe0ff */
[C---:B------:R-:W-:Y:S02]  /*0c60*/  ISETP.GT.U32.AND P3, PT, R16.reuse, 0x4, PT ;  /* 0x000000041000780c */ /* 0x040fe40003f64070 */
[----:B------:R-:W-:Y:S02]  /*0c70*/  IADD3 R17, R16, -0x4, RZ ;  /* 0xfffffffc10117810 */ /* 0x000fe40007ffe0ff */
[----:B------:R-:W-:-:S02]  /*0c80*/  SEL R14, R13, RZ, P1 ;  /* 0x000000ff0d0e7207 */ /* 0x000fc40000800000 */
[----:B------:R-:W-:Y:S02]  /*0c90*/  SEL R16, R15, RZ, P2 ;  /* 0x000000ff0f107207 */ /* 0x000fe40001000000 */
[----:B------:R-:W-:Y:S02]  /*0ca0*/  SEL R18, R17, RZ, P3 ;  /* 0x000000ff11127207 */ /* 0x000fe40001800000 */
[----:B------:R-:W-:Y:S01]  /*0cb0*/  SHF.L.U32 R13, R8, R12, RZ ;  /* 0x0000000c080d7219 */ /* 0x000fe200000006ff */
[-C--:B------:R-:W-:Y:S01]  /*0cc0*/  IMAD R12, R12, R11.reuse, 0x3c000000 ;  /* 0x3c0000000c0c7424 */ /* 0x080fe200078e020b */
[----:B------:R-:W-:Y:S01]  /*0cd0*/  SHF.L.U32 R15, R7, R14, RZ ;  /* 0x0000000e070f7219 */ /* 0x000fe200000006ff */
[-C--:B------:R-:W-:Y:S01]  /*0ce0*/  IMAD R14, R14, R11.reuse, 0x3c000000 ;  /* 0x3c0000000e0e7424 */ /* 0x080fe200078e020b */
[----:B------:R-:W-:Y:S01]  /*0cf0*/  SHF.L.U32 R17, R9, R16, RZ ;  /* 0x0000001009117219 */ /* 0x000fe200000006ff */
[-C--:B------:R-:W-:Y:S01]  /*0d00*/  IMAD R16, R16, R11.reuse, 0x3c000000 ;  /* 0x3c00000010107424 */ /* 0x080fe200078e020b */
[----:B------:R-:W-:Y:S01]  /*0d10*/  LEA.HI R12, R13, R12, RZ, 0x1c ;  /* 0x0000000c0d0c7211 */ /* 0x000fe200078fe0ff */
[----:B------:R-:W-:Y:S01]  /*0d20*/  IMAD R11, R18, R11, 0x3c000000 ;  /* 0x3c000000120b7424 */ /* 0x000fe200078e020b */
[----:B------:R-:W-:-:S02]  /*0d30*/  SHF.L.U32 R18, R10, R18, RZ ;  /* 0x000000120a127219 */ /* 0x000fc400000006ff */
[----:B------:R-:W-:Y:S02]  /*0d40*/  IADD3 R13, R7, 0x1000000, RZ ;  /* 0x01000000070d7810 */ /* 0x000fe40007ffe0ff */
[----:B------:R-:W-:Y:S02]  /*0d50*/  LEA.HI R18, R18, R11, RZ, 0x1c ;  /* 0x0000000b12127211 */ /* 0x000fe400078fe0ff */
[C---:B------:R-:W-:Y:S02]  /*0d60*/  IADD3 R11, R8.reuse, 0x1000000, RZ ;  /* 0x01000000080b7810 */ /* 0x040fe40007ffe0ff */
[----:B------:R-:W-:Y:S02]  /*0d70*/  IADD3 R8, R8, -0x1, RZ ;  /* 0xffffffff08087810 */ /* 0x000fe40007ffe0ff */
[----:B------:R-:W-:Y:S02]  /*0d80*/  SHF.R.S32.HI R11, RZ, 0x8, R11 ;  /* 0x00000008ff0b7819 */ /* 0x000fe4000001140b */
[----:B------:R-:W-:-:S02]  /*0d90*/  LEA.HI R14, R15, R14, RZ, 0x1c ;  /* 0x0000000e0f0e7211 */ /* 0x000fc400078fe0ff */
[----:B------:R-:W-:Y:S02]  /*0da0*/  LEA.HI R16, R17, R16, RZ, 0x1c ;  /* 0x0000001011107211 */ /* 0x000fe400078fe0ff */
[----:B------:R-:W-:Y:S02]  /*0db0*/  IADD3 R15, R9, 0x1000000, RZ ;  /* 0x01000000090f7810 */ /* 0x000fe40007ffe0ff */
[----:B------:R-:W-:Y:S02]  /*0dc0*/  IADD3 R17, R10, 0x1000000, RZ ;  /* 0x010000000a117810 */ /* 0x000fe40007ffe0ff */
[----:B------:R-:W-:Y:S02]  /*0dd0*/  SHF.R.S32.HI R13, RZ, 0x8, R13 ;  /* 0x00000008ff0d7819 */ /* 0x000fe4000001140d */
[----:B------:R-:W-:Y:S02]  /*0de0*/  LOP3.LUT R11, R12, 0x7f800000, R11, 0xf8, !PT ;  /* 0x7f8000000c0b7812 */ /* 0x000fe400078ef80b */
[----:B------:R-:W-:-:S02]  /*0df0*/  IADD3 R7, R7, -0x1, RZ ;  /* 0xffffffff07077810 */ /* 0x000fc40007ffe0ff */
[----:B------:R-:W-:Y:S02]  /*0e00*/  SHF.R.S32.HI R8, RZ, 0x1f, R8 ;  /* 0x0000001fff087819 */ /* 0x000fe40000011408 */
[----:B------:R-:W-:Y:S02]  /*0e10*/  SHF.R.S32.HI R15, RZ, 0x8, R15 ;  /* 0x00000008ff0f7819 */ /* 0x000fe4000001140f */
[----:B------:R-:W-:Y:S02]  /*0e20*/  SHF.R.S32.HI R17, RZ, 0x8, R17 ;  /* 0x00000008ff117819 */ /* 0x000fe40000011411 */
[----:B------:R-:W-:Y:S02]  /*0e30*/  IADD3 R9, R9, -0x1, RZ ;  /* 0xffffffff09097810 */ /* 0x000fe40007ffe0ff */
[----:B------:R-:W-:Y:S02]  /*0e40*/  IADD3 R10, R10, -0x1, RZ ;  /* 0xffffffff0a0a7810 */ /* 0x000fe40007ffe0ff */
[----:B------:R-:W-:-:S02]  /*0e50*/  LOP3.LUT R14, R14, 0x7f800000, R13, 0xf8, !PT ;  /* 0x7f8000000e0e7812 */ /* 0x000fc400078ef80d */
[----:B------:R-:W-:Y:S02]  /*0e60*/  SHF.R.S32.HI R7, RZ, 0x1f, R7 ;  /* 0x0000001fff077819 */ /* 0x000fe40000011407 */
[----:B------:R-:W-:Y:S02]  /*0e70*/  LOP3.LUT R11, R11, R8, RZ, 0x30, !PT ;  /* 0x000000080b0b7212 */ /* 0x000fe400078e30ff */
[----:B------:R-:W-:Y:S02]  /*0e80*/  LOP3.LUT R16, R16, 0x7f800000, R15, 0xf8, !PT ;  /* 0x7f80000010107812 */ /* 0x000fe400078ef80f */
[----:B------:R-:W-:Y:S02]  /*0e90*/  LOP3.LUT R17, R18, 0x7f800000, R17, 0xf8, !PT ;  /* 0x7f80000012117812 */ /* 0x000fe400078ef811 */
[----:B------:R-:W-:Y:S02]  /*0ea0*/  SHF.R.S32.HI R9, RZ, 0x1f, R9 ;  /* 0x0000001fff097819 */ /* 0x000fe40000011409 */
[----:B------:R-:W-:-:S02]  /*0eb0*/  SHF.R.S32.HI R10, RZ, 0x1f, R10 ;  /* 0x0000001fff0a7819 */ /* 0x000fc4000001140a */
[----:B------:R-:W-:Y:S02]  /*0ec0*/  LOP3.LUT R14, R14, R7, RZ, 0x30, !PT ;  /* 0x000000070e0e7212 */ /* 0x000fe400078e30ff */
[----:B------:R-:W-:Y:S02]  /*0ed0*/  LOP3.LUT R11, R11, 0x80000000, R4, 0xf8, !PT ;  /* 0x800000000b0b7812 */ /* 0x000fe400078ef804 */
[----:B------:R-:W-:Y:S02]  /*0ee0*/  LEA R4, P0, R3, UR8, 0x3 ;  /* 0x0000000803047c11 */ /* 0x000fe4000f8018ff */
[----:B------:R-:W-:Y:S02]  /*0ef0*/  LOP3.LUT R9, R16, R9, RZ, 0x30, !PT ;  /* 0x0000000910097212 */ /* 0x000fe400078e30ff */
[----:B------:R-:W-:Y:S02]  /*0f00*/  LOP3.LUT R17, R17, R10, RZ, 0x30, !PT ;  /* 0x0000000a11117212 */ /* 0x000fe400078e30ff */
[----:B------:R-:W-:-:S02]  /*0f10*/  LOP3.LUT R14, R14, 0x80000000, R5, 0xf8, !PT ;  /* 0x800000000e0e7812 */ /* 0x000fc400078ef805 */
[----:B------:R-:W-:Y:S02]  /*0f20*/  LEA.HI.X R5, R3, UR9, R0, 0x3, P0 ;  /* 0x0000000903057c11 */ /* 0x000fe400080f1c00 */
[----:B------:R-:W-:Y:S02]  /*0f30*/  LOP3.LUT R9, R9, 0x80000000, R6, 0xf8, !PT ;  /* 0x8000000009097812 */ /* 0x000fe400078ef806 */
[----:B------:R-:W-:Y:S02]  /*0f40*/  LOP3.LUT R2, R17, 0x80000000, R2, 0xf8, !PT ;  /* 0x8000000011027812 */ /* 0x000fe400078ef802 */
[----:B------:R-:W-:Y:S02]  /*0f50*/  IADD3 R3, P0, R3, c[0x0][0x0], RZ ;  /* 0x0000000003037a10 */ /* 0x000fe40007f1e0ff */
[----:B------:R-:W-:Y:S02]  /*0f60*/  F2FP.BF16.PACK_AB R9, R2, R9 ;  /* 0x000000090209723e */ /* 0x000fe400000010ff */
[----:B------:R-:W-:Y:S01]  /*0f70*/  F2FP.BF16.PACK_AB R8, R14, R11 ;  /* 0x0000000b0e08723e */ /* 0x000fe200000010ff */
[C---:B------:R-:W-:Y:S01]  /*0f80*/  IMAD.SHL.U32 R2, R3.reuse, 0x4, RZ ;  /* 0x0000000403027824 */ /* 0x040fe200078e00ff */
[----:B------:R-:W-:Y:S01]  /*0f90*/  ISETP.LT.U32.AND P1, PT, R3, 0x4000, PT ;  /* 0x000040000300780c */ /* 0x000fe20003f21070 */
[----:B------:R-:W-:-:S02]  /*0fa0*/  IMAD.X R0, RZ, RZ, R0, P0 ;  /* 0x000000ffff007224 */ /* 0x000fc400000e0600 */
[----:B------:R0:W-:Y:S01]  /*0fb0*/  STG.E.64 [R4.64], R8 ;  /* 0x0000000804007986 */ /* 0x0001e2000c101b0a */
[----:B------:R-:W-:Y:S02]  /*0fc0*/  ISETP.GE.U32.AND P0, PT, R2, UR13, PT ;  /* 0x0000000d02007c0c */ /* 0x000fe4000bf06070 */
[----:B------:R-:W-:Y:S02]  /*0fd0*/  SHF.L.U64.HI R2, R3, 0x2, R0 ;  /* 0x0000000203027819 */ /* 0x000fe40000010200 */
[----:B------:R-:W-:Y:S02]  /*0fe0*/  ISETP.LT.U32.AND.EX P1, PT, R0, RZ, PT, P1 ;  /* 0x000000ff0000720c */ /* 0x000fe40003f21110 */
[----:B------:R-:W-:-:S13]  /*0ff0*/  ISETP.GE.AND.EX P0, PT, R2, UR6, PT, P0 ;  /* 0x0000000602007c0c */ /* 0x000fda000bf06300 */
[----:B0-----:R-:W-:Y:S05]  /*1000*/  @!P0 BRA P1, `(.L_x_2134) ;  /* 0xfffffa6000008947 */ /* 0x001fea000083ffff */
[----:B------:R-:W-:Y:S05]  /*1010*/  EXIT ;  /* 0x000000000000794d */ /* 0x000fea0003800000 */
.L_x_2135:
        /* <DEDUP_REMOVED lines=14> */
.L_x_7845:


//--------------------- .text._ZN2at6native55_GLOBAL__N__de093ff9_22_ForeachBinaryOpList_cu_a911ec4325multi_tensor_apply_kernelINS1_18TensorListMetadataILi2EEENS1_11CopyFunctorIN3c108BFloat16EbLi2ELi1ELi1EEEJNS0_4CopyIS7_bEEEEEvT_T0_DpT1_ --------------------------
	.section	.text._ZN2at6native55_GLOBAL__N__de093ff9_22_ForeachBinaryOpList_cu_a911ec4325multi_tensor_apply_kernelINS1_18TensorListMetadataILi2EEENS1_11CopyFunctorIN3c108BFloat16EbLi2ELi1ELi1EEEJNS0_4CopyIS7_bEEEEEvT_T0_DpT1_,"ax",@progbits
	.sectioninfo	@"SHI_REGISTERS=32"
	.align	128
.text._ZN2at6native55_GLOBAL__N__de093ff9_22_ForeachBinaryOpList_cu_a911ec4325multi_tensor_apply_kernelINS1_18TensorListMetadataILi2EEENS1_11CopyFunctorIN3c108BFloat16EbLi2ELi1ELi1EEEJNS0_4CopyIS7_bEEEEEvT_T0_DpT1_:
        .type           _ZN2at6native55_GLOBAL__N__de093ff9_22_ForeachBinaryOpList_cu_a911ec4325multi_tensor_apply_kernelINS1_18TensorListMetadataILi2EEENS1_11CopyFunctorIN3c108BFloat16EbLi2ELi1ELi1EEEJNS0_4CopyIS7_bEEEEEvT_T0_DpT1_,@function
        .size           _ZN2at6native55_GLOBAL__N__de093ff9_22_ForeachBinaryOpList_cu_a911ec4325multi_tensor_apply_kernelINS1_18TensorListMetadataILi2EEENS1_11CopyFunctorIN3c108BFloat16EbLi2ELi1ELi1EEEJNS0_4CopyIS7_bEEEEEvT_T0_DpT1_,(.L_x_7846 - _ZN2at6native55_GLOBAL__N__de093ff9_22_ForeachBinaryOpList_cu_a911ec4325multi_tensor_apply_kernelINS1_18TensorListMetadataILi2EEENS1_11CopyFunctorIN3c108BFloat16EbLi2ELi1ELi1EEEJNS0_4CopyIS7_bEEEEEvT_T0_DpT1_)
        .other          _ZN2at6native55_GLOBAL__N__de093ff9_22_ForeachBinaryOpList_cu_a911ec4325multi_tensor_apply_kernelINS1_18TensorListMetadataILi2EEENS1_11CopyFunctorIN3c108BFloat16EbLi2ELi1ELi1EEEJNS0_4CopyIS7_bEEEEEvT_T0_DpT1_,@"STO_CUDA_ENTRY STV_DEFAULT"
_ZN2at6native55_GLOBAL__N__de093ff9_22_ForeachBinaryOpList_cu_a911ec4325multi_tensor_apply_kernelINS1_18TensorListMetadataILi2EEENS1_11CopyFunctorIN3c108BFloat16EbLi2ELi1ELi1EEEJNS0_4CopyIS7_bEEEEEvT_T0_DpT1_:
        /* <DEDUP_REMOVED lines=30> */
.L_x_2137:
[----:B0-----:R-:W-:Y:S01]  /*01e0*/  IADD3 R25, P0, R15, R20, RZ ;  /* 0x000000140f197210 */ /* 0x001fe20007f1e0ff */
[----:B------:R-:W-:-:S03]  /*01f0*/  IMAD R18, R16, 0x3, RZ ;  /* 0x0000000310127824 */ /* 0x000fc600078e02ff */
[C---:B------:R-:W-:Y:S01]  /*0200*/  IADD3 R23, P5, R25.reuse, c[0x0][0x0], RZ ;  /* 0x0000000019177a10 */ /* 0x040fe20007fbe0ff */
[----:B------:R-:W-:Y:S01]  /*0210*/  IMAD.X R7, RZ, RZ, R21, P0 ;  /* 0x000000ffff077224 */ /* 0x000fe200000e0615 */
[C---:B------:R-:W-:Y:S02]  /*0220*/  ISETP.GE.U32.AND P2, PT, R25.reuse, 0x10000, PT ;  /* 0x000100001900780c */ /* 0x040fe40003f46070 */
[-C--:B------:R-:W-:Y:S01]  /*0230*/  LEA R17, P4, R16, R25.reuse, 0x1 ;  /* 0x0000001910117211 */ /* 0x080fe200078808ff */
[--C-:B------:R-:W-:Y:S01]  /*0240*/  IMAD.X R24, RZ, RZ, R7.reuse, P5 ;  /* 0x000000ffff187224 */ /* 0x100fe200028e0607 */
[----:B------:R-:W-:Y:S02]  /*0250*/  ISETP.LT.U32.AND P1, PT, R25, UR13, PT ;  /* 0x0000000d19007c0c */ /* 0x000fe4000bf21070 */
[----:B------:R-:W-:Y:S01]  /*0260*/  IADD3 R18, P6, R18, R25, RZ ;  /* 0x0000001912127210 */ /* 0x000fe20007fde0ff */
[----:B------:R-:W-:Y:S01]  /*0270*/  IMAD.X R22, RZ, RZ, R7, P4 ;  /* 0x000000ffff167224 */ /* 0x000fe200020e0607 */
[----:B------:R-:W-:-:S02]  /*0280*/  ISETP.GE.U32.AND.EX P2, PT, R7, RZ, PT, P2 ;  /* 0x000000ff0700720c */ /* 0x000fc40003f46120 */
[----:B------:R-:W-:Y:S01]  /*0290*/  ISETP.GE.U32.AND P3, PT, R23, 0x10000, PT ;  /* 0x000100001700780c */ /* 0x000fe20003f66070 */
[----:B------:R-:W-:Y:S01]  /*02a0*/  IMAD.X R19, RZ, RZ, R7, P6 ;  /* 0x000000ffff137224 */ /* 0x000fe200030e0607 */
[----:B------:R-:W-:Y:S02]  /*02b0*/  ISETP.LT.AND.EX P1, PT, R7, UR6, !P2, P1 ;  /* 0x0000000607007c0c */ /* 0x000fe4000d721310 */
[----:B------:R-:W-:Y:S02]  /*02c0*/  ISETP.LT.U32.AND P0, PT, R23, UR13, PT ;  /* 0x0000000d17007c0c */ /* 0x000fe4000bf01070 */
[----:B------:R-:W-:Y:S02]  /*02d0*/  ISETP.GE.U32.AND P5, PT, R17, 0x10000, PT ;  /* 0x000100001100780c */ /* 0x000fe40003fa6070 */
[----:B------:R-:W-:Y:S02]  /*02e0*/  ISETP.GE.U32.AND.EX P3, PT, R24, RZ, PT, P3 ;  /* 0x000000ff1800720c */ /* 0x000fe40003f66130 */
[----:B------:R-:W-:-:S02]  /*02f0*/  ISETP.GE.U32.AND P4, PT, R18, 0x10000, PT ;  /* 0x000100001200780c */ /* 0x000fc40003f86070 */
[----:B------:R-:W-:Y:S02]  /*0300*/  ISETP.LT.U32.AND P2, PT, R17, UR13, PT ;  /* 0x0000000d11007c0c */ /* 0x000fe4000bf41070 */
[----:B------:R-:W-:Y:S02]  /*0310*/  ISETP.GE.U32.AND.EX P5, PT, R22, RZ, PT, P5 ;  /* 0x000000ff1600720c */ /* 0x000fe40003fa6150 */
[----:B------:R-:W-:Y:S02]  /*0320*/  ISETP.LT.AND.EX P0, PT, R24, UR6, !P3, P0 ;  /* 0x0000000618007c0c */ /* 0x000fe4000df01300 */
[----:B------:R-:W-:Y:S02]  /*0330*/  ISETP.LT.U32.AND P3, PT, R18, UR13, PT ;  /* 0x0000000d12007c0c */ /* 0x000fe4000bf61070 */
[----:B------:R-:W-:Y:S02]  /*0340*/  ISETP.GE.U32.AND.EX P4, PT, R19, RZ, PT, P4 ;  /* 0x000000ff1300720c */ /* 0x000fe40003f86140 */
[----:B------:R-:W-:-:S02]  /*0350*/  ISETP.LT.AND.EX P2, PT, R22, UR6, !P5, P2 ;  /* 0x0000000616007c0c */ /* 0x000fc4000ef41320 */
[----:B------:R-:W-:Y:S02]  /*0360*/  ISETP.LT.AND.EX P3, PT, R19, UR6, !P4, P3 ;  /* 0x0000000613007c0c */ /* 0x000fe4000e761330 */
[----:B------:R-:W-:-:S04]  /*0370*/  @P1 IADD3 R8, P4, R25, UR14, RZ ;  /* 0x0000000e19081c10 */ /* 0x000fc8000ff9e0ff */
[----:B------:R-:W-:Y:S02]  /*0380*/  @P1 IADD3.X R9, R7, UR4, RZ, P4, !PT ;  /* 0x0000000407091c10 */ /* 0x000fe4000a7fe4ff */
[----:B------:R-:W-:-:S03]  /*0390*/  @P0 IADD3 R2, P4, R23, UR14, RZ ;  /* 0x0000000e17020c10 */ /* 0x000fc6000ff9e0ff */
[----:B------:R-:W-:Y:S01]  /*03a0*/  @P2 IADD3 R4, P5, R17, UR14, RZ ;  /* 0x0000000e11042c10 */ /* 0x000fe2000ffbe0ff */
[----:B------:R0:W2:Y:S01]  /*03b0*/  @P1 LDG.E.U8 R14, [R8.64] ;  /* 0x0000000a080e1981 */ /* 0x0000a2000c1e1100 */
[----:B------:R-:W-:Y:S02]  /*03c0*/  @P0 IADD3.X R3, R24, UR4, RZ, P4, !PT ;  /* 0x0000000418030c10 */ /* 0x000fe4000a7fe4ff */
[----:B------:R-:W-:Y:S02]  /*03d0*/  @P3 IADD3 R10, P4, R18, UR14, RZ ;  /* 0x0000000e120a3c10 */ /* 0x000fe4000ff9e0ff */
[----:B------:R-:W-:Y:S01]  /*03e0*/  @P2 IADD3.X R5, R22, UR4, RZ, P5, !PT ;  /* 0x0000000416052c10 */ /* 0x000fe2000affe4ff */
[----:B------:R1:W3:Y:S01]  /*03f0*/  @P0 LDG.E.U8 R13, [R2.64] ;  /* 0x0000000a020d0981 */ /* 0x0002e2000c1e1100 */
[----:B------:R-:W-:-:S03]  /*0400*/  @P3 IADD3.X R11, R19, UR4, RZ, P4, !PT ;  /* 0x00000004130b3c10 */ /* 0x000fc6000a7fe4ff */
[----:B------:R4:W5:Y:S04]  /*0410*/  @P2 LDG.E.U8 R12, [R4.64] ;  /* 0x0000000a040c2981 */ /* 0x000968000c1e1100 */
[----:B------:R4:W5:Y:S01]  /*0420*/  @P3 LDG.E.U8 R0, [R10.64] ;  /* 0x0000000a0a003981 */ /* 0x000962000c1e1100 */
[----:B------:R-:W-:Y:S02]  /*0430*/  @P1 LEA R6, P4, R25, UR8, 0x1 ;  /* 0x0000000819061c11 */ /* 0x000fe4000f8808ff */
[----:B0-----:R-:W-:Y:S02]  /*0440*/  @P0 LEA R8, P5, R23, UR8, 0x1 ;  /* 0x0000000817080c11 */ /* 0x001fe4000f8a08ff */
[----:B------:R-:W-:Y:S02]  /*0450*/  @P1 LEA.HI.X R7, R25, UR9, R7, 0x1, P4 ;  /* 0x0000000919071c11 */ /* 0x000fe4000a0f0c07 */
[----:B-1----:R-:W-:-:S02]  /*0460*/  @P2 LEA R2, P4, R17, UR8, 0x1 ;  /* 0x0000000811022c11 */ /* 0x002fc4000f8808ff */
[----:B------:R-:W-:Y:S01]  /*0470*/  @P0 LEA.HI.X R9, R23, UR9, R24, 0x1, P5 ;  /* 0x0000000917090c11 */ /* 0x000fe2000a8f0c18 */
[----:B----4-:R-:W-:Y:S01]  /*0480*/  IMAD.MOV.U32 R11, RZ, RZ, c[0x0][0x0] ;  /* 0x00000000ff0b7624 */ /* 0x010fe200078e00ff */
[C---:B------:R-:W-:Y:S02]  /*0490*/  @P3 LEA R4, P5, R18.reuse, UR8, 0x1 ;  /* 0x0000000812043c11 */ /* 0x040fe4000f8a08ff */
[----:B------:R-:W-:Y:S01]  /*04a0*/  @P2 LEA.HI.X R3, R17, UR9, R22, 0x1, P4 ;  /* 0x0000000911032c11 */ /* 0x000fe2000a0f0c16 */
[----:B------:R-:W-:Y:S01]  /*04b0*/  IMAD.WIDE.U32 R20, R11, 0x4, R20 ;  /* 0x000000040b147825 */ /* 0x000fe200078e0014 */
[----:B------:R-:W-:Y:S01]  /*04c0*/  @P3 LEA.HI.X R5, R18, UR9, R19, 0x1, P5 ;  /* 0x0000000912053c11 */ /* 0x000fe2000a8f0c13 */
[----:B--2---:R-:W0:Y:S08]  /*04d0*/  I2F.S8 R28, R14 ;  /* 0x0000000e001c7306 */ /* 0x004e300000001400 */
[----:B---3--:R-:W1:Y:S08]  /*04e0*/  I2F.S8 R29, R13 ;  /* 0x0000000d001d7306 */ /* 0x008e700000001400 */
[----:B-----5:R-:W2:Y:S08]  /*04f0*/  I2F.S8 R27, R12 ;  /* 0x0000000c001b7306 */ /* 0x020eb00000001400 */
[----:B------:R-:W3:Y:S01]  /*0500*/  I2F.S8 R26, R0 ;  /* 0x00000000001a7306 */ /* 0x000ee20000001400 */
[----:B0-----:R-:W-:-:S02]  /*0510*/  F2FP.BF16.PACK_AB R28, RZ, R28 ;  /* 0x0000001cff1c723e */ /* 0x001fc400000010ff */
[----:B-1----:R-:W-:Y:S02]  /*0520*/  F2FP.BF16.PACK_AB R29, RZ, R29 ;  /* 0x0000001dff1d723e */ /* 0x002fe400000010ff */
[----:B--2---:R-:W-:Y:S01]  /*0530*/  F2FP.BF16.PACK_AB R27, RZ, R27 ;  /* 0x0000001bff1b723e */ /* 0x004fe200000010ff */
[----:B------:R0:W-:Y:S01]  /*0540*/  @P1 STG.E.U16 [R6.64], R28 ;  /* 0x0000001c06001986 */ /* 0x0001e2000c10150a */
[----:B------:R-:W-:-:S03]  /*0550*/  ISETP.LT.U32.AND P1, PT, R20, UR13, PT ;  /* 0x0000000d14007c0c */ /* 0x000fc6000bf21070 */
[----:B------:R0:W-:Y:S01]  /*0560*/  @P0 STG.E.U16 [R8.64], R29 ;  /* 0x0000001d08000986 */ /* 0x0001e2000c10150a */
[----:B---3--:R-:W-:-:S03]  /*0570*/  F2FP.BF16.PACK_AB R26, RZ, R26 ;  /* 0x0000001aff1a723e */ /* 0x008fc600000010ff */
[----:B------:R0:W-:Y:S01]  /*0580*/  @P2 STG.E.U16 [R2.64], R27 ;  /* 0x0000001b02002986 */ /* 0x0001e2000c10150a */
[----:B------:R-:W-:-:S03]  /*0590*/  ISETP.GE.U32.AND P0, PT, R20, 0x10000, PT ;  /* 0x000100001400780c */ /* 0x000fc60003f06070 */
[----:B------:R0:W-:Y:S01]  /*05a0*/  @P3 STG.E.U16 [R4.64], R26 ;  /* 0x0000001a04003986 */ /* 0x0001e2000c10150a */
[C---:B------:R-:W-:Y:S02]  /*05b0*/  ISETP.GE.U32.AND.EX P0, PT, R21.reuse, RZ, PT, P0 ;  /* 0x000000ff1500720c */ /* 0x040fe40003f06100 */
[----:B------:R-:W-:-:S13]  /*05c0*/  ISETP.LT.AND.EX P1, PT, R21, UR6, PT, P1 ;  /* 0x0000000615007c0c */ /* 0x000fda000bf21310 */
[----:B0-----:R-:W-:Y:S05]  /*05d0*/  @!P0 BRA P1, `(.L_x_2137) ;  /* 0xfffffc0000008947 */ /* 0x001fea000083ffff */
[----:B------:R-:W-:Y:S05]  /*05e0*/  EXIT ;  /* 0x000000000000794d */ /* 0x000fea0003800000 */
.L_x_2136:
[----:B------:R-:W0:Y:S02]  /*05f0*/  S2R R10, SR_TID.X ;  /* 0x00000000000a7919 */ /* 0x000e240000002100 */
[----:B0-----:R-:W-:-:S05]  /*0600*/  IMAD.WIDE.U32 R2, R10, 0x4, RZ ;  /* 0x000000040a027825 */ /* 0x001fca00078e00ff */
[----:B------:R-:W-:-:S04]  /*0610*/  ISETP.GE.U32.AND P0, PT, R2, UR13, PT ;  /* 0x0000000d02007c0c */ /* 0x000fc8000bf06070 */
[----:B------:R-:W-:-:S04]  /*0620*/  ISETP.GE.AND.EX P0, PT, R3, UR6, PT, P0 ;  /* 0x0000000603007c0c */ /* 0x000fc8000bf06300 */
[----:B------:R-:W-:-:S13]  /*0630*/  ISETP.GT.U32.OR P0, PT, R10, 0x3fff, P0 ;  /* 0x00003fff0a00780c */ /* 0x000fda0000704470 */
[----:B------:R-:W-:Y:S05]  /*0640*/  @P0 EXIT ;  /* 0x000000000000094d */ /* 0x000fea0003800000 */
[----:B------:R-:W-:Y:S02]  /*0650*/  IMAD.MOV.U32 R11, RZ, RZ, RZ ;  /* 0x000000ffff0b7224 */ /* 0x000fe400078e00ff */
.L_x_2138:
[----:B------:R-:W-:-:S04]  /*0660*/  LEA R2, P0, R10, UR14, 0x2 ;  /* 0x0000000e0a027c11 */ /* 0x000fc8000f8010ff */
[----:B------:R-:W-:-:S05]  /*0670*/  LEA.HI.X R3, R10, UR4, R11, 0x2, P0 ;  /* 0x000000040a037c11 */ /* 0x000fca00080f140b */
[----:B------:R-:W2:Y:S01]  /*0680*/  LDG.E R2, [R2.64] ;  /* 0x0000000a02027981 */ /* 0x000ea2000c1e1900 */
[----:B------:R-:W-:Y:S01]  /*0690*/  LEA R4, P0, R10, UR8, 0x3 ;  /* 0x000000080a047c11 */ /* 0x000fe2000f8018ff */
[----:B--2---:R-:W-:Y:S08]  /*06a0*/  I2F.S8 R0, R2 ;  /* 0x0000000200007306 */ /* 0x004ff00000001400 */
[----:B------:R-:W0:Y:S08]  /*06b0*/  I2F.S8 R5, R2.B1 ;  /* 0x1000000200057306 */ /* 0x000e300000001400 */
[----:B------:R-:W-:Y:S08]  /*06c0*/  I2F.S8 R6, R2.B2 ;  /* 0x2000000200067306 */ /* 0x000ff00000001400 */
[----:B------:R-:W1:Y:S01]  /*06d0*/  I2F.S8 R7, R2.B3 ;  /* 0x3000000200077306 */ /* 0x000e620000001400 */
[----:B0-----:R-:W-:-:S02]  /*06e0*/  F2FP.BF16.PACK_AB R8, R5, R0 ;  /* 0x000000000508723e */ /* 0x001fc400000010ff */
[C---:B------:R-:W-:Y:S02]  /*06f0*/  LEA.HI.X R5, R10.reuse, UR9, R11, 0x3, P0 ;  /* 0x000000090a057c11 */ /* 0x040fe400080f1c0b */
[----:B------:R-:W-:-:S04]  /*0700*/  IADD3 R10, P0, R10, c[0x0][0x0], RZ ;  /* 0x000000000a0a7a10 */ /* 0x000fc80007f1e0ff */
[C---:B------:R-:W-:Y:S01]  /*0710*/  ISETP.LT.U32.AND P1, PT, R10.reuse, 0x4000, PT ;  /* 0x000040000a00780c */ /* 0x040fe20003f21070 */
[----:B------:R-:W-:Y:S02]  /*0720*/  IMAD.SHL.U32 R0, R10, 0x4, RZ ;  /* 0x000000040a007824 */ /* 0x000fe400078e00ff */
[----:B------:R-:W-:-:S03]  /*0730*/  IMAD.X R11, RZ, RZ, R11, P0 ;  /* 0x000000ffff0b7224 */ /* 0x000fc600000e060b */
[----:B------:R-:W-:Y:S02]  /*0740*/  ISETP.GE.U32.AND P0, PT, R0, UR13, PT ;  /* 0x0000000d00007c0c */ /* 0x000fe4000bf06070 */
[----:B-1----:R-:W-:Y:S02]  /*0750*/  F2FP.BF16.PACK_AB R9, R7, R6 ;  /* 0x000000060709723e */ /* 0x002fe400000010ff */
[----:B------:R-:W-:Y:S02]  /*0760*/  SHF.L.U64.HI R0, R10, 0x2, R11 ;  /* 0x000000020a007819 */ /* 0x000fe4000001020b */
[----:B------:R-:W-:Y:S01]  /*0770*/  ISETP.LT.U32.AND.EX P1, PT, R11, RZ, PT, P1 ;  /* 0x000000ff0b00720c */ /* 0x000fe20003f21110 */
[----:B------:R0:W-:Y:S01]  /*0780*/  STG.E.64 [R4.64], R8 ;  /* 0x0000000804007986 */ /* 0x0001e2000c101b0a */
[----:B------:R-:W-:-:S13]  /*0790*/  ISETP.GE.AND.EX P0, PT, R0, UR6, PT, P0 ;  /* 0x0000000600007c0c */ /* 0x000fda000bf06300 */
[----:B0-----:R-:W-:Y:S05]  /*07a0*/  @!P0 BRA P1, `(.L_x_2138) ;  /* 0xfffffeb000008947 */ /* 0x001fea000083ffff */
[----:B------:R-:W-:Y:S05]  /*07b0*/  EXIT ;  /* 0x000000000000794d */ /* 0x000fea0003800000 */
.L_x_2139:
        /* <DEDUP_REMOVED lines=12> */
.L_x_7846:


//--------------------- .text._ZN2at6native55_GLOBAL__N__de093ff9_22_ForeachBinaryOpList_cu_a911ec4325multi_tensor_apply_kernelINS1_18TensorListMetadataILi2EEENS1_11CopyFunctorIN3c108BFloat16ENS6_4HalfELi2ELi1ELi1EEEJNS0_4CopyIS7_S8_EEEEEvT_T0_DpT1_ --------------------------
	.section	.text._ZN2at6native55_GLOBAL__N__de093ff9_22_ForeachBinaryOpList_cu_a911ec4325multi_tensor_apply_kernelINS1_18TensorListMetadataILi2EEENS1_11CopyFunctorIN3c108BFloat16ENS6_4HalfELi2ELi1ELi1EEEJNS0_4CopyIS7_S8_EEEEEvT_T0_DpT1_,"ax",@progbits
	.sectioninfo	@"SHI_REGISTERS=29"
	.align	128
.text._ZN2at6native55_GLOBAL__N__de093ff9_22_ForeachBinaryOpList_cu_a911ec4325multi_tensor_apply_kernelINS1_18TensorListMetadataILi2EEENS1_11CopyFunctorIN3c108BFloat16ENS6_4HalfELi2ELi1ELi1EEEJNS0_4CopyIS7_S8_EEEEEvT_T0_DpT1_:
        .type           _ZN2at6native55_GLOBAL__N__de093ff9_22_ForeachBinaryOpList_cu_a911ec4325multi_tensor_apply_kernelINS1_18TensorListMetadataILi2EEENS1_11CopyFunctorIN3c108BFloat16ENS6_4HalfELi2ELi1ELi1EEEJNS0_4CopyIS7_S8_EEEEEvT_T0_DpT1_,@function
        .size           _ZN2at6native55_GLOBAL__N__de093ff9_22_ForeachBinaryOpList_cu_a911ec4325multi_tensor_apply_kernelINS1_18TensorListMetadataILi2EEENS1_11CopyFunctorIN3c108BFloat16ENS6_4HalfELi2ELi1ELi1EEEJNS0_4CopyIS7_S8_EEEEEvT_T0_DpT1_,(.L_x_7847 - _ZN2at6native55_GLOBAL__N__de093ff9_22_ForeachBinaryOpList_cu_a911ec4325multi_tensor_apply_kernelINS1_18TensorListMetadataILi2EEENS1_11CopyFunctorIN3c108BFloat16ENS6_4HalfELi2ELi1ELi1EEEJNS0_4CopyIS7_S8_EEEEEvT_T0_DpT1_)
        .other          _ZN2at6native55_GLOBAL__N__de093ff9_22_ForeachBinaryOpList_cu_a911ec4325multi_tensor_apply_kernelINS1_18TensorListMetadataILi2EEENS1_11CopyFunctorIN3c108BFloat16ENS6_4HalfELi2ELi1ELi1EEEJNS0_4CopyIS7_S8_EEEEEvT_T0_DpT1_,@"STO_CUDA_ENTRY STV_DEFAULT"
_ZN2at6native55_GLOBAL__N__de093ff9_22_ForeachBinaryOpList_cu_a911ec4325multi_tensor_apply_kernelINS1_18TensorListMetadataILi2EEENS1_11CopyFunctorIN3c108BFloat16ENS6_4HalfELi2ELi1ELi1EEEJNS0_4CopyIS7_S8_EEEEEvT_T0_DpT1_:
        /* <DEDUP_REMOVED lines=9> */
[----:B------:R-:W-:Y:S02]  /*0090*/  ULDC.64 UR8, c[0x0][UR10+0x360] ;  /* 0x0000d8000a087abb */ /* 0x000fe40008000a00 */
[----:B------:R-:W-:Y:S02]  /*00a0*/  UIMAD.WIDE UR6, UR11, 0x10000, URZ ;  /* 0x000100000b0678a5 */ /* 0x000fe4000f8e023f */
[----:B------:R-:W-:Y:S02]  /*00b0*/  UIMAD.WIDE UR4, UR11, 0x20000, UR4 ;  /* 0x000200000b0478a5 */ /* 0x000fe4000f8e0204 */
[----:B------:R-:W-:-:S03]  /*00c0*/  UIMAD.WIDE UR8, UR11, 0x20000, UR8 ;  /* 0x000200000b0878a5 */ /* 0x000fc6000f8e0208 */
[----:B------:R-:W-:Y:S02]  /*00d0*/  ULDC.64 UR10, c[0x0][UR10+0x560] ;  /* 0x000158000a0a7abb */ /* 0x000fe40008000a00 */
[----:B------:R-:W-:Y:S02]  /*00e0*/  UIADD3 UR12, UP1, -UR6, UR10, URZ ;  /* 0x0000000a060c7290 */ /* 0x000fe4000ff3e13f */
[----:B------:R-:W-:-:S04]  /*00f0*/  ULOP3.LUT UR6, UR8, 0x7, UR4, 0xc8, !UPT ;  /* 0x0000000708067892 */ /* 0x000fc8000f8ec804 */
[----:B------:R-:W-:Y:S02]  /*0100*/  ULOP3.LUT UP0, URZ, UR6, 0x3, UR12, 0xf8, !UPT ;  /* 0x00000003063f7892 */ /* 0x000fe4000f80f80c */
        /* <DEDUP_REMOVED lines=12> */
.L_x_2141:
[----:B0-----:R-:W-:Y:S01]  /*01d0*/  IADD3 R10, P0, R18, R22, RZ ;  /* 0x00000016120a7210 */ /* 0x001fe20007f1e0ff */
[----:B------:R-:W-:-:S03]  /*01e0*/  IMAD R3, R19, 0x3, RZ ;  /* 0x0000000313037824 */ /* 0x000fc600078e02ff */
[C---:B------:R-:W-:Y:S01]  /*01f0*/  IADD3 R9, P5, R10.reuse, c[0x0][0x0], RZ ;  /* 0x000000000a097a10 */ /* 0x040fe20007fbe0ff */
[----:B------:R-:W-:Y:S01]  /*0200*/  IMAD.X R7, RZ, RZ, R23, P0 ;  /* 0x000000ffff077224 */ /* 0x000fe200000e0617 */
[----:B------:R-:W-:Y:S02]  /*0210*/  LEA R11, P4, R19, R10, 0x1 ;  /* 0x0000000a130b7211 */ /* 0x000fe400078808ff */
[C---:B------:R-:W-:Y:S01]  /*0220*/  ISETP.GE.U32.AND P2, PT, R10.reuse, 0x10000, PT ;  /* 0x000100000a00780c */ /* 0x040fe20003f46070 */
[--C-:B------:R-:W-:Y:S01]  /*0230*/  IMAD.X R26, RZ, RZ, R7.reuse, P5 ;  /* 0x000000ffff1a7224 */ /* 0x100fe200028e0607 */
[----:B------:R-:W-:Y:S01]  /*0240*/  ISETP.LT.U32.AND P1, PT, R10, UR12, PT ;  /* 0x0000000c0a007c0c */ /* 0x000fe2000bf21070 */
[----:B------:R-:W-:Y:S01]  /*0250*/  IMAD.X R24, RZ, RZ, R7, P4 ;  /* 0x000000ffff187224 */ /* 0x000fe200020e0607 */
[----:B------:R-:W-:Y:S02]  /*0260*/  ISETP.GE.U32.AND.EX P2, PT, R7, RZ, PT, P2 ;  /* 0x000000ff0700720c */ /* 0x000fe40003f46120 */
[----:B------:R-:W-:-:S02]  /*0270*/  ISETP.GE.U32.AND P5, PT, R11, 0x10000, PT ;  /* 0x000100000b00780c */ /* 0x000fc40003fa6070 */
[----:B------:R-:W-:Y:S02]  /*0280*/  IADD3 R20, P6, R3, R10, RZ ;  /* 0x0000000a03147210 */ /* 0x000fe40007fde0ff */
[----:B------:R-:W-:Y:S02]  /*0290*/  ISETP.GE.U32.AND P3, PT, R9, 0x10000, PT ;  /* 0x000100000900780c */ /* 0x000fe40003f66070 */
[----:B------:R-:W-:Y:S01]  /*02a0*/  ISETP.LT.AND.EX P1, PT, R7, UR6, !P2, P1 ;  /* 0x0000000607007c0c */ /* 0x000fe2000d721310 */
[----:B------:R-:W-:Y:S01]  /*02b0*/  IMAD.X R21, RZ, RZ, R7, P6 ;  /* 0x000000ffff157224 */ /* 0x000fe200030e0607 */
[----:B------:R-:W-:Y:S02]  /*02c0*/  ISETP.LT.U32.AND P2, PT, R11, UR12, PT ;  /* 0x0000000c0b007c0c */ /* 0x000fe4000bf41070 */
[----:B------:R-:W-:Y:S02]  /*02d0*/  ISETP.GE.U32.AND.EX P5, PT, R24, RZ, PT, P5 ;  /* 0x000000ff1800720c */ /* 0x000fe40003fa6150 */
[----:B------:R-:W-:-:S02]  /*02e0*/  ISETP.LT.U32.AND P0, PT, R9, UR12, PT ;  /* 0x0000000c09007c0c */ /* 0x000fc4000bf01070 */
[----:B------:R-:W-:Y:S02]  /*02f0*/  ISETP.GE.U32.AND.EX P3, PT, R26, RZ, PT, P3 ;  /* 0x000000ff1a00720c */ /* 0x000fe40003f66130 */
[----:B------:R-:W-:Y:S02]  /*0300*/  ISETP.GE.U32.AND P4, PT, R20, 0x10000, PT ;  /* 0x000100001400780c */ /* 0x000fe40003f86070 */
[----:B------:R-:W-:Y:S02]  /*0310*/  ISETP.LT.AND.EX P2, PT, R24, UR6, !P5, P2 ;  /* 0x0000000618007c0c */ /* 0x000fe4000ef41320 */
[----:B------:R-:W-:Y:S02]  /*0320*/  ISETP.LT.AND.EX P0, PT, R26, UR6, !P3, P0 ;  /* 0x000000061a007c0c */ /* 0x000fe4000df01300 */
[----:B------:R-:W-:Y:S02]  /*0330*/  ISETP.LT.U32.AND P3, PT, R20, UR12, PT ;  /* 0x0000000c14007c0c */ /* 0x000fe4000bf61070 */
[----:B------:R-:W-:-:S04]  /*0340*/  ISETP.GE.U32.AND.EX P4, PT, R21, RZ, PT, P4 ;  /* 0x000000ff1500720c */ /* 0x000fc80003f86140 */
[----:B------:R-:W-:Y:S02]  /*0350*/  ISETP.LT.AND.EX P3, PT, R21, UR6, !P4, P3 ;  /* 0x0000000615007c0c */ /* 0x000fe4000e761330 */
[C---:B------:R-:W-:Y:S02]  /*0360*/  @P1 LEA R12, P4, R10.reuse, UR4, 0x1 ;  /* 0x000000040a0c1c11 */ /* 0x040fe4000f8808ff */
[----:B------:R-:W-:Y:S02]  /*0370*/  @P2 LEA R4, P5, R11, UR4, 0x1 ;  /* 0x000000040b042c11 */ /* 0x000fe4000f8a08ff */
[----:B------:R-:W-:Y:S02]  /*0380*/  @P1 LEA.HI.X R13, R10, UR5, R7, 0x1, P4 ;  /* 0x000000050a0d1c11 */ /* 0x000fe4000a0f0c07 */
[----:B------:R-:W-:Y:S02]  /*0390*/  @P0 LEA R2, P4, R9, UR4, 0x1 ;  /* 0x0000000409020c11 */ /* 0x000fe4000f8808ff */
[----:B------:R-:W-:Y:S01]  /*03a0*/  @P2 LEA.HI.X R5, R11, UR5, R24, 0x1, P5 ;  /* 0x000000050b052c11 */ /* 0x000fe2000a8f0c18 */
[----:B------:R0:W2:Y:S01]  /*03b0*/  @P1 LDG.E.U16 R25, [R12.64] ;  /* 0x0000000a0c191981 */ /* 0x0000a2000c1e1500 */
[----:B------:R-:W-:-:S02]  /*03c0*/  @P0 LEA.HI.X R3, R9, UR5, R26, 0x1, P4 ;  /* 0x0000000509030c11 */ /* 0x000fc4000a0f0c1a */
[C---:B------:R-:W-:Y:S01]  /*03d0*/  @P3 LEA R14, P4, R20.reuse, UR4, 0x1 ;  /* 0x00000004140e3c11 */ /* 0x040fe2000f8808ff */
[----:B------:R-:W3:Y:S03]  /*03e0*/  @P2 LDG.E.U16 R16, [R4.64] ;  /* 0x0000000a04102981 */ /* 0x000ee6000c1e1500 */
[----:B------:R-:W-:Y:S01]  /*03f0*/  @P3 LEA.HI.X R15, R20, UR5, R21, 0x1, P4 ;  /* 0x00000005140f3c11 */ /* 0x000fe2000a0f0c15 */
[----:B------:R3:W4:Y:S04]  /*0400*/  @P0 LDG.E.U16 R17, [R2.64] ;  /* 0x0000000a02110981 */ /* 0x000728000c1e1500 */
[----:B------:R-:W5:Y:S01]  /*0410*/  @P3 LDG.E.U16 R0, [R14.64] ;  /* 0x0000000a0e003981 */ /* 0x000f62000c1e1500 */
[----:B------:R-:W-:-:S02]  /*0420*/  @P1 LEA R6, P4, R10, UR8, 0x1 ;  /* 0x000000080a061c11 */ /* 0x000fc4000f8808ff */
[----:B------:R-:W-:Y:S02]  /*0430*/  @P0 LEA R8, P5, R9, UR8, 0x1 ;  /* 0x0000000809080c11 */ /* 0x000fe4000f8a08ff */
[----:B------:R-:W-:Y:S02]  /*0440*/  @P1 LEA.HI.X R7, R10, UR9, R7, 0x1, P4 ;  /* 0x000000090a071c11 */ /* 0x000fe4000a0f0c07 */
[----:B------:R-:W-:Y:S02]  /*0450*/  @P2 LEA R10, P4, R11, UR8, 0x1 ;  /* 0x000000080b0a2c11 */ /* 0x000fe4000f8808ff */
[----:B------:R-:W-:Y:S02]  /*0460*/  @P0 LEA.HI.X R9, R9, UR9, R26, 0x1, P5 ;  /* 0x0000000909090c11 */ /* 0x000fe4000a8f0c1a */
[----:B0-----:R-:W-:Y:S02]  /*0470*/  @P3 LEA R12, P5, R20, UR8, 0x1 ;  /* 0x00000008140c3c11 */ /* 0x001fe4000f8a08ff */
[----:B------:R-:W-:Y:S01]  /*0480*/  @P2 LEA.HI.X R11, R11, UR9, R24, 0x1, P4 ;  /* 0x000000090b0b2c11 */ /* 0x000fe2000a0f0c18 */
[----:B--2---:R-:W-:-:S02]  /*0490*/  HADD2.F32 R13, -RZ, R25.H0_H0 ;  /* 0x20000019ff0d7230 */ /* 0x004fc40000004100 */
[----:B---3--:R-:W-:-:S03]  /*04a0*/  HADD2.F32 R3, -RZ, R16.H0_H0 ;  /* 0x20000010ff037230 */ /* 0x008fc60000004100 */
[----:B------:R-:W-:Y:S01]  /*04b0*/  F2FP.BF16.PACK_AB R4, RZ, R13 ;  /* 0x0000000dff04723e */ /* 0x000fe200000010ff */
[----:B----4-:R-:W-:Y:S01]  /*04c0*/  HADD2.F32 R2, -RZ, R17.H0_H0 ;  /* 0x20000011ff027230 */ /* 0x010fe20000004100 */
[----:B------:R-:W-:-:S03]  /*04d0*/  F2FP.BF16.PACK_AB R3, RZ, R3 ;  /* 0x00000003ff03723e */ /* 0x000fc600000010ff */
[----:B------:R0:W-:Y:S01]  /*04e0*/  @P1 STG.E.U16 [R6.64], R4 ;  /* 0x0000000406001986 */ /* 0x0001e2000c10150a */
[----:B------:R-:W-:Y:S01]  /*04f0*/  F2FP.BF16.PACK_AB R5, RZ, R2 ;  /* 0x00000002ff05723e */ /* 0x000fe200000010ff */
[----:B-----5:R-:W-:Y:S01]  /*0500*/  HADD2.F32 R2, -RZ, R0.H0_H0 ;  /* 0x20000000ff027230 */ /* 0x020fe20000004100 */
[----:B------:R-:W-:Y:S02]  /*0510*/  @P3 LEA.HI.X R13, R20, UR9, R21, 0x1, P5 ;  /* 0x00000009140d3c11 */ /* 0x000fe4000a8f0c15 */
[----:B0-----:R-:W-:Y:S01]  /*0520*/  PRMT R7, R3, 0x7610, R7 ;  /* 0x0000761003077816 */ /* 0x001fe20000000007 */
[----:B------:R-:W-:Y:S01]  /*0530*/  IMAD.MOV.U32 R3, RZ, RZ, c[0x0][0x0] ;  /* 0x00000000ff037624 */ /* 0x000fe200078e00ff */
[----:B------:R-:W-:Y:S01]  /*0540*/  F2FP.BF16.PACK_AB R2, RZ, R2 ;  /* 0x00000002ff02723e */ /* 0x000fe200000010ff */
[----:B------:R0:W-:Y:S02]  /*0550*/  @P0 STG.E.U16 [R8.64], R5 ;  /* 0x0000000508000986 */ /* 0x0001e4000c10150a */
[----:B------:R-:W-:-:S02]  /*0560*/  IMAD.WIDE.U32 R22, R3, 0x4, R22 ;  /* 0x0000000403167825 */ /* 0x000fc400078e0016 */
[----:B------:R0:W-:Y:S03]  /*0570*/  @P2 STG.E.U16 [R10.64], R7 ;  /* 0x000000070a002986 */ /* 0x0001e6000c10150a */
[C---:B------:R-:W-:Y:S01]  /*0580*/  ISETP.GE.U32.AND P0, PT, R22.reuse, 0x10000, PT ;  /* 0x000100001600780c */ /* 0x040fe20003f06070 */
[----:B------:R0:W-:Y:S01]  /*0590*/  @P3 STG.E.U16 [R12.64], R2 ;  /* 0x000000020c003986 */ /* 0x0001e2000c10150a */
[----:B------:R-:W-:Y:S02]  /*05a0*/  ISETP.LT.U32.AND P1, PT, R22, UR12, PT ;  /* 0x0000000c16007c0c */ /* 0x000fe4000bf21070 */
[C---:B------:R-:W-:Y:S02]  /*05b0*/  ISETP.GE.U32.AND.EX P0, PT, R23.reuse, RZ, PT, P0 ;  /* 0x000000ff1700720c */ /* 0x040fe40003f06100 */
[----:B------:R-:W-:-:S13]  /*05c0*/  ISETP.LT.AND.EX P1, PT, R23, UR6, PT, P1 ;  /* 0x0000000617007c0c */ /* 0x000fda000bf21310 */
[----:B0-----:R-:W-:Y:S05]  /*05d0*/  @!P0 BRA P1, `(.L_x_2141) ;  /* 0xfffffbf000008947 */ /* 0x001fea000083ffff */
[----:B------:R-:W-:Y:S05]  /*05e0*/  EXIT ;  /* 0x000000000000794d */ /* 0x000fea0003800000 */
.L_x_2140:
[----:B------:R-:W0:Y:S02]  /*05f0*/  S2R R10, SR_TID.X ;  /* 0x00000000000a7919 */ /* 0x000e240000002100 */
[----:B0-----:R-:W-:-:S05]  /*0600*/  IMAD.WIDE.U32 R2, R10, 0x4, RZ ;  /* 0x000000040a027825 */ /* 0x001fca00078e00ff */
[----:B------:R-:W-:-:S04]  /*0610*/  ISETP.GE.U32.AND P0, PT, R2, UR12, PT ;  /* 0x0000000c02007c0c */ /* 0x000fc8000bf06070 */
[----:B------:R-:W-:-:S04]  /*0620*/  ISETP.GE.AND.EX P0, PT, R3, UR6, PT, P0 ;  /* 0x0000000603007c0c */ /* 0x000fc8000bf06300 */
[----:B------:R-:W-:-:S13]  /*0630*/  ISETP.GT.U32.OR P0, PT, R10, 0x3fff, P0 ;  /* 0x00003fff0a00780c */ /* 0x000fda0000704470 */
[----:B------:R-:W-:Y:S05]  /*0640*/  @P0 EXIT ;  /* 0x000000000000094d */ /* 0x000fea0003800000 */
[----:B------:R-:W-:-:S04]  /*0650*/  IMAD.MOV.U32 R11, RZ, RZ, RZ ;  /* 0x000000ffff0b7224 */ /* 0x000fc800078e00ff */
.L_x_2142:
[C---:B------:R-:W-:Y:S01]  /*0660*/  IMAD.SHL.U32 R4, R10.reuse, 0x8, RZ ;  /* 0x000000080a047824 */ /* 0x040fe200078e00ff */
[----:B------:R-:W-:-:S04]  /*0670*/  SHF.L.U64.HI R9, R10, 0x3, R11 ;  /* 0x000000030a097819 */ /* 0x000fc8000001020b */
[----:B------:R-:W-:-:S04]  /*0680*/  IADD3 R2, P0, R4, UR4, RZ ;  /* 0x0000000404027c10 */ /* 0x000fc8000ff1e0ff */
[----:B------:R-:W-:-:S06]  /*0690*/  IADD3.X R3, R9, UR5, RZ, P0, !PT ;  /* 0x0000000509037c10 */ /* 0x000fcc00087fe4ff */
[----:B------:R-:W2:Y:S01]  /*06a0*/  LDG.E.64 R2, [R2.64] ;  /* 0x0000000a02027981 */ /* 0x000ea2000c1e1b00 */
[----:B------:R-:W-:Y:S01]  /*06b0*/  IADD3 R4, P0, R4, UR8, RZ ;  /* 0x0000000804047c10 */ /* 0x000fe2000ff1e0ff */
[--C-:B--2---:R-:W-:Y:S02]  /*06c0*/  HADD2.F32 R0, -RZ, R2.reuse.H0_H0 ;  /* 0x20000002ff007230 */ /* 0x104fe40000004100 */
[----:B------:R-:W-:Y:S02]  /*06d0*/  HADD2.F32 R5, -RZ, R2.H1_H1 ;  /* 0x30000002ff057230 */ /* 0x000fe40000004100 */
[--C-:B------:R-:W-:Y:S02]  /*06e0*/  HADD2.F32 R6, -RZ, R3.reuse.H0_H0 ;  /* 0x20000003ff067230 */ /* 0x100fe40000004100 */
[----:B------:R-:W-:Y:S01]  /*06f0*/  HADD2.F32 R7, -RZ, R3.H1_H1 ;  /* 0x30000003ff077230 */ /* 0x000fe20000004100 */
[----:B------:R-:W-:Y:S02]  /*0700*/  F2FP.BF16.PACK_AB R8, R5, R0 ;  /* 0x000000000508723e */ /* 0x000fe400000010ff */
[----:B------:R-:W-:-:S02]  /*0710*/  IADD3.X R5, R9, UR9, RZ, P0, !PT ;  /* 0x0000000909057c10 */ /* 0x000fc400087fe4ff */
[----:B------:R-:W-:Y:S02]  /*0720*/  IADD3 R10, P0, R10, c[0x0][0x0], RZ ;  /* 0x000000000a0a7a10 */ /* 0x000fe40007f1e0ff */
[----:B------:R-:W-:Y:S02]  /*0730*/  F2FP.BF16.PACK_AB R9, R7, R6 ;  /* 0x000000060709723e */ /* 0x000fe400000010ff */
[C---:B------:R-:W-:Y:S01]  /*0740*/  ISETP.LT.U32.AND P1, PT, R10.reuse, 0x4000, PT ;  /* 0x000040000a00780c */ /* 0x040fe20003f21070 */
[----:B------:R-:W-:Y:S02]  /*0750*/  IMAD.SHL.U32 R0, R10, 0x4, RZ ;  /* 0x000000040a007824 */ /* 0x000fe400078e00ff */
[----:B------:R-:W-:Y:S01]  /*0760*/  IMAD.X R11, RZ, RZ, R11, P0 ;  /* 0x000000ffff0b7224 */ /* 0x000fe200000e060b */
[----:B------:R0:W-:Y:S02]  /*0770*/  STG.E.64 [R4.64], R8 ;  /* 0x0000000804007986 */ /* 0x0001e4000c101b0a */
[----:B------:R-:W-:-:S02]  /*0780*/  ISETP.GE.U32.AND P0, PT, R0, UR12, PT ;  /* 0x0000000c00007c0c */ /* 0x000fc4000bf06070 */
[----:B------:R-:W-:Y:S02]  /*0790*/  SHF.L.U64.HI R0, R10, 0x2, R11 ;  /* 0x000000020a007819 */ /* 0x000fe4000001020b */
[----:B------:R-:W-:Y:S02]  /*07a0*/  ISETP.LT.U32.AND.EX P1, PT, R11, RZ, PT, P1 ;  /* 0x000000ff0b00720c */ /* 0x000fe40003f21110 */
[----:B------:R-:W-:-:S13]  /*07b0*/  ISETP.GE.AND.EX P0, PT, R0, UR6, PT, P0 ;  /* 0x0000000600007c0c */ /* 0x000fda000bf06300 */
[----:B0-----:R-:W-:Y:S05]  /*07c0*/  @!P0 BRA P1, `(.L_x_2142) ;  /* 0xfffffe9000008947 */ /* 0x001fea000083ffff */
[----:B------:R-:W-:Y:S05]  /*07d0*/  EXIT ;  /* 0x000000000000794d */ /* 0x000fea0003800000 */
.L_x_2143:
        /* <DEDUP_REMOVED lines=10> */
.L_x_7847:


//--------------------- .text._ZN2at6native55_GLOBAL__N__de093ff9_22_ForeachBinaryOpList_cu_a911ec4325multi_tensor_apply_kernelINS1_18TensorListMetadataILi2EEENS1_11CopyFunctorIN3c108BFloat16ENS6_7complexIfEELi2ELi1ELi1EEEJNS0_4CopyIS7_S9_EEEEEvT_T0_DpT1_ --------------------------
	.section	.text._ZN2at6native55_GLOBAL__N__de093ff9_22_ForeachBinaryOpList_cu_a911ec4325multi_tensor_apply_kernelINS1_18TensorListMetadataILi2EEENS1_11CopyFunctorIN3c108BFloat16ENS6_7complexIfEELi2ELi1ELi1EEEJNS0_4CopyIS7_S9_EEEEEvT_T0_DpT1_,"ax",@progbits
	.sectioninfo	@"SHI_REGISTERS=29"
	.align	128
.text._ZN2at6native55_GLOBAL__N__de093ff9_22_ForeachBinaryOpList_cu_a911ec4325multi_tensor_apply_kernelINS1_18TensorListMetadataILi2EEENS1_11CopyFunctorIN3c108BFloat16ENS6_7complexIfEELi2ELi1ELi1EEEJNS0_4CopyIS7_S9_EEEEEvT_T0_DpT1_:
        .type           _ZN2at6native55_GLOBAL__N__de093ff9_22_ForeachBinaryOpList_cu_a911ec4325multi_tensor_apply_kernelINS1_18TensorListMetadataILi2EEENS1_11CopyFunctorIN3c108BFloat16ENS6_7complexIfEELi2ELi1ELi1EEEJNS0_4CopyIS7_S9_EEEEEvT_T0_DpT1_,@function
        .size           _ZN2at6native55_GLOBAL__N__de093ff9_22_ForeachBinaryOpList_cu_a911ec4325multi_tensor_apply_kernelINS1_18TensorListMetadataILi2EEENS1_11CopyFunctorIN3c108BFloat16ENS6_7complexIfEELi2ELi1ELi1EEEJNS0_4CopyIS7_S9_EEEEEvT_T0_DpT1_,(.L_x_7848 - _ZN2at6native55_GLOBAL__N__de093ff9_22_ForeachBinaryOpList_cu_a911ec4325multi_tensor_apply_kernelINS1_18TensorListMetadataILi2EEENS1_11CopyFunctorIN3c108BFloat16ENS6_7complexIfEELi2ELi1ELi1EEEJNS0_4CopyIS7_S9_EEEEEvT_T0_DpT1_)
        .other          _ZN2at6native55_GLOBAL__N__de093ff9_22_ForeachBinaryOpList_cu_a911ec4325multi_tensor_apply_kernelINS1_18TensorListMetadataILi2EEENS1_11CopyFunctorIN3c108BFloat16ENS6_7complexIfEELi2ELi1ELi1EEEJNS0_4CopyIS7_S9_EEEEEvT_T0_DpT1_,@"STO_CUDA_ENTRY STV_DEFAULT"
_ZN2at6native55_GLOBAL__N__de093ff9_22_ForeachBinaryOpList_cu_a911ec4325multi_tensor_apply_kernelINS1_18TensorListMetadataILi2EEENS1_11CopyFunctorIN3c108BFloat16ENS6_7complexIfEELi2ELi1ELi1EEEJNS0_4CopyIS7_S9_EEEEEvT_T0_DpT1_:
        /* <DEDUP_REMOVED lines=15> */
[----:B------:R-:W-:Y:S02]  /*00f0*/  UIMAD.WIDE UR8, UR12, 0x20000, UR8 ;  /* 0x000200000c0878a5 */ /* 0x000fe4000f8e0208 */
        /* <DEDUP_REMOVED lines=17> */
.L_x_2145:
[----:B0-----:R-:W-:Y:S01]  /*0210*/  IADD3 R10, P0, R18, R22, RZ ;  /* 0x00000016120a7210 */ /* 0x001fe20007f1e0ff */
[----:B------:R-:W-:-:S03]  /*0220*/  IMAD R3, R19, 0x3, RZ ;  /* 0x0000000313037824 */ /* 0x000fc600078e02ff */
[C---:B------:R-:W-:Y:S01]  /*0230*/  ISETP.GE.U32.AND P2, PT, R10.reuse, 0x10000, PT ;  /* 0x000100000a00780c */ /* 0x040fe20003f46070 */
[----:B------:R-:W-:Y:S01]  /*0240*/  IMAD.X R7, RZ, RZ, R23, P0 ;  /* 0x000000ffff077224 */ /* 0x000fe200000e0617 */
[C---:B------:R-:W-:Y:S02]  /*0250*/  IADD3 R9, P5, R10.reuse, c[0x0][0x0], RZ ;  /* 0x000000000a097a10 */ /* 0x040fe40007fbe0ff */
[-C--:B------:R-:W-:Y:S02]  /*0260*/  LEA R11, P4, R19, R10.reuse, 0x1 ;  /* 0x0000000a130b7211 */ /* 0x080fe400078808ff */
[----:B------:R-:W-:Y:S01]  /*0270*/  ISETP.LT.U32.AND P1, PT, R10, UR13, PT ;  /* 0x0000000d0a007c0c */ /* 0x000fe2000bf21070 */
[--C-:B------:R-:W-:Y:S01]  /*0280*/  IMAD.X R26, RZ, RZ, R7.reuse, P5 ;  /* 0x000000ffff1a7224 */ /* 0x100fe200028e0607 */
[----:B------:R-:W-:Y:S01]  /*0290*/  ISETP.GE.U32.AND.EX P2, PT, R7, RZ, PT, P2 ;  /* 0x000000ff0700720c */ /* 0x000fe20003f46120 */
[----:B------:R-:W-:Y:S01]  /*02a0*/  IMAD.X R24, RZ, RZ, R7, P4 ;  /* 0x000000ffff187224 */ /* 0x000fe200020e0607 */
[----:B------:R-:W-:-:S02]  /*02b0*/  IADD3 R20, P6, R3, R10, RZ ;  /* 0x0000000a03147210 */ /* 0x000fc40007fde0ff */
[----:B------:R-:W-:Y:S02]  /*02c0*/  ISETP.GE.U32.AND P5, PT, R11, 0x10000, PT ;  /* 0x000100000b00780c */ /* 0x000fe40003fa6070 */
[----:B------:R-:W-:Y:S01]  /*02d0*/  ISETP.GE.U32.AND P3, PT, R9, 0x10000, PT ;  /* 0x000100000900780c */ /* 0x000fe20003f66070 */
[----:B------:R-:W-:Y:S01]  /*02e0*/  IMAD.X R21, RZ, RZ, R7, P6 ;  /* 0x000000ffff157224 */ /* 0x000fe200030e0607 */
[----:B------:R-:W-:Y:S02]  /*02f0*/  ISETP.LT.AND.EX P1, PT, R7, UR6, !P2, P1 ;  /* 0x0000000607007c0c */ /* 0x000fe4000d721310 */
        /* <DEDUP_REMOVED lines=15> */
[----:B------:R0:W2:Y:S01]  /*03f0*/  @P1 LDG.E R25, [R12.64] ;  /* 0x0000000a0c191981 */ /* 0x0000a2000c1e1900 */
[----:B------:R-:W-:-:S02]  /*0400*/  @P0 LEA.HI.X R3, R9, UR5, R26, 0x3, P4 ;  /* 0x0000000509030c11 */ /* 0x000fc4000a0f1c1a */
[C---:B------:R-:W-:Y:S01]  /*0410*/  @P3 LEA R14, P4, R20.reuse, UR4, 0x3 ;  /* 0x00000004140e3c11 */ /* 0x040fe2000f8818ff */
[----:B------:R1:W3:Y:S03]  /*0420*/  @P2 LDG.E R16, [R4.64] ;  /* 0x0000000a04102981 */ /* 0x0002e6000c1e1900 */
[----:B------:R-:W-:Y:S01]  /*0430*/  @P3 LEA.HI.X R15, R20, UR5, R21, 0x3, P4 ;  /* 0x00000005140f3c11 */ /* 0x000fe2000a0f1c15 */
[----:B------:R2:W4:Y:S04]  /*0440*/  @P0 LDG.E R17, [R2.64] ;  /* 0x0000000a02110981 */ /* 0x000528000c1e1900 */
[----:B------:R-:W5:Y:S01]  /*0450*/  @P3 LDG.E R0, [R14.64] ;  /* 0x0000000a0e003981 */ /* 0x000f62000c1e1900 */
[----:B------:R-:W-:-:S02]  /*0460*/  @P1 LEA R6, P4, R10, UR8, 0x1 ;  /* 0x000000080a061c11 */ /* 0x000fc4000f8808ff */
[----:B------:R-:W-:Y:S02]  /*0470*/  @P0 LEA R8, P5, R9, UR8, 0x1 ;  /* 0x0000000809080c11 */ /* 0x000fe4000f8a08ff */
[----:B------:R-:W-:Y:S02]  /*0480*/  @P1 LEA.HI.X R7, R10, UR9, R7, 0x1, P4 ;  /* 0x000000090a071c11 */ /* 0x000fe4000a0f0c07 */
[----:B------:R-:W-:Y:S02]  /*0490*/  @P2 LEA R10, P4, R11, UR8, 0x1 ;  /* 0x000000080b0a2c11 */ /* 0x000fe4000f8808ff */
[----:B------:R-:W-:Y:S02]  /*04a0*/  @P0 LEA.HI.X R9, R9, UR9, R26, 0x1, P5 ;  /* 0x0000000909090c11 */ /* 0x000fe4000a8f0c1a */
[----:B0-----:R-:W-:Y:S02]  /*04b0*/  @P3 LEA R12, P5, R20, UR8, 0x1 ;  /* 0x00000008140c3c11 */ /* 0x001fe4000f8a08ff */
[----:B------:R-:W-:-:S02]  /*04c0*/  @P2 LEA.HI.X R11, R11, UR9, R24, 0x1, P4 ;  /* 0x000000090b0b2c11 */ /* 0x000fc4000a0f0c18 */
[----:B------:R-:W-:Y:S02]  /*04d0*/  @P3 LEA.HI.X R13, R20, UR9, R21, 0x1, P5 ;  /* 0x00000009140d3c11 */ /* 0x000fe4000a8f0c15 */
[----:B--2---:R-:W-:-:S04]  /*04e0*/  F2FP.BF16.PACK_AB R3, RZ, R25 ;  /* 0x00000019ff03723e */ /* 0x004fc800000010ff */
[----:B-1----:R-:W-:Y:S02]  /*04f0*/  PRMT R4, R3, 0x7610, R4 ;  /* 0x0000761003047816 */ /* 0x002fe40000000004 */
[----:B---3--:R-:W-:Y:S02]  /*0500*/  F2FP.BF16.PACK_AB R3, RZ, R16 ;  /* 0x00000010ff03723e */ /* 0x008fe400000010ff */
[----:B----4-:R-:W-:Y:S01]  /*0510*/  F2FP.BF16.PACK_AB R2, RZ, R17 ;  /* 0x00000011ff02723e */ /* 0x010fe200000010ff */
[----:B------:R0:W-:Y:S03]  /*0520*/  @P1 STG.E.U16 [R6.64], R4 ;  /* 0x0000000406001986 */ /* 0x0001e6000c10150a */
[----:B------:R-:W-:Y:S02]  /*0530*/  PRMT R5, R2, 0x7610, R5 ;  /* 0x0000761002057816 */ /* 0x000fe40000000005 */
[----:B-----5:R-:W-:-:S02]  /*0540*/  F2FP.BF16.PACK_AB R2, RZ, R0 ;  /* 0x00000000ff02723e */ /* 0x020fc400000010ff */
        /* <DEDUP_REMOVED lines=12> */
.L_x_2144:
[----:B------:R-:W0:Y:S02]  /*0610*/  S2R R10, SR_TID.X ;  /* 0x00000000000a7919 */ /* 0x000e240000002100 */
[----:B0-----:R-:W-:-:S05]  /*0620*/  IMAD.WIDE.U32 R2, R10, 0x4, RZ ;  /* 0x000000040a027825 */ /* 0x001fca00078e00ff */
[----:B------:R-:W-:-:S04]  /*0630*/  ISETP.GE.U32.AND P0, PT, R2, UR13, PT ;  /* 0x0000000d02007c0c */ /* 0x000fc8000bf06070 */
[----:B------:R-:W-:-:S04]  /*0640*/  ISETP.GE.AND.EX P0, PT, R3, UR6, PT, P0 ;  /* 0x0000000603007c0c */ /* 0x000fc8000bf06300 */
[----:B------:R-:W-:-:S13]  /*0650*/  ISETP.GT.U32.OR P0, PT, R10, 0x3fff, P0 ;  /* 0x00003fff0a00780c */ /* 0x000fda0000704470 */
[----:B------:R-:W-:Y:S05]  /*0660*/  @P0 EXIT ;  /* 0x000000000000094d */ /* 0x000fea0003800000 */
[----:B------:R-:W-:Y:S02]  /*0670*/  IMAD.MOV.U32 R11, RZ, RZ, RZ ;  /* 0x000000ffff0b7224 */ /* 0x000fe400078e00ff */
.L_x_2146:
[----:B------:R-:W-:-:S04]  /*0680*/  LEA R2, P0, R10, UR4, 0x5 ;  /* 0x000000040a027c11 */ /* 0x000fc8000f8028ff */
[----:B------:R-:W-:-:S05]  /*0690*/  LEA.HI.X R3, R10, UR5, R11, 0x5, P0 ;  /* 0x000000050a037c11 */ /* 0x000fca00080f2c0b */
[----:B------:R-:W2:Y:S04]  /*06a0*/  LDG.E R0, [R2.64] ;  /* 0x0000000a02007981 */ /* 0x000ea8000c1e1900 */
[----:B------:R-:W2:Y:S04]  /*06b0*/  LDG.E R5, [R2.64+0x8] ;  /* 0x0000080a02057981 */ /* 0x000ea8000c1e1900 */
[----:B------:R-:W3:Y:S04]  /*06c0*/  LDG.E R6, [R2.64+0x10] ;  /* 0x0000100a02067981 */ /* 0x000ee8000c1e1900 */
[----:B------:R-:W3:Y:S01]  /*06d0*/  LDG.E R7, [R2.64+0x18] ;  /* 0x0000180a02077981 */ /* 0x000ee2000c1e1900 */
[----:B------:R-:W-:-:S02]  /*06e0*/  LEA R4, P0, R10, UR8, 0x3 ;  /* 0x000000080a047c11 */ /* 0x000fc4000f8018ff */
[----:B--2---:R-:W-:Y:S02]  /*06f0*/  F2FP.BF16.PACK_AB R8, R5, R0 ;  /* 0x000000000508723e */ /* 0x004fe400000010ff */
[C---:B------:R-:W-:Y:S02]  /*0700*/  LEA.HI.X R5, R10.reuse, UR9, R11, 0x3, P0 ;  /* 0x000000090a057c11 */ /* 0x040fe400080f1c0b */
[----:B------:R-:W-:Y:S02]  /*0710*/  IADD3 R10, P0, R10, c[0x0][0x0], RZ ;  /* 0x000000000a0a7a10 */ /* 0x000fe40007f1e0ff */
[----:B---3--:R-:W-:-:S03]  /*0720*/  F2FP.BF16.PACK_AB R9, R7, R6 ;  /* 0x000000060709723e */ /* 0x008fc600000010ff */
[C---:B------:R-:W-:Y:S01]  /*0730*/  IMAD.SHL.U32 R0, R10.reuse, 0x4, RZ ;  /* 0x000000040a007824 */ /* 0x040fe200078e00ff */
[----:B------:R-:W-:Y:S01]  /*0740*/  ISETP.LT.U32.AND P1, PT, R10, 0x4000, PT ;  /* 0x000040000a00780c */ /* 0x000fe20003f21070 */
        /* <DEDUP_REMOVED lines=8> */
.L_x_2147:
        /* <DEDUP_REMOVED lines=11> */
.L_x_7848:


//--------------------- .text._ZN2at6native55_GLOBAL__N__de093ff9_22_ForeachBinaryOpList_cu_a911ec4325multi_tensor_apply_kernelINS1_18TensorListMetadataILi2EEENS1_11CopyFunctorIN3c108BFloat16ENS6_7complexIdEELi2ELi1ELi1EEEJNS0_4CopyIS7_S9_EEEEEvT_T0_DpT1_ --------------------------
	.section	.text._ZN2at6native55_GLOBAL__N__de093ff9_22_ForeachBinaryOpList_cu_a911ec4325multi_tensor_apply_kernelINS1_18TensorListMetadataILi2EEENS1_11CopyFunctorIN3c108BFloat16ENS6_7complexIdEELi2ELi1ELi1EEEJNS0_4CopyIS7_S9_EEEEEvT_T0_DpT1_,"ax",@progbits
	.sectioninfo	@"SHI_REGISTERS=32"
	.align	128
.text._ZN2at6native55_GLOBAL__N__de093ff9_22_ForeachBinaryOpList_cu_a911ec4325multi_tensor_apply_kernelINS1_18TensorListMetadataILi2EEENS1_11CopyFunctorIN3c108BFloat16ENS6_7complexIdEELi2ELi1ELi1EEEJNS0_4CopyIS7_S9_EEEEEvT_T0_DpT1_:
        .type           _ZN2at6native55_GLOBAL__N__de093ff9_22_ForeachBinaryOpList_cu_a911ec4325multi_tensor_apply_kernelINS1_18TensorListMetadataILi2EEENS1_11CopyFunctorIN3c108BFloat16ENS6_7complexIdEELi2ELi1ELi1EEEJNS0_4CopyIS7_S9_EEEEEvT_T0_DpT1_,@function
        .size           _ZN2at6native55_GLOBAL__N__de093ff9_22_ForeachBinaryOpList_cu_a911ec4325multi_tensor_apply_kernelINS1_18TensorListMetadataILi2EEENS1_11CopyFunctorIN3c108BFloat16ENS6_7complexIdEELi2ELi1ELi1EEEJNS0_4CopyIS7_S9_EEEEEvT_T0_DpT1_,(.L_x_7849 - _ZN2at6native55_GLOBAL__N__de093ff9_22_ForeachBinaryOpList_cu_a911ec4325multi_tensor_apply_kernelINS1_18TensorListMetadataILi2EEENS1_11CopyFunctorIN3c108BFloat16ENS6_7complexIdEELi2ELi1ELi1EEEJNS0_4CopyIS7_S9_EEEEEvT_T0_DpT1_)
        .other          _ZN2at6native55_GLOBAL__N__de093ff9_22_ForeachBinaryOpList_cu_a911ec4325multi_tensor_apply_kernelINS1_18TensorListMetadataILi2EEENS1_11CopyFunctorIN3c108BFloat16ENS6_7complexIdEELi2ELi1ELi1EEEJNS0_4CopyIS7_S9_EEEEEvT_T0_DpT1_,@"STO_CUDA_ENTRY STV_DEFAULT"
_ZN2at6native55_GLOBAL__N__de093ff9_22_ForeachBinaryOpList_cu_a911ec4325multi_tensor_apply_kernelINS1_18TensorListMetadataILi2EEENS1_11CopyFunctorIN3c108BFloat16ENS6_7complexIdEELi2ELi1ELi1EEEJNS0_4CopyIS7_S9_EEEEEvT_T0_DpT1_:
        /* <DEDUP_REMOVED lines=34> */
.L_x_2149:
[----:B0-----:R-:W-:Y:S01]  /*0220*/  IADD3 R17, P1, R0, R6, RZ ;  /* 0x0000000600117210 */ /* 0x001fe20007f3e0ff */
[----:B------:R-:W-:-:S03]  /*0230*/  IMAD R4, R2, 0x3, RZ ;  /* 0x0000000302047824 */ /* 0x000fc600078e02ff */
[C---:B------:R-:W-:Y:S01]  /*0240*/  IADD3 R19, P3, R17.reuse, c[0x0][0x0], RZ ;  /* 0x0000000011137a10 */ /* 0x040fe20007f7e0ff */
[----:B------:R-:W-:Y:S01]  /*0250*/  IMAD.X R18, RZ, RZ, R7, P1 ;  /* 0x000000ffff127224 */ /* 0x000fe200008e0607 */
[C---:B------:R-:W-:Y:S02]  /*0260*/  ISETP.GE.U32.AND P0, PT, R17.reuse, 0x10000, PT ;  /* 0x000100001100780c */ /* 0x040fe40003f06070 */
[----:B------:R-:W-:Y:S01]  /*0270*/  ISETP.LT.U32.AND P1, PT, R17, UR13, PT ;  /* 0x0000000d11007c0c */ /* 0x000fe2000bf21070 */
[----:B------:R-:W-:Y:S01]  /*0280*/  IMAD.X R20, RZ, RZ, R18, P3 ;  /* 0x000000ffff147224 */ /* 0x000fe200018e0612 */
[----:B------:R-:W-:Y:S02]  /*0290*/  ISETP.GE.U32.AND.EX P0, PT, R18, RZ, PT, P0 ;  /* 0x000000ff1200720c */ /* 0x000fe40003f06100 */
[----:B------:R-:W-:Y:S02]  /*02a0*/  LEA R21, P3, R2, R17, 0x1 ;  /* 0x0000001102157211 */ /* 0x000fe400078608ff */
[----:B------:R-:W-:-:S02]  /*02b0*/  ISETP.GE.U32.AND P2, PT, R19, 0x10000, PT ;  /* 0x000100001300780c */ /* 0x000fc40003f46070 */
[----:B------:R-:W-:Y:S01]  /*02c0*/  ISETP.LT.AND.EX P0, PT, R18, UR6, !P0, P1 ;  /* 0x0000000612007c0c */ /* 0x000fe2000c701310 */
[--C-:B------:R-:W-:Y:S01]  /*02d0*/  IMAD.X R22, RZ, RZ, R18.reuse, P3 ;  /* 0x000000ffff167224 */ /* 0x100fe200018e0612 */
[----:B------:R-:W-:Y:S02]  /*02e0*/  ISETP.LT.U32.AND P5, PT, R19, UR13, PT ;  /* 0x0000000d13007c0c */ /* 0x000fe4000bfa1070 */
[----:B------:R-:W-:Y:S02]  /*02f0*/  ISETP.GE.U32.AND.EX P1, PT, R20, RZ, PT, P2 ;  /* 0x000000ff1400720c */ /* 0x000fe40003f26120 */
[----:B------:R-:W-:Y:S02]  /*0300*/  IADD3 R4, P4, R4, R17, RZ ;  /* 0x0000001104047210 */ /* 0x000fe40007f9e0ff */
[C---:B------:R-:W-:Y:S02]  /*0310*/  ISETP.GE.U32.AND P2, PT, R21.reuse, 0x10000, PT ;  /* 0x000100001500780c */ /* 0x040fe40003f46070 */
[----:B------:R-:W-:Y:S01]  /*0320*/  ISETP.LT.AND.EX P1, PT, R20, UR6, !P1, P5 ;  /* 0x0000000614007c0c */ /* 0x000fe2000cf21350 */
[----:B------:R-:W-:Y:S01]  /*0330*/  IMAD.X R3, RZ, RZ, R18, P4 ;  /* 0x000000ffff037224 */ /* 0x000fe200020e0612 */
[----:B------:R-:W-:-:S02]  /*0340*/  ISETP.LT.U32.AND P5, PT, R21, UR13, PT ;  /* 0x0000000d15007c0c */ /* 0x000fc4000bfa1070 */
[----:B------:R-:W-:Y:S02]  /*0350*/  ISETP.GE.U32.AND.EX P3, PT, R22, RZ, PT, P2 ;  /* 0x000000ff1600720c */ /* 0x000fe40003f66120 */
[----:B------:R-:W-:Y:S02]  /*0360*/  ISETP.GE.U32.AND P2, PT, R4, 0x10000, PT ;  /* 0x000100000400780c */ /* 0x000fe40003f46070 */
[----:B------:R-:W-:Y:S02]  /*0370*/  ISETP.LT.AND.EX P3, PT, R22, UR6, !P3, P5 ;  /* 0x0000000616007c0c */ /* 0x000fe4000df61350 */
[----:B------:R-:W-:Y:S02]  /*0380*/  ISETP.LT.U32.AND P4, PT, R4, UR13, PT ;  /* 0x0000000d04007c0c */ /* 0x000fe4000bf81070 */
[----:B------:R-:W-:Y:S02]  /*0390*/  ISETP.GE.U32.AND.EX P2, PT, R3, RZ, PT, P2 ;  /* 0x000000ff0300720c */ /* 0x000fe40003f46120 */
[----:B------:R-:W-:-:S02]  /*03a0*/  @P0 LEA R26, P5, R17, UR4, 0x4 ;  /* 0x00000004111a0c11 */ /* 0x000fc4000f8a20ff */
[----:B------:R-:W-:Y:S02]  /*03b0*/  ISETP.LT.AND.EX P2, PT, R3, UR6, !P2, P4 ;  /* 0x0000000603007c0c */ /* 0x000fe4000d741340 */
[----:B------:R-:W-:Y:S02]  /*03c0*/  @P0 LEA.HI.X R27, R17, UR5, R18, 0x4, P5 ;  /* 0x00000005111b0c11 */ /* 0x000fe4000a8f2412 */
[----:B------:R-:W-:-:S03]  /*03d0*/  @P1 LEA R24, P5, R19, UR4, 0x4 ;  /* 0x0000000413181c11 */ /* 0x000fc6000f8a20ff */
[----:B------:R0:W2:Y:S01]  /*03e0*/  @P0 LDG.E.64 R10, [R26.64] ;  /* 0x0000000a1a0a0981 */ /* 0x0000a2000c1e1b00 */
[----:B------:R-:W-:Y:S02]  /*03f0*/  @P1 LEA.HI.X R25, R19, UR5, R20, 0x4, P5 ;  /* 0x0000000513191c11 */ /* 0x000fe4000a8f2414 */
[----:B------:R-:W-:-:S03]  /*0400*/  @P3 LEA R28, P4, R21, UR4, 0x4 ;  /* 0x00000004151c3c11 */ /* 0x000fc6000f8820ff */
[----:B------:R-:W3:Y:S01]  /*0410*/  @P1 LDG.E.64 R8, [R24.64] ;  /* 0x0000000a18081981 */ /* 0x000ee2000c1e1b00 */
[----:B------:R-:W-:Y:S02]  /*0420*/  @P3 LEA.HI.X R29, R21, UR5, R22, 0x4, P4 ;  /* 0x00000005151d3c11 */ /* 0x000fe4000a0f2416 */
[----:B0-----:R-:W-:-:S03]  /*0430*/  @P2 LEA R26, P4, R4, UR4, 0x4 ;  /* 0x00000004041a2c11 */ /* 0x001fc6000f8820ff */
[----:B------:R-:W4:Y:S01]  /*0440*/  @P3 LDG.E.64 R14, [R28.64] ;  /* 0x0000000a1c0e3981 */ /* 0x000f22000c1e1b00 */
[----:B------:R-:W-:-:S05]  /*0450*/  @P2 LEA.HI.X R27, R4, UR5, R3, 0x4, P4 ;  /* 0x00000005041b2c11 */ /* 0x000fca000a0f2403 */
[----:B------:R-:W5:Y:S01]  /*0460*/  @P2 LDG.E.64 R12, [R26.64] ;  /* 0x0000000a1a0c2981 */ /* 0x000f62000c1e1b00 */
[----:B------:R-:W-:-:S04]  /*0470*/  @P0 LEA R16, P5, R17, UR8, 0x1 ;  /* 0x0000000811100c11 */ /* 0x000fc8000f8a08ff */
[----:B------:R-:W-:Y:S02]  /*0480*/  @P0 LEA.HI.X R17, R17, UR9, R18, 0x1, P5 ;  /* 0x0000000911110c11 */ /* 0x000fe4000a8f0c12 */
[----:B------:R-:W-:-:S04]  /*0490*/  @P1 LEA R18, P5, R19, UR8, 0x1 ;  /* 0x0000000813121c11 */ /* 0x000fc8000f8a08ff */
[----:B------:R-:W-:Y:S01]  /*04a0*/  @P1 LEA.HI.X R19, R19, UR9, R20, 0x1, P5 ;  /* 0x0000000913131c11 */ /* 0x000fe2000a8f0c14 */
[----:B--2---:R-:W0:Y:S01]  /*04b0*/  F2F.F32.F64 R5, R10 ;  /* 0x0000000a00057310 */ /* 0x004e220000301000 */
[----:B------:R-:W0:-:S04]  /*04c0*/  DSETP.GEU.AND P6, PT, |R10|, c[0x2][0x8], PT ;  /* 0x008002000a00762a */ /* 0x000e080003fce200 */
[----:B---3--:R-:W1:-:S03]  /*04d0*/  DSETP.GEU.AND P4, PT, |R8|, c[0x2][0x8], PT ;  /* 0x008002000800762a */ /* 0x008e460003f8e200 */
[----:B------:R-:W1:Y:S08]  /*04e0*/  F2F.F32.F64 R24, R8 ;  /* 0x0000000800187310 */ /* 0x000e700000301000 */
[----:B----4-:R-:W2:Y:S01]  /*04f0*/  F2F.F32.F64 R25, R14 ;  /* 0x0000000e00197310 */ /* 0x010ea20000301000 */
[----:B0-----:R-:W-:Y:S01]  /*0500*/  @!P6 FMUL R5, R5, 1.175494350822287508e-38 ;  /* 0x008000000505e820 */ /* 0x001fe20000400000 */
[----:B------:R-:W2:-:S04]  /*0510*/  DSETP.GEU.AND P6, PT, |R14|, c[0x2][0x8], PT ;  /* 0x008002000e00762a */ /* 0x000e880003fce200 */
[----:B-----5:R-:W0:Y:S02]  /*0520*/  DSETP.GEU.AND P5, PT, |R12|, c[0x2][0x8], PT ;  /* 0x008002000c00762a */ /* 0x020e240003fae200 */
[----:B------:R-:W0:Y:S01]  /*0530*/  F2F.F32.F64 R26, R12 ;  /* 0x0000000c001a7310 */ /* 0x000e220000301000 */
[----:B-1----:R-:W-:Y:S01]  /*0540*/  @!P4 FMUL R24, R24, 1.175494350822287508e-38 ;  /* 0x008000001818c820 */ /* 0x002fe20000400000 */
[----:B------:R-:W-:-:S04]  /*0550*/  @P3 LEA R20, P4, R21, UR8, 0x1 ;  /* 0x0000000815143c11 */ /* 0x000fc8000f8808ff */
[----:B------:R-:W-:Y:S02]  /*0560*/  @P3 LEA.HI.X R21, R21, UR9, R22, 0x1, P4 ;  /* 0x0000000915153c11 */ /* 0x000fe4000a0f0c16 */
[C---:B------:R-:W-:Y:S01]  /*0570*/  @P2 LEA R22, P4, R4.reuse, UR8, 0x1 ;  /* 0x0000000804162c11 */ /* 0x040fe2000f8808ff */
[----:B--2---:R-:W-:Y:S01]  /*0580*/  @!P6 FMUL R25, R25, 1.175494350822287508e-38 ;  /* 0x008000001919e820 */ /* 0x004fe20000400000 */
[----:B------:R-:W-:Y:S02]  /*0590*/  F2FP.BF16.PACK_AB R5, RZ, R5 ;  /* 0x00000005ff05723e */ /* 0x000fe400000010ff */
[----:B------:R-:W-:Y:S01]  /*05a0*/  @P2 LEA.HI.X R23, R4, UR9, R3, 0x1, P4 ;  /* 0x0000000904172c11 */ /* 0x000fe2000a0f0c03 */
[----:B------:R-:W-:Y:S02]  /*05b0*/  IMAD.MOV.U32 R3, RZ, RZ, c[0x0][0x0] ;  /* 0x00000000ff037624 */ /* 0x000fe400078e00ff */
[----:B0-----:R-:W-:Y:S01]  /*05c0*/  @!P5 FMUL R26, R26, 1.175494350822287508e-38 ;  /* 0x008000001a1ad820 */ /* 0x001fe20000400000 */
[----:B------:R-:W-:-:S02]  /*05d0*/  F2FP.BF16.PACK_AB R24, RZ, R24 ;  /* 0x00000018ff18723e */ /* 0x000fc400000010ff */
[----:B------:R-:W-:Y:S01]  /*05e0*/  F2FP.BF16.PACK_AB R25, RZ, R25 ;  /* 0x00000019ff19723e */ /* 0x000fe200000010ff */
[----:B------:R-:W-:Y:S01]  /*05f0*/  IMAD.WIDE.U32 R6, R3, 0x4, R6 ;  /* 0x0000000403067825 */ /* 0x000fe200078e0006 */
[----:B------:R-:W-:Y:S01]  /*0600*/  F2FP.BF16.PACK_AB R26, RZ, R26 ;  /* 0x0000001aff1a723e */ /* 0x000fe200000010ff */
[----:B------:R0:W-:Y:S04]  /*0610*/  @P0 STG.E.U16 [R16.64], R5 ;  /* 0x0000000510000986 */ /* 0x0001e8000c10150a */
[----:B------:R0:W-:Y:S01]  /*0620*/  @P1 STG.E.U16 [R18.64], R24 ;  /* 0x0000001812001986 */ /* 0x0001e2000c10150a */
[----:B------:R-:W-:-:S03]  /*0630*/  ISETP.GE.U32.AND P0, PT, R6, 0x10000, PT ;  /* 0x000100000600780c */ /* 0x000fc60003f06070 */
[----:B------:R0:W-:Y:S01]  /*0640*/  @P3 STG.E.U16 [R20.64], R25 ;  /* 0x0000001914003986 */ /* 0x0001e2000c10150a */
[----:B------:R-:W-:-:S03]  /*0650*/  ISETP.LT.U32.AND P1, PT, R6, UR13, PT ;  /* 0x0000000d06007c0c */ /* 0x000fc6000bf21070 */
[----:B------:R0:W-:Y:S01]  /*0660*/  @P2 STG.E.U16 [R22.64], R26 ;  /* 0x0000001a16002986 */ /* 0x0001e2000c10150a */
[C---:B------:R-:W-:Y:S02]  /*0670*/  ISETP.GE.U32.AND.EX P0, PT, R7.reuse, RZ, PT, P0 ;  /* 0x000000ff0700720c */ /* 0x040fe40003f06100 */
[----:B------:R-:W-:-:S13]  /*0680*/  ISETP.LT.AND.EX P1, PT, R7, UR6, PT, P1 ;  /* 0x0000000607007c0c */ /* 0x000fda000bf21310 */
[----:B0-----:R-:W-:Y:S05]  /*0690*/  @!P0 BRA P1, `(.L_x_2149) ;  /* 0xfffffb8000008947 */ /* 0x001fea000083ffff */
[----:B------:R-:W-:Y:S05]  /*06a0*/  EXIT ;  /* 0x000000000000794d */ /* 0x000fea0003800000 */
.L_x_2148:
[----:B------:R-:W0:Y:S02]  /*06b0*/  S2R R16, SR_TID.X ;  /* 0x0000000000107919 */ /* 0x000e240000002100 */
[----:B0-----:R-:W-:-:S05]  /*06c0*/  IMAD.WIDE.U32 R2, R16, 0x4, RZ ;  /* 0x0000000410027825 */ /* 0x001fca00078e00ff */
[----:B------:R-:W-:-:S04]  /*06d0*/  ISETP.GE.U32.AND P0, PT, R2, UR13, PT ;  /* 0x0000000d02007c0c */ /* 0x000fc8000bf06070 */
[----:B------:R-:W-:-:S04]  /*06e0*/  ISETP.GE.AND.EX P0, PT, R3, UR6, PT, P0 ;  /* 0x0000000603007c0c */ /* 0x000fc8000bf06300 */
[----:B------:R-:W-:-:S13]  /*06f0*/  ISETP.GT.U32.OR P0, PT, R16, 0x3fff, P0 ;  /* 0x00003fff1000780c */ /* 0x000fda0000704470 */
[----:B------:R-:W-:Y:S05]  /*0700*/  @P0 EXIT ;  /* 0x000000000000094d */ /* 0x000fea0003800000 */
[----:B------:R-:W-:Y:S02]  /*0710*/  IMAD.MOV.U32 R17, RZ, RZ, RZ ;  /* 0x000000ffff117224 */ /* 0x000fe400078e00ff */
.L_x_2150:
[----:B------:R-:W-:-:S04]  /*0720*/  LEA R2, P0, R16, UR4, 0x6 ;  /* 0x0000000410027c11 */ /* 0x000fc8000f8030ff */
[----:B------:R-:W-:-:S05]  /*0730*/  LEA.HI.X R3, R16, UR5, R17, 0x6, P0 ;  /* 0x0000000510037c11 */ /* 0x000fca00080f3411 */
[----:B------:R-:W2:Y:S04]  /*0740*/  LDG.E.64 R4, [R2.64] ;  /* 0x0000000a02047981 */ /* 0x000ea8000c1e1b00 */
[----:B------:R-:W3:Y:S04]  /*0750*/  LDG.E.64 R6, [R2.64+0x10] ;  /* 0x0000100a02067981 */ /* 0x000ee8000c1e1b00 */
[----:B------:R-:W4:Y:S04]  /*0760*/  LDG.E.64 R8, [R2.64+0x20] ;  /* 0x0000200a02087981 */ /* 0x000f28000c1e1b00 */
[----:B------:R-:W5:Y:S01]  /*0770*/  LDG.E.64 R10, [R2.64+0x30] ;  /* 0x0000300a020a7981 */ /* 0x000f62000c1e1b00 */
[----:B------:R-:W-:Y:S01]  /*0780*/  LEA R12, P4, R16, UR8, 0x3 ;  /* 0x00000008100c7c11 */ /* 0x000fe2000f8818ff */
[----:B--2---:R-:W0:Y:S01]  /*0790*/  F2F.F32.F64 R0, R4 ;  /* 0x0000000400007310 */ /* 0x004e220000301000 */
[----:B------:R-:W0:-:S04]  /*07a0*/  DSETP.GEU.AND P0, PT, |R4|, c[0x2][0x8], PT ;  /* 0x008002000400762a */ /* 0x000e080003f0e200 */
[----:B---3--:R-:W1:-:S03]  /*07b0*/  DSETP.GEU.AND P1, PT, |R6|, c[0x2][0x8], PT ;  /* 0x008002000600762a */ /* 0x008e460003f2e200 */
[----:B------:R-:W1:Y:S01]  /*07c0*/  F2F.F32.F64 R13, R6 ;  /* 0x00000006000d7310 */ /* 0x000e620000301000 */
[----:B----4-:R-:W2:-:S04]  /*07d0*/  DSETP.GEU.AND P2, PT, |R8|, c[0x2][0x8], PT ;  /* 0x008002000800762a */ /* 0x010e880003f4e200 */
[----:B-----5:R-:W3:-:S03]  /*07e0*/  DSETP.GEU.AND P3, PT, |R10|, c[0x2][0x8], PT ;  /* 0x008002000a00762a */ /* 0x020ec60003f6e200 */
[----:B------:R-:W2:Y:S01]  /*07f0*/  F2F.F32.F64 R14, R8 ;  /* 0x00000008000e7310 */ /* 0x000ea20000301000 */
[----:B0-----:R-:W-:-:S07]  /*0800*/  @!P0 FMUL R0, R0, 1.175494350822287508e-38 ;  /* 0x0080000000008820 */ /* 0x001fce0000400000 */
[----:B------:R-:W3:Y:S01]  /*0810*/  F2F.F32.F64 R15, R10 ;  /* 0x0000000a000f7310 */ /* 0x000ee20000301000 */
[----:B-1----:R-:W-:-:S05]  /*0820*/  @!P1 FMUL R13, R13, 1.175494350822287508e-38 ;  /* 0x008000000d0d9820 */ /* 0x002fca0000400000 */
[----:B------:R-:W-:Y:S02]  /*0830*/  F2FP.BF16.PACK_AB R2, R13, R0 ;  /* 0x000000000d02723e */ /* 0x000fe400000010ff */
[----:B------:R-:W-:Y:S01]  /*0840*/  LEA.HI.X R13, R16, UR9, R17, 0x3, P4 ;  /* 0x00000009100d7c11 */ /* 0x000fe2000a0f1c11 */
[----:B--2---:R-:W-:Y:S01]  /*0850*/  @!P2 FMUL R14, R14, 1.175494350822287508e-38 ;  /* 0x008000000e0ea820 */ /* 0x004fe20000400000 */
[----:B------:R-:W-:-:S04]  /*0860*/  IADD3 R16, P0, R16, c[0x0][0x0], RZ ;  /* 0x0000000010107a10 */ /* 0x000fc80007f1e0ff */
[C---:B------:R-:W-:Y:S01]  /*0870*/  ISETP.LT.U32.AND P1, PT, R16.reuse, 0x4000, PT ;  /* 0x000040001000780c */ /* 0x040fe20003f21070 */
[----:B------:R-:W-:Y:S02]  /*0880*/  IMAD.SHL.U32 R0, R16, 0x4, RZ ;  /* 0x0000000410007824 */ /* 0x000fe400078e00ff */
[----:B---3--:R-:W-:Y:S02]  /*0890*/  @!P3 FMUL R15, R15, 1.175494350822287508e-38 ;  /* 0x008000000f0fb820 */ /* 0x008fe40000400000 */
[----:B------:R-:W-:Y:S01]  /*08a0*/  IMAD.X R17, RZ, RZ, R17, P0 ;  /* 0x000000ffff117224 */ /* 0x000fe200000e0611 */
[----:B------:R-:W-:Y:S02]  /*08b0*/  ISETP.GE.U32.AND P0, PT, R0, UR13, PT ;  /* 0x0000000d00007c0c */ /* 0x000fe4000bf06070 */
[----:B------:R-:W-:Y:S02]  /*08c0*/  F2FP.BF16.PACK_AB R3, R15, R14 ;  /* 0x0000000e0f03723e */ /* 0x000fe400000010ff */
[----:B------:R-:W-:-:S02]  /*08d0*/  SHF.L.U64.HI R0, R16, 0x2, R17 ;  /* 0x0000000210007819 */ /* 0x000fc40000010211 */
[----:B------:R-:W-:Y:S01]  /*08e0*/  ISETP.LT.U32.AND.EX P1, PT, R17, RZ, PT, P1 ;  /* 0x000000ff1100720c */ /* 0x000fe20003f21110 */
[----:B------:R0:W-:Y:S01]  /*08f0*/  STG.E.64 [R12.64], R2 ;  /* 0x000000020c007986 */ /* 0x0001e2000c101b0a */
[----:B------:R-:W-:-:S13]  /*0900*/  ISETP.GE.AND.EX P0, PT, R0, UR6, PT, P0 ;  /* 0x0000000600007c0c */ /* 0x000fda000bf06300 */
[----:B0-----:R-:W-:Y:S05]  /*0910*/  @!P0 BRA P1, `(.L_x_2150) ;  /* 0xfffffe0000008947 */ /* 0x001fea000083ffff */
[----:B------:R-:W-:Y:S05]  /*0920*/  EXIT ;  /* 0x000000000000794d */ /* 0x000fea0003800000 */
.L_x_2151:
        /* <DEDUP_REMOVED lines=13> */
.L_x_7849:


//--------------------- .text._ZN2at6native55_GLOBAL__N__de093ff9_22_ForeachBinaryOpList_cu_a911ec4325multi_tensor_apply_kernelINS1_18TensorListMetadataILi2EEENS1_11CopyFunctorIN3c108BFloat16EfLi2ELi1ELi1EEEJNS0_4CopyIS7_fEEEEEvT_T0_DpT1_ --------------------------
	.section	.text._ZN2at6native55_GLOBAL__N__de093ff9_22_ForeachBinaryOpList_cu_a911ec4325multi_tensor_apply_kernelINS1_18TensorListMetadataILi2EEENS1_11CopyFunctorIN3c108BFloat16EfLi2ELi1ELi1EEEJNS0_4CopyIS7_fEEEEEvT_T0_DpT1_,"ax",@progbits
	.sectioninfo	@"SHI_REGISTERS=31"
	.align	128
.text._ZN2at6native55_GLOBAL__N__de093ff9_22_ForeachBinaryOpList_cu_a911ec4325multi_tensor_apply_kernelINS1_18TensorListMetadataILi2EEENS1_11CopyFunctorIN3c108BFloat16EfLi2ELi1ELi1EEEJNS0_4CopyIS7_fEEEEEvT_T0_DpT1_:
        .type           _ZN2at6native55_GLOBAL__N__de093ff9_22_ForeachBinaryOpList_cu_a911ec4325multi_tensor_apply_kernelINS1_18TensorListMetadataILi2EEENS1_11CopyFunctorIN3c108BFloat16EfLi2ELi1ELi1EEEJNS0_4CopyIS7_fEEEEEvT_T0_DpT1_,@function
        .size           _ZN2at6native55_GLOBAL__N__de093ff9_22_ForeachBinaryOpList_cu_a911ec4325multi_tensor_apply_kernelINS1_18TensorListMetadataILi2EEENS1_11CopyFunctorIN3c108BFloat16EfLi2ELi1ELi1EEEJNS0_4CopyIS7_fEEEEEvT_T0_DpT1_,(.L_x_7850 - _ZN2at6native55_GLOBAL__N__de093ff9_22_ForeachBinaryOpList_cu_a911ec4325multi_tensor_apply_kernelINS1_18TensorListMetadataILi2EEENS1_11CopyFunctorIN3c108BFloat16EfLi2ELi1ELi1EEEJNS0_4CopyIS7_fEEEEEvT_T0_DpT1_)
        .other          _ZN2at6native55_GLOBAL__N__de093ff9_22_ForeachBinaryOpList_cu_a911ec4325multi_tensor_apply_kernelINS1_18TensorListMetadataILi2EEENS1_11CopyFunctorIN3c108BFloat16EfLi2ELi1ELi1EEEJNS0_4CopyIS7_fEEEEEvT_T0_DpT1_,@"STO_CUDA_ENTRY STV_DEFAULT"
_ZN2at6native55_GLOBAL__N__de093ff9_22_ForeachBinaryOpList_cu_a911ec4325multi_tensor_apply_kernelINS1_18TensorListMetadataILi2EEENS1_11CopyFunctorIN3c108BFloat16EfLi2ELi1ELi1EEEJNS0_4CopyIS7_fEEEEEvT_T0_DpT1_:
        /* <DEDUP_REMOVED lines=30> */
.L_x_2153:
[----:B0-----:R-:W-:Y:S01]  /*01e0*/  IADD3 R13, P0, R0, R10, RZ ;  /* 0x0000000a000d7210 */ /* 0x001fe20007f1e0ff */
[----:B------:R-:W-:-:S03]  /*01f0*/  IMAD R28, R2, 0x3, RZ ;  /* 0x00000003021c7824 */ /* 0x000fc600078e02ff */
[C---:B------:R-:W-:Y:S01]  /*0200*/  IADD3 R15, P5, R13.reuse, c[0x0][0x0], RZ ;  /* 0x000000000d0f7a10 */ /* 0x040fe20007fbe0ff */
[----:B------:R-:W-:Y:S01]  /*0210*/  IMAD.X R14, RZ, RZ, R11, P0 ;  /* 0x000000ffff0e7224 */ /* 0x000fe200000e060b */
[C---:B------:R-:W-:Y:S02]  /*0220*/  ISETP.GE.U32.AND P2, PT, R13.reuse, 0x10000, PT ;  /* 0x000100000d00780c */ /* 0x040fe40003f46070 */
[----:B------:R-:W-:Y:S01]  /*0230*/  ISETP.LT.U32.AND P1, PT, R13, UR13, PT ;  /* 0x0000000d0d007c0c */ /* 0x000fe2000bf21070 */
[--C-:B------:R-:W-:Y:S01]  /*0240*/  IMAD.X R8, RZ, RZ, R14.reuse, P5 ;  /* 0x000000ffff087224 */ /* 0x100fe200028e060e */
[-C--:B------:R-:W-:Y:S02]  /*0250*/  IADD3 R28, P6, R28, R13.reuse, RZ ;  /* 0x0000000d1c1c7210 */ /* 0x080fe40007fde0ff */
[----:B------:R-:W-:Y:S02]  /*0260*/  LEA R9, P4, R2, R13, 0x1 ;  /* 0x0000000d02097211 */ /* 0x000fe400078808ff */
[C---:B------:R-:W-:Y:S01]  /*0270*/  ISETP.GE.U32.AND.EX P2, PT, R14.reuse, RZ, PT, P2 ;  /* 0x000000ff0e00720c */ /* 0x040fe20003f46120 */
[--C-:B------:R-:W-:Y:S01]  /*0280*/  IMAD.X R7, RZ, RZ, R14.reuse, P6 ;  /* 0x000000ffff077224 */ /* 0x100fe200030e060e */
[----:B------:R-:W-:Y:S01]  /*0290*/  ISETP.GE.U32.AND P3, PT, R15, 0x10000, PT ;  /* 0x000100000f00780c */ /* 0x000fe20003f66070 */
[----:B------:R-:W-:Y:S01]  /*02a0*/  IMAD.X R26, RZ, RZ, R14, P4 ;  /* 0x000000ffff1a7224 */ /* 0x000fe200020e060e */
[----:B------:R-:W-:-:S02]  /*02b0*/  ISETP.LT.AND.EX P1, PT, R14, UR6, !P2, P1 ;  /* 0x000000060e007c0c */ /* 0x000fc4000d721310 */
[----:B------:R-:W-:Y:S02]  /*02c0*/  ISETP.LT.U32.AND P0, PT, R15, UR13, PT ;  /* 0x0000000d0f007c0c */ /* 0x000fe4000bf01070 */
[----:B------:R-:W-:Y:S02]  /*02d0*/  ISETP.GE.U32.AND.EX P3, PT, R8, RZ, PT, P3 ;  /* 0x000000ff0800720c */ /* 0x000fe40003f66130 */
[C---:B------:R-:W-:Y:S02]  /*02e0*/  ISETP.GE.U32.AND P5, PT, R9.reuse, 0x10000, PT ;  /* 0x000100000900780c */ /* 0x040fe40003fa6070 */
[----:B------:R-:W-:Y:S02]  /*02f0*/  ISETP.GE.U32.AND P4, PT, R28, 0x10000, PT ;  /* 0x000100001c00780c */ /* 0x000fe40003f86070 */
[----:B------:R-:W-:Y:S02]  /*0300*/  ISETP.LT.AND.EX P0, PT, R8, UR6, !P3, P0 ;  /* 0x0000000608007c0c */ /* 0x000fe4000df01300 */
[----:B------:R-:W-:-:S02]  /*0310*/  ISETP.LT.U32.AND P2, PT, R9, UR13, PT ;  /* 0x0000000d09007c0c */ /* 0x000fc4000bf41070 */
[----:B------:R-:W-:Y:S02]  /*0320*/  ISETP.GE.U32.AND.EX P5, PT, R26, RZ, PT, P5 ;  /* 0x000000ff1a00720c */ /* 0x000fe40003fa6150 */
[----:B------:R-:W-:Y:S02]  /*0330*/  ISETP.LT.U32.AND P3, PT, R28, UR13, PT ;  /* 0x0000000d1c007c0c */ /* 0x000fe4000bf61070 */
[C---:B------:R-:W-:Y:S02]  /*0340*/  ISETP.GE.U32.AND.EX P4, PT, R7.reuse, RZ, PT, P4 ;  /* 0x000000ff0700720c */ /* 0x040fe40003f86140 */
[----:B------:R-:W-:Y:S02]  /*0350*/  ISETP.LT.AND.EX P2, PT, R26, UR6, !P5, P2 ;  /* 0x000000061a007c0c */ /* 0x000fe4000ef41320 */
[----:B------:R-:W-:Y:S02]  /*0360*/  ISETP.LT.AND.EX P3, PT, R7, UR6, !P4, P3 ;  /* 0x0000000607007c0c */ /* 0x000fe4000e761330 */
[----:B------:R-:W-:-:S04]  /*0370*/  @P1 LEA R18, P4, R13, UR4, 0x2 ;  /* 0x000000040d121c11 */ /* 0x000fc8000f8810ff */
[----:B------:R-:W-:Y:S02]  /*0380*/  @P1 LEA.HI.X R19, R13, UR5, R14, 0x2, P4 ;  /* 0x000000050d131c11 */ /* 0x000fe4000a0f140e */
[----:B------:R-:W-:-:S03]  /*0390*/  @P0 LEA R20, P4, R15, UR4, 0x2 ;  /* 0x000000040f140c11 */ /* 0x000fc6000f8810ff */
[----:B------:R-:W-:Y:S01]  /*03a0*/  @P2 LEA R22, P5, R9, UR4, 0x2 ;  /* 0x0000000409162c11 */ /* 0x000fe2000f8a10ff */
[----:B------:R0:W2:Y:S01]  /*03b0*/  @P1 LDG.E R5, [R18.64] ;  /* 0x0000000a12051981 */ /* 0x0000a2000c1e1900 */
[----:B------:R-:W-:Y:S02]  /*03c0*/  @P0 LEA.HI.X R21, R15, UR5, R8, 0x2, P4 ;  /* 0x000000050f150c11 */ /* 0x000fe4000a0f1408 */
[C---:B------:R-:W-:Y:S02]  /*03d0*/  @P3 LEA R24, P4, R28.reuse, UR4, 0x2 ;  /* 0x000000041c183c11 */ /* 0x040fe4000f8810ff */
[----:B------:R-:W-:Y:S01]  /*03e0*/  @P2 LEA.HI.X R23, R9, UR5, R26, 0x2, P5 ;  /* 0x0000000509172c11 */ /* 0x000fe2000a8f141a */
[----:B------:R-:W2:Y:S01]  /*03f0*/  @P0 LDG.E R6, [R20.64] ;  /* 0x0000000a14060981 */ /* 0x000ea2000c1e1900 */
[----:B------:R-:W-:-:S03]  /*0400*/  @P3 LEA.HI.X R25, R28, UR5, R7, 0x2, P4 ;  /* 0x000000051c193c11 */ /* 0x000fc6000a0f1407 */
[----:B------:R-:W3:Y:S04]  /*0410*/  @P2 LDG.E R3, [R22.64] ;  /* 0x0000000a16032981 */ /* 0x000ee8000c1e1900 */
[----:B------:R-:W3:Y:S01]  /*0420*/  @P3 LDG.E R4, [R24.64] ;  /* 0x0000000a18043981 */ /* 0x000ee2000c1e1900 */
[C---:B------:R-:W-:Y:S02]  /*0430*/  @P1 LEA R12, P4, R13.reuse, UR8, 0x1 ;  /* 0x000000080d0c1c11 */ /* 0x040fe4000f8808ff */
[----:B0-----:R-:W-:Y:S02]  /*0440*/  @P3 LEA R18, P6, R28, UR8, 0x1 ;  /* 0x000000081c123c11 */ /* 0x001fe4000f8c08ff */
[----:B------:R-:W-:Y:S02]  /*0450*/  @P1 LEA.HI.X R13, R13, UR9, R14, 0x1, P4 ;  /* 0x000000090d0d1c11 */ /* 0x000fe4000a0f0c0e */
[----:B------:R-:W-:-:S02]  /*0460*/  @P2 LEA R16, P5, R9, UR8, 0x1 ;  /* 0x0000000809102c11 */ /* 0x000fc4000f8a08ff */
[----:B------:R-:W-:Y:S02]  /*0470*/  @P0 LEA R14, P4, R15, UR8, 0x1 ;  /* 0x000000080f0e0c11 */ /* 0x000fe4000f8808ff */
[----:B------:R-:W-:Y:S02]  /*0480*/  @P3 LEA.HI.X R19, R28, UR9, R7, 0x1, P6 ;  /* 0x000000091c133c11 */ /* 0x000fe4000b0f0c07 */
[----:B------:R-:W-:Y:S01]  /*0490*/  @P2 LEA.HI.X R17, R9, UR9, R26, 0x1, P5 ;  /* 0x0000000909112c11 */ /* 0x000fe2000a8f0c1a */
[----:B------:R-:W-:Y:S01]  /*04a0*/  IMAD.MOV.U32 R9, RZ, RZ, c[0x0][0x0] ;  /* 0x00000000ff097624 */ /* 0x000fe200078e00ff */
[----:B------:R-:W-:-:S03]  /*04b0*/  @P0 LEA.HI.X R15, R15, UR9, R8, 0x1, P4 ;  /* 0x000000090f0f0c11 */ /* 0x000fc6000a0f0c08 */
[----:B------:R-:W-:Y:S01]  /*04c0*/  IMAD.WIDE.U32 R10, R9, 0x4, R10 ;  /* 0x00000004090a7825 */ /* 0x000fe200078e000a */
[----:B--2---:R-:W-:-:S04]  /*04d0*/  F2FP.BF16.PACK_AB R21, R6, R5 ;  /* 0x000000050615723e */ /* 0x004fc800000010ff */
[----:B------:R-:W-:Y:S01]  /*04e0*/  PRMT R8, R21, 0x7632, R8 ;  /* 0x0000763215087816 */ /* 0x000fe20000000008 */
[----:B------:R0:W-:Y:S01]  /*04f0*/  @P1 STG.E.U16 [R12.64], R21 ;  /* 0x000000150c001986 */ /* 0x0001e2000c10150a */
[----:B---3--:R-:W-:-:S03]  /*0500*/  F2FP.BF16.PACK_AB R7, R4, R3 ;  /* 0x000000030407723e */ /* 0x008fc600000010ff */
[----:B------:R1:W-:Y:S01]  /*0510*/  @P0 STG.E.U16 [R14.64], R8 ;  /* 0x000000080e000986 */ /* 0x0003e2000c10150a */
[----:B------:R-:W-:-:S03]  /*0520*/  ISETP.GE.U32.AND P0, PT, R10, 0x10000, PT ;  /* 0x000100000a00780c */ /* 0x000fc60003f06070 */
[----:B------:R1:W-:Y:S01]  /*0530*/  @P2 STG.E.U16 [R16.64], R7 ;  /* 0x0000000710002986 */ /* 0x0003e2000c10150a */
[----:B0-----:R-:W-:Y:S02]  /*0540*/  PRMT R13, R7, 0x7632, R13 ;  /* 0x00007632070d7816 */ /* 0x001fe4000000000d */
[----:B------:R-:W-:-:S03]  /*0550*/  ISETP.LT.U32.AND P1, PT, R10, UR13, PT ;  /* 0x0000000d0a007c0c */ /* 0x000fc6000bf21070 */
[----:B------:R1:W-:Y:S01]  /*0560*/  @P3 STG.E.U16 [R18.64], R13 ;  /* 0x0000000d12003986 */ /* 0x0003e2000c10150a */
[C---:B------:R-:W-:Y:S02]  /*0570*/  ISETP.GE.U32.AND.EX P0, PT, R11.reuse, RZ, PT, P0 ;  /* 0x000000ff0b00720c */ /* 0x040fe40003f06100 */
[----:B------:R-:W-:-:S13]  /*0580*/  ISETP.LT.AND.EX P1, PT, R11, UR6, PT, P1 ;  /* 0x000000060b007c0c */ /* 0x000fda000bf21310 */
[----:B-1----:R-:W-:Y:S05]  /*0590*/  @!P0 BRA P1, `(.L_x_2153) ;  /* 0xfffffc4000008947 */ /* 0x002fea000083ffff */
[----:B------:R-:W-:Y:S05]  /*05a0*/  EXIT ;  /* 0x000000000000794d */ /* 0x000fea0003800000 */
.L_x_2152:
[----:B------:R-:W0:Y:S02]  /*05b0*/  S2R R6, SR_TID.X ;  /* 0x0000000000067919 */ /* 0x000e240000002100 */
[----:B0-----:R-:W-:-:S05]  /*05c0*/  IMAD.WIDE.U32 R2, R6, 0x4, RZ ;  /* 0x0000000406027825 */ /* 0x001fca00078e00ff */
[----:B------:R-:W-:-:S04]  /*05d0*/  ISETP.GE.U32.AND P0, PT, R2, UR13, PT ;  /* 0x0000000d02007c0c */ /* 0x000fc8000bf06070 */
[----:B------:R-:W-:-:S04]  /*05e0*/  ISETP.GE.AND.EX P0, PT, R3, UR6, PT, P0 ;  /* 0x0000000603007c0c */ /* 0x000fc8000bf06300 */
[----:B------:R-:W-:-:S13]  /*05f0*/  ISETP.GT.U32.OR P0, PT, R6, 0x3fff, P0 ;  /* 0x00003fff0600780c */ /* 0x000fda0000704470 */
[----:B------:R-:W-:Y:S05]  /*0600*/  @P0 EXIT ;  /* 0x000000000000094d */ /* 0x000fea0003800000 */
[----:B------:R-:W-:Y:S02]  /*0610*/  IMAD.MOV.U32 R7, RZ, RZ, RZ ;  /* 0x000000ffff077224 */ /* 0x000fe400078e00ff */
.L_x_2154:
[----:B------:R-:W-:-:S04]  /*0620*/  LEA R2, P0, R6, UR4, 0x4 ;  /* 0x0000000406027c11 */ /* 0x000fc8000f8020ff */
[----:B------:R-:W-:-:S05]  /*0630*/  LEA.HI.X R3, R6, UR5, R7, 0x4, P0 ;  /* 0x0000000506037c11 */ /* 0x000fca00080f2407 */
[----:B0-----:R-:W2:Y:S01]  /*0640*/  LDG.E.128 R8, [R2.64] ;  /* 0x0000000a02087981 */ /* 0x001ea2000c1e1d00 */
[----:B------:R-:W-:-:S04]  /*0650*/  LEA R4, P0, R6, UR8, 0x3 ;  /* 0x0000000806047c11 */ /* 0x000fc8000f8018ff */
[C---:B------:R-:W-:Y:S02]  /*0660*/  LEA.HI.X R5, R6.reuse, UR9, R7, 0x3, P0 ;  /* 0x0000000906057c11 */ /* 0x040fe400080f1c07 */
[----:B------:R-:W-:-:S04]  /*0670*/  IADD3 R6, P0, R6, c[0x0][0x0], RZ ;  /* 0x0000000006067a10 */ /* 0x000fc80007f1e0ff */
[C---:B------:R-:W-:Y:S01]  /*0680*/  ISETP.LT.U32.AND P1, PT, R6.reuse, 0x4000, PT ;  /* 0x000040000600780c */ /* 0x040fe20003f21070 */
[----:B------:R-:W-:Y:S02]  /*0690*/  IMAD.SHL.U32 R0, R6, 0x4, RZ ;  /* 0x0000000406007824 */ /* 0x000fe400078e00ff */
[----:B------:R-:W-:-:S03]  /*06a0*/  IMAD.X R7, RZ, RZ, R7, P0 ;  /* 0x000000ffff077224 */ /* 0x000fc600000e0607 */
[----:B------:R-:W-:Y:S02]  /*06b0*/  ISETP.GE.U32.AND P0, PT, R0, UR13, PT ;  /* 0x0000000d00007c0c */ /* 0x000fe4000bf06070 */
[----:B------:R-:W-:Y:S02]  /*06c0*/  SHF.L.U64.HI R0, R6, 0x2, R7 ;  /* 0x0000000206007819 */ /* 0x000fe40000010207 */
[----:B------:R-:W-:Y:S02]  /*06d0*/  ISETP.LT.U32.AND.EX P1, PT, R7, RZ, PT, P1 ;  /* 0x000000ff0700720c */ /* 0x000fe40003f21110 */
[----:B------:R-:W-:Y:S02]  /*06e0*/  ISETP.GE.AND.EX P0, PT, R0, UR6, PT, P0 ;  /* 0x0000000600007c0c */ /* 0x000fe4000bf06300 */
[----:B--2---:R-:W-:Y:S02]  /*06f0*/  F2FP.BF16.PACK_AB R8, R9, R8 ;  /* 0x000000080908723e */ /* 0x004fe400000010ff */
[----:B------:R-:W-:-:S05]  /*0700*/  F2FP.BF16.PACK_AB R9, R11, R10 ;  /* 0x0000000a0b09723e */ /* 0x000fca00000010ff */
[----:B------:R0:W-:Y:S04]  /*0710*/  STG.E.64 [R4.64], R8 ;  /* 0x0000000804007986 */ /* 0x0001e8000c101b0a */
[----:B------:R-:W-:Y:S05]  /*0720*/  @!P0 BRA P1, `(.L_x_2154) ;  /* 0xfffffef000008947 */ /* 0x000fea000083ffff */
[----:B------:R-:W-:Y:S05]  /*0730*/  EXIT ;  /* 0x000000000000794d */ /* 0x000fea0003800000 */
.L_x_2155:
        /* <DEDUP_REMOVED lines=12> */
.L_x_7850:


//--------------------- .text._ZN2at6native55_GLOBAL__N__de093ff9_22_ForeachBinaryOpList_cu_a911ec4325multi_tensor_apply_kernelINS1_18TensorListMetadataILi2EEENS1_11CopyFunctorIN3c108BFloat16EdLi2ELi1ELi1EEEJNS0_4CopyIS7_dEEEEEvT_T0_DpT1_ --------------------------
	.section	.text._ZN2at6native55_GLOBAL__N__de093ff9_22_ForeachBinaryOpList_cu_a911ec4325multi_tensor_apply_kernelINS1_18TensorListMetadataILi2EEENS1_11CopyFunctorIN3c108BFloat16EdLi2ELi1ELi1EEEJNS0_4CopyIS7_dEEEEEvT_T0_DpT1_,"ax",@progbits
	.sectioninfo	@"SHI_REGISTERS=32"
	.align	128
.text._ZN2at6native55_GLOBAL__N__de093ff9_22_ForeachBinaryOpList_cu_a911ec4325multi_tensor_apply_kernelINS1_18TensorListMetadataILi2EEENS1_11CopyFunctorIN3c108BFloat16EdLi2ELi1ELi1EEEJNS0_4CopyIS7_dEEEEEvT_T0_DpT1_:
        .type           _ZN2at6native55_GLOBAL__N__de093ff9_22_ForeachBinaryOpList_cu_a911ec4325multi_tensor_apply_kernelINS1_18TensorListMetadataILi2EEENS1_11CopyFunctorIN3c108BFloat16EdLi2ELi1ELi1EEEJNS0_4CopyIS7_dEEEEEvT_T0_DpT1_,@function
        .size           _ZN2at6native55_GLOBAL__N__de093ff9_22_ForeachBinaryOpList_cu_a911ec4325multi_tensor_apply_kernelINS1_18TensorListMetadataILi2EEENS1_11CopyFunctorIN3c108BFloat16EdLi2ELi1ELi1EEEJNS0_4CopyIS7_dEEEEEvT_T0_DpT1_,(.L_x_7851 - _ZN2at6native55_GLOBAL__N__de093ff9_22_ForeachBinaryOpList_cu_a911ec4325multi_tensor_apply_kernelINS1_18TensorListMetadataILi2EEENS1_11CopyFunctorIN3c108BFloat16EdLi2ELi1ELi1EEEJNS0_4CopyIS7_dEEEEEvT_T0_DpT1_)
        .other          _ZN2at6native55_GLOBAL__N__de093ff9_22_ForeachBinaryOpList_cu_a911ec4325multi_tensor_apply_kernelINS1_18TensorListMetadataILi2EEENS1_11CopyFunctorIN3c108BFloat16EdLi2ELi1ELi1EEEJNS0_4CopyIS7_dEEEEEvT_T0_DpT1_,@"STO_CUDA_ENTRY STV_DEFAULT"
_ZN2at6native55_GLOBAL__N__de093ff9_22_ForeachBinaryOpList_cu_a911ec4325multi_tensor_apply_kernelINS1_18TensorListMetadataILi2EEENS1_11CopyFunctorIN3c108BFloat16EdLi2ELi1ELi1EEEJNS0_4CopyIS7_dEEEEEvT_T0_DpT1_:
        /* <DEDUP_REMOVED lines=30> */
.L_x_2157:
        /* <DEDUP_REMOVED lines=73> */
.L_x_2156:
[----:B------:R-:W0:Y:S02]  /*0670*/  S2R R16, SR_TID.X ;  /* 0x0000000000107919 */ /* 0x000e240000002100 */
[----:B0-----:R-:W-:-:S05]  /*0680*/  IMAD.WIDE.U32 R2, R16, 0x4, RZ ;  /* 0x0000000410027825 */ /* 0x001fca00078e00ff */
[----:B------:R-:W-:-:S04]  /*0690*/  ISETP.GE.U32.AND P0, PT, R2, UR13, PT ;  /* 0x0000000d02007c0c */ /* 0x000fc8000bf06070 */
[----:B------:R-:W-:-:S04]  /*06a0*/  ISETP.GE.AND.EX P0, PT, R3, UR6, PT, P0 ;  /* 0x0000000603007c0c */ /* 0x000fc8000bf06300 */
[----:B------:R-:W-:-:S13]  /*06b0*/  ISETP.GT.U32.OR P0, PT, R16, 0x3fff, P0 ;  /* 0x00003fff1000780c */ /* 0x000fda0000704470 */
[----:B------:R-:W-:Y:S05]  /*06c0*/  @P0 EXIT ;  /* 0x000000000000094d */ /* 0x000fea0003800000 */
[----:B------:R-:W-:Y:S02]  /*06d0*/  IMAD.MOV.U32 R17, RZ, RZ, RZ ;  /* 0x000000ffff117224 */ /* 0x000fe400078e00ff */
.L_x_2158:
[----:B------:R-:W-:-:S04]  /*06e0*/  LEA R2, P0, R16, UR4, 0x5 ;  /* 0x0000000410027c11 */ /* 0x000fc8000f8028ff */
[----:B------:R-:W-:-:S05]  /*06f0*/  LEA.HI.X R3, R16, UR5, R17, 0x5, P0 ;  /* 0x0000000510037c11 */ /* 0x000fca00080f2c11 */
[----:B------:R-:W2:Y:S04]  /*0700*/  LDG.E.128 R4, [R2.64] ;  /* 0x0000000a02047981 */ /* 0x000ea8000c1e1d00 */
[----:B------:R-:W3:Y:S01]  /*0710*/  LDG.E.128 R8, [R2.64+0x10] ;  /* 0x0000100a02087981 */ /* 0x000ee2000c1e1d00 */
[----:B------:R-:W-:Y:S01]  /*0720*/  LEA R12, P4, R16, UR8, 0x3 ;  /* 0x00000008100c7c11 */ /* 0x000fe2000f8818ff */
[----:B--2---:R-:W0:Y:S01]  /*0730*/  F2F.F32.F64 R0, R4 ;  /* 0x0000000400007310 */ /* 0x004e220000301000 */
[----:B------:R-:W0:-:S04]  /*0740*/  DSETP.GEU.AND P0, PT, |R4|, c[0x2][0x8], PT ;  /* 0x008002000400762a */ /* 0x000e080003f0e200 */
[----:B------:R-:W1:-:S03]  /*0750*/  DSETP.GEU.AND P1, PT, |R6|, c[0x2][0x8], PT ;  /* 0x008002000600762a */ /* 0x000e460003f2e200 */
[----:B------:R-:W1:Y:S01]  /*0760*/  F2F.F32.F64 R13, R6 ;  /* 0x00000006000d7310 */ /* 0x000e620000301000 */
[----:B---3--:R-:W2:-:S04]  /*0770*/  DSETP.GEU.AND P2, PT, |R8|, c[0x2][0x8], PT ;  /* 0x008002000800762a */ /* 0x008e880003f4e200 */
[----:B------:R-:W3:-:S03]  /*0780*/  DSETP.GEU.AND P3, PT, |R10|, c[0x2][0x8], PT ;  /* 0x008002000a00762a */ /* 0x000ec60003f6e200 */
        /* <DEDUP_REMOVED lines=20> */
.L_x_2159:
        /* <DEDUP_REMOVED lines=11> */
.L_x_7851:


//--------------------- .text._ZN2at6native55_GLOBAL__N__de093ff9_22_ForeachBinaryOpList_cu_a911ec4325multi_tensor_apply_kernelINS1_18TensorListMetadataILi2EEENS1_11CopyFunctorIN3c108BFloat16EiLi2ELi1ELi1EEEJNS0_4CopyIS7_iEEEEEvT_T0_DpT1_ --------------------------
	.section	.text._ZN2at6native55_GLOBAL__N__de093ff9_22_ForeachBinaryOpList_cu_a911ec4325multi_tensor_apply_kernelINS1_18TensorListMetadataILi2EEENS1_11CopyFunctorIN3c108BFloat16EiLi2ELi1ELi1EEEJNS0_4CopyIS7_iEEEEEvT_T0_DpT1_,"ax",@progbits
	.sectioninfo	@"SHI_REGISTERS=32"
	.align	128
.text._ZN2at6native55_GLOBAL__N__de093ff9_22_ForeachBinaryOpList_cu_a911ec4325multi_tensor_apply_kernelINS1_18TensorListMetadataILi2EEENS1_11CopyFunctorIN3c108BFloat16EiLi2ELi1ELi1EEEJNS0_4CopyIS7_iEEEEEvT_T0_DpT1_:
        .type           _ZN2at6native55_GLOBAL__N__de093ff9_22_ForeachBinaryOpList_cu_a911ec4325multi_tensor_apply_kernelINS1_18TensorListMetadataILi2EEENS1_11CopyFunctorIN3c108BFloat16EiLi2ELi1ELi1EEEJNS0_4CopyIS7_iEEEEEvT_T0_DpT1_,@function
        .size           _ZN2at6native55_GLOBAL__N__de093ff9_22_ForeachBinaryOpList_cu_a911ec4325multi_tensor_apply_kernelINS1_18TensorListMetadataILi2EEENS1_11CopyFunctorIN3c108BFloat16EiLi2ELi1ELi1EEEJNS0_4CopyIS7_iEEEEEvT_T0_DpT1_,(.L_x_7852 - _ZN2at6native55_GLOBAL__N__de093ff9_22_ForeachBinaryOpList_cu_a911ec4325multi_tensor_apply_kernelINS1_18TensorListMetadataILi2EEENS1_11CopyFunctorIN3c108BFloat16EiLi2ELi1ELi1EEEJNS0_4CopyIS7_iEEEEEvT_T0_DpT1_)
        .other          _ZN2at6native55_GLOBAL__N__de093ff9_22_ForeachBinaryOpList_cu_a911ec4325multi_tensor_apply_kernelINS1_18TensorListMetadataILi2EEENS1_11CopyFunctorIN3c108BFloat16EiLi2ELi1ELi1EEEJNS0_4CopyIS7_iEEEEEvT_T0_DpT1_,@"STO_CUDA_ENTRY STV_DEFAULT"
_ZN2at6native55_GLOBAL__N__de093ff9_22_ForeachBinaryOpList_cu_a911ec4325multi_tensor_apply_kernelINS1_18TensorListMetadataILi2EEENS1_11CopyFunctorIN3c108BFloat16EiLi2ELi1ELi1EEEJNS0_4CopyIS7_iEEEEEvT_T0_DpT1_:
        /* <DEDUP_REMOVED lines=29> */
.L_x_2161:
[----:B0-----:R-:W-:Y:S01]  /*01d0*/  IADD3 R26, P0, R15, R18, RZ ;  /* 0x000000120f1a7210 */ /* 0x001fe20007f1e0ff */
[----:B------:R-:W-:-:S03]  /*01e0*/  IMAD.MOV.U32 R16, RZ, RZ, c[0x0][0x0] ;  /* 0x00000000ff107624 */ /* 0x000fc600078e00ff */
[C---:B------:R-:W-:Y:S01]  /*01f0*/  IADD3 R23, P2, R26.reuse, c[0x0][0x0], RZ ;  /* 0x000000001a177a10 */ /* 0x040fe20007f5e0ff */
[----:B------:R-:W-:Y:S01]  /*0200*/  IMAD.X R7, RZ, RZ, R19, P0 ;  /* 0x000000ffff077224 */ /* 0x000fe200000e0613 */
[----:B------:R-:W-:Y:S01]  /*0210*/  ISETP.GE.U32.AND P1, PT, R26, 0x10000, PT ;  /* 0x000100001a00780c */ /* 0x000fe20003f26070 */
[C---:B------:R-:W-:Y:S01]  /*0220*/  IMAD R21, R16.reuse, 0x3, RZ ;  /* 0x0000000310157824 */ /* 0x040fe200078e02ff */
[-C--:B------:R-:W-:Y:S01]  /*0230*/  LEA R20, P4, R16, R26.reuse, 0x1 ;  /* 0x0000001a10147211 */ /* 0x080fe200078808ff */
[--C-:B------:R-:W-:Y:S01]  /*0240*/  IMAD.X R24, RZ, RZ, R7.reuse, P2 ;  /* 0x000000ffff187224 */ /* 0x100fe200010e0607 */
[----:B------:R-:W-:Y:S02]  /*0250*/  ISETP.LT.U32.AND P0, PT, R26, UR13, PT ;  /* 0x0000000d1a007c0c */ /* 0x000fe4000bf01070 */
[----:B------:R-:W-:Y:S01]  /*0260*/  ISETP.GE.U32.AND.EX P1, PT, R7, RZ, PT, P1 ;  /* 0x000000ff0700720c */ /* 0x000fe20003f26110 */
[----:B------:R-:W-:Y:S01]  /*0270*/  IMAD.X R17, RZ, RZ, R7, P4 ;  /* 0x000000ffff117224 */ /* 0x000fe200020e0607 */
[----:B------:R-:W-:-:S02]  /*0280*/  IADD3 R21, P6, R21, R26, RZ ;  /* 0x0000001a15157210 */ /* 0x000fc40007fde0ff */
[----:B------:R-:W-:Y:S02]  /*0290*/  ISETP.GE.U32.AND P3, PT, R23, 0x10000, PT ;  /* 0x000100001700780c */ /* 0x000fe40003f66070 */
[----:B------:R-:W-:Y:S01]  /*02a0*/  ISETP.LT.AND.EX P0, PT, R7, UR6, !P1, P0 ;  /* 0x0000000607007c0c */ /* 0x000fe2000cf01300 */
[----:B------:R-:W-:Y:S01]  /*02b0*/  IMAD.X R22, RZ, RZ, R7, P6 ;  /* 0x000000ffff167224 */ /* 0x000fe200030e0607 */
[----:B------:R-:W-:Y:S02]  /*02c0*/  ISETP.GE.U32.AND P5, PT, R20, 0x10000, PT ;  /* 0x000100001400780c */ /* 0x000fe40003fa6070 */
[----:B------:R-:W-:Y:S02]  /*02d0*/  ISETP.LT.U32.AND P1, PT, R23, UR13, PT ;  /* 0x0000000d17007c0c */ /* 0x000fe4000bf21070 */
        /* <DEDUP_REMOVED lines=9> */
[----:B------:R-:W-:-:S03]  /*0370*/  @P0 LEA R8, P5, R26, UR4, 0x2 ;  /* 0x000000041a080c11 */ /* 0x000fc6000f8a10ff */
[C---:B------:R-:W-:Y:S02]  /*0380*/  @P1 LEA R2, P4, R23.reuse, UR4, 0x2 ;  /* 0x0000000417021c11 */ /* 0x040fe4000f8810ff */
[----:B------:R-:W-:Y:S02]  /*0390*/  @P0 LEA.HI.X R9, R26, UR5, R7, 0x2, P5 ;  /* 0x000000051a090c11 */ /* 0x000fe4000a8f1407 */
[----:B------:R-:W-:Y:S02]  /*03a0*/  @P1 LEA.HI.X R3, R23, UR5, R24, 0x2, P4 ;  /* 0x0000000517031c11 */ /* 0x000fe4000a0f1418 */
[C---:B------:R-:W-:Y:S01]  /*03b0*/  @P2 LEA R4, P5, R20.reuse, UR4, 0x2 ;  /* 0x0000000414042c11 */ /* 0x040fe2000f8a10ff */
[----:B------:R0:W2:Y:S01]  /*03c0*/  @P0 LDG.E R14, [R8.64] ;  /* 0x0000000a080e0981 */ /* 0x0000a2000c1e1900 */
[C---:B------:R-:W-:Y:S02]  /*03d0*/  @P3 LEA R10, P4, R21.reuse, UR4, 0x2 ;  /* 0x00000004150a3c11 */ /* 0x040fe4000f8810ff */
[----:B------:R-:W-:Y:S01]  /*03e0*/  @P2 LEA.HI.X R5, R20, UR5, R17, 0x2, P5 ;  /* 0x0000000514052c11 */ /* 0x000fe2000a8f1411 */
[----:B------:R1:W3:Y:S01]  /*03f0*/  @P1 LDG.E R13, [R2.64] ;  /* 0x0000000a020d1981 */ /* 0x0002e2000c1e1900 */
[----:B------:R-:W-:-:S03]  /*0400*/  @P3 LEA.HI.X R11, R21, UR5, R22, 0x2, P4 ;  /* 0x00000005150b3c11 */ /* 0x000fc6000a0f1416 */
[----:B------:R4:W5:Y:S04]  /*0410*/  @P2 LDG.E R12, [R4.64] ;  /* 0x0000000a040c2981 */ /* 0x000968000c1e1900 */
[----:B------:R-:W5:Y:S01]  /*0420*/  @P3 LDG.E R0, [R10.64] ;  /* 0x0000000a0a003981 */ /* 0x000f62000c1e1900 */
[----:B------:R-:W-:Y:S01]  /*0430*/  @P0 LEA R6, P4, R26, UR8, 0x1 ;  /* 0x000000081a060c11 */ /* 0x000fe2000f8808ff */
[----:B------:R-:W-:Y:S01]  /*0440*/  IMAD.WIDE.U32 R18, R16, 0x4, R18 ;  /* 0x0000000410127825 */ /* 0x000fe200078e0012 */
[----:B0-----:R-:W-:Y:S02]  /*0450*/  @P1 LEA R8, P5, R23, UR8, 0x1 ;  /* 0x0000000817081c11 */ /* 0x001fe4000f8a08ff */
[----:B------:R-:W-:Y:S02]  /*0460*/  @P0 LEA.HI.X R7, R26, UR9, R7, 0x1, P4 ;  /* 0x000000091a070c11 */ /* 0x000fe4000a0f0c07 */
[----:B-1----:R-:W-:-:S02]  /*0470*/  @P2 LEA R2, P4, R20, UR8, 0x1 ;  /* 0x0000000814022c11 */ /* 0x002fc4000f8808ff */
[----:B------:R-:W-:Y:S02]  /*0480*/  @P1 LEA.HI.X R9, R23, UR9, R24, 0x1, P5 ;  /* 0x0000000917091c11 */ /* 0x000fe4000a8f0c18 */
[C---:B----4-:R-:W-:Y:S02]  /*0490*/  @P3 LEA R4, P5, R21.reuse, UR8, 0x1 ;  /* 0x0000000815043c11 */ /* 0x050fe4000f8a08ff */
[----:B------:R-:W-:Y:S02]  /*04a0*/  @P2 LEA.HI.X R3, R20, UR9, R17, 0x1, P4 ;  /* 0x0000000914032c11 */ /* 0x000fe4000a0f0c11 */
[----:B------:R-:W-:Y:S01]  /*04b0*/  @P3 LEA.HI.X R5, R21, UR9, R22, 0x1, P5 ;  /* 0x0000000915053c11 */ /* 0x000fe2000a8f0c16 */
[----:B--2---:R-:W0:Y:S08]  /*04c0*/  I2F R28, R14 ;  /* 0x0000000e001c7306 */ /* 0x004e300000201400 */
[----:B---3--:R-:W1:Y:S08]  /*04d0*/  I2F R29, R13 ;  /* 0x0000000d001d7306 */ /* 0x008e700000201400 */
[----:B-----5:R-:W2:Y:S01]  /*04e0*/  I2F R27, R12 ;  /* 0x0000000c001b7306 */ /* 0x020ea20000201400 */
[----:B0-----:R-:W-:-:S05]  /*04f0*/  F2FP.BF16.PACK_AB R28, RZ, R28 ;  /* 0x0000001cff1c723e */ /* 0x001fca00000010ff */
[----:B------:R0:W-:Y:S01]  /*0500*/  @P0 STG.E.U16 [R6.64], R28 ;  /* 0x0000001c06000986 */ /* 0x0001e2000c10150a */
[----:B------:R-:W-:Y:S01]  /*0510*/  ISETP.GE.U32.AND P0, PT, R18, 0x10000, PT ;  /* 0x000100001200780c */ /* 0x000fe20003f06070 */
[----:B------:R-:W3:Y:S01]  /*0520*/  I2F R25, R0 ;  /* 0x0000000000197306 */ /* 0x000ee20000201400 */
[----:B-1----:R-:W-:Y:S02]  /*0530*/  F2FP.BF16.PACK_AB R29, RZ, R29 ;  /* 0x0000001dff1d723e */ /* 0x002fe400000010ff */
[----:B------:R-:W-:-:S03]  /*0540*/  ISETP.GE.U32.AND.EX P0, PT, R19, RZ, PT, P0 ;  /* 0x000000ff1300720c */ /* 0x000fc60003f06100 */
[----:B------:R0:W-:Y:S01]  /*0550*/  @P1 STG.E.U16 [R8.64], R29 ;  /* 0x0000001d08001986 */ /* 0x0001e2000c10150a */
[----:B------:R-:W-:Y:S02]  /*0560*/  ISETP.LT.U32.AND P1, PT, R18, UR13, PT ;  /* 0x0000000d12007c0c */ /* 0x000fe4000bf21070 */
[----:B--2---:R-:W-:Y:S02]  /*0570*/  F2FP.BF16.PACK_AB R27, RZ, R27 ;  /* 0x0000001bff1b723e */ /* 0x004fe400000010ff */
[----:B------:R-:W-:-:S03]  /*0580*/  ISETP.LT.AND.EX P1, PT, R19, UR6, PT, P1 ;  /* 0x0000000613007c0c */ /* 0x000fc6000bf21310 */
[----:B------:R0:W-:Y:S01]  /*0590*/  @P2 STG.E.U16 [R2.64], R27 ;  /* 0x0000001b02002986 */ /* 0x0001e2000c10150a */
[----:B---3--:R-:W-:-:S05]  /*05a0*/  F2FP.BF16.PACK_AB R25, RZ, R25 ;  /* 0x00000019ff19723e */ /* 0x008fca00000010ff */
[----:B------:R0:W-:Y:S04]  /*05b0*/  @P3 STG.E.U16 [R4.64], R25 ;  /* 0x0000001904003986 */ /* 0x0001e8000c10150a */
[----:B------:R-:W-:Y:S05]  /*05c0*/  @!P0 BRA P1, `(.L_x_2161) ;  /* 0xfffffc0000008947 */ /* 0x000fea000083ffff */
[----:B------:R-:W-:Y:S05]  /*05d0*/  EXIT ;  /* 0x000000000000794d */ /* 0x000fea0003800000 */
.L_x_2160:
[----:B------:R-:W0:Y:S02]  /*05e0*/  S2R R12, SR_TID.X ;  /* 0x00000000000c7919 */ /* 0x000e240000002100 */
[----:B0-----:R-:W-:-:S05]  /*05f0*/  IMAD.WIDE.U32 R2, R12, 0x4, RZ ;  /* 0x000000040c027825 */ /* 0x001fca00078e00ff */
[----:B------:R-:W-:-:S04]  /*0600*/  ISETP.GE.U32.AND P0, PT, R2, UR13, PT ;  /* 0x0000000d02007c0c */ /* 0x000fc8000bf06070 */
[----:B------:R-:W-:-:S04]  /*0610*/  ISETP.GE.AND.EX P0, PT, R3, UR6, PT, P0 ;  /* 0x0000000603007c0c */ /* 0x000fc8000bf06300 */
[----:B------:R-:W-:-:S13]  /*0620*/  ISETP.GT.U32.OR P0, PT, R12, 0x3fff, P0 ;  /* 0x00003fff0c00780c */ /* 0x000fda0000704470 */
[----:B------:R-:W-:Y:S05]  /*0630*/  @P0 EXIT ;  /* 0x000000000000094d */ /* 0x000fea0003800000 */
[----:B------:R-:W-:Y:S02]  /*0640*/  IMAD.MOV.U32 R13, RZ, RZ, RZ ;  /* 0x000000ffff0d7224 */ /* 0x000fe400078e00ff */
.L_x_2162:
[----:B------:R-:W-:-:S04]  /*0650*/  LEA R2, P0, R12, UR4, 0x4 ;  /* 0x000000040c027c11 */ /* 0x000fc8000f8020ff */
[----:B------:R-:W-:-:S05]  /*0660*/  LEA.HI.X R3, R12, UR5, R13, 0x4, P0 ;  /* 0x000000050c037c11 */ /* 0x000fca00080f240d */
[----:B------:R-:W2:Y:S01]  /*0670*/  LDG.E.128 R8, [R2.64] ;  /* 0x0000000a02087981 */ /* 0x000ea2000c1e1d00 */
[----:B0-----:R-:W-:-:S04]  /*0680*/  LEA R4, P0, R12, UR8, 0x3 ;  /* 0x000000080c047c11 */ /* 0x001fc8000f8018ff */
        /* <DEDUP_REMOVED lines=8> */
[----:B------:R-:W-:Y:S01]  /*0710*/  ISETP.GE.AND.EX P0, PT, R0, UR6, PT, P0 ;  /* 0x0000000600007c0c */ /* 0x000fe2000bf06300 */
[----:B--2---:R-:W-:Y:S08]  /*0720*/  I2F R8, R8 ;  /* 0x0000000800087306 */ /* 0x004ff00000201400 */
[----:B------:R-:W0:Y:S08]  /*0730*/  I2F R9, R9 ;  /* 0x0000000900097306 */ /* 0x000e300000201400 */
[----:B------:R-:W-:Y:S08]  /*0740*/  I2F R10, R10 ;  /* 0x0000000a000a7306 */ /* 0x000ff00000201400 */
[----:B------:R-:W1:Y:S01]  /*0750*/  I2F R11, R11 ;  /* 0x0000000b000b7306 */ /* 0x000e620000201400 */
[----:B0-----:R-:W-:-:S02]  /*0760*/  F2FP.BF16.PACK_AB R6, R9, R8 ;  /* 0x000000080906723e */ /* 0x001fc400000010ff */
[----:B-1----:R-:W-:-:S05]  /*0770*/  F2FP.BF16.PACK_AB R7, R11, R10 ;  /* 0x0000000a0b07723e */ /* 0x002fca00000010ff */
[----:B------:R0:W-:Y:S01]  /*0780*/  STG.E.64 [R4.64], R6 ;  /* 0x0000000604007986 */ /* 0x0001e2000c101b0a */
[----:B------:R-:W-:Y:S05]  /*0790*/  @!P0 BRA P1, `(.L_x_2162) ;  /* 0xfffffeb000008947 */ /* 0x000fea000083ffff */
[----:B------:R-:W-:Y:S05]  /*07a0*/  EXIT ;  /* 0x000000000000794d */ /* 0x000fea0003800000 */
.L_x_2163:
        /* <DEDUP_REMOVED lines=13> */
.L_x_7852:


//--------------------- .text._ZN2at6native55_GLOBAL__N__de093ff9_22_ForeachBinaryOpList_cu_a911ec4325multi_tensor_apply_kernelINS1_18TensorListMetadataILi2EEENS1_11CopyFunctorIN3c108BFloat16EsLi2ELi1ELi1EEEJNS0_4CopyIS7_sEEEEEvT_T0_DpT1_ --------------------------
	.section	.text._ZN2at6native55_GLOBAL__N__de093ff9_22_ForeachBinaryOpList_cu_a911ec4325multi_tensor_apply_kernelINS1_18TensorListMetadataILi2EEENS1_11CopyFunctorIN3c108BFloat16EsLi2ELi1ELi1EEEJNS0_4CopyIS7_sEEEEEvT_T0_DpT1_,"ax",@progbits
	.sectioninfo	@"SHI_REGISTERS=32"
	.align	128
.text._ZN2at6native55_GLOBAL__N__de093ff9_22_ForeachBinaryOpList_cu_a911ec4325multi_tensor_apply_kernelINS1_18TensorListMetadataILi2EEENS1_11CopyFunctorIN3c108BFloat16EsLi2ELi1ELi1EEEJNS0_4CopyIS7_sEEEEEvT_T0_DpT1_:
        .type           _ZN2at6native55_GLOBAL__N__de093ff9_22_ForeachBinaryOpList_cu_a911ec4325multi_tensor_apply_kernelINS1_18TensorListMetadataILi2EEENS1_11CopyFunctorIN3c108BFloat16EsLi2ELi1ELi1EEEJNS0_4CopyIS7_sEEEEEvT_T0_DpT1_,@function
        .size           _ZN2at6native55_GLOBAL__N__de093ff9_22_ForeachBinaryOpList_cu_a911ec4325multi_tensor_apply_kernelINS1_18TensorListMetadataILi2EEENS1_11CopyFunctorIN3c108BFloat16EsLi2ELi1ELi1EEEJNS0_4CopyIS7_sEEEEEvT_T0_DpT1_,(.L_x_7853 - _ZN2at6native55_GLOBAL__N__de093ff9_22_ForeachBinaryOpList_cu_a911ec4325multi_tensor_apply_kernelINS1_18TensorListMetadataILi2EEENS1_11CopyFunctorIN3c108BFloat16EsLi2ELi1ELi1EEEJNS0_4CopyIS7_sEEEEEvT_T0_DpT1_)
        .other          _ZN2at6native55_GLOBAL__N__de093ff9_22_ForeachBinaryOpList_cu_a911ec4325multi_tensor_apply_kernelINS1_18TensorListMetadataILi2EEENS1_11CopyFunctorIN3c108BFloat16EsLi2ELi1ELi1EEEJNS0_4CopyIS7_sEEEEEvT_T0_DpT1_,@"STO_CUDA_ENTRY STV_DEFAULT"
_ZN2at6native55_GLOBAL__N__de093ff9_22_ForeachBinaryOpList_cu_a911ec4325multi_tensor_apply_kernelINS1_18TensorListMetadataILi2EEENS1_11CopyFunctorIN3c108BFloat16EsLi2ELi1ELi1EEEJNS0_4CopyIS7_sEEEEEvT_T0_DpT1_:
        /* <DEDUP_REMOVED lines=29> */
.L_x_2165:
[----:B0-----:R-:W-:Y:S01]  /*01d0*/  IADD3 R26, P0, R15, R20, RZ ;  /* 0x000000140f1a7210 */ /* 0x001fe20007f1e0ff */
[----:B------:R-:W-:-:S03]  /*01e0*/  IMAD R3, R16, 0x3, RZ ;  /* 0x0000000310037824 */ /* 0x000fc600078e02ff */
[C---:B------:R-:W-:Y:S01]  /*01f0*/  IADD3 R23, P5, R26.reuse, c[0x0][0x0], RZ ;  /* 0x000000001a177a10 */ /* 0x040fe20007fbe0ff */
[----:B------:R-:W-:Y:S01]  /*0200*/  IMAD.X R7, RZ, RZ, R21, P0 ;  /* 0x000000ffff077224 */ /* 0x000fe200000e0615 */
[----:B------:R-:W-:Y:S02]  /*0210*/  ISETP.GE.U32.AND P2, PT, R26, 0x10000, PT ;  /* 0x000100001a00780c */ /* 0x000fe40003f46070 */
        /* <DEDUP_REMOVED lines=20> */
[----:B------:R-:W-:-:S04]  /*0360*/  @P1 LEA R8, P4, R26, UR4, 0x1 ;  /* 0x000000041a081c11 */ /* 0x000fc8000f8808ff */
[----:B------:R-:W-:Y:S02]  /*0370*/  @P1 LEA.HI.X R9, R26, UR5, R7, 0x1, P4 ;  /* 0x000000051a091c11 */ /* 0x000fe4000a0f0c07 */
[----:B------:R-:W-:-:S03]  /*0380*/  @P0 LEA R2, P4, R23, UR4, 0x1 ;  /* 0x0000000417020c11 */ /* 0x000fc6000f8808ff */
[----:B------:R-:W-:Y:S01]  /*0390*/  @P2 LEA R4, P5, R17, UR4, 0x1 ;  /* 0x0000000411042c11 */ /* 0x000fe2000f8a08ff */
[----:B------:R0:W2:Y:S01]  /*03a0*/  @P1 LDG.E.U16 R14, [R8.64] ;  /* 0x0000000a080e1981 */ /* 0x0000a2000c1e1500 */
[----:B------:R-:W-:Y:S02]  /*03b0*/  @P0 LEA.HI.X R3, R23, UR5, R24, 0x1, P4 ;  /* 0x0000000517030c11 */ /* 0x000fe4000a0f0c18 */
[C---:B------:R-:W-:Y:S02]  /*03c0*/  @P3 LEA R10, P4, R18.reuse, UR4, 0x1 ;  /* 0x00000004120a3c11 */ /* 0x040fe4000f8808ff */
[----:B------:R-:W-:Y:S01]  /*03d0*/  @P2 LEA.HI.X R5, R17, UR5, R22, 0x1, P5 ;  /* 0x0000000511052c11 */ /* 0x000fe2000a8f0c16 */
[----:B------:R1:W3:Y:S01]  /*03e0*/  @P0 LDG.E.U16 R13, [R2.64] ;  /* 0x0000000a020d0981 */ /* 0x0002e2000c1e1500 */
[----:B------:R-:W-:-:S03]  /*03f0*/  @P3 LEA.HI.X R11, R18, UR5, R19, 0x1, P4 ;  /* 0x00000005120b3c11 */ /* 0x000fc6000a0f0c13 */
[----:B------:R4:W5:Y:S04]  /*0400*/  @P2 LDG.E.U16 R12, [R4.64] ;  /* 0x0000000a040c2981 */ /* 0x000968000c1e1500 */
[----:B------:R4:W5:Y:S01]  /*0410*/  @P3 LDG.E.U16 R0, [R10.64] ;  /* 0x0000000a0a003981 */ /* 0x000962000c1e1500 */
[C---:B------:R-:W-:Y:S02]  /*0420*/  @P1 LEA R6, P4, R26.reuse, UR8, 0x1 ;  /* 0x000000081a061c11 */ /* 0x040fe4000f8808ff */
        /* <DEDUP_REMOVED lines=9> */
[----:B--2---:R-:W0:Y:S08]  /*04c0*/  I2F.S16 R28, R14 ;  /* 0x0000000e001c7306 */ /* 0x004e300000101400 */
[----:B---3--:R-:W1:Y:S08]  /*04d0*/  I2F.S16 R29, R13 ;  /* 0x0000000d001d7306 */ /* 0x008e700000101400 */
[----:B-----5:R-:W2:Y:S08]  /*04e0*/  I2F.S16 R27, R12 ;  /* 0x0000000c001b7306 */ /* 0x020eb00000101400 */
[----:B------:R-:W3:Y:S01]  /*04f0*/  I2F.S16 R25, R0 ;  /* 0x0000000000197306 */ /* 0x000ee20000101400 */
        /* <DEDUP_REMOVED lines=14> */
.L_x_2164:
[----:B------:R-:W0:Y:S02]  /*05e0*/  S2R R10, SR_TID.X ;  /* 0x00000000000a7919 */ /* 0x000e240000002100 */
[----:B0-----:R-:W-:-:S05]  /*05f0*/  IMAD.WIDE.U32 R2, R10, 0x4, RZ ;  /* 0x000000040a027825 */ /* 0x001fca00078e00ff */
[----:B------:R-:W-:-:S04]  /*0600*/  ISETP.GE.U32.AND P0, PT, R2, UR12, PT ;  /* 0x0000000c02007c0c */ /* 0x000fc8000bf06070 */
[----:B------:R-:W-:-:S04]  /*0610*/  ISETP.GE.AND.EX P0, PT, R3, UR6, PT, P0 ;  /* 0x0000000603007c0c */ /* 0x000fc8000bf06300 */
[----:B------:R-:W-:-:S13]  /*0620*/  ISETP.GT.U32.OR P0, PT, R10, 0x3fff, P0 ;  /* 0x00003fff0a00780c */ /* 0x000fda0000704470 */
[----:B------:R-:W-:Y:S05]  /*0630*/  @P0 EXIT ;  /* 0x000000000000094d */ /* 0x000fea0003800000 */
[----:B------:R-:W-:-:S04]  /*0640*/  IMAD.MOV.U32 R11, RZ, RZ, RZ ;  /* 0x000000ffff0b7224 */ /* 0x000fc800078e00ff */
.L_x_2166:
[C---:B------:R-:W-:Y:S01]  /*0650*/  IMAD.SHL.U32 R4, R10.reuse, 0x8, RZ ;  /* 0x000000080a047824 */ /* 0x040fe200078e00ff */
[----:B------:R-:W-:-:S04]  /*0660*/  SHF.L.U64.HI R9, R10, 0x3, R11 ;  /* 0x000000030a097819 */ /* 0x000fc8000001020b */
[----:B------:R-:W-:-:S04]  /*0670*/  IADD3 R2, P0, R4, UR4, RZ ;  /* 0x0000000404027c10 */ /* 0x000fc8000ff1e0ff */
[----:B------:R-:W-:-:S06]  /*0680*/  IADD3.X R3, R9, UR5, RZ, P0, !PT ;  /* 0x0000000509037c10 */ /* 0x000fcc00087fe4ff */
[----:B------:R-:W2:Y:S01]  /*0690*/  LDG.E.64 R2, [R2.64] ;  /* 0x0000000a02027981 */ /* 0x000ea2000c1e1b00 */
[----:B------:R-:W-:Y:S01]  /*06a0*/  IADD3 R4, P0, R4, UR8, RZ ;  /* 0x0000000804047c10 */ /* 0x000fe2000ff1e0ff */
[----:B--2---:R-:W-:Y:S08]  /*06b0*/  I2F.S16 R0, R2 ;  /* 0x0000000200007306 */ /* 0x004ff00000101400 */
[----:B------:R-:W0:Y:S08]  /*06c0*/  I2F.S16 R5, R2.H1 ;  /* 0x1000000200057306 */ /* 0x000e300000101400 */
[----:B------:R-:W-:Y:S08]  /*06d0*/  I2F.S16 R6, R3 ;  /* 0x0000000300067306 */ /* 0x000ff00000101400 */
[----:B------:R-:W1:Y:S01]  /*06e0*/  I2F.S16 R7, R3.H1 ;  /* 0x1000000300077306 */ /* 0x000e620000101400 */
[----:B0-----:R-:W-:-:S02]  /*06f0*/  F2FP.BF16.PACK_AB R8, R5, R0 ;  /* 0x000000000508723e */ /* 0x001fc400000010ff */
[----:B------:R-:W-:Y:S02]  /*0700*/  IADD3.X R5, R9, UR9, RZ, P0, !PT ;  /* 0x0000000909057c10 */ /* 0x000fe400087fe4ff */
        /* <DEDUP_REMOVED lines=12> */
.L_x_2167:
        /* <DEDUP_REMOVED lines=11> */
.L_x_7853:


//--------------------- .text._ZN2at6native55_GLOBAL__N__de093ff9_22_ForeachBinaryOpList_cu_a911ec4325multi_tensor_apply_kernelINS1_18TensorListMetadataILi2EEENS1_11CopyFunctorIN3c108BFloat16ElLi2ELi1ELi1EEEJNS0_4CopyIS7_lEEEEEvT_T0_DpT1_ --------------------------
	.section	.text._ZN2at6native55_GLOBAL__N__de093ff9_22_ForeachBinaryOpList_cu_a911ec4325multi_tensor_apply_kernelINS1_18TensorListMetadataILi2EEENS1_11CopyFunctorIN3c108BFloat16ElLi2ELi1ELi1EEEJNS0_4CopyIS7_lEEEEEvT_T0_DpT1_,"ax",@progbits
	.sectioninfo	@"SHI_REGISTERS=32"
	.align	128
.text._ZN2at6native55_GLOBAL__N__de093ff9_22_ForeachBinaryOpList_cu_a911ec4325multi_tensor_apply_kernelINS1_18TensorListMetadataILi2EEENS1_11CopyFunctorIN3c108BFloat16ElLi2ELi1ELi1EEEJNS0_4CopyIS7_lEEEEEvT_T0_DpT1_:
        .type           _ZN2at6native55_GLOBAL__N__de093ff9_22_ForeachBinaryOpList_cu_a911ec4325multi_tensor_apply_kernelINS1_18TensorListMetadataILi2EEENS1_11CopyFunctorIN3c108BFloat16ElLi2ELi1ELi1EEEJNS0_4CopyIS7_lEEEEEvT_T0_DpT1_,@function
        .size           _ZN2at6native55_GLOBAL__N__de093ff9_22_ForeachBinaryOpList_cu_a911ec4325multi_tensor_apply_kernelINS1_18TensorListMetadataILi2EEENS1_11CopyFunctorIN3c108BFloat16ElLi2ELi1ELi1EEEJNS0_4CopyIS7_lEEEEEvT_T0_DpT1_,(.L_x_7854 - _ZN2at6native55_GLOBAL__N__de093ff9_22_ForeachBinaryOpList_cu_a911ec4325multi_tensor_apply_kernelINS1_18TensorListMetadataILi2EEENS1_11CopyFunctorIN3c108BFloat16ElLi2ELi1ELi1EEEJNS0_4CopyIS7_lEEEEEvT_T0_DpT1_)
        .other          _ZN2at6native55_GLOBAL__N__de093ff9_22_ForeachBinaryOpList_cu_a911ec4325multi_tensor_apply_kernelINS1_18TensorListMetadataILi2EEENS1_11CopyFunctorIN3c108BFloat16ElLi2ELi1ELi1EEEJNS0_4CopyIS7_lEEEEEvT_T0_DpT1_,@"STO_CUDA_ENTRY STV_DEFAULT"
_ZN2at6native55_GLOBAL__N__de093ff9_22_ForeachBinaryOpList_cu_a911ec4325multi_tensor_apply_kernelINS1_18TensorListMetadataILi2EEENS1_11CopyFunctorIN3c108BFloat16ElLi2ELi1ELi1EEEJNS0_4CopyIS7_lEEEEEvT_T0_DpT1_:
        /* <DEDUP_REMOVED lines=30> */
.L_x_2169:
[----:B0-----:R-:W-:Y:S01]  /*01e0*/  IADD3 R27, P2, R0, R6, RZ ;  /* 0x00000006001b7210 */ /* 0x001fe20007f5e0ff */
[----:B------:R-:W-:-:S03]  /*01f0*/  IMAD R4, R2, 0x3, RZ ;  /* 0x0000000302047824 */ /* 0x000fc600078e02ff */
[-C--:B------:R-:W-:Y:S01]  /*0200*/  LEA R26, P6, R2, R27.reuse, 0x1 ;  /* 0x0000001b021a7211 */ /* 0x080fe200078c08ff */
[----:B------:R-:W-:Y:S01]  /*0210*/  IMAD.X R28, RZ, RZ, R7, P2 ;  /* 0x000000ffff1c7224 */ /* 0x000fe200010e0607 */
[C---:B------:R-:W-:Y:S02]  /*0220*/  IADD3 R23, P2, R27.reuse, c[0x0][0x0], RZ ;  /* 0x000000001b177a10 */ /* 0x040fe40007f5e0ff */
[----:B------:R-:W-:Y:S01]  /*0230*/  IADD3 R3, P5, R4, R27, RZ ;  /* 0x0000001b04037210 */ /* 0x000fe20007fbe0ff */
[--C-:B------:R-:W-:Y:S01]  /*0240*/  IMAD.X R5, RZ, RZ, R28.reuse, P6 ;  /* 0x000000ffff057224 */ /* 0x100fe200030e061c */
[----:B------:R-:W-:Y:S01]  /*0250*/  ISETP.GE.U32.AND P1, PT, R27, 0x10000, PT ;  /* 0x000100001b00780c */ /* 0x000fe20003f26070 */
[--C-:B------:R-:W-:Y:S01]  /*0260*/  IMAD.X R4, RZ, RZ, R28.reuse, P2 ;  /* 0x000000ffff047224 */ /* 0x100fe200010e061c */
[----:B------:R-:W-:Y:S01]  /*0270*/  ISETP.GE.U32.AND P3, PT, R23, 0x10000, PT ;  /* 0x000100001700780c */ /* 0x000fe20003f66070 */
[----:B------:R-:W-:Y:S01]  /*0280*/  IMAD.X R22, RZ, RZ, R28, P5 ;  /* 0x000000ffff167224 */ /* 0x000fe200028e061c */
[----:B------:R-:W-:-:S02]  /*0290*/  ISETP.LT.U32.AND P0, PT, R27, UR13, PT ;  /* 0x0000000d1b007c0c */ /* 0x000fc4000bf01070 */
[----:B------:R-:W-:Y:S02]  /*02a0*/  ISETP.GE.U32.AND.EX P1, PT, R28, RZ, PT, P1 ;  /* 0x000000ff1c00720c */ /* 0x000fe40003f26110 */
[----:B------:R-:W-:Y:S02]  /*02b0*/  ISETP.LT.U32.AND P2, PT, R23, UR13, PT ;  /* 0x0000000d17007c0c */ /* 0x000fe4000bf41070 */
[----:B------:R-:W-:Y:S02]  /*02c0*/  ISETP.GE.U32.AND P4, PT, R26, 0x10000, PT ;  /* 0x000100001a00780c */ /* 0x000fe40003f86070 */
[----:B------:R-:W-:Y:S02]  /*02d0*/  ISETP.GE.U32.AND.EX P3, PT, R4, RZ, PT, P3 ;  /* 0x000000ff0400720c */ /* 0x000fe40003f66130 */
[----:B------:R-:W-:Y:S02]  /*02e0*/  ISETP.LT.AND.EX P0, PT, R28, UR6, !P1, P0 ;  /* 0x000000061c007c0c */ /* 0x000fe4000cf01300 */
[----:B------:R-:W-:-:S02]  /*02f0*/  ISETP.LT.U32.AND P1, PT, R26, UR13, PT ;  /* 0x0000000d1a007c0c */ /* 0x000fc4000bf21070 */
[----:B------:R-:W-:Y:S02]  /*0300*/  ISETP.GE.U32.AND.EX P4, PT, R5, RZ, PT, P4 ;  /* 0x000000ff0500720c */ /* 0x000fe40003f86140 */
[----:B------:R-:W-:Y:S02]  /*0310*/  ISETP.LT.AND.EX P2, PT, R4, UR6, !P3, P2 ;  /* 0x0000000604007c0c */ /* 0x000fe4000df41320 */
[----:B------:R-:W-:Y:S02]  /*0320*/  ISETP.GE.U32.AND P3, PT, R3, 0x10000, PT ;  /* 0x000100000300780c */ /* 0x000fe40003f66070 */
[----:B------:R-:W-:Y:S02]  /*0330*/  ISETP.LT.AND.EX P1, PT, R5, UR6, !P4, P1 ;  /* 0x0000000605007c0c */ /* 0x000fe4000e721310 */
[----:B------:R-:W-:Y:S02]  /*0340*/  ISETP.LT.U32.AND P4, PT, R3, UR13, PT ;  /* 0x0000000d03007c0c */ /* 0x000fe4000bf81070 */
[----:B------:R-:W-:-:S02]  /*0350*/  ISETP.GE.U32.AND.EX P3, PT, R22, RZ, PT, P3 ;  /* 0x000000ff1600720c */ /* 0x000fc40003f66130 */
[----:B------:R-:W-:Y:S02]  /*0360*/  @P0 LEA R16, P5, R27, UR4, 0x3 ;  /* 0x000000041b100c11 */ /* 0x000fe4000f8a18ff */
[----:B------:R-:W-:Y:S02]  /*0370*/  ISETP.LT.AND.EX P3, PT, R22, UR6, !P3, P4 ;  /* 0x0000000616007c0c */ /* 0x000fe4000df61340 */
[----:B------:R-:W-:Y:S02]  /*0380*/  @P2 LEA R18, P4, R23, UR4, 0x3 ;  /* 0x0000000417122c11 */ /* 0x000fe4000f8818ff */
[----:B------:R-:W-:Y:S02]  /*0390*/  @P0 LEA.HI.X R17, R27, UR5, R28, 0x3, P5 ;  /* 0x000000051b110c11 */ /* 0x000fe4000a8f1c1c */
[C---:B------:R-:W-:Y:S02]  /*03a0*/  @P1 LEA R20, P5, R26.reuse, UR4, 0x3 ;  /* 0x000000041a141c11 */ /* 0x040fe4000f8a18ff */
[----:B------:R-:W-:Y:S01]  /*03b0*/  @P2 LEA.HI.X R19, R23, UR5, R4, 0x3, P4 ;  /* 0x0000000517132c11 */ /* 0x000fe2000a0f1c04 */
[----:B------:R0:W2:Y:S01]  /*03c0*/  @P0 LDG.E.64 R14, [R16.64] ;  /* 0x0000000a100e0981 */ /* 0x0000a2000c1e1b00 */
[----:B------:R-:W-:-:S03]  /*03d0*/  @P1 LEA.HI.X R21, R26, UR5, R5, 0x3, P5 ;  /* 0x000000051a151c11 */ /* 0x000fc6000a8f1c05 */
[C---:B------:R-:W-:Y:S01]  /*03e0*/  @P3 LEA R24, P4, R3.reuse, UR4, 0x3 ;  /* 0x0000000403183c11 */ /* 0x040fe2000f8818ff */
[----:B------:R1:W3:Y:S03]  /*03f0*/  @P2 LDG.E.64 R12, [R18.64] ;  /* 0x0000000a120c2981 */ /* 0x0002e6000c1e1b00 */
[----:B------:R-:W-:Y:S01]  /*0400*/  @P3 LEA.HI.X R25, R3, UR5, R22, 0x3, P4 ;  /* 0x0000000503193c11 */ /* 0x000fe2000a0f1c16 */
[----:B------:R3:W4:Y:S04]  /*0410*/  @P1 LDG.E.64 R10, [R20.64] ;  /* 0x0000000a140a1981 */ /* 0x000728000c1e1b00 */
[----:B------:R2:W5:Y:S01]  /*0420*/  @P3 LDG.E.64 R8, [R24.64] ;  /* 0x0000000a18083981 */ /* 0x000562000c1e1b00 */
[----:B0-----:R-:W-:-:S02]  /*0430*/  @P0 LEA R16, P4, R27, UR8, 0x1 ;  /* 0x000000081b100c11 */ /* 0x001fc4000f8808ff */
[C---:B-1----:R-:W-:Y:S02]  /*0440*/  @P1 LEA R18, P5, R26.reuse, UR8, 0x1 ;  /* 0x000000081a121c11 */ /* 0x042fe4000f8a08ff */
[----:B------:R-:W-:Y:S02]  /*0450*/  @P0 LEA.HI.X R17, R27, UR9, R28, 0x1, P4 ;  /* 0x000000091b110c11 */ /* 0x000fe4000a0f0c1c */
[C---:B------:R-:W-:Y:S02]  /*0460*/  @P2 LEA R28, P4, R23.reuse, UR8, 0x1 ;  /* 0x00000008171c2c11 */ /* 0x040fe4000f8808ff */
[----:B------:R-:W-:Y:S02]  /*0470*/  @P1 LEA.HI.X R19, R26, UR9, R5, 0x1, P5 ;  /* 0x000000091a131c11 */ /* 0x000fe4000a8f0c05 */
[----:B------:R-:W-:Y:S02]  /*0480*/  @P2 LEA.HI.X R29, R23, UR9, R4, 0x1, P4 ;  /* 0x00000009171d2c11 */ /* 0x000fe4000a0f0c04 */
[----:B------:R-:W-:-:S04]  /*0490*/  @P3 LEA R4, P4, R3, UR8, 0x1 ;  /* 0x0000000803043c11 */ /* 0x000fc8000f8808ff */
[----:B------:R-:W-:Y:S01]  /*04a0*/  @P3 LEA.HI.X R5, R3, UR9, R22, 0x1, P4 ;  /* 0x0000000903053c11 */ /* 0x000fe2000a0f0c16 */
[----:B------:R-:W-:-:S04]  /*04b0*/  IMAD.MOV.U32 R3, RZ, RZ, c[0x0][0x0] ;  /* 0x00000000ff037624 */ /* 0x000fc800078e00ff */
[----:B------:R-:W-:Y:S01]  /*04c0*/  IMAD.WIDE.U32 R6, R3, 0x4, R6 ;  /* 0x0000000403067825 */ /* 0x000fe200078e0006 */
[----:B--2---:R-:W0:Y:S08]  /*04d0*/  I2F.S64 R24, R14 ;  /* 0x0000000e00187312 */ /* 0x004e300000301400 */
[----:B---3--:R-:W1:Y:S08]  /*04e0*/  I2F.S64 R20, R12 ;  /* 0x0000000c00147312 */ /* 0x008e700000301400 */
[----:B----4-:R-:W2:Y:S01]  /*04f0*/  I2F.S64 R21, R10 ;  /* 0x0000000a00157312 */ /* 0x010ea20000301400 */
[----:B0-----:R-:W-:-:S05]  /*0500*/  F2FP.BF16.PACK_AB R24, RZ, R24 ;  /* 0x00000018ff18723e */ /* 0x001fca00000010ff */
[----:B------:R0:W-:Y:S01]  /*0510*/  @P0 STG.E.U16 [R16.64], R24 ;  /* 0x0000001810000986 */ /* 0x0001e2000c10150a */
[----:B------:R-:W-:Y:S01]  /*0520*/  ISETP.GE.U32.AND P0, PT, R6, 0x10000, PT ;  /* 0x000100000600780c */ /* 0x000fe20003f06070 */
[----:B-----5:R-:W3:Y:S01]  /*0530*/  I2F.S64 R27, R8 ;  /* 0x00000008001b7312 */ /* 0x020ee20000301400 */
[----:B-1----:R-:W-:Y:S02]  /*0540*/  F2FP.BF16.PACK_AB R20, RZ, R20 ;  /* 0x00000014ff14723e */ /* 0x002fe400000010ff */
[----:B------:R-:W-:-:S03]  /*0550*/  ISETP.GE.U32.AND.EX P0, PT, R7, RZ, PT, P0 ;  /* 0x000000ff0700720c */ /* 0x000fc60003f06100 */
[----:B------:R0:W-:Y:S01]  /*0560*/  @P2 STG.E.U16 [R28.64], R20 ;  /* 0x000000141c002986 */ /* 0x0001e2000c10150a */
[----:B--2---:R-:W-:-:S05]  /*0570*/  F2FP.BF16.PACK_AB R21, RZ, R21 ;  /* 0x00000015ff15723e */ /* 0x004fca00000010ff */
[----:B------:R0:W-:Y:S01]  /*0580*/  @P1 STG.E.U16 [R18.64], R21 ;  /* 0x0000001512001986 */ /* 0x0001e2000c10150a */
[----:B------:R-:W-:Y:S02]  /*0590*/  ISETP.LT.U32.AND P1, PT, R6, UR13, PT ;  /* 0x0000000d06007c0c */ /* 0x000fe4000bf21070 */
[----:B---3--:R-:W-:Y:S02]  /*05a0*/  F2FP.BF16.PACK_AB R27, RZ, R27 ;  /* 0x0000001bff1b723e */ /* 0x008fe400000010ff */
[----:B------:R-:W-:-:S03]  /*05b0*/  ISETP.LT.AND.EX P1, PT, R7, UR6, PT, P1 ;  /* 0x0000000607007c0c */ /* 0x000fc6000bf21310 */
[----:B------:R0:W-:Y:S10]  /*05c0*/  @P3 STG.E.U16 [R4.64], R27 ;  /* 0x0000001b04003986 */ /* 0x0001f4000c10150a */
[----:B------:R-:W-:Y:S05]  /*05d0*/  @!P0 BRA P1, `(.L_x_2169) ;  /* 0xfffffc0000008947 */ /* 0x000fea000083ffff */
[----:B------:R-:W-:Y:S05]  /*05e0*/  EXIT ;  /* 0x000000000000794d */ /* 0x000fea0003800000 */
.L_x_2168:
[----:B------:R-:W0:Y:S02]  /*05f0*/  S2R R16, SR_TID.X ;  /* 0x0000000000107919 */ /* 0x000e240000002100 */
[----:B0-----:R-:W-:-:S05]  /*0600*/  IMAD.WIDE.U32 R2, R16, 0x4, RZ ;  /* 0x0000000410027825 */ /* 0x001fca00078e00ff */
[----:B------:R-:W-:-:S04]  /*0610*/  ISETP.GE.U32.AND P0, PT, R2, UR13, PT ;  /* 0x0000000d02007c0c */ /* 0x000fc8000bf06070 */
[----:B------:R-:W-:-:S04]  /*0620*/  ISETP.GE.AND.EX P0, PT, R3, UR6, PT, P0 ;  /* 0x0000000603007c0c */ /* 0x000fc8000bf06300 */
[----:B------:R-:W-:-:S13]  /*0630*/  ISETP.GT.U32.OR P0, PT, R16, 0x3fff, P0 ;  /* 0x00003fff1000780c */ /* 0x000fda0000704470 */
[----:B------:R-:W-:Y:S05]  /*0640*/  @P0 EXIT ;  /* 0x000000000000094d */ /* 0x000fea0003800000 */
[----:B------:R-:W-:Y:S02]  /*0650*/  IMAD.MOV.U32 R17, RZ, RZ, RZ ;  /* 0x000000ffff117224 */ /* 0x000fe400078e00ff */
.L_x_2170:
[----:B------:R-:W-:-:S04]  /*0660*/  LEA R2, P0, R16, UR4, 0x5 ;  /* 0x0000000410027c11 */ /* 0x000fc8000f8028ff */
[----:B------:R-:W-:-:S05]  /*0670*/  LEA.HI.X R3, R16, UR5, R17, 0x5, P0 ;  /* 0x0000000510037c11 */ /* 0x000fca00080f2c11 */
[----:B------:R-:W2:Y:S04]  /*0680*/  LDG.E.128 R8, [R2.64] ;  /* 0x0000000a02087981 */ /* 0x000ea8000c1e1d00 */
[----:B------:R-:W3:Y:S01]  /*0690*/  LDG.E.128 R4, [R2.64+0x10] ;  /* 0x0000100a02047981 */ /* 0x000ee2000c1e1d00 */
        /* <DEDUP_REMOVED lines=10> */
[----:B--2---:R-:W-:Y:S08]  /*0740*/  I2F.S64 R8, R8 ;  /* 0x0000000800087312 */ /* 0x004ff00000301400 */
[----:B------:R-:W0:Y:S08]  /*0750*/  I2F.S64 R11, R10 ;  /* 0x0000000a000b7312 */ /* 0x000e300000301400 */
[----:B---3--:R-:W-:Y:S08]  /*0760*/  I2F.S64 R4, R4 ;  /* 0x0000000400047312 */ /* 0x008ff00000301400 */
[----:B------:R-:W1:Y:S01]  /*0770*/  I2F.S64 R7, R6 ;  /* 0x0000000600077312 */ /* 0x000e620000301400 */
[----:B0-----:R-:W-:-:S02]  /*0780*/  F2FP.BF16.PACK_AB R14, R11, R8 ;  /* 0x000000080b0e723e */ /* 0x001fc400000010ff */
[----:B-1----:R-:W-:-:S05]  /*0790*/  F2FP.BF16.PACK_AB R15, R7, R4 ;  /* 0x00000004070f723e */ /* 0x002fca00000010ff */
[----:B------:R0:W-:Y:S01]  /*07a0*/  STG.E.64 [R12.64], R14 ;  /* 0x0000000e0c007986 */ /* 0x0001e2000c101b0a */
[----:B------:R-:W-:Y:S05]  /*07b0*/  @!P0 BRA P1, `(.L_x_2170) ;  /* 0xfffffea000008947 */ /* 0x000fea000083ffff */
[----:B------:R-:W-:Y:S05]  /*07c0*/  EXIT ;  /* 0x000000000000794d */ /* 0x000fea0003800000 */
.L_x_2171:
        /* <DEDUP_REMOVED lines=11> */
.L_x_7854:


//--------------------- .text._ZN2at6native55_GLOBAL__N__de093ff9_22_ForeachBinaryOpList_cu_a911ec4325multi_tensor_apply_kernelINS1_18TensorListMetadataILi2EEENS1_11CopyFunctorIN3c108BFloat16EaLi2ELi1ELi1EEEJNS0_4CopyIS7_aEEEEEvT_T0_DpT1_ --------------------------
	.section	.text._ZN2at6native55_GLOBAL__N__de093ff9_22_ForeachBinaryOpList_cu_a911ec4325multi_tensor_apply_kernelINS1_18TensorListMetadataILi2EEENS1_11CopyFunctorIN3c108BFloat16EaLi2ELi1ELi1EEEJNS0_4CopyIS7_aEEEEEvT_T0_DpT1_,"ax",@progbits
	.sectioninfo	@"SHI_REGISTERS=32"
	.align	128
.text._ZN2at6native55_GLOBAL__N__de093ff9_22_ForeachBinaryOpList_cu_a911ec4325multi_tensor_apply_kernelINS1_18TensorListMetadataILi2EEENS1_11CopyFunctorIN3c108BFloat16EaLi2ELi1ELi1EEEJNS0_4CopyIS7_aEEEEEvT_T0_DpT1_:
        .type           _ZN2at6native55_GLOBAL__N__de093ff9_22_ForeachBinaryOpList_cu_a911ec4325multi_tensor_apply_kernelINS1_18TensorListMetadataILi2EEENS1_11CopyFunctorIN3c108BFloat16EaLi2ELi1ELi1EEEJNS0_4CopyIS7_aEEEEEvT_T0_DpT1_,@function
        .size           _ZN2at6native55_GLOBAL__N__de093ff9_22_ForeachBinaryOpList_cu_a911ec4325multi_tensor_apply_kernelINS1_18TensorListMetadataILi2EEENS1_11CopyFunctorIN3c108BFloat16EaLi2ELi1ELi1EEEJNS0_4CopyIS7_aEEEEEvT_T0_DpT1_,(.L_x_7855 - _ZN2at6native55_GLOBAL__N__de093ff9_22_ForeachBinaryOpList_cu_a911ec4325multi_tensor_apply_kernelINS1_18TensorListMetadataILi2EEENS1_11CopyFunctorIN3c108BFloat16EaLi2ELi1ELi1EEEJNS0_4CopyIS7_aEEEEEvT_T0_DpT1_)
        .other          _ZN2at6native55_GLOBAL__N__de093ff9_22_ForeachBinaryOpList_cu_a911ec4325multi_tensor_apply_kernelINS1_18TensorListMetadataILi2EEENS1_11CopyFunctorIN3c108BFloat16EaLi2ELi1ELi1EEEJNS0_4CopyIS7_aEEEEEvT_T0_DpT1_,@"STO_CUDA_ENTRY STV_DEFAULT"
_ZN2at6native55_GLOBAL__N__de093ff9_22_ForeachBinaryOpList_cu_a911ec4325multi_tensor_apply_kernelINS1_18TensorListMetadataILi2EEENS1_11CopyFunctorIN3c108BFloat16EaLi2ELi1ELi1EEEJNS0_4CopyIS7_aEEEEEvT_T0_DpT1_:
        /* <DEDUP_REMOVED lines=30> */
.L_x_2173:
        /* <DEDUP_REMOVED lines=65> */
.L_x_2172:
[----:B------:R-:W0:Y:S02]  /*05f0*/  S2R R10, SR_TID.X ;  /* 0x00000000000a7919 */ /* 0x000e240000002100 */
[----:B0-----:R-:W-:-:S05]  /*0600*/  IMAD.WIDE.U32 R2, R10, 0x4, RZ ;  /* 0x000000040a027825 */ /* 0x001fca00078e00ff */
[----:B------:R-:W-:-:S04]  /*0610*/  ISETP.GE.U32.AND P0, PT, R2, UR13, PT ;  /* 0x0000000d02007c0c */ /* 0x000fc8000bf06070 */
[----:B------:R-:W-:-:S04]  /*0620*/  ISETP.GE.AND.EX P0, PT, R3, UR6, PT, P0 ;  /* 0x0000000603007c0c */ /* 0x000fc8000bf06300 */
[----:B------:R-:W-:-:S13]  /*0630*/  ISETP.GT.U32.OR P0, PT, R10, 0x3fff, P0 ;  /* 0x00003fff0a00780c */ /* 0x000fda0000704470 */
[----:B------:R-:W-:Y:S05]  /*0640*/  @P0 EXIT ;  /* 0x000000000000094d */ /* 0x000fea0003800000 */
[----:B------:R-:W-:Y:S02]  /*0650*/  IMAD.MOV.U32 R11, RZ, RZ, RZ ;  /* 0x000000ffff0b7224 */ /* 0x000fe400078e00ff */
.L_x_2174:
        /* <DEDUP_REMOVED lines=22> */
.L_x_2175:
        /* <DEDUP_REMOVED lines=12> */
.L_x_7855:


//--------------------- .text._ZN2at6native55_GLOBAL__N__de093ff9_22_ForeachBinaryOpList_cu_a911ec4325multi_tensor_apply_kernelINS1_18TensorListMetadataILi2EEENS1_11CopyFunctorIN3c108BFloat16EhLi2ELi1ELi1EEEJNS0_4CopyIS7_hEEEEEvT_T0_DpT1_ --------------------------
	.section	.text._ZN2at6native55_GLOBAL__N__de093ff9_22_ForeachBinaryOpList_cu_a911ec4325multi_tensor_apply_kernelINS1_18TensorListMetadataILi2EEENS1_11CopyFunctorIN3c108BFloat16EhLi2ELi1ELi1EEEJNS0_4CopyIS7_hEEEEEvT_T0_DpT1_,"ax",@progbits
	.sectioninfo	@"SHI_REGISTERS=32"
	.align	128
.text._ZN2at6native55_GLOBAL__N__de093ff9_22_ForeachBinaryOpList_cu_a911ec4325multi_tensor_apply_kernelINS1_18TensorListMetadataILi2EEENS1_11CopyFunctorIN3c108BFloat16EhLi2ELi1ELi1EEEJNS0_4CopyIS7_hEEEEEvT_T0_DpT1_:
        .type           _ZN2at6native55_GLOBAL__N__de093ff9_22_ForeachBinaryOpList_cu_a911ec4325multi_tensor_apply_kernelINS1_18TensorListMetadataILi2EEENS1_11CopyFunctorIN3c108BFloat16EhLi2ELi1ELi1EEEJNS0_4CopyIS7_hEEEEEvT_T0_DpT1_,@function
        .size           _ZN2at6native55_GLOBAL__N__de093ff9_22_ForeachBinaryOpList_cu_a911ec4325multi_tensor_apply_kernelINS1_18TensorListMetadataILi2EEENS1_11CopyFunctorIN3c108BFloat16EhLi2ELi1ELi1EEEJNS0_4CopyIS7_hEEEEEvT_T0_DpT1_,(.L_x_7856 - _ZN2at6native55_GLOBAL__N__de093ff9_22_ForeachBinaryOpList_cu_a911ec4325multi_tensor_apply_kernelINS1_18TensorListMetadataILi2EEENS1_11CopyFunctorIN3c108BFloat16EhLi2ELi1ELi1EEEJNS0_4CopyIS7_hEEEEEvT_T0_DpT1_)
        .other          _ZN2at6native55_GLOBAL__N__de093ff9_22_ForeachBinaryOpList_cu_a911ec4325multi_tensor_apply_kernelINS1_18TensorListMetadataILi2EEENS1_11CopyFunctorIN3c108BFloat16EhLi2ELi1ELi1EEEJNS0_4CopyIS7_hEEEEEvT_T0_DpT1_,@"STO_CUDA_ENTRY STV_DEFAULT"
_ZN2at6native55_GLOBAL__N__de093ff9_22_ForeachBinaryOpList_cu_a911ec4325multi_tensor_apply_kernelINS1_18TensorListMetadataILi2EEENS1_11CopyFunctorIN3c108BFloat16EhLi2ELi1ELi1EEEJNS0_4CopyIS7_hEEEEEvT_T0_DpT1_:
        /* <DEDUP_REMOVED lines=30> */
.L_x_2177:
        /* <DEDUP_REMOVED lines=47> */
[----:B--2---:R-:W0:Y:S08]  /*04d0*/  I2F.U16 R28, R14 ;  /* 0x0000000e001c7306 */ /* 0x004e300000101000 */
[----:B---3--:R-:W1:Y:S08]  /*04e0*/  I2F.U16 R29, R13 ;  /* 0x0000000d001d7306 */ /* 0x008e700000101000 */
[----:B-----5:R-:W2:Y:S08]  /*04f0*/  I2F.U16 R27, R12 ;  /* 0x0000000c001b7306 */ /* 0x020eb00000101000 */
[----:B------:R-:W3:Y:S01]  /*0500*/  I2F.U16 R26, R0 ;  /* 0x00000000001a7306 */ /* 0x000ee20000101000 */
        /* <DEDUP_REMOVED lines=14> */
.L_x_2176:
[----:B------:R-:W0:Y:S02]  /*05f0*/  S2R R10, SR_TID.X ;  /* 0x00000000000a7919 */ /* 0x000e240000002100 */
[----:B0-----:R-:W-:-:S05]  /*0600*/  IMAD.WIDE.U32 R2, R10, 0x4, RZ ;  /* 0x000000040a027825 */ /* 0x001fca00078e00ff */
[----:B------:R-:W-:-:S04]  /*0610*/  ISETP.GE.U32.AND P0, PT, R2, UR13, PT ;  /* 0x0000000d02007c0c */ /* 0x000fc8000bf06070 */
[----:B------:R-:W-:-:S04]  /*0620*/  ISETP.GE.AND.EX P0, PT, R3, UR6, PT, P0 ;  /* 0x0000000603007c0c */ /* 0x000fc8000bf06300 */
[----:B------:R-:W-:-:S13]  /*0630*/  ISETP.GT.U32.OR P0, PT, R10, 0x3fff, P0 ;  /* 0x00003fff0a00780c */ /* 0x000fda0000704470 */
[----:B------:R-:W-:Y:S05]  /*0640*/  @P0 EXIT ;  /* 0x000000000000094d */ /* 0x000fea0003800000 */
[----:B------:R-:W-:Y:S02]  /*0650*/  IMAD.MOV.U32 R11, RZ, RZ, RZ ;  /* 0x000000ffff0b7224 */ /* 0x000fe400078e00ff */
.L_x_2178:
[----:B------:R-:W-:-:S04]  /*0660*/  LEA R2, P0, R10, UR14, 0x2 ;  /* 0x0000000e0a027c11 */ /* 0x000fc8000f8010ff */
[----:B------:R-:W-:-:S05]  /*0670*/  LEA.HI.X R3, R10, UR4, R11, 0x2, P0 ;  /* 0x000000040a037c11 */ /* 0x000fca00080f140b */
[----:B------:R-:W2:Y:S01]  /*0680*/  LDG.E R2, [R2.64] ;  /* 0x0000000a02027981 */ /* 0x000ea2000c1e1900 */
[----:B------:R-:W-:Y:S01]  /*0690*/  LEA R4, P0, R10, UR8, 0x3 ;  /* 0x000000080a047c11 */ /* 0x000fe2000f8018ff */
[----:B--2---:R-:W-:Y:S08]  /*06a0*/  I2F.U8 R0, R2 ;  /* 0x0000000200007306 */ /* 0x004ff00000001000 */
[----:B------:R-:W0:Y:S08]  /*06b0*/  I2F.U8 R5, R2.B1 ;  /* 0x1000000200057306 */ /* 0x000e300000001000 */
[----:B------:R-:W-:Y:S08]  /*06c0*/  I2F.U8 R6, R2.B2 ;  /* 0x2000000200067306 */ /* 0x000ff00000001000 */
[----:B------:R-:W1:Y:S01]  /*06d0*/  I2F.U8 R7, R2.B3 ;  /* 0x3000000200077306 */ /* 0x000e620000001000 */
        /* <DEDUP_REMOVED lines=14> */
.L_x_2179:
        /* <DEDUP_REMOVED lines=12> */
.L_x_7856:


//--------------------- .text._ZN2at6native55_GLOBAL__N__de093ff9_22_ForeachBinaryOpList_cu_a911ec4325multi_tensor_apply_kernelINS1_18TensorListMetadataILi2EEENS1_14UnaryOpFunctorIN3c108BFloat16ELi2ELi1ELi1EEEJNS0_4CopyIS7_S7_EEEEEvT_T0_DpT1_ --------------------------
	.section	.text._ZN2at6native55_GLOBAL__N__de093ff9_22_ForeachBinaryOpList_cu_a911ec4325multi_tensor_apply_kernelINS1_18TensorListMetadataILi2EEENS1_14UnaryOpFunctorIN3c108BFloat16ELi2ELi1ELi1EEEJNS0_4CopyIS7_S7_EEEEEvT_T0_DpT1_,"ax",@progbits
	.sectioninfo	@"SHI_REGISTERS=32"
	.align	128
.text._ZN2at6native55_GLOBAL__N__de093ff9_22_ForeachBinaryOpList_cu_a911ec4325multi_tensor_apply_kernelINS1_18TensorListMetadataILi2EEENS1_14UnaryOpFunctorIN3c108BFloat16ELi2ELi1ELi1EEEJNS0_4CopyIS7_S7_EEEEEvT_T0_DpT1_:
        .type           _ZN2at6native55_GLOBAL__N__de093ff9_22_ForeachBinaryOpList_cu_a911ec4325multi_tensor_apply_kernelINS1_18TensorListMetadataILi2EEENS1_14UnaryOpFunctorIN3c108BFloat16ELi2ELi1ELi1EEEJNS0_4CopyIS7_S7_EEEEEvT_T0_DpT1_,@function
        .size           _ZN2at6native55_GLOBAL__N__de093ff9_22_ForeachBinaryOpList_cu_a911ec4325multi_tensor_apply_kernelINS1_18TensorListMetadataILi2EEENS1_14UnaryOpFunctorIN3c108BFloat16ELi2ELi1ELi1EEEJNS0_4CopyIS7_S7_EEEEEvT_T0_DpT1_,(.L_x_7857 - _ZN2at6native55_GLOBAL__N__de093ff9_22_ForeachBinaryOpList_cu_a911ec4325multi_tensor_apply_kernelINS1_18TensorListMetadataILi2EEENS1_14UnaryOpFunctorIN3c108BFloat16ELi2ELi1ELi1EEEJNS0_4CopyIS7_S7_EEEEEvT_T0_DpT1_)
        .other          _ZN2at6native55_GLOBAL__N__de093ff9_22_ForeachBinaryOpList_cu_a911ec4325multi_tensor_apply_kernelINS1_18TensorListMetadataILi2EEENS1_14UnaryOpFunctorIN3c108BFloat16ELi2ELi1ELi1EEEJNS0_4CopyIS7_S7_EEEEEvT_T0_DpT1_,@"STO_CUDA_ENTRY STV_DEFAULT"
_ZN2at6native55_GLOBAL__N__de093ff9_22_ForeachBinaryOpList_cu_a911ec4325multi_tensor_apply_kernelINS1_18TensorListMetadataILi2EEENS1_14UnaryOpFunctorIN3c108BFloat16ELi2ELi1ELi1EEEJNS0_4CopyIS7_S7_EEEEEvT_T0_DpT1_:
        /* <DEDUP_REMOVED lines=12> */
[----:B0-----:R-:W-:-:S04]  /*00c0*/  IMAD.WIDE R10, R7, 0x20000, R10 ;  /* 0x00020000070a7825 */ /* 0x001fc800078e020a */
[----:B-1----:R-:W-:-:S05]  /*00d0*/  IMAD.WIDE R12, R7, 0x20000, R12 ;  /* 0x00020000070c7825 */ /* 0x002fca00078e020c */
[----:B------:R-:W-:Y:S02]  /*00e0*/  LOP3.LUT R9, R12, 0x7, R10, 0xc8, !PT ;  /* 0x000000070c097812 */ /* 0x000fe400078ec80a */
[----:B--2---:R-:W-:-:S04]  /*00f0*/  IADD3 R0, P1, -R2, R4, RZ ;  /* 0x0000000402007210 */ /* 0x004fc80007f3e1ff */
[----:B------:R-:W-:Y:S01]  /*0100*/  LOP3.LUT P0, RZ, R9, 0x3, R0, 0xf8, !PT ;  /* 0x0000000309ff7812 */ /* 0x000fe2000780f800 */
[----:B------:R-:W-:-:S03]  /*0110*/  IMAD.X R2, R5, 0x1, ~R3, P1 ;  /* 0x0000000105027824 */ /* 0x000fc600008e0e03 */
[----:B------:R-:W-:-:S13]  /*0120*/  LOP3.LUT P0, RZ, RZ, RZ, RZ, 0xfc, P0 ;  /* 0x000000ffffff7212 */ /* 0x000fda000000fcff */
[----:B------:R-:W-:Y:S05]  /*0130*/  @!P0 BRA `(.L_x_2180) ;  /* 0x000004b000008947 */ /* 0x000fea0003800000 */
[----:B------:R-:W-:-:S04]  /*0140*/  ISETP.GE.U32.AND P0, PT, R0, 0x1, PT ;  /* 0x000000010000780c */ /* 0x000fc80003f06070 */
[----:B------:R-:W-:-:S13]  /*0150*/  ISETP.GE.AND.EX P0, PT, R2, RZ, PT, P0 ;  /* 0x000000ff0200720c */ /* 0x000fda0003f06300 */
[----:B------:R-:W-:Y:S05]  /*0160*/  @!P0 EXIT ;  /* 0x000000000000894d */ /* 0x000fea0003800000 */
[----:B------:R-:W0:Y:S01]  /*0170*/  S2R R3, SR_TID.X ;  /* 0x0000000000037919 */ /* 0x000e220000002100 */
[----:B------:R-:W-:Y:S01]  /*0180*/  IMAD.MOV.U32 R4, RZ, RZ, c[0x0][0x0] ;  /* 0x00000000ff047624 */ /* 0x000fe200078e00ff */
[----:B------:R-:W-:-:S06]  /*0190*/  CS2R R6, SRZ ;  /* 0x0000000000067805 */ /* 0x000fcc000001ff00 */
.L_x_2181:
[----:B0-----:R-:W-:Y:S01]  /*01a0*/  IADD3 R27, P0, R3, R6, RZ ;  /* 0x00000006031b7210 */ /* 0x001fe20007f1e0ff */
[----:B------:R-:W-:Y:S01]  /*01b0*/  IMAD R8, R4, 0x3, RZ ;  /* 0x0000000304087824 */ /* 0x000fe200078e02ff */
[----:B------:R-:W-:Y:S02]  /*01c0*/  PRMT R18, RZ, 0x7610, R18 ;  /* 0x00007610ff127816 */ /* 0x000fe40000000012 */
[C---:B------:R-:W-:Y:S01]  /*01d0*/  IADD3 R17, P1, R27.reuse, c[0x0][0x0], RZ ;  /* 0x000000001b117a10 */ /* 0x040fe20007f3e0ff */
[----:B------:R-:W-:Y:S01]  /*01e0*/  IMAD.X R15, RZ, RZ, R7, P0 ;  /* 0x000000ffff0f7224 */ /* 0x000fe200000e0607 */
[C---:B------:R-:W-:Y:S02]  /*01f0*/  ISETP.GE.U32.AND P2, PT, R27.reuse, 0x10000, PT ;  /* 0x000100001b00780c */ /* 0x040fe40003f46070 */
[----:B------:R-:W-:Y:S01]  /*0200*/  ISETP.LT.U32.AND P0, PT, R27, R0, PT ;  /* 0x000000001b00720c */ /* 0x000fe20003f01070 */
[----:B------:R-:W-:Y:S01]  /*0210*/  IMAD.X R5, RZ, RZ, R15, P1 ;  /* 0x000000ffff057224 */ /* 0x000fe200008e060f */
[----:B------:R-:W-:-:S02]  /*0220*/  ISETP.GE.U32.AND.EX P2, PT, R15, RZ, PT, P2 ;  /* 0x000000ff0f00720c */ /* 0x000fc40003f46120 */
[-C--:B------:R-:W-:Y:S02]  /*0230*/  LEA R25, P4, R4, R27.reuse, 0x1 ;  /* 0x0000001b04197211 */ /* 0x080fe400078808ff */
[----:B------:R-:W-:Y:S02]  /*0240*/  ISETP.GE.U32.AND P3, PT, R17, 0x10000, PT ;  /* 0x000100001100780c */ /* 0x000fe40003f66070 */
[----:B------:R-:W-:Y:S01]  /*0250*/  ISETP.LT.AND.EX P0, PT, R15, R2, !P2, P0 ;  /* 0x000000020f00720c */ /* 0x000fe20005701300 */
[----:B------:R-:W-:Y:S01]  /*0260*/  IMAD.X R9, RZ, RZ, R15, P4 ;  /* 0x000000ffff097224 */ /* 0x000fe200020e060f */
[----:B------:R-:W-:Y:S02]  /*0270*/  ISETP.LT.U32.AND P1, PT, R17, R0, PT ;  /* 0x000000001100720c */ /* 0x000fe40003f21070 */
[----:B------:R-:W-:Y:S02]  /*0280*/  ISETP.GE.U32.AND.EX P3, PT, R5, RZ, PT, P3 ;  /* 0x000000ff0500720c */ /* 0x000fe40003f66130 */
[----:B------:R-:W-:-:S02]  /*0290*/  IADD3 R21, P5, R8, R27, RZ ;  /* 0x0000001b08157210 */ /* 0x000fc40007fbe0ff */
[----:B------:R-:W-:Y:S02]  /*02a0*/  ISETP.GE.U32.AND P2, PT, R25, 0x10000, PT ;  /* 0x000100001900780c */ /* 0x000fe40003f46070 */
[----:B------:R-:W-:Y:S01]  /*02b0*/  ISETP.LT.AND.EX P1, PT, R5, R2, !P3, P1 ;  /* 0x000000020500720c */ /* 0x000fe20005f21310 */
[----:B------:R-:W-:Y:S01]  /*02c0*/  IMAD.X R19, RZ, RZ, R15, P5 ;  /* 0x000000ffff137224 */ /* 0x000fe200028e060f */
[----:B------:R-:W-:Y:S02]  /*02d0*/  ISETP.LT.U32.AND P3, PT, R25, R0, PT ;  /* 0x000000001900720c */ /* 0x000fe40003f61070 */
[----:B------:R-:W-:Y:S02]  /*02e0*/  ISETP.GE.U32.AND.EX P2, PT, R9, RZ, PT, P2 ;  /* 0x000000ff0900720c */ /* 0x000fe40003f46120 */
[----:B------:R-:W-:Y:S02]  /*02f0*/  ISETP.GE.U32.AND P4, PT, R21, 0x10000, PT ;  /* 0x000100001500780c */ /* 0x000fe40003f86070 */
[----:B------:R-:W-:-:S02]  /*0300*/  ISETP.LT.AND.EX P2, PT, R9, R2, !P2, P3 ;  /* 0x000000020900720c */ /* 0x000fc40005741330 */
[----:B------:R-:W-:Y:S02]  /*0310*/  ISETP.LT.U32.AND P3, PT, R21, R0, PT ;  /* 0x000000001500720c */ /* 0x000fe40003f61070 */
[----:B------:R-:W-:Y:S02]  /*0320*/  ISETP.GE.U32.AND.EX P6, PT, R19, RZ, PT, P4 ;  /* 0x000000ff1300720c */ /* 0x000fe40003fc6140 */
[----:B------:R-:W-:Y:S02]  /*0330*/  @P0 LEA R28, P5, R27, R10, 0x1 ;  /* 0x0000000a1b1c0211 */ /* 0x000fe400078a08ff */
[----:B------:R-:W-:Y:S02]  /*0340*/  ISETP.LT.AND.EX P3, PT, R19, R2, !P6, P3 ;  /* 0x000000021300720c */ /* 0x000fe40007761330 */
[----:B------:R-:W-:Y:S02]  /*0350*/  @P0 LEA.HI.X R29, R27, R11, R15, 0x1, P5 ;  /* 0x0000000b1b1d0211 */ /* 0x000fe400028f0c0f */
[----:B------:R-:W-:-:S02]  /*0360*/  @P1 LEA R22, P4, R17, R10, 0x1 ;  /* 0x0000000a11161211 */ /* 0x000fc400078808ff */
[----:B------:R-:W-:Y:S01]  /*0370*/  PRMT R20, RZ, 0x7610, R20 ;  /* 0x00007610ff147816 */ /* 0x000fe20000000014 */
[----:B------:R0:W2:Y:S01]  /*0380*/  @P0 LDG.E.U16 R18, [R28.64] ;  /* 0x000000041c120981 */ /* 0x0000a2000c1e1500 */
[----:B------:R-:W-:Y:S02]  /*0390*/  @P1 LEA.HI.X R23, R17, R11, R5, 0x1, P4 ;  /* 0x0000000b11171211 */ /* 0x000fe400020f0c05 */
[----:B------:R-:W-:-:S03]  /*03a0*/  PRMT R24, RZ, 0x7610, R24 ;  /* 0x00007610ff187816 */ /* 0x000fc60000000018 */
[----:B------:R1:W3:Y:S01]  /*03b0*/  @P1 LDG.E.U16 R20, [R22.64] ;  /* 0x0000000416141981 */ /* 0x0002e2000c1e1500 */
[----:B0-----:R-:W-:-:S04]  /*03c0*/  @P2 LEA R28, P4, R25, R10, 0x1 ;  /* 0x0000000a191c2211 */ /* 0x001fc800078808ff */
[-C--:B------:R-:W-:Y:S02]  /*03d0*/  @P2 LEA.HI.X R29, R25, R11.reuse, R9, 0x1, P4 ;  /* 0x0000000b191d2211 */ /* 0x080fe400020f0c09 */
[C---:B-1----:R-:W-:Y:S02]  /*03e0*/  @P3 LEA R22, P4, R21.reuse, R10, 0x1 ;  /* 0x0000000a15163211 */ /* 0x042fe400078808ff */
[----:B------:R-:W-:Y:S01]  /*03f0*/  PRMT R26, RZ, 0x7610, R26 ;  /* 0x00007610ff1a7816 */ /* 0x000fe2000000001a */
[----:B------:R-:W4:Y:S01]  /*0400*/  @P2 LDG.E.U16 R24, [R28.64] ;  /* 0x000000041c182981 */ /* 0x000f22000c1e1500 */
[----:B------:R-:W-:-:S05]  /*0410*/  @P3 LEA.HI.X R23, R21, R11, R19, 0x1, P4 ;  /* 0x0000000b15173211 */ /* 0x000fca00020f0c13 */
[----:B------:R0:W5:Y:S01]  /*0420*/  @P3 LDG.E.U16 R26, [R22.64] ;  /* 0x00000004161a3981 */ /* 0x000162000c1e1500 */
[----:B------:R-:W-:-:S04]  /*0430*/  @P0 LEA R14, P4, R27, R12, 0x1 ;  /* 0x0000000c1b0e0211 */ /* 0x000fc800078808ff */
[-C--:B------:R-:W-:Y:S02]  /*0440*/  @P0 LEA.HI.X R15, R27, R13.reuse, R15, 0x1, P4 ;  /* 0x0000000d1b0f0211 */ /* 0x080fe400020f0c0f */
[-C--:B------:R-:W-:Y:S02]  /*0450*/  @P1 LEA R16, P4, R17, R12.reuse, 0x1 ;  /* 0x0000000c11101211 */ /* 0x080fe400078808ff */
[----:B------:R-:W-:Y:S02]  /*0460*/  @P2 LEA R8, P5, R25, R12, 0x1 ;  /* 0x0000000c19082211 */ /* 0x000fe400078a08ff */
[-C--:B------:R-:W-:Y:S01]  /*0470*/  @P1 LEA.HI.X R17, R17, R13.reuse, R5, 0x1, P4 ;  /* 0x0000000d11111211 */ /* 0x080fe200020f0c05 */
[----:B------:R-:W-:Y:S01]  /*0480*/  IMAD.MOV.U32 R5, RZ, RZ, c[0x0][0x0] ;  /* 0x00000000ff057624 */ /* 0x000fe200078e00ff */
[----:B------:R-:W-:-:S03]  /*0490*/  @P2 LEA.HI.X R9, R25, R13, R9, 0x1, P5 ;  /* 0x0000000d19092211 */ /* 0x000fc600028f0c09 */
[----:B------:R-:W-:Y:S01]  /*04a0*/  IMAD.WIDE.U32 R6, R5, 0x4, R6 ;  /* 0x0000000405067825 */ /* 0x000fe200078e0006 */
[----:B--2---:R-:W-:-:S04]  /*04b0*/  PRMT R18, RZ, 0x5410, R18 ;  /* 0x00005410ff127816 */ /* 0x004fc80000000012 */
[----:B0-----:R-:W-:Y:S02]  /*04c0*/  F2FP.BF16.PACK_AB R23, RZ, R18 ;  /* 0x00000012ff17723e */ /* 0x001fe400000010ff */
[----:B---3--:R-:W-:Y:S02]  /*04d0*/  PRMT R20, RZ, 0x5410, R20 ;  /* 0x00005410ff147816 */ /* 0x008fe40000000014 */
[C---:B------:R-:W-:Y:S02]  /*04e0*/  @P3 LEA R18, P6, R21.reuse, R12, 0x1 ;  /* 0x0000000c15123211 */ /* 0x040fe400078c08ff */
[----:B------:R-:W-:Y:S02]  /*04f0*/  F2FP.BF16.PACK_AB R20, RZ, R20 ;  /* 0x00000014ff14723e */ /* 0x000fe400000010ff */
[----:B------:R-:W-:Y:S02]  /*0500*/  @P3 LEA.HI.X R19, R21, R13, R19, 0x1, P6 ;  /* 0x0000000d15133211 */ /* 0x000fe400030f0c13 */
[----:B----4-:R-:W-:-:S02]  /*0510*/  PRMT R24, RZ, 0x5410, R24 ;  /* 0x00005410ff187816 */ /* 0x010fc40000000018 */
[----:B-----5:R-:W-:Y:S02]  /*0520*/  PRMT R26, RZ, 0x5410, R26 ;  /* 0x00005410ff1a7816 */ /* 0x020fe4000000001a */
[----:B------:R-:W-:Y:S02]  /*0530*/  F2FP.BF16.PACK_AB R24, RZ, R24 ;  /* 0x00000018ff18723e */ /* 0x000fe400000010ff */
[----:B------:R-:W-:Y:S01]  /*0540*/  F2FP.BF16.PACK_AB R26, RZ, R26 ;  /* 0x0000001aff1a723e */ /* 0x000fe200000010ff */
[----:B------:R0:W-:Y:S01]  /*0550*/  @P0 STG.E.U16 [R14.64], R23 ;  /* 0x000000170e000986 */ /* 0x0001e2000c101504 */
[----:B------:R-:W-:-:S03]  /*0560*/  ISETP.GE.U32.AND P0, PT, R6, 0x10000, PT ;  /* 0x000100000600780c */ /* 0x000fc60003f06070 */
[----:B------:R0:W-:Y:S01]  /*0570*/  @P1 STG.E.U16 [R16.64], R20 ;  /* 0x0000001410001986 */ /* 0x0001e2000c101504 */
[----:B------:R-:W-:-:S03]  /*0580*/  ISETP.LT.U32.AND P1, PT, R6, R0, PT ;  /* 0x000000000600720c */ /* 0x000fc60003f21070 */
[----:B------:R0:W-:Y:S04]  /*0590*/  @P2 STG.E.U16 [R8.64], R24 ;  /* 0x0000001808002986 */ /* 0x0001e8000c101504 */
[----:B------:R0:W-:Y:S01]  /*05a0*/  @P3 STG.E.U16 [R18.64], R26 ;  /* 0x0000001a12003986 */ /* 0x0001e2000c101504 */
[C---:B------:R-:W-:Y:S02]  /*05b0*/  ISETP.GE.U32.AND.EX P0, PT, R7.reuse, RZ, PT, P0 ;  /* 0x000000ff0700720c */ /* 0x040fe40003f06100 */
[----:B------:R-:W-:-:S13]  /*05c0*/  ISETP.LT.AND.EX P1, PT, R7, R2, PT, P1 ;  /* 0x000000020700720c */ /* 0x000fda0003f21310 */
[----:B0-----:R-:W-:Y:S05]  /*05d0*/  @!P0 BRA P1, `(.L_x_2181) ;  /* 0xfffffbc000008947 */ /* 0x001fea000083ffff */
[----:B------:R-:W-:Y:S05]  /*05e0*/  EXIT ;  /* 0x000000000000794d */ /* 0x000fea0003800000 */
.L_x_2180:
[----:B------:R-:W0:Y:S02]  /*05f0*/  S2R R16, SR_TID.X ;  /* 0x0000000000107919 */ /* 0x000e240000002100 */
[----:B0-----:R-:W-:-:S05]  /*0600*/  IMAD.WIDE.U32 R4, R16, 0x4, RZ ;  /* 0x0000000410047825 */ /* 0x001fca00078e00ff */
[----:B------:R-:W-:-:S04]  /*0610*/  ISETP.GE.U32.AND P0, PT, R4, R0, PT ;  /* 0x000000000400720c */ /* 0x000fc80003f06070 */
[----:B------:R-:W-:-:S04]  /*0620*/  ISETP.GE.AND.EX P0, PT, R5, R2, PT, P0 ;  /* 0x000000020500720c */ /* 0x000fc80003f06300 */
[----:B------:R-:W-:-:S13]  /*0630*/  ISETP.GT.U32.OR P0, PT, R16, 0x3fff, P0 ;  /* 0x00003fff1000780c */ /* 0x000fda0000704470 */
[----:B------:R-:W-:Y:S05]  /*0640*/  @P0 EXIT ;  /* 0x000000000000094d */ /* 0x000fea0003800000 */
[----:B------:R-:W-:-:S04]  /*0650*/  IMAD.MOV.U32 R17, RZ, RZ, RZ ;  /* 0x000000ffff117224 */ /* 0x000fc800078e00ff */
.L_x_2182:
[C---:B------:R-:W-:Y:S01]  /*0660*/  IMAD.SHL.U32 R7, R16.reuse, 0x8, RZ ;  /* 0x0000000810077824 */ /* 0x040fe200078e00ff */
[----:B------:R-:W-:-:S04]  /*0670*/  SHF.L.U64.HI R15, R16, 0x3, R17 ;  /* 0x00000003100f7819 */ /* 0x000fc80000010211 */
[----:B------:R-:W-:-:S05]  /*0680*/  IADD3 R4, P0, R10, R7, RZ ;  /* 0x000000070a047210 */ /* 0x000fca0007f1e0ff */
[----:B------:R-:W-:-:S05]  /*0690*/  IMAD.X R5, R11, 0x1, R15, P0 ;  /* 0x000000010b057824 */ /* 0x000fca00000e060f */
[----:B------:R-:W2:Y:S01]  /*06a0*/  LDG.E.64 R8, [R4.64] ;  /* 0x0000000404087981 */ /* 0x000ea2000c1e1b00 */
[----:B------:R-:W-:-:S05]  /*06b0*/  IADD3 R6, P0, R12, R7, RZ ;  /* 0x000000070c067210 */ /* 0x000fca0007f1e0ff */
[----:B------:R-:W-:Y:S01]  /*06c0*/  IMAD.X R7, R13, 0x1, R15, P0 ;  /* 0x000000010d077824 */ /* 0x000fe200000e060f */
[----:B------:R-:W-:-:S04]  /*06d0*/  IADD3 R16, P0, R16, c[0x0][0x0], RZ ;  /* 0x0000000010107a10 */ /* 0x000fc80007f1e0ff */
[----:B------:R-:W-:Y:S01]  /*06e0*/  ISETP.LT.U32.AND P1, PT, R16, 0x4000, PT ;  /* 0x000040001000780c */ /* 0x000fe20003f21070 */
[----:B------:R-:W-:-:S05]  /*06f0*/  IMAD.X R17, RZ, RZ, R17, P0 ;  /* 0x000000ffff117224 */ /* 0x000fca00000e0611 */
[----:B------:R-:W-:Y:S02]  /*0700*/  ISETP.LT.U32.AND.EX P1, PT, R17, RZ, PT, P1 ;  /* 0x000000ff1100720c */ /* 0x000fe40003f21110 */
[--C-:B--2---:R-:W-:Y:S02]  /*0710*/  PRMT R3, RZ, 0x5410, R8.reuse ;  /* 0x00005410ff037816 */ /* 0x104fe40000000008 */
[----:B------:R-:W-:Y:S02]  /*0720*/  PRMT R4, RZ, 0x7610, R8 ;  /* 0x00007610ff047816 */ /* 0x000fe40000000008 */
[--C-:B------:R-:W-:Y:S02]  /*0730*/  PRMT R5, RZ, 0x5410, R9.reuse ;  /* 0x00005410ff057816 */ /* 0x100fe40000000009 */
[----:B------:R-:W-:Y:S02]  /*0740*/  PRMT R8, RZ, 0x7610, R9 ;  /* 0x00007610ff087816 */ /* 0x000fe40000000009 */
[----:B------:R-:W-:Y:S01]  /*0750*/  F2FP.BF16.PACK_AB R14, R4, R3 ;  /* 0x00000003040e723e */ /* 0x000fe200000010ff */
[----:B------:R-:W-:Y:S01]  /*0760*/  IMAD.SHL.U32 R3, R16, 0x4, RZ ;  /* 0x0000000410037824 */ /* 0x000fe200078e00ff */
[----:B------:R-:W-:-:S04]  /*0770*/  F2FP.BF16.PACK_AB R15, R8, R5 ;  /* 0x00000005080f723e */ /* 0x000fc800000010ff */
[----:B------:R-:W-:Y:S01]  /*0780*/  ISETP.GE.U32.AND P0, PT, R3, R0, PT ;  /* 0x000000000300720c */ /* 0x000fe20003f06070 */
[----:B------:R0:W-:Y:S01]  /*0790*/  STG.E.64 [R6.64], R14 ;  /* 0x0000000e06007986 */ /* 0x0001e2000c101b04 */
[----:B------:R-:W-:-:S04]  /*07a0*/  SHF.L.U64.HI R3, R16, 0x2, R17 ;  /* 0x0000000210037819 */ /* 0x000fc80000010211 */
[----:B------:R-:W-:-:S13]  /*07b0*/  ISETP.GE.AND.EX P0, PT, R3, R2, PT, P0 ;  /* 0x000000020300720c */ /* 0x000fda0003f06300 */
[----:B0-----:R-:W-:Y:S05]  /*07c0*/  @!P0 BRA P1, `(.L_x_2182) ;  /* 0xfffffe9000008947 */ /* 0x001fea000083ffff */
[----:B------:R-:W-:Y:S05]  /*07d0*/  EXIT ;  /* 0x000000000000794d */ /* 0x000fea0003800000 */
.L_x_2183:
        /* <DEDUP_REMOVED lines=10> */
.L_x_7857:


//--------------------- .text._ZN2at6native55_GLOBAL__N__de093ff9_22_ForeachBinaryOpList_cu_a911ec4325multi_tensor_apply_kernelINS1_18TensorListMetadataILi2EEENS1_11CopyFunctorIN3c104HalfENS6_15Float8_e5m2fnuzELi2ELi1ELi1EEEJNS0_4CopyIS7_S8_EEEEEvT_T0_DpT1_ --------------------------
	.section	.text._ZN2at6native55_GLOBAL__N__de093ff9_22_ForeachBinaryOpList_cu_a911ec4325multi_tensor_apply_kernelINS1_18TensorListMetadataILi2EEENS1_11CopyFunctorIN3c104HalfENS6_15Float8_e5m2fnuzELi2ELi1ELi1EEEJNS0_4CopyIS7_S8_EEEEEvT_T0_DpT1_,"ax",@progbits
	.sectioninfo	@"SHI_REGISTERS=29"
	.align	128
.text._ZN2at6native55_GLOBAL__N__de093ff9_22_ForeachBinaryOpList_cu_a911ec4325multi_tensor_apply_kernelINS1_18TensorListMetadataILi2EEENS1_11CopyFunctorIN3c104HalfENS6_15Float8_e5m2fnuzELi2ELi1ELi1EEEJNS0_4CopyIS7_S8_EEEEEvT_T0_DpT1_:
        .type           _ZN2at6native55_GLOBAL__N__de093ff9_22_ForeachBinaryOpList_cu_a911ec4325multi_tensor_apply_kernelINS1_18TensorListMetadataILi2EEENS1_11CopyFunctorIN3c104HalfENS6_15Float8_e5m2fnuzELi2ELi1ELi1EEEJNS0_4CopyIS7_S8_EEEEEvT_T0_DpT1_,@function
        .size           _ZN2at6native55_GLOBAL__N__de093ff9_22_ForeachBinaryOpList_cu_a911ec4325multi_tensor_apply_kernelINS1_18TensorListMetadataILi2EEENS1_11CopyFunctorIN3c104HalfENS6_15Float8_e5m2fnuzELi2ELi1ELi1EEEJNS0_4CopyIS7_S8_EEEEEvT_T0_DpT1_,(.L_x_7858 - _ZN2at6native55_GLOBAL__N__de093ff9_22_ForeachBinaryOpList_cu_a911ec4325multi_tensor_apply_kernelINS1_18TensorListMetadataILi2EEENS1_11CopyFunctorIN3c104HalfENS6_15Float8_e5m2fnuzELi2ELi1ELi1EEEJNS0_4CopyIS7_S8_EEEEEvT_T0_DpT1_)
        .other          _ZN2at6native55_GLOBAL__N__de093ff9_22_ForeachBinaryOpList_cu_a911ec4325multi_tensor_apply_kernelINS1_18TensorListMetadataILi2EEENS1_11CopyFunctorIN3c104HalfENS6_15Float8_e5m2fnuzELi2ELi1ELi1EEEJNS0_4CopyIS7_S8_EEEEEvT_T0_DpT1_,@"STO_CUDA_ENTRY STV_DEFAULT"
_ZN2at6native55_GLOBAL__N__de093ff9_22_ForeachBinaryOpList_cu_a911ec4325multi_tensor_apply_kernelINS1_18TensorListMetadataILi2EEENS1_11CopyFunctorIN3c104HalfENS6_15Float8_e5m2fnuzELi2ELi1ELi1EEEJNS0_4CopyIS7_S8_EEEEEvT_T0_DpT1_:
        /* <DEDUP_REMOVED lines=30> */
.L_x_2201:
        /* <DEDUP_REMOVED lines=59> */
.L_x_2188:
[----:B------:R-:W-:Y:S05]  /*0590*/  BSYNC B1 ;  /* 0x0000000000017941 */ /* 0x000fea0003800000 */
.L_x_2187:
[----:B------:R-:W-:Y:S01]  /*05a0*/  IMAD.SHL.U32 R3, R3, 0x200000, RZ ;  /* 0x0020000003037824 */ /* 0x000fe200078e00ff */
[----:B------:R-:W-:-:S04]  /*05b0*/  LEA R5, R2, 0x37800000, 0x17 ;  /* 0x3780000002057811 */ /* 0x000fc800078eb8ff */
[----:B------:R-:W-:Y:S02]  /*05c0*/  LOP3.LUT R24, R5, R3, R24, 0xfe, !PT ;  /* 0x0000000305187212 */ /* 0x000fe400078efe18 */
.L_x_2186:
[----:B-1----:R-:W-:Y:S05]  /*05d0*/  BSYNC B0 ;  /* 0x0000000000007941 */ /* 0x002fea0003800000 */
.L_x_2185:
[----:B-----5:R-:W-:Y:S01]  /*05e0*/  ISETP.NE.AND P4, PT, R20, RZ, PT ;  /* 0x000000ff1400720c */ /* 0x020fe20003f85270 */
[----:B------:R-:W-:Y:S01]  /*05f0*/  BSSY B0, `(.L_x_2189) ;  /* 0x0000018000007945 */ /* 0x000fe20003800000 */
[----:B------:R-:W-:-:S11]  /*0600*/  F2FP.PACK_AB R7, RZ, R24 ;  /* 0x00000018ff07723e */ /* 0x000fd600000000ff */
        /* <DEDUP_REMOVED lines=18> */
.L_x_2192:
[----:B------:R-:W-:Y:S05]  /*0730*/  BSYNC B1 ;  /* 0x0000000000017941 */ /* 0x000fea0003800000 */
.L_x_2191:
[----:B------:R-:W-:Y:S01]  /*0740*/  IMAD.SHL.U32 R3, R3, 0x200000, RZ ;  /* 0x0020000003037824 */ /* 0x000fe200078e00ff */
[----:B------:R-:W-:-:S04]  /*0750*/  LEA R5, R2, 0x37800000, 0x17 ;  /* 0x3780000002057811 */ /* 0x000fc800078eb8ff */
[----:B------:R-:W-:Y:S02]  /*0760*/  LOP3.LUT R8, R5, R3, R8, 0xfe, !PT ;  /* 0x0000000305087212 */ /* 0x000fe400078efe08 */
.L_x_2190:
[----:B------:R-:W-:Y:S05]  /*0770*/  BSYNC B0 ;  /* 0x0000000000007941 */ /* 0x000fea0003800000 */
.L_x_2189:
[----:B------:R-:W-:Y:S01]  /*0780*/  ISETP.NE.AND P4, PT, R21, RZ, PT ;  /* 0x000000ff1500720c */ /* 0x000fe20003f85270 */
[----:B------:R-:W-:Y:S01]  /*0790*/  BSSY B0, `(.L_x_2193) ;  /* 0x000001a000007945 */ /* 0x000fe20003800000 */
[----:B------:R-:W-:Y:S01]  /*07a0*/  F2FP.PACK_AB R24, RZ, R8 ;  /* 0x00000008ff18723e */ /* 0x000fe200000000ff */
        /* <DEDUP_REMOVED lines=20> */
.L_x_2196:
[----:B------:R-:W-:Y:S05]  /*08f0*/  BSYNC B1 ;  /* 0x0000000000017941 */ /* 0x000fea0003800000 */
.L_x_2195:
[----:B------:R-:W-:Y:S01]  /*0900*/  IMAD.SHL.U32 R3, R3, 0x200000, RZ ;  /* 0x0020000003037824 */ /* 0x000fe200078e00ff */
[----:B------:R-:W-:-:S04]  /*0910*/  LEA R5, R2, 0x37800000, 0x17 ;  /* 0x3780000002057811 */ /* 0x000fc800078eb8ff */
[----:B------:R-:W-:Y:S02]  /*0920*/  LOP3.LUT R26, R5, R3, R26, 0xfe, !PT ;  /* 0x00000003051a7212 */ /* 0x000fe400078efe1a */
.L_x_2194:
[----:B------:R-:W-:Y:S05]  /*0930*/  BSYNC B0 ;  /* 0x0000000000007941 */ /* 0x000fea0003800000 */
.L_x_2193:
[----:B------:R-:W-:Y:S01]  /*0940*/  ISETP.NE.AND P4, PT, R22, RZ, PT ;  /* 0x000000ff1600720c */ /* 0x000fe20003f85270 */
        /* <DEDUP_REMOVED lines=21> */
.L_x_2200:
[----:B------:R-:W-:Y:S05]  /*0aa0*/  BSYNC B1 ;  /* 0x0000000000017941 */ /* 0x000fea0003800000 */
.L_x_2199:
[----:B------:R-:W-:Y:S01]  /*0ab0*/  IMAD.SHL.U32 R3, R3, 0x200000, RZ ;  /* 0x0020000003037824 */ /* 0x000fe200078e00ff */
[----:B------:R-:W-:-:S04]  /*0ac0*/  LEA R2, R2, 0x37800000, 0x17 ;  /* 0x3780000002027811 */ /* 0x000fc800078eb8ff */
[----:B------:R-:W-:Y:S02]  /*0ad0*/  LOP3.LUT R25, R2, R3, R25, 0xfe, !PT ;  /* 0x0000000302197212 */ /* 0x000fe400078efe19 */
.L_x_2198:
[----:B------:R-:W-:Y:S05]  /*0ae0*/  BSYNC B0 ;  /* 0x0000000000007941 */ /* 0x000fea0003800000 */
.L_x_2197:
        /* <DEDUP_REMOVED lines=12> */
[----:B------:R-:W-:Y:S01]  /*0bb0*/  F2FP.PACK_AB R25, RZ, R25 ;  /* 0x00000019ff19723e */ /* 0x000fe200000000ff */
        /* <DEDUP_REMOVED lines=9> */
.L_x_2184:
[----:B------:R-:W0:Y:S02]  /*0c50*/  S2R R0, SR_TID.X ;  /* 0x0000000000007919 */ /* 0x000e240000002100 */
[----:B0-----:R-:W-:-:S05]  /*0c60*/  IMAD.WIDE.U32 R2, R0, 0x4, RZ ;  /* 0x0000000400027825 */ /* 0x001fca00078e00ff */
[----:B------:R-:W-:-:S04]  /*0c70*/  ISETP.GE.U32.AND P0, PT, R2, UR13, PT ;  /* 0x0000000d02007c0c */ /* 0x000fc8000bf06070 */
[----:B------:R-:W-:-:S04]  /*0c80*/  ISETP.GE.AND.EX P0, PT, R3, UR6, PT, P0 ;  /* 0x0000000603007c0c */ /* 0x000fc8000bf06300 */
[----:B------:R-:W-:-:S13]  /*0c90*/  ISETP.GT.U32.OR P0, PT, R0, 0x3fff, P0 ;  /* 0x00003fff0000780c */ /* 0x000fda0000704470 */
[----:B------:R-:W-:Y:S05]  /*0ca0*/  @P0 EXIT ;  /* 0x000000000000094d */ /* 0x000fea0003800000 */
[----:B------:R-:W-:Y:S02]  /*0cb0*/  IMAD.MOV.U32 R3, RZ, RZ, RZ ;  /* 0x000000ffff037224 */ /* 0x000fe400078e00ff */
.L_x_2218:
        /* <DEDUP_REMOVED lines=30> */
.L_x_2205:
[----:B------:R-:W-:Y:S05]  /*0ea0*/  BSYNC B1 ;  /* 0x0000000000017941 */ /* 0x000fea0003800000 */
.L_x_2204:
[----:B------:R-:W-:Y:S01]  /*0eb0*/  LEA R9, R6, 0x37800000, 0x17 ;  /* 0x3780000006097811 */ /* 0x000fe200078eb8ff */
[----:B------:R-:W-:-:S05]  /*0ec0*/  IMAD.SHL.U32 R6, R7, 0x200000, RZ ;  /* 0x0020000007067824 */ /* 0x000fca00078e00ff */
[----:B------:R-:W-:Y:S02]  /*0ed0*/  LOP3.LUT R6, R9, R6, R10, 0xfe, !PT ;  /* 0x0000000609067212 */ /* 0x000fe400078efe0a */
.L_x_2203:
[----:B------:R-:W-:Y:S05]  /*0ee0*/  BSYNC B0 ;  /* 0x0000000000007941 */ /* 0x000fea0003800000 */
.L_x_2202:
        /* <DEDUP_REMOVED lines=21> */
.L_x_2209:
[----:B------:R-:W-:Y:S05]  /*1040*/  BSYNC B1 ;  /* 0x0000000000017941 */ /* 0x000fea0003800000 */
.L_x_2208:
[----:B------:R-:W-:Y:S01]  /*1050*/  LEA R8, R5, 0x37800000, 0x17 ;  /* 0x3780000005087811 */ /* 0x000fe200078eb8ff */
[----:B------:R-:W-:-:S05]  /*1060*/  IMAD.SHL.U32 R5, R7, 0x200000, RZ ;  /* 0x0020000007057824 */ /* 0x000fca00078e00ff */
[----:B------:R-:W-:Y:S02]  /*1070*/  LOP3.LUT R5, R8, R5, R9, 0xfe, !PT ;  /* 0x0000000508057212 */ /* 0x000fe400078efe09 */
.L_x_2207:
[----:B------:R-:W-:Y:S05]  /*1080*/  BSYNC B0 ;  /* 0x0000000000007941 */ /* 0x000fea0003800000 */
.L_x_2206:
        /* <DEDUP_REMOVED lines=23> */
.L_x_2213:
[----:B------:R-:W-:Y:S05]  /*1200*/  BSYNC B1 ;  /* 0x0000000000017941 */ /* 0x000fea0003800000 */
.L_x_2212:
[----:B------:R-:W-:Y:S01]  /*1210*/  IMAD.SHL.U32 R4, R4, 0x200000, RZ ;  /* 0x0020000004047824 */ /* 0x000fe200078e00ff */
[----:B------:R-:W-:-:S04]  /*1220*/  LEA R9, R8, 0x37800000, 0x17 ;  /* 0x3780000008097811 */ /* 0x000fc800078eb8ff */
[----:B------:R-:W-:Y:S02]  /*1230*/  LOP3.LUT R8, R9, R4, R10, 0xfe, !PT ;  /* 0x0000000409087212 */ /* 0x000fe400078efe0a */
.L_x_2211:
[----:B------:R-:W-:Y:S05]  /*1240*/  BSYNC B0 ;  /* 0x0000000000007941 */ /* 0x000fea0003800000 */
.L_x_2210:
        /* <DEDUP_REMOVED lines=21> */
.L_x_2217:
[----:B------:R-:W-:Y:S05]  /*13a0*/  BSYNC B1 ;  /* 0x0000000000017941 */ /* 0x000fea0003800000 */
.L_x_2216:
[----:B------:R-:W-:Y:S01]  /*13b0*/  IMAD.SHL.U32 R2, R2, 0x200000, RZ ;  /* 0x0020000002027824 */ /* 0x000fe200078e00ff */
[----:B------:R-:W-:-:S04]  /*13c0*/  LEA R7, R4, 0x37800000, 0x17 ;  /* 0x3780000004077811 */ /* 0x000fc800078eb8ff */
[----:B------:R-:W-:Y:S02]  /*13d0*/  LOP3.LUT R7, R7, R2, R10, 0xfe, !PT ;  /* 0x0000000207077212 */ /* 0x000fe400078efe0a */
.L_x_2215:
[----:B------:R-:W-:Y:S05]  /*13e0*/  BSYNC B0 ;  /* 0x0000000000007941 */ /* 0x000fea0003800000 */
.L_x_2214:
[C---:B------:R-:W-:Y:S02]  /*13f0*/  LEA R4, P0, R0.reuse, UR8, 0x3 ;  /* 0x0000000800047c11 */ /* 0x040fe4000f8018ff */
[----:B------:R-:W-:Y:S02]  /*1400*/  F2FP.PACK_AB R6, R5, R6 ;  /* 0x000000060506723e */ /* 0x000fe400000000ff */
[C---:B------:R-:W-:Y:S02]  /*1410*/  LEA.HI.X R5, R0.reuse, UR9, R3, 0x3, P0 ;  /* 0x0000000900057c11 */ /* 0x040fe400080f1c03 */
[----:B------:R-:W-:Y:S02]  /*1420*/  IADD3 R0, P0, R0, c[0x0][0x0], RZ ;  /* 0x0000000000007a10 */ /* 0x000fe40007f1e0ff */
[----:B------:R-:W-:Y:S02]  /*1430*/  F2FP.PACK_AB R7, R7, R8 ;  /* 0x000000080707723e */ /* 0x000fe400000000ff */
        /* <DEDUP_REMOVED lines=10> */
.L_x_2219:
        /* <DEDUP_REMOVED lines=10> */
.L_x_7858:


//--------------------- .text._ZN2at6native55_GLOBAL__N__de093ff9_22_ForeachBinaryOpList_cu_a911ec4325multi_tensor_apply_kernelINS1_18TensorListMetadataILi2EEENS1_11CopyFunctorIN3c104HalfENS6_11Float8_e5m2ELi2ELi1ELi1EEEJNS0_4CopyIS7_S8_EEEEEvT_T0_DpT1_ --------------------------
	.section	.text._ZN2at6native55_GLOBAL__N__de093ff9_22_ForeachBinaryOpList_cu_a911ec4325multi_tensor_apply_kernelINS1_18TensorListMetadataILi2EEENS1_11CopyFunctorIN3c104HalfENS6_11Float8_e5m2ELi2ELi1ELi1EEEJNS0_4CopyIS7_S8_EEEEEvT_T0_DpT1_,"ax",@progbits
	.sectioninfo	@"SHI_REGISTERS=27"
	.align	128
.text._ZN2at6native55_GLOBAL__N__de093ff9_22_ForeachBinaryOpList_cu_a911ec4325multi_tensor_apply_kernelINS1_18TensorListMetadataILi2EEENS1_11CopyFunctorIN3c104HalfENS6_11Float8_e5m2ELi2ELi1ELi1EEEJNS0_4CopyIS7_S8_EEEEEvT_T0_DpT1_:
        .type           _ZN2at6native55_GLOBAL__N__de093ff9_22_ForeachBinaryOpList_cu_a911ec4325multi_tensor_apply_kernelINS1_18TensorListMetadataILi2EEENS1_11CopyFunctorIN3c104HalfENS6_11Float8_e5m2ELi2ELi1ELi1EEEJNS0_4CopyIS7_S8_EEEEEvT_T0_DpT1_,@function
        .size           _ZN2at6native55_GLOBAL__N__de093ff9_22_ForeachBinaryOpList_cu_a911ec4325multi_tensor_apply_kernelINS1_18TensorListMetadataILi2EEENS1_11CopyFunctorIN3c104HalfENS6_11Float8_e5m2ELi2ELi1ELi1EEEJNS0_4CopyIS7_S8_EEEEEvT_T0_DpT1_,(.L_x_7859 - _ZN2at6native55_GLOBAL__N__de093ff9_22_ForeachBinaryOpList_cu_a911ec4325multi_tensor_apply_kernelINS1_18TensorListMetadataILi2EEENS1_11CopyFunctorIN3c104HalfENS6_11Float8_e5m2ELi2ELi1ELi1EEEJNS0_4CopyIS7_S8_EEEEEvT_T0_DpT1_)
        .other          _ZN2at6native55_GLOBAL__N__de093ff9_22_ForeachBinaryOpList_cu_a911ec4325multi_tensor_apply_kernelINS1_18TensorListMetadataILi2EEENS1_11CopyFunctorIN3c104HalfENS6_11Float8_e5m2ELi2ELi1ELi1EEEJNS0_4CopyIS7_S8_EEEEEvT_T0_DpT1_,@"STO_CUDA_ENTRY STV_DEFAULT"
_ZN2at6native55_GLOBAL__N__de093ff9_22_ForeachBinaryOpList_cu_a911ec4325multi_tensor_apply_kernelINS1_18TensorListMetadataILi2EEENS1_11CopyFunctorIN3c104HalfENS6_11Float8_e5m2ELi2ELi1ELi1EEEJNS0_4CopyIS7_S8_EEEEEvT_T0_DpT1_:
        /* <DEDUP_REMOVED lines=30> */
.L_x_2221:
        /* <DEDUP_REMOVED lines=88> */
[----:B------:R-:W-:Y:S01]  /*0760*/  F2FP.PACK_AB R19, RZ, R13 ;  /* 0x0000000dff13723e */ /* 0x000fe200000000ff */
[----:B------:R-:W-:Y:S01]  /*0770*/  IMAD.SHL.U32 R13, R22, 0x1000000, RZ ;  /* 0x01000000160d7824 */ /* 0x000fe200078e00ff */
[----:B------:R-:W-:-:S03]  /*0780*/  F2FP.PACK_AB R17, RZ, R17 ;  /* 0x00000011ff11723e */ /* 0x000fc600000000ff */
[----:B------:R0:W-:Y:S01]  /*0790*/  @P0 STG.E.U16 [R2.64], R19 ;  /* 0x0000001302000986 */ /* 0x0001e2000c10150a */
[----:B------:R-:W-:Y:S02]  /*07a0*/  LOP3.LUT R13, R16, 0x80000000, R13, 0xf8, !PT ;  /* 0x80000000100d7812 */ /* 0x000fe400078ef80d */
[----:B------:R-:W-:Y:S02]  /*07b0*/  F2FP.PACK_AB R18, RZ, R18 ;  /* 0x00000012ff12723e */ /* 0x000fe400000000ff */
[----:B------:R-:W-:Y:S02]  /*07c0*/  F2FP.PACK_AB R13, RZ, R13 ;  /* 0x0000000dff0d723e */ /* 0x000fe400000000ff */
        /* <DEDUP_REMOVED lines=12> */
.L_x_2220:
[----:B------:R-:W0:Y:S02]  /*0890*/  S2R R3, SR_TID.X ;  /* 0x0000000000037919 */ /* 0x000e240000002100 */
[----:B0-----:R-:W-:-:S05]  /*08a0*/  IMAD.WIDE.U32 R4, R3, 0x4, RZ ;  /* 0x0000000403047825 */ /* 0x001fca00078e00ff */
[----:B------:R-:W-:-:S04]  /*08b0*/  ISETP.GE.U32.AND P0, PT, R4, UR13, PT ;  /* 0x0000000d04007c0c */ /* 0x000fc8000bf06070 */
[----:B------:R-:W-:-:S04]  /*08c0*/  ISETP.GE.AND.EX P0, PT, R5, UR6, PT, P0 ;  /* 0x0000000605007c0c */ /* 0x000fc8000bf06300 */
[----:B------:R-:W-:-:S13]  /*08d0*/  ISETP.GT.U32.OR P0, PT, R3, 0x3fff, P0 ;  /* 0x00003fff0300780c */ /* 0x000fda0000704470 */
[----:B------:R-:W-:Y:S05]  /*08e0*/  @P0 EXIT ;  /* 0x000000000000094d */ /* 0x000fea0003800000 */
[----:B------:R-:W-:Y:S02]  /*08f0*/  IMAD.MOV.U32 R0, RZ, RZ, RZ ;  /* 0x000000ffff007224 */ /* 0x000fe400078e00ff */
.L_x_2222:
        /* <DEDUP_REMOVED lines=55> */
[----:B------:R-:W-:Y:S01]  /*0c70*/  F2FP.PACK_AB R12, R7, R2 ;  /* 0x00000002070c723e */ /* 0x000fe200000000ff */
[----:B------:R-:W-:Y:S01]  /*0c80*/  IMAD.SHL.U32 R2, R3, 0x4, RZ ;  /* 0x0000000403027824 */ /* 0x000fe200078e00ff */
[----:B------:R-:W-:Y:S01]  /*0c90*/  F2FP.PACK_AB R13, R13, R8 ;  /* 0x000000080d0d723e */ /* 0x000fe200000000ff */
        /* <DEDUP_REMOVED lines=9> */
.L_x_2223:
        /* <DEDUP_REMOVED lines=13> */
.L_x_7859:


//--------------------- .text._ZN2at6native55_GLOBAL__N__de093ff9_22_ForeachBinaryOpList_cu_a911ec4325multi_tensor_apply_kernelINS1_18TensorListMetadataILi2EEENS1_11CopyFunctorIN3c104HalfENS6_15Float8_e4m3fnuzELi2ELi1ELi1EEEJNS0_4CopyIS7_S8_EEEEEvT_T0_DpT1_ --------------------------
	.section	.text._ZN2at6native55_GLOBAL__N__de093ff9_22_ForeachBinaryOpList_cu_a911ec4325multi_tensor_apply_kernelINS1_18TensorListMetadataILi2EEENS1_11CopyFunctorIN3c104HalfENS6_15Float8_e4m3fnuzELi2ELi1ELi1EEEJNS0_4CopyIS7_S8_EEEEEvT_T0_DpT1_,"ax",@progbits
	.sectioninfo	@"SHI_REGISTERS=29"
	.align	128
.text._ZN2at6native55_GLOBAL__N__de093ff9_22_ForeachBinaryOpList_cu_a911ec4325multi_tensor_apply_kernelINS1_18TensorListMetadataILi2EEENS1_11CopyFunctorIN3c104HalfENS6_15Float8_e4m3fnuzELi2ELi1ELi1EEEJNS0_4CopyIS7_S8_EEEEEvT_T0_DpT1_:
        .type           _ZN2at6native55_GLOBAL__N__de093ff9_22_ForeachBinaryOpList_cu_a911ec4325multi_tensor_apply_kernelINS1_18TensorListMetadataILi2EEENS1_11CopyFunctorIN3c104HalfENS6_15Float8_e4m3fnuzELi2ELi1ELi1EEEJNS0_4CopyIS7_S8_EEEEEvT_T0_DpT1_,@function
        .size           _ZN2at6native55_GLOBAL__N__de093ff9_22_ForeachBinaryOpList_cu_a911ec4325multi_tensor_apply_kernelINS1_18TensorListMetadataILi2EEENS1_11CopyFunctorIN3c104HalfENS6_15Float8_e4m3fnuzELi2ELi1ELi1EEEJNS0_4CopyIS7_S8_EEEEEvT_T0_DpT1_,(.L_x_7860 - _ZN2at6native55_GLOBAL__N__de093ff9_22_ForeachBinaryOpList_cu_a911ec4325multi_tensor_apply_kernelINS1_18TensorListMetadataILi2EEENS1_11CopyFunctorIN3c104HalfENS6_15Float8_e4m3fnuzELi2ELi1ELi1EEEJNS0_4CopyIS7_S8_EEEEEvT_T0_DpT1_)
        .other          _ZN2at6native55_GLOBAL__N__de093ff9_22_ForeachBinaryOpList_cu_a911ec4325multi_tensor_apply_kernelINS1_18TensorListMetadataILi2EEENS1_11CopyFunctorIN3c104HalfENS6_15Float8_e4m3fnuzELi2ELi1ELi1EEEJNS0_4CopyIS7_S8_EEEEEvT_T0_DpT1_,@"STO_CUDA_ENTRY STV_DEFAULT"
_ZN2at6native55_GLOBAL__N__de093ff9_22_ForeachBinaryOpList_cu_a911ec4325multi_tensor_apply_kernelINS1_18TensorListMetadataILi2EEENS1_11CopyFunctorIN3c104HalfENS6_15Float8_e4m3fnuzELi2ELi1ELi1EEEJNS0_4CopyIS7_S8_EEEEEvT_T0_DpT1_:
        /* <DEDUP_REMOVED lines=30> */
.L_x_2241:
        /* <DEDUP_REMOVED lines=59> */
.L_x_2228:
[----:B------:R-:W-:Y:S05]  /*0590*/  BSYNC B1 ;  /* 0x0000000000017941 */ /* 0x000fea0003800000 */
.L_x_2227:
[----:B------:R-:W-:Y:S01]  /*05a0*/  IMAD.SHL.U32 R3, R3, 0x100000, RZ ;  /* 0x0010000003037824 */ /* 0x000fe200078e00ff */
[----:B------:R-:W-:-:S04]  /*05b0*/  LEA R5, R2, 0x3b800000, 0x17 ;  /* 0x3b80000002057811 */ /* 0x000fc800078eb8ff */
[----:B------:R-:W-:Y:S02]  /*05c0*/  LOP3.LUT R24, R5, R3, R24, 0xfe, !PT ;  /* 0x0000000305187212 */ /* 0x000fe400078efe18 */
.L_x_2226:
[----:B-1----:R-:W-:Y:S05]  /*05d0*/  BSYNC B0 ;  /* 0x0000000000007941 */ /* 0x002fea0003800000 */
.L_x_2225:
        /* <DEDUP_REMOVED lines=21> */
.L_x_2232:
[----:B------:R-:W-:Y:S05]  /*0730*/  BSYNC B1 ;  /* 0x0000000000017941 */ /* 0x000fea0003800000 */
.L_x_2231:
[----:B------:R-:W-:Y:S01]  /*0740*/  IMAD.SHL.U32 R3, R3, 0x100000, RZ ;  /* 0x0010000003037824 */ /* 0x000fe200078e00ff */
[----:B------:R-:W-:-:S04]  /*0750*/  LEA R5, R2, 0x3b800000, 0x17 ;  /* 0x3b80000002057811 */ /* 0x000fc800078eb8ff */
[----:B------:R-:W-:Y:S02]  /*0760*/  LOP3.LUT R8, R5, R3, R8, 0xfe, !PT ;  /* 0x0000000305087212 */ /* 0x000fe400078efe08 */
.L_x_2230:
[----:B------:R-:W-:Y:S05]  /*0770*/  BSYNC B0 ;  /* 0x0000000000007941 */ /* 0x000fea0003800000 */
.L_x_2229:
        /* <DEDUP_REMOVED lines=23> */
.L_x_2236:
[----:B------:R-:W-:Y:S05]  /*08f0*/  BSYNC B1 ;  /* 0x0000000000017941 */ /* 0x000fea0003800000 */
.L_x_2235:
[----:B------:R-:W-:Y:S01]  /*0900*/  IMAD.SHL.U32 R3, R3, 0x100000, RZ ;  /* 0x0010000003037824 */ /* 0x000fe200078e00ff */
[----:B------:R-:W-:-:S04]  /*0910*/  LEA R5, R2, 0x3b800000, 0x17 ;  /* 0x3b80000002057811 */ /* 0x000fc800078eb8ff */
[----:B------:R-:W-:Y:S02]  /*0920*/  LOP3.LUT R26, R5, R3, R26, 0xfe, !PT ;  /* 0x00000003051a7212 */ /* 0x000fe400078efe1a */
.L_x_2234:
[----:B------:R-:W-:Y:S05]  /*0930*/  BSYNC B0 ;  /* 0x0000000000007941 */ /* 0x000fea0003800000 */
.L_x_2233:
        /* <DEDUP_REMOVED lines=22> */
.L_x_2240:
[----:B------:R-:W-:Y:S05]  /*0aa0*/  BSYNC B1 ;  /* 0x0000000000017941 */ /* 0x000fea0003800000 */
.L_x_2239:
[----:B------:R-:W-:Y:S01]  /*0ab0*/  IMAD.SHL.U32 R3, R3, 0x100000, RZ ;  /* 0x0010000003037824 */ /* 0x000fe200078e00ff */
[----:B------:R-:W-:-:S04]  /*0ac0*/  LEA R2, R2, 0x3b800000, 0x17 ;  /* 0x3b80000002027811 */ /* 0x000fc800078eb8ff */
[----:B------:R-:W-:Y:S02]  /*0ad0*/  LOP3.LUT R25, R2, R3, R25, 0xfe, !PT ;  /* 0x0000000302197212 */ /* 0x000fe400078efe19 */
.L_x_2238:
[----:B------:R-:W-:Y:S05]  /*0ae0*/  BSYNC B0 ;  /* 0x0000000000007941 */ /* 0x000fea0003800000 */
.L_x_2237:
        /* <DEDUP_REMOVED lines=22> */
.L_x_2224:
[----:B------:R-:W0:Y:S02]  /*0c50*/  S2R R0, SR_TID.X ;  /* 0x0000000000007919 */ /* 0x000e240000002100 */
[----:B0-----:R-:W-:-:S05]  /*0c60*/  IMAD.WIDE.U32 R2, R0, 0x4, RZ ;  /* 0x0000000400027825 */ /* 0x001fca00078e00ff */
[----:B------:R-:W-:-:S04]  /*0c70*/  ISETP.GE.U32.AND P0, PT, R2, UR13, PT ;  /* 0x0000000d02007c0c */ /* 0x000fc8000bf06070 */
[----:B------:R-:W-:-:S04]  /*0c80*/  ISETP.GE.AND.EX P0, PT, R3, UR6, PT, P0 ;  /* 0x0000000603007c0c */ /* 0x000fc8000bf06300 */
[----:B------:R-:W-:-:S13]  /*0c90*/  ISETP.GT.U32.OR P0, PT, R0, 0x3fff, P0 ;  /* 0x00003fff0000780c */ /* 0x000fda0000704470 */
[----:B------:R-:W-:Y:S05]  /*0ca0*/  @P0 EXIT ;  /* 0x000000000000094d */ /* 0x000fea0003800000 */
[----:B------:R-:W-:Y:S02]  /*0cb0*/  IMAD.MOV.U32 R3, RZ, RZ, RZ ;  /* 0x000000ffff037224 */ /* 0x000fe400078e00ff */
.L_x_2258:
        /* <DEDUP_REMOVED lines=30> */
.L_x_2245:
[----:B------:R-:W-:Y:S05]  /*0ea0*/  BSYNC B1 ;  /* 0x0000000000017941 */ /* 0x000fea0003800000 */
.L_x_2244:
[----:B------:R-:W-:Y:S01]  /*0eb0*/  LEA R9, R6, 0x3b800000, 0x17 ;  /* 0x3b80000006097811 */ /* 0x000fe200078eb8ff */
[----:B------:R-:W-:-:S05]  /*0ec0*/  IMAD.SHL.U32 R6, R7, 0x100000, RZ ;  /* 0x0010000007067824 */ /* 0x000fca00078e00ff */
[----:B------:R-:W-:Y:S02]  /*0ed0*/  LOP3.LUT R6, R9, R6, R10, 0xfe, !PT ;  /* 0x0000000609067212 */ /* 0x000fe400078efe0a */
.L_x_2243:
[----:B------:R-:W-:Y:S05]  /*0ee0*/  BSYNC B0 ;  /* 0x0000000000007941 */ /* 0x000fea0003800000 */
.L_x_2242:
        /* <DEDUP_REMOVED lines=21> */
.L_x_2249:
[----:B------:R-:W-:Y:S05]  /*1040*/  BSYNC B1 ;  /* 0x0000000000017941 */ /* 0x000fea0003800000 */
.L_x_2248:
[----:B------:R-:W-:Y:S01]  /*1050*/  LEA R8, R5, 0x3b800000, 0x17 ;  /* 0x3b80000005087811 */ /* 0x000fe200078eb8ff */
[----:B------:R-:W-:-:S05]  /*1060*/  IMAD.SHL.U32 R5, R7, 0x100000, RZ ;  /* 0x0010000007057824 */ /* 0x000fca00078e00ff */
[----:B------:R-:W-:Y:S02]  /*1070*/  LOP3.LUT R5, R8, R5, R9, 0xfe, !PT ;  /* 0x0000000508057212 */ /* 0x000fe400078efe09 */
.L_x_2247:
[----:B------:R-:W-:Y:S05]  /*1080*/  BSYNC B0 ;  /* 0x0000000000007941 */ /* 0x000fea0003800000 */
.L_x_2246:
        /* <DEDUP_REMOVED lines=23> */
.L_x_2253:
[----:B------:R-:W-:Y:S05]  /*1200*/  BSYNC B1 ;  /* 0x0000000000017941 */ /* 0x000fea0003800000 */
.L_x_2252:
[----:B------:R-:W-:Y:S01]  /*1210*/  IMAD.SHL.U32 R4, R4, 0x100000, RZ ;  /* 0x0010000004047824 */ /* 0x000fe200078e00ff */
[----:B------:R-:W-:-:S04]  /*1220*/  LEA R9, R8, 0x3b800000, 0x17 ;  /* 0x3b80000008097811 */ /* 0x000fc800078eb8ff */
[----:B------:R-:W-:Y:S02]  /*1230*/  LOP3.LUT R8, R9, R4, R10, 0xfe, !PT ;  /* 0x0000000409087212 */ /* 0x000fe400078efe0a */
.L_x_2251:
[----:B------:R-:W-:Y:S05]  /*1240*/  BSYNC B0 ;  /* 0x0000000000007941 */ /* 0x000fea0003800000 */
.L_x_2250:
        /* <DEDUP_REMOVED lines=21> */
.L_x_2257:
[----:B------:R-:W-:Y:S05]  /*13a0*/  BSYNC B1 ;  /* 0x0000000000017941 */ /* 0x000fea0003800000 */
.L_x_2256:
[----:B------:R-:W-:Y:S01]  /*13b0*/  IMAD.SHL.U32 R2, R2, 0x100000, RZ ;  /* 0x0010000002027824 */ /* 0x000fe200078e00ff */
[----:B------:R-:W-:-:S04]  /*13c0*/  LEA R7, R4, 0x3b800000, 0x17 ;  /* 0x3b80000004077811 */ /* 0x000fc800078eb8ff */
[----:B------:R-:W-:Y:S02]  /*13d0*/  LOP3.LUT R7, R7, R2, R10, 0xfe, !PT ;  /* 0x0000000207077212 */ /* 0x000fe400078efe0a */
.L_x_2255:
[----:B------:R-:W-:Y:S05]  /*13e0*/  BSYNC B0 ;  /* 0x0000000000007941 */ /* 0x000fea0003800000 */
.L_x_2254:
        /* <DEDUP_REMOVED lines=15> */
.L_x_2259:
        /* <DEDUP_REMOVED lines=10> */
.L_x_7860:


//--------------------- .text._ZN2at6native55_GLOBAL__N__de093ff9_22_ForeachBinaryOpList_cu_a911ec4325multi_tensor_apply_kernelINS1_18TensorListMetadataILi2EEENS1_11CopyFunctorIN3c104HalfENS6_13Float8_e4m3fnELi2ELi1ELi1EEEJNS0_4CopyIS7_S8_EEEEEvT_T0_DpT1_ --------------------------
	.section	.text._ZN2at6native55_GLOBAL__N__de093ff9_22_ForeachBinaryOpList_cu_a911ec4325multi_tensor_apply_kernelINS1_18TensorListMetadataILi2EEENS1_11CopyFunctorIN3c104HalfENS6_13Float8_e4m3fnELi2ELi1ELi1EEEJNS0_4CopyIS7_S8_EEEEEvT_T0_DpT1_,"ax",@progbits
	.sectioninfo	@"SHI_REGISTERS=30"
	.align	128
.text._ZN2at6native55_GLOBAL__N__de093ff9_22_ForeachBinaryOpList_cu_a911ec4325multi_tensor_apply_kernelINS1_18TensorListMetadataILi2EEENS1_11CopyFunctorIN3c104HalfENS6_13Float8_e4m3fnELi2ELi1ELi1EEEJNS0_4CopyIS7_S8_EEEEEvT_T0_DpT1_:
        .type           _ZN2at6native55_GLOBAL__N__de093ff9_22_ForeachBinaryOpList_cu_a911ec4325multi_tensor_apply_kernelINS1_18TensorListMetadataILi2EEENS1_11CopyFunctorIN3c104HalfENS6_13Float8_e4m3fnELi2ELi1ELi1EEEJNS0_4CopyIS7_S8_EEEEEvT_T0_DpT1_,@function
        .size           _ZN2at6native55_GLOBAL__N__de093ff9_22_ForeachBinaryOpList_cu_a911ec4325multi_tensor_apply_kernelINS1_18TensorListMetadataILi2EEENS1_11CopyFunctorIN3c104HalfENS6_13Float8_e4m3fnELi2ELi1ELi1EEEJNS0_4CopyIS7_S8_EEEEEvT_T0_DpT1_,(.L_x_7861 - _ZN2at6native55_GLOBAL__N__de093ff9_22_ForeachBinaryOpList_cu_a911ec4325multi_tensor_apply_kernelINS1_18TensorListMetadataILi2EEENS1_11CopyFunctorIN3c104HalfENS6_13Float8_e4m3fnELi2ELi1ELi1EEEJNS0_4CopyIS7_S8_EEEEEvT_T0_DpT1_)
        .other          _ZN2at6native55_GLOBAL__N__de093ff9_22_ForeachBinaryOpList_cu_a911ec4325multi_tensor_apply_kernelINS1_18TensorListMetadataILi2EEENS1_11CopyFunctorIN3c104HalfENS6_13Float8_e4m3fnELi2ELi1ELi1EEEJNS0_4CopyIS7_S8_EEEEEvT_T0_DpT1_,@"STO_CUDA_ENTRY STV_DEFAULT"
_ZN2at6native55_GLOBAL__N__de093ff9_22_ForeachBinaryOpList_cu_a911ec4325multi_tensor_apply_kernelINS1_18TensorListMetadataILi2EEENS1_11CopyFunctorIN3c104HalfENS6_13Float8_e4m3fnELi2ELi1ELi1EEEJNS0_4CopyIS7_S8_EEEEEvT_T0_DpT1_:
        /* <DEDUP_REMOVED lines=30> */
.L_x_2261:
        /* <DEDUP_REMOVED lines=84> */
[----:B------:R-:W-:Y:S02]  /*0720*/  F2FP.PACK_AB R18, RZ, R18 ;  /* 0x00000012ff12723e */ /* 0x000fe400000000ff */
[----:B------:R-:W-:-:S02]  /*0730*/  LEA.HI R27, R6, R27, RZ, 0x1c ;  /* 0x0000001b061b7211 */ /* 0x000fc400078fe0ff */
[C---:B------:R-:W-:Y:S02]  /*0740*/  IADD3 R6, R2.reuse, 0x1000000, RZ ;  /* 0x0100000002067810 */ /* 0x040fe40007ffe0ff */
[----:B------:R-:W-:Y:S02]  /*0750*/  IADD3 R2, R2, -0x1, RZ ;  /* 0xffffffff02027810 */ /* 0x000fe40007ffe0ff */
[----:B------:R-:W-:Y:S02]  /*0760*/  SHF.R.S32.HI R6, RZ, 0x8, R6 ;  /* 0x00000008ff067819 */ /* 0x000fe40000011406 */
[----:B------:R-:W-:Y:S02]  /*0770*/  SHF.R.S32.HI R2, RZ, 0x1f, R2 ;  /* 0x0000001fff027819 */ /* 0x000fe40000011402 */
[----:B------:R-:W-:Y:S02]  /*0780*/  LOP3.LUT R27, R27, 0x7f800000, R6, 0xf8, !PT ;  /* 0x7f8000001b1b7812 */ /* 0x000fe400078ef806 */
[----:B------:R-:W-:-:S02]  /*0790*/  F2FP.PACK_AB R22, RZ, R22 ;  /* 0x00000016ff16723e */ /* 0x000fc400000000ff */
        /* <DEDUP_REMOVED lines=27> */
[----:B------:R-:W-:Y:S02]  /*0950*/  F2FP.PACK_AB R24, RZ, R24 ;  /* 0x00000018ff18723e */ /* 0x000fe400000000ff */
[----:B------:R-:W-:-:S02]  /*0960*/  @P3 LEA.HI.X R9, R9, UR9, R20, 0x1, P4 ;  /* 0x0000000909093c11 */ /* 0x000fc4000a0f0c14 */
[----:B------:R-:W-:Y:S01]  /*0970*/  F2FP.PACK_AB R26, RZ, R26 ;  /* 0x0000001aff1a723e */ /* 0x000fe200000000ff */
        /* <DEDUP_REMOVED lines=8> */
.L_x_2260:
[----:B------:R-:W0:Y:S02]  /*0a00*/  S2R R3, SR_TID.X ;  /* 0x0000000000037919 */ /* 0x000e240000002100 */
[----:B0-----:R-:W-:-:S05]  /*0a10*/  IMAD.WIDE.U32 R4, R3, 0x4, RZ ;  /* 0x0000000403047825 */ /* 0x001fca00078e00ff */
[----:B------:R-:W-:-:S04]  /*0a20*/  ISETP.GE.U32.AND P0, PT, R4, UR13, PT ;  /* 0x0000000d04007c0c */ /* 0x000fc8000bf06070 */
[----:B------:R-:W-:-:S04]  /*0a30*/  ISETP.GE.AND.EX P0, PT, R5, UR6, PT, P0 ;  /* 0x0000000605007c0c */ /* 0x000fc8000bf06300 */
[----:B------:R-:W-:-:S13]  /*0a40*/  ISETP.GT.U32.OR P0, PT, R3, 0x3fff, P0 ;  /* 0x00003fff0300780c */ /* 0x000fda0000704470 */
[----:B------:R-:W-:Y:S05]  /*0a50*/  @P0 EXIT ;  /* 0x000000000000094d */ /* 0x000fea0003800000 */
[----:B------:R-:W-:Y:S02]  /*0a60*/  IMAD.MOV.U32 R0, RZ, RZ, RZ ;  /* 0x000000ffff007224 */ /* 0x000fe400078e00ff */
.L_x_2262:
        /* <DEDUP_REMOVED lines=79> */
[----:B------:R-:W-:Y:S02]  /*0f60*/  F2FP.PACK_AB R9, R2, R9 ;  /* 0x000000090209723e */ /* 0x000fe400000000ff */
[----:B------:R-:W-:Y:S01]  /*0f70*/  F2FP.PACK_AB R8, R14, R11 ;  /* 0x0000000b0e08723e */ /* 0x000fe200000000ff */
        /* <DEDUP_REMOVED lines=10> */
.L_x_2263:
        /* <DEDUP_REMOVED lines=14> */
.L_x_7861:


//--------------------- .text._ZN2at6native55_GLOBAL__N__de093ff9_22_ForeachBinaryOpList_cu_a911ec4325multi_tensor_apply_kernelINS1_18TensorListMetadataILi2EEENS1_11CopyFunctorIN3c104HalfEbLi2ELi1ELi1EEEJNS0_4CopyIS7_bEEEEEvT_T0_DpT1_ --------------------------
	.section	.text._ZN2at6native55_GLOBAL__N__de093ff9_22_ForeachBinaryOpList_cu_a911ec4325multi_tensor_apply_kernelINS1_18TensorListMetadataILi2EEENS1_11CopyFunctorIN3c104HalfEbLi2ELi1ELi1EEEJNS0_4CopyIS7_bEEEEEvT_T0_DpT1_,"ax",@progbits
	.sectioninfo	@"SHI_REGISTERS=32"
	.align	128
.text._ZN2at6native55_GLOBAL__N__de093ff9_22_ForeachBinaryOpList_cu_a911ec4325multi_tensor_apply_kernelINS1_18TensorListMetadataILi2EEENS1_11CopyFunctorIN3c104HalfEbLi2ELi1ELi1EEEJNS0_4CopyIS7_bEEEEEvT_T0_DpT1_:
        .type           _ZN2at6native55_GLOBAL__N__de093ff9_22_ForeachBinaryOpList_cu_a911ec4325multi_tensor_apply_kernelINS1_18TensorListMetadataILi2EEENS1_11CopyFunctorIN3c104HalfEbLi2ELi1ELi1EEEJNS0_4CopyIS7_bEEEEEvT_T0_DpT1_,@function
        .size           _ZN2at6native55_GLOBAL__N__de093ff9_22_ForeachBinaryOpList_cu_a911ec4325multi_tensor_apply_kernelINS1_18TensorListMetadataILi2EEENS1_11CopyFunctorIN3c104HalfEbLi2ELi1ELi1EEEJNS0_4CopyIS7_bEEEEEvT_T0_DpT1_,(.L_x_7862 - _ZN2at6native55_GLOBAL__N__de093ff9_22_ForeachBinaryOpList_cu_a911ec4325multi_tensor_apply_kernelINS1_18TensorListMetadataILi2EEENS1_11CopyFunctorIN3c104HalfEbLi2ELi1ELi1EEEJNS0_4CopyIS7_bEEEEEvT_T0_DpT1_)
        .other          _ZN2at6native55_GLOBAL__N__de093ff9_22_ForeachBinaryOpList_cu_a911ec4325multi_tensor_apply_kernelINS1_18TensorListMetadataILi2EEENS1_11CopyFunctorIN3c104HalfEbLi2ELi1ELi1EEEJNS0_4CopyIS7_bEEEEEvT_T0_DpT1_,@"STO_CUDA_ENTRY STV_DEFAULT"
_ZN2at6native55_GLOBAL__N__de093ff9_22_ForeachBinaryOpList_cu_a911ec4325multi_tensor_apply_kernelINS1_18TensorListMetadataILi2EEENS1_11CopyFunctorIN3c104HalfEbLi2ELi1ELi1EEEJNS0_4CopyIS7_bEEEEEvT_T0_DpT1_:
        /* <DEDUP_REMOVED lines=30> */
.L_x_2265:
        /* <DEDUP_REMOVED lines=51> */
[----:B0-----:R-:W-:-:S02]  /*0510*/  F2FP.PACK_AB R28, RZ, R28 ;  /* 0x0000001cff1c723e */ /* 0x001fc400000000ff */
[----:B-1----:R-:W-:Y:S02]  /*0520*/  F2FP.PACK_AB R29, RZ, R29 ;  /* 0x0000001dff1d723e */ /* 0x002fe400000000ff */
[----:B--2---:R-:W-:Y:S01]  /*0530*/  F2FP.PACK_AB R27, RZ, R27 ;  /* 0x0000001bff1b723e */ /* 0x004fe200000000ff */
[----:B------:R0:W-:Y:S01]  /*0540*/  @P1 STG.E.U16 [R6.64], R28 ;  /* 0x0000001c06001986 */ /* 0x0001e2000c10150a */
[----:B------:R-:W-:-:S03]  /*0550*/  ISETP.LT.U32.AND P1, PT, R20, UR13, PT ;  /* 0x0000000d14007c0c */ /* 0x000fc6000bf21070 */
[----:B------:R0:W-:Y:S01]  /*0560*/  @P0 STG.E.U16 [R8.64], R29 ;  /* 0x0000001d08000986 */ /* 0x0001e2000c10150a */
[----:B---3--:R-:W-:-:S03]  /*0570*/  F2FP.PACK_AB R26, RZ, R26 ;  /* 0x0000001aff1a723e */ /* 0x008fc600000000ff */
[----:B------:R0:W-:Y:S01]  /*0580*/  @P2 STG.E.U16 [R2.64], R27 ;  /* 0x0000001b02002986 */ /* 0x0001e2000c10150a */
[----:B------:R-:W-:-:S03]  /*0590*/  ISETP.GE.U32.AND P0, PT, R20, 0x10000, PT ;  /* 0x000100001400780c */ /* 0x000fc60003f06070 */
[----:B------:R0:W-:Y:S01]  /*05a0*/  @P3 STG.E.U16 [R4.64], R26 ;  /* 0x0000001a04003986 */ /* 0x0001e2000c10150a */
[C---:B------:R-:W-:Y:S02]  /*05b0*/  ISETP.GE.U32.AND.EX P0, PT, R21.reuse, RZ, PT, P0 ;  /* 0x000000ff1500720c */ /* 0x040fe40003f06100 */
[----:B------:R-:W-:-:S13]  /*05c0*/  ISETP.LT.AND.EX P1, PT, R21, UR6, PT, P1 ;  /* 0x0000000615007c0c */ /* 0x000fda000bf21310 */
[----:B0-----:R-:W-:Y:S05]  /*05d0*/  @!P0 BRA P1, `(.L_x_2265) ;  /* 0xfffffc0000008947 */ /* 0x001fea000083ffff */
[----:B------:R-:W-:Y:S05]  /*05e0*/  EXIT ;  /* 0x000000000000794d */ /* 0x000fea0003800000 */
.L_x_2264:
[----:B------:R-:W0:Y:S02]  /*05f0*/  S2R R10, SR_TID.X ;  /* 0x00000000000a7919 */ /* 0x000e240000002100 */
[----:B0-----:R-:W-:-:S05]  /*0600*/  IMAD.WIDE.U32 R2, R10, 0x4, RZ ;  /* 0x000000040a027825 */ /* 0x001fca00078e00ff */
[----:B------:R-:W-:-:S04]  /*0610*/  ISETP.GE.U32.AND P0, PT, R2, UR13, PT ;  /* 0x0000000d02007c0c */ /* 0x000fc8000bf06070 */
[----:B------:R-:W-:-:S04]  /*0620*/  ISETP.GE.AND.EX P0, PT, R3, UR6, PT, P0 ;  /* 0x0000000603007c0c */ /* 0x000fc8000bf06300 */
[----:B------:R-:W-:-:S13]  /*0630*/  ISETP.GT.U32.OR P0, PT, R10, 0x3fff, P0 ;  /* 0x00003fff0a00780c */ /* 0x000fda0000704470 */
[----:B------:R-:W-:Y:S05]  /*0640*/  @P0 EXIT ;  /* 0x000000000000094d */ /* 0x000fea0003800000 */
[----:B------:R-:W-:Y:S02]  /*0650*/  IMAD.MOV.U32 R11, RZ, RZ, RZ ;  /* 0x000000ffff0b7224 */ /* 0x000fe400078e00ff */
.L_x_2266:
        /* <DEDUP_REMOVED lines=8> */
[----:B0-----:R-:W-:-:S02]  /*06e0*/  F2FP.PACK_AB R8, R5, R0 ;  /* 0x000000000508723e */ /* 0x001fc400000000ff */
[C---:B------:R-:W-:Y:S02]  /*06f0*/  LEA.HI.X R5, R10.reuse, UR9, R11, 0x3, P0 ;  /* 0x000000090a057c11 */ /* 0x040fe400080f1c0b */
[----:B------:R-:W-:-:S04]  /*0700*/  IADD3 R10, P0, R10, c[0x0][0x0], RZ ;  /* 0x000000000a0a7a10 */ /* 0x000fc80007f1e0ff */
[C---:B------:R-:W-:Y:S01]  /*0710*/  ISETP.LT.U32.AND P1, PT, R10.reuse, 0x4000, PT ;  /* 0x000040000a00780c */ /* 0x040fe20003f21070 */
[----:B------:R-:W-:Y:S02]  /*0720*/  IMAD.SHL.U32 R0, R10, 0x4, RZ ;  /* 0x000000040a007824 */ /* 0x000fe400078e00ff */
[----:B------:R-:W-:-:S03]  /*0730*/  IMAD.X R11, RZ, RZ, R11, P0 ;  /* 0x000000ffff0b7224 */ /* 0x000fc600000e060b */
[----:B------:R-:W-:Y:S02]  /*0740*/  ISETP.GE.U32.AND P0, PT, R0, UR13, PT ;  /* 0x0000000d00007c0c */ /* 0x000fe4000bf06070 */
[----:B-1----:R-:W-:Y:S02]  /*0750*/  F2FP.PACK_AB R9, R7, R6 ;  /* 0x000000060709723e */ /* 0x002fe400000000ff */
[----:B------:R-:W-:Y:S02]  /*0760*/  SHF.L.U64.HI R0, R10, 0x2, R11 ;  /* 0x000000020a007819 */ /* 0x000fe4000001020b */
[----:B------:R-:W-:Y:S01]  /*0770*/  ISETP.LT.U32.AND.EX P1, PT, R11, RZ, PT, P1 ;  /* 0x000000ff0b00720c */ /* 0x000fe20003f21110 */
[----:B------:R0:W-:Y:S01]  /*0780*/  STG.E.64 [R4.64], R8 ;  /* 0x0000000804007986 */ /* 0x0001e2000c101b0a */
[----:B------:R-:W-:-:S13]  /*0790*/  ISETP.GE.AND.EX P0, PT, R0, UR6, PT, P0 ;  /* 0x0000000600007c0c */ /* 0x000fda000bf06300 */
[----:B0-----:R-:W-:Y:S05]  /*07a0*/  @!P0 BRA P1, `(.L_x_2266) ;  /* 0xfffffeb000008947 */ /* 0x001fea000083ffff */
[----:B------:R-:W-:Y:S05]  /*07b0*/  EXIT ;  /* 0x000000000000794d */ /* 0x000fea0003800000 */
.L_x_2267:
        /* <DEDUP_REMOVED lines=12> */
.L_x_7862:


//--------------------- .text._ZN2at6native55_GLOBAL__N__de093ff9_22_ForeachBinaryOpList_cu_a911ec4325multi_tensor_apply_kernelINS1_18TensorListMetadataILi2EEENS1_11CopyFunctorIN3c104HalfENS6_8BFloat16ELi2ELi1ELi1EEEJNS0_4CopyIS7_S8_EEEEEvT_T0_DpT1_ --------------------------
	.section	.text._ZN2at6native55_GLOBAL__N__de093ff9_22_ForeachBinaryOpList_cu_a911ec4325multi_tensor_apply_kernelINS1_18TensorListMetadataILi2EEENS1_11CopyFunctorIN3c104HalfENS6_8BFloat16ELi2ELi1ELi1EEEJNS0_4CopyIS7_S8_EEEEEvT_T0_DpT1_,"ax",@progbits
	.sectioninfo	@"SHI_REGISTERS=30"
	.align	128
.text._ZN2at6native55_GLOBAL__N__de093ff9_22_ForeachBinaryOpList_cu_a911ec4325multi_tensor_apply_kernelINS1_18TensorListMetadataILi2EEENS1_11CopyFunctorIN3c104HalfENS6_8BFloat16ELi2ELi1ELi1EEEJNS0_4CopyIS7_S8_EEEEEvT_T0_DpT1_:
        .type           _ZN2at6native55_GLOBAL__N__de093ff9_22_ForeachBinaryOpList_cu_a911ec4325multi_tensor_apply_kernelINS1_18TensorListMetadataILi2EEENS1_11CopyFunctorIN3c104HalfENS6_8BFloat16ELi2ELi1ELi1EEEJNS0_4CopyIS7_S8_EEEEEvT_T0_DpT1_,@function
        .size           _ZN2at6native55_GLOBAL__N__de093ff9_22_ForeachBinaryOpList_cu_a911ec4325multi_tensor_apply_kernelINS1_18TensorListMetadataILi2EEENS1_11CopyFunctorIN3c104HalfENS6_8BFloat16ELi2ELi1ELi1EEEJNS0_4CopyIS7_S8_EEEEEvT_T0_DpT1_,(.L_x_7863 - _ZN2at6native55_GLOBAL__N__de093ff9_22_ForeachBinaryOpList_cu_a911ec4325multi_tensor_apply_kernelINS1_18TensorListMetadataILi2EEENS1_11CopyFunctorIN3c104HalfENS6_8BFloat16ELi2ELi1ELi1EEEJNS0_4CopyIS7_S8_EEEEEvT_T0_DpT1_)
        .other          _ZN2at6native55_GLOBAL__N__de093ff9_22_ForeachBinaryOpList_cu_a911ec4325multi_tensor_apply_kernelINS1_18TensorListMetadataILi2EEENS1_11CopyFunctorIN3c104HalfENS6_8BFloat16ELi2ELi1ELi1EEEJNS0_4CopyIS7_S8_EEEEEvT_T0_DpT1_,@"STO_CUDA_ENTRY STV_DEFAULT"
_ZN2at6native55_GLOBAL__N__de093ff9_22_ForeachBinaryOpList_cu_a911ec4325multi_tensor_apply_kernelINS1_18TensorListMetadataILi2EEENS1_11CopyFunctorIN3c104HalfENS6_8BFloat16ELi2ELi1ELi1EEEJNS0_4CopyIS7_S8_EEEEEvT_T0_DpT1_:
        /* <DEDUP_REMOVED lines=29> */
.L_x_2269:
[----:B0-----:R-:W-:Y:S01]  /*01d0*/  IADD3 R13, P0, R0, R8, RZ ;  /* 0x00000008000d7210 */ /* 0x001fe20007f1e0ff */
[----:B------:R-:W-:-:S03]  /*01e0*/  IMAD R26, R2, 0x3, RZ ;  /* 0x00000003021a7824 */ /* 0x000fc600078e02ff */
[C---:B------:R-:W-:Y:S01]  /*01f0*/  IADD3 R15, P5, R13.reuse, c[0x0][0x0], RZ ;  /* 0x000000000d0f7a10 */ /* 0x040fe20007fbe0ff */
[----:B------:R-:W-:Y:S01]  /*0200*/  IMAD.X R14, RZ, RZ, R9, P0 ;  /* 0x000000ffff0e7224 */ /* 0x000fe200000e0609 */
[C---:B------:R-:W-:Y:S02]  /*0210*/  ISETP.GE.U32.AND P2, PT, R13.reuse, 0x10000, PT ;  /* 0x000100000d00780c */ /* 0x040fe40003f46070 */
[----:B------:R-:W-:Y:S01]  /*0220*/  LEA R10, P4, R2, R13, 0x1 ;  /* 0x0000000d020a7211 */ /* 0x000fe200078808ff */
[--C-:B------:R-:W-:Y:S01]  /*0230*/  IMAD.X R6, RZ, RZ, R14.reuse, P5 ;  /* 0x000000ffff067224 */ /* 0x100fe200028e060e */
[----:B------:R-:W-:Y:S02]  /*0240*/  ISETP.LT.U32.AND P1, PT, R13, UR12, PT ;  /* 0x0000000c0d007c0c */ /* 0x000fe4000bf21070 */
[----:B------:R-:W-:Y:S01]  /*0250*/  ISETP.GE.U32.AND.EX P2, PT, R14, RZ, PT, P2 ;  /* 0x000000ff0e00720c */ /* 0x000fe20003f46120 */
[----:B------:R-:W-:Y:S01]  /*0260*/  IMAD.X R7, RZ, RZ, R14, P4 ;  /* 0x000000ffff077224 */ /* 0x000fe200020e060e */
[----:B------:R-:W-:-:S02]  /*0270*/  ISETP.GE.U32.AND P3, PT, R15, 0x10000, PT ;  /* 0x000100000f00780c */ /* 0x000fc40003f66070 */
[----:B------:R-:W-:Y:S02]  /*0280*/  IADD3 R26, P6, R26, R13, RZ ;  /* 0x0000000d1a1a7210 */ /* 0x000fe40007fde0ff */
[----:B------:R-:W-:Y:S02]  /*0290*/  ISETP.LT.U32.AND P0, PT, R15, UR12, PT ;  /* 0x0000000c0f007c0c */ /* 0x000fe4000bf01070 */
[----:B------:R-:W-:Y:S01]  /*02a0*/  ISETP.LT.AND.EX P1, PT, R14, UR6, !P2, P1 ;  /* 0x000000060e007c0c */ /* 0x000fe2000d721310 */
[----:B------:R-:W-:Y:S01]  /*02b0*/  IMAD.X R11, RZ, RZ, R14, P6 ;  /* 0x000000ffff0b7224 */ /* 0x000fe200030e060e */
[----:B------:R-:W-:Y:S02]  /*02c0*/  ISETP.GE.U32.AND.EX P3, PT, R6, RZ, PT, P3 ;  /* 0x000000ff0600720c */ /* 0x000fe40003f66130 */
[----:B------:R-:W-:Y:S02]  /*02d0*/  ISETP.GE.U32.AND P5, PT, R10, 0x10000, PT ;  /* 0x000100000a00780c */ /* 0x000fe40003fa6070 */
[----:B------:R-:W-:-:S02]  /*02e0*/  ISETP.LT.AND.EX P3, PT, R6, UR6, !P3, P0 ;  /* 0x0000000606007c0c */ /* 0x000fc4000df61300 */
[----:B------:R-:W-:Y:S02]  /*02f0*/  ISETP.LT.U32.AND P2, PT, R10, UR12, PT ;  /* 0x0000000c0a007c0c */ /* 0x000fe4000bf41070 */
[C---:B------:R-:W-:Y:S02]  /*0300*/  ISETP.GE.U32.AND.EX P5, PT, R7.reuse, RZ, PT, P5 ;  /* 0x000000ff0700720c */ /* 0x040fe40003fa6150 */
[C---:B------:R-:W-:Y:S02]  /*0310*/  ISETP.GE.U32.AND P4, PT, R26.reuse, 0x10000, PT ;  /* 0x000100001a00780c */ /* 0x040fe40003f86070 */
[----:B------:R-:W-:Y:S02]  /*0320*/  ISETP.LT.AND.EX P2, PT, R7, UR6, !P5, P2 ;  /* 0x0000000607007c0c */ /* 0x000fe4000ef41320 */
[----:B------:R-:W-:Y:S02]  /*0330*/  ISETP.LT.U32.AND P0, PT, R26, UR12, PT ;  /* 0x0000000c1a007c0c */ /* 0x000fe4000bf01070 */
[----:B------:R-:W-:-:S02]  /*0340*/  ISETP.GE.U32.AND.EX P4, PT, R11, RZ, PT, P4 ;  /* 0x000000ff0b00720c */ /* 0x000fc40003f86140 */
[----:B------:R-:W-:Y:S02]  /*0350*/  @P1 LEA R16, P5, R13, UR4, 0x1 ;  /* 0x000000040d101c11 */ /* 0x000fe4000f8a08ff */
[----:B------:R-:W-:Y:S02]  /*0360*/  ISETP.LT.AND.EX P0, PT, R11, UR6, !P4, P0 ;  /* 0x000000060b007c0c */ /* 0x000fe4000e701300 */
[----:B------:R-:W-:Y:S02]  /*0370*/  @P1 LEA.HI.X R17, R13, UR5, R14, 0x1, P5 ;  /* 0x000000050d111c11 */ /* 0x000fe4000a8f0c0e */
[C---:B------:R-:W-:Y:S02]  /*0380*/  @P3 LEA R20, P4, R15.reuse, UR4, 0x1 ;  /* 0x000000040f143c11 */ /* 0x040fe4000f8808ff */
[----:B------:R-:W-:Y:S01]  /*0390*/  @P2 LEA R22, P5, R10, UR4, 0x1 ;  /* 0x000000040a162c11 */ /* 0x000fe2000f8a08ff */
[----:B------:R0:W2:Y:S01]  /*03a0*/  @P1 LDG.E.U16 R27, [R16.64] ;  /* 0x0000000a101b1981 */ /* 0x0000a2000c1e1500 */
[----:B------:R-:W-:-:S02]  /*03b0*/  @P3 LEA.HI.X R21, R15, UR5, R6, 0x1, P4 ;  /* 0x000000050f153c11 */ /* 0x000fc4000a0f0c06 */
[----:B------:R-:W-:-:S03]  /*03c0*/  @P2 LEA.HI.X R23, R10, UR5, R7, 0x1, P5 ;  /* 0x000000050a172c11 */ /* 0x000fc6000a8f0c07 */
[----:B------:R-:W3:Y:S01]  /*03d0*/  @P3 LDG.E.U16 R5, [R20.64] ;  /* 0x0000000a14053981 */ /* 0x000ee2000c1e1500 */
[----:B------:R-:W-:-:S03]  /*03e0*/  @P0 LEA R24, P4, R26, UR4, 0x1 ;  /* 0x000000041a180c11 */ /* 0x000fc6000f8808ff */
[----:B------:R-:W4:Y:S01]  /*03f0*/  @P2 LDG.E.U16 R3, [R22.64] ;  /* 0x0000000a16032981 */ /* 0x000f22000c1e1500 */
[----:B------:R-:W-:-:S05]  /*0400*/  @P0 LEA.HI.X R25, R26, UR5, R11, 0x1, P4 ;  /* 0x000000051a190c11 */ /* 0x000fca000a0f0c0b */
[----:B------:R-:W5:Y:S01]  /*0410*/  @P0 LDG.E.U16 R4, [R24.64] ;  /* 0x0000000a18040981 */ /* 0x000f62000c1e1500 */
[----:B------:R-:W-:-:S04]  /*0420*/  @P1 LEA R12, P4, R13, UR8, 0x1 ;  /* 0x000000080d0c1c11 */ /* 0x000fc8000f8808ff */
[----:B------:R-:W-:Y:S02]  /*0430*/  @P1 LEA.HI.X R13, R13, UR9, R14, 0x1, P4 ;  /* 0x000000090d0d1c11 */ /* 0x000fe4000a0f0c0e */
[C---:B------:R-:W-:Y:S02]  /*0440*/  @P3 LEA R14, P4, R15.reuse, UR8, 0x1 ;  /* 0x000000080f0e3c11 */ /* 0x040fe4000f8808ff */
[----:B0-----:R-:W-:Y:S02]  /*0450*/  @P2 LEA R16, P5, R10, UR8, 0x1 ;  /* 0x000000080a102c11 */ /* 0x001fe4000f8a08ff */
[----:B------:R-:W-:Y:S02]  /*0460*/  @P3 LEA.HI.X R15, R15, UR9, R6, 0x1, P4 ;  /* 0x000000090f0f3c11 */ /* 0x000fe4000a0f0c06 */
[----:B------:R-:W-:Y:S02]  /*0470*/  @P0 LEA R18, P6, R26, UR8, 0x1 ;  /* 0x000000081a120c11 */ /* 0x000fe4000f8c08ff */
[----:B--2---:R-:W-:-:S04]  /*0480*/  PRMT R17, RZ, 0x5410, R27 ;  /* 0x00005410ff117816 */ /* 0x004fc8000000001b */
[----:B------:R-:W-:Y:S02]  /*0490*/  F2FP.PACK_AB R19, RZ, R17 ;  /* 0x00000011ff13723e */ /* 0x000fe400000000ff */
[----:B---3--:R-:W-:Y:S02]  /*04a0*/  PRMT R6, RZ, 0x5410, R5 ;  /* 0x00005410ff067816 */ /* 0x008fe40000000005 */
[----:B------:R-:W-:Y:S02]  /*04b0*/  @P2 LEA.HI.X R17, R10, UR9, R7, 0x1, P5 ;  /* 0x000000090a112c11 */ /* 0x000fe4000a8f0c07 */
[----:B------:R-:W-:Y:S02]  /*04c0*/  PRMT R20, R19, 0x7610, R20 ;  /* 0x0000761013147816 */ /* 0x000fe40000000014 */
[----:B------:R-:W-:Y:S02]  /*04d0*/  F2FP.PACK_AB R7, RZ, R6 ;  /* 0x00000006ff07723e */ /* 0x000fe400000000ff */
[----:B----4-:R-:W-:Y:S01]  /*04e0*/  PRMT R6, RZ, 0x5410, R3 ;  /* 0x00005410ff067816 */ /* 0x010fe20000000003 */
[----:B------:R-:W-:Y:S03]  /*04f0*/  @P1 STG.E.U16 [R12.64], R20 ;  /* 0x000000140c001986 */ /* 0x000fe6000c10150a */
[----:B------:R-:W-:Y:S01]  /*0500*/  F2FP.PACK_AB R10, RZ, R6 ;  /* 0x00000006ff0a723e */ /* 0x000fe200000000ff */
[----:B------:R0:W-:Y:S01]  /*0510*/  @P3 STG.E.U16 [R14.64], R7 ;  /* 0x000000070e003986 */ /* 0x0001e2000c10150a */
[----:B-----5:R-:W-:-:S02]  /*0520*/  PRMT R6, RZ, 0x5410, R4 ;  /* 0x00005410ff067816 */ /* 0x020fc40000000004 */
[----:B------:R-:W-:Y:S02]  /*0530*/  @P0 LEA.HI.X R19, R26, UR9, R11, 0x1, P6 ;  /* 0x000000091a130c11 */ /* 0x000fe4000b0f0c0b */
[----:B------:R-:W-:Y:S01]  /*0540*/  F2FP.PACK_AB R6, RZ, R6 ;  /* 0x00000006ff06723e */ /* 0x000fe200000000ff */
[----:B0-----:R-:W-:Y:S01]  /*0550*/  IMAD.MOV.U32 R7, RZ, RZ, c[0x0][0x0] ;  /* 0x00000000ff077624 */ /* 0x001fe200078e00ff */
[----:B------:R0:W-:Y:S03]  /*0560*/  @P2 STG.E.U16 [R16.64], R10 ;  /* 0x0000000a10002986 */ /* 0x0001e6000c10150a */
[----:B------:R-:W-:Y:S01]  /*0570*/  IMAD.WIDE.U32 R8, R7, 0x4, R8 ;  /* 0x0000000407087825 */ /* 0x000fe200078e0008 */
[----:B------:R0:W-:Y:S04]  /*0580*/  @P0 STG.E.U16 [R18.64], R6 ;  /* 0x0000000612000986 */ /* 0x0001e8000c10150a */
[----:B------:R-:W-:-:S02]  /*0590*/  ISETP.GE.U32.AND P0, PT, R8, 0x10000, PT ;  /* 0x000100000800780c */ /* 0x000fc40003f06070 */
[----:B------:R-:W-:Y:S02]  /*05a0*/  ISETP.LT.U32.AND P1, PT, R8, UR12, PT ;  /* 0x0000000c08007c0c */ /* 0x000fe4000bf21070 */
[C---:B------:R-:W-:Y:S02]  /*05b0*/  ISETP.GE.U32.AND.EX P0, PT, R9.reuse, RZ, PT, P0 ;  /* 0x000000ff0900720c */ /* 0x040fe40003f06100 */
[----:B------:R-:W-:-:S13]  /*05c0*/  ISETP.LT.AND.EX P1, PT, R9, UR6, PT, P1 ;  /* 0x0000000609007c0c */ /* 0x000fda000bf21310 */
[----:B0-----:R-:W-:Y:S05]  /*05d0*/  @!P0 BRA P1, `(.L_x_2269) ;  /* 0xfffffbf000008947 */ /* 0x001fea000083ffff */
[----:B------:R-:W-:Y:S05]  /*05e0*/  EXIT ;  /* 0x000000000000794d */ /* 0x000fea0003800000 */
.L_x_2268:
[----:B------:R-:W0:Y:S02]  /*05f0*/  S2R R8, SR_TID.X ;  /* 0x0000000000087919 */ /* 0x000e240000002100 */
[----:B0-----:R-:W-:-:S05]  /*0600*/  IMAD.WIDE.U32 R2, R8, 0x4, RZ ;  /* 0x0000000408027825 */ /* 0x001fca00078e00ff */
[----:B------:R-:W-:-:S04]  /*0610*/  ISETP.GE.U32.AND P0, PT, R2, UR12, PT ;  /* 0x0000000c02007c0c */ /* 0x000fc8000bf06070 */
[----:B------:R-:W-:-:S04]  /*0620*/  ISETP.GE.AND.EX P0, PT, R3, UR6, PT, P0 ;  /* 0x0000000603007c0c */ /* 0x000fc8000bf06300 */
[----:B------:R-:W-:-:S13]  /*0630*/  ISETP.GT.U32.OR P0, PT, R8, 0x3fff, P0 ;  /* 0x00003fff0800780c */ /* 0x000fda0000704470 */
[----:B------:R-:W-:Y:S05]  /*0640*/  @P0 EXIT ;  /* 0x000000000000094d */ /* 0x000fea0003800000 */
[----:B------:R-:W-:-:S04]  /*0650*/  IMAD.MOV.U32 R9, RZ, RZ, RZ ;  /* 0x000000ffff097224 */ /* 0x000fc800078e00ff */
.L_x_2270:
[C---:B------:R-:W-:Y:S01]  /*0660*/  IMAD.SHL.U32 R4, R8.reuse, 0x8, RZ ;  /* 0x0000000808047824 */ /* 0x040fe200078e00ff */
[----:B------:R-:W-:-:S04]  /*0670*/  SHF.L.U64.HI R5, R8, 0x3, R9 ;  /* 0x0000000308057819 */ /* 0x000fc80000010209 */
[----:B------:R-:W-:-:S04]  /*0680*/  IADD3 R2, P0, R4, UR4, RZ ;  /* 0x0000000404027c10 */ /* 0x000fc8000ff1e0ff */
[----:B------:R-:W-:-:S05]  /*0690*/  IADD3.X R3, R5, UR5, RZ, P0, !PT ;  /* 0x0000000505037c10 */ /* 0x000fca00087fe4ff */
[----:B------:R-:W2:Y:S01]  /*06a0*/  LDG.E.64 R6, [R2.64] ;  /* 0x0000000a02067981 */ /* 0x000ea2000c1e1b00 */
[----:B------:R-:W-:-:S04]  /*06b0*/  IADD3 R4, P0, R4, UR8, RZ ;  /* 0x0000000804047c10 */ /* 0x000fc8000ff1e0ff */
[----:B------:R-:W-:Y:S02]  /*06c0*/  IADD3.X R5, R5, UR9, RZ, P0, !PT ;  /* 0x0000000905057c10 */ /* 0x000fe400087fe4ff */
        /* <DEDUP_REMOVED lines=8> */
[----:B------:R-:W-:Y:S01]  /*0750*/  F2FP.PACK_AB R6, R3, R0 ;  /* 0x000000000306723e */ /* 0x000fe200000000ff */
[----:B------:R-:W-:Y:S01]  /*0760*/  IMAD.SHL.U32 R0, R8, 0x4, RZ ;  /* 0x0000000408007824 */ /* 0x000fe200078e00ff */
[----:B------:R-:W-:-:S04]  /*0770*/  F2FP.PACK_AB R7, R7, R2 ;  /* 0x000000020707723e */ /* 0x000fc800000000ff */
[----:B------:R-:W-:Y:S01]  /*0780*/  ISETP.GE.U32.AND P0, PT, R0, UR12, PT ;  /* 0x0000000c00007c0c */ /* 0x000fe2000bf06070 */
[----:B------:R0:W-:Y:S01]  /*0790*/  STG.E.64 [R4.64], R6 ;  /* 0x0000000604007986 */ /* 0x0001e2000c101b0a */
[----:B------:R-:W-:-:S04]  /*07a0*/  SHF.L.U64.HI R0, R8, 0x2, R9 ;  /* 0x0000000208007819 */ /* 0x000fc80000010209 */
[----:B------:R-:W-:-:S13]  /*07b0*/  ISETP.GE.AND.EX P0, PT, R0, UR6, PT, P0 ;  /* 0x0000000600007c0c */ /* 0x000fda000bf06300 */
[----:B0-----:R-:W-:Y:S05]  /*07c0*/  @!P0 BRA P1, `(.L_x_2270) ;  /* 0xfffffe9000008947 */ /* 0x001fea000083ffff */
[----:B------:R-:W-:Y:S05]  /*07d0*/  EXIT ;  /* 0x000000000000794d */ /* 0x000fea0003800000 */
.L_x_2271:
        /* <DEDUP_REMOVED lines=10> */
.L_x_7863:


//--------------------- .text._ZN2at6native55_GLOBAL__N__de093ff9_22_ForeachBinaryOpList_cu_a911ec4325multi_tensor_apply_kernelINS1_18TensorListMetadataILi2EEENS1_11CopyFunctorIN3c104HalfENS6_7complexIfEELi2ELi1ELi1EEEJNS0_4CopyIS7_S9_EEEEEvT_T0_DpT1_ --------------------------
	.section	.text._ZN2at6native55_GLOBAL__N__de093ff9_22_ForeachBinaryOpList_cu_a911ec4325multi_tensor_apply_kernelINS1_18TensorListMetadataILi2EEENS1_11CopyFunctorIN3c104HalfENS6_7complexIfEELi2ELi1ELi1EEEJNS0_4CopyIS7_S9_EEEEEvT_T0_DpT1_,"ax",@progbits
	.sectioninfo	@"SHI_REGISTERS=29"
	.align	128
.text._ZN2at6native55_GLOBAL__N__de093ff9_22_ForeachBinaryOpList_cu_a911ec4325multi_tensor_apply_kernelINS1_18TensorListMetadataILi2EEENS1_11CopyFunctorIN3c104HalfENS6_7complexIfEELi2ELi1ELi1EEEJNS0_4CopyIS7_S9_EEEEEvT_T0_DpT1_:
        .type           _ZN2at6native55_GLOBAL__N__de093ff9_22_ForeachBinaryOpList_cu_a911ec4325multi_tensor_apply_kernelINS1_18TensorListMetadataILi2EEENS1_11CopyFunctorIN3c104HalfENS6_7complexIfEELi2ELi1ELi1EEEJNS0_4CopyIS7_S9_EEEEEvT_T0_DpT1_,@function
        .size           _ZN2at6native55_GLOBAL__N__de093ff9_22_ForeachBinaryOpList_cu_a911ec4325multi_tensor_apply_kernelINS1_18TensorListMetadataILi2EEENS1_11CopyFunctorIN3c104HalfENS6_7complexIfEELi2ELi1ELi1EEEJNS0_4CopyIS7_S9_EEEEEvT_T0_DpT1_,(.L_x_7864 - _ZN2at6native55_GLOBAL__N__de093ff9_22_ForeachBinaryOpList_cu_a911ec4325multi_tensor_apply_kernelINS1_18TensorListMetadataILi2EEENS1_11CopyFunctorIN3c104HalfENS6_7complexIfEELi2ELi1ELi1EEEJNS0_4CopyIS7_S9_EEEEEvT_T0_DpT1_)
        .other          _ZN2at6native55_GLOBAL__N__de093ff9_22_ForeachBinaryOpList_cu_a911ec4325multi_tensor_apply_kernelINS1_18TensorListMetadataILi2EEENS1_11CopyFunctorIN3c104HalfENS6_7complexIfEELi2ELi1ELi1EEEJNS0_4CopyIS7_S9_EEEEEvT_T0_DpT1_,@"STO_CUDA_ENTRY STV_DEFAULT"
_ZN2at6native55_GLOBAL__N__de093ff9_22_ForeachBinaryOpList_cu_a911ec4325multi_tensor_apply_kernelINS1_18TensorListMetadataILi2EEENS1_11CopyFunctorIN3c104HalfENS6_7complexIfEELi2ELi1ELi1EEEJNS0_4CopyIS7_S9_EEEEEvT_T0_DpT1_:
        /* <DEDUP_REMOVED lines=33> */
.L_x_2273:
        /* <DEDUP_REMOVED lines=45> */
[----:B--2---:R-:W-:-:S04]  /*04e0*/  F2FP.PACK_AB R3, RZ, R25 ;  /* 0x00000019ff03723e */ /* 0x004fc800000000ff */
[----:B-1----:R-:W-:Y:S02]  /*04f0*/  PRMT R4, R3, 0x7610, R4 ;  /* 0x0000761003047816 */ /* 0x002fe40000000004 */
[----:B---3--:R-:W-:Y:S02]  /*0500*/  F2FP.PACK_AB R3, RZ, R16 ;  /* 0x00000010ff03723e */ /* 0x008fe400000000ff */
[----:B----4-:R-:W-:Y:S01]  /*0510*/  F2FP.PACK_AB R2, RZ, R17 ;  /* 0x00000011ff02723e */ /* 0x010fe200000000ff */
[----:B------:R0:W-:Y:S03]  /*0520*/  @P1 STG.E.U16 [R6.64], R4 ;  /* 0x0000000406001986 */ /* 0x0001e6000c10150a */
[----:B------:R-:W-:Y:S02]  /*0530*/  PRMT R5, R2, 0x7610, R5 ;  /* 0x0000761002057816 */ /* 0x000fe40000000005 */
[----:B-----5:R-:W-:-:S02]  /*0540*/  F2FP.PACK_AB R2, RZ, R0 ;  /* 0x00000000ff02723e */ /* 0x020fc400000000ff */
        /* <DEDUP_REMOVED lines=12> */
.L_x_2272:
[----:B------:R-:W0:Y:S02]  /*0610*/  S2R R10, SR_TID.X ;  /* 0x00000000000a7919 */ /* 0x000e240000002100 */
[----:B0-----:R-:W-:-:S05]  /*0620*/  IMAD.WIDE.U32 R2, R10, 0x4, RZ ;  /* 0x000000040a027825 */ /* 0x001fca00078e00ff */
[----:B------:R-:W-:-:S04]  /*0630*/  ISETP.GE.U32.AND P0, PT, R2, UR13, PT ;  /* 0x0000000d02007c0c */ /* 0x000fc8000bf06070 */
[----:B------:R-:W-:-:S04]  /*0640*/  ISETP.GE.AND.EX P0, PT, R3, UR6, PT, P0 ;  /* 0x0000000603007c0c */ /* 0x000fc8000bf06300 */
[----:B------:R-:W-:-:S13]  /*0650*/  ISETP.GT.U32.OR P0, PT, R10, 0x3fff, P0 ;  /* 0x00003fff0a00780c */ /* 0x000fda0000704470 */
[----:B------:R-:W-:Y:S05]  /*0660*/  @P0 EXIT ;  /* 0x000000000000094d */ /* 0x000fea0003800000 */
[----:B------:R-:W-:Y:S02]  /*0670*/  IMAD.MOV.U32 R11, RZ, RZ, RZ ;  /* 0x000000ffff0b7224 */ /* 0x000fe400078e00ff */
.L_x_2274:
[----:B------:R-:W-:-:S04]  /*0680*/  LEA R2, P0, R10, UR4, 0x5 ;  /* 0x000000040a027c11 */ /* 0x000fc8000f8028ff */
[----:B------:R-:W-:-:S05]  /*0690*/  LEA.HI.X R3, R10, UR5, R11, 0x5, P0 ;  /* 0x000000050a037c11 */ /* 0x000fca00080f2c0b */
[----:B------:R-:W2:Y:S04]  /*06a0*/  LDG.E R0, [R2.64] ;  /* 0x0000000a02007981 */ /* 0x000ea8000c1e1900 */
[----:B------:R-:W2:Y:S04]  /*06b0*/  LDG.E R5, [R2.64+0x8] ;  /* 0x0000080a02057981 */ /* 0x000ea8000c1e1900 */
[----:B------:R-:W3:Y:S04]  /*06c0*/  LDG.E R6, [R2.64+0x10] ;  /* 0x0000100a02067981 */ /* 0x000ee8000c1e1900 */
[----:B------:R-:W3:Y:S01]  /*06d0*/  LDG.E R7, [R2.64+0x18] ;  /* 0x0000180a02077981 */ /* 0x000ee2000c1e1900 */
[----:B------:R-:W-:-:S02]  /*06e0*/  LEA R4, P0, R10, UR8, 0x3 ;  /* 0x000000080a047c11 */ /* 0x000fc4000f8018ff */
[----:B--2---:R-:W-:Y:S02]  /*06f0*/  F2FP.PACK_AB R8, R5, R0 ;  /* 0x000000000508723e */ /* 0x004fe400000000ff */
[C---:B------:R-:W-:Y:S02]  /*0700*/  LEA.HI.X R5, R10.reuse, UR9, R11, 0x3, P0 ;  /* 0x000000090a057c11 */ /* 0x040fe400080f1c0b */
[----:B------:R-:W-:Y:S02]  /*0710*/  IADD3 R10, P0, R10, c[0x0][0x0], RZ ;  /* 0x000000000a0a7a10 */ /* 0x000fe40007f1e0ff */
[----:B---3--:R-:W-:-:S03]  /*0720*/  F2FP.PACK_AB R9, R7, R6 ;  /* 0x000000060709723e */ /* 0x008fc600000000ff */
        /* <DEDUP_REMOVED lines=10> */
.L_x_2275:
        /* <DEDUP_REMOVED lines=11> */
.L_x_7864:


//--------------------- .text._ZN2at6native55_GLOBAL__N__de093ff9_22_ForeachBinaryOpList_cu_a911ec4325multi_tensor_apply_kernelINS1_18TensorListMetadataILi2EEENS1_11CopyFunctorIN3c104HalfENS6_7complexIdEELi2ELi1ELi1EEEJNS0_4CopyIS7_S9_EEEEEvT_T0_DpT1_ --------------------------
	.section	.text._ZN2at6native55_GLOBAL__N__de093ff9_22_ForeachBinaryOpList_cu_a911ec4325multi_tensor_apply_kernelINS1_18TensorListMetadataILi2EEENS1_11CopyFunctorIN3c104HalfENS6_7complexIdEELi2ELi1ELi1EEEJNS0_4CopyIS7_S9_EEEEEvT_T0_DpT1_,"ax",@progbits
	.sectioninfo	@"SHI_REGISTERS=32"
	.align	128
.text._ZN2at6native55_GLOBAL__N__de093ff9_22_ForeachBinaryOpList_cu_a911ec4325multi_tensor_apply_kernelINS1_18TensorListMetadataILi2EEENS1_11CopyFunctorIN3c104HalfENS6_7complexIdEELi2ELi1ELi1EEEJNS0_4CopyIS7_S9_EEEEEvT_T0_DpT1_:
        .type           _ZN2at6native55_GLOBAL__N__de093ff9_22_ForeachBinaryOpList_cu_a911ec4325multi_tensor_apply_kernelINS1_18TensorListMetadataILi2EEENS1_11CopyFunctorIN3c104HalfENS6_7complexIdEELi2ELi1ELi1EEEJNS0_4CopyIS7_S9_EEEEEvT_T0_DpT1_,@function
        .size           _ZN2at6native55_GLOBAL__N__de093ff9_22_ForeachBinaryOpList_cu_a911ec4325multi_tensor_apply_kernelINS1_18TensorListMetadataILi2EEENS1_11CopyFunctorIN3c104HalfENS6_7complexIdEELi2ELi1ELi1EEEJNS0_4CopyIS7_S9_EEEEEvT_T0_DpT1_,(.L_x_7865 - _ZN2at6native55_GLOBAL__N__de093ff9_22_ForeachBinaryOpList_cu_a911ec4325multi_tensor_apply_kernelINS1_18TensorListMetadataILi2EEENS1_11CopyFunctorIN3c104HalfENS6_7complexIdEELi2ELi1ELi1EEEJNS0_4CopyIS7_S9_EEEEEvT_T0_DpT1_)
        .other          _ZN2at6native55_GLOBAL__N__de093ff9_22_ForeachBinaryOpList_cu_a911ec4325multi_tensor_apply_kernelINS1_18TensorListMetadataILi2EEENS1_11CopyFunctorIN3c104HalfENS6_7complexIdEELi2ELi1ELi1EEEJNS0_4CopyIS7_S9_EEEEEvT_T0_DpT1_,@"STO_CUDA_ENTRY STV_DEFAULT"
_ZN2at6native55_GLOBAL__N__de093ff9_22_ForeachBinaryOpList_cu_a911ec4325multi_tensor_apply_kernelINS1_18TensorListMetadataILi2EEENS1_11CopyFunctorIN3c104HalfENS6_7complexIdEELi2ELi1ELi1EEEJNS0_4CopyIS7_S9_EEEEEvT_T0_DpT1_:
        /* <DEDUP_REMOVED lines=34> */
.L_x_2277:
        /* <DEDUP_REMOVED lines=55> */
[----:B------:R-:W-:Y:S02]  /*0590*/  F2FP.PACK_AB R5, RZ, R5 ;  /* 0x00000005ff05723e */ /* 0x000fe400000000ff */
[----:B------:R-:W-:Y:S01]  /*05a0*/  @P2 LEA.HI.X R23, R4, UR9, R3, 0x1, P4 ;  /* 0x0000000904172c11 */ /* 0x000fe2000a0f0c03 */
[----:B------:R-:W-:Y:S02]  /*05b0*/  IMAD.MOV.U32 R3, RZ, RZ, c[0x0][0x0] ;  /* 0x00000000ff037624 */ /* 0x000fe400078e00ff */
[----:B0-----:R-:W-:Y:S01]  /*05c0*/  @!P5 FMUL R26, R26, 1.175494350822287508e-38 ;  /* 0x008000001a1ad820 */ /* 0x001fe20000400000 */
[----:B------:R-:W-:-:S02]  /*05d0*/  F2FP.PACK_AB R24, RZ, R24 ;  /* 0x00000018ff18723e */ /* 0x000fc400000000ff */
[----:B------:R-:W-:Y:S01]  /*05e0*/  F2FP.PACK_AB R25, RZ, R25 ;  /* 0x00000019ff19723e */ /* 0x000fe200000000ff */
[----:B------:R-:W-:Y:S01]  /*05f0*/  IMAD.WIDE.U32 R6, R3, 0x4, R6 ;  /* 0x0000000403067825 */ /* 0x000fe200078e0006 */
[----:B------:R-:W-:Y:S01]  /*0600*/  F2FP.PACK_AB R26, RZ, R26 ;  /* 0x0000001aff1a723e */ /* 0x000fe200000000ff */
        /* <DEDUP_REMOVED lines=10> */
.L_x_2276:
[----:B------:R-:W0:Y:S02]  /*06b0*/  S2R R16, SR_TID.X ;  /* 0x0000000000107919 */ /* 0x000e240000002100 */
[----:B0-----:R-:W-:-:S05]  /*06c0*/  IMAD.WIDE.U32 R2, R16, 0x4, RZ ;  /* 0x0000000410027825 */ /* 0x001fca00078e00ff */
[----:B------:R-:W-:-:S04]  /*06d0*/  ISETP.GE.U32.AND P0, PT, R2, UR13, PT ;  /* 0x0000000d02007c0c */ /* 0x000fc8000bf06070 */
[----:B------:R-:W-:-:S04]  /*06e0*/  ISETP.GE.AND.EX P0, PT, R3, UR6, PT, P0 ;  /* 0x0000000603007c0c */ /* 0x000fc8000bf06300 */
[----:B------:R-:W-:-:S13]  /*06f0*/  ISETP.GT.U32.OR P0, PT, R16, 0x3fff, P0 ;  /* 0x00003fff1000780c */ /* 0x000fda0000704470 */
[----:B------:R-:W-:Y:S05]  /*0700*/  @P0 EXIT ;  /* 0x000000000000094d */ /* 0x000fea0003800000 */
[----:B------:R-:W-:Y:S02]  /*0710*/  IMAD.MOV.U32 R17, RZ, RZ, RZ ;  /* 0x000000ffff117224 */ /* 0x000fe400078e00ff */
.L_x_2278:
        /* <DEDUP_REMOVED lines=17> */
[----:B------:R-:W-:Y:S02]  /*0830*/  F2FP.PACK_AB R2, R13, R0 ;  /* 0x000000000d02723e */ /* 0x000fe400000000ff */
        /* <DEDUP_REMOVED lines=8> */
[----:B------:R-:W-:Y:S02]  /*08c0*/  F2FP.PACK_AB R3, R15, R14 ;  /* 0x0000000e0f03723e */ /* 0x000fe400000000ff */
[----:B------:R-:W-:-:S02]  /*08d0*/  SHF.L.U64.HI R0, R16, 0x2, R17 ;  /* 0x0000000210007819 */ /* 0x000fc40000010211 */
[----:B------:R-:W-:Y:S01]  /*08e0*/  ISETP.LT.U32.AND.EX P1, PT, R17, RZ, PT, P1 ;  /* 0x000000ff1100720c */ /* 0x000fe20003f21110 */
[----:B------:R0:W-:Y:S01]  /*08f0*/  STG.E.64 [R12.64], R2 ;  /* 0x000000020c007986 */ /* 0x0001e2000c101b0a */
[----:B------:R-:W-:-:S13]  /*0900*/  ISETP.GE.AND.EX P0, PT, R0, UR6, PT, P0 ;  /* 0x0000000600007c0c */ /* 0x000fda000bf06300 */
[----:B0-----:R-:W-:Y:S05]  /*0910*/  @!P0 BRA P1, `(.L_x_2278) ;  /* 0xfffffe0000008947 */ /* 0x001fea000083ffff */
[----:B------:R-:W-:Y:S05]  /*0920*/  EXIT ;  /* 0x000000000000794d */ /* 0x000fea0003800000 */
.L_x_2279:
        /* <DEDUP_REMOVED lines=13> */
.L_x_7865:


//--------------------- .text._ZN2at6native55_GLOBAL__N__de093ff9_22_ForeachBinaryOpList_cu_a911ec4325multi_tensor_apply_kernelINS1_18TensorListMetadataILi2EEENS1_11CopyFunctorIN3c104HalfEfLi2ELi1ELi1EEEJNS0_4CopyIS7_fEEEEEvT_T0_DpT1_ --------------------------
	.section	.text._ZN2at6native55_GLOBAL__N__de093ff9_22_ForeachBinaryOpList_cu_a911ec4325multi_tensor_apply_kernelINS1_18TensorListMetadataILi2EEENS1_11CopyFunctorIN3c104HalfEfLi2ELi1ELi1EEEJNS0_4CopyIS7_fEEEEEvT_T0_DpT1_,"ax",@progbits
	.sectioninfo	@"SHI_REGISTERS=31"
	.align	128
.text._ZN2at6native55_GLOBAL__N__de093ff9_22_ForeachBinaryOpList_cu_a911ec4325multi_tensor_apply_kernelINS1_18TensorListMetadataILi2EEENS1_11CopyFunctorIN3c104HalfEfLi2ELi1ELi1EEEJNS0_4CopyIS7_fEEEEEvT_T0_DpT1_:
        .type           _ZN2at6native55_GLOBAL__N__de093ff9_22_ForeachBinaryOpList_cu_a911ec4325multi_tensor_apply_kernelINS1_18TensorListMetadataILi2EEENS1_11CopyFunctorIN3c104HalfEfLi2ELi1ELi1EEEJNS0_4CopyIS7_fEEEEEvT_T0_DpT1_,@function
        .size           _ZN2at6native55_GLOBAL__N__de093ff9_22_ForeachBinaryOpList_cu_a911ec4325multi_tensor_apply_kernelINS1_18TensorListMetadataILi2EEENS1_11CopyFunctorIN3c104HalfEfLi2ELi1ELi1EEEJNS0_4CopyIS7_fEEEEEvT_T0_DpT1_,(.L_x_7866 - _ZN2at6native55_GLOBAL__N__de093ff9_22_ForeachBinaryOpList_cu_a911ec4325multi_tensor_apply_kernelINS1_18TensorListMetadataILi2EEENS1_11CopyFunctorIN3c104HalfEfLi2ELi1ELi1EEEJNS0_4CopyIS7_fEEEEEvT_T0_DpT1_)
        .other          _ZN2at6native55_GLOBAL__N__de093ff9_22_ForeachBinaryOpList_cu_a911ec4325multi_tensor_apply_kernelINS1_18TensorListMetadataILi2EEENS1_11CopyFunctorIN3c104HalfEfLi2ELi1ELi1EEEJNS0_4CopyIS7_fEEEEEvT_T0_DpT1_,@"STO_CUDA_ENTRY STV_DEFAULT"
_ZN2at6native55_GLOBAL__N__de093ff9_22_ForeachBinaryOpList_cu_a911ec4325multi_tensor_apply_kernelINS1_18TensorListMetadataILi2EEENS1_11CopyFunctorIN3c104HalfEfLi2ELi1ELi1EEEJNS0_4CopyIS7_fEEEEEvT_T0_DpT1_:
        /* <DEDUP_REMOVED lines=30> */
.L_x_2281:
        /* <DEDUP_REMOVED lines=47> */
[----:B--2---:R-:W-:-:S04]  /*04d0*/  F2FP.PACK_AB R21, R6, R5 ;  /* 0x000000050615723e */ /* 0x004fc800000000ff */
[----:B------:R-:W-:Y:S01]  /*04e0*/  PRMT R8, R21, 0x7632, R8 ;  /* 0x0000763215087816 */ /* 0x000fe20000000008 */
[----:B------:R0:W-:Y:S01]  /*04f0*/  @P1 STG.E.U16 [R12.64], R21 ;  /* 0x000000150c001986 */ /* 0x0001e2000c10150a */
[----:B---3--:R-:W-:-:S03]  /*0500*/  F2FP.PACK_AB R7, R4, R3 ;  /* 0x000000030407723e */ /* 0x008fc600000000ff */
        /* <DEDUP_REMOVED lines=10> */
.L_x_2280:
[----:B------:R-:W0:Y:S02]  /*05b0*/  S2R R6, SR_TID.X ;  /* 0x0000000000067919 */ /* 0x000e240000002100 */
[----:B0-----:R-:W-:-:S05]  /*05c0*/  IMAD.WIDE.U32 R2, R6, 0x4, RZ ;  /* 0x0000000406027825 */ /* 0x001fca00078e00ff */
[----:B------:R-:W-:-:S04]  /*05d0*/  ISETP.GE.U32.AND P0, PT, R2, UR13, PT ;  /* 0x0000000d02007c0c */ /* 0x000fc8000bf06070 */
[----:B------:R-:W-:-:S04]  /*05e0*/  ISETP.GE.AND.EX P0, PT, R3, UR6, PT, P0 ;  /* 0x0000000603007c0c */ /* 0x000fc8000bf06300 */
[----:B------:R-:W-:-:S13]  /*05f0*/  ISETP.GT.U32.OR P0, PT, R6, 0x3fff, P0 ;  /* 0x00003fff0600780c */ /* 0x000fda0000704470 */
[----:B------:R-:W-:Y:S05]  /*0600*/  @P0 EXIT ;  /* 0x000000000000094d */ /* 0x000fea0003800000 */
[----:B------:R-:W-:Y:S02]  /*0610*/  IMAD.MOV.U32 R7, RZ, RZ, RZ ;  /* 0x000000ffff077224 */ /* 0x000fe400078e00ff */
.L_x_2282:
        /* <DEDUP_REMOVED lines=13> */
[----:B--2---:R-:W-:Y:S02]  /*06f0*/  F2FP.PACK_AB R8, R9, R8 ;  /* 0x000000080908723e */ /* 0x004fe400000000ff */
[----:B------:R-:W-:-:S05]  /*0700*/  F2FP.PACK_AB R9, R11, R10 ;  /* 0x0000000a0b09723e */ /* 0x000fca00000000ff */
[----:B------:R0:W-:Y:S04]  /*0710*/  STG.E.64 [R4.64], R8 ;  /* 0x0000000804007986 */ /* 0x0001e8000c101b0a */
[----:B------:R-:W-:Y:S05]  /*0720*/  @!P0 BRA P1, `(.L_x_2282) ;  /* 0xfffffef000008947 */ /* 0x000fea000083ffff */
[----:B------:R-:W-:Y:S05]  /*0730*/  EXIT ;  /* 0x000000000000794d */ /* 0x000fea0003800000 */
.L_x_2283:
        /* <DEDUP_REMOVED lines=12> */
.L_x_7866:


//--------------------- .text._ZN2at6native55_GLOBAL__N__de093ff9_22_ForeachBinaryOpList_cu_a911ec4325multi_tensor_apply_kernelINS1_18TensorListMetadataILi2EEENS1_11CopyFunctorIN3c104HalfEdLi2ELi1ELi1EEEJNS0_4CopyIS7_dEEEEEvT_T0_DpT1_ --------------------------
	.section	.text._ZN2at6native55_GLOBAL__N__de093ff9_22_ForeachBinaryOpList_cu_a911ec4325multi_tensor_apply_kernelINS1_18TensorListMetadataILi2EEENS1_11CopyFunctorIN3c104HalfEdLi2ELi1ELi1EEEJNS0_4CopyIS7_dEEEEEvT_T0_DpT1_,"ax",@progbits
	.sectioninfo	@"SHI_REGISTERS=32"
	.align	128
.text._ZN2at6native55_GLOBAL__N__de093ff9_22_ForeachBinaryOpList_cu_a911ec4325multi_tensor_apply_kernelINS1_18TensorListMetadataILi2EEENS1_11CopyFunctorIN3c104HalfEdLi2ELi1ELi1EEEJNS0_4CopyIS7_dEEEEEvT_T0_DpT1_:
        .type           _ZN2at6native55_GLOBAL__N__de093ff9_22_ForeachBinaryOpList_cu_a911ec4325multi_tensor_apply_kernelINS1_18TensorListMetadataILi2EEENS1_11CopyFunctorIN3c104HalfEdLi2ELi1ELi1EEEJNS0_4CopyIS7_dEEEEEvT_T0_DpT1_,@function
        .size           _ZN2at6native55_GLOBAL__N__de093ff9_22_ForeachBinaryOpList_cu_a911ec4325multi_tensor_apply_kernelINS1_18TensorListMetadataILi2EEENS1_11CopyFunctorIN3c104HalfEdLi2ELi1ELi1EEEJNS0_4CopyIS7_dEEEEEvT_T0_DpT1_,(.L_x_7867 - _ZN2at6native55_GLOBAL__N__de093ff9_22_ForeachBinaryOpList_cu_a911ec4325multi_tensor_apply_kernelINS1_18TensorListMetadataILi2EEENS1_11CopyFunctorIN3c104HalfEdLi2ELi1ELi1EEEJNS0_4CopyIS7_dEEEEEvT_T0_DpT1_)
        .other          _ZN2at6native55_GLOBAL__N__de093ff9_22_ForeachBinaryOpList_cu_a911ec4325multi_tensor_apply_kernelINS1_18TensorListMetadataILi2EEENS1_11CopyFunctorIN3c104HalfEdLi2ELi1ELi1EEEJNS0_4CopyIS7_dEEEEEvT_T0_DpT1_,@"STO_CUDA_ENTRY STV_DEFAULT"
_ZN2at6native55_GLOBAL__N__de093ff9_22_ForeachBinaryOpList_cu_a911ec4325multi_tensor_apply_kernelINS1_18TensorListMetadataILi2EEENS1_11CopyFunctorIN3c104HalfEdLi2ELi1ELi1EEEJNS0_4CopyIS7_dEEEEEvT_T0_DpT1_:
        /* <DEDUP_REMOVED lines=30> */
.L_x_2285:
        /* <DEDUP_REMOVED lines=73> */
.L_x_2284:
[----:B------:R-:W0:Y:S02]  /*0670*/  S2R R16, SR_TID.X ;  /* 0x0000000000107919 */ /* 0x000e240000002100 */
[----:B0-----:R-:W-:-:S05]  /*0680*/  IMAD.WIDE.U32 R2, R16, 0x4, RZ ;  /* 0x0000000410027825 */ /* 0x001fca00078e00ff */
[----:B------:R-:W-:-:S04]  /*0690*/  ISETP.GE.U32.AND P0, PT, R2, UR13, PT ;  /* 0x0000000d02007c0c */ /* 0x000fc8000bf06070 */
[----:B------:R-:W-:-:S04]  /*06a0*/  ISETP.GE.AND.EX P0, PT, R3, UR6, PT, P0 ;  /* 0x0000000603007c0c */ /* 0x000fc8000bf06300 */
[----:B------:R-:W-:-:S13]  /*06b0*/  ISETP.GT.U32.OR P0, PT, R16, 0x3fff, P0 ;  /* 0x00003fff1000780c */ /* 0x000fda0000704470 */
[----:B------:R-:W-:Y:S05]  /*06c0*/  @P0 EXIT ;  /* 0x000000000000094d */ /* 0x000fea0003800000 */
[----:B------:R-:W-:Y:S02]  /*06d0*/  IMAD.MOV.U32 R17, RZ, RZ, RZ ;  /* 0x000000ffff117224 */ /* 0x000fe400078e00ff */
.L_x_2286:
        /* <DEDUP_REMOVED lines=31> */
.L_x_2287:
        /* <DEDUP_REMOVED lines=11> */
.L_x_7867:


//--------------------- .text._ZN2at6native55_GLOBAL__N__de093ff9_22_ForeachBinaryOpList_cu_a911ec4325multi_tensor_apply_kernelINS1_18TensorListMetadataILi2EEENS1_11CopyFunctorIN3c104HalfEiLi2ELi1ELi1EEEJNS0_4CopyIS7_iEEEEEvT_T0_DpT1_ --------------------------
	.section	.text._ZN2at6native55_GLOBAL__N__de093ff9_22_ForeachBinaryOpList_cu_a911ec4325multi_tensor_apply_kernelINS1_18TensorListMetadataILi2EEENS1_11CopyFunctorIN3c104HalfEiLi2ELi1ELi1EEEJNS0_4CopyIS7_iEEEEEvT_T0_DpT1_,"ax",@progbits
	.sectioninfo	@"SHI_REGISTERS=32"
	.align	128
.text._ZN2at6native55_GLOBAL__N__de093ff9_22_ForeachBinaryOpList_cu_a911ec4325multi_tensor_apply_kernelINS1_18TensorListMetadataILi2EEENS1_11CopyFunctorIN3c104HalfEiLi2ELi1ELi1EEEJNS0_4CopyIS7_iEEEEEvT_T0_DpT1_:
        .type           _ZN2at6native55_GLOBAL__N__de093ff9_22_ForeachBinaryOpList_cu_a911ec4325multi_tensor_apply_kernelINS1_18TensorListMetadataILi2EEENS1_11CopyFunctorIN3c104HalfEiLi2ELi1ELi1EEEJNS0_4CopyIS7_iEEEEEvT_T0_DpT1_,@function
        .size           _ZN2at6native55_GLOBAL__N__de093ff9_22_ForeachBinaryOpList_cu_a911ec4325multi_tensor_apply_kernelINS1_18TensorListMetadataILi2EEENS1_11CopyFunctorIN3c104HalfEiLi2ELi1ELi1EEEJNS0_4CopyIS7_iEEEEEvT_T0_DpT1_,(.L_x_7868 - _ZN2at6native55_GLOBAL__N__de093ff9_22_ForeachBinaryOpList_cu_a911ec4325multi_tensor_apply_kernelINS1_18TensorListMetadataILi2EEENS1_11CopyFunctorIN3c104HalfEiLi2ELi1ELi1EEEJNS0_4CopyIS7_iEEEEEvT_T0_DpT1_)
        .other          _ZN2at6native55_GLOBAL__N__de093ff9_22_ForeachBinaryOpList_cu_a911ec4325multi_tensor_apply_kernelINS1_18TensorListMetadataILi2EEENS1_11CopyFunctorIN3c104HalfEiLi2ELi1ELi1EEEJNS0_4CopyIS7_iEEEEEvT_T0_DpT1_,@"STO_CUDA_ENTRY STV_DEFAULT"
_ZN2at6native55_GLOBAL__N__de093ff9_22_ForeachBinaryOpList_cu_a911ec4325multi_tensor_apply_kernelINS1_18TensorListMetadataILi2EEENS1_11CopyFunctorIN3c104HalfEiLi2ELi1ELi1EEEJNS0_4CopyIS7_iEEEEEvT_T0_DpT1_:
        /* <DEDUP_REMOVED lines=29> */
.L_x_2289:
        /* <DEDUP_REMOVED lines=50> */
[----:B0-----:R-:W-:-:S05]  /*04f0*/  F2FP.PACK_AB R28, RZ, R28 ;  /* 0x0000001cff1c723e */ /* 0x001fca00000000ff */
[----:B------:R0:W-:Y:S01]  /*0500*/  @P0 STG.E.U16 [R6.64], R28 ;  /* 0x0000001c06000986 */ /* 0x0001e2000c10150a */
[----:B------:R-:W-:Y:S01]  /*0510*/  ISETP.GE.U32.AND P0, PT, R18, 0x10000, PT ;  /* 0x000100001200780c */ /* 0x000fe20003f06070 */
[----:B------:R-:W3:Y:S01]  /*0520*/  I2F R25, R0 ;  /* 0x0000000000197306 */ /* 0x000ee20000201400 */
[----:B-1----:R-:W-:Y:S02]  /*0530*/  F2FP.PACK_AB R29, RZ, R29 ;  /* 0x0000001dff1d723e */ /* 0x002fe400000000ff */
[----:B------:R-:W-:-:S03]  /*0540*/  ISETP.GE.U32.AND.EX P0, PT, R19, RZ, PT, P0 ;  /* 0x000000ff1300720c */ /* 0x000fc60003f06100 */
[----:B------:R0:W-:Y:S01]  /*0550*/  @P1 STG.E.U16 [R8.64], R29 ;  /* 0x0000001d08001986 */ /* 0x0001e2000c10150a */
[----:B------:R-:W-:Y:S02]  /*0560*/  ISETP.LT.U32.AND P1, PT, R18, UR13, PT ;  /* 0x0000000d12007c0c */ /* 0x000fe4000bf21070 */
[----:B--2---:R-:W-:Y:S02]  /*0570*/  F2FP.PACK_AB R27, RZ, R27 ;  /* 0x0000001bff1b723e */ /* 0x004fe400000000ff */
[----:B------:R-:W-:-:S03]  /*0580*/  ISETP.LT.AND.EX P1, PT, R19, UR6, PT, P1 ;  /* 0x0000000613007c0c */ /* 0x000fc6000bf21310 */
[----:B------:R0:W-:Y:S01]  /*0590*/  @P2 STG.E.U16 [R2.64], R27 ;  /* 0x0000001b02002986 */ /* 0x0001e2000c10150a */
[----:B---3--:R-:W-:-:S05]  /*05a0*/  F2FP.PACK_AB R25, RZ, R25 ;  /* 0x00000019ff19723e */ /* 0x008fca00000000ff */
[----:B------:R0:W-:Y:S04]  /*05b0*/  @P3 STG.E.U16 [R4.64], R25 ;  /* 0x0000001904003986 */ /* 0x0001e8000c10150a */
[----:B------:R-:W-:Y:S05]  /*05c0*/  @!P0 BRA P1, `(.L_x_2289) ;  /* 0xfffffc0000008947 */ /* 0x000fea000083ffff */
[----:B------:R-:W-:Y:S05]  /*05d0*/  EXIT ;  /* 0x000000000000794d */ /* 0x000fea0003800000 */
.L_x_2288:
[----:B------:R-:W0:Y:S02]  /*05e0*/  S2R R12, SR_TID.X ;  /* 0x00000000000c7919 */ /* 0x000e240000002100 */
[----:B0-----:R-:W-:-:S05]  /*05f0*/  IMAD.WIDE.U32 R2, R12, 0x4, RZ ;  /* 0x000000040c027825 */ /* 0x001fca00078e00ff */
[----:B------:R-:W-:-:S04]  /*0600*/  ISETP.GE.U32.AND P0, PT, R2, UR13, PT ;  /* 0x0000000d02007c0c */ /* 0x000fc8000bf06070 */
[----:B------:R-:W-:-:S04]  /*0610*/  ISETP.GE.AND.EX P0, PT, R3, UR6, PT, P0 ;  /* 0x0000000603007c0c */ /* 0x000fc8000bf06300 */
[----:B------:R-:W-:-:S13]  /*0620*/  ISETP.GT.U32.OR P0, PT, R12, 0x3fff, P0 ;  /* 0x00003fff0c00780c */ /* 0x000fda0000704470 */
[----:B------:R-:W-:Y:S05]  /*0630*/  @P0 EXIT ;  /* 0x000000000000094d */ /* 0x000fea0003800000 */
[----:B------:R-:W-:Y:S02]  /*0640*/  IMAD.MOV.U32 R13, RZ, RZ, RZ ;  /* 0x000000ffff0d7224 */ /* 0x000fe400078e00ff */
.L_x_2290:
        /* <DEDUP_REMOVED lines=17> */
[----:B0-----:R-:W-:-:S02]  /*0760*/  F2FP.PACK_AB R6, R9, R8 ;  /* 0x000000080906723e */ /* 0x001fc400000000ff */
[----:B-1----:R-:W-:-:S05]  /*0770*/  F2FP.PACK_AB R7, R11, R10 ;  /* 0x0000000a0b07723e */ /* 0x002fca00000000ff */
[----:B------:R0:W-:Y:S01]  /*0780*/  STG.E.64 [R4.64], R6 ;  /* 0x0000000604007986 */ /* 0x0001e2000c101b0a */
[----:B------:R-:W-:Y:S05]  /*0790*/  @!P0 BRA P1, `(.L_x_2290) ;  /* 0xfffffeb000008947 */ /* 0x000fea000083ffff */
[----:B------:R-:W-:Y:S05]  /*07a0*/  EXIT ;  /* 0x000000000000794d */ /* 0x000fea0003800000 */
.L_x_2291:
        /* <DEDUP_REMOVED lines=13> */
.L_x_7868:


//--------------------- .text._ZN2at6native55_GLOBAL__N__de093ff9_22_ForeachBinaryOpList_cu_a911ec4325multi_tensor_apply_kernelINS1_18TensorListMetadataILi2EEENS1_11CopyFunctorIN3c104HalfEsLi2ELi1ELi1EEEJNS0_4CopyIS7_sEEEEEvT_T0_DpT1_ --------------------------
	.section	.text._ZN2at6native55_GLOBAL__N__de093ff9_22_ForeachBinaryOpList_cu_a911ec4325multi_tensor_apply_kernelINS1_18TensorListMetadataILi2EEENS1_11CopyFunctorIN3c104HalfEsLi2ELi1ELi1EEEJNS0_4CopyIS7_sEEEEEvT_T0_DpT1_,"ax",@progbits
	.sectioninfo	@"SHI_REGISTERS=32"
	.align	128
.text._ZN2at6native55_GLOBAL__N__de093ff9_22_ForeachBinaryOpList_cu_a911ec4325multi_tensor_apply_kernelINS1_18TensorListMetadataILi2EEENS1_11CopyFunctorIN3c104HalfEsLi2ELi1ELi1EEEJNS0_4CopyIS7_sEEEEEvT_T0_DpT1_:
        .type           _ZN2at6native55_GLOBAL__N__de093ff9_22_ForeachBinaryOpList_cu_a911ec4325multi_tensor_apply_kernelINS1_18TensorListMetadataILi2EEENS1_11CopyFunctorIN3c104HalfEsLi2ELi1ELi1EEEJNS0_4CopyIS7_sEEEEEvT_T0_DpT1_,@function
        .size           _ZN2at6native55_GLOBAL__N__de093ff9_22_ForeachBinaryOpList_cu_a911ec4325multi_tensor_apply_kernelINS1_18TensorListMetadataILi2EEENS1_11CopyFunctorIN3c104HalfEsLi2ELi1ELi1EEEJNS0_4CopyIS7_sEEEEEvT_T0_DpT1_,(.L_x_7869 - _ZN2at6native55_GLOBAL__N__de093ff9_22_ForeachBinaryOpList_cu_a911ec4325multi_tensor_apply_kernelINS1_18TensorListMetadataILi2EEENS1_11CopyFunctorIN3c104HalfEsLi2ELi1ELi1EEEJNS0_4CopyIS7_sEEEEEvT_T0_DpT1_)
        .other          _ZN2at6native55_GLOBAL__N__de093ff9_22_ForeachBinaryOpList_cu_a911ec4325multi_tensor_apply_kernelINS1_18TensorListMetadataILi2EEENS1_11CopyFunctorIN3c104HalfEsLi2ELi1ELi1EEEJNS0_4CopyIS7_sEEEEEvT_T0_DpT1_,@"STO_CUDA_ENTRY STV_DEFAULT"
_ZN2at6native55_GLOBAL__N__de093ff9_22_ForeachBinaryOpList_cu_a911ec4325multi_tensor_apply_kernelINS1_18TensorListMetadataILi2EEENS1_11CopyFunctorIN3c104HalfEsLi2ELi1ELi1EEEJNS0_4CopyIS7_sEEEEEvT_T0_DpT1_:
        /* <DEDUP_REMOVED lines=29> */
.L_x_2293:
        /* <DEDUP_REMOVED lines=65> */
.L_x_2292:
[----:B------:R-:W0:Y:S02]  /*05e0*/  S2R R10, SR_TID.X ;  /* 0x00000000000a7919 */ /* 0x000e240000002100 */
[----:B0-----:R-:W-:-:S05]  /*05f0*/  IMAD.WIDE.U32 R2, R10, 0x4, RZ ;  /* 0x000000040a027825 */ /* 0x001fca00078e00ff */
[----:B------:R-:W-:-:S04]  /*0600*/  ISETP.GE.U32.AND P0, PT, R2, UR12, PT ;  /* 0x0000000c02007c0c */ /* 0x000fc8000bf06070 */
[----:B------:R-:W-:-:S04]  /*0610*/  ISETP.GE.AND.EX P0, PT, R3, UR6, PT, P0 ;  /* 0x0000000603007c0c */ /* 0x000fc8000bf06300 */
[----:B------:R-:W-:-:S13]  /*0620*/  ISETP.GT.U32.OR P0, PT, R10, 0x3fff, P0 ;  /* 0x00003fff0a00780c */ /* 0x000fda0000704470 */
[----:B------:R-:W-:Y:S05]  /*0630*/  @P0 EXIT ;  /* 0x000000000000094d */ /* 0x000fea0003800000 */
[----:B------:R-:W-:-:S04]  /*0640*/  IMAD.MOV.U32 R11, RZ, RZ, RZ ;  /* 0x000000ffff0b7224 */ /* 0x000fc800078e00ff */
.L_x_2294:
        /* <DEDUP_REMOVED lines=10> */
[----:B0-----:R-:W-:-:S02]  /*06f0*/  F2FP.PACK_AB R8, R5, R0 ;  /* 0x000000000508723e */ /* 0x001fc400000000ff */
[----:B------:R-:W-:Y:S02]  /*0700*/  IADD3.X R5, R9, UR9, RZ, P0, !PT ;  /* 0x0000000909057c10 */ /* 0x000fe400087fe4ff */
        /* <DEDUP_REMOVED lines=12> */
.L_x_2295:
        /* <DEDUP_REMOVED lines=11> */
.L_x_7869:


//--------------------- .text._ZN2at6native55_GLOBAL__N__de093ff9_22_ForeachBinaryOpList_cu_a911ec4325multi_tensor_apply_kernelINS1_18TensorListMetadataILi2EEENS1_11CopyFunctorIN3c104HalfElLi2ELi1ELi1EEEJNS0_4CopyIS7_lEEEEEvT_T0_DpT1_ --------------------------
	.section	.text._ZN2at6native55_GLOBAL__N__de093ff9_22_ForeachBinaryOpList_cu_a911ec4325multi_tensor_apply_kernelINS1_18TensorListMetadataILi2EEENS1_11CopyFunctorIN3c104HalfElLi2ELi1ELi1EEEJNS0_4CopyIS7_lEEEEEvT_T0_DpT1_,"ax",@progbits
	.sectioninfo	@"SHI_REGISTERS=32"
	.align	128
.text._ZN2at6native55_GLOBAL__N__de093ff9_22_ForeachBinaryOpList_cu_a911ec4325multi_tensor_apply_kernelINS1_18TensorListMetadataILi2EEENS1_11CopyFunctorIN3c104HalfElLi2ELi1ELi1EEEJNS0_4CopyIS7_lEEEEEvT_T0_DpT1_:
        .type           _ZN2at6native55_GLOBAL__N__de093ff9_22_ForeachBinaryOpList_cu_a911ec4325multi_tensor_apply_kernelINS1_18TensorListMetadataILi2EEENS1_11CopyFunctorIN3c104HalfElLi2ELi1ELi1EEEJNS0_4CopyIS7_lEEEEEvT_T0_DpT1_,@function
        .size           _ZN2at6native55_GLOBAL__N__de093ff9_22_ForeachBinaryOpList_cu_a911ec4325multi_tensor_apply_kernelINS1_18TensorListMetadataILi2EEENS1_11CopyFunctorIN3c104HalfElLi2ELi1ELi1EEEJNS0_4CopyIS7_lEEEEEvT_T0_DpT1_,(.L_x_7870 - _ZN2at6native55_GLOBAL__N__de093ff9_22_ForeachBinaryOpList_cu_a911ec4325multi_tensor_apply_kernelINS1_18TensorListMetadataILi2EEENS1_11CopyFunctorIN3c104HalfElLi2ELi1ELi1EEEJNS0_4CopyIS7_lEEEEEvT_T0_DpT1_)
        .other          _ZN2at6native55_GLOBAL__N__de093ff9_22_ForeachBinaryOpList_cu_a911ec4325multi_tensor_apply_kernelINS1_18TensorListMetadataILi2EEENS1_11CopyFunctorIN3c104HalfElLi2ELi1ELi1EEEJNS0_4CopyIS7_lEEEEEvT_T0_DpT1_,@"STO_CUDA_ENTRY STV_DEFAULT"
_ZN2at6native55_GLOBAL__N__de093ff9_22_ForeachBinaryOpList_cu_a911ec4325multi_tensor_apply_kernelINS1_18TensorListMetadataILi2EEENS1_11CopyFunctorIN3c104HalfElLi2ELi1ELi1EEEJNS0_4CopyIS7_lEEEEEvT_T0_DpT1_:
        /* <DEDUP_REMOVED lines=30> */
.L_x_2297:
        /* <DEDUP_REMOVED lines=50> */
[----:B0-----:R-:W-:-:S05]  /*0500*/  F2FP.PACK_AB R24, RZ, R24 ;  /* 0x00000018ff18723e */ /* 0x001fca00000000ff */
[----:B------:R0:W-:Y:S01]  /*0510*/  @P0 STG.E.U16 [R16.64], R24 ;  /* 0x0000001810000986 */ /* 0x0001e2000c10150a */
[----:B------:R-:W-:Y:S01]  /*0520*/  ISETP.GE.U32.AND P0, PT, R6, 0x10000, PT ;  /* 0x000100000600780c */ /* 0x000fe20003f06070 */
[----:B-----5:R-:W3:Y:S01]  /*0530*/  I2F.S64 R27, R8 ;  /* 0x00000008001b7312 */ /* 0x020ee20000301400 */
[----:B-1----:R-:W-:Y:S02]  /*0540*/  F2FP.PACK_AB R20, RZ, R20 ;  /* 0x00000014ff14723e */ /* 0x002fe400000000ff */
[----:B------:R-:W-:-:S03]  /*0550*/  ISETP.GE.U32.AND.EX P0, PT, R7, RZ, PT, P0 ;  /* 0x000000ff0700720c */ /* 0x000fc60003f06100 */
[----:B------:R0:W-:Y:S01]  /*0560*/  @P2 STG.E.U16 [R28.64], R20 ;  /* 0x000000141c002986 */ /* 0x0001e2000c10150a */
[----:B--2---:R-:W-:-:S05]  /*0570*/  F2FP.PACK_AB R21, RZ, R21 ;  /* 0x00000015ff15723e */ /* 0x004fca00000000ff */
[----:B------:R0:W-:Y:S01]  /*0580*/  @P1 STG.E.U16 [R18.64], R21 ;  /* 0x0000001512001986 */ /* 0x0001e2000c10150a */
[----:B------:R-:W-:Y:S02]  /*0590*/  ISETP.LT.U32.AND P1, PT, R6, UR13, PT ;  /* 0x0000000d06007c0c */ /* 0x000fe4000bf21070 */
[----:B---3--:R-:W-:Y:S02]  /*05a0*/  F2FP.PACK_AB R27, RZ, R27 ;  /* 0x0000001bff1b723e */ /* 0x008fe400000000ff */
[----:B------:R-:W-:-:S03]  /*05b0*/  ISETP.LT.AND.EX P1, PT, R7, UR6, PT, P1 ;  /* 0x0000000607007c0c */ /* 0x000fc6000bf21310 */
[----:B------:R0:W-:Y:S10]  /*05c0*/  @P3 STG.E.U16 [R4.64], R27 ;  /* 0x0000001b04003986 */ /* 0x0001f4000c10150a */
[----:B------:R-:W-:Y:S05]  /*05d0*/  @!P0 BRA P1, `(.L_x_2297) ;  /* 0xfffffc0000008947 */ /* 0x000fea000083ffff */
[----:B------:R-:W-:Y:S05]  /*05e0*/  EXIT ;  /* 0x000000000000794d */ /* 0x000fea0003800000 */
.L_x_2296:
[----:B------:R-:W0:Y:S02]  /*05f0*/  S2R R16, SR_TID.X ;  /* 0x0000000000107919 */ /* 0x000e240000002100 */
[----:B0-----:R-:W-:-:S05]  /*0600*/  IMAD.WIDE.U32 R2, R16, 0x4, RZ ;  /* 0x0000000410027825 */ /* 0x001fca00078e00ff */
[----:B------:R-:W-:-:S04]  /*0610*/  ISETP.GE.U32.AND P0, PT, R2, UR13, PT ;  /* 0x0000000d02007c0c */ /* 0x000fc8000bf06070 */
[----:B------:R-:W-:-:S04]  /*0620*/  ISETP.GE.AND.EX P0, PT, R3, UR6, PT, P0 ;  /* 0x0000000603007c0c */ /* 0x000fc8000bf06300 */
[----:B------:R-:W-:-:S13]  /*0630*/  ISETP.GT.U32.OR P0, PT, R16, 0x3fff, P0 ;  /* 0x00003fff1000780c */ /* 0x000fda0000704470 */
[----:B------:R-:W-:Y:S05]  /*0640*/  @P0 EXIT ;  /* 0x000000000000094d */ /* 0x000fea0003800000 */
[----:B------:R-:W-:Y:S02]  /*0650*/  IMAD.MOV.U32 R17, RZ, RZ, RZ ;  /* 0x000000ffff117224 */ /* 0x000fe400078e00ff */
.L_x_2298:
        /* <DEDUP_REMOVED lines=18> */
[----:B0-----:R-:W-:-:S02]  /*0780*/  F2FP.PACK_AB R14, R11, R8 ;  /* 0x000000080b0e723e */ /* 0x001fc400000000ff */
[----:B-1----:R-:W-:-:S05]  /*0790*/  F2FP.PACK_AB R15, R7, R4 ;  /* 0x00000004070f723e */ /* 0x002fca00000000ff */
[----:B------:R0:W-:Y:S01]  /*07a0*/  STG.E.64 [R12.64], R14 ;  /* 0x0000000e0c007986 */ /* 0x0001e2000c101b0a */
[----:B------:R-:W-:Y:S05]  /*07b0*/  @!P0 BRA P1, `(.L_x_2298) ;  /* 0xfffffea000008947 */ /* 0x000fea000083ffff */
[----:B------:R-:W-:Y:S05]  /*07c0*/  EXIT ;  /* 0x000000000000794d */ /* 0x000fea0003800000 */
.L_x_2299:
        /* <DEDUP_REMOVED lines=11> */
.L_x_7870:


//--------------------- .text._ZN2at6native55_GLOBAL__N__de093ff9_22_ForeachBinaryOpList_cu_a911ec4325multi_tensor_apply_kernelINS1_18TensorListMetadataILi2EEENS1_11CopyFunctorIN3c104HalfEaLi2ELi1ELi1EEEJNS0_4CopyIS7_aEEEEEvT_T0_DpT1_ --------------------------
	.section	.text._ZN2at6native55_GLOBAL__N__de093ff9_22_ForeachBinaryOpList_cu_a911ec4325multi_tensor_apply_kernelINS1_18TensorListMetadataILi2EEENS1_11CopyFunctorIN3c104HalfEaLi2ELi1ELi1EEEJNS0_4CopyIS7_aEEEEEvT_T0_DpT1_,"ax",@progbits
	.sectioninfo	@"SHI_REGISTERS=32"
	.align	128
.text._ZN2at6native55_GLOBAL__N__de093ff9_22_ForeachBinaryOpList_cu_a911ec4325multi_tensor_apply_kernelINS1_18TensorListMetadataILi2EEENS1_11CopyFunctorIN3c104HalfEaLi2ELi1ELi1EEEJNS0_4CopyIS7_aEEEEEvT_T0_DpT1_:
        .type           _ZN2at6native55_GLOBAL__N__de093ff9_22_ForeachBinaryOpList_cu_a911ec4325multi_tensor_apply_kernelINS1_18TensorListMetadataILi2EEENS1_11CopyFunctorIN3c104HalfEaLi2ELi1ELi1EEEJNS0_4CopyIS7_aEEEEEvT_T0_DpT1_,@function
        .size           _ZN2at6native55_GLOBAL__N__de093ff9_22_ForeachBinaryOpList_cu_a911ec4325multi_tensor_apply_kernelINS1_18TensorListMetadataILi2EEENS1_11CopyFunctorIN3c104HalfEaLi2ELi1ELi1EEEJNS0_4CopyIS7_aEEEEEvT_T0_DpT1_,(.L_x_7871 - _ZN2at6native55_GLOBAL__N__de093ff9_22_ForeachBinaryOpList_cu_a911ec4325multi_tensor_apply_kernelINS1_18TensorListMetadataILi2EEENS1_11CopyFunctorIN3c104HalfEaLi2ELi1ELi1EEEJNS0_4CopyIS7_aEEEEEvT_T0_DpT1_)
        .other          _ZN2at6native55_GLOBAL__N__de093ff9_22_ForeachBinaryOpList_cu_a911ec4325multi_tensor_apply_kernelINS1_18TensorListMetadataILi2EEENS1_11CopyFunctorIN3c104HalfEaLi2ELi1ELi1EEEJNS0_4CopyIS7_aEEEEEvT_T0_DpT1_,@"STO_CUDA_ENTRY STV_DEFAULT"
_ZN2at6native55_GLOBAL__N__de093ff9_22_ForeachBinaryOpList_cu_a911ec4325multi_tensor_apply_kernelINS1_18TensorListMetadataILi2EEENS1_11CopyFunctorIN3c104HalfEaLi2ELi1ELi1EEEJNS0_4CopyIS7_aEEEEEvT_T0_DpT1_:
        /* <DEDUP_REMOVED lines=30> */
.L_x_2301:
        /* <DEDUP_REMOVED lines=65> */
.L_x_2300:
[----:B------:R-:W0:Y:S02]  /*05f0*/  S2R R10, SR_TID.X ;  /* 0x00000000000a7919 */ /* 0x000e240000002100 */
[----:B0-----:R-:W-:-:S05]  /*0600*/  IMAD.WIDE.U32 R2, R10, 0x4, RZ ;  /* 0x000000040a027825 */ /* 0x001fca00078e00ff */
[----:B------:R-:W-:-:S04]  /*0610*/  ISETP.GE.U32.AND P0, PT, R2, UR13, PT ;  /* 0x0000000d02007c0c */ /* 0x000fc8000bf06070 */
[----:B------:R-:W-:-:S04]  /*0620*/  ISETP.GE.AND.EX P0, PT, R3, UR6, PT, P0 ;  /* 0x0000000603007c0c */ /* 0x000fc8000bf06300 */
[----:B------:R-:W-:-:S13]  /*0630*/  ISETP.GT.U32.OR P0, PT, R10, 0x3fff, P0 ;  /* 0x00003fff0a00780c */ /* 0x000fda0000704470 */
[----:B------:R-:W-:Y:S05]  /*0640*/  @P0 EXIT ;  /* 0x000000000000094d */ /* 0x000fea0003800000 */
[----:B------:R-:W-:Y:S02]  /*0650*/  IMAD.MOV.U32 R11, RZ, RZ, RZ ;  /* 0x000000ffff0b7224 */ /* 0x000fe400078e00ff */
.L_x_2302:
        /* <DEDUP_REMOVED lines=22> */
.L_x_2303:
        /* <DEDUP_REMOVED lines=12> */
.L_x_7871:


//--------------------- .text._ZN2at6native55_GLOBAL__N__de093ff9_22_ForeachBinaryOpList_cu_a911ec4325multi_tensor_apply_kernelINS1_18TensorListMetadataILi2EEENS1_11CopyFunctorIN3c104HalfEhLi2ELi1ELi1EEEJNS0_4CopyIS7_hEEEEEvT_T0_DpT1_ --------------------------
	.section	.text._ZN2at6native55_GLOBAL__N__de093ff9_22_ForeachBinaryOpList_cu_a911ec4325multi_tensor_apply_kernelINS1_18TensorListMetadataILi2EEENS1_11CopyFunctorIN3c104HalfEhLi2ELi1ELi1EEEJNS0_4CopyIS7_hEEEEEvT_T0_DpT1_,"ax",@progbits
	.sectioninfo	@"SHI_REGISTERS=32"
	.align	128
.text._ZN2at6native55_GLOBAL__N__de093ff9_22_ForeachBinaryOpList_cu_a911ec4325multi_tensor_apply_kernelINS1_18TensorListMetadataILi2EEENS1_11CopyFunctorIN3c104HalfEhLi2ELi1ELi1EEEJNS0_4CopyIS7_hEEEEEvT_T0_DpT1_:
        .type           _ZN2at6native55_GLOBAL__N__de093ff9_22_ForeachBinaryOpList_cu_a911ec4325multi_tensor_apply_kernelINS1_18TensorListMetadataILi2EEENS1_11CopyFunctorIN3c104HalfEhLi2ELi1ELi1EEEJNS0_4CopyIS7_hEEEEEvT_T0_DpT1_,@function
        .size           _ZN2at6native55_GLOBAL__N__de093ff9_22_ForeachBinaryOpList_cu_a911ec4325multi_tensor_apply_kernelINS1_18TensorListMetadataILi2EEENS1_11CopyFunctorIN3c104HalfEhLi2ELi1ELi1EEEJNS0_4CopyIS7_hEEEEEvT_T0_DpT1_,(.L_x_7872 - _ZN2at6native55_GLOBAL__N__de093ff9_22_ForeachBinaryOpList_cu_a911ec4325multi_tensor_apply_kernelINS1_18TensorListMetadataILi2EEENS1_11CopyFunctorIN3c104HalfEhLi2ELi1ELi1EEEJNS0_4CopyIS7_hEEEEEvT_T0_DpT1_)
        .other          _ZN2at6native55_GLOBAL__N__de093ff9_22_ForeachBinaryOpList_cu_a911ec4325multi_tensor_apply_kernelINS1_18TensorListMetadataILi2EEENS1_11CopyFunctorIN3c104HalfEhLi2ELi1ELi1EEEJNS0_4CopyIS7_hEEEEEvT_T0_DpT1_,@"STO_CUDA_ENTRY STV_DEFAULT"
_ZN2at6native55_GLOBAL__N__de093ff9_22_ForeachBinaryOpList_cu_a911ec4325multi_tensor_apply_kernelINS1_18TensorListMetadataILi2EEENS1_11CopyFunctorIN3c104HalfEhLi2ELi1ELi1EEEJNS0_4CopyIS7_hEEEEEvT_T0_DpT1_:
        /* <DEDUP_REMOVED lines=30> */
.L_x_2305:
        /* <DEDUP_REMOVED lines=65> */
.L_x_2304:
[----:B------:R-:W0:Y:S02]  /*05f0*/  S2R R10, SR_TID.X ;  /* 0x00000000000a7919 */ /* 0x000e240000002100 */
[----:B0-----:R-:W-:-:S05]  /*0600*/  IMAD.WIDE.U32 R2, R10, 0x4, RZ ;  /* 0x000000040a027825 */ /* 0x001fca00078e00ff */
[----:B------:R-:W-:-:S04]  /*0610*/  ISETP.GE.U32.AND P0, PT, R2, UR13, PT ;  /* 0x0000000d02007c0c */ /* 0x000fc8000bf06070 */
[----:B------:R-:W-:-:S04]  /*0620*/  ISETP.GE.AND.EX P0, PT, R3, UR6, PT, P0 ;  /* 0x0000000603007c0c */ /* 0x000fc8000bf06300 */
[----:B------:R-:W-:-:S13]  /*0630*/  ISETP.GT.U32.OR P0, PT, R10, 0x3fff, P0 ;  /* 0x00003fff0a00780c */ /* 0x000fda0000704470 */
[----:B------:R-:W-:Y:S05]  /*0640*/  @P0 EXIT ;  /* 0x000000000000094d */ /* 0x000fea0003800000 */
[----:B------:R-:W-:Y:S02]  /*0650*/  IMAD.MOV.U32 R11, RZ, RZ, RZ ;  /* 0x000000ffff0b7224 */ /* 0x000fe400078e00ff */
.L_x_2306:
        /* <DEDUP_REMOVED lines=22> */
.L_x_2307:
        /* <DEDUP_REMOVED lines=12> */
.L_x_7872:


//--------------------- .text._ZN2at6native55_GLOBAL__N__de093ff9_22_ForeachBinaryOpList_cu_a911ec4325multi_tensor_apply_kernelINS1_18TensorListMetadataILi2EEENS1_14UnaryOpFunctorIN3c104HalfELi2ELi1ELi1EEEJNS0_4CopyIS7_S7_EEEEEvT_T0_DpT1_ --------------------------
	.section	.text._ZN2at6native55_GLOBAL__N__de093ff9_22_ForeachBinaryOpList_cu_a911ec4325multi_tensor_apply_kernelINS1_18TensorListMetadataILi2EEENS1_14UnaryOpFunctorIN3c104HalfELi2ELi1ELi1EEEJNS0_4CopyIS7_S7_EEEEEvT_T0_DpT1_,"ax",@progbits
	.sectioninfo	@"SHI_REGISTERS=32"
	.align	128
.text._ZN2at6native55_GLOBAL__N__de093ff9_22_ForeachBinaryOpList_cu_a911ec4325multi_tensor_apply_kernelINS1_18TensorListMetadataILi2EEENS1_14UnaryOpFunctorIN3c104HalfELi2ELi1ELi1EEEJNS0_4CopyIS7_S7_EEEEEvT_T0_DpT1_:
        .type           _ZN2at6native55_GLOBAL__N__de093ff9_22_ForeachBinaryOpList_cu_a911ec4325multi_tensor_apply_kernelINS1_18TensorListMetadataILi2EEENS1_14UnaryOpFunctorIN3c104HalfELi2ELi1ELi1EEEJNS0_4CopyIS7_S7_EEEEEvT_T0_DpT1_,@function
        .size           _ZN2at6native55_GLOBAL__N__de093ff9_22_ForeachBinaryOpList_cu_a911ec4325multi_tensor_apply_kernelINS1_18TensorListMetadataILi2EEENS1_14UnaryOpFunctorIN3c104HalfELi2ELi1ELi1EEEJNS0_4CopyIS7_S7_EEEEEvT_T0_DpT1_,(.L_x_7873 - _ZN2at6native55_GLOBAL__N__de093ff9_22_ForeachBinaryOpList_cu_a911ec4325multi_tensor_apply_kernelINS1_18TensorListMetadataILi2EEENS1_14UnaryOpFunctorIN3c104HalfELi2ELi1ELi1EEEJNS0_4CopyIS7_S7_EEEEEvT_T0_DpT1_)
        .other          _ZN2at6native55_GLOBAL__N__de093ff9_22_ForeachBinaryOpList_cu_a911ec4325multi_tensor_apply_kernelINS1_18TensorListMetadataILi2EEENS1_14UnaryOpFunctorIN3c104HalfELi2ELi1ELi1EEEJNS0_4CopyIS7_S7_EEEEEvT_T0_DpT1_,@"STO_CUDA_ENTRY STV_DEFAULT"
_ZN2at6native55_GLOBAL__N__de093ff9_22_ForeachBinaryOpList_cu_a911ec4325multi_tensor_apply_kernelINS1_18TensorListMetadataILi2EEENS1_14UnaryOpFunctorIN3c104HalfELi2ELi1ELi1EEEJNS0_4CopyIS7_S7_EEEEEvT_T0_DpT1_:
        /* <DEDUP_REMOVED lines=27> */
.L_x_2309:
[----:B0-----:R-:W-:Y:S01]  /*01b0*/  IADD3 R27, P0, R3, R6, RZ ;  /* 0x00000006031b7210 */ /* 0x001fe20007f1e0ff */
[----:B------:R-:W-:Y:S01]  /*01c0*/  IMAD R14, R4, 0x3, RZ ;  /* 0x00000003040e7824 */ /* 0x000fe200078e02ff */
[----:B------:R-:W-:Y:S02]  /*01d0*/  PRMT R17, RZ, 0x7610, R17 ;  /* 0x00007610ff117816 */ /* 0x000fe40000000011 */
[C---:B------:R-:W-:Y:S01]  /*01e0*/  IADD3 R7, P1, R27.reuse, c[0x0][0x0], RZ ;  /* 0x000000001b077a10 */ /* 0x040fe20007f3e0ff */
[----:B------:R-:W-:Y:S01]  /*01f0*/  IMAD.X R15, RZ, RZ, R5, P0 ;  /* 0x000000ffff0f7224 */ /* 0x000fe200000e0605 */
[----:B------:R-:W-:-:S02]  /*0200*/  ISETP.GE.U32.AND P2, PT, R27, 0x10000, PT ;  /* 0x000100001b00780c */ /* 0x000fc40003f46070 */
[----:B------:R-:W-:Y:S01]  /*0210*/  ISETP.LT.U32.AND P0, PT, R27, R0, PT ;  /* 0x000000001b00720c */ /* 0x000fe20003f01070 */
[--C-:B------:R-:W-:Y:S01]  /*0220*/  IMAD.X R8, RZ, RZ, R15.reuse, P1 ;  /* 0x000000ffff087224 */ /* 0x100fe200008e060f */
[----:B------:R-:W-:Y:S02]  /*0230*/  ISETP.GE.U32.AND.EX P2, PT, R15, RZ, PT, P2 ;  /* 0x000000ff0f00720c */ /* 0x000fe40003f46120 */
[----:B------:R-:W-:Y:S02]  /*0240*/  LEA R9, P4, R4, R27, 0x1 ;  /* 0x0000001b04097211 */ /* 0x000fe400078808ff */
[----:B------:R-:W-:Y:S02]  /*0250*/  ISETP.GE.U32.AND P3, PT, R7, 0x10000, PT ;  /* 0x000100000700780c */ /* 0x000fe40003f66070 */
[----:B------:R-:W-:Y:S01]  /*0260*/  ISETP.LT.AND.EX P0, PT, R15, R2, !P2, P0 ;  /* 0x000000020f00720c */ /* 0x000fe20005701300 */
[----:B------:R-:W-:Y:S01]  /*0270*/  IMAD.X R19, RZ, RZ, R15, P4 ;  /* 0x000000ffff137224 */ /* 0x000fe200020e060f */
[----:B------:R-:W-:-:S02]  /*0280*/  ISETP.LT.U32.AND P1, PT, R7, R0, PT ;  /* 0x000000000700720c */ /* 0x000fc40003f21070 */
[----:B------:R-:W-:Y:S02]  /*0290*/  ISETP.GE.U32.AND.EX P3, PT, R8, RZ, PT, P3 ;  /* 0x000000ff0800720c */ /* 0x000fe40003f66130 */
[----:B------:R-:W-:Y:S02]  /*02a0*/  IADD3 R21, P5, R14, R27, RZ ;  /* 0x0000001b0e157210 */ /* 0x000fe40007fbe0ff */
[C---:B------:R-:W-:Y:S02]  /*02b0*/  ISETP.GE.U32.AND P2, PT, R9.reuse, 0x10000, PT ;  /* 0x000100000900780c */ /* 0x040fe40003f46070 */
[----:B------:R-:W-:Y:S01]  /*02c0*/  ISETP.LT.AND.EX P1, PT, R8, R2, !P3, P1 ;  /* 0x000000020800720c */ /* 0x000fe20005f21310 */
[----:B------:R-:W-:Y:S01]  /*02d0*/  IMAD.X R25, RZ, RZ, R15, P5 ;  /* 0x000000ffff197224 */ /* 0x000fe200028e060f */
[----:B------:R-:W-:Y:S02]  /*02e0*/  ISETP.LT.U32.AND P3, PT, R9, R0, PT ;  /* 0x000000000900720c */ /* 0x000fe40003f61070 */
[----:B------:R-:W-:-:S02]  /*02f0*/  ISETP.GE.U32.AND.EX P2, PT, R19, RZ, PT, P2 ;  /* 0x000000ff1300720c */ /* 0x000fc40003f46120 */
[----:B------:R-:W-:Y:S02]  /*0300*/  ISETP.GE.U32.AND P4, PT, R21, 0x10000, PT ;  /* 0x000100001500780c */ /* 0x000fe40003f86070 */
[----:B------:R-:W-:Y:S02]  /*0310*/  ISETP.LT.AND.EX P2, PT, R19, R2, !P2, P3 ;  /* 0x000000021300720c */ /* 0x000fe40005741330 */
[----:B------:R-:W-:Y:S02]  /*0320*/  ISETP.LT.U32.AND P3, PT, R21, R0, PT ;  /* 0x000000001500720c */ /* 0x000fe40003f61070 */
[----:B------:R-:W-:Y:S02]  /*0330*/  ISETP.GE.U32.AND.EX P6, PT, R25, RZ, PT, P4 ;  /* 0x000000ff1900720c */ /* 0x000fe40003fc6140 */
[----:B------:R-:W-:Y:S02]  /*0340*/  @P0 LEA R28, P5, R27, R10, 0x1 ;  /* 0x0000000a1b1c0211 */ /* 0x000fe400078a08ff */
[----:B------:R-:W-:-:S02]  /*0350*/  ISETP.LT.AND.EX P3, PT, R25, R2, !P6, P3 ;  /* 0x000000021900720c */ /* 0x000fc40007761330 */
[-C--:B------:R-:W-:Y:S02]  /*0360*/  @P0 LEA.HI.X R29, R27, R11.reuse, R15, 0x1, P5 ;  /* 0x0000000b1b1d0211 */ /* 0x080fe400028f0c0f */
[C---:B------:R-:W-:Y:S02]  /*0370*/  @P1 LEA R22, P4, R7.reuse, R10, 0x1 ;  /* 0x0000000a07161211 */ /* 0x040fe400078808ff */
        /* <DEDUP_REMOVED lines=11> */
[----:B------:R-:W5:Y:S01]  /*0430*/  @P3 LDG.E.U16 R26, [R22.64] ;  /* 0x00000004161a3981 */ /* 0x000f62000c1e1500 */
[-C--:B------:R-:W-:Y:S02]  /*0440*/  @P0 LEA R14, P4, R27, R12.reuse, 0x1 ;  /* 0x0000000c1b0e0211 */ /* 0x080fe400078808ff */
[-C--:B------:R-:W-:Y:S02]  /*0450*/  @P1 LEA R16, P5, R7, R12.reuse, 0x1 ;  /* 0x0000000c07101211 */ /* 0x080fe400078a08ff */
[----:B------:R-:W-:Y:S02]  /*0460*/  @P0 LEA.HI.X R15, R27, R13, R15, 0x1, P4 ;  /* 0x0000000d1b0f0211 */ /* 0x000fe400020f0c0f */
[----:B------:R-:W-:-:S04]  /*0470*/  @P2 LEA R18, P4, R9, R12, 0x1 ;  /* 0x0000000c09122211 */ /* 0x000fc800078808ff */
[-C--:B------:R-:W-:Y:S01]  /*0480*/  @P2 LEA.HI.X R19, R9, R13.reuse, R19, 0x1, P4 ;  /* 0x0000000d09132211 */ /* 0x080fe200020f0c13 */
[----:B--2---:R-:W-:Y:S01]  /*0490*/  HADD2.F32 R27, -RZ, R17.H0_H0 ;  /* 0x20000011ff1b7230 */ /* 0x004fe20000004100 */
[----:B------:R-:W-:Y:S02]  /*04a0*/  @P1 LEA.HI.X R17, R7, R13, R8, 0x1, P5 ;  /* 0x0000000d07111211 */ /* 0x000fe400028f0c08 */
[----:B------:R-:W-:Y:S01]  /*04b0*/  @P3 LEA R8, P5, R21, R12, 0x1 ;  /* 0x0000000c15083211 */ /* 0x000fe200078a08ff */
[----:B---3--:R-:W-:-:S03]  /*04c0*/  HADD2.F32 R20, -RZ, R20.H0_H0 ;  /* 0x20000014ff147230 */ /* 0x008fc60000004100 */
[----:B------:R-:W-:Y:S01]  /*04d0*/  @P3 LEA.HI.X R9, R21, R13, R25, 0x1, P5 ;  /* 0x0000000d15093211 */ /* 0x000fe200028f0c19 */
[----:B------:R-:W-:Y:S01]  /*04e0*/  IMAD.MOV.U32 R21, RZ, RZ, c[0x0][0x0] ;  /* 0x00000000ff157624 */ /* 0x000fe200078e00ff */
[----:B------:R-:W-:Y:S01]  /*04f0*/  F2FP.PACK_AB R27, RZ, R27 ;  /* 0x0000001bff1b723e */ /* 0x000fe200000000ff */
[----:B------:R-:W-:Y:S01]  /*0500*/  IMAD.MOV.U32 R7, RZ, RZ, R5 ;  /* 0x000000ffff077224 */ /* 0x000fe200078e0005 */
[----:B------:R-:W-:Y:S01]  /*0510*/  F2FP.PACK_AB R20, RZ, R20 ;  /* 0x00000014ff14723e */ /* 0x000fe200000000ff */
[----:B----4-:R-:W-:Y:S02]  /*0520*/  HADD2.F32 R24, -RZ, R24.H0_H0 ;  /* 0x20000018ff187230 */ /* 0x010fe40000004100 */
[----:B-----5:R-:W-:-:S03]  /*0530*/  HADD2.F32 R26, -RZ, R26.H0_H0 ;  /* 0x2000001aff1a7230 */ /* 0x020fc60000004100 */
[----:B------:R-:W-:Y:S01]  /*0540*/  F2FP.PACK_AB R24, RZ, R24 ;  /* 0x00000018ff18723e */ /* 0x000fe200000000ff */
[----:B------:R-:W-:Y:S01]  /*0550*/  IMAD.WIDE.U32 R6, R21, 0x4, R6 ;  /* 0x0000000415067825 */ /* 0x000fe200078e0006 */
[----:B------:R0:W-:Y:S01]  /*0560*/  @P0 STG.E.U16 [R14.64], R27 ;  /* 0x0000001b0e000986 */ /* 0x0001e2000c101504 */
[----:B------:R-:W-:-:S03]  /*0570*/  F2FP.PACK_AB R26, RZ, R26 ;  /* 0x0000001aff1a723e */ /* 0x000fc600000000ff */
[----:B------:R0:W-:Y:S01]  /*0580*/  @P1 STG.E.U16 [R16.64], R20 ;  /* 0x0000001410001986 */ /* 0x0001e2000c101504 */
[----:B------:R-:W-:-:S03]  /*0590*/  ISETP.GE.U32.AND P0, PT, R6, 0x10000, PT ;  /* 0x000100000600780c */ /* 0x000fc60003f06070 */
[----:B------:R0:W-:Y:S01]  /*05a0*/  @P2 STG.E.U16 [R18.64], R24 ;  /* 0x0000001812002986 */ /* 0x0001e2000c101504 */
[----:B------:R-:W-:-:S03]  /*05b0*/  ISETP.LT.U32.AND P1, PT, R6, R0, PT ;  /* 0x000000000600720c */ /* 0x000fc60003f21070 */
[----:B------:R0:W-:Y:S01]  /*05c0*/  @P3 STG.E.U16 [R8.64], R26 ;  /* 0x0000001a08003986 */ /* 0x0001e2000c101504 */
[C---:B------:R-:W-:Y:S02]  /*05d0*/  ISETP.GE.U32.AND.EX P0, PT, R7.reuse, RZ, PT, P0 ;  /* 0x000000ff0700720c */ /* 0x040fe40003f06100 */
[----:B------:R-:W-:Y:S01]  /*05e0*/  ISETP.LT.AND.EX P1, PT, R7, R2, PT, P1 ;  /* 0x000000020700720c */ /* 0x000fe20003f21310 */
[----:B------:R-:W-:-:S12]  /*05f0*/  IMAD.MOV.U32 R5, RZ, RZ, R7 ;  /* 0x000000ffff057224 */ /* 0x000fd800078e0007 */
[----:B0-----:R-:W-:Y:S05]  /*0600*/  @!P0 BRA P1, `(.L_x_2309) ;  /* 0xfffffba000008947 */ /* 0x001fea000083ffff */
[----:B------:R-:W-:Y:S05]  /*0610*/  EXIT ;  /* 0x000000000000794d */ /* 0x000fea0003800000 */
.L_x_2308:
[----:B------:R-:W0:Y:S02]  /*0620*/  S2R R16, SR_TID.X ;  /* 0x0000000000107919 */ /* 0x000e240000002100 */
[----:B0-----:R-:W-:-:S05]  /*0630*/  IMAD.WIDE.U32 R4, R16, 0x4, RZ ;  /* 0x0000000410047825 */ /* 0x001fca00078e00ff */
[----:B------:R-:W-:-:S04]  /*0640*/  ISETP.GE.U32.AND P0, PT, R4, R0, PT ;  /* 0x000000000400720c */ /* 0x000fc80003f06070 */
[----:B------:R-:W-:-:S04]  /*0650*/  ISETP.GE.AND.EX P0, PT, R5, R2, PT, P0 ;  /* 0x000000020500720c */ /* 0x000fc80003f06300 */
[----:B------:R-:W-:-:S13]  /*0660*/  ISETP.GT.U32.OR P0, PT, R16, 0x3fff, P0 ;  /* 0x00003fff1000780c */ /* 0x000fda0000704470 */
[----:B------:R-:W-:Y:S05]  /*0670*/  @P0 EXIT ;  /* 0x000000000000094d */ /* 0x000fea0003800000 */
[----:B------:R-:W-:-:S04]  /*0680*/  IMAD.MOV.U32 R17, RZ, RZ, RZ ;  /* 0x000000ffff117224 */ /* 0x000fc800078e00ff */
.L_x_2310:
[C---:B------:R-:W-:Y:S01]  /*0690*/  IMAD.SHL.U32 R7, R16.reuse, 0x8, RZ ;  /* 0x0000000810077824 */ /* 0x040fe200078e00ff */
[----:B------:R-:W-:-:S04]  /*06a0*/  SHF.L.U64.HI R15, R16, 0x3, R17 ;  /* 0x00000003100f7819 */ /* 0x000fc80000010211 */
[----:B------:R-:W-:-:S05]  /*06b0*/  IADD3 R4, P0, R10, R7, RZ ;  /* 0x000000070a047210 */ /* 0x000fca0007f1e0ff */
[----:B------:R-:W-:-:S06]  /*06c0*/  IMAD.X R5, R11, 0x1, R15, P0 ;  /* 0x000000010b057824 */ /* 0x000fcc00000e060f */
[----:B------:R-:W2:Y:S01]  /*06d0*/  LDG.E.64 R4, [R4.64] ;  /* 0x0000000404047981 */ /* 0x000ea2000c1e1b00 */
[----:B------:R-:W-:-:S05]  /*06e0*/  IADD3 R6, P0, R12, R7, RZ ;  /* 0x000000070c067210 */ /* 0x000fca0007f1e0ff */
[----:B------:R-:W-:Y:S01]  /*06f0*/  IMAD.X R7, R13, 0x1, R15, P0 ;  /* 0x000000010d077824 */ /* 0x000fe200000e060f */
[----:B------:R-:W-:-:S04]  /*0700*/  IADD3 R16, P0, R16, c[0x0][0x0], RZ ;  /* 0x0000000010107a10 */ /* 0x000fc80007f1e0ff */
[----:B------:R-:W-:Y:S01]  /*0710*/  ISETP.LT.U32.AND P1, PT, R16, 0x4000, PT ;  /* 0x000040001000780c */ /* 0x000fe20003f21070 */
[----:B------:R-:W-:-:S05]  /*0720*/  IMAD.X R17, RZ, RZ, R17, P0 ;  /* 0x000000ffff117224 */ /* 0x000fca00000e0611 */
[----:B------:R-:W-:Y:S01]  /*0730*/  ISETP.LT.U32.AND.EX P1, PT, R17, RZ, PT, P1 ;  /* 0x000000ff1100720c */ /* 0x000fe20003f21110 */
[--C-:B--2---:R-:W-:Y:S02]  /*0740*/  HADD2.F32 R3, -RZ, R4.reuse.H0_H0 ;  /* 0x20000004ff037230 */ /* 0x104fe40000004100 */
[----:B------:R-:W-:Y:S02]  /*0750*/  HADD2.F32 R8, -RZ, R4.H1_H1 ;  /* 0x30000004ff087230 */ /* 0x000fe40000004100 */
[--C-:B------:R-:W-:Y:S02]  /*0760*/  HADD2.F32 R9, -RZ, R5.reuse.H0_H0 ;  /* 0x20000005ff097230 */ /* 0x100fe40000004100 */
[----:B------:R-:W-:Y:S01]  /*0770*/  HADD2.F32 R14, -RZ, R5.H1_H1 ;  /* 0x30000005ff0e7230 */ /* 0x000fe20000004100 */
[----:B------:R-:W-:Y:S01]  /*0780*/  F2FP.PACK_AB R8, R8, R3 ;  /* 0x000000030808723e */ /* 0x000fe200000000ff */
[----:B------:R-:W-:-:S03]  /*0790*/  IMAD.SHL.U32 R3, R16, 0x4, RZ ;  /* 0x0000000410037824 */ /* 0x000fc600078e00ff */
[----:B------:R-:W-:Y:S02]  /*07a0*/  F2FP.PACK_AB R9, R14, R9 ;  /* 0x000000090e09723e */ /* 0x000fe400000000ff */
[----:B------:R-:W-:Y:S02]  /*07b0*/  ISETP.GE.U32.AND P0, PT, R3, R0, PT ;  /* 0x000000000300720c */ /* 0x000fe40003f06070 */
[----:B------:R-:W-:Y:S01]  /*07c0*/  SHF.L.U64.HI R3, R16, 0x2, R17 ;  /* 0x0000000210037819 */ /* 0x000fe20000010211 */
[----:B------:R0:W-:Y:S03]  /*07d0*/  STG.E.64 [R6.64], R8 ;  /* 0x0000000806007986 */ /* 0x0001e6000c101b04 */
[----:B------:R-:W-:-:S13]  /*07e0*/  ISETP.GE.AND.EX P0, PT, R3, R2, PT, P0 ;  /* 0x000000020300720c */ /* 0x000fda0003f06300 */
[----:B0-----:R-:W-:Y:S05]  /*07f0*/  @!P0 BRA P1, `(.L_x_2310) ;  /* 0xfffffe9000008947 */ /* 0x001fea000083ffff */
[----:B------:R-:W-:Y:S05]  /*0800*/  EXIT ;  /* 0x000000000000794d */ /* 0x000fea0003800000 */
.L_x_2311:
        /* <DEDUP_REMOVED lines=15> */
.L_x_7873:


//--------------------- .text._ZN2at6native55_GLOBAL__N__de093ff9_22_ForeachBinaryOpList_cu_a911ec4325multi_tensor_apply_kernelINS1_18TensorListMetadataILi2EEENS1_11CopyFunctorIN3c107complexIfEENS6_15Float8_e5m2fnuzELi2ELi1ELi1EEEJNS0_4CopyIS8_S9_EEEEEvT_T0_DpT1_ --------------------------
	.section	.text._ZN2at6native55_GLOBAL__N__de093ff9_22_ForeachBinaryOpList_cu_a911ec4325multi_tensor_apply_kernelINS1_18TensorListMetadataILi2EEENS1_11CopyFunctorIN3c107complexIfEENS6_15Float8_e5m2fnuzELi2ELi1ELi1EEEJNS0_4CopyIS8_S9_EEEEEvT_T0_DpT1_,"ax",@progbits
	.sectioninfo	@"SHI_REGISTERS=31"
	.align	128
.text._ZN2at6native55_GLOBAL__N__de093ff9_22_ForeachBinaryOpList_cu_a911ec4325multi_tensor_apply_kernelINS1_18TensorListMetadataILi2EEENS1_11CopyFunctorIN3c107complexIfEENS6_15Float8_e5m2fnuzELi2ELi1ELi1EEEJNS0_4CopyIS8_S9_EEEEEvT_T0_DpT1_:
        .type           _ZN2at6native55_GLOBAL__N__de093ff9_22_ForeachBinaryOpList_cu_a911ec4325multi_tensor_apply_kernelINS1_18TensorListMetadataILi2EEENS1_11CopyFunctorIN3c107complexIfEENS6_15Float8_e5m2fnuzELi2ELi1ELi1EEEJNS0_4CopyIS8_S9_EEEEEvT_T0_DpT1_,@function
        .size           _ZN2at6native55_GLOBAL__N__de093ff9_22_ForeachBinaryOpList_cu_a911ec4325multi_tensor_apply_kernelINS1_18TensorListMetadataILi2EEENS1_11CopyFunctorIN3c107complexIfEENS6_15Float8_e5m2fnuzELi2ELi1ELi1EEEJNS0_4CopyIS8_S9_EEEEEvT_T0_DpT1_,(.L_x_7874 - _ZN2at6native55_GLOBAL__N__de093ff9_22_ForeachBinaryOpList_cu_a911ec4325multi_tensor_apply_kernelINS1_18TensorListMetadataILi2EEENS1_11CopyFunctorIN3c107complexIfEENS6_15Float8_e5m2fnuzELi2ELi1ELi1EEEJNS0_4CopyIS8_S9_EEEEEvT_T0_DpT1_)
        .other          _ZN2at6native55_GLOBAL__N__de093ff9_22_ForeachBinaryOpList_cu_a911ec4325multi_tensor_apply_kernelINS1_18TensorListMetadataILi2EEENS1_11CopyFunctorIN3c107complexIfEENS6_15Float8_e5m2fnuzELi2ELi1ELi1EEEJNS0_4CopyIS8_S9_EEEEEvT_T0_DpT1_,@"STO_CUDA_ENTRY STV_DEFAULT"
_ZN2at6native55_GLOBAL__N__de093ff9_22_ForeachBinaryOpList_cu_a911ec4325multi_tensor_apply_kernelINS1_18TensorListMetadataILi2EEENS1_11CopyFunctorIN3c107complexIfEENS6_15Float8_e5m2fnuzELi2ELi1ELi1EEEJNS0_4CopyIS8_S9_EEEEEvT_T0_DpT1_:
        /* <DEDUP_REMOVED lines=30> */
.L_x_2329:
        /* <DEDUP_REMOVED lines=32> */
[----:B0-----:R-:W-:Y:S02]  /*03e0*/  @P3 IADD3 R8, P6, R15, UR14, RZ ;  /* 0x0000000e0f083c10 */ /* 0x001fe4000ffde0ff */
[----:B------:R-:W-:Y:S02]  /*03f0*/  @P2 IADD3.X R21, R26, UR4, RZ, P5, !PT ;  /* 0x000000041a152c10 */ /* 0x000fe4000affe4ff */
[----:B------:R-:W-:-:S03]  /*0400*/  @P3 IADD3.X R9, R28, UR4, RZ, P6, !PT ;  /* 0x000000041c093c10 */ /* 0x000fc6000b7fe4ff */
[----:B------:R1:W5:Y:S04]  /*0410*/  @P2 LDG.E.U8 R0, [R20.64] ;  /* 0x0000000a14002981 */ /* 0x000368000c1e1100 */
[----:B------:R1:W5:Y:S01]  /*0420*/  @P3 LDG.E.U8 R24, [R8.64] ;  /* 0x0000000a08183981 */ /* 0x000362000c1e1100 */
[----:B------:R-:W-:Y:S01]  /*0430*/  BSSY B0, `(.L_x_2313) ;  /* 0x000001a000007945 */ /* 0x000fe20003800000 */
[----:B------:R-:W-:Y:S02]  /*0440*/  IMAD.MOV.U32 R18, RZ, RZ, RZ ;  /* 0x000000ffff127224 */ /* 0x000fe400078e00ff */
[----:B------:R-:W-:Y:S01]  /*0450*/  IMAD.MOV.U32 R16, RZ, RZ, RZ ;  /* 0x000000ffff107224 */ /* 0x000fe200078e00ff */
        /* <DEDUP_REMOVED lines=19> */
.L_x_2316:
[----:B------:R-:W-:Y:S05]  /*0590*/  BSYNC B1 ;  /* 0x0000000000017941 */ /* 0x000fea0003800000 */
.L_x_2315:
[----:B------:R-:W-:Y:S01]  /*05a0*/  IMAD.SHL.U32 R9, R9, 0x200000, RZ ;  /* 0x0020000009097824 */ /* 0x000fe200078e00ff */
[----:B------:R-:W-:-:S04]  /*05b0*/  LEA R21, R8, 0x37800000, 0x17 ;  /* 0x3780000008157811 */ /* 0x000fc800078eb8ff */
[----:B------:R-:W-:Y:S02]  /*05c0*/  LOP3.LUT R16, R21, R9, R16, 0xfe, !PT ;  /* 0x0000000915107212 */ /* 0x000fe400078efe10 */
.L_x_2314:
[----:B-1----:R-:W-:Y:S05]  /*05d0*/  BSYNC B0 ;  /* 0x0000000000007941 */ /* 0x002fea0003800000 */
.L_x_2313:
        /* <DEDUP_REMOVED lines=20> */
.L_x_2320:
[----:B------:R-:W-:Y:S05]  /*0720*/  BSYNC B1 ;  /* 0x0000000000017941 */ /* 0x000fea0003800000 */
.L_x_2319:
[----:B------:R-:W-:Y:S01]  /*0730*/  IMAD.SHL.U32 R9, R9, 0x200000, RZ ;  /* 0x0020000009097824 */ /* 0x000fe200078e00ff */
[----:B------:R-:W-:-:S04]  /*0740*/  LEA R21, R8, 0x37800000, 0x17 ;  /* 0x3780000008157811 */ /* 0x000fc800078eb8ff */
[----:B------:R-:W-:Y:S02]  /*0750*/  LOP3.LUT R18, R21, R9, R18, 0xfe, !PT ;  /* 0x0000000915127212 */ /* 0x000fe400078efe12 */
.L_x_2318:
[----:B------:R-:W-:Y:S05]  /*0760*/  BSYNC B0 ;  /* 0x0000000000007941 */ /* 0x000fea0003800000 */
.L_x_2317:
        /* <DEDUP_REMOVED lines=22> */
.L_x_2324:
[----:B------:R-:W-:Y:S05]  /*08d0*/  BSYNC B1 ;  /* 0x0000000000017941 */ /* 0x000fea0003800000 */
.L_x_2323:
[----:B------:R-:W-:Y:S01]  /*08e0*/  IMAD.SHL.U32 R9, R9, 0x200000, RZ ;  /* 0x0020000009097824 */ /* 0x000fe200078e00ff */
[----:B------:R-:W-:-:S04]  /*08f0*/  LEA R21, R8, 0x37800000, 0x17 ;  /* 0x3780000008157811 */ /* 0x000fc800078eb8ff */
[----:B------:R-:W-:Y:S02]  /*0900*/  LOP3.LUT R20, R21, R9, R20, 0xfe, !PT ;  /* 0x0000000915147212 */ /* 0x000fe400078efe14 */
.L_x_2322:
[----:B------:R-:W-:Y:S05]  /*0910*/  BSYNC B0 ;  /* 0x0000000000007941 */ /* 0x000fea0003800000 */
.L_x_2321:
        /* <DEDUP_REMOVED lines=21> */
.L_x_2328:
[----:B------:R-:W-:Y:S05]  /*0a70*/  BSYNC B1 ;  /* 0x0000000000017941 */ /* 0x000fea0003800000 */
.L_x_2327:
[----:B------:R-:W-:Y:S01]  /*0a80*/  IMAD.SHL.U32 R9, R9, 0x200000, RZ ;  /* 0x0020000009097824 */ /* 0x000fe200078e00ff */
[----:B------:R-:W-:-:S04]  /*0a90*/  LEA R21, R8, 0x37800000, 0x17 ;  /* 0x3780000008157811 */ /* 0x000fc800078eb8ff */
[----:B------:R-:W-:Y:S02]  /*0aa0*/  LOP3.LUT R22, R21, R9, R22, 0xfe, !PT ;  /* 0x0000000915167212 */ /* 0x000fe400078efe16 */
.L_x_2326:
[----:B------:R-:W-:Y:S05]  /*0ab0*/  BSYNC B0 ;  /* 0x0000000000007941 */ /* 0x000fea0003800000 */
.L_x_2325:
[----:B------:R-:W-:Y:S01]  /*0ac0*/  @P0 LEA R8, P6, R19, UR8, 0x3 ;  /* 0x0000000813080c11 */ /* 0x000fe2000f8c18ff */
[----:B------:R-:W-:Y:S01]  /*0ad0*/  IMAD.MOV.U32 R25, RZ, RZ, c[0x0][0x0] ;  /* 0x00000000ff197624 */ /* 0x000fe200078e00ff */
[----:B------:R-:W-:Y:S01]  /*0ae0*/  @P1 LEA R10, P5, R11, UR8, 0x3 ;  /* 0x000000080b0a1c11 */ /* 0x000fe2000f8a18ff */
[----:B------:R-:W-:Y:S01]  /*0af0*/  IMAD.MOV.U32 R21, RZ, RZ, RZ ;  /* 0x000000ffff157224 */ /* 0x000fe200078e00ff */
[----:B------:R-:W-:Y:S01]  /*0b00*/  @P2 LEA R12, P4, R13, UR8, 0x3 ;  /* 0x000000080d0c2c11 */ /* 0x000fe2000f8818ff */
[----:B------:R-:W-:Y:S01]  /*0b10*/  IMAD.MOV.U32 R23, RZ, RZ, RZ ;  /* 0x000000ffff177224 */ /* 0x000fe200078e00ff */
[----:B------:R-:W-:Y:S01]  /*0b20*/  @P0 LEA.HI.X R9, R19, UR9, R14, 0x3, P6 ;  /* 0x0000000913090c11 */ /* 0x000fe2000b0f1c0e */
[----:B------:R-:W-:Y:S01]  /*0b30*/  IMAD.MOV.U32 R19, RZ, RZ, RZ ;  /* 0x000000ffff137224 */ /* 0x000fe200078e00ff */
[----:B------:R-:W-:Y:S01]  /*0b40*/  @P3 LEA R14, P6, R15, UR8, 0x3 ;  /* 0x000000080f0e3c11 */ /* 0x000fe2000f8c18ff */
[----:B------:R-:W-:Y:S01]  /*0b50*/  IMAD.WIDE.U32 R6, R25, 0x4, R6 ;  /* 0x0000000419067825 */ /* 0x000fe200078e0006 */
[----:B------:R-:W-:-:S02]  /*0b60*/  @P1 LEA.HI.X R11, R11, UR9, R17, 0x3, P5 ;  /* 0x000000090b0b1c11 */ /* 0x000fc4000a8f1c11 */
[----:B------:R-:W-:Y:S01]  /*0b70*/  @P2 LEA.HI.X R13, R13, UR9, R26, 0x3, P4 ;  /* 0x000000090d0d2c11 */ /* 0x000fe2000a0f1c1a */
[----:B------:R-:W-:Y:S01]  /*0b80*/  IMAD.MOV.U32 R17, RZ, RZ, RZ ;  /* 0x000000ffff117224 */ /* 0x000fe200078e00ff */
[----:B------:R-:W-:-:S04]  /*0b90*/  @P3 LEA.HI.X R15, R15, UR9, R28, 0x3, P6 ;  /* 0x000000090f0f3c11 */ /* 0x000fc8000b0f1c1c */
[----:B------:R0:W-:Y:S01]  /*0ba0*/  @P0 STG.E.64 [R8.64], R16 ;  /* 0x0000001008000986 */ /* 0x0001e2000c101b0a */
[----:B------:R-:W-:-:S03]  /*0bb0*/  ISETP.GE.U32.AND P0, PT, R6, 0x10000, PT ;  /* 0x000100000600780c */ /* 0x000fc60003f06070 */
[----:B------:R0:W-:Y:S01]  /*0bc0*/  @P1 STG.E.64 [R10.64], R18 ;  /* 0x000000120a001986 */ /* 0x0001e2000c101b0a */
[----:B------:R-:W-:Y:S02]  /*0bd0*/  ISETP.LT.U32.AND P1, PT, R6, UR13, PT ;  /* 0x0000000d06007c0c */ /* 0x000fe4000bf21070 */
[C---:B------:R-:W-:Y:S01]  /*0be0*/  ISETP.GE.U32.AND.EX P0, PT, R7.reuse, RZ, PT, P0 ;  /* 0x000000ff0700720c */ /* 0x040fe20003f06100 */
[----:B------:R0:W-:Y:S01]  /*0bf0*/  @P2 STG.E.64 [R12.64], R20 ;  /* 0x000000140c002986 */ /* 0x0001e2000c101b0a */
[----:B------:R-:W-:-:S03]  /*0c00*/  ISETP.LT.AND.EX P1, PT, R7, UR6, PT, P1 ;  /* 0x0000000607007c0c */ /* 0x000fc6000bf21310 */
[----:B------:R0:W-:Y:S10]  /*0c10*/  @P3 STG.E.64 [R14.64], R22 ;  /* 0x000000160e003986 */ /* 0x0001f4000c101b0a */
[----:B------:R-:W-:Y:S05]  /*0c20*/  @!P0 BRA P1, `(.L_x_2329) ;  /* 0xfffff5b000008947 */ /* 0x000fea000083ffff */
[----:B------:R-:W-:Y:S05]  /*0c30*/  EXIT ;  /* 0x000000000000794d */ /* 0x000fea0003800000 */
.L_x_2312:
[----:B------:R-:W0:Y:S02]  /*0c40*/  S2R R3, SR_TID.X ;  /* 0x0000000000037919 */ /* 0x000e240000002100 */
[----:B0-----:R-:W-:-:S05]  /*0c50*/  IMAD.WIDE.U32 R4, R3, 0x4, RZ ;  /* 0x0000000403047825 */ /* 0x001fca00078e00ff */
[----:B------:R-:W-:-:S04]  /*0c60*/  ISETP.GE.U32.AND P0, PT, R4, UR13, PT ;  /* 0x0000000d04007c0c */ /* 0x000fc8000bf06070 */
[----:B------:R-:W-:-:S04]  /*0c70*/  ISETP.GE.AND.EX P0, PT, R5, UR6, PT, P0 ;  /* 0x0000000605007c0c */ /* 0x000fc8000bf06300 */
[----:B------:R-:W-:-:S13]  /*0c80*/  ISETP.GT.U32.OR P0, PT, R3, 0x3fff, P0 ;  /* 0x00003fff0300780c */ /* 0x000fda0000704470 */
[----:B------:R-:W-:Y:S05]  /*0c90*/  @P0 EXIT ;  /* 0x000000000000094d */ /* 0x000fea0003800000 */
[----:B------:R-:W-:Y:S02]  /*0ca0*/  IMAD.MOV.U32 R0, RZ, RZ, RZ ;  /* 0x000000ffff007224 */ /* 0x000fe400078e00ff */
.L_x_2346:
        /* <DEDUP_REMOVED lines=30> */
.L_x_2333:
[----:B------:R-:W-:Y:S05]  /*0e90*/  BSYNC B1 ;  /* 0x0000000000017941 */ /* 0x000fea0003800000 */
.L_x_2332:
[----:B------:R-:W-:Y:S01]  /*0ea0*/  LEA R9, R4, 0x37800000, 0x17 ;  /* 0x3780000004097811 */ /* 0x000fe200078eb8ff */
[----:B------:R-:W-:-:S05]  /*0eb0*/  IMAD.SHL.U32 R4, R7, 0x200000, RZ ;  /* 0x0020000007047824 */ /* 0x000fca00078e00ff */
[----:B------:R-:W-:Y:S02]  /*0ec0*/  LOP3.LUT R4, R9, R4, R10, 0xfe, !PT ;  /* 0x0000000409047212 */ /* 0x000fe400078efe0a */
.L_x_2331:
[----:B------:R-:W-:Y:S05]  /*0ed0*/  BSYNC B0 ;  /* 0x0000000000007941 */ /* 0x000fea0003800000 */
.L_x_2330:
        /* <DEDUP_REMOVED lines=21> */
.L_x_2337:
[----:B------:R-:W-:Y:S05]  /*1030*/  BSYNC B1 ;  /* 0x0000000000017941 */ /* 0x000fea0003800000 */
.L_x_2336:
[----:B------:R-:W-:Y:S01]  /*1040*/  LEA R9, R6, 0x37800000, 0x17 ;  /* 0x3780000006097811 */ /* 0x000fe200078eb8ff */
[----:B------:R-:W-:-:S05]  /*1050*/  IMAD.SHL.U32 R6, R7, 0x200000, RZ ;  /* 0x0020000007067824 */ /* 0x000fca00078e00ff */
[----:B------:R-:W-:Y:S02]  /*1060*/  LOP3.LUT R6, R9, R6, R10, 0xfe, !PT ;  /* 0x0000000609067212 */ /* 0x000fe400078efe0a */
.L_x_2335:
[----:B------:R-:W-:Y:S05]  /*1070*/  BSYNC B0 ;  /* 0x0000000000007941 */ /* 0x000fea0003800000 */
.L_x_2334:
        /* <DEDUP_REMOVED lines=23> */
.L_x_2341:
[----:B------:R-:W-:Y:S05]  /*11f0*/  BSYNC B1 ;  /* 0x0000000000017941 */ /* 0x000fea0003800000 */
.L_x_2340:
[----:B------:R-:W-:Y:S01]  /*1200*/  IMAD.SHL.U32 R5, R5, 0x200000, RZ ;  /* 0x0020000005057824 */ /* 0x000fe200078e00ff */
[----:B------:R-:W-:-:S04]  /*1210*/  LEA R8, R7, 0x37800000, 0x17 ;  /* 0x3780000007087811 */ /* 0x000fc800078eb8ff */
[----:B------:R-:W-:Y:S02]  /*1220*/  LOP3.LUT R8, R8, R5, R9, 0xfe, !PT ;  /* 0x0000000508087212 */ /* 0x000fe400078efe09 */
.L_x_2339:
[----:B------:R-:W-:Y:S05]  /*1230*/  BSYNC B0 ;  /* 0x0000000000007941 */ /* 0x000fea0003800000 */
.L_x_2338:
        /* <DEDUP_REMOVED lines=21> */
.L_x_2345:
[----:B------:R-:W-:Y:S05]  /*1390*/  BSYNC B1 ;  /* 0x0000000000017941 */ /* 0x000fea0003800000 */
.L_x_2344:
[----:B------:R-:W-:Y:S01]  /*13a0*/  IMAD.SHL.U32 R2, R2, 0x200000, RZ ;  /* 0x0020000002027824 */ /* 0x000fe200078e00ff */
[----:B------:R-:W-:-:S04]  /*13b0*/  LEA R10, R5, 0x37800000, 0x17 ;  /* 0x37800000050a7811 */ /* 0x000fc800078eb8ff */
[----:B------:R-:W-:Y:S02]  /*13c0*/  LOP3.LUT R10, R10, R2, R9, 0xfe, !PT ;  /* 0x000000020a0a7212 */ /* 0x000fe400078efe09 */
.L_x_2343:
[----:B------:R-:W-:Y:S05]  /*13d0*/  BSYNC B0 ;  /* 0x0000000000007941 */ /* 0x000fea0003800000 */
.L_x_2342:
[C---:B------:R-:W-:Y:S01]  /*13e0*/  LEA R12, P0, R3.reuse, UR8, 0x5 ;  /* 0x00000008030c7c11 */ /* 0x040fe2000f8028ff */
[----:B------:R-:W-:Y:S02]  /*13f0*/  IMAD.MOV.U32 R5, RZ, RZ, RZ ;  /* 0x000000ffff057224 */ /* 0x000fe400078e00ff */
[----:B------:R-:W-:Y:S01]  /*1400*/  IMAD.MOV.U32 R7, RZ, RZ, RZ ;  /* 0x000000ffff077224 */ /* 0x000fe200078e00ff */
[C---:B------:R-:W-:Y:S01]  /*1410*/  LEA.HI.X R13, R3.reuse, UR9, R0, 0x5, P0 ;  /* 0x00000009030d7c11 */ /* 0x040fe200080f2c00 */
[----:B------:R-:W-:Y:S01]  /*1420*/  IMAD.MOV.U32 R9, RZ, RZ, RZ ;  /* 0x000000ffff097224 */ /* 0x000fe200078e00ff */
[----:B------:R-:W-:Y:S01]  /*1430*/  IADD3 R3, P0, R3, c[0x0][0x0], RZ ;  /* 0x0000000003037a10 */ /* 0x000fe20007f1e0ff */
[----:B------:R-:W-:Y:S02]  /*1440*/  IMAD.MOV.U32 R11, RZ, RZ, RZ ;  /* 0x000000ffff0b7224 */ /* 0x000fe400078e00ff */
[----:B------:R0:W-:Y:S01]  /*1450*/  STG.E.128 [R12.64], R4 ;  /* 0x000000040c007986 */ /* 0x0001e2000c101d0a */
[C---:B------:R-:W-:Y:S01]  /*1460*/  ISETP.LT.U32.AND P1, PT, R3.reuse, 0x4000, PT ;  /* 0x000040000300780c */ /* 0x040fe20003f21070 */
[----:B------:R-:W-:-:S02]  /*1470*/  IMAD.SHL.U32 R2, R3, 0x4, RZ ;  /* 0x0000000403027824 */ /* 0x000fc400078e00ff */
[----:B------:R-:W-:Y:S01]  /*1480*/  IMAD.X R0, RZ, RZ, R0, P0 ;  /* 0x000000ffff007224 */ /* 0x000fe200000e0600 */
[----:B------:R0:W-:Y:S02]  /*1490*/  STG.E.128 [R12.64+0x10], R8 ;  /* 0x000010080c007986 */ /* 0x0001e4000c101d0a */
[----:B------:R-:W-:Y:S02]  /*14a0*/  ISETP.GE.U32.AND P0, PT, R2, UR13, PT ;  /* 0x0000000d02007c0c */ /* 0x000fe4000bf06070 */
[----:B------:R-:W-:Y:S02]  /*14b0*/  SHF.L.U64.HI R2, R3, 0x2, R0 ;  /* 0x0000000203027819 */ /* 0x000fe40000010200 */
[----:B------:R-:W-:Y:S02]  /*14c0*/  ISETP.LT.U32.AND.EX P1, PT, R0, RZ, PT, P1 ;  /* 0x000000ff0000720c */ /* 0x000fe40003f21110 */
[----:B------:R-:W-:-:S13]  /*14d0*/  ISETP.GE.AND.EX P0, PT, R2, UR6, PT, P0 ;  /* 0x0000000602007c0c */ /* 0x000fda000bf06300 */
[----:B0-----:R-:W-:Y:S05]  /*14e0*/  @!P0 BRA P1, `(.L_x_2346) ;  /* 0xfffff7c000008947 */ /* 0x001fea000083ffff */
[----:B------:R-:W-:Y:S05]  /*14f0*/  EXIT ;  /* 0x000000000000794d */ /* 0x000fea0003800000 */
.L_x_2347:
        /* <DEDUP_REMOVED lines=16> */
.L_x_7874:


//--------------------- .text._ZN2at6native55_GLOBAL__N__de093ff9_22_ForeachBinaryOpList_cu_a911ec4325multi_tensor_apply_kernelINS1_18TensorListMetadataILi2EEENS1_11CopyFunctorIN3c107complexIfEENS6_11Float8_e5m2ELi2ELi1ELi1EEEJNS0_4CopyIS8_S9_EEEEEvT_T0_DpT1_ --------------------------
	.section	.text._ZN2at6native55_GLOBAL__N__de093ff9_22_ForeachBinaryOpList_cu_a911ec4325multi_tensor_apply_kernelINS1_18TensorListMetadataILi2EEENS1_11CopyFunctorIN3c107complexIfEENS6_11Float8_e5m2ELi2ELi1ELi1EEEJNS0_4CopyIS8_S9_EEEEEvT_T0_DpT1_,"ax",@progbits
	.sectioninfo	@"SHI_REGISTERS=30"
	.align	128
.text._ZN2at6native55_GLOBAL__N__de093ff9_22_ForeachBinaryOpList_cu_a911ec4325multi_tensor_apply_kernelINS1_18TensorListMetadataILi2EEENS1_11CopyFunctorIN3c107complexIfEENS6_11Float8_e5m2ELi2ELi1ELi1EEEJNS0_4CopyIS8_S9_EEEEEvT_T0_DpT1_:
        .type           _ZN2at6native55_GLOBAL__N__de093ff9_22_ForeachBinaryOpList_cu_a911ec4325multi_tensor_apply_kernelINS1_18TensorListMetadataILi2EEENS1_11CopyFunctorIN3c107complexIfEENS6_11Float8_e5m2ELi2ELi1ELi1EEEJNS0_4CopyIS8_S9_EEEEEvT_T0_DpT1_,@function
        .size           _ZN2at6native55_GLOBAL__N__de093ff9_22_ForeachBinaryOpList_cu_a911ec4325multi_tensor_apply_kernelINS1_18TensorListMetadataILi2EEENS1_11CopyFunctorIN3c107complexIfEENS6_11Float8_e5m2ELi2ELi1ELi1EEEJNS0_4CopyIS8_S9_EEEEEvT_T0_DpT1_,(.L_x_7875 - _ZN2at6native55_GLOBAL__N__de093ff9_22_ForeachBinaryOpList_cu_a911ec4325multi_tensor_apply_kernelINS1_18TensorListMetadataILi2EEENS1_11CopyFunctorIN3c107complexIfEENS6_11Float8_e5m2ELi2ELi1ELi1EEEJNS0_4CopyIS8_S9_EEEEEvT_T0_DpT1_)
        .other          _ZN2at6native55_GLOBAL__N__de093ff9_22_ForeachBinaryOpList_cu_a911ec4325multi_tensor_apply_kernelINS1_18TensorListMetadataILi2EEENS1_11CopyFunctorIN3c107complexIfEENS6_11Float8_e5m2ELi2ELi1ELi1EEEJNS0_4CopyIS8_S9_EEEEEvT_T0_DpT1_,@"STO_CUDA_ENTRY STV_DEFAULT"
_ZN2at6native55_GLOBAL__N__de093ff9_22_ForeachBinaryOpList_cu_a911ec4325multi_tensor_apply_kernelINS1_18TensorListMetadataILi2EEENS1_11CopyFunctorIN3c107complexIfEENS6_11Float8_e5m2ELi2ELi1ELi1EEEJNS0_4CopyIS8_S9_EEEEEvT_T0_DpT1_:
        /* <DEDUP_REMOVED lines=31> */
.L_x_2349:
        /* <DEDUP_REMOVED lines=14> */
[----:B------:R-:W-:Y:S02]  /*02d0*/  @P0 IADD3.X R3, R21, UR4, RZ, P2, !PT ;  /* 0x0000000415030c10 */ /* 0x000fe400097fe4ff */
[----:B------:R-:W-:-:S03]  /*02e0*/  LEA R8, P2, R12, R22, 0x1 ;  /* 0x000000160c087211 */ /* 0x000fc600078408ff */
[----:B------:R0:W2:Y:S01]  /*02f0*/  @P0 LDG.E.U8 R19, [R2.64] ;  /* 0x0000000a02130981 */ /* 0x0000a2000c1e1100 */
[----:B------:R-:W-:Y:S01]  /*0300*/  ISETP.GE.U32.AND P4, PT, R8, 0x10000, PT ;  /* 0x000100000800780c */ /* 0x000fe20003f86070 */
[--C-:B------:R-:W-:Y:S01]  /*0310*/  IMAD.X R15, RZ, RZ, R21.reuse, P2 ;  /* 0x000000ffff0f7224 */ /* 0x100fe200010e0615 */
[----:B------:R-:W-:Y:S02]  /*0320*/  @P1 IADD3 R6, P3, R20, UR14, RZ ;  /* 0x0000000e14061c10 */ /* 0x000fe4000ff7e0ff */
[----:B------:R-:W-:Y:S02]  /*0330*/  IADD3 R9, P5, R9, R22, RZ ;  /* 0x0000001609097210 */ /* 0x000fe40007fbe0ff */
[----:B------:R-:W-:Y:S02]  /*0340*/  ISETP.LT.U32.AND P2, PT, R8, UR13, PT ;  /* 0x0000000d08007c0c */ /* 0x000fe4000bf41070 */
[----:B------:R-:W-:Y:S01]  /*0350*/  ISETP.GE.U32.AND.EX P4, PT, R15, RZ, PT, P4 ;  /* 0x000000ff0f00720c */ /* 0x000fe20003f86140 */
[----:B------:R-:W-:Y:S01]  /*0360*/  IMAD.X R16, RZ, RZ, R21, P5 ;  /* 0x000000ffff107224 */ /* 0x000fe200028e0615 */
[----:B------:R-:W-:-:S02]  /*0370*/  @P1 IADD3.X R7, R17, UR4, RZ, P3, !PT ;  /* 0x0000000411071c10 */ /* 0x000fc40009ffe4ff */
[----:B------:R-:W-:Y:S02]  /*0380*/  ISETP.LT.AND.EX P2, PT, R15, UR6, !P4, P2 ;  /* 0x000000060f007c0c */ /* 0x000fe4000e741320 */
[C---:B------:R-:W-:Y:S01]  /*0390*/  ISETP.GE.U32.AND P3, PT, R9.reuse, 0x10000, PT ;  /* 0x000100000900780c */ /* 0x040fe20003f66070 */
[----:B------:R-:W3:Y:S01]  /*03a0*/  @P1 LDG.E.U8 R18, [R6.64] ;  /* 0x0000000a06121981 */ /* 0x000ee2000c1e1100 */
[----:B------:R-:W-:Y:S02]  /*03b0*/  ISETP.LT.U32.AND P4, PT, R9, UR13, PT ;  /* 0x0000000d09007c0c */ /* 0x000fe4000bf81070 */
[----:B------:R-:W-:-:S04]  /*03c0*/  ISETP.GE.U32.AND.EX P3, PT, R16, RZ, PT, P3 ;  /* 0x000000ff1000720c */ /* 0x000fc80003f66130 */
[----:B------:R-:W-:-:S03]  /*03d0*/  ISETP.LT.AND.EX P3, PT, R16, UR6, !P3, P4 ;  /* 0x0000000610007c0c */ /* 0x000fc6000df61340 */
[----:B0-----:R-:W-:-:S04]  /*03e0*/  @P2 IADD3 R2, P4, R8, UR14, RZ ;  /* 0x0000000e08022c10 */ /* 0x001fc8000ff9e0ff */
[----:B------:R-:W-:-:S05]  /*03f0*/  @P2 IADD3.X R3, R15, UR4, RZ, P4, !PT ;  /* 0x000000040f032c10 */ /* 0x000fca000a7fe4ff */
[----:B------:R0:W4:Y:S01]  /*0400*/  @P2 LDG.E.U8 R10, [R2.64] ;  /* 0x0000000a020a2981 */ /* 0x000122000c1e1100 */
[----:B------:R-:W-:-:S04]  /*0410*/  @P3 IADD3 R4, P4, R9, UR14, RZ ;  /* 0x0000000e09043c10 */ /* 0x000fc8000ff9e0ff */
[----:B------:R-:W-:-:S05]  /*0420*/  @P3 IADD3.X R5, R16, UR4, RZ, P4, !PT ;  /* 0x0000000410053c10 */ /* 0x000fca000a7fe4ff */
[----:B------:R4:W5:Y:S01]  /*0430*/  @P3 LDG.E.U8 R0, [R4.64] ;  /* 0x0000000a04003981 */ /* 0x000962000c1e1100 */
[----:B------:R-:W-:Y:S02]  /*0440*/  IMAD.MOV.U32 R27, RZ, RZ, c[0x0][0x0] ;  /* 0x00000000ff1b7624 */ /* 0x000fe400078e00ff */
[----:B--2---:R-:W-:-:S05]  /*0450*/  IMAD.SHL.U32 R23, R19, 0x2000000, RZ ;  /* 0x0200000013177824 */ /* 0x004fca00078e00ff */
[----:B------:R-:W-:Y:S01]  /*0460*/  ISETP.GE.U32.AND P4, PT, R23, 0x8000000, PT ;  /* 0x080000001700780c */ /* 0x000fe20003f86070 */
[----:B---3--:R-:W-:-:S05]  /*0470*/  IMAD.SHL.U32 R6, R18, 0x2000000, RZ ;  /* 0x0200000012067824 */ /* 0x008fca00078e00ff */
[----:B------:R-:W-:-:S07]  /*0480*/  ISETP.GE.U32.AND P6, PT, R6, 0x8000000, PT ;  /* 0x080000000600780c */ /* 0x000fce0003fc6070 */
[C---:B------:R-:W-:Y:S02]  /*0490*/  @!P4 IMAD.SHL.U32 R6, R19.reuse, 0x100, RZ ;  /* 0x000001001306c824 */ /* 0x040fe400078e00ff */
[----:B------:R-:W-:-:S03]  /*04a0*/  @P4 IMAD.SHL.U32 R7, R19, 0x200000, RZ ;  /* 0x0020000013074824 */ /* 0x000fc600078e00ff */
[----:B------:R-:W-:Y:S02]  /*04b0*/  @!P4 LOP3.LUT R6, R6, 0x7f00, RZ, 0xc0, !PT ;  /* 0x00007f000606c812 */ /* 0x000fe400078ec0ff */
[----:B------:R-:W-:Y:S02]  /*04c0*/  @P4 LOP3.LUT R7, R7, 0x70000000, RZ, 0xfc, !PT ;  /* 0x7000000007074812 */ /* 0x000fe400078efcff */
[----:B------:R-:W-:Y:S01]  /*04d0*/  @!P4 LOP3.LUT R6, R6, 0x3f000000, RZ, 0xfc, !PT ;  /* 0x3f0000000606c812 */ /* 0x000fe200078efcff */
[----:B0-----:R-:W-:Y:S02]  /*04e0*/  @!P6 IMAD.SHL.U32 R2, R18, 0x100, RZ ;  /* 0x000001001202e824 */ /* 0x001fe400078e00ff */
[----:B----4-:R-:W-:Y:S02]  /*04f0*/  IMAD.SHL.U32 R4, R10, 0x2000000, RZ ;  /* 0x020000000a047824 */ /* 0x010fe400078e00ff */
[----:B------:R-:W-:Y:S02]  /*0500*/  @P6 IMAD.SHL.U32 R3, R18, 0x200000, RZ ;  /* 0x0020000012036824 */ /* 0x000fe400078e00ff */
[----:B------:R-:W-:Y:S01]  /*0510*/  @P4 FMUL.FTZ R24, R7, 1.9259299443872358531e-34 ;  /* 0x0780000007184820 */ /* 0x000fe20000410000 */
[----:B------:R-:W-:Y:S01]  /*0520*/  @!P6 LOP3.LUT R2, R2, 0x7f00, RZ, 0xc0, !PT ;  /* 0x00007f000202e812 */ /* 0x000fe200078ec0ff */
[----:B------:R-:W-:Y:S01]  /*0530*/  @!P4 FADD.FTZ R24, R6, -0.5 ;  /* 0xbf0000000618c421 */ /* 0x000fe20000010000 */
[----:B------:R-:W-:-:S02]  /*0540*/  ISETP.GE.U32.AND P4, PT, R4, 0x8000000, PT ;  /* 0x080000000400780c */ /* 0x000fc40003f86070 */
[----:B------:R-:W-:Y:S02]  /*0550*/  @P6 LOP3.LUT R23, R3, 0x70000000, RZ, 0xfc, !PT ;  /* 0x7000000003176812 */ /* 0x000fe400078efcff */
[----:B------:R-:W-:Y:S01]  /*0560*/  @P0 LEA R4, P5, R22, UR8, 0x3 ;  /* 0x0000000816040c11 */ /* 0x000fe2000f8a18ff */
[----:B-----5:R-:W-:Y:S01]  /*0570*/  IMAD.SHL.U32 R6, R0, 0x2000000, RZ ;  /* 0x0200000000067824 */ /* 0x020fe200078e00ff */
[----:B------:R-:W-:Y:S01]  /*0580*/  @!P6 LOP3.LUT R3, R2, 0x3f000000, RZ, 0xfc, !PT ;  /* 0x3f0000000203e812 */ /* 0x000fe200078efcff */
[----:B------:R-:W-:Y:S01]  /*0590*/  @P6 FMUL.FTZ R23, R23, 1.9259299443872358531e-34 ;  /* 0x0780000017176820 */ /* 0x000fe20000410000 */
[----:B------:R-:W-:Y:S02]  /*05a0*/  @P0 LEA.HI.X R5, R22, UR9, R21, 0x3, P5 ;  /* 0x0000000916050c11 */ /* 0x000fe4000a8f1c15 */
[----:B------:R-:W-:Y:S01]  /*05b0*/  @P1 LEA R2, P5, R20, UR8, 0x3 ;  /* 0x0000000814021c11 */ /* 0x000fe2000f8a18ff */
[----:B------:R-:W-:Y:S01]  /*05c0*/  @!P6 FADD.FTZ R23, R3, -0.5 ;  /* 0xbf0000000317e421 */ /* 0x000fe20000010000 */
[----:B------:R-:W-:-:S02]  /*05d0*/  ISETP.GE.U32.AND P6, PT, R6, 0x8000000, PT ;  /* 0x080000000600780c */ /* 0x000fc40003fc6070 */
[----:B------:R-:W-:Y:S01]  /*05e0*/  @P1 LEA.HI.X R3, R20, UR9, R17, 0x3, P5 ;  /* 0x0000000914031c11 */ /* 0x000fe2000a8f1c11 */
[----:B------:R-:W-:Y:S01]  /*05f0*/  @P4 IMAD.SHL.U32 R20, R10, 0x200000, RZ ;  /* 0x002000000a144824 */ /* 0x000fe200078e00ff */
[----:B------:R-:W-:Y:S01]  /*0600*/  @P2 LEA R6, P5, R8, UR8, 0x3 ;  /* 0x0000000808062c11 */ /* 0x000fe2000f8a18ff */
[----:B------:R-:W-:-:S03]  /*0610*/  @!P4 IMAD.SHL.U32 R17, R10, 0x100, RZ ;  /* 0x000001000a11c824 */ /* 0x000fc600078e00ff */
[----:B------:R-:W-:Y:S02]  /*0620*/  @P4 LOP3.LUT R20, R20, 0x70000000, RZ, 0xfc, !PT ;  /* 0x7000000014144812 */ /* 0x000fe400078efcff */
[----:B------:R-:W-:Y:S02]  /*0630*/  @P2 LEA.HI.X R7, R8, UR9, R15, 0x3, P5 ;  /* 0x0000000908072c11 */ /* 0x000fe4000a8f1c0f */
[----:B------:R-:W-:Y:S02]  /*0640*/  @P3 LEA R8, P5, R9, UR8, 0x3 ;  /* 0x0000000809083c11 */ /* 0x000fe4000f8a18ff */
[----:B------:R-:W-:Y:S01]  /*0650*/  @!P4 LOP3.LUT R17, R17, 0x7f00, RZ, 0xc0, !PT ;  /* 0x00007f001111c812 */ /* 0x000fe200078ec0ff */
[----:B------:R-:W-:Y:S01]  /*0660*/  @P6 IMAD.SHL.U32 R21, R0, 0x200000, RZ ;  /* 0x0020000000156824 */ /* 0x000fe200078e00ff */
[----:B------:R-:W-:Y:S01]  /*0670*/  @P3 LEA.HI.X R9, R9, UR9, R16, 0x3, P5 ;  /* 0x0000000909093c11 */ /* 0x000fe2000a8f1c10 */
[----:B------:R-:W-:Y:S01]  /*0680*/  @P4 FMUL.FTZ R15, R20, 1.9259299443872358531e-34 ;  /* 0x07800000140f4820 */ /* 0x000fe20000410000 */
[----:B------:R-:W-:Y:S01]  /*0690*/  @!P4 LOP3.LUT R16, R17, 0x3f000000, RZ, 0xfc, !PT ;  /* 0x3f0000001110c812 */ /* 0x000fe200078efcff */
[----:B------:R-:W-:-:S02]  /*06a0*/  @!P6 IMAD.SHL.U32 R20, R0, 0x100, RZ ;  /* 0x000001000014e824 */ /* 0x000fc400078e00ff */
[----:B------:R-:W-:Y:S01]  /*06b0*/  IMAD.SHL.U32 R17, R19, 0x1000000, RZ ;  /* 0x0100000013117824 */ /* 0x000fe200078e00ff */
[----:B------:R-:W-:Y:S01]  /*06c0*/  @P6 LOP3.LUT R22, R21, 0xfe00000, RZ, 0xc0, !PT ;  /* 0x0fe0000015166812 */ /* 0x000fe200078ec0ff */
[----:B------:R-:W-:Y:S01]  /*06d0*/  @!P4 FADD.FTZ R15, R16, -0.5 ;  /* 0xbf000000100fc421 */ /* 0x000fe20000010000 */
[----:B------:R-:W-:Y:S02]  /*06e0*/  @!P6 LOP3.LUT R21, R20, 0x7f00, RZ, 0xc0, !PT ;  /* 0x00007f001415e812 */ /* 0x000fe400078ec0ff */
[----:B------:R-:W-:Y:S02]  /*06f0*/  LOP3.LUT R16, R24, 0x80000000, R17, 0xf8, !PT ;  /* 0x8000000018107812 */ /* 0x000fe400078ef811 */
[----:B------:R-:W-:Y:S02]  /*0700*/  @P6 LOP3.LUT R24, R22, 0x70000000, RZ, 0xfc, !PT ;  /* 0x7000000016186812 */ /* 0x000fe400078efcff */
[----:B------:R-:W-:-:S03]  /*0710*/  @!P6 LOP3.LUT R22, R21, 0x3f000000, RZ, 0xfc, !PT ;  /* 0x3f0000001516e812 */ /* 0x000fc600078efcff */
[----:B------:R-:W-:Y:S02]  /*0720*/  @P6 FMUL.FTZ R24, R24, 1.9259299443872358531e-34 ;  /* 0x0780000018186820 */ /* 0x000fe40000410000 */
[----:B------:R-:W-:Y:S02]  /*0730*/  @!P6 FADD.FTZ R24, R22, -0.5 ;  /* 0xbf0000001618e421 */ /* 0x000fe40000010000 */
[----:B------:R-:W-:Y:S02]  /*0740*/  IMAD.SHL.U32 R22, R10, 0x1000000, RZ ;  /* 0x010000000a167824 */ /* 0x000fe400078e00ff */
[----:B------:R-:W-:Y:S02]  /*0750*/  IMAD.SHL.U32 R20, R18, 0x1000000, RZ ;  /* 0x0100000012147824 */ /* 0x000fe400078e00ff */
[----:B------:R-:W-:Y:S01]  /*0760*/  IMAD.SHL.U32 R25, R0, 0x1000000, RZ ;  /* 0x0100000000197824 */ /* 0x000fe200078e00ff */
[----:B------:R-:W-:Y:S01]  /*0770*/  LOP3.LUT R22, R15, 0x80000000, R22, 0xf8, !PT ;  /* 0x800000000f167812 */ /* 0x000fe200078ef816 */
[----:B------:R-:W-:Y:S01]  /*0780*/  IMAD.MOV.U32 R17, RZ, RZ, RZ ;  /* 0x000000ffff117224 */ /* 0x000fe200078e00ff */
[----:B------:R-:W-:Y:S01]  /*0790*/  LOP3.LUT R20, R23, 0x80000000, R20, 0xf8, !PT ;  /* 0x8000000017147812 */ /* 0x000fe200078ef814 */
[----:B------:R-:W-:Y:S01]  /*07a0*/  IMAD.MOV.U32 R15, RZ, RZ, R13 ;  /* 0x000000ffff0f7224 */ /* 0x000fe200078e000d */
[----:B------:R-:W-:Y:S01]  /*07b0*/  LOP3.LUT R24, R24, 0x80000000, R25, 0xf8, !PT ;  /* 0x8000000018187812 */ /* 0x000fe200078ef819 */
[----:B------:R-:W-:-:S02]  /*07c0*/  IMAD.MOV.U32 R21, RZ, RZ, RZ ;  /* 0x000000ffff157224 */ /* 0x000fc400078e00ff */
[----:B------:R-:W-:Y:S02]  /*07d0*/  IMAD.MOV.U32 R23, RZ, RZ, RZ ;  /* 0x000000ffff177224 */ /* 0x000fe400078e00ff */
[----:B------:R-:W-:Y:S01]  /*07e0*/  IMAD.MOV.U32 R25, RZ, RZ, RZ ;  /* 0x000000ffff197224 */ /* 0x000fe200078e00ff */
[----:B------:R0:W-:Y:S01]  /*07f0*/  @P0 STG.E.64 [R4.64], R16 ;  /* 0x0000001004000986 */ /* 0x0001e2000c101b0a */
[----:B------:R-:W-:-:S03]  /*0800*/  IMAD.WIDE.U32 R14, R27, 0x4, R14 ;  /* 0x000000041b0e7825 */ /* 0x000fc600078e000e */
[----:B------:R0:W-:Y:S02]  /*0810*/  @P1 STG.E.64 [R2.64], R20 ;  /* 0x0000001402001986 */ /* 0x0001e4000c101b0a */
[C---:B------:R-:W-:Y:S02]  /*0820*/  ISETP.GE.U32.AND P0, PT, R14.reuse, 0x10000, PT ;  /* 0x000100000e00780c */ /* 0x040fe40003f06070 */
[----:B------:R0:W-:Y:S01]  /*0830*/  @P2 STG.E.64 [R6.64], R22 ;  /* 0x0000001606002986 */ /* 0x0001e2000c101b0a */
[----:B------:R-:W-:-:S03]  /*0840*/  ISETP.LT.U32.AND P1, PT, R14, UR13, PT ;  /* 0x0000000d0e007c0c */ /* 0x000fc6000bf21070 */
[----:B------:R0:W-:Y:S01]  /*0850*/  @P3 STG.E.64 [R8.64], R24 ;  /* 0x0000001808003986 */ /* 0x0001e2000c101b0a */
[C---:B------:R-:W-:Y:S02]  /*0860*/  ISETP.GE.U32.AND.EX P0, PT, R15.reuse, RZ, PT, P0 ;  /* 0x000000ff0f00720c */ /* 0x040fe40003f06100 */
[----:B------:R-:W-:Y:S01]  /*0870*/  ISETP.LT.AND.EX P1, PT, R15, UR6, PT, P1 ;  /* 0x000000060f007c0c */ /* 0x000fe2000bf21310 */
[----:B------:R-:W-:-:S12]  /*0880*/  IMAD.MOV.U32 R13, RZ, RZ, R15 ;  /* 0x000000ffff0d7224 */ /* 0x000fd800078e000f */
[----:B0-----:R-:W-:Y:S05]  /*0890*/  @!P0 BRA P1, `(.L_x_2349) ;  /* 0xfffff95000008947 */ /* 0x001fea000083ffff */
[----:B------:R-:W-:Y:S05]  /*08a0*/  EXIT ;  /* 0x000000000000794d */ /* 0x000fea0003800000 */
.L_x_2348:
[----:B------:R-:W0:Y:S02]  /*08b0*/  S2R R3, SR_TID.X ;  /* 0x0000000000037919 */ /* 0x000e240000002100 */
[----:B0-----:R-:W-:-:S05]  /*08c0*/  IMAD.WIDE.U32 R4, R3, 0x4, RZ ;  /* 0x0000000403047825 */ /* 0x001fca00078e00ff */
[----:B------:R-:W-:-:S04]  /*08d0*/  ISETP.GE.U32.AND P0, PT, R4, UR13, PT ;  /* 0x0000000d04007c0c */ /* 0x000fc8000bf06070 */
[----:B------:R-:W-:-:S04]  /*08e0*/  ISETP.GE.AND.EX P0, PT, R5, UR6, PT, P0 ;  /* 0x0000000605007c0c */ /* 0x000fc8000bf06300 */
[----:B------:R-:W-:-:S13]  /*08f0*/  ISETP.GT.U32.OR P0, PT, R3, 0x3fff, P0 ;  /* 0x00003fff0300780c */ /* 0x000fda0000704470 */
[----:B------:R-:W-:Y:S05]  /*0900*/  @P0 EXIT ;  /* 0x000000000000094d */ /* 0x000fea0003800000 */
[----:B------:R-:W-:Y:S02]  /*0910*/  IMAD.MOV.U32 R0, RZ, RZ, RZ ;  /* 0x000000ffff007224 */ /* 0x000fe400078e00ff */
.L_x_2350:
        /* <DEDUP_REMOVED lines=36> */
[----:B------:R-:W-:Y:S01]  /*0b60*/  @P0 FMUL.FTZ R9, R9, 1.9259299443872358531e-34 ;  /* 0x0780000009090820 */ /* 0x000fe20000410000 */
[----:B------:R-:W-:-:S02]  /*0b70*/  @!P3 LOP3.LUT R12, R12, 0x7f00, RZ, 0xc0, !PT ;  /* 0x00007f000c0cb812 */ /* 0x000fc400078ec0ff */
[----:B------:R-:W-:Y:S01]  /*0b80*/  @P3 LOP3.LUT R13, R13, 0x70000000, RZ, 0xfc, !PT ;  /* 0x700000000d0d3812 */ /* 0x000fe200078efcff */
[----:B------:R-:W-:Y:S01]  /*0b90*/  @!P2 FADD.FTZ R11, R10, -0.5 ;  /* 0xbf0000000a0ba421 */ /* 0x000fe20000010000 */
[----:B------:R-:W-:Y:S01]  /*0ba0*/  @!P3 LOP3.LUT R12, R12, 0x3f000000, RZ, 0xfc, !PT ;  /* 0x3f0000000c0cb812 */ /* 0x000fe200078efcff */
[----:B------:R-:W-:Y:S01]  /*0bb0*/  IMAD.SHL.U32 R10, R4, 0x1000000, RZ ;  /* 0x01000000040a7824 */ /* 0x000fe200078e00ff */
[----:B------:R-:W-:Y:S01]  /*0bc0*/  @!P0 LOP3.LUT R8, R8, 0x3f000000, RZ, 0xfc, !PT ;  /* 0x3f00000008088812 */ /* 0x000fe200078efcff */
[----:B------:R-:W-:Y:S01]  /*0bd0*/  @P3 FMUL.FTZ R13, R13, 1.9259299443872358531e-34 ;  /* 0x078000000d0d3820 */ /* 0x000fe20000410000 */
[----:B------:R-:W-:Y:S01]  /*0be0*/  LOP3.LUT R6, R7, 0x80000000, R6, 0xf8, !PT ;  /* 0x8000000007067812 */ /* 0x000fe200078ef806 */
[----:B------:R-:W-:Y:S02]  /*0bf0*/  @!P3 FADD.FTZ R13, R12, -0.5 ;  /* 0xbf0000000c0db421 */ /* 0x000fe40000010000 */
[----:B------:R-:W-:Y:S01]  /*0c00*/  @!P0 FADD.FTZ R9, R8, -0.5 ;  /* 0xbf00000008098421 */ /* 0x000fe20000010000 */
[----:B------:R-:W-:Y:S01]  /*0c10*/  LEA R12, P0, R3, UR8, 0x5 ;  /* 0x00000008030c7c11 */ /* 0x000fe2000f8028ff */
[----:B------:R-:W-:Y:S01]  /*0c20*/  IMAD.SHL.U32 R8, R5, 0x1000000, RZ ;  /* 0x0100000005087824 */ /* 0x000fe200078e00ff */
[----:B------:R-:W-:Y:S01]  /*0c30*/  LOP3.LUT R10, R13, 0x80000000, R10, 0xf8, !PT ;  /* 0x800000000d0a7812 */ /* 0x000fe200078ef80a */
[----:B------:R-:W-:Y:S01]  /*0c40*/  IMAD.SHL.U32 R4, R2, 0x1000000, RZ ;  /* 0x0100000002047824 */ /* 0x000fe200078e00ff */
[C---:B------:R-:W-:Y:S01]  /*0c50*/  LEA.HI.X R13, R3.reuse, UR9, R0, 0x5, P0 ;  /* 0x00000009030d7c11 */ /* 0x040fe200080f2c00 */
[----:B------:R-:W-:Y:S01]  /*0c60*/  IMAD.MOV.U32 R5, RZ, RZ, RZ ;  /* 0x000000ffff057224 */ /* 0x000fe200078e00ff */
[----:B------:R-:W-:Y:S01]  /*0c70*/  IADD3 R3, P0, R3, c[0x0][0x0], RZ ;  /* 0x0000000003037a10 */ /* 0x000fe20007f1e0ff */
[----:B------:R-:W-:Y:S01]  /*0c80*/  IMAD.MOV.U32 R7, RZ, RZ, RZ ;  /* 0x000000ffff077224 */ /* 0x000fe200078e00ff */
[----:B------:R-:W-:Y:S01]  /*0c90*/  LOP3.LUT R8, R11, 0x80000000, R8, 0xf8, !PT ;  /* 0x800000000b087812 */ /* 0x000fe200078ef808 */
[----:B------:R-:W-:Y:S01]  /*0ca0*/  IMAD.MOV.U32 R11, RZ, RZ, RZ ;  /* 0x000000ffff0b7224 */ /* 0x000fe200078e00ff */
[----:B------:R-:W-:Y:S01]  /*0cb0*/  LOP3.LUT R4, R9, 0x80000000, R4, 0xf8, !PT ;  /* 0x8000000009047812 */ /* 0x000fe200078ef804 */
[----:B------:R-:W-:Y:S01]  /*0cc0*/  IMAD.MOV.U32 R9, RZ, RZ, RZ ;  /* 0x000000ffff097224 */ /* 0x000fe200078e00ff */
[C---:B------:R-:W-:Y:S01]  /*0cd0*/  ISETP.LT.U32.AND P1, PT, R3.reuse, 0x4000, PT ;  /* 0x000040000300780c */ /* 0x040fe20003f21070 */
[----:B------:R-:W-:-:S02]  /*0ce0*/  IMAD.SHL.U32 R2, R3, 0x4, RZ ;  /* 0x0000000403027824 */ /* 0x000fc400078e00ff */
[----:B------:R-:W-:Y:S01]  /*0cf0*/  IMAD.X R0, RZ, RZ, R0, P0 ;  /* 0x000000ffff007224 */ /* 0x000fe200000e0600 */
[----:B------:R0:W-:Y:S02]  /*0d00*/  STG.E.128 [R12.64+0x10], R8 ;  /* 0x000010080c007986 */ /* 0x0001e4000c101d0a */
[----:B------:R-:W-:Y:S02]  /*0d10*/  ISETP.GE.U32.AND P0, PT, R2, UR13, PT ;  /* 0x0000000d02007c0c */ /* 0x000fe4000bf06070 */
[----:B------:R0:W-:Y:S01]  /*0d20*/  STG.E.128 [R12.64], R4 ;  /* 0x000000040c007986 */ /* 0x0001e2000c101d0a */
[----:B------:R-:W-:Y:S02]  /*0d30*/  SHF.L.U64.HI R2, R3, 0x2, R0 ;  /* 0x0000000203027819 */ /* 0x000fe40000010200 */
[----:B------:R-:W-:Y:S02]  /*0d40*/  ISETP.LT.U32.AND.EX P1, PT, R0, RZ, PT, P1 ;  /* 0x000000ff0000720c */ /* 0x000fe40003f21110 */
[----:B------:R-:W-:-:S13]  /*0d50*/  ISETP.GE.AND.EX P0, PT, R2, UR6, PT, P0 ;  /* 0x0000000602007c0c */ /* 0x000fda000bf06300 */
[----:B0-----:R-:W-:Y:S05]  /*0d60*/  @!P0 BRA P1, `(.L_x_2350) ;  /* 0xfffffbb000008947 */ /* 0x001fea000083ffff */
[----:B------:R-:W-:Y:S05]  /*0d70*/  EXIT ;  /* 0x000000000000794d */ /* 0x000fea0003800000 */
.L_x_2351:
        /* <DEDUP_REMOVED lines=16> */
.L_x_7875:


//--------------------- .text._ZN2at6native55_GLOBAL__N__de093ff9_22_ForeachBinaryOpList_cu_a911ec4325multi_tensor_apply_kernelINS1_18TensorListMetadataILi2EEENS1_11CopyFunctorIN3c107complexIfEENS6_15Float8_e4m3fnuzELi2ELi1ELi1EEEJNS0_4CopyIS8_S9_EEEEEvT_T0_DpT1_ --------------------------
	.section	.text._ZN2at6native55_GLOBAL__N__de093ff9_22_ForeachBinaryOpList_cu_a911ec4325multi_tensor_apply_kernelINS1_18TensorListMetadataILi2EEENS1_11CopyFunctorIN3c107complexIfEENS6_15Float8_e4m3fnuzELi2ELi1ELi1EEEJNS0_4CopyIS8_S9_EEEEEvT_T0_DpT1_,"ax",@progbits
	.sectioninfo	@"SHI_REGISTERS=31"
	.align	128
.text._ZN2at6native55_GLOBAL__N__de093ff9_22_ForeachBinaryOpList_cu_a911ec4325multi_tensor_apply_kernelINS1_18TensorListMetadataILi2EEENS1_11CopyFunctorIN3c107complexIfEENS6_15Float8_e4m3fnuzELi2ELi1ELi1EEEJNS0_4CopyIS8_S9_EEEEEvT_T0_DpT1_:
        .type           _ZN2at6native55_GLOBAL__N__de093ff9_22_ForeachBinaryOpList_cu_a911ec4325multi_tensor_apply_kernelINS1_18TensorListMetadataILi2EEENS1_11CopyFunctorIN3c107complexIfEENS6_15Float8_e4m3fnuzELi2ELi1ELi1EEEJNS0_4CopyIS8_S9_EEEEEvT_T0_DpT1_,@function
        .size           _ZN2at6native55_GLOBAL__N__de093ff9_22_ForeachBinaryOpList_cu_a911ec4325multi_tensor_apply_kernelINS1_18TensorListMetadataILi2EEENS1_11CopyFunctorIN3c107complexIfEENS6_15Float8_e4m3fnuzELi2ELi1ELi1EEEJNS0_4CopyIS8_S9_EEEEEvT_T0_DpT1_,(.L_x_7876 - _ZN2at6native55_GLOBAL__N__de093ff9_22_ForeachBinaryOpList_cu_a911ec4325multi_tensor_apply_kernelINS1_18TensorListMetadataILi2EEENS1_11CopyFunctorIN3c107complexIfEENS6_15Float8_e4m3fnuzELi2ELi1ELi1EEEJNS0_4CopyIS8_S9_EEEEEvT_T0_DpT1_)
        .other          _ZN2at6native55_GLOBAL__N__de093ff9_22_ForeachBinaryOpList_cu_a911ec4325multi_tensor_apply_kernelINS1_18TensorListMetadataILi2EEENS1_11CopyFunctorIN3c107complexIfEENS6_15Float8_e4m3fnuzELi2ELi1ELi1EEEJNS0_4CopyIS8_S9_EEEEEvT_T0_DpT1_,@"STO_CUDA_ENTRY STV_DEFAULT"
_ZN2at6native55_GLOBAL__N__de093ff9_22_ForeachBinaryOpList_cu_a911ec4325multi_tensor_apply_kernelINS1_18TensorListMetadataILi2EEENS1_11CopyFunctorIN3c107complexIfEENS6_15Float8_e4m3fnuzELi2ELi1ELi1EEEJNS0_4CopyIS8_S9_EEEEEvT_T0_DpT1_:
        /* <DEDUP_REMOVED lines=30> */
.L_x_2369:
        /* <DEDUP_REMOVED lines=59> */
.L_x_2356:
[----:B------:R-:W-:Y:S05]  /*0590*/  BSYNC B1 ;  /* 0x0000000000017941 */ /* 0x000fea0003800000 */
.L_x_2355:
[----:B------:R-:W-:Y:S01]  /*05a0*/  IMAD.SHL.U32 R9, R9, 0x100000, RZ ;  /* 0x0010000009097824 */ /* 0x000fe200078e00ff */
[----:B------:R-:W-:-:S04]  /*05b0*/  LEA R21, R8, 0x3b800000, 0x17 ;  /* 0x3b80000008157811 */ /* 0x000fc800078eb8ff */
[----:B------:R-:W-:Y:S02]  /*05c0*/  LOP3.LUT R16, R21, R9, R16, 0xfe, !PT ;  /* 0x0000000915107212 */ /* 0x000fe400078efe10 */
.L_x_2354:
[----:B-1----:R-:W-:Y:S05]  /*05d0*/  BSYNC B0 ;  /* 0x0000000000007941 */ /* 0x002fea0003800000 */
.L_x_2353:
        /* <DEDUP_REMOVED lines=20> */
.L_x_2360:
[----:B------:R-:W-:Y:S05]  /*0720*/  BSYNC B1 ;  /* 0x0000000000017941 */ /* 0x000fea0003800000 */
.L_x_2359:
[----:B------:R-:W-:Y:S01]  /*0730*/  IMAD.SHL.U32 R9, R9, 0x100000, RZ ;  /* 0x0010000009097824 */ /* 0x000fe200078e00ff */
[----:B------:R-:W-:-:S04]  /*0740*/  LEA R21, R8, 0x3b800000, 0x17 ;  /* 0x3b80000008157811 */ /* 0x000fc800078eb8ff */
[----:B------:R-:W-:Y:S02]  /*0750*/  LOP3.LUT R18, R21, R9, R18, 0xfe, !PT ;  /* 0x0000000915127212 */ /* 0x000fe400078efe12 */
.L_x_2358:
[----:B------:R-:W-:Y:S05]  /*0760*/  BSYNC B0 ;  /* 0x0000000000007941 */ /* 0x000fea0003800000 */
.L_x_2357:
        /* <DEDUP_REMOVED lines=22> */
.L_x_2364:
[----:B------:R-:W-:Y:S05]  /*08d0*/  BSYNC B1 ;  /* 0x0000000000017941 */ /* 0x000fea0003800000 */
.L_x_2363:
[----:B------:R-:W-:Y:S01]  /*08e0*/  IMAD.SHL.U32 R9, R9, 0x100000, RZ ;  /* 0x0010000009097824 */ /* 0x000fe200078e00ff */
[----:B------:R-:W-:-:S04]  /*08f0*/  LEA R21, R8, 0x3b800000, 0x17 ;  /* 0x3b80000008157811 */ /* 0x000fc800078eb8ff */
[----:B------:R-:W-:Y:S02]  /*0900*/  LOP3.LUT R20, R21, R9, R20, 0xfe, !PT ;  /* 0x0000000915147212 */ /* 0x000fe400078efe14 */
.L_x_2362:
[----:B------:R-:W-:Y:S05]  /*0910*/  BSYNC B0 ;  /* 0x0000000000007941 */ /* 0x000fea0003800000 */
.L_x_2361:
        /* <DEDUP_REMOVED lines=21> */
.L_x_2368:
[----:B------:R-:W-:Y:S05]  /*0a70*/  BSYNC B1 ;  /* 0x0000000000017941 */ /* 0x000fea0003800000 */
.L_x_2367:
[----:B------:R-:W-:Y:S01]  /*0a80*/  IMAD.SHL.U32 R9, R9, 0x100000, RZ ;  /* 0x0010000009097824 */ /* 0x000fe200078e00ff */
[----:B------:R-:W-:-:S04]  /*0a90*/  LEA R21, R8, 0x3b800000, 0x17 ;  /* 0x3b80000008157811 */ /* 0x000fc800078eb8ff */
[----:B------:R-:W-:Y:S02]  /*0aa0*/  LOP3.LUT R22, R21, R9, R22, 0xfe, !PT ;  /* 0x0000000915167212 */ /* 0x000fe400078efe16 */
.L_x_2366:
[----:B------:R-:W-:Y:S05]  /*0ab0*/  BSYNC B0 ;  /* 0x0000000000007941 */ /* 0x000fea0003800000 */
.L_x_2365:
        /* <DEDUP_REMOVED lines=24> */
.L_x_2352:
[----:B------:R-:W0:Y:S02]  /*0c40*/  S2R R3, SR_TID.X ;  /* 0x0000000000037919 */ /* 0x000e240000002100 */
[----:B0-----:R-:W-:-:S05]  /*0c50*/  IMAD.WIDE.U32 R4, R3, 0x4, RZ ;  /* 0x0000000403047825 */ /* 0x001fca00078e00ff */
[----:B------:R-:W-:-:S04]  /*0c60*/  ISETP.GE.U32.AND P0, PT, R4, UR13, PT ;  /* 0x0000000d04007c0c */ /* 0x000fc8000bf06070 */
[----:B------:R-:W-:-:S04]  /*0c70*/  ISETP.GE.AND.EX P0, PT, R5, UR6, PT, P0 ;  /* 0x0000000605007c0c */ /* 0x000fc8000bf06300 */
[----:B------:R-:W-:-:S13]  /*0c80*/  ISETP.GT.U32.OR P0, PT, R3, 0x3fff, P0 ;  /* 0x00003fff0300780c */ /* 0x000fda0000704470 */
[----:B------:R-:W-:Y:S05]  /*0c90*/  @P0 EXIT ;  /* 0x000000000000094d */ /* 0x000fea0003800000 */
[----:B------:R-:W-:Y:S02]  /*0ca0*/  IMAD.MOV.U32 R0, RZ, RZ, RZ ;  /* 0x000000ffff007224 */ /* 0x000fe400078e00ff */
.L_x_2386:
        /* <DEDUP_REMOVED lines=30> */
.L_x_2373:
[----:B------:R-:W-:Y:S05]  /*0e90*/  BSYNC B1 ;  /* 0x0000000000017941 */ /* 0x000fea0003800000 */
.L_x_2372:
[----:B------:R-:W-:Y:S01]  /*0ea0*/  LEA R9, R4, 0x3b800000, 0x17 ;  /* 0x3b80000004097811 */ /* 0x000fe200078eb8ff */
[----:B------:R-:W-:-:S05]  /*0eb0*/  IMAD.SHL.U32 R4, R7, 0x100000, RZ ;  /* 0x0010000007047824 */ /* 0x000fca00078e00ff */
[----:B------:R-:W-:Y:S02]  /*0ec0*/  LOP3.LUT R4, R9, R4, R10, 0xfe, !PT ;  /* 0x0000000409047212 */ /* 0x000fe400078efe0a */
.L_x_2371:
[----:B------:R-:W-:Y:S05]  /*0ed0*/  BSYNC B0 ;  /* 0x0000000000007941 */ /* 0x000fea0003800000 */
.L_x_2370:
        /* <DEDUP_REMOVED lines=21> */
.L_x_2377:
[----:B------:R-:W-:Y:S05]  /*1030*/  BSYNC B1 ;  /* 0x0000000000017941 */ /* 0x000fea0003800000 */
.L_x_2376:
[----:B------:R-:W-:Y:S01]  /*1040*/  LEA R9, R6, 0x3b800000, 0x17 ;  /* 0x3b80000006097811 */ /* 0x000fe200078eb8ff */
[----:B------:R-:W-:-:S05]  /*1050*/  IMAD.SHL.U32 R6, R7, 0x100000, RZ ;  /* 0x0010000007067824 */ /* 0x000fca00078e00ff */
[----:B------:R-:W-:Y:S02]  /*1060*/  LOP3.LUT R6, R9, R6, R10, 0xfe, !PT ;  /* 0x0000000609067212 */ /* 0x000fe400078efe0a */
.L_x_2375:
[----:B------:R-:W-:Y:S05]  /*1070*/  BSYNC B0 ;  /* 0x0000000000007941 */ /* 0x000fea0003800000 */
.L_x_2374:
        /* <DEDUP_REMOVED lines=23> */
.L_x_2381:
[----:B------:R-:W-:Y:S05]  /*11f0*/  BSYNC B1 ;  /* 0x0000000000017941 */ /* 0x000fea0003800000 */
.L_x_2380:
[----:B------:R-:W-:Y:S01]  /*1200*/  IMAD.SHL.U32 R5, R5, 0x100000, RZ ;  /* 0x0010000005057824 */ /* 0x000fe200078e00ff */
[----:B------:R-:W-:-:S04]  /*1210*/  LEA R8, R7, 0x3b800000, 0x17 ;  /* 0x3b80000007087811 */ /* 0x000fc800078eb8ff */
[----:B------:R-:W-:Y:S02]  /*1220*/  LOP3.LUT R8, R8, R5, R9, 0xfe, !PT ;  /* 0x0000000508087212 */ /* 0x000fe400078efe09 */
.L_x_2379:
[----:B------:R-:W-:Y:S05]  /*1230*/  BSYNC B0 ;  /* 0x0000000000007941 */ /* 0x000fea0003800000 */
.L_x_2378:
        /* <DEDUP_REMOVED lines=21> */
.L_x_2385:
[----:B------:R-:W-:Y:S05]  /*1390*/  BSYNC B1 ;  /* 0x0000000000017941 */ /* 0x000fea0003800000 */
.L_x_2384:
[----:B------:R-:W-:Y:S01]  /*13a0*/  IMAD.SHL.U32 R2, R2, 0x100000, RZ ;  /* 0x0010000002027824 */ /* 0x000fe200078e00ff */
[----:B------:R-:W-:-:S04]  /*13b0*/  LEA R10, R5, 0x3b800000, 0x17 ;  /* 0x3b800000050a7811 */ /* 0x000fc800078eb8ff */
[----:B------:R-:W-:Y:S02]  /*13c0*/  LOP3.LUT R10, R10, R2, R9, 0xfe, !PT ;  /* 0x000000020a0a7212 */ /* 0x000fe400078efe09 */
.L_x_2383:
[----:B------:R-:W-:Y:S05]  /*13d0*/  BSYNC B0 ;  /* 0x0000000000007941 */ /* 0x000fea0003800000 */
.L_x_2382:
        /* <DEDUP_REMOVED lines=18> */
.L_x_2387:
        /* <DEDUP_REMOVED lines=16> */
.L_x_7876:


//--------------------- .text._ZN2at6native55_GLOBAL__N__de093ff9_22_ForeachBinaryOpList_cu_a911ec4325multi_tensor_apply_kernelINS1_18TensorListMetadataILi2EEENS1_11CopyFunctorIN3c107complexIfEENS6_13Float8_e4m3fnELi2ELi1ELi1EEEJNS0_4CopyIS8_S9_EEEEEvT_T0_DpT1_ --------------------------
	.section	.text._ZN2at6native55_GLOBAL__N__de093ff9_22_ForeachBinaryOpList_cu_a911ec4325multi_tensor_apply_kernelINS1_18TensorListMetadataILi2EEENS1_11CopyFunctorIN3c107complexIfEENS6_13Float8_e4m3fnELi2ELi1ELi1EEEJNS0_4CopyIS8_S9_EEEEEvT_T0_DpT1_,"ax",@progbits
	.sectioninfo	@"SHI_REGISTERS=27"
	.align	128
.text._ZN2at6native55_GLOBAL__N__de093ff9_22_ForeachBinaryOpList_cu_a911ec4325multi_tensor_apply_kernelINS1_18TensorListMetadataILi2EEENS1_11CopyFunctorIN3c107complexIfEENS6_13Float8_e4m3fnELi2ELi1ELi1EEEJNS0_4CopyIS8_S9_EEEEEvT_T0_DpT1_:
        .type           _ZN2at6native55_GLOBAL__N__de093ff9_22_ForeachBinaryOpList_cu_a911ec4325multi_tensor_apply_kernelINS1_18TensorListMetadataILi2EEENS1_11CopyFunctorIN3c107complexIfEENS6_13Float8_e4m3fnELi2ELi1ELi1EEEJNS0_4CopyIS8_S9_EEEEEvT_T0_DpT1_,@function
        .size           _ZN2at6native55_GLOBAL__N__de093ff9_22_ForeachBinaryOpList_cu_a911ec4325multi_tensor_apply_kernelINS1_18TensorListMetadataILi2EEENS1_11CopyFunctorIN3c107complexIfEENS6_13Float8_e4m3fnELi2ELi1ELi1EEEJNS0_4CopyIS8_S9_EEEEEvT_T0_DpT1_,(.L_x_7877 - _ZN2at6native55_GLOBAL__N__de093ff9_22_ForeachBinaryOpList_cu_a911ec4325multi_tensor_apply_kernelINS1_18TensorListMetadataILi2EEENS1_11CopyFunctorIN3c107complexIfEENS6_13Float8_e4m3fnELi2ELi1ELi1EEEJNS0_4CopyIS8_S9_EEEEEvT_T0_DpT1_)
        .other          _ZN2at6native55_GLOBAL__N__de093ff9_22_ForeachBinaryOpList_cu_a911ec4325multi_tensor_apply_kernelINS1_18TensorListMetadataILi2EEENS1_11CopyFunctorIN3c107complexIfEENS6_13Float8_e4m3fnELi2ELi1ELi1EEEJNS0_4CopyIS8_S9_EEEEEvT_T0_DpT1_,@"STO_CUDA_ENTRY STV_DEFAULT"
_ZN2at6native55_GLOBAL__N__de093ff9_22_ForeachBinaryOpList_cu_a911ec4325multi_tensor_apply_kernelINS1_18TensorListMetadataILi2EEENS1_11CopyFunctorIN3c107complexIfEENS6_13Float8_e4m3fnELi2ELi1ELi1EEEJNS0_4CopyIS8_S9_EEEEEvT_T0_DpT1_:
        /* <DEDUP_REMOVED lines=31> */
.L_x_2397:
        /* <DEDUP_REMOVED lines=14> */
[----:B------:R-:W-:Y:S02]  /*02d0*/  ISETP.GE.U32.AND P6, PT, R0, 0x10000, PT ;  /* 0x000100000000780c */ /* 0x000fe40003fc6070 */
[----:B------:R-:W-:Y:S02]  /*02e0*/  ISETP.GE.U32.AND P3, PT, R10, 0x10000, PT ;  /* 0x000100000a00780c */ /* 0x000fe40003f66070 */
[----:B------:R-:W-:Y:S02]  /*02f0*/  ISETP.LT.U32.AND P1, PT, R20, UR13, PT ;  /* 0x0000000d14007c0c */ /* 0x000fe4000bf21070 */
[----:B------:R-:W-:Y:S02]  /*0300*/  ISETP.LT.U32.AND P2, PT, R0, UR13, PT ;  /* 0x0000000d00007c0c */ /* 0x000fe4000bf41070 */
[----:B------:R-:W-:-:S02]  /*0310*/  ISETP.GE.U32.AND.EX P4, PT, R23, RZ, PT, P4 ;  /* 0x000000ff1700720c */ /* 0x000fc40003f86140 */
[----:B------:R-:W-:Y:S02]  /*0320*/  ISETP.LT.U32.AND P5, PT, R10, UR13, PT ;  /* 0x0000000d0a007c0c */ /* 0x000fe4000bfa1070 */
[----:B------:R-:W-:Y:S02]  /*0330*/  ISETP.GE.U32.AND.EX P6, PT, R17, RZ, PT, P6 ;  /* 0x000000ff1100720c */ /* 0x000fe40003fc6160 */
        /* <DEDUP_REMOVED lines=27> */
[----:B------:R-:W-:-:S05]  /*04f0*/  SEL R3, R3, RZ, P0 ;  /* 0x000000ff03037207 */ /* 0x000fca0000000000 */
[----:B------:R-:W-:Y:S01]  /*0500*/  IMAD R5, R3, R6, 0x3c000000 ;  /* 0x3c00000003057424 */ /* 0x000fe200078e0206 */
[C---:B------:R-:W-:Y:S02]  /*0510*/  SHF.L.U32 R6, R2.reuse, R3, RZ ;  /* 0x0000000302067219 */ /* 0x040fe400000006ff */
[----:B------:R-:W-:Y:S02]  /*0520*/  IADD3 R3, R2, -0x1, RZ ;  /* 0xffffffff02037810 */ /* 0x000fe40007ffe0ff */
[----:B------:R-:W-:Y:S02]  /*0530*/  LEA.HI R5, R6, R5, RZ, 0x1c ;  /* 0x0000000506057211 */ /* 0x000fe400078fe0ff */
[----:B------:R-:W-:Y:S02]  /*0540*/  SHF.R.S32.HI R3, RZ, 0x1f, R3 ;  /* 0x0000001fff037819 */ /* 0x000fe40000011403 */
[----:B------:R-:W-:Y:S01]  /*0550*/  LOP3.LUT R8, R5, 0x7f800000, R8, 0xf8, !PT ;  /* 0x7f80000005087812 */ /* 0x000fe200078ef808 */
[----:B------:R-:W-:Y:S01]  /*0560*/  IMAD.MOV.U32 R5, RZ, RZ, RZ ;  /* 0x000000ffff057224 */ /* 0x000fe200078e00ff */
[----:B------:R-:W-:-:S02]  /*0570*/  LEA R2, P0, R24, UR8, 0x3 ;  /* 0x0000000818027c11 */ /* 0x000fc4000f8018ff */
[----:B------:R-:W-:Y:S02]  /*0580*/  LOP3.LUT R7, R8, R3, RZ, 0x30, !PT ;  /* 0x0000000308077212 */ /* 0x000fe400078e30ff */
[----:B------:R-:W-:Y:S02]  /*0590*/  LEA.HI.X R3, R24, UR9, R22, 0x3, P0 ;  /* 0x0000000918037c11 */ /* 0x000fe400080f1c16 */
[----:B------:R-:W-:-:S05]  /*05a0*/  LOP3.LUT R4, R7, 0x80000000, R4, 0xf8, !PT ;  /* 0x8000000007047812 */ /* 0x000fca00078ef804 */
[----:B------:R0:W-:Y:S02]  /*05b0*/  STG.E.64 [R2.64], R4 ;  /* 0x0000000402007986 */ /* 0x0001e4000c101b0a */
.L_x_2390:
[----:B------:R-:W-:Y:S05]  /*05c0*/  BSYNC B0 ;  /* 0x0000000000007941 */ /* 0x000fea0003800000 */
.L_x_2389:
[----:B------:R-:W-:Y:S01]  /*05d0*/  BSSY B0, `(.L_x_2391) ;  /* 0x0000018000007945 */ /* 0x000fe20003800000 */
[----:B------:R-:W-:Y:S05]  /*05e0*/  @!P1 BRA `(.L_x_2392) ;  /* 0x0000016000009947 */ /* 0x000fea0003800000 */
[----:B0----5:R-:W-:Y:S02]  /*05f0*/  IMAD.SHL.U32 R4, R14, 0x1000000, RZ ;  /* 0x010000000e047824 */ /* 0x021fe400078e00ff */
[----:B------:R-:W-:-:S03]  /*0600*/  IMAD.MOV.U32 R6, RZ, RZ, -0x800000 ;  /* 0xff800000ff067424 */ /* 0x000fc600078e00ff */
        /* <DEDUP_REMOVED lines=8> */
[----:B------:R-:W-:-:S04]  /*0690*/  IADD3 R3, R3, -0x4, RZ ;  /* 0xfffffffc03037810 */ /* 0x000fc80007ffe0ff */
[----:B------:R-:W-:-:S05]  /*06a0*/  SEL R3, R3, RZ, P0 ;  /* 0x000000ff03037207 */ /* 0x000fca0000000000 */
[----:B------:R-:W-:Y:S01]  /*06b0*/  IMAD R6, R3, R6, 0x3c000000 ;  /* 0x3c00000003067424 */ /* 0x000fe200078e0206 */
[----:B------:R-:W-:Y:S02]  /*06c0*/  SHF.L.U32 R3, R2, R3, RZ ;  /* 0x0000000302037219 */ /* 0x000fe400000006ff */
[C---:B------:R-:W-:Y:S02]  /*06d0*/  LEA R2, P0, R20.reuse, UR8, 0x3 ;  /* 0x0000000814027c11 */ /* 0x040fe4000f8018ff */
[----:B------:R-:W-:Y:S02]  /*06e0*/  LEA.HI R6, R3, R6, RZ, 0x1c ;  /* 0x0000000603067211 */ /* 0x000fe400078fe0ff */
[----:B------:R-:W-:Y:S02]  /*06f0*/  LEA.HI.X R3, R20, UR9, R23, 0x3, P0 ;  /* 0x0000000914037c11 */ /* 0x000fe400080f1c17 */
[----:B------:R-:W-:-:S04]  /*0700*/  LOP3.LUT R5, R6, 0x7f800000, R5, 0xf8, !PT ;  /* 0x7f80000006057812 */ /* 0x000fc800078ef805 */
[----:B------:R-:W-:Y:S01]  /*0710*/  LOP3.LUT R7, R5, R8, RZ, 0x30, !PT ;  /* 0x0000000805077212 */ /* 0x000fe200078e30ff */
[----:B------:R-:W-:-:S03]  /*0720*/  IMAD.MOV.U32 R5, RZ, RZ, RZ ;  /* 0x000000ffff057224 */ /* 0x000fc600078e00ff */
[----:B------:R-:W-:-:S05]  /*0730*/  LOP3.LUT R4, R7, 0x80000000, R4, 0xf8, !PT ;  /* 0x8000000007047812 */ /* 0x000fca00078ef804 */
[----:B------:R0:W-:Y:S02]  /*0740*/  STG.E.64 [R2.64], R4 ;  /* 0x0000000402007986 */ /* 0x0001e4000c101b0a */
.L_x_2392:
[----:B------:R-:W-:Y:S05]  /*0750*/  BSYNC B0 ;  /* 0x0000000000007941 */ /* 0x000fea0003800000 */
.L_x_2391:
        /* <DEDUP_REMOVED lines=24> */
.L_x_2394:
[----:B------:R-:W-:Y:S05]  /*08e0*/  BSYNC B0 ;  /* 0x0000000000007941 */ /* 0x000fea0003800000 */
.L_x_2393:
[----:B------:R-:W-:Y:S01]  /*08f0*/  BSSY B0, `(.L_x_2395) ;  /* 0x0000018000007945 */ /* 0x000fe20003800000 */
[----:B------:R-:W-:Y:S05]  /*0900*/  @!P3 BRA `(.L_x_2396) ;  /* 0x000001600000b947 */ /* 0x000fea0003800000 */
[----:B-----5:R-:W-:Y:S02]  /*0910*/  IMAD.SHL.U32 R0, R18, 0x1000000, RZ ;  /* 0x0100000012007824 */ /* 0x020fe400078e00ff */
[----:B0-----:R-:W-:Y:S02]  /*0920*/  IMAD.MOV.U32 R6, RZ, RZ, -0x800000 ;  /* 0xff800000ff067424 */ /* 0x001fe400078e00ff */
[----:B------:R-:W-:Y:S01]  /*0930*/  IMAD.MOV.U32 R7, RZ, RZ, RZ ;  /* 0x000000ffff077224 */ /* 0x000fe200078e00ff */
[----:B------:R-:W-:-:S04]  /*0940*/  LOP3.LUT R2, R0, 0x7f000000, RZ, 0xc0, !PT ;  /* 0x7f00000000027812 */ /* 0x000fc800078ec0ff */
        /* <DEDUP_REMOVED lines=10> */
[----:B------:R-:W-:Y:S02]  /*09f0*/  LEA R2, P0, R10, UR8, 0x3 ;  /* 0x000000080a027c11 */ /* 0x000fe4000f8018ff */
[----:B------:R-:W-:Y:S02]  /*0a00*/  LEA.HI R3, R3, R6, RZ, 0x1c ;  /* 0x0000000603037211 */ /* 0x000fe400078fe0ff */
[----:B------:R-:W-:Y:S02]  /*0a10*/  SHF.R.S32.HI R6, RZ, 0x1f, R5 ;  /* 0x0000001fff067819 */ /* 0x000fe40000011405 */
[----:B------:R-:W-:-:S04]  /*0a20*/  LOP3.LUT R3, R3, 0x7f800000, R4, 0xf8, !PT ;  /* 0x7f80000003037812 */ /* 0x000fc800078ef804 */
[----:B------:R-:W-:Y:S02]  /*0a30*/  LOP3.LUT R5, R3, R6, RZ, 0x30, !PT ;  /* 0x0000000603057212 */ /* 0x000fe400078e30ff */
[----:B------:R-:W-:Y:S02]  /*0a40*/  LEA.HI.X R3, R10, UR9, R19, 0x3, P0 ;  /* 0x000000090a037c11 */ /* 0x000fe400080f1c13 */
[----:B------:R-:W-:-:S05]  /*0a50*/  LOP3.LUT R6, R5, 0x80000000, R0, 0xf8, !PT ;  /* 0x8000000005067812 */ /* 0x000fca00078ef800 */
[----:B------:R0:W-:Y:S02]  /*0a60*/  STG.E.64 [R2.64], R6 ;  /* 0x0000000602007986 */ /* 0x0001e4000c101b0a */
.L_x_2396:
[----:B------:R-:W-:Y:S05]  /*0a70*/  BSYNC B0 ;  /* 0x0000000000007941 */ /* 0x000fea0003800000 */
.L_x_2395:
[----:B0-----:R-:W-:Y:S02]  /*0a80*/  IMAD.MOV.U32 R3, RZ, RZ, c[0x0][0x0] ;  /* 0x00000000ff037624 */ /* 0x001fe400078e00ff */
[----:B------:R-:W-:-:S04]  /*0a90*/  IMAD.MOV.U32 R10, RZ, RZ, R12 ;  /* 0x000000ffff0a7224 */ /* 0x000fc800078e000c */
[----:B------:R-:W-:-:S04]  /*0aa0*/  IMAD.WIDE.U32 R10, R3, 0x4, R10 ;  /* 0x00000004030a7825 */ /* 0x000fc800078e000a */
[----:B------:R-:W-:Y:S01]  /*0ab0*/  IMAD.MOV.U32 R12, RZ, RZ, R10 ;  /* 0x000000ffff0c7224 */ /* 0x000fe200078e000a */
[C---:B------:R-:W-:Y:S02]  /*0ac0*/  ISETP.GE.U32.AND P0, PT, R10.reuse, 0x10000, PT ;  /* 0x000100000a00780c */ /* 0x040fe40003f06070 */
[----:B------:R-:W-:Y:S02]  /*0ad0*/  ISETP.LT.U32.AND P1, PT, R10, UR13, PT ;  /* 0x0000000d0a007c0c */ /* 0x000fe4000bf21070 */
[C---:B------:R-:W-:Y:S02]  /*0ae0*/  ISETP.GE.U32.AND.EX P0, PT, R11.reuse, RZ, PT, P0 ;  /* 0x000000ff0b00720c */ /* 0x040fe40003f06100 */
[----:B------:R-:W-:-:S13]  /*0af0*/  ISETP.LT.AND.EX P1, PT, R11, UR6, PT, P1 ;  /* 0x000000060b007c0c */ /* 0x000fda000bf21310 */
[----:B------:R-:W-:Y:S05]  /*0b00*/  @!P0 BRA P1, `(.L_x_2397) ;  /* 0xfffff6e000008947 */ /* 0x000fea000083ffff */
[----:B------:R-:W-:Y:S05]  /*0b10*/  EXIT ;  /* 0x000000000000794d */ /* 0x000fea0003800000 */
.L_x_2388:
[----:B------:R-:W0:Y:S02]  /*0b20*/  S2R R3, SR_TID.X ;  /* 0x0000000000037919 */ /* 0x000e240000002100 */
[----:B0-----:R-:W-:-:S05]  /*0b30*/  IMAD.WIDE.U32 R4, R3, 0x4, RZ ;  /* 0x0000000403047825 */ /* 0x001fca00078e00ff */
[----:B------:R-:W-:-:S04]  /*0b40*/  ISETP.GE.U32.AND P0, PT, R4, UR13, PT ;  /* 0x0000000d04007c0c */ /* 0x000fc8000bf06070 */
[----:B------:R-:W-:-:S04]  /*0b50*/  ISETP.GE.AND.EX P0, PT, R5, UR6, PT, P0 ;  /* 0x0000000605007c0c */ /* 0x000fc8000bf06300 */
[----:B------:R-:W-:-:S13]  /*0b60*/  ISETP.GT.U32.OR P0, PT, R3, 0x3fff, P0 ;  /* 0x00003fff0300780c */ /* 0x000fda0000704470 */
[----:B------:R-:W-:Y:S05]  /*0b70*/  @P0 EXIT ;  /* 0x000000000000094d */ /* 0x000fea0003800000 */
[----:B------:R-:W-:Y:S02]  /*0b80*/  IMAD.MOV.U32 R0, RZ, RZ, RZ ;  /* 0x000000ffff007224 */ /* 0x000fe400078e00ff */
.L_x_2398:
        /* <DEDUP_REMOVED lines=45> */
[----:B------:R-:W-:Y:S02]  /*0e60*/  LEA.HI R14, R15, R14, RZ, 0x1c ;  /* 0x0000000e0f0e7211 */ /* 0x000fe400078fe0ff */
[----:B------:R-:W-:Y:S02]  /*0e70*/  LEA.HI R18, R18, R11, RZ, 0x1c ;  /* 0x0000000b12127211 */ /* 0x000fe400078fe0ff */
[----:B------:R-:W-:Y:S02]  /*0e80*/  IADD3 R11, R8, 0x1000000, RZ ;  /* 0x01000000080b7810 */ /* 0x000fe40007ffe0ff */
[----:B------:R-:W-:Y:S02]  /*0e90*/  LEA.HI R16, R17, R16, RZ, 0x1c ;  /* 0x0000001011107211 */ /* 0x000fe400078fe0ff */
[----:B------:R-:W-:Y:S02]  /*0ea0*/  IADD3 R13, R7, 0x1000000, RZ ;  /* 0x01000000070d7810 */ /* 0x000fe40007ffe0ff */
[----:B------:R-:W-:-:S02]  /*0eb0*/  IADD3 R15, R9, 0x1000000, RZ ;  /* 0x01000000090f7810 */ /* 0x000fc40007ffe0ff */
[----:B------:R-:W-:Y:S02]  /*0ec0*/  IADD3 R17, R10, 0x1000000, RZ ;  /* 0x010000000a117810 */ /* 0x000fe40007ffe0ff */
[----:B------:R-:W-:Y:S02]  /*0ed0*/  SHF.R.S32.HI R11, RZ, 0x8, R11 ;  /* 0x00000008ff0b7819 */ /* 0x000fe4000001140b */
[----:B------:R-:W-:Y:S02]  /*0ee0*/  IADD3 R8, R8, -0x1, RZ ;  /* 0xffffffff08087810 */ /* 0x000fe40007ffe0ff */
[----:B------:R-:W-:Y:S02]  /*0ef0*/  SHF.R.S32.HI R13, RZ, 0x8, R13 ;  /* 0x00000008ff0d7819 */ /* 0x000fe4000001140d */
[----:B------:R-:W-:Y:S02]  /*0f00*/  SHF.R.S32.HI R15, RZ, 0x8, R15 ;  /* 0x00000008ff0f7819 */ /* 0x000fe4000001140f */
[----:B------:R-:W-:-:S02]  /*0f10*/  SHF.R.S32.HI R17, RZ, 0x8, R17 ;  /* 0x00000008ff117819 */ /* 0x000fc40000011411 */
[----:B------:R-:W-:Y:S02]  /*0f20*/  IADD3 R7, R7, -0x1, RZ ;  /* 0xffffffff07077810 */ /* 0x000fe40007ffe0ff */
[----:B------:R-:W-:Y:S02]  /*0f30*/  IADD3 R9, R9, -0x1, RZ ;  /* 0xffffffff09097810 */ /* 0x000fe40007ffe0ff */
[----:B------:R-:W-:Y:S02]  /*0f40*/  IADD3 R10, R10, -0x1, RZ ;  /* 0xffffffff0a0a7810 */ /* 0x000fe40007ffe0ff */
[----:B------:R-:W-:Y:S02]  /*0f50*/  LOP3.LUT R11, R12, 0x7f800000, R11, 0xf8, !PT ;  /* 0x7f8000000c0b7812 */ /* 0x000fe400078ef80b */
[----:B------:R-:W-:Y:S02]  /*0f60*/  SHF.R.S32.HI R8, RZ, 0x1f, R8 ;  /* 0x0000001fff087819 */ /* 0x000fe40000011408 */
[----:B------:R-:W-:-:S02]  /*0f70*/  LEA R12, P0, R3, UR8, 0x5 ;  /* 0x00000008030c7c11 */ /* 0x000fc4000f8028ff */
[----:B------:R-:W-:Y:S02]  /*0f80*/  LOP3.LUT R14, R14, 0x7f800000, R13, 0xf8, !PT ;  /* 0x7f8000000e0e7812 */ /* 0x000fe400078ef80d */
[----:B------:R-:W-:Y:S02]  /*0f90*/  LOP3.LUT R16, R16, 0x7f800000, R15, 0xf8, !PT ;  /* 0x7f80000010107812 */ /* 0x000fe400078ef80f */
[----:B------:R-:W-:Y:S02]  /*0fa0*/  LOP3.LUT R17, R18, 0x7f800000, R17, 0xf8, !PT ;  /* 0x7f80000012117812 */ /* 0x000fe400078ef811 */
[----:B------:R-:W-:Y:S02]  /*0fb0*/  SHF.R.S32.HI R7, RZ, 0x1f, R7 ;  /* 0x0000001fff077819 */ /* 0x000fe40000011407 */
[----:B------:R-:W-:Y:S02]  /*0fc0*/  SHF.R.S32.HI R9, RZ, 0x1f, R9 ;  /* 0x0000001fff097819 */ /* 0x000fe40000011409 */
[----:B------:R-:W-:-:S02]  /*0fd0*/  SHF.R.S32.HI R10, RZ, 0x1f, R10 ;  /* 0x0000001fff0a7819 */ /* 0x000fc4000001140a */
[----:B------:R-:W-:Y:S02]  /*0fe0*/  LOP3.LUT R11, R11, R8, RZ, 0x30, !PT ;  /* 0x000000080b0b7212 */ /* 0x000fe400078e30ff */
[----:B------:R-:W-:Y:S02]  /*0ff0*/  LEA.HI.X R13, R3, UR9, R0, 0x5, P0 ;  /* 0x00000009030d7c11 */ /* 0x000fe400080f2c00 */
[----:B------:R-:W-:Y:S02]  /*1000*/  LOP3.LUT R7, R14, R7, RZ, 0x30, !PT ;  /* 0x000000070e077212 */ /* 0x000fe400078e30ff */
[----:B------:R-:W-:Y:S01]  /*1010*/  LOP3.LUT R8, R16, R9, RZ, 0x30, !PT ;  /* 0x0000000910087212 */ /* 0x000fe200078e30ff */
[----:B------:R-:W-:Y:S01]  /*1020*/  IMAD.MOV.U32 R9, RZ, RZ, RZ ;  /* 0x000000ffff097224 */ /* 0x000fe200078e00ff */
[----:B------:R-:W-:Y:S02]  /*1030*/  LOP3.LUT R17, R17, R10, RZ, 0x30, !PT ;  /* 0x0000000a11117212 */ /* 0x000fe400078e30ff */
[----:B------:R-:W-:-:S02]  /*1040*/  IADD3 R3, P0, R3, c[0x0][0x0], RZ ;  /* 0x0000000003037a10 */ /* 0x000fc40007f1e0ff */
[----:B------:R-:W-:Y:S01]  /*1050*/  LOP3.LUT R4, R11, 0x80000000, R4, 0xf8, !PT ;  /* 0x800000000b047812 */ /* 0x000fe200078ef804 */
[----:B------:R-:W-:Y:S01]  /*1060*/  IMAD.MOV.U32 R11, RZ, RZ, RZ ;  /* 0x000000ffff0b7224 */ /* 0x000fe200078e00ff */
[----:B------:R-:W-:Y:S01]  /*1070*/  LOP3.LUT R6, R7, 0x80000000, R6, 0xf8, !PT ;  /* 0x8000000007067812 */ /* 0x000fe200078ef806 */
[----:B------:R-:W-:Y:S01]  /*1080*/  IMAD.MOV.U32 R7, RZ, RZ, RZ ;  /* 0x000000ffff077224 */ /* 0x000fe200078e00ff */
[----:B------:R-:W-:Y:S01]  /*1090*/  LOP3.LUT R8, R8, 0x80000000, R5, 0xf8, !PT ;  /* 0x8000000008087812 */ /* 0x000fe200078ef805 */
[----:B------:R-:W-:Y:S01]  /*10a0*/  IMAD.MOV.U32 R5, RZ, RZ, RZ ;  /* 0x000000ffff057224 */ /* 0x000fe200078e00ff */
[----:B------:R-:W-:Y:S01]  /*10b0*/  LOP3.LUT R10, R17, 0x80000000, R2, 0xf8, !PT ;  /* 0x80000000110a7812 */ /* 0x000fe200078ef802 */
[C---:B------:R-:W-:Y:S01]  /*10c0*/  IMAD.SHL.U32 R2, R3.reuse, 0x4, RZ ;  /* 0x0000000403027824 */ /* 0x040fe200078e00ff */
[----:B------:R-:W-:Y:S01]  /*10d0*/  ISETP.LT.U32.AND P1, PT, R3, 0x4000, PT ;  /* 0x000040000300780c */ /* 0x000fe20003f21070 */
[----:B------:R-:W-:Y:S01]  /*10e0*/  IMAD.X R0, RZ, RZ, R0, P0 ;  /* 0x000000ffff007224 */ /* 0x000fe200000e0600 */
[----:B------:R0:W-:Y:S02]  /*10f0*/  STG.E.128 [R12.64], R4 ;  /* 0x000000040c007986 */ /* 0x0001e4000c101d0a */
[----:B------:R-:W-:-:S02]  /*1100*/  ISETP.GE.U32.AND P0, PT, R2, UR13, PT ;  /* 0x0000000d02007c0c */ /* 0x000fc4000bf06070 */
[----:B------:R0:W-:Y:S01]  /*1110*/  STG.E.128 [R12.64+0x10], R8 ;  /* 0x000010080c007986 */ /* 0x0001e2000c101d0a */
[----:B------:R-:W-:Y:S02]  /*1120*/  SHF.L.U64.HI R2, R3, 0x2, R0 ;  /* 0x0000000203027819 */ /* 0x000fe40000010200 */
[----:B------:R-:W-:Y:S02]  /*1130*/  ISETP.LT.U32.AND.EX P1, PT, R0, RZ, PT, P1 ;  /* 0x000000ff0000720c */ /* 0x000fe40003f21110 */
[----:B------:R-:W-:-:S13]  /*1140*/  ISETP.GE.AND.EX P0, PT, R2, UR6, PT, P0 ;  /* 0x0000000602007c0c */ /* 0x000fda000bf06300 */
[----:B0-----:R-:W-:Y:S05]  /*1150*/  @!P0 BRA P1, `(.L_x_2398) ;  /* 0xfffffa3000008947 */ /* 0x001fea000083ffff */
[----:B------:R-:W-:Y:S05]  /*1160*/  EXIT ;  /* 0x000000000000794d */ /* 0x000fea0003800000 */
.L_x_2399:
        /* <DEDUP_REMOVED lines=9> */
.L_x_7877:


//--------------------- .text._ZN2at6native55_GLOBAL__N__de093ff9_22_ForeachBinaryOpList_cu_a911ec4325multi_tensor_apply_kernelINS1_18TensorListMetadataILi2EEENS1_11CopyFunctorIN3c107complexIfEEbLi2ELi1ELi1EEEJNS0_4CopyIS8_bEEEEEvT_T0_DpT1_ --------------------------
	.section	.text._ZN2at6native55_GLOBAL__N__de093ff9_22_ForeachBinaryOpList_cu_a911ec4325multi_tensor_apply_kernelINS1_18TensorListMetadataILi2EEENS1_11CopyFunctorIN3c107complexIfEEbLi2ELi1ELi1EEEJNS0_4CopyIS8_bEEEEEvT_T0_DpT1_,"ax",@progbits
	.sectioninfo	@"SHI_REGISTERS=32"
	.align	128
.text._ZN2at6native55_GLOBAL__N__de093ff9_22_ForeachBinaryOpList_cu_a911ec4325multi_tensor_apply_kernelINS1_18TensorListMetadataILi2EEENS1_11CopyFunctorIN3c107complexIfEEbLi2ELi1ELi1EEEJNS0_4CopyIS8_bEEEEEvT_T0_DpT1_:
        .type           _ZN2at6native55_GLOBAL__N__de093ff9_22_ForeachBinaryOpList_cu_a911ec4325multi_tensor_apply_kernelINS1_18TensorListMetadataILi2EEENS1_11CopyFunctorIN3c107complexIfEEbLi2ELi1ELi1EEEJNS0_4CopyIS8_bEEEEEvT_T0_DpT1_,@function
        .size           _ZN2at6native55_GLOBAL__N__de093ff9_22_ForeachBinaryOpList_cu_a911ec4325multi_tensor_apply_kernelINS1_18TensorListMetadataILi2EEENS1_11CopyFunctorIN3c107complexIfEEbLi2ELi1ELi1EEEJNS0_4CopyIS8_bEEEEEvT_T0_DpT1_,(.L_x_7878 - _ZN2at6native55_GLOBAL__N__de093ff9_22_ForeachBinaryOpList_cu_a911ec4325multi_tensor_apply_kernelINS1_18TensorListMetadataILi2EEENS1_11CopyFunctorIN3c107complexIfEEbLi2ELi1ELi1EEEJNS0_4CopyIS8_bEEEEEvT_T0_DpT1_)
        .other          _ZN2at6native55_GLOBAL__N__de093ff9_22_ForeachBinaryOpList_cu_a911ec4325multi_tensor_apply_kernelINS1_18TensorListMetadataILi2EEENS1_11CopyFunctorIN3c107complexIfEEbLi2ELi1ELi1EEEJNS0_4CopyIS8_bEEEEEvT_T0_DpT1_,@"STO_CUDA_ENTRY STV_DEFAULT"
_ZN2at6native55_GLOBAL__N__de093ff9_22_ForeachBinaryOpList_cu_a911ec4325multi_tensor_apply_kernelINS1_18TensorListMetadataILi2EEENS1_11CopyFunctorIN3c107complexIfEEbLi2ELi1ELi1EEEJNS0_4CopyIS8_bEEEEEvT_T0_DpT1_:
        /* <DEDUP_REMOVED lines=14> */
[----:B-1----:R-:W-:-:S05]  /*00e0*/  IADD3 R3, P2, -R8, R10, RZ ;  /* 0x0000000a08037210 */ /* 0x002fca0007f5e1ff */
[----:B------:R-:W-:Y:S02]  /*00f0*/  IMAD.X R4, R11, 0x1, ~R9, P2 ;  /* 0x000000010b047824 */ /* 0x000fe400010e0e09 */
[----:B--2---:R-:W-:Y:S01]  /*0100*/  IMAD.WIDE R6, R13, 0x80000, R6 ;  /* 0x000800000d067825 */ /* 0x004fe200078e0206 */
[----:B------:R-:W-:-:S04]  /*0110*/  LOP3.LUT R13, R3, 0x3, R0, 0xc8, !PT ;  /* 0x00000003030d7812 */ /* 0x000fc800078ec800 */
[----:B------:R-:W-:-:S04]  /*0120*/  LOP3.LUT P0, RZ, R13, 0x1f, R6, 0xf8, !PT ;  /* 0x0000001f0dff7812 */ /* 0x000fc8000780f806 */
        /* <DEDUP_REMOVED lines=8> */
.L_x_2401:
[----:B0-----:R-:W-:Y:S01]  /*01b0*/  IADD3 R14, P1, R11, R26, RZ ;  /* 0x0000001a0b0e7210 */ /* 0x001fe20007f3e0ff */
[----:B------:R-:W-:-:S03]  /*01c0*/  IMAD R19, R20, 0x3, RZ ;  /* 0x0000000314137824 */ /* 0x000fc600078e02ff */
[C---:B------:R-:W-:Y:S01]  /*01d0*/  ISETP.GE.U32.AND P0, PT, R14.reuse, 0x10000, PT ;  /* 0x000100000e00780c */ /* 0x040fe20003f06070 */
[----:B------:R-:W-:Y:S01]  /*01e0*/  IMAD.X R12, RZ, RZ, R27, P1 ;  /* 0x000000ffff0c7224 */ /* 0x000fe200008e061b */
[C---:B------:R-:W-:Y:S02]  /*01f0*/  ISETP.LT.U32.AND P1, PT, R14.reuse, R3, PT ;  /* 0x000000030e00720c */ /* 0x040fe40003f21070 */
[----:B------:R-:W-:Y:S02]  /*0200*/  IADD3 R13, P2, R14, c[0x0][0x0], RZ ;  /* 0x000000000e0d7a10 */ /* 0x000fe40007f5e0ff */
[----:B------:R-:W-:Y:S02]  /*0210*/  ISETP.GE.U32.AND.EX P0, PT, R12, RZ, PT, P0 ;  /* 0x000000ff0c00720c */ /* 0x000fe40003f06100 */
[----:B------:R-:W-:Y:S01]  /*0220*/  LEA R17, P5, R20, R14, 0x1 ;  /* 0x0000000e14117211 */ /* 0x000fe200078a08ff */
[----:B------:R-:W-:Y:S01]  /*0230*/  IMAD.X R15, RZ, RZ, R12, P2 ;  /* 0x000000ffff0f7224 */ /* 0x000fe200010e060c */
[----:B------:R-:W-:-:S02]  /*0240*/  ISETP.LT.AND.EX P0, PT, R12, R4, !P0, P1 ;  /* 0x000000040c00720c */ /* 0x000fc40004701310 */
[C---:B------:R-:W-:Y:S01]  /*0250*/  ISETP.GE.U32.AND P1, PT, R13.reuse, 0x10000, PT ;  /* 0x000100000d00780c */ /* 0x040fe20003f26070 */
[--C-:B------:R-:W-:Y:S01]  /*0260*/  IMAD.X R29, RZ, RZ, R12.reuse, P5 ;  /* 0x000000ffff1d7224 */ /* 0x100fe200028e060c */
[----:B------:R-:W-:Y:S02]  /*0270*/  ISETP.LT.U32.AND P2, PT, R13, R3, PT ;  /* 0x000000030d00720c */ /* 0x000fe40003f41070 */
[----:B------:R-:W-:Y:S02]  /*0280*/  ISETP.GE.U32.AND.EX P1, PT, R15, RZ, PT, P1 ;  /* 0x000000ff0f00720c */ /* 0x000fe40003f26110 */
[----:B------:R-:W-:Y:S02]  /*0290*/  IADD3 R19, P4, R19, R14, RZ ;  /* 0x0000000e13137210 */ /* 0x000fe40007f9e0ff */
[----:B------:R-:W-:Y:S02]  /*02a0*/  ISETP.LT.AND.EX P1, PT, R15, R4, !P1, P2 ;  /* 0x000000040f00720c */ /* 0x000fe40004f21320 */
[----:B------:R-:W-:Y:S01]  /*02b0*/  ISETP.GE.U32.AND P3, PT, R17, 0x10000, PT ;  /* 0x000100001100780c */ /* 0x000fe20003f66070 */
[----:B------:R-:W-:Y:S01]  /*02c0*/  IMAD.X R21, RZ, RZ, R12, P4 ;  /* 0x000000ffff157224 */ /* 0x000fe200020e060c */
[----:B------:R-:W-:-:S02]  /*02d0*/  @P0 IADD3 R24, P5, R14, R0, RZ ;  /* 0x000000000e180210 */ /* 0x000fc40007fbe0ff */
[-C--:B------:R-:W-:Y:S02]  /*02e0*/  ISETP.LT.U32.AND P2, PT, R17, R3.reuse, PT ;  /* 0x000000031100720c */ /* 0x080fe40003f41070 */
[----:B------:R-:W-:Y:S01]  /*02f0*/  ISETP.GE.U32.AND.EX P6, PT, R29, RZ, PT, P3 ;  /* 0x000000ff1d00720c */ /* 0x000fe20003fc6130 */
[----:B------:R-:W-:Y:S01]  /*0300*/  @P0 IMAD.X R25, R12, 0x1, R2, P5 ;  /* 0x000000010c190824 */ /* 0x000fe200028e0602 */
[----:B------:R-:W-:Y:S02]  /*0310*/  ISETP.GE.U32.AND P3, PT, R19, 0x10000, PT ;  /* 0x000100001300780c */ /* 0x000fe40003f66070 */
[----:B------:R-:W-:Y:S02]  /*0320*/  ISETP.LT.AND.EX P2, PT, R29, R4, !P6, P2 ;  /* 0x000000041d00720c */ /* 0x000fe40007741320 */
[----:B------:R-:W-:Y:S01]  /*0330*/  ISETP.LT.U32.AND P4, PT, R19, R3, PT ;  /* 0x000000031300720c */ /* 0x000fe20003f81070 */
[----:B------:R0:W2:Y:S01]  /*0340*/  @P0 LDG.E.U8 R10, [R24.64] ;  /* 0x00000004180a0981 */ /* 0x0000a2000c1e1100 */
[----:B------:R-:W-:-:S02]  /*0350*/  ISETP.GE.U32.AND.EX P3, PT, R21, RZ, PT, P3 ;  /* 0x000000ff1500720c */ /* 0x000fc40003f66130 */
[----:B------:R-:W-:Y:S02]  /*0360*/  @P1 IADD3 R22, P5, R13, R0, RZ ;  /* 0x000000000d161210 */ /* 0x000fe40007fbe0ff */
[----:B------:R-:W-:-:S03]  /*0370*/  ISETP.LT.AND.EX P3, PT, R21, R4, !P3, P4 ;  /* 0x000000041500720c */ /* 0x000fc60005f61340 */
[----:B------:R-:W-:Y:S02]  /*0380*/  @P1 IMAD.X R23, R15, 0x1, R2, P5 ;  /* 0x000000010f171824 */ /* 0x000fe400028e0602 */
[----:B0-----:R-:W-:-:S03]  /*0390*/  @P2 IADD3 R24, P4, R17, R0, RZ ;  /* 0x0000000011182210 */ /* 0x001fc60007f9e0ff */
[----:B------:R0:W3:Y:S02]  /*03a0*/  @P1 LDG.E.U8 R9, [R22.64] ;  /* 0x0000000416091981 */ /* 0x0000e4000c1e1100 */
[----:B------:R-:W-:-:S05]  /*03b0*/  @P2 IMAD.X R25, R29, 0x1, R2, P4 ;  /* 0x000000011d192824 */ /* 0x000fca00020e0602 */
[----:B------:R1:W4:Y:S01]  /*03c0*/  @P2 LDG.E.U8 R8, [R24.64] ;  /* 0x0000000418082981 */ /* 0x000322000c1e1100 */
[----:B0-----:R-:W-:-:S05]  /*03d0*/  @P3 IADD3 R22, P4, R19, R0, RZ ;  /* 0x0000000013163210 */ /* 0x001fca0007f9e0ff */
[----:B------:R-:W-:-:S05]  /*03e0*/  @P3 IMAD.X R23, R21, 0x1, R2, P4 ;  /* 0x0000000115173824 */ /* 0x000fca00020e0602 */
[----:B------:R0:W5:Y:S01]  /*03f0*/  @P3 LDG.E.U8 R5, [R22.64] ;  /* 0x0000000416053981 */ /* 0x000162000c1e1100 */
[----:B-1----:R-:W-:Y:S01]  /*0400*/  IMAD.MOV.U32 R25, RZ, RZ, RZ ;  /* 0x000000ffff197224 */ /* 0x002fe200078e00ff */
[----:B0-----:R-:W-:-:S04]  /*0410*/  @P0 LEA R22, P4, R14, R6, 0x3 ;  /* 0x000000060e160211 */ /* 0x001fc800078818ff */
[----:B------:R-:W-:Y:S01]  /*0420*/  @P0 LEA.HI.X R23, R14, R7, R12, 0x3, P4 ;  /* 0x000000070e170211 */ /* 0x000fe200020f1c0c */
[----:B--2---:R-:W0:Y:S08]  /*0430*/  @P0 I2F.S8 R24, R10 ;  /* 0x0000000a00180306 */ /* 0x004e300000001400 */
[----:B---3--:R-:W1:Y:S01]  /*0440*/  @P1 I2F.S8 R14, R9 ;  /* 0x00000009000e1306 */ /* 0x008e620000001400 */
[----:B0-----:R-:W-:Y:S01]  /*0450*/  @P0 STG.E.64 [R22.64], R24 ;  /* 0x0000001816000986 */ /* 0x001fe2000c101b04 */
[----:B------:R-:W-:-:S04]  /*0460*/  @P1 LEA R12, P0, R13, R6, 0x3 ;  /* 0x000000060d0c1211 */ /* 0x000fc800078018ff */
[----:B------:R-:W-:Y:S01]  /*0470*/  @P1 LEA.HI.X R13, R13, R7, R15, 0x3, P0 ;  /* 0x000000070d0d1211 */ /* 0x000fe200000f1c0f */
[----:B------:R-:W-:Y:S01]  /*0480*/  IMAD.MOV.U32 R15, RZ, RZ, RZ ;  /* 0x000000ffff0f7224 */ /* 0x000fe200078e00ff */
[----:B----4-:R-:W0:Y:S04]  /*0490*/  @P2 I2F.S8 R16, R8 ;  /* 0x0000000800102306 */ /* 0x010e280000001400 */
[----:B-1----:R1:W-:Y:S01]  /*04a0*/  @P1 STG.E.64 [R12.64], R14 ;  /* 0x0000000e0c001986 */ /* 0x0023e2000c101b04 */
[----:B------:R-:W-:-:S03]  /*04b0*/  @P3 LEA R28, P1, R19, R6, 0x3 ;  /* 0x00000006131c3211 */ /* 0x000fc600078218ff */
[----:B-----5:R-:W2:Y:S01]  /*04c0*/  @P3 I2F.S8 R18, R5 ;  /* 0x0000000500123306 */ /* 0x020ea20000001400 */
[----:B-1----:R-:W-:-:S04]  /*04d0*/  @P2 LEA R12, P0, R17, R6, 0x3 ;  /* 0x00000006110c2211 */ /* 0x002fc800078018ff */
[-C--:B------:R-:W-:Y:S02]  /*04e0*/  @P2 LEA.HI.X R13, R17, R7.reuse, R29, 0x3, P0 ;  /* 0x00000007110d2211 */ /* 0x080fe400000f1c1d */
[----:B------:R-:W-:Y:S01]  /*04f0*/  @P3 LEA.HI.X R29, R19, R7, R21, 0x3, P1 ;  /* 0x00000007131d3211 */ /* 0x000fe200008f1c15 */
[----:B------:R-:W-:Y:S02]  /*0500*/  IMAD.MOV.U32 R21, RZ, RZ, c[0x0][0x0] ;  /* 0x00000000ff157624 */ /* 0x000fe400078e00ff */
[----:B------:R-:W-:Y:S02]  /*0510*/  IMAD.MOV.U32 R17, RZ, RZ, RZ ;  /* 0x000000ffff117224 */ /* 0x000fe400078e00ff */
[----:B------:R-:W-:Y:S02]  /*0520*/  IMAD.MOV.U32 R19, RZ, RZ, RZ ;  /* 0x000000ffff137224 */ /* 0x000fe400078e00ff */
[----:B------:R-:W-:Y:S01]  /*0530*/  IMAD.WIDE.U32 R26, R21, 0x4, R26 ;  /* 0x00000004151a7825 */ /* 0x000fe200078e001a */
[----:B0-----:R0:W-:Y:S04]  /*0540*/  @P2 STG.E.64 [R12.64], R16 ;  /* 0x000000100c002986 */ /* 0x0011e8000c101b04 */
[----:B--2---:R0:W-:Y:S01]  /*0550*/  @P3 STG.E.64 [R28.64], R18 ;  /* 0x000000121c003986 */ /* 0x0041e2000c101b04 */
[----:B------:R-:W-:-:S02]  /*0560*/  ISETP.GE.U32.AND P0, PT, R26, 0x10000, PT ;  /* 0x000100001a00780c */ /* 0x000fc40003f06070 */
[----:B------:R-:W-:Y:S02]  /*0570*/  ISETP.LT.U32.AND P1, PT, R26, R3, PT ;  /* 0x000000031a00720c */ /* 0x000fe40003f21070 */
[C---:B------:R-:W-:Y:S02]  /*0580*/  ISETP.GE.U32.AND.EX P0, PT, R27.reuse, RZ, PT, P0 ;  /* 0x000000ff1b00720c */ /* 0x040fe40003f06100 */
[----:B------:R-:W-:-:S13]  /*0590*/  ISETP.LT.AND.EX P1, PT, R27, R4, PT, P1 ;  /* 0x000000041b00720c */ /* 0x000fda0003f21310 */
[----:B0-----:R-:W-:Y:S05]  /*05a0*/  @!P0 BRA P1, `(.L_x_2401) ;  /* 0xfffffc0000008947 */ /* 0x001fea000083ffff */
[----:B------:R-:W-:Y:S05]  /*05b0*/  EXIT ;  /* 0x000000000000794d */ /* 0x000fea0003800000 */
.L_x_2400:
[----:B------:R-:W0:Y:S02]  /*05c0*/  S2R R21, SR_TID.X ;  /* 0x0000000000157919 */ /* 0x000e240000002100 */
[----:B0-----:R-:W-:-:S05]  /*05d0*/  IMAD.WIDE.U32 R8, R21, 0x4, RZ ;  /* 0x0000000415087825 */ /* 0x001fca00078e00ff */
[----:B------:R-:W-:-:S04]  /*05e0*/  ISETP.GE.U32.AND P0, PT, R8, R3, PT ;  /* 0x000000030800720c */ /* 0x000fc80003f06070 */
[----:B------:R-:W-:-:S04]  /*05f0*/  ISETP.GE.AND.EX P0, PT, R9, R4, PT, P0 ;  /* 0x000000040900720c */ /* 0x000fc80003f06300 */
[----:B------:R-:W-:-:S13]  /*0600*/  ISETP.GT.U32.OR P0, PT, R21, 0x3fff, P0 ;  /* 0x00003fff1500780c */ /* 0x000fda0000704470 */
[----:B------:R-:W-:Y:S05]  /*0610*/  @P0 EXIT ;  /* 0x000000000000094d */ /* 0x000fea0003800000 */
[----:B------:R-:W-:Y:S02]  /*0620*/  IMAD.MOV.U32 R22, RZ, RZ, RZ ;  /* 0x000000ffff167224 */ /* 0x000fe400078e00ff */
.L_x_2402:
[----:B------:R-:W-:-:S04]  /*0630*/  LEA R18, P0, R21, R0, 0x2 ;  /* 0x0000000015127211 */ /* 0x000fc800078010ff */
[----:B------:R-:W-:-:S05]  /*0640*/  LEA.HI.X R19, R21, R2, R22, 0x2, P0 ;  /* 0x0000000215137211 */ /* 0x000fca00000f1416 */
[----:B------:R-:W2:Y:S01]  /*0650*/  LDG.E R18, [R18.64] ;  /* 0x0000000412127981 */ /* 0x000ea2000c1e1900 */
[C---:B0-----:R-:W-:Y:S01]  /*0660*/  LEA R16, P0, R21.reuse, R6, 0x5 ;  /* 0x0000000615107211 */ /* 0x041fe200078028ff */
[----:B------:R-:W-:Y:S02]  /*0670*/  IMAD.MOV.U32 R9, RZ, RZ, RZ ;  /* 0x000000ffff097224 */ /* 0x000fe400078e00ff */
[----:B------:R-:W-:Y:S01]  /*0680*/  IMAD.MOV.U32 R11, RZ, RZ, RZ ;  /* 0x000000ffff0b7224 */ /* 0x000fe200078e00ff */
[C---:B------:R-:W-:Y:S01]  /*0690*/  LEA.HI.X R17, R21.reuse, R7, R22, 0x5, P0 ;  /* 0x0000000715117211 */ /* 0x040fe200000f2c16 */
[----:B------:R-:W-:Y:S01]  /*06a0*/  IMAD.MOV.U32 R13, RZ, RZ, RZ ;  /* 0x000000ffff0d7224 */ /* 0x000fe200078e00ff */
[----:B------:R-:W-:Y:S01]  /*06b0*/  IADD3 R21, P0, R21, c[0x0][0x0], RZ ;  /* 0x0000000015157a10 */ /* 0x000fe20007f1e0ff */
[----:B------:R-:W-:-:S03]  /*06c0*/  IMAD.MOV.U32 R15, RZ, RZ, RZ ;  /* 0x000000ffff0f7224 */ /* 0x000fc600078e00ff */
[C---:B------:R-:W-:Y:S01]  /*06d0*/  ISETP.LT.U32.AND P1, PT, R21.reuse, 0x4000, PT ;  /* 0x000040001500780c */ /* 0x040fe20003f21070 */
[----:B------:R-:W-:Y:S02]  /*06e0*/  IMAD.SHL.U32 R20, R21, 0x4, RZ ;  /* 0x0000000415147824 */ /* 0x000fe400078e00ff */
[----:B------:R-:W-:-:S03]  /*06f0*/  IMAD.X R22, RZ, RZ, R22, P0 ;  /* 0x000000ffff167224 */ /* 0x000fc600000e0616 */
[----:B------:R-:W-:Y:S02]  /*0700*/  ISETP.GE.U32.AND P0, PT, R20, R3, PT ;  /* 0x000000031400720c */ /* 0x000fe40003f06070 */
[----:B------:R-:W-:Y:S02]  /*0710*/  SHF.L.U64.HI R5, R21, 0x2, R22 ;  /* 0x0000000215057819 */ /* 0x000fe40000010216 */
[----:B------:R-:W-:Y:S02]  /*0720*/  ISETP.LT.U32.AND.EX P1, PT, R22, RZ, PT, P1 ;  /* 0x000000ff1600720c */ /* 0x000fe40003f21110 */
[----:B------:R-:W-:Y:S01]  /*0730*/  ISETP.GE.AND.EX P0, PT, R5, R4, PT, P0 ;  /* 0x000000040500720c */ /* 0x000fe20003f06300 */
[----:B--2---:R-:W-:Y:S08]  /*0740*/  I2F.S8 R10, R18.B1 ;  /* 0x10000012000a7306 */ /* 0x004ff00000001400 */
[----:B------:R-:W0:Y:S08]  /*0750*/  I2F.S8 R8, R18 ;  /* 0x0000001200087306 */ /* 0x000e300000001400 */
[----:B------:R-:W-:Y:S08]  /*0760*/  I2F.S8 R14, R18.B3 ;  /* 0x30000012000e7306 */ /* 0x000ff00000001400 */
[----:B------:R-:W1:Y:S01]  /*0770*/  I2F.S8 R12, R18.B2 ;  /* 0x20000012000c7306 */ /* 0x000e620000001400 */
[----:B0-----:R0:W-:Y:S04]  /*0780*/  STG.E.128 [R16.64], R8 ;  /* 0x0000000810007986 */ /* 0x0011e8000c101d04 */
[----:B-1----:R0:W-:Y:S01]  /*0790*/  STG.E.128 [R16.64+0x10], R12 ;  /* 0x0000100c10007986 */ /* 0x0021e2000c101d04 */
[----:B------:R-:W-:Y:S05]  /*07a0*/  @!P0 BRA P1, `(.L_x_2402) ;  /* 0xfffffe8000008947 */ /* 0x000fea000083ffff */
[----:B------:R-:W-:Y:S05]  /*07b0*/  EXIT ;  /* 0x000000000000794d */ /* 0x000fea0003800000 */
.L_x_2403:
        /* <DEDUP_REMOVED lines=12> */
.L_x_7878:


//--------------------- .text._ZN2at6native55_GLOBAL__N__de093ff9_22_ForeachBinaryOpList_cu_a911ec4325multi_tensor_apply_kernelINS1_18TensorListMetadataILi2EEENS1_11CopyFunctorIN3c107complexIfEENS6_8BFloat16ELi2ELi1ELi1EEEJNS0_4CopyIS8_S9_EEEEEvT_T0_DpT1_ --------------------------
	.section	.text._ZN2at6native55_GLOBAL__N__de093ff9_22_ForeachBinaryOpList_cu_a911ec4325multi_tensor_apply_kernelINS1_18TensorListMetadataILi2EEENS1_11CopyFunctorIN3c107complexIfEENS6_8BFloat16ELi2ELi1ELi1EEEJNS0_4CopyIS8_S9_EEEEEvT_T0_DpT1_,"ax",@progbits
	.sectioninfo	@"SHI_REGISTERS=31"
	.align	128
.text._ZN2at6native55_GLOBAL__N__de093ff9_22_ForeachBinaryOpList_cu_a911ec4325multi_tensor_apply_kernelINS1_18TensorListMetadataILi2EEENS1_11CopyFunctorIN3c107complexIfEENS6_8BFloat16ELi2ELi1ELi1EEEJNS0_4CopyIS8_S9_EEEEEvT_T0_DpT1_:
        .type           _ZN2at6native55_GLOBAL__N__de093ff9_22_ForeachBinaryOpList_cu_a911ec4325multi_tensor_apply_kernelINS1_18TensorListMetadataILi2EEENS1_11CopyFunctorIN3c107complexIfEENS6_8BFloat16ELi2ELi1ELi1EEEJNS0_4CopyIS8_S9_EEEEEvT_T0_DpT1_,@function
        .size           _ZN2at6native55_GLOBAL__N__de093ff9_22_ForeachBinaryOpList_cu_a911ec4325multi_tensor_apply_kernelINS1_18TensorListMetadataILi2EEENS1_11CopyFunctorIN3c107complexIfEENS6_8BFloat16ELi2ELi1ELi1EEEJNS0_4CopyIS8_S9_EEEEEvT_T0_DpT1_,(.L_x_7879 - _ZN2at6native55_GLOBAL__N__de093ff9_22_ForeachBinaryOpList_cu_a911ec4325multi_tensor_apply_kernelINS1_18TensorListMetadataILi2EEENS1_11CopyFunctorIN3c107complexIfEENS6_8BFloat16ELi2ELi1ELi1EEEJNS0_4CopyIS8_S9_EEEEEvT_T0_DpT1_)
        .other          _ZN2at6native55_GLOBAL__N__de093ff9_22_ForeachBinaryOpList_cu_a911ec4325multi_tensor_apply_kernelINS1_18TensorListMetadataILi2EEENS1_11CopyFunctorIN3c107complexIfEENS6_8BFloat16ELi2ELi1ELi1EEEJNS0_4CopyIS8_S9_EEEEEvT_T0_DpT1_,@"STO_CUDA_ENTRY STV_DEFAULT"
_ZN2at6native55_GLOBAL__N__de093ff9_22_ForeachBinaryOpList_cu_a911ec4325multi_tensor_apply_kernelINS1_18TensorListMetadataILi2EEENS1_11CopyFunctorIN3c107complexIfEENS6_8BFloat16ELi2ELi1ELi1EEEJNS0_4CopyIS8_S9_EEEEEvT_T0_DpT1_:
        /* <DEDUP_REMOVED lines=30> */
.L_x_2405:
        /* <DEDUP_REMOVED lines=11> */
[C---:B------:R-:W-:Y:S01]  /*0290*/  ISETP.GE.U32.AND P3, PT, R5.reuse, 0x10000, PT ;  /* 0x000100000500780c */ /* 0x040fe20003f66070 */
        /* <DEDUP_REMOVED lines=19> */
[----:B------:R-:W-:-:S03]  /*03d0*/  @P2 LEA.HI.X R13, R7, UR5, R28, 0x1, P5 ;  /* 0x00000005070d2c11 */ /* 0x000fc6000a8f0c1c */
[----:B------:R1:W3:Y:S01]  /*03e0*/  @P0 LDG.E.U16 R18, [R10.64] ;  /* 0x0000000a0a120981 */ /* 0x0002e2000c1e1500 */
[----:B0-----:R-:W-:-:S03]  /*03f0*/  @P3 LEA R14, P4, R9, UR4, 0x1 ;  /* 0x00000004090e3c11 */ /* 0x001fc6000f8808ff */
[----:B------:R0:W4:Y:S01]  /*0400*/  @P2 LDG.E.U16 R17, [R12.64] ;  /* 0x0000000a0c112981 */ /* 0x000122000c1e1500 */
[----:B------:R-:W-:-:S05]  /*0410*/  @P3 LEA.HI.X R15, R9, UR5, R24, 0x1, P4 ;  /* 0x00000005090f3c11 */ /* 0x000fca000a0f0c18 */
[----:B------:R5:W4:Y:S01]  /*0420*/  @P3 LDG.E.U16 R16, [R14.64] ;  /* 0x0000000a0e103981 */ /* 0x000b22000c1e1500 */
[----:B------:R-:W-:Y:S02]  /*0430*/  @P1 LEA R2, P6, R3, UR8, 0x3 ;  /* 0x0000000803021c11 */ /* 0x000fe4000f8c18ff */
[----:B------:R-:W-:Y:S02]  /*0440*/  @P0 LEA R4, P5, R5, UR8, 0x3 ;  /* 0x0000000805040c11 */ /* 0x000fe4000f8a18ff */
[----:B------:R-:W-:Y:S02]  /*0450*/  @P1 LEA.HI.X R3, R3, UR9, R0, 0x3, P6 ;  /* 0x0000000903031c11 */ /* 0x000fe4000b0f1c00 */
[----:B------:R-:W-:Y:S02]  /*0460*/  @P2 LEA R6, P4, R7, UR8, 0x3 ;  /* 0x0000000807062c11 */ /* 0x000fe4000f8818ff */
[----:B------:R-:W-:Y:S01]  /*0470*/  @P3 LEA R8, P6, R9, UR8, 0x3 ;  /* 0x0000000809083c11 */ /* 0x000fe2000f8c18ff */
[----:B-1----:R-:W-:Y:S01]  /*0480*/  IMAD.MOV.U32 R11, RZ, RZ, RZ ;  /* 0x000000ffff0b7224 */ /* 0x002fe200078e00ff */
[----:B------:R-:W-:Y:S01]  /*0490*/  @P0 LEA.HI.X R5, R5, UR9, R26, 0x3, P5 ;  /* 0x0000000905050c11 */ /* 0x000fe2000a8f1c1a */
[----:B------:R-:W-:Y:S01]  /*04a0*/  IMAD.MOV.U32 R27, RZ, RZ, c[0x0][0x0] ;  /* 0x00000000ff1b7624 */ /* 0x000fe200078e00ff */
[----:B------:R-:W-:Y:S01]  /*04b0*/  @P2 LEA.HI.X R7, R7, UR9, R28, 0x3, P4 ;  /* 0x0000000907072c11 */ /* 0x000fe2000a0f1c1c */
[----:B0-----:R-:W-:Y:S01]  /*04c0*/  IMAD.MOV.U32 R13, RZ, RZ, RZ ;  /* 0x000000ffff0d7224 */ /* 0x001fe200078e00ff */
[----:B------:R-:W-:Y:S01]  /*04d0*/  @P3 LEA.HI.X R9, R9, UR9, R24, 0x3, P6 ;  /* 0x0000000909093c11 */ /* 0x000fe2000b0f1c18 */
[----:B-----5:R-:W-:-:S02]  /*04e0*/  IMAD.MOV.U32 R15, RZ, RZ, RZ ;  /* 0x000000ffff0f7224 */ /* 0x020fc400078e00ff */
[----:B------:R-:W-:Y:S02]  /*04f0*/  IMAD.MOV.U32 R25, RZ, RZ, RZ ;  /* 0x000000ffff197224 */ /* 0x000fe400078e00ff */
[----:B------:R-:W-:Y:S01]  /*0500*/  IMAD.WIDE.U32 R22, R27, 0x4, R22 ;  /* 0x000000041b167825 */ /* 0x000fe200078e0016 */
[----:B--2---:R-:W-:Y:S02]  /*0510*/  PRMT R10, RZ, 0x5410, R19 ;  /* 0x00005410ff0a7816 */ /* 0x004fe40000000013 */
[----:B---3--:R-:W-:-:S03]  /*0520*/  PRMT R12, RZ, 0x5410, R18 ;  /* 0x00005410ff0c7816 */ /* 0x008fc60000000012 */
[----:B------:R0:W-:Y:S01]  /*0530*/  @P1 STG.E.64 [R2.64], R10 ;  /* 0x0000000a02001986 */ /* 0x0001e2000c101b0a */
[----:B----4-:R-:W-:-:S03]  /*0540*/  PRMT R14, RZ, 0x5410, R17 ;  /* 0x00005410ff0e7816 */ /* 0x010fc60000000011 */
[----:B------:R0:W-:Y:S01]  /*0550*/  @P0 STG.E.64 [R4.64], R12 ;  /* 0x0000000c04000986 */ /* 0x0001e2000c101b0a */
[C---:B------:R-:W-:Y:S02]  /*0560*/  ISETP.GE.U32.AND P0, PT, R22.reuse, 0x10000, PT ;  /* 0x000100001600780c */ /* 0x040fe40003f06070 */
[----:B------:R-:W-:Y:S01]  /*0570*/  PRMT R24, RZ, 0x5410, R16 ;  /* 0x00005410ff187816 */ /* 0x000fe20000000010 */
[----:B------:R0:W-:Y:S01]  /*0580*/  @P2 STG.E.64 [R6.64], R14 ;  /* 0x0000000e06002986 */ /* 0x0001e2000c101b0a */
[----:B------:R-:W-:-:S03]  /*0590*/  ISETP.LT.U32.AND P1, PT, R22, UR13, PT ;  /* 0x0000000d16007c0c */ /* 0x000fc6000bf21070 */
[----:B------:R0:W-:Y:S01]  /*05a0*/  @P3 STG.E.64 [R8.64], R24 ;  /* 0x0000001808003986 */ /* 0x0001e2000c101b0a */
[C---:B------:R-:W-:Y:S02]  /*05b0*/  ISETP.GE.U32.AND.EX P0, PT, R23.reuse, RZ, PT, P0 ;  /* 0x000000ff1700720c */ /* 0x040fe40003f06100 */
[----:B------:R-:W-:-:S13]  /*05c0*/  ISETP.LT.AND.EX P1, PT, R23, UR6, PT, P1 ;  /* 0x0000000617007c0c */ /* 0x000fda000bf21310 */
[----:B0-----:R-:W-:Y:S05]  /*05d0*/  @!P0 BRA P1, `(.L_x_2405) ;  /* 0xfffffc0000008947 */ /* 0x001fea000083ffff */
[----:B------:R-:W-:Y:S05]  /*05e0*/  EXIT ;  /* 0x000000000000794d */ /* 0x000fea0003800000 */
.L_x_2404:
[----:B------:R-:W0:Y:S02]  /*05f0*/  S2R R6, SR_TID.X ;  /* 0x0000000000067919 */ /* 0x000e240000002100 */
[----:B0-----:R-:W-:-:S05]  /*0600*/  IMAD.WIDE.U32 R2, R6, 0x4, RZ ;  /* 0x0000000406027825 */ /* 0x001fca00078e00ff */
[----:B------:R-:W-:-:S04]  /*0610*/  ISETP.GE.U32.AND P0, PT, R2, UR13, PT ;  /* 0x0000000d02007c0c */ /* 0x000fc8000bf06070 */
[----:B------:R-:W-:-:S04]  /*0620*/  ISETP.GE.AND.EX P0, PT, R3, UR6, PT, P0 ;  /* 0x0000000603007c0c */ /* 0x000fc8000bf06300 */
[----:B------:R-:W-:-:S13]  /*0630*/  ISETP.GT.U32.OR P0, PT, R6, 0x3fff, P0 ;  /* 0x00003fff0600780c */ /* 0x000fda0000704470 */
[----:B------:R-:W-:Y:S05]  /*0640*/  @P0 EXIT ;  /* 0x000000000000094d */ /* 0x000fea0003800000 */
[----:B------:R-:W-:Y:S02]  /*0650*/  IMAD.MOV.U32 R7, RZ, RZ, RZ ;  /* 0x000000ffff077224 */ /* 0x000fe400078e00ff */
.L_x_2406:
[----:B------:R-:W-:-:S04]  /*0660*/  LEA R4, P0, R6, UR4, 0x3 ;  /* 0x0000000406047c11 */ /* 0x000fc8000f8018ff */
[----:B------:R-:W-:-:S06]  /*0670*/  LEA.HI.X R5, R6, UR5, R7, 0x3, P0 ;  /* 0x0000000506057c11 */ /* 0x000fcc00080f1c07 */
[----:B------:R-:W2:Y:S01]  /*0680*/  LDG.E.64 R4, [R4.64] ;  /* 0x0000000a04047981 */ /* 0x000ea2000c1e1b00 */
[C---:B0-----:R-:W-:Y:S01]  /*0690*/  LEA R2, P0, R6.reuse, UR8, 0x5 ;  /* 0x0000000806027c11 */ /* 0x041fe2000f8028ff */
[----:B------:R-:W-:Y:S02]  /*06a0*/  IMAD.MOV.U32 R9, RZ, RZ, RZ ;  /* 0x000000ffff097224 */ /* 0x000fe400078e00ff */
[----:B------:R-:W-:Y:S01]  /*06b0*/  IMAD.MOV.U32 R11, RZ, RZ, RZ ;  /* 0x000000ffff0b7224 */ /* 0x000fe200078e00ff */
[C---:B------:R-:W-:Y:S01]  /*06c0*/  LEA.HI.X R3, R6.reuse, UR9, R7, 0x5, P0 ;  /* 0x0000000906037c11 */ /* 0x040fe200080f2c07 */
[----:B------:R-:W-:Y:S01]  /*06d0*/  IMAD.MOV.U32 R13, RZ, RZ, RZ ;  /* 0x000000ffff0d7224 */ /* 0x000fe200078e00ff */
[----:B------:R-:W-:Y:S01]  /*06e0*/  IADD3 R6, P0, R6, c[0x0][0x0], RZ ;  /* 0x0000000006067a10 */ /* 0x000fe20007f1e0ff */
[----:B------:R-:W-:-:S03]  /*06f0*/  IMAD.MOV.U32 R15, RZ, RZ, RZ ;  /* 0x000000ffff0f7224 */ /* 0x000fc600078e00ff */
[C---:B------:R-:W-:Y:S01]  /*0700*/  ISETP.LT.U32.AND P1, PT, R6.reuse, 0x4000, PT ;  /* 0x000040000600780c */ /* 0x040fe20003f21070 */
[----:B------:R-:W-:Y:S02]  /*0710*/  IMAD.SHL.U32 R0, R6, 0x4, RZ ;  /* 0x0000000406007824 */ /* 0x000fe400078e00ff */
[----:B------:R-:W-:-:S03]  /*0720*/  IMAD.X R7, RZ, RZ, R7, P0 ;  /* 0x000000ffff077224 */ /* 0x000fc600000e0607 */
[----:B------:R-:W-:Y:S02]  /*0730*/  ISETP.GE.U32.AND P0, PT, R0, UR13, PT ;  /* 0x0000000d00007c0c */ /* 0x000fe4000bf06070 */
[----:B------:R-:W-:Y:S02]  /*0740*/  SHF.L.U64.HI R0, R6, 0x2, R7 ;  /* 0x0000000206007819 */ /* 0x000fe40000010207 */
[----:B------:R-:W-:Y:S02]  /*0750*/  ISETP.LT.U32.AND.EX P1, PT, R7, RZ, PT, P1 ;  /* 0x000000ff0700720c */ /* 0x000fe40003f21110 */
[----:B------:R-:W-:Y:S02]  /*0760*/  ISETP.GE.AND.EX P0, PT, R0, UR6, PT, P0 ;  /* 0x0000000600007c0c */ /* 0x000fe4000bf06300 */
[--C-:B--2---:R-:W-:Y:S02]  /*0770*/  PRMT R10, RZ, 0x7610, R4.reuse ;  /* 0x00007610ff0a7816 */ /* 0x104fe40000000004 */
[----:B------:R-:W-:-:S02]  /*0780*/  PRMT R8, RZ, 0x5410, R4 ;  /* 0x00005410ff087816 */ /* 0x000fc40000000004 */
[--C-:B------:R-:W-:Y:S02]  /*0790*/  PRMT R14, RZ, 0x7610, R5.reuse ;  /* 0x00007610ff0e7816 */ /* 0x100fe40000000005 */
[----:B------:R-:W-:Y:S01]  /*07a0*/  PRMT R12, RZ, 0x5410, R5 ;  /* 0x00005410ff0c7816 */ /* 0x000fe20000000005 */
[----:B------:R0:W-:Y:S04]  /*07b0*/  STG.E.128 [R2.64], R8 ;  /* 0x0000000802007986 */ /* 0x0001e8000c101d0a */
[----:B------:R0:W-:Y:S01]  /*07c0*/  STG.E.128 [R2.64+0x10], R12 ;  /* 0x0000100c02007986 */ /* 0x0001e2000c101d0a */
[----:B------:R-:W-:Y:S05]  /*07d0*/  @!P0 BRA P1, `(.L_x_2406) ;  /* 0xfffffe8000008947 */ /* 0x000fea000083ffff */
[----:B------:R-:W-:Y:S05]  /*07e0*/  EXIT ;  /* 0x000000000000794d */ /* 0x000fea0003800000 */
.L_x_2407:
        /* <DEDUP_REMOVED lines=9> */
.L_x_7879:


//--------------------- .text._ZN2at6native55_GLOBAL__N__de093ff9_22_ForeachBinaryOpList_cu_a911ec4325multi_tensor_apply_kernelINS1_18TensorListMetadataILi2EEENS1_11CopyFunctorIN3c107complexIfEENS6_4HalfELi2ELi1ELi1EEEJNS0_4CopyIS8_S9_EEEEEvT_T0_DpT1_ --------------------------
	.section	.text._ZN2at6native55_GLOBAL__N__de093ff9_22_ForeachBinaryOpList_cu_a911ec4325multi_tensor_apply_kernelINS1_18TensorListMetadataILi2EEENS1_11CopyFunctorIN3c107complexIfEENS6_4HalfELi2ELi1ELi1EEEJNS0_4CopyIS8_S9_EEEEEvT_T0_DpT1_,"ax",@progbits
	.sectioninfo	@"SHI_REGISTERS=31"
	.align	128
.text._ZN2at6native55_GLOBAL__N__de093ff9_22_ForeachBinaryOpList_cu_a911ec4325multi_tensor_apply_kernelINS1_18TensorListMetadataILi2EEENS1_11CopyFunctorIN3c107complexIfEENS6_4HalfELi2ELi1ELi1EEEJNS0_4CopyIS8_S9_EEEEEvT_T0_DpT1_:
        .type           _ZN2at6native55_GLOBAL__N__de093ff9_22_ForeachBinaryOpList_cu_a911ec4325multi_tensor_apply_kernelINS1_18TensorListMetadataILi2EEENS1_11CopyFunctorIN3c107complexIfEENS6_4HalfELi2ELi1ELi1EEEJNS0_4CopyIS8_S9_EEEEEvT_T0_DpT1_,@function
        .size           _ZN2at6native55_GLOBAL__N__de093ff9_22_ForeachBinaryOpList_cu_a911ec4325multi_tensor_apply_kernelINS1_18TensorListMetadataILi2EEENS1_11CopyFunctorIN3c107complexIfEENS6_4HalfELi2ELi1ELi1EEEJNS0_4CopyIS8_S9_EEEEEvT_T0_DpT1_,(.L_x_7880 - _ZN2at6native55_GLOBAL__N__de093ff9_22_ForeachBinaryOpList_cu_a911ec4325multi_tensor_apply_kernelINS1_18TensorListMetadataILi2EEENS1_11CopyFunctorIN3c107complexIfEENS6_4HalfELi2ELi1ELi1EEEJNS0_4CopyIS8_S9_EEEEEvT_T0_DpT1_)
        .other          _ZN2at6native55_GLOBAL__N__de093ff9_22_ForeachBinaryOpList_cu_a911ec4325multi_tensor_apply_kernelINS1_18TensorListMetadataILi2EEENS1_11CopyFunctorIN3c107complexIfEENS6_4HalfELi2ELi1ELi1EEEJNS0_4CopyIS8_S9_EEEEEvT_T0_DpT1_,@"STO_CUDA_ENTRY STV_DEFAULT"
_ZN2at6native55_GLOBAL__N__de093ff9_22_ForeachBinaryOpList_cu_a911ec4325multi_tensor_apply_kernelINS1_18TensorListMetadataILi2EEENS1_11CopyFunctorIN3c107complexIfEENS6_4HalfELi2ELi1ELi1EEEJNS0_4CopyIS8_S9_EEEEEvT_T0_DpT1_:
        /* <DEDUP_REMOVED lines=31> */
.L_x_2409:
        /* <DEDUP_REMOVED lines=8> */
[-C--:B------:R-:W-:Y:S02]  /*0270*/  LEA R15, P5, R6, R24.reuse, 0x1 ;  /* 0x00000018060f7211 */ /* 0x080fe400078a08ff */
[----:B------:R-:W-:-:S02]  /*0280*/  IADD3 R9, P4, R9, R24, RZ ;  /* 0x0000001809097210 */ /* 0x000fc40007f9e0ff */
[C---:B------:R-:W-:Y:S01]  /*0290*/  ISETP.GE.U32.AND P3, PT, R28.reuse, 0x10000, PT ;  /* 0x000100001c00780c */ /* 0x040fe20003f66070 */
[--C-:B------:R-:W-:Y:S01]  /*02a0*/  IMAD.X R26, RZ, RZ, R11.reuse, P5 ;  /* 0x000000ffff1a7224 */ /* 0x100fe200028e060b */
[----:B------:R-:W-:Y:S01]  /*02b0*/  ISETP.LT.AND.EX P0, PT, R11, UR6, !P1, P0 ;  /* 0x000000060b007c0c */ /* 0x000fe2000cf01300 */
[----:B------:R-:W-:Y:S01]  /*02c0*/  IMAD.X R20, RZ, RZ, R11, P4 ;  /* 0x000000ffff147224 */ /* 0x000fe200020e060b */
[----:B------:R-:W-:Y:S02]  /*02d0*/  ISETP.LT.U32.AND P2, PT, R28, UR13, PT ;  /* 0x0000000d1c007c0c */ /* 0x000fe4000bf41070 */
        /* <DEDUP_REMOVED lines=10> */
[----:B------:R-:W-:Y:S02]  /*0380*/  @P0 LEA R18, P4, R24, UR4, 0x1 ;  /* 0x0000000418120c11 */ /* 0x000fe4000f8808ff */
[----:B------:R-:W-:Y:S02]  /*0390*/  @P2 LEA R16, P5, R28, UR4, 0x1 ;  /* 0x000000041c102c11 */ /* 0x000fe4000f8a08ff */
[----:B------:R-:W-:Y:S02]  /*03a0*/  @P0 LEA.HI.X R19, R24, UR5, R11, 0x1, P4 ;  /* 0x0000000518130c11 */ /* 0x000fe4000a0f0c0b */
[----:B------:R-:W-:-:S03]  /*03b0*/  @P2 LEA.HI.X R17, R28, UR5, R13, 0x1, P5 ;  /* 0x000000051c112c11 */ /* 0x000fc6000a8f0c0d */
[----:B------:R0:W2:Y:S02]  /*03c0*/  @P0 LDG.E.U16 R4, [R18.64] ;  /* 0x0000000a12040981 */ /* 0x0000a4000c1e1500 */
[----:B------:R-:W-:Y:S02]  /*03d0*/  @P1 LEA R22, P5, R9, UR4, 0x1 ;  /* 0x0000000409161c11 */ /* 0x000fe4000f8a08ff */
[----:B------:R1:W3:Y:S01]  /*03e0*/  @P2 LDG.E.U16 R3, [R16.64] ;  /* 0x0000000a10032981 */ /* 0x0002e2000c1e1500 */
[----:B0-----:R-:W-:Y:S02]  /*03f0*/  @P3 LEA R18, P4, R15, UR4, 0x1 ;  /* 0x000000040f123c11 */ /* 0x001fe4000f8808ff */
[----:B------:R-:W-:Y:S02]  /*0400*/  @P1 LEA.HI.X R23, R9, UR5, R20, 0x1, P5 ;  /* 0x0000000509171c11 */ /* 0x000fe4000a8f0c14 */
[----:B------:R-:W-:-:S03]  /*0410*/  @P3 LEA.HI.X R19, R15, UR5, R26, 0x1, P4 ;  /* 0x000000050f133c11 */ /* 0x000fc6000a0f0c1a */
[----:B------:R0:W4:Y:S04]  /*0420*/  @P1 LDG.E.U16 R0, [R22.64] ;  /* 0x0000000a16001981 */ /* 0x000128000c1e1500 */
[----:B------:R5:W4:Y:S01]  /*0430*/  @P3 LDG.E.U16 R2, [R18.64] ;  /* 0x0000000a12023981 */ /* 0x000b22000c1e1500 */
[----:B------:R-:W-:-:S04]  /*0440*/  @P0 LEA R10, P4, R24, UR8, 0x3 ;  /* 0x00000008180a0c11 */ /* 0x000fc8000f8818ff */
[----:B------:R-:W-:Y:S02]  /*0450*/  @P0 LEA.HI.X R11, R24, UR9, R11, 0x3, P4 ;  /* 0x00000009180b0c11 */ /* 0x000fe4000a0f1c0b */
[----:B------:R-:W-:Y:S02]  /*0460*/  @P1 LEA R24, P4, R9, UR8, 0x3 ;  /* 0x0000000809181c11 */ /* 0x000fe4000f8818ff */
[C---:B------:R-:W-:Y:S02]  /*0470*/  @P2 LEA R12, P5, R28.reuse, UR8, 0x3 ;  /* 0x000000081c0c2c11 */ /* 0x040fe4000f8a18ff */
[----:B------:R-:W-:Y:S01]  /*0480*/  @P3 LEA R14, P6, R15, UR8, 0x3 ;  /* 0x000000080f0e3c11 */ /* 0x000fe2000f8c18ff */
[----:B-1----:R-:W-:Y:S01]  /*0490*/  IMAD.MOV.U32 R17, RZ, RZ, RZ ;  /* 0x000000ffff117224 */ /* 0x002fe200078e00ff */
[----:B------:R-:W-:Y:S01]  /*04a0*/  @P1 LEA.HI.X R25, R9, UR9, R20, 0x3, P4 ;  /* 0x0000000909191c11 */ /* 0x000fe2000a0f1c14 */
[----:B------:R-:W-:Y:S01]  /*04b0*/  IMAD.MOV.U32 R27, RZ, RZ, c[0x0][0x0] ;  /* 0x00000000ff1b7624 */ /* 0x000fe200078e00ff */
[----:B------:R-:W-:Y:S01]  /*04c0*/  @P2 LEA.HI.X R13, R28, UR9, R13, 0x3, P5 ;  /* 0x000000091c0d2c11 */ /* 0x000fe2000a8f1c0d */
[----:B------:R-:W-:Y:S01]  /*04d0*/  IMAD.MOV.U32 R9, RZ, RZ, R7 ;  /* 0x000000ffff097224 */ /* 0x000fe200078e0007 */
[----:B------:R-:W-:Y:S01]  /*04e0*/  @P3 LEA.HI.X R15, R15, UR9, R26, 0x3, P6 ;  /* 0x000000090f0f3c11 */ /* 0x000fe2000b0f1c1a */
[----:B-----5:R-:W-:-:S02]  /*04f0*/  IMAD.MOV.U32 R19, RZ, RZ, RZ ;  /* 0x000000ffff137224 */ /* 0x020fc400078e00ff */
[----:B------:R-:W-:Y:S02]  /*0500*/  IMAD.MOV.U32 R21, RZ, RZ, RZ ;  /* 0x000000ffff157224 */ /* 0x000fe400078e00ff */
[----:B0-----:R-:W-:Y:S02]  /*0510*/  IMAD.MOV.U32 R23, RZ, RZ, RZ ;  /* 0x000000ffff177224 */ /* 0x001fe400078e00ff */
[----:B------:R-:W-:-:S04]  /*0520*/  IMAD.WIDE.U32 R8, R27, 0x4, R8 ;  /* 0x000000041b087825 */ /* 0x000fc800078e0008 */
[----:B------:R-:W-:Y:S01]  /*0530*/  IMAD.MOV.U32 R7, RZ, RZ, R9 ;  /* 0x000000ffff077224 */ /* 0x000fe200078e0009 */
[----:B--2---:R-:W-:Y:S02]  /*0540*/  HADD2.F32 R16, -RZ, R4.H0_H0 ;  /* 0x20000004ff107230 */ /* 0x004fe40000004100 */
[----:B---3--:R-:W-:-:S03]  /*0550*/  HADD2.F32 R18, -RZ, R3.H0_H0 ;  /* 0x20000003ff127230 */ /* 0x008fc60000004100 */
[----:B------:R0:W-:Y:S01]  /*0560*/  @P0 STG.E.64 [R10.64], R16 ;  /* 0x000000100a000986 */ /* 0x0001e2000c101b0a */
[----:B------:R-:W-:-:S03]  /*0570*/  ISETP.GE.U32.AND P0, PT, R8, 0x10000, PT ;  /* 0x000100000800780c */ /* 0x000fc60003f06070 */
[----:B------:R0:W-:Y:S01]  /*0580*/  @P2 STG.E.64 [R12.64], R18 ;  /* 0x000000120c002986 */ /* 0x0001e2000c101b0a */
[----:B----4-:R-:W-:Y:S02]  /*0590*/  HADD2.F32 R22, -RZ, R0.H0_H0 ;  /* 0x20000000ff167230 */ /* 0x010fe40000004100 */
[----:B------:R-:W-:-:S05]  /*05a0*/  HADD2.F32 R20, -RZ, R2.H0_H0 ;  /* 0x20000002ff147230 */ /* 0x000fca0000004100 */
[----:B------:R0:W-:Y:S04]  /*05b0*/  @P3 STG.E.64 [R14.64], R20 ;  /* 0x000000140e003986 */ /* 0x0001e8000c101b0a */
[----:B------:R0:W-:Y:S01]  /*05c0*/  @P1 STG.E.64 [R24.64], R22 ;  /* 0x0000001618001986 */ /* 0x0001e2000c101b0a */
[----:B------:R-:W-:Y:S02]  /*05d0*/  ISETP.LT.U32.AND P1, PT, R8, UR13, PT ;  /* 0x0000000d08007c0c */ /* 0x000fe4000bf21070 */
[C---:B------:R-:W-:Y:S02]  /*05e0*/  ISETP.GE.U32.AND.EX P0, PT, R9.reuse, RZ, PT, P0 ;  /* 0x000000ff0900720c */ /* 0x040fe40003f06100 */
[----:B------:R-:W-:-:S13]  /*05f0*/  ISETP.LT.AND.EX P1, PT, R9, UR6, PT, P1 ;  /* 0x0000000609007c0c */ /* 0x000fda000bf21310 */
[----:B0-----:R-:W-:Y:S05]  /*0600*/  @!P0 BRA P1, `(.L_x_2409) ;  /* 0xfffffbe000008947 */ /* 0x001fea000083ffff */
[----:B------:R-:W-:Y:S05]  /*0610*/  EXIT ;  /* 0x000000000000794d */ /* 0x000fea0003800000 */
.L_x_2408:
[----:B------:R-:W0:Y:S02]  /*0620*/  S2R R6, SR_TID.X ;  /* 0x0000000000067919 */ /* 0x000e240000002100 */
[----:B0-----:R-:W-:-:S05]  /*0630*/  IMAD.WIDE.U32 R2, R6, 0x4, RZ ;  /* 0x0000000406027825 */ /* 0x001fca00078e00ff */
[----:B------:R-:W-:-:S04]  /*0640*/  ISETP.GE.U32.AND P0, PT, R2, UR13, PT ;  /* 0x0000000d02007c0c */ /* 0x000fc8000bf06070 */
[----:B------:R-:W-:-:S04]  /*0650*/  ISETP.GE.AND.EX P0, PT, R3, UR6, PT, P0 ;  /* 0x0000000603007c0c */ /* 0x000fc8000bf06300 */
[----:B------:R-:W-:-:S13]  /*0660*/  ISETP.GT.U32.OR P0, PT, R6, 0x3fff, P0 ;  /* 0x00003fff0600780c */ /* 0x000fda0000704470 */
[----:B------:R-:W-:Y:S05]  /*0670*/  @P0 EXIT ;  /* 0x000000000000094d */ /* 0x000fea0003800000 */
[----:B------:R-:W-:Y:S02]  /*0680*/  IMAD.MOV.U32 R7, RZ, RZ, RZ ;  /* 0x000000ffff077224 */ /* 0x000fe400078e00ff */
.L_x_2410:
        /* <DEDUP_REMOVED lines=16> */
[----:B------:R-:W-:Y:S01]  /*0790*/  ISETP.GE.AND.EX P0, PT, R0, UR6, PT, P0 ;  /* 0x0000000600007c0c */ /* 0x000fe2000bf06300 */
[--C-:B--2---:R-:W-:Y:S02]  /*07a0*/  HADD2.F32 R10, -RZ, R4.reuse.H1_H1 ;  /* 0x30000004ff0a7230 */ /* 0x104fe40000004100 */
[----:B------:R-:W-:Y:S02]  /*07b0*/  HADD2.F32 R8, -RZ, R4.H0_H0 ;  /* 0x20000004ff087230 */ /* 0x000fe40000004100 */
[----:B------:R-:W-:-:S02]  /*07c0*/  HADD2.F32 R14, -RZ, R5.H1_H1 ;  /* 0x30000005ff0e7230 */ /* 0x000fc40000004100 */
[----:B------:R-:W-:Y:S01]  /*07d0*/  HADD2.F32 R12, -RZ, R5.H0_H0 ;  /* 0x20000005ff0c7230 */ /* 0x000fe20000004100 */
[----:B------:R0:W-:Y:S04]  /*07e0*/  STG.E.128 [R2.64], R8 ;  /* 0x0000000802007986 */ /* 0x0001e8000c101d0a */
[----:B------:R0:W-:Y:S01]  /*07f0*/  STG.E.128 [R2.64+0x10], R12 ;  /* 0x0000100c02007986 */ /* 0x0001e2000c101d0a */
[----:B------:R-:W-:Y:S05]  /*0800*/  @!P0 BRA P1, `(.L_x_2410) ;  /* 0xfffffe8000008947 */ /* 0x000fea000083ffff */
[----:B------:R-:W-:Y:S05]  /*0810*/  EXIT ;  /* 0x000000000000794d */ /* 0x000fea0003800000 */
.L_x_2411:
        /* <DEDUP_REMOVED lines=14> */
.L_x_7880:


//--------------------- .text._ZN2at6native55_GLOBAL__N__de093ff9_22_ForeachBinaryOpList_cu_a911ec4325multi_tensor_apply_kernelINS1_18TensorListMetadataILi2EEENS1_11CopyFunctorIN3c107complexIfEENS7_IdEELi2ELi1ELi1EEEJNS0_4CopyIS8_S9_EEEEEvT_T0_DpT1_ --------------------------
	.section	.text._ZN2at6native55_GLOBAL__N__de093ff9_22_ForeachBinaryOpList_cu_a911ec4325multi_tensor_apply_kernelINS1_18TensorListMetadataILi2EEENS1_11CopyFunctorIN3c107complexIfEENS7_IdEELi2ELi1ELi1EEEJNS0_4CopyIS8_S9_EEEEEvT_T0_DpT1_,"ax",@progbits
	.sectioninfo	@"SHI_REGISTERS=32"
	.align	128
.text._ZN2at6native55_GLOBAL__N__de093ff9_22_ForeachBinaryOpList_cu_a911ec4325multi_tensor_apply_kernelINS1_18TensorListMetadataILi2EEENS1_11CopyFunctorIN3c107complexIfEENS7_IdEELi2ELi1ELi1EEEJNS0_4CopyIS8_S9_EEEEEvT_T0_DpT1_:
        .type           _ZN2at6native55_GLOBAL__N__de093ff9_22_ForeachBinaryOpList_cu_a911ec4325multi_tensor_apply_kernelINS1_18TensorListMetadataILi2EEENS1_11CopyFunctorIN3c107complexIfEENS7_IdEELi2ELi1ELi1EEEJNS0_4CopyIS8_S9_EEEEEvT_T0_DpT1_,@function
        .size           _ZN2at6native55_GLOBAL__N__de093ff9_22_ForeachBinaryOpList_cu_a911ec4325multi_tensor_apply_kernelINS1_18TensorListMetadataILi2EEENS1_11CopyFunctorIN3c107complexIfEENS7_IdEELi2ELi1ELi1EEEJNS0_4CopyIS8_S9_EEEEEvT_T0_DpT1_,(.L_x_7881 - _ZN2at6native55_GLOBAL__N__de093ff9_22_ForeachBinaryOpList_cu_a911ec4325multi_tensor_apply_kernelINS1_18TensorListMetadataILi2EEENS1_11CopyFunctorIN3c107complexIfEENS7_IdEELi2ELi1ELi1EEEJNS0_4CopyIS8_S9_EEEEEvT_T0_DpT1_)
        .other          _ZN2at6native55_GLOBAL__N__de093ff9_22_ForeachBinaryOpList_cu_a911ec4325multi_tensor_apply_kernelINS1_18TensorListMetadataILi2EEENS1_11CopyFunctorIN3c107complexIfEENS7_IdEELi2ELi1ELi1EEEJNS0_4CopyIS8_S9_EEEEEvT_T0_DpT1_,@"STO_CUDA_ENTRY STV_DEFAULT"
_ZN2at6native55_GLOBAL__N__de093ff9_22_ForeachBinaryOpList_cu_a911ec4325multi_tensor_apply_kernelINS1_18TensorListMetadataILi2EEENS1_11CopyFunctorIN3c107complexIfEENS7_IdEELi2ELi1ELi1EEEJNS0_4CopyIS8_S9_EEEEEvT_T0_DpT1_:
        /* <DEDUP_REMOVED lines=16> */
[----:B------:R-:W-:Y:S02]  /*0100*/  ULOP3.LUT UR4, UR6, 0x3, UR14, 0xf8, !UPT ;  /* 0x0000000306047892 */ /* 0x000fe4000f8ef80e */
[----:B------:R-:W-:Y:S02]  /*0110*/  UIADD3.X UR6, ~UR7, UR13, URZ, UP1, !UPT ;  /* 0x0000000d07067290 */ /* 0x000fe40008ffe53f */
[----:B------:R-:W-:-:S02]  /*0120*/  ULOP3.LUT UP0, URZ, UR4, 0x1f, UR10, 0xf8, !UPT ;  /* 0x0000001f043f7892 */ /* 0x000fc4000f80f80a */
[----:B------:R-:W-:Y:S02]  /*0130*/  ULDC.64 UR12, c[0x0][0x118] ;  /* 0x00004600000c7ab9 */ /* 0x000fe40000000a00 */
[----:B------:R-:W-:-:S06]  /*0140*/  ULOP3.LUT UP0, URZ, URZ, URZ, URZ, 0xfc, UP0 ;  /* 0x0000003f3f3f7292 */ /* 0x000fcc000800fc3f */
        /* <DEDUP_REMOVED lines=12> */
[----:B------:R-:W-:Y:S01]  /*0210*/  CS2R R10, SRZ ;  /* 0x00000000000a7805 */ /* 0x000fe2000001ff00 */
[----:B------:R-:W-:Y:S01]  /*0220*/  CS2R R8, SRZ ;  /* 0x0000000000087805 */ /* 0x000fe2000001ff00 */
[----:B------:R-:W-:Y:S01]  /*0230*/  CS2R R6, SRZ ;  /* 0x0000000000067805 */ /* 0x000fe2000001ff00 */
[----:B------:R-:W-:Y:S01]  /*0240*/  CS2R R4, SRZ ;  /* 0x0000000000047805 */ /* 0x000fe2000001ff00 */
[----:B------:R-:W-:-:S02]  /*0250*/  UMOV UR4, URZ ;  /* 0x0000003f00047c82 */ /* 0x000fc40008000000 */
[----:B------:R-:W-:Y:S02]  /*0260*/  UMOV UR5, URZ ;  /* 0x0000003f00057c82 */ /* 0x000fe40008000000 */
.L_x_2421:
[----:B0-----:R-:W-:-:S04]  /*0270*/  IADD3 R23, P1, R0, UR4, RZ ;  /* 0x0000000400177c10 */ /* 0x001fc8000ff3e0ff */
[C---:B------:R-:W-:Y:S01]  /*0280*/  ISETP.GE.U32.AND P0, PT, R23.reuse, 0x10000, PT ;  /* 0x000100001700780c */ /* 0x040fe20003f06070 */
[----:B------:R-:W-:Y:S01]  /*0290*/  IMAD.X R22, RZ, RZ, UR5, P1 ;  /* 0x00000005ff167e24 */ /* 0x000fe200088e06ff */
[C---:B------:R-:W-:Y:S02]  /*02a0*/  ISETP.LT.U32.AND P1, PT, R23.reuse, UR14, PT ;  /* 0x0000000e17007c0c */ /* 0x040fe4000bf21070 */
[----:B------:R-:W-:Y:S02]  /*02b0*/  IADD3 R25, P3, R23, c[0x0][0x0], RZ ;  /* 0x0000000017197a10 */ /* 0x000fe40007f7e0ff */
[----:B------:R-:W-:-:S03]  /*02c0*/  ISETP.GE.U32.AND.EX P0, PT, R22, RZ, PT, P0 ;  /* 0x000000ff1600720c */ /* 0x000fc60003f06100 */
[----:B------:R-:W-:Y:S01]  /*02d0*/  IMAD.X R28, RZ, RZ, R22, P3 ;  /* 0x000000ffff1c7224 */ /* 0x000fe200018e0616 */
[----:B------:R-:W-:Y:S02]  /*02e0*/  ISETP.LT.AND.EX P0, PT, R22, UR6, !P0, P1 ;  /* 0x0000000616007c0c */ /* 0x000fe4000c701310 */
[----:B------:R-:W-:Y:S02]  /*02f0*/  ISETP.GE.U32.AND P1, PT, R25, 0x10000, PT ;  /* 0x000100001900780c */ /* 0x000fe40003f26070 */
[----:B------:R-:W-:Y:S02]  /*0300*/  LEA R3, P3, R2, R23, 0x1 ;  /* 0x0000001702037211 */ /* 0x000fe400078608ff */
[----:B------:R-:W-:-:S07]  /*0310*/  ISETP.GE.U32.AND.EX P1, PT, R28, RZ, PT, P1 ;  /* 0x000000ff1c00720c */ /* 0x000fce0003f26110 */
[----:B------:R-:W-:-:S04]  /*0320*/  @P0 LEA R20, P2, R23, UR8, 0x4 ;  /* 0x0000000817140c11 */ /* 0x000fc8000f8420ff */
[----:B------:R-:W-:Y:S02]  /*0330*/  @P0 LEA.HI.X R21, R23, UR9, R22, 0x4, P2 ;  /* 0x0000000917150c11 */ /* 0x000fe400090f2416 */
[----:B------:R-:W-:-:S03]  /*0340*/  ISETP.LT.U32.AND P2, PT, R25, UR14, PT ;  /* 0x0000000e19007c0c */ /* 0x000fc6000bf41070 */
[----:B-----5:R0:W5:Y:S01]  /*0350*/  @P0 LDG.E.128 R4, [R20.64] ;  /* 0x0000000c14040981 */ /* 0x020162000c1e1d00 */
[----:B------:R-:W-:Y:S02]  /*0360*/  ISETP.LT.AND.EX P1, PT, R28, UR6, !P1, P2 ;  /* 0x000000061c007c0c */ /* 0x000fe4000cf21320 */
[C---:B------:R-:W-:Y:S01]  /*0370*/  ISETP.GE.U32.AND P2, PT, R3.reuse, 0x10000, PT ;  /* 0x000100000300780c */ /* 0x040fe20003f46070 */
[----:B0-----:R-:W-:Y:S01]  /*0380*/  IMAD.X R20, RZ, RZ, R22, P3 ;  /* 0x000000ffff147224 */ /* 0x001fe200018e0616 */
[----:B------:R-:W-:-:S04]  /*0390*/  ISETP.LT.U32.AND P3, PT, R3, UR14, PT ;  /* 0x0000000e03007c0c */ /* 0x000fc8000bf61070 */
[----:B------:R-:W-:-:S04]  /*03a0*/  ISETP.GE.U32.AND.EX P2, PT, R20, RZ, PT, P2 ;  /* 0x000000ff1400720c */ /* 0x000fc80003f46120 */
[----:B------:R-:W-:Y:S02]  /*03b0*/  ISETP.LT.AND.EX P2, PT, R20, UR6, !P2, P3 ;  /* 0x0000000614007c0c */ /* 0x000fe4000d741330 */
[----:B------:R-:W-:Y:S01]  /*03c0*/  @P1 LEA R26, P3, R25, UR8, 0x4 ;  /* 0x00000008191a1c11 */ /* 0x000fe2000f8620ff */
[----:B------:R-:W-:-:S03]  /*03d0*/  IMAD R24, R2, 0x3, RZ ;  /* 0x0000000302187824 */ /* 0x000fc600078e02ff */
[----:B------:R-:W-:Y:S02]  /*03e0*/  @P1 LEA.HI.X R27, R25, UR9, R28, 0x4, P3 ;  /* 0x00000009191b1c11 */ /* 0x000fe400098f241c */
[----:B------:R-:W-:-:S03]  /*03f0*/  IADD3 R21, P4, R24, R23, RZ ;  /* 0x0000001718157210 */ /* 0x000fc60007f9e0ff */
[----:B------:R0:W5:Y:S02]  /*0400*/  @P1 LDG.E.128 R8, [R26.64] ;  /* 0x0000000c1a081981 */ /* 0x000164000c1e1d00 */
[----:B------:R-:W-:Y:S01]  /*0410*/  IMAD.X R24, RZ, RZ, R22, P4 ;  /* 0x000000ffff187224 */ /* 0x000fe200020e0616 */
[----:B0-----:R-:W-:-:S04]  /*0420*/  @P2 LEA R26, P3, R3, UR8, 0x4 ;  /* 0x00000008031a2c11 */ /* 0x001fc8000f8620ff */
[----:B------:R-:W-:Y:S02]  /*0430*/  @P2 LEA.HI.X R27, R3, UR9, R20, 0x4, P3 ;  /* 0x00000009031b2c11 */ /* 0x000fe400098f2414 */
[C---:B------:R-:W-:Y:S02]  /*0440*/  ISETP.GE.U32.AND P3, PT, R21.reuse, 0x10000, PT ;  /* 0x000100001500780c */ /* 0x040fe40003f66070 */
[----:B------:R-:W-:Y:S01]  /*0450*/  ISETP.LT.U32.AND P4, PT, R21, UR14, PT ;  /* 0x0000000e15007c0c */ /* 0x000fe2000bf81070 */
[----:B------:R0:W5:Y:S01]  /*0460*/  @P2 LDG.E.128 R12, [R26.64] ;  /* 0x0000000c1a0c2981 */ /* 0x000162000c1e1d00 */
[----:B------:R-:W-:-:S04]  /*0470*/  ISETP.GE.U32.AND.EX P3, PT, R24, RZ, PT, P3 ;  /* 0x000000ff1800720c */ /* 0x000fc80003f66130 */
[----:B------:R-:W-:-:S13]  /*0480*/  ISETP.LT.AND.EX P3, PT, R24, UR6, !P3, P4 ;  /* 0x0000000618007c0c */ /* 0x000fda000df61340 */
[----:B0-----:R-:W-:-:S04]  /*0490*/  @P3 LEA R26, P4, R21, UR8, 0x4 ;  /* 0x00000008151a3c11 */ /* 0x001fc8000f8820ff */
[----:B------:R-:W-:-:S05]  /*04a0*/  @P3 LEA.HI.X R27, R21, UR9, R24, 0x4, P4 ;  /* 0x00000009151b3c11 */ /* 0x000fca000a0f2418 */
[----:B------:R0:W5:Y:S01]  /*04b0*/  @P3 LDG.E.128 R16, [R26.64] ;  /* 0x0000000c1a103981 */ /* 0x000162000c1e1d00 */
[----:B------:R-:W-:Y:S01]  /*04c0*/  BSSY B0, `(.L_x_2413) ;  /* 0x000000b000007945 */ /* 0x000fe20003800000 */
[----:B------:R-:W-:Y:S05]  /*04d0*/  @!P0 BRA `(.L_x_2414) ;  /* 0x0000009000008947 */ /* 0x000fea0003800000 */
[----:B0-----:R-:W-:Y:S01]  /*04e0*/  LEA R26, P0, R23, UR10, 0x3 ;  /* 0x0000000a171a7c11 */ /* 0x001fe2000f8018ff */
[----:B-----5:R-:W-:-:S03]  /*04f0*/  DSETP.GEU.AND P4, PT, |R4|, c[0x2][0x8], PT ;  /* 0x008002000400762a */ /* 0x020fc60003f8e200 */
[----:B------:R-:W-:Y:S02]  /*0500*/  LEA.HI.X R27, R23, UR11, R22, 0x3, P0 ;  /* 0x0000000b171b7c11 */ /* 0x000fe400080f1c16 */
[----:B------:R-:W0:Y:S01]  /*0510*/  F2F.F32.F64 R23, R6 ;  /* 0x0000000600177310 */ /* 0x000e220000301000 */
[----:B------:R-:W0:-:S07]  /*0520*/  DSETP.GEU.AND P0, PT, |R6|, c[0x2][0x8], PT ;  /* 0x008002000600762a */ /* 0x000e0e0003f0e200 */
[----:B------:R-:W1:Y:S07]  /*0530*/  F2F.F32.F64 R22, R4 ;  /* 0x0000000400167310 */ /* 0x000e6e0000301000 */
[----:B0-----:R-:W-:Y:S02]  /*0540*/  @!P0 FMUL R23, R23, 1.175494350822287508e-38 ;  /* 0x0080000017178820 */ /* 0x001fe40000400000 */
[----:B-1----:R-:W-:-:S05]  /*0550*/  @!P4 FMUL R22, R22, 1.175494350822287508e-38 ;  /* 0x008000001616c820 */ /* 0x002fca0000400000 */
[----:B------:R0:W-:Y:S02]  /*0560*/  STG.E.64 [R26.64], R22 ;  /* 0x000000161a007986 */ /* 0x0001e4000c101b0c */
.L_x_2414:
[----:B------:R-:W-:Y:S05]  /*0570*/  BSYNC B0 ;  /* 0x0000000000007941 */ /* 0x000fea0003800000 */
.L_x_2413:
[----:B------:R-:W-:Y:S01]  /*0580*/  BSSY B0, `(.L_x_2415) ;  /* 0x000000b000007945 */ /* 0x000fe20003800000 */
[----:B------:R-:W-:Y:S05]  /*0590*/  @!P1 BRA `(.L_x_2416) ;  /* 0x0000009000009947 */ /* 0x000fea0003800000 */
[C---:B0-----:R-:W-:Y:S01]  /*05a0*/  LEA R26, P0, R25.reuse, UR10, 0x3 ;  /* 0x0000000a191a7c11 */ /* 0x041fe2000f8018ff */
[----:B-----5:R-:W0:Y:S01]  /*05b0*/  F2F.F32.F64 R23, R10 ;  /* 0x0000000a00177310 */ /* 0x020e220000301000 */
[----:B------:R-:W-:Y:S02]  /*05c0*/  DSETP.GEU.AND P1, PT, |R8|, c[0x2][0x8], PT ;  /* 0x008002000800762a */ /* 0x000fe40003f2e200 */
[----:B------:R-:W-:-:S03]  /*05d0*/  LEA.HI.X R27, R25, UR11, R28, 0x3, P0 ;  /* 0x0000000b191b7c11 */ /* 0x000fc600080f1c1c */
[----:B------:R-:W0:Y:S02]  /*05e0*/  DSETP.GEU.AND P0, PT, |R10|, c[0x2][0x8], PT ;  /* 0x008002000a00762a */ /* 0x000e240003f0e200 */
[----:B------:R-:W1:-:S12]  /*05f0*/  F2F.F32.F64 R22, R8 ;  /* 0x0000000800167310 */ /* 0x000e580000301000 */
[----:B0-----:R-:W-:Y:S02]  /*0600*/  @!P0 FMUL R23, R23, 1.175494350822287508e-38 ;  /* 0x0080000017178820 */ /* 0x001fe40000400000 */
[----:B-1----:R-:W-:-:S05]  /*0610*/  @!P1 FMUL R22, R22, 1.175494350822287508e-38 ;  /* 0x0080000016169820 */ /* 0x002fca0000400000 */
[----:B------:R0:W-:Y:S02]  /*0620*/  STG.E.64 [R26.64], R22 ;  /* 0x000000161a007986 */ /* 0x0001e4000c101b0c */
.L_x_2416:
[----:B------:R-:W-:Y:S05]  /*0630*/  BSYNC B0 ;  /* 0x0000000000007941 */ /* 0x000fea0003800000 */
.L_x_2415:
[----:B------:R-:W-:Y:S01]  /*0640*/  BSSY B0, `(.L_x_2417) ;  /* 0x000000b000007945 */ /* 0x000fe20003800000 */
[----:B------:R-:W-:Y:S05]  /*0650*/  @!P2 BRA `(.L_x_2418) ;  /* 0x000000900000a947 */ /* 0x000fea0003800000 */
[----:B0----5:R-:W0:Y:S01]  /*0660*/  F2F.F32.F64 R23, R14 ;  /* 0x0000000e00177310 */ /* 0x021e220000301000 */
[----:B------:R-:W0:Y:S01]  /*0670*/  DSETP.GEU.AND P0, PT, |R14|, c[0x2][0x8], PT ;  /* 0x008002000e00762a */ /* 0x000e220003f0e200 */
[----:B------:R-:W-:-:S03]  /*0680*/  LEA R26, P2, R3, UR10, 0x3 ;  /* 0x0000000a031a7c11 */ /* 0x000fc6000f8418ff */
[----:B------:R-:W1:Y:S01]  /*0690*/  DSETP.GEU.AND P1, PT, |R12|, c[0x2][0x8], PT ;  /* 0x008002000c00762a */ /* 0x000e620003f2e200 */
[----:B------:R-:W-:Y:S02]  /*06a0*/  LEA.HI.X R27, R3, UR11, R20, 0x3, P2 ;  /* 0x0000000b031b7c11 */ /* 0x000fe400090f1c14 */
[----:B------:R-:W1:Y:S07]  /*06b0*/  F2F.F32.F64 R22, R12 ;  /* 0x0000000c00167310 */ /* 0x000e6e0000301000 */
[----:B0-----:R-:W-:-:S04]  /*06c0*/  @!P0 FMUL R23, R23, 1.175494350822287508e-38 ;  /* 0x0080000017178820 */ /* 0x001fc80000400000 */
[----:B-1----:R-:W-:-:S05]  /*06d0*/  @!P1 FMUL R22, R22, 1.175494350822287508e-38 ;  /* 0x0080000016169820 */ /* 0x002fca0000400000 */
[----:B------:R0:W-:Y:S02]  /*06e0*/  STG.E.64 [R26.64], R22 ;  /* 0x000000161a007986 */ /* 0x0001e4000c101b0c */
.L_x_2418:
[----:B------:R-:W-:Y:S05]  /*06f0*/  BSYNC B0 ;  /* 0x0000000000007941 */ /* 0x000fea0003800000 */
.L_x_2417:
        /* <DEDUP_REMOVED lines=11> */
.L_x_2420:
[----:B------:R-:W-:Y:S05]  /*07b0*/  BSYNC B0 ;  /* 0x0000000000007941 */ /* 0x000fea0003800000 */
.L_x_2419:
[----:B------:R-:W-:Y:S02]  /*07c0*/  ULDC UR7, c[0x0][0x0] ;  /* 0x0000000000077ab9 */ /* 0x000fe40000000800 */
[----:B------:R-:W-:-:S04]  /*07d0*/  UIMAD.WIDE.U32 UR4, UR7, 0x4, UR4 ;  /* 0x00000004070478a5 */ /* 0x000fc8000f8e0004 */
[----:B------:R-:W-:Y:S02]  /*07e0*/  UISETP.LT.U32.AND UP1, UPT, UR4, UR14, UPT ;  /* 0x0000000e0400728c */ /* 0x000fe4000bf21070 */
[----:B------:R-:W-:Y:S01]  /*07f0*/  UISETP.GE.U32.AND UP0, UPT, UR4, 0x10000, UPT ;  /* 0x000100000400788c */ /* 0x000fe2000bf06070 */
[----:B------:R-:W-:-:S03]  /*0800*/  IMAD.U32 R3, RZ, RZ, UR5 ;  /* 0x00000005ff037e24 */ /* 0x000fc6000f8e00ff */
[----:B------:R-:W-:Y:S01]  /*0810*/  UISETP.GE.U32.AND.EX UP0, UPT, UR5, URZ, UPT, UP0 ;  /* 0x0000003f0500728c */ /* 0x000fe2000bf06100 */
[----:B------:R-:W-:-:S04]  /*0820*/  PLOP3.LUT P0, PT, PT, PT, UP1, 0x80, 0x0 ;  /* 0x000000000000781c */ /* 0x000fc80003f0f018 */
[----:B------:R-:W-:Y:S02]  /*0830*/  ISETP.LT.AND.EX P0, PT, R3, UR6, PT, P0 ;  /* 0x0000000603007c0c */ /* 0x000fe4000bf01300 */
[----:B------:R-:W-:-:S13]  /*0840*/  PLOP3.LUT P1, PT, PT, PT, UP0, 0x80, 0x0 ;  /* 0x000000000000781c */ /* 0x000fda0003f2f008 */
[----:B------:R-:W-:Y:S05]  /*0850*/  @!P1 BRA P0, `(.L_x_2421) ;  /* 0xfffffa1000009947 */ /* 0x000fea000003ffff */
[----:B------:R-:W-:Y:S05]  /*0860*/  EXIT ;  /* 0x000000000000794d */ /* 0x000fea0003800000 */
.L_x_2412:
[----:B------:R-:W0:Y:S02]  /*0870*/  S2R R0, SR_TID.X ;  /* 0x0000000000007919 */ /* 0x000e240000002100 */
[----:B0-----:R-:W-:-:S05]  /*0880*/  IMAD.WIDE.U32 R2, R0, 0x4, RZ ;  /* 0x0000000400027825 */ /* 0x001fca00078e00ff */
[----:B------:R-:W-:-:S04]  /*0890*/  ISETP.GE.U32.AND P0, PT, R2, UR14, PT ;  /* 0x0000000e02007c0c */ /* 0x000fc8000bf06070 */
[----:B------:R-:W-:-:S04]  /*08a0*/  ISETP.GE.AND.EX P0, PT, R3, UR6, PT, P0 ;  /* 0x0000000603007c0c */ /* 0x000fc8000bf06300 */
[----:B------:R-:W-:-:S13]  /*08b0*/  ISETP.GT.U32.OR P0, PT, R0, 0x3fff, P0 ;  /* 0x00003fff0000780c */ /* 0x000fda0000704470 */
[----:B------:R-:W-:Y:S05]  /*08c0*/  @P0 EXIT ;  /* 0x000000000000094d */ /* 0x000fea0003800000 */
[----:B------:R-:W-:Y:S02]  /*08d0*/  IMAD.MOV.U32 R3, RZ, RZ, RZ ;  /* 0x000000ffff037224 */ /* 0x000fe400078e00ff */
.L_x_2422:
[----:B------:R-:W-:-:S04]  /*08e0*/  LEA R28, P0, R0, UR8, 0x6 ;  /* 0x00000008001c7c11 */ /* 0x000fc8000f8030ff */
[----:B------:R-:W-:-:S05]  /*08f0*/  LEA.HI.X R29, R0, UR9, R3, 0x6, P0 ;  /* 0x00000009001d7c11 */ /* 0x000fca00080f3403 */
[----:B--2---:R-:W2:Y:S04]  /*0900*/  LDG.E.128 R4, [R28.64] ;  /* 0x0000000c1c047981 */ /* 0x004ea8000c1e1d00 */
[----:B------:R-:W3:Y:S04]  /*0910*/  LDG.E.128 R8, [R28.64+0x10] ;  /* 0x0000100c1c087981 */ /* 0x000ee8000c1e1d00 */
[----:B------:R-:W4:Y:S04]  /*0920*/  LDG.E.128 R12, [R28.64+0x20] ;  /* 0x0000200c1c0c7981 */ /* 0x000f28000c1e1d00 */
[----:B------:R-:W5:Y:S01]  /*0930*/  LDG.E.128 R16, [R28.64+0x30] ;  /* 0x0000300c1c107981 */ /* 0x000f62000c1e1d00 */
[----:B--2---:R-:W0:Y:S01]  /*0940*/  F2F.F32.F64 R21, R6 ;  /* 0x0000000600157310 */ /* 0x004e220000301000 */
[----:B------:R-:W0:-:S04]  /*0950*/  DSETP.GEU.AND P6, PT, |R6|, c[0x2][0x8], PT ;  /* 0x008002000600762a */ /* 0x000e080003fce200 */
[----:B------:R-:W1:-:S03]  /*0960*/  DSETP.GEU.AND P0, PT, |R4|, c[0x2][0x8], PT ;  /* 0x008002000400762a */ /* 0x000e460003f0e200 */
[----:B------:R-:W1:Y:S01]  /*0970*/  F2F.F32.F64 R20, R4 ;  /* 0x0000000400147310 */ /* 0x000e620000301000 */
[----:B---3--:R-:W2:-:S04]  /*0980*/  DSETP.GEU.AND P1, PT, |R10|, c[0x2][0x8], PT ;  /* 0x008002000a00762a */ /* 0x008e880003f2e200 */
[----:B------:R-:W3:-:S03]  /*0990*/  DSETP.GEU.AND P2, PT, |R8|, c[0x2][0x8], PT ;  /* 0x008002000800762a */ /* 0x000ec60003f4e200 */
[----:B------:R-:W2:Y:S01]  /*09a0*/  F2F.F32.F64 R23, R10 ;  /* 0x0000000a00177310 */ /* 0x000ea20000301000 */
[----:B0-----:R-:W-:Y:S01]  /*09b0*/  @!P6 FMUL R21, R21, 1.175494350822287508e-38 ;  /* 0x008000001515e820 */ /* 0x001fe20000400000 */
[----:B----4-:R-:W0:-:S04]  /*09c0*/  DSETP.GEU.AND P3, PT, |R14|, c[0x2][0x8], PT ;  /* 0x008002000e00762a */ /* 0x010e080003f6e200 */
[----:B------:R-:W4:Y:S02]  /*09d0*/  DSETP.GEU.AND P4, PT, |R12|, c[0x2][0x8], PT ;  /* 0x008002000c00762a */ /* 0x000f240003f8e200 */
[----:B------:R-:W3:Y:S01]  /*09e0*/  F2F.F32.F64 R22, R8 ;  /* 0x0000000800167310 */ /* 0x000ee20000301000 */
[----:B-1----:R-:W-:Y:S01]  /*09f0*/  @!P0 FMUL R20, R20, 1.175494350822287508e-38 ;  /* 0x0080000014148820 */ /* 0x002fe20000400000 */
[----:B-----5:R-:W1:Y:S01]  /*0a00*/  DSETP.GEU.AND P5, PT, |R18|, c[0x2][0x8], PT ;  /* 0x008002001200762a */ /* 0x020e620003fae200 */
[----:B------:R-:W-:-:S03]  /*0a10*/  LEA R4, P0, R0, UR10, 0x5 ;  /* 0x0000000a00047c11 */ /* 0x000fc6000f8028ff */
[----:B------:R-:W5:Y:S01]  /*0a20*/  DSETP.GEU.AND P6, PT, |R16|, c[0x2][0x8], PT ;  /* 0x008002001000762a */ /* 0x000f620003fce200 */
[C---:B------:R-:W-:Y:S01]  /*0a30*/  LEA.HI.X R5, R0.reuse, UR11, R3, 0x5, P0 ;  /* 0x0000000b00057c11 */ /* 0x040fe200080f2c03 */
[----:B------:R-:W0:Y:S01]  /*0a40*/  F2F.F32.F64 R25, R14 ;  /* 0x0000000e00197310 */ /* 0x000e220000301000 */
[----:B------:R-:W-:Y:S01]  /*0a50*/  IADD3 R0, P0, R0, c[0x0][0x0], RZ ;  /* 0x0000000000007a10 */ /* 0x000fe20007f1e0ff */
[----:B--2---:R-:W-:-:S03]  /*0a60*/  @!P1 FMUL R23, R23, 1.175494350822287508e-38 ;  /* 0x0080000017179820 */ /* 0x004fc60000400000 */
[C---:B------:R-:W-:Y:S01]  /*0a70*/  ISETP.LT.U32.AND P1, PT, R0.reuse, 0x4000, PT ;  /* 0x000040000000780c */ /* 0x040fe20003f21070 */
[----:B------:R-:W-:Y:S02]  /*0a80*/  IMAD.SHL.U32 R2, R0, 0x4, RZ ;  /* 0x0000000400027824 */ /* 0x000fe400078e00ff */
[----:B------:R-:W4:Y:S01]  /*0a90*/  F2F.F32.F64 R24, R12 ;  /* 0x0000000c00187310 */ /* 0x000f220000301000 */
[----:B---3--:R-:W-:Y:S02]  /*0aa0*/  @!P2 FMUL R22, R22, 1.175494350822287508e-38 ;  /* 0x008000001616a820 */ /* 0x008fe40000400000 */
[----:B------:R-:W-:Y:S01]  /*0ab0*/  IMAD.X R3, RZ, RZ, R3, P0 ;  /* 0x000000ffff037224 */ /* 0x000fe200000e0603 */
[----:B------:R-:W-:Y:S02]  /*0ac0*/  ISETP.GE.U32.AND P0, PT, R2, UR14, PT ;  /* 0x0000000e02007c0c */ /* 0x000fe4000bf06070 */
[----:B------:R2:W-:Y:S02]  /*0ad0*/  STG.E.128 [R4.64], R20 ;  /* 0x0000001404007986 */ /* 0x0005e4000c101d0c */
[----:B------:R-:W1:Y:S01]  /*0ae0*/  F2F.F32.F64 R27, R18 ;  /* 0x00000012001b7310 */ /* 0x000e620000301000 */
[----:B0-----:R-:W-:Y:S01]  /*0af0*/  @!P3 FMUL R25, R25, 1.175494350822287508e-38 ;  /* 0x008000001919b820 */ /* 0x001fe20000400000 */
[----:B------:R-:W-:-:S02]  /*0b00*/  SHF.L.U64.HI R2, R0, 0x2, R3 ;  /* 0x0000000200027819 */ /* 0x000fc40000010203 */
[----:B------:R-:W-:Y:S02]  /*0b10*/  ISETP.LT.U32.AND.EX P1, PT, R3, RZ, PT, P1 ;  /* 0x000000ff0300720c */ /* 0x000fe40003f21110 */
[----:B------:R-:W-:Y:S02]  /*0b20*/  ISETP.GE.AND.EX P0, PT, R2, UR6, PT, P0 ;  /* 0x0000000602007c0c */ /* 0x000fe4000bf06300 */
[----:B------:R-:W5:Y:S01]  /*0b30*/  F2F.F32.F64 R26, R16 ;  /* 0x00000010001a7310 */ /* 0x000f620000301000 */
[----:B----4-:R-:W-:Y:S02]  /*0b40*/  @!P4 FMUL R24, R24, 1.175494350822287508e-38 ;  /* 0x008000001818c820 */ /* 0x010fe40000400000 */
[----:B-1----:R-:W-:Y:S02]  /*0b50*/  @!P5 FMUL R27, R27, 1.175494350822287508e-38 ;  /* 0x008000001b1bd820 */ /* 0x002fe40000400000 */
[----:B-----5:R-:W-:-:S05]  /*0b60*/  @!P6 FMUL R26, R26, 1.175494350822287508e-38 ;  /* 0x008000001a1ae820 */ /* 0x020fca0000400000 */
[----:B------:R2:W-:Y:S01]  /*0b70*/  STG.E.128 [R4.64+0x10], R24 ;  /* 0x0000101804007986 */ /* 0x0005e2000c101d0c */
[----:B------:R-:W-:Y:S05]  /*0b80*/  @!P0 BRA P1, `(.L_x_2422) ;  /* 0xfffffd5000008947 */ /* 0x000fea000083ffff */
[----:B------:R-:W-:Y:S05]  /*0b90*/  EXIT ;  /* 0x000000000000794d */ /* 0x000fea0003800000 */
.L_x_2423:
        /* <DEDUP_REMOVED lines=14> */
.L_x_7881:


//--------------------- .text._ZN2at6native55_GLOBAL__N__de093ff9_22_ForeachBinaryOpList_cu_a911ec4325multi_tensor_apply_kernelINS1_18TensorListMetadataILi2EEENS1_11CopyFunctorIN3c107complexIfEEfLi2ELi1ELi1EEEJNS0_4CopyIS8_fEEEEEvT_T0_DpT1_ --------------------------
	.section	.text._ZN2at6native55_GLOBAL__N__de093ff9_22_ForeachBinaryOpList_cu_a911ec4325multi_tensor_apply_kernelINS1_18TensorListMetadataILi2EEENS1_11CopyFunctorIN3c107complexIfEEfLi2ELi1ELi1EEEJNS0_4CopyIS8_fEEEEEvT_T0_DpT1_,"ax",@progbits
	.sectioninfo	@"SHI_REGISTERS=32"
	.align	128
.text._ZN2at6native55_GLOBAL__N__de093ff9_22_ForeachBinaryOpList_cu_a911ec4325multi_tensor_apply_kernelINS1_18TensorListMetadataILi2EEENS1_11CopyFunctorIN3c107complexIfEEfLi2ELi1ELi1EEEJNS0_4CopyIS8_fEEEEEvT_T0_DpT1_:
        .type           _ZN2at6native55_GLOBAL__N__de093ff9_22_ForeachBinaryOpList_cu_a911ec4325multi_tensor_apply_kernelINS1_18TensorListMetadataILi2EEENS1_11CopyFunctorIN3c107complexIfEEfLi2ELi1ELi1EEEJNS0_4CopyIS8_fEEEEEvT_T0_DpT1_,@function
        .size           _ZN2at6native55_GLOBAL__N__de093ff9_22_ForeachBinaryOpList_cu_a911ec4325multi_tensor_apply_kernelINS1_18TensorListMetadataILi2EEENS1_11CopyFunctorIN3c107complexIfEEfLi2ELi1ELi1EEEJNS0_4CopyIS8_fEEEEEvT_T0_DpT1_,(.L_x_7882 - _ZN2at6native55_GLOBAL__N__de093ff9_22_ForeachBinaryOpList_cu_a911ec4325multi_tensor_apply_kernelINS1_18TensorListMetadataILi2EEENS1_11CopyFunctorIN3c107complexIfEEfLi2ELi1ELi1EEEJNS0_4CopyIS8_fEEEEEvT_T0_DpT1_)
        .other          _ZN2at6native55_GLOBAL__N__de093ff9_22_ForeachBinaryOpList_cu_a911ec4325multi_tensor_apply_kernelINS1_18TensorListMetadataILi2EEENS1_11CopyFunctorIN3c107complexIfEEfLi2ELi1ELi1EEEJNS0_4CopyIS8_fEEEEEvT_T0_DpT1_,@"STO_CUDA_ENTRY STV_DEFAULT"
_ZN2at6native55_GLOBAL__N__de093ff9_22_ForeachBinaryOpList_cu_a911ec4325multi_tensor_apply_kernelINS1_18TensorListMetadataILi2EEENS1_11CopyFunctorIN3c107complexIfEEfLi2ELi1ELi1EEEJNS0_4CopyIS8_fEEEEEvT_T0_DpT1_:
        /* <DEDUP_REMOVED lines=15> */
[----:B------:R-:W-:Y:S01]  /*00f0*/  LOP3.LUT R13, R13, 0x3, R2, 0xf8, !PT ;  /* 0x000000030d0d7812 */ /* 0x000fe200078ef802 */
[----:B------:R-:W-:Y:S02]  /*0100*/  IMAD.X R0, R9, 0x1, ~R3, P1 ;  /* 0x0000000109007824 */ /* 0x000fe400008e0e03 */
[----:B--2---:R-:W-:-:S05]  /*0110*/  IMAD.WIDE R6, R11, 0x80000, R6 ;  /* 0x000800000b067825 */ /* 0x004fca00078e0206 */
[----:B------:R-:W-:-:S04]  /*0120*/  LOP3.LUT P0, RZ, R13, 0x1f, R6, 0xf8, !PT ;  /* 0x0000001f0dff7812 */ /* 0x000fc8000780f806 */
        /* <DEDUP_REMOVED lines=9> */
.L_x_2425:
        /* <DEDUP_REMOVED lines=15> */
[----:B------:R-:W-:Y:S02]  /*02b0*/  ISETP.GE.U32.AND P2, PT, R23, 0x10000, PT ;  /* 0x000100001700780c */ /* 0x000fe40003f46070 */
        /* <DEDUP_REMOVED lines=17> */
[----:B-1----:R-:W-:-:S03]  /*03d0*/  @P4 LEA R10, P2, R17, R4, 0x2 ;  /* 0x00000004110a4211 */ /* 0x002fc600078410ff */
[----:B------:R0:W4:Y:S01]  /*03e0*/  @P3 LDG.E R22, [R28.64] ;  /* 0x000000041c163981 */ /* 0x000122000c1e1900 */
[----:B------:R-:W-:-:S05]  /*03f0*/  @P4 LEA.HI.X R11, R17, R5, R21, 0x2, P2 ;  /* 0x00000005110b4211 */ /* 0x000fca00010f1415 */
[----:B------:R1:W5:Y:S01]  /*0400*/  @P4 LDG.E R24, [R10.64] ;  /* 0x000000040a184981 */ /* 0x000362000c1e1900 */
[-C--:B------:R-:W-:Y:S01]  /*0410*/  @P0 LEA R12, P2, R19, R6.reuse, 0x3 ;  /* 0x00000006130c0211 */ /* 0x080fe200078418ff */
[----:B------:R-:W-:Y:S01]  /*0420*/  IMAD.MOV.U32 R27, RZ, RZ, R26 ;  /* 0x000000ffff1b7224 */ /* 0x000fe200078e001a */
[----:B-1----:R-:W-:-:S04]  /*0430*/  @P1 LEA R10, P5, R16, R6, 0x3 ;  /* 0x00000006100a1211 */ /* 0x002fc800078a18ff */
[-C--:B------:R-:W-:Y:S02]  /*0440*/  @P1 LEA.HI.X R11, R16, R7.reuse, R14, 0x3, P5 ;  /* 0x00000007100b1211 */ /* 0x080fe400028f1c0e */
[-C--:B------:R-:W-:Y:S02]  /*0450*/  @P4 LEA R16, P6, R17, R6.reuse, 0x3 ;  /* 0x0000000611104211 */ /* 0x080fe400078c18ff */
[----:B------:R-:W-:Y:S01]  /*0460*/  @P3 LEA R14, P5, R23, R6, 0x3 ;  /* 0x00000006170e3211 */ /* 0x000fe200078a18ff */
[----:B0-----:R-:W-:Y:S01]  /*0470*/  IMAD.MOV.U32 R29, RZ, RZ, c[0x0][0x0] ;  /* 0x00000000ff1d7624 */ /* 0x001fe200078e00ff */
[-C--:B------:R-:W-:Y:S01]  /*0480*/  @P0 LEA.HI.X R13, R19, R7.reuse, R13, 0x3, P2 ;  /* 0x00000007130d0211 */ /* 0x080fe200010f1c0d */
[----:B------:R-:W-:Y:S01]  /*0490*/  IMAD.MOV.U32 R19, RZ, RZ, RZ ;  /* 0x000000ffff137224 */ /* 0x000fe200078e00ff */
[-C--:B------:R-:W-:Y:S01]  /*04a0*/  @P4 LEA.HI.X R17, R17, R7.reuse, R21, 0x3, P6 ;  /* 0x0000000711114211 */ /* 0x080fe200030f1c15 */
[----:B------:R-:W-:Y:S01]  /*04b0*/  IMAD.MOV.U32 R26, RZ, RZ, R9 ;  /* 0x000000ffff1a7224 */ /* 0x000fe200078e0009 */
[----:B------:R-:W-:Y:S01]  /*04c0*/  @P3 LEA.HI.X R15, R23, R7, R15, 0x3, P5 ;  /* 0x00000007170f3211 */ /* 0x000fe200028f1c0f */
[----:B------:R-:W-:-:S02]  /*04d0*/  IMAD.MOV.U32 R21, RZ, RZ, RZ ;  /* 0x000000ffff157224 */ /* 0x000fc400078e00ff */
[----:B------:R-:W-:Y:S02]  /*04e0*/  IMAD.MOV.U32 R23, RZ, RZ, RZ ;  /* 0x000000ffff177224 */ /* 0x000fe400078e00ff */
[----:B------:R-:W-:Y:S02]  /*04f0*/  IMAD.MOV.U32 R25, RZ, RZ, RZ ;  /* 0x000000ffff197224 */ /* 0x000fe400078e00ff */
[----:B------:R-:W-:-:S04]  /*0500*/  IMAD.WIDE.U32 R26, R29, 0x4, R26 ;  /* 0x000000041d1a7825 */ /* 0x000fc800078e001a */
[----:B------:R-:W-:Y:S01]  /*0510*/  IMAD.MOV.U32 R9, RZ, RZ, R26 ;  /* 0x000000ffff097224 */ /* 0x000fe200078e001a */
[----:B--2---:R0:W-:Y:S01]  /*0520*/  @P1 STG.E.64 [R10.64], R18 ;  /* 0x000000120a001986 */ /* 0x0041e2000c101b04 */
[----:B------:R-:W-:-:S03]  /*0530*/  ISETP.LT.U32.AND P1, PT, R26, R2, PT ;  /* 0x000000021a00720c */ /* 0x000fc60003f21070 */
[----:B---3--:R0:W-:Y:S01]  /*0540*/  @P0 STG.E.64 [R12.64], R20 ;  /* 0x000000140c000986 */ /* 0x0081e2000c101b04 */
[----:B------:R-:W-:Y:S02]  /*0550*/  ISETP.GE.U32.AND P0, PT, R26, 0x10000, PT ;  /* 0x000100001a00780c */ /* 0x000fe40003f06070 */
[C---:B------:R-:W-:Y:S02]  /*0560*/  ISETP.LT.AND.EX P1, PT, R27.reuse, R0, PT, P1 ;  /* 0x000000001b00720c */ /* 0x040fe40003f21310 */
[----:B------:R-:W-:Y:S01]  /*0570*/  ISETP.GE.U32.AND.EX P0, PT, R27, RZ, PT, P0 ;  /* 0x000000ff1b00720c */ /* 0x000fe20003f06100 */
[----:B----4-:R0:W-:Y:S04]  /*0580*/  @P3 STG.E.64 [R14.64], R22 ;  /* 0x000000160e003986 */ /* 0x0101e8000c101b04 */
[----:B-----5:R0:W-:Y:S01]  /*0590*/  @P4 STG.E.64 [R16.64], R24 ;  /* 0x0000001810004986 */ /* 0x0201e2000c101b04 */
[----:B------:R-:W-:-:S07]  /*05a0*/  IMAD.MOV.U32 R26, RZ, RZ, R27 ;  /* 0x000000ffff1a7224 */ /* 0x000fce00078e001b */
[----:B------:R-:W-:Y:S05]  /*05b0*/  @!P0 BRA P1, `(.L_x_2425) ;  /* 0xfffffc0000008947 */ /* 0x000fea000083ffff */
[----:B------:R-:W-:Y:S05]  /*05c0*/  EXIT ;  /* 0x000000000000794d */ /* 0x000fea0003800000 */
.L_x_2424:
[----:B------:R-:W0:Y:S02]  /*05d0*/  S2R R23, SR_TID.X ;  /* 0x0000000000177919 */ /* 0x000e240000002100 */
[----:B0-----:R-:W-:-:S05]  /*05e0*/  IMAD.WIDE.U32 R8, R23, 0x4, RZ ;  /* 0x0000000417087825 */ /* 0x001fca00078e00ff */
[----:B------:R-:W-:-:S04]  /*05f0*/  ISETP.GE.U32.AND P0, PT, R8, R2, PT ;  /* 0x000000020800720c */ /* 0x000fc80003f06070 */
[----:B------:R-:W-:-:S04]  /*0600*/  ISETP.GE.AND.EX P0, PT, R9, R0, PT, P0 ;  /* 0x000000000900720c */ /* 0x000fc80003f06300 */
[----:B------:R-:W-:-:S13]  /*0610*/  ISETP.GT.U32.OR P0, PT, R23, 0x3fff, P0 ;  /* 0x00003fff1700780c */ /* 0x000fda0000704470 */
[----:B------:R-:W-:Y:S05]  /*0620*/  @P0 EXIT ;  /* 0x000000000000094d */ /* 0x000fea0003800000 */
[----:B------:R-:W-:Y:S02]  /*0630*/  IMAD.MOV.U32 R22, RZ, RZ, RZ ;  /* 0x000000ffff167224 */ /* 0x000fe400078e00ff */
.L_x_2426:
[----:B------:R-:W-:-:S04]  /*0640*/  LEA R8, P0, R23, R4, 0x4 ;  /* 0x0000000417087211 */ /* 0x000fc800078020ff */
[----:B------:R-:W-:-:S06]  /*0650*/  LEA.HI.X R9, R23, R5, R22, 0x4, P0 ;  /* 0x0000000517097211 */ /* 0x000fcc00000f2416 */
[----:B------:R-:W2:Y:S01]  /*0660*/  LDG.E.128 R8, [R8.64] ;  /* 0x0000000408087981 */ /* 0x000ea2000c1e1d00 */
        /* <DEDUP_REMOVED lines=14> */
[----:B--2---:R-:W-:Y:S02]  /*0750*/  IMAD.MOV.U32 R12, RZ, RZ, R8 ;  /* 0x000000ffff0c7224 */ /* 0x004fe400078e0008 */
[----:B------:R-:W-:Y:S02]  /*0760*/  IMAD.MOV.U32 R14, RZ, RZ, R9 ;  /* 0x000000ffff0e7224 */ /* 0x000fe400078e0009 */
[----:B------:R-:W-:-:S02]  /*0770*/  IMAD.MOV.U32 R16, RZ, RZ, R10 ;  /* 0x000000ffff107224 */ /* 0x000fc400078e000a */
[----:B------:R-:W-:Y:S01]  /*0780*/  IMAD.MOV.U32 R18, RZ, RZ, R11 ;  /* 0x000000ffff127224 */ /* 0x000fe200078e000b */
[----:B------:R0:W-:Y:S04]  /*0790*/  STG.E.128 [R20.64], R12 ;  /* 0x0000000c14007986 */ /* 0x0001e8000c101d04 */
[----:B------:R0:W-:Y:S01]  /*07a0*/  STG.E.128 [R20.64+0x10], R16 ;  /* 0x0000101014007986 */ /* 0x0001e2000c101d04 */
[----:B------:R-:W-:Y:S05]  /*07b0*/  @!P0 BRA P1, `(.L_x_2426) ;  /* 0xfffffe8000008947 */ /* 0x000fea000083ffff */
[----:B------:R-:W-:Y:S05]  /*07c0*/  EXIT ;  /* 0x000000000000794d */ /* 0x000fea0003800000 */
.L_x_2427:
        /* <DEDUP_REMOVED lines=11> */
.L_x_7882:


//--------------------- .text._ZN2at6native55_GLOBAL__N__de093ff9_22_ForeachBinaryOpList_cu_a911ec4325multi_tensor_apply_kernelINS1_18TensorListMetadataILi2EEENS1_11CopyFunctorIN3c107complexIfEEdLi2ELi1ELi1EEEJNS0_4CopyIS8_dEEEEEvT_T0_DpT1_ --------------------------
	.section	.text._ZN2at6native55_GLOBAL__N__de093ff9_22_ForeachBinaryOpList_cu_a911ec4325multi_tensor_apply_kernelINS1_18TensorListMetadataILi2EEENS1_11CopyFunctorIN3c107complexIfEEdLi2ELi1ELi1EEEJNS0_4CopyIS8_dEEEEEvT_T0_DpT1_,"ax",@progbits
	.sectioninfo	@"SHI_REGISTERS=32"
	.align	128
.text._ZN2at6native55_GLOBAL__N__de093ff9_22_ForeachBinaryOpList_cu_a911ec4325multi_tensor_apply_kernelINS1_18TensorListMetadataILi2EEENS1_11CopyFunctorIN3c107complexIfEEdLi2ELi1ELi1EEEJNS0_4CopyIS8_dEEEEEvT_T0_DpT1_:
        .type           _ZN2at6native55_GLOBAL__N__de093ff9_22_ForeachBinaryOpList_cu_a911ec4325multi_tensor_apply_kernelINS1_18TensorListMetadataILi2EEENS1_11CopyFunctorIN3c107complexIfEEdLi2ELi1ELi1EEEJNS0_4CopyIS8_dEEEEEvT_T0_DpT1_,@function
        .size           _ZN2at6native55_GLOBAL__N__de093ff9_22_ForeachBinaryOpList_cu_a911ec4325multi_tensor_apply_kernelINS1_18TensorListMetadataILi2EEENS1_11CopyFunctorIN3c107complexIfEEdLi2ELi1ELi1EEEJNS0_4CopyIS8_dEEEEEvT_T0_DpT1_,(.L_x_7883 - _ZN2at6native55_GLOBAL__N__de093ff9_22_ForeachBinaryOpList_cu_a911ec4325multi_tensor_apply_kernelINS1_18TensorListMetadataILi2EEENS1_11CopyFunctorIN3c107complexIfEEdLi2ELi1ELi1EEEJNS0_4CopyIS8_dEEEEEvT_T0_DpT1_)
        .other          _ZN2at6native55_GLOBAL__N__de093ff9_22_ForeachBinaryOpList_cu_a911ec4325multi_tensor_apply_kernelINS1_18TensorListMetadataILi2EEENS1_11CopyFunctorIN3c107complexIfEEdLi2ELi1ELi1EEEJNS0_4CopyIS8_dEEEEEvT_T0_DpT1_,@"STO_CUDA_ENTRY STV_DEFAULT"
_ZN2at6native55_GLOBAL__N__de093ff9_22_ForeachBinaryOpList_cu_a911ec4325multi_tensor_apply_kernelINS1_18TensorListMetadataILi2EEENS1_11CopyFunctorIN3c107complexIfEEdLi2ELi1ELi1EEEJNS0_4CopyIS8_dEEEEEvT_T0_DpT1_:
        /* <DEDUP_REMOVED lines=29> */
.L_x_2429:
[----:B0-----:R-:W-:Y:S01]  /*01d0*/  IADD3 R21, P0, R0, R4, RZ ;  /* 0x0000000400157210 */ /* 0x001fe20007f1e0ff */
[----:B------:R-:W-:-:S03]  /*01e0*/  IMAD R16, R2, 0x3, RZ ;  /* 0x0000000302107824 */ /* 0x000fc600078e02ff */
[C---:B------:R-:W-:Y:S01]  /*01f0*/  ISETP.GE.U32.AND P2, PT, R21.reuse, 0x10000, PT ;  /* 0x000100001500780c */ /* 0x040fe20003f46070 */
[----:B------:R-:W-:Y:S01]  /*0200*/  IMAD.X R14, RZ, RZ, R5, P0 ;  /* 0x000000ffff0e7224 */ /* 0x000fe200000e0605 */
[----:B------:R-:W-:Y:S02]  /*0210*/  ISETP.LT.U32.AND P0, PT, R21, UR12, PT ;  /* 0x0000000c15007c0c */ /* 0x000fe4000bf01070 */
[-C--:B------:R-:W-:Y:S02]  /*0220*/  IADD3 R3, P3, R16, R21.reuse, RZ ;  /* 0x0000001510037210 */ /* 0x080fe40007f7e0ff */
[----:B------:R-:W-:Y:S02]  /*0230*/  ISETP.GE.U32.AND.EX P2, PT, R14, RZ, PT, P2 ;  /* 0x000000ff0e00720c */ /* 0x000fe40003f46120 */
[----:B------:R-:W-:Y:S01]  /*0240*/  LEA R20, P6, R2, R21, 0x1 ;  /* 0x0000001502147211 */ /* 0x000fe200078c08ff */
[----:B------:R-:W-:Y:S01]  /*0250*/  IMAD.X R24, RZ, RZ, R14, P3 ;  /* 0x000000ffff187224 */ /* 0x000fe200018e060e */
[----:B------:R-:W-:-:S02]  /*0260*/  ISETP.LT.AND.EX P2, PT, R14, UR6, !P2, P0 ;  /* 0x000000060e007c0c */ /* 0x000fc4000d741300 */
[----:B------:R-:W-:Y:S01]  /*0270*/  IADD3 R15, P0, R21, c[0x0][0x0], RZ ;  /* 0x00000000150f7a10 */ /* 0x000fe20007f1e0ff */
[----:B------:R-:W-:-:S03]  /*0280*/  IMAD.X R17, RZ, RZ, R14, P6 ;  /* 0x000000ffff117224 */ /* 0x000fc600030e060e */
[C---:B------:R-:W-:Y:S01]  /*0290*/  ISETP.GE.U32.AND P1, PT, R15.reuse, 0x10000, PT ;  /* 0x000100000f00780c */ /* 0x040fe20003f26070 */
[----:B------:R-:W-:Y:S01]  /*02a0*/  IMAD.X R16, RZ, RZ, R14, P0 ;  /* 0x000000ffff107224 */ /* 0x000fe200000e060e */
[----:B------:R-:W-:Y:S02]  /*02b0*/  ISETP.LT.U32.AND P5, PT, R15, UR12, PT ;  /* 0x0000000c0f007c0c */ /* 0x000fe4000bfa1070 */
[----:B------:R-:W-:Y:S02]  /*02c0*/  ISETP.GE.U32.AND P0, PT, R20, 0x10000, PT ;  /* 0x000100001400780c */ /* 0x000fe40003f06070 */
[C---:B------:R-:W-:Y:S02]  /*02d0*/  ISETP.GE.U32.AND.EX P1, PT, R16.reuse, RZ, PT, P1 ;  /* 0x000000ff1000720c */ /* 0x040fe40003f26110 */
[----:B------:R-:W-:Y:S02]  /*02e0*/  @P2 LEA R28, P4, R21, UR4, 0x3 ;  /* 0x00000004151c2c11 */ /* 0x000fe4000f8818ff */
[----:B------:R-:W-:-:S02]  /*02f0*/  ISETP.LT.AND.EX P5, PT, R16, UR6, !P1, P5 ;  /* 0x0000000610007c0c */ /* 0x000fc4000cfa1350 */
[----:B------:R-:W-:Y:S02]  /*0300*/  @P2 LEA.HI.X R29, R21, UR5, R14, 0x3, P4 ;  /* 0x00000005151d2c11 */ /* 0x000fe4000a0f1c0e */
[----:B------:R-:W-:Y:S02]  /*0310*/  ISETP.GE.U32.AND P1, PT, R3, 0x10000, PT ;  /* 0x000100000300780c */ /* 0x000fe40003f26070 */
[----:B------:R-:W-:Y:S01]  /*0320*/  ISETP.LT.U32.AND P4, PT, R20, UR12, PT ;  /* 0x0000000c14007c0c */ /* 0x000fe2000bf81070 */
[----:B------:R0:W2:Y:S01]  /*0330*/  @P2 LDG.E.64 R12, [R28.64] ;  /* 0x0000000a1c0c2981 */ /* 0x0000a2000c1e1b00 */
[----:B------:R-:W-:Y:S02]  /*0340*/  ISETP.GE.U32.AND.EX P0, PT, R17, RZ, PT, P0 ;  /* 0x000000ff1100720c */ /* 0x000fe40003f06100 */
[----:B------:R-:W-:Y:S02]  /*0350*/  ISETP.LT.U32.AND P3, PT, R3, UR12, PT ;  /* 0x0000000c03007c0c */ /* 0x000fe4000bf61070 */
[----:B------:R-:W-:-:S02]  /*0360*/  ISETP.GE.U32.AND.EX P1, PT, R24, RZ, PT, P1 ;  /* 0x000000ff1800720c */ /* 0x000fc40003f26110 */
[----:B------:R-:W-:Y:S02]  /*0370*/  ISETP.LT.AND.EX P4, PT, R17, UR6, !P0, P4 ;  /* 0x0000000611007c0c */ /* 0x000fe4000c781340 */
[----:B------:R-:W-:Y:S02]  /*0380*/  ISETP.LT.AND.EX P3, PT, R24, UR6, !P1, P3 ;  /* 0x0000000618007c0c */ /* 0x000fe4000cf61330 */
[----:B------:R-:W-:-:S04]  /*0390*/  @P5 LEA R26, P0, R15, UR4, 0x3 ;  /* 0x000000040f1a5c11 */ /* 0x000fc8000f8018ff */
[----:B------:R-:W-:-:S05]  /*03a0*/  @P5 LEA.HI.X R27, R15, UR5, R16, 0x3, P0 ;  /* 0x000000050f1b5c11 */ /* 0x000fca00080f1c10 */
[C---:B------:R-:W-:Y:S01]  /*03b0*/  @P4 LEA R18, P0, R20.reuse, UR4, 0x3 ;  /* 0x0000000414124c11 */ /* 0x040fe2000f8018ff */
[----:B------:R1:W3:Y:S01]  /*03c0*/  @P5 LDG.E.64 R10, [R26.64] ;  /* 0x0000000a1a0a5981 */ /* 0x0002e2000c1e1b00 */
[C---:B------:R-:W-:Y:S02]  /*03d0*/  @P3 LEA R22, P1, R3.reuse, UR4, 0x3 ;  /* 0x0000000403163c11 */ /* 0x040fe4000f8218ff */
[----:B------:R-:W-:Y:S02]  /*03e0*/  @P4 LEA.HI.X R19, R20, UR5, R17, 0x3, P0 ;  /* 0x0000000514134c11 */ /* 0x000fe400080f1c11 */
[----:B------:R-:W-:-:S03]  /*03f0*/  @P3 LEA.HI.X R23, R3, UR5, R24, 0x3, P1 ;  /* 0x0000000503173c11 */ /* 0x000fc600088f1c18 */
[----:B------:R4:W5:Y:S04]  /*0400*/  @P4 LDG.E.64 R8, [R18.64] ;  /* 0x0000000a12084981 */ /* 0x000968000c1e1b00 */
[----:B------:R1:W5:Y:S01]  /*0410*/  @P3 LDG.E.64 R6, [R22.64] ;  /* 0x0000000a16063981 */ /* 0x000362000c1e1b00 */
[----:B------:R-:W-:Y:S01]  /*0420*/  PLOP3.LUT P0, PT, PT, PT, PT, 0x80, 0x0 ;  /* 0x000000000000781c */ /* 0x000fe20003f0f070 */
[----:B0-----:R-:W-:Y:S02]  /*0430*/  IMAD.MOV.U32 R29, RZ, RZ, RZ ;  /* 0x000000ffff1d7224 */ /* 0x001fe400078e00ff */
[----:B----4-:R-:W-:Y:S02]  /*0440*/  IMAD.MOV.U32 R19, RZ, RZ, RZ ;  /* 0x000000ffff137224 */ /* 0x010fe400078e00ff */
[----:B-1----:R-:W-:Y:S01]  /*0450*/  IMAD.MOV.U32 R23, RZ, RZ, RZ ;  /* 0x000000ffff177224 */ /* 0x002fe200078e00ff */
[----:B--2---:R-:W0:Y:S01]  /*0460*/  @P2 DSETP.GEU.AND P1, PT, |R12|, c[0x2][0x8], PT ;  /* 0x008002000c00262a */ /* 0x004e220003f2e200 */
[----:B------:R-:W1:Y:S05]  /*0470*/  @P2 F2F.F32.F64 R28, R12 ;  /* 0x0000000c001c2310 */ /* 0x000e6a0000301000 */
[----:B0-----:R-:W-:-:S02]  /*0480*/  @P2 PLOP3.LUT P0, PT, P1, PT, PT, 0x80, 0x0 ;  /* 0x000000000000281c */ /* 0x001fc40000f0f070 */
[----:B------:R-:W-:-:S04]  /*0490*/  @P2 LEA R26, P1, R21, UR8, 0x3 ;  /* 0x00000008151a2c11 */ /* 0x000fc8000f8218ff */
[----:B------:R-:W-:Y:S02]  /*04a0*/  @P2 LEA.HI.X R27, R21, UR9, R14, 0x3, P1 ;  /* 0x00000009151b2c11 */ /* 0x000fe400088f1c0e */
[----:B------:R-:W-:-:S04]  /*04b0*/  @P5 LEA R14, P6, R15, UR8, 0x3 ;  /* 0x000000080f0e5c11 */ /* 0x000fc8000f8c18ff */
[----:B------:R-:W-:Y:S01]  /*04c0*/  @P5 LEA.HI.X R15, R15, UR9, R16, 0x3, P6 ;  /* 0x000000090f0f5c11 */ /* 0x000fe2000b0f1c10 */
[----:B-1----:R-:W-:Y:S01]  /*04d0*/  @!P0 FMUL R28, R28, 1.175494350822287508e-38 ;  /* 0x008000001c1c8820 */ /* 0x002fe20000400000 */
[----:B---3--:R-:W0:Y:S01]  /*04e0*/  @P5 DSETP.GEU.AND P1, PT, |R10|, c[0x2][0x8], PT ;  /* 0x008002000a00562a */ /* 0x008e220003f2e200 */
[C---:B------:R-:W-:Y:S01]  /*04f0*/  @P4 LEA R16, P6, R20.reuse, UR8, 0x3 ;  /* 0x0000000814104c11 */ /* 0x040fe2000f8c18ff */
[----:B------:R-:W1:Y:S01]  /*0500*/  @P5 F2F.F32.F64 R22, R10 ;  /* 0x0000000a00165310 */ /* 0x000e620000301000 */
[----:B------:R-:W-:Y:S01]  /*0510*/  PLOP3.LUT P0, PT, PT, PT, PT, 0x80, 0x0 ;  /* 0x000000000000781c */ /* 0x000fe20003f0f070 */
[----:B------:R2:W-:Y:S02]  /*0520*/  @P2 STG.E.64 [R26.64], R28 ;  /* 0x0000001c1a002986 */ /* 0x0005e4000c101b0a */
[----:B0-----:R-:W-:Y:S01]  /*0530*/  @P5 PLOP3.LUT P0, PT, P1, PT, PT, 0x80, 0x0 ;  /* 0x000000000000581c */ /* 0x001fe20000f0f070 */
[----:B-----5:R-:W0:Y:S01]  /*0540*/  @P4 DSETP.GEU.AND P2, PT, |R8|, c[0x2][0x8], PT ;  /* 0x008002000800462a */ /* 0x020e220003f4e200 */
[----:B------:R-:W-:-:S02]  /*0550*/  @P4 LEA.HI.X R17, R20, UR9, R17, 0x3, P6 ;  /* 0x0000000914114c11 */ /* 0x000fc4000b0f1c11 */
[----:B------:R-:W3:Y:S01]  /*0560*/  @P4 F2F.F32.F64 R18, R8 ;  /* 0x0000000800124310 */ /* 0x000ee20000301000 */
[----:B------:R-:W4:Y:S01]  /*0570*/  @P3 DSETP.GEU.AND P6, PT, |R6|, c[0x2][0x8], PT ;  /* 0x008002000600362a */ /* 0x000f220003fce200 */
[----:B------:R-:W-:Y:S02]  /*0580*/  PLOP3.LUT P1, PT, PT, PT, PT, 0x80, 0x0 ;  /* 0x000000000000781c */ /* 0x000fe40003f2f070 */
[----:B0-----:R-:W-:-:S04]  /*0590*/  @P4 PLOP3.LUT P1, PT, P2, PT, PT, 0x80, 0x0 ;  /* 0x000000000000481c */ /* 0x001fc8000172f070 */
[----:B------:R-:W0:Y:S01]  /*05a0*/  @P3 F2F.F32.F64 R20, R6 ;  /* 0x0000000600143310 */ /* 0x000e220000301000 */
[----:B------:R-:W-:Y:S02]  /*05b0*/  PLOP3.LUT P2, PT, PT, PT, PT, 0x80, 0x0 ;  /* 0x000000000000781c */ /* 0x000fe40003f4f070 */
[----:B----4-:R-:W-:Y:S01]  /*05c0*/  @P3 PLOP3.LUT P2, PT, P6, PT, PT, 0x80, 0x0 ;  /* 0x000000000000381c */ /* 0x010fe2000374f070 */
[----:B-1----:R-:W-:Y:S01]  /*05d0*/  @!P0 FMUL R22, R22, 1.175494350822287508e-38 ;  /* 0x0080000016168820 */ /* 0x002fe20000400000 */
[----:B--2---:R-:W-:-:S04]  /*05e0*/  @P3 LEA R26, P0, R3, UR8, 0x3 ;  /* 0x00000008031a3c11 */ /* 0x004fc8000f8018ff */
[----:B------:R-:W-:Y:S01]  /*05f0*/  @P3 LEA.HI.X R27, R3, UR9, R24, 0x3, P0 ;  /* 0x00000009031b3c11 */ /* 0x000fe200080f1c18 */
[----:B------:R-:W-:Y:S02]  /*0600*/  IMAD.MOV.U32 R3, RZ, RZ, c[0x0][0x0] ;  /* 0x00000000ff037624 */ /* 0x000fe400078e00ff */
[----:B---3--:R-:W-:Y:S02]  /*0610*/  @!P1 FMUL R18, R18, 1.175494350822287508e-38 ;  /* 0x0080000012129820 */ /* 0x008fe40000400000 */
[----:B------:R-:W-:Y:S02]  /*0620*/  IMAD.MOV.U32 R21, RZ, RZ, RZ ;  /* 0x000000ffff157224 */ /* 0x000fe400078e00ff */
[----:B0-----:R-:W-:Y:S02]  /*0630*/  @!P2 FMUL R20, R20, 1.175494350822287508e-38 ;  /* 0x008000001414a820 */ /* 0x001fe40000400000 */
[----:B------:R-:W-:Y:S01]  /*0640*/  IMAD.WIDE.U32 R4, R3, 0x4, R4 ;  /* 0x0000000403047825 */ /* 0x000fe200078e0004 */
[----:B------:R0:W-:Y:S04]  /*0650*/  @P5 STG.E.64 [R14.64], R22 ;  /* 0x000000160e005986 */ /* 0x0001e8000c101b0a */
[----:B------:R0:W-:Y:S01]  /*0660*/  @P4 STG.E.64 [R16.64], R18 ;  /* 0x0000001210004986 */ /* 0x0001e2000c101b0a */
[----:B------:R-:W-:-:S02]  /*0670*/  ISETP.GE.U32.AND P0, PT, R4, 0x10000, PT ;  /* 0x000100000400780c */ /* 0x000fc40003f06070 */
[----:B------:R-:W-:Y:S01]  /*0680*/  ISETP.LT.U32.AND P1, PT, R4, UR12, PT ;  /* 0x0000000c04007c0c */ /* 0x000fe2000bf21070 */
[----:B------:R0:W-:Y:S01]  /*0690*/  @P3 STG.E.64 [R26.64], R20 ;  /* 0x000000141a003986 */ /* 0x0001e2000c101b0a */
[C---:B------:R-:W-:Y:S02]  /*06a0*/  ISETP.GE.U32.AND.EX P0, PT, R5.reuse, RZ, PT, P0 ;  /* 0x000000ff0500720c */ /* 0x040fe40003f06100 */
[----:B------:R-:W-:-:S13]  /*06b0*/  ISETP.LT.AND.EX P1, PT, R5, UR6, PT, P1 ;  /* 0x0000000605007c0c */ /* 0x000fda000bf21310 */
[----:B0-----:R-:W-:Y:S05]  /*06c0*/  @!P0 BRA P1, `(.L_x_2429) ;  /* 0xfffffb0000008947 */ /* 0x001fea000083ffff */
[----:B------:R-:W-:Y:S05]  /*06d0*/  EXIT ;  /* 0x000000000000794d */ /* 0x000fea0003800000 */
.L_x_2428:
[----:B------:R-:W0:Y:S02]  /*06e0*/  S2R R22, SR_TID.X ;  /* 0x0000000000167919 */ /* 0x000e240000002100 */
[----:B0-----:R-:W-:-:S05]  /*06f0*/  IMAD.WIDE.U32 R2, R22, 0x4, RZ ;  /* 0x0000000416027825 */ /* 0x001fca00078e00ff */
[----:B------:R-:W-:-:S04]  /*0700*/  ISETP.GE.U32.AND P0, PT, R2, UR12, PT ;  /* 0x0000000c02007c0c */ /* 0x000fc8000bf06070 */
[----:B------:R-:W-:-:S04]  /*0710*/  ISETP.GE.AND.EX P0, PT, R3, UR6, PT, P0 ;  /* 0x0000000603007c0c */ /* 0x000fc8000bf06300 */
[----:B------:R-:W-:-:S13]  /*0720*/  ISETP.GT.U32.OR P0, PT, R22, 0x3fff, P0 ;  /* 0x00003fff1600780c */ /* 0x000fda0000704470 */
[----:B------:R-:W-:Y:S05]  /*0730*/  @P0 EXIT ;  /* 0x000000000000094d */ /* 0x000fea0003800000 */
[----:B------:R-:W-:-:S04]  /*0740*/  IMAD.MOV.U32 R23, RZ, RZ, RZ ;  /* 0x000000ffff177224 */ /* 0x000fc800078e00ff */
.L_x_2430:
[C---:B0-----:R-:W-:Y:S01]  /*0750*/  IMAD.SHL.U32 R20, R22.reuse, 0x20, RZ ;  /* 0x0000002016147824 */ /* 0x041fe200078e00ff */
[----:B------:R-:W-:-:S04]  /*0760*/  SHF.L.U64.HI R0, R22, 0x5, R23 ;  /* 0x0000000516007819 */ /* 0x000fc80000010217 */
[----:B------:R-:W-:-:S04]  /*0770*/  IADD3 R2, P0, R20, UR4, RZ ;  /* 0x0000000414027c10 */ /* 0x000fc8000ff1e0ff */
[----:B------:R-:W-:-:S05]  /*0780*/  IADD3.X R3, R0, UR5, RZ, P0, !PT ;  /* 0x0000000500037c10 */ /* 0x000fca00087fe4ff */
[----:B------:R-:W2:Y:S04]  /*0790*/  LDG.E.128 R4, [R2.64] ;  /* 0x0000000a02047981 */ /* 0x000ea8000c1e1d00 */
[----:B------:R-:W3:Y:S01]  /*07a0*/  LDG.E.128 R16, [R2.64+0x10] ;  /* 0x0000100a02107981 */ /* 0x000ee2000c1e1d00 */
[----:B------:R-:W-:Y:S01]  /*07b0*/  IADD3 R20, P4, R20, UR8, RZ ;  /* 0x0000000814147c10 */ /* 0x000fe2000ff9e0ff */
[----:B------:R-:W-:Y:S02]  /*07c0*/  IMAD.MOV.U32 R9, RZ, RZ, RZ ;  /* 0x000000ffff097224 */ /* 0x000fe400078e00ff */
[----:B------:R-:W-:Y:S01]  /*07d0*/  IMAD.MOV.U32 R11, RZ, RZ, RZ ;  /* 0x000000ffff0b7224 */ /* 0x000fe200078e00ff */
[----:B------:R-:W-:Y:S01]  /*07e0*/  IADD3.X R21, R0, UR9, RZ, P4, !PT ;  /* 0x0000000900157c10 */ /* 0x000fe2000a7fe4ff */
[----:B------:R-:W-:-:S02]  /*07f0*/  IMAD.MOV.U32 R13, RZ, RZ, RZ ;  /* 0x000000ffff0d7224 */ /* 0x000fc400078e00ff */
[----:B------:R-:W-:Y:S01]  /*0800*/  IMAD.MOV.U32 R15, RZ, RZ, RZ ;  /* 0x000000ffff0f7224 */ /* 0x000fe200078e00ff */
        /* <DEDUP_REMOVED lines=8> */
[----:B------:R-:W-:-:S05]  /*0890*/  IADD3 R22, P0, R22, c[0x0][0x0], RZ ;  /* 0x0000000016167a10 */ /* 0x000fca0007f1e0ff */
[----:B------:R-:W-:Y:S01]  /*08a0*/  IMAD.SHL.U32 R0, R22, 0x4, RZ ;  /* 0x0000000416007824 */ /* 0x000fe200078e00ff */
[----:B------:R-:W3:Y:S01]  /*08b0*/  F2F.F32.F64 R12, R16 ;  /* 0x00000010000c7310 */ /* 0x000ee20000301000 */
[----:B-1----:R-:W-:Y:S01]  /*08c0*/  @!P1 FMUL R8, R8, 1.175494350822287508e-38 ;  /* 0x0080000008089820 */ /* 0x002fe20000400000 */
[----:B------:R-:W-:Y:S01]  /*08d0*/  ISETP.LT.U32.AND P1, PT, R22, 0x4000, PT ;  /* 0x000040001600780c */ /* 0x000fe20003f21070 */
[----:B------:R-:W-:Y:S01]  /*08e0*/  IMAD.X R23, RZ, RZ, R23, P0 ;  /* 0x000000ffff177224 */ /* 0x000fe200000e0617 */
[----:B------:R-:W-:Y:S02]  /*08f0*/  ISETP.GE.U32.AND P0, PT, R0, UR12, PT ;  /* 0x0000000c00007c0c */ /* 0x000fe4000bf06070 */
[----:B------:R0:W-:Y:S01]  /*0900*/  STG.E.128 [R20.64], R8 ;  /* 0x0000000814007986 */ /* 0x0001e2000c101d0a */
[----:B--2---:R-:W-:Y:S01]  /*0910*/  @!P2 FMUL R14, R14, 1.175494350822287508e-38 ;  /* 0x008000000e0ea820 */ /* 0x004fe20000400000 */
[----:B------:R-:W-:Y:S02]  /*0920*/  SHF.L.U64.HI R0, R22, 0x2, R23 ;  /* 0x0000000216007819 */ /* 0x000fe40000010217 */
[----:B------:R-:W-:-:S02]  /*0930*/  ISETP.LT.U32.AND.EX P1, PT, R23, RZ, PT, P1 ;  /* 0x000000ff1700720c */ /* 0x000fc40003f21110 */
[----:B------:R-:W-:Y:S01]  /*0940*/  ISETP.GE.AND.EX P0, PT, R0, UR6, PT, P0 ;  /* 0x0000000600007c0c */ /* 0x000fe2000bf06300 */
[----:B---3--:R-:W-:-:S05]  /*0950*/  @!P3 FMUL R12, R12, 1.175494350822287508e-38 ;  /* 0x008000000c0cb820 */ /* 0x008fca0000400000 */
[----:B------:R0:W-:Y:S07]  /*0960*/  STG.E.128 [R20.64+0x10], R12 ;  /* 0x0000100c14007986 */ /* 0x0001ee000c101d0a */
[----:B------:R-:W-:Y:S05]  /*0970*/  @!P0 BRA P1, `(.L_x_2430) ;  /* 0xfffffdd000008947 */ /* 0x000fea000083ffff */
[----:B------:R-:W-:Y:S05]  /*0980*/  EXIT ;  /* 0x000000000000794d */ /* 0x000fea0003800000 */
.L_x_2431:
        /* <DEDUP_REMOVED lines=15> */
.L_x_7883:


//--------------------- .text._ZN2at6native55_GLOBAL__N__de093ff9_22_ForeachBinaryOpList_cu_a911ec4325multi_tensor_apply_kernelINS1_18TensorListMetadataILi2EEENS1_11CopyFunctorIN3c107complexIfEEiLi2ELi1ELi1EEEJNS0_4CopyIS8_iEEEEEvT_T0_DpT1_ --------------------------
	.section	.text._ZN2at6native55_GLOBAL__N__de093ff9_22_ForeachBinaryOpList_cu_a911ec4325multi_tensor_apply_kernelINS1_18TensorListMetadataILi2EEENS1_11CopyFunctorIN3c107complexIfEEiLi2ELi1ELi1EEEJNS0_4CopyIS8_iEEEEEvT_T0_DpT1_,"ax",@progbits
	.sectioninfo	@"SHI_REGISTERS=32"
	.align	128
.text._ZN2at6native55_GLOBAL__N__de093ff9_22_ForeachBinaryOpList_cu_a911ec4325multi_tensor_apply_kernelINS1_18TensorListMetadataILi2EEENS1_11CopyFunctorIN3c107complexIfEEiLi2ELi1ELi1EEEJNS0_4CopyIS8_iEEEEEvT_T0_DpT1_:
        .type           _ZN2at6native55_GLOBAL__N__de093ff9_22_ForeachBinaryOpList_cu_a911ec4325multi_tensor_apply_kernelINS1_18TensorListMetadataILi2EEENS1_11CopyFunctorIN3c107complexIfEEiLi2ELi1ELi1EEEJNS0_4CopyIS8_iEEEEEvT_T0_DpT1_,@function
        .size           _ZN2at6native55_GLOBAL__N__de093ff9_22_ForeachBinaryOpList_cu_a911ec4325multi_tensor_apply_kernelINS1_18TensorListMetadataILi2EEENS1_11CopyFunctorIN3c107complexIfEEiLi2ELi1ELi1EEEJNS0_4CopyIS8_iEEEEEvT_T0_DpT1_,(.L_x_7884 - _ZN2at6native55_GLOBAL__N__de093ff9_22_ForeachBinaryOpList_cu_a911ec4325multi_tensor_apply_kernelINS1_18TensorListMetadataILi2EEENS1_11CopyFunctorIN3c107complexIfEEiLi2ELi1ELi1EEEJNS0_4CopyIS8_iEEEEEvT_T0_DpT1_)
        .other          _ZN2at6native55_GLOBAL__N__de093ff9_22_ForeachBinaryOpList_cu_a911ec4325multi_tensor_apply_kernelINS1_18TensorListMetadataILi2EEENS1_11CopyFunctorIN3c107complexIfEEiLi2ELi1ELi1EEEJNS0_4CopyIS8_iEEEEEvT_T0_DpT1_,@"STO_CUDA_ENTRY STV_DEFAULT"
_ZN2at6native55_GLOBAL__N__de093ff9_22_ForeachBinaryOpList_cu_a911ec4325multi_tensor_apply_kernelINS1_18TensorListMetadataILi2EEENS1_11CopyFunctorIN3c107complexIfEEiLi2ELi1ELi1EEEJNS0_4CopyIS8_iEEEEEvT_T0_DpT1_:
        /* <DEDUP_REMOVED lines=27> */
.L_x_2433:
[----:B0-----:R-:W-:Y:S01]  /*01b0*/  IADD3 R26, P1, R11, R13, RZ ;  /* 0x0000000d0b1a7210 */ /* 0x001fe20007f3e0ff */
[----:B------:R-:W-:-:S03]  /*01c0*/  IMAD.MOV.U32 R12, RZ, RZ, c[0x0][0x0] ;  /* 0x00000000ff0c7624 */ /* 0x000fc600078e00ff */
[C---:B------:R-:W-:Y:S01]  /*01d0*/  ISETP.GE.U32.AND P0, PT, R26.reuse, 0x10000, PT ;  /* 0x000100001a00780c */ /* 0x040fe20003f06070 */
[----:B------:R-:W-:Y:S01]  /*01e0*/  IMAD.X R19, RZ, RZ, R22, P1 ;  /* 0x000000ffff137224 */ /* 0x000fe200008e0616 */
[----:B------:R-:W-:Y:S01]  /*01f0*/  ISETP.LT.U32.AND P1, PT, R26, R0, PT ;  /* 0x000000001a00720c */ /* 0x000fe20003f21070 */
[----:B------:R-:W-:Y:S01]  /*0200*/  IMAD R21, R12, 0x3, RZ ;  /* 0x000000030c157824 */ /* 0x000fe200078e02ff */
[----:B------:R-:W-:Y:S02]  /*0210*/  IADD3 R20, P2, R26, c[0x0][0x0], RZ ;  /* 0x000000001a147a10 */ /* 0x000fe40007f5e0ff */
[C---:B------:R-:W-:Y:S02]  /*0220*/  ISETP.GE.U32.AND.EX P0, PT, R19.reuse, RZ, PT, P0 ;  /* 0x000000ff1300720c */ /* 0x040fe40003f06100 */
        /* <DEDUP_REMOVED lines=11> */
[----:B------:R-:W-:-:S02]  /*02e0*/  @P0 LEA R14, P5, R26, R6, 0x2 ;  /* 0x000000061a0e0211 */ /* 0x000fc400078a10ff */
[----:B------:R-:W-:Y:S02]  /*02f0*/  ISETP.LT.U32.AND P2, PT, R24, R0, PT ;  /* 0x000000001800720c */ /* 0x000fe40003f41070 */
[----:B------:R-:W-:Y:S02]  /*0300*/  ISETP.GE.U32.AND.EX P6, PT, R25, RZ, PT, P3 ;  /* 0x000000ff1900720c */ /* 0x000fe40003fc6130 */
[----:B------:R-:W-:Y:S02]  /*0310*/  @P0 LEA.HI.X R15, R26, R7, R19, 0x2, P5 ;  /* 0x000000071a0f0211 */ /* 0x000fe400028f1413 */
[----:B------:R-:W-:Y:S02]  /*0320*/  ISETP.GE.U32.AND P3, PT, R21, 0x10000, PT ;  /* 0x000100001500780c */ /* 0x000fe40003f66070 */
[----:B------:R-:W-:Y:S01]  /*0330*/  ISETP.LT.AND.EX P2, PT, R25, R2, !P6, P2 ;  /* 0x000000021900720c */ /* 0x000fe20007741320 */
[----:B------:R0:W2:Y:S01]  /*0340*/  @P0 LDG.E R10, [R14.64] ;  /* 0x000000040e0a0981 */ /* 0x0000a2000c1e1900 */
[----:B------:R-:W-:-:S02]  /*0350*/  ISETP.LT.U32.AND P4, PT, R21, R0, PT ;  /* 0x000000001500720c */ /* 0x000fc40003f81070 */
[----:B------:R-:W-:-:S04]  /*0360*/  ISETP.GE.U32.AND.EX P3, PT, R23, RZ, PT, P3 ;  /* 0x000000ff1700720c */ /* 0x000fc80003f66130 */
[----:B------:R-:W-:Y:S02]  /*0370*/  ISETP.LT.AND.EX P3, PT, R23, R2, !P3, P4 ;  /* 0x000000021700720c */ /* 0x000fe40005f61340 */
[----:B0-----:R-:W-:-:S04]  /*0380*/  @P1 LEA R14, P5, R20, R6, 0x2 ;  /* 0x00000006140e1211 */ /* 0x001fc800078a10ff */
[----:B------:R-:W-:Y:S02]  /*0390*/  @P1 LEA.HI.X R15, R20, R7, R17, 0x2, P5 ;  /* 0x00000007140f1211 */ /* 0x000fe400028f1411 */
[----:B------:R-:W-:-:S03]  /*03a0*/  @P2 LEA R28, P4, R24, R6, 0x2 ;  /* 0x00000006181c2211 */ /* 0x000fc600078810ff */
[----:B------:R0:W3:Y:S01]  /*03b0*/  @P1 LDG.E R9, [R14.64] ;  /* 0x000000040e091981 */ /* 0x0000e2000c1e1900 */
[----:B------:R-:W-:-:S05]  /*03c0*/  @P2 LEA.HI.X R29, R24, R7, R25, 0x2, P4 ;  /* 0x00000007181d2211 */ /* 0x000fca00020f1419 */
[----:B------:R-:W4:Y:S01]  /*03d0*/  @P2 LDG.E R8, [R28.64] ;  /* 0x000000041c082981 */ /* 0x000f22000c1e1900 */
[----:B0-----:R-:W-:-:S04]  /*03e0*/  @P3 LEA R14, P4, R21, R6, 0x2 ;  /* 0x00000006150e3211 */ /* 0x001fc800078810ff */
[----:B------:R-:W-:-:S05]  /*03f0*/  @P3 LEA.HI.X R15, R21, R7, R23, 0x2, P4 ;  /* 0x00000007150f3211 */ /* 0x000fca00020f1417 */
[----:B------:R0:W5:Y:S02]  /*0400*/  @P3 LDG.E R3, [R14.64] ;  /* 0x000000040e033981 */ /* 0x000164000c1e1900 */
[----:B0-----:R-:W-:-:S04]  /*0410*/  @P0 LEA R14, P4, R26, R4, 0x3 ;  /* 0x000000041a0e0211 */ /* 0x001fc800078818ff */
[----:B------:R-:W-:Y:S01]  /*0420*/  @P0 LEA.HI.X R15, R26, R5, R19, 0x3, P4 ;  /* 0x000000051a0f0211 */ /* 0x000fe200020f1c13 */
[----:B------:R-:W-:Y:S01]  /*0430*/  IMAD.MOV.U32 R19, RZ, RZ, RZ ;  /* 0x000000ffff137224 */ /* 0x000fe200078e00ff */
[----:B--2---:R-:W0:Y:S08]  /*0440*/  @P0 I2F R18, R10 ;  /* 0x0000000a00120306 */ /* 0x004e300000201400 */
[----:B---3--:R-:W1:Y:S01]  /*0450*/  @P1 I2F R16, R9 ;  /* 0x0000000900101306 */ /* 0x008e620000201400 */
[----:B0-----:R0:W-:Y:S02]  /*0460*/  @P0 STG.E.64 [R14.64], R18 ;  /* 0x000000120e000986 */ /* 0x0011e4000c101b04 */
[----:B0-----:R-:W-:-:S04]  /*0470*/  @P1 LEA R14, P0, R20, R4, 0x3 ;  /* 0x00000004140e1211 */ /* 0x001fc800078018ff */
[----:B------:R-:W-:Y:S01]  /*0480*/  @P1 LEA.HI.X R15, R20, R5, R17, 0x3, P0 ;  /* 0x00000005140f1211 */ /* 0x000fe200000f1c11 */
[----:B------:R-:W-:Y:S01]  /*0490*/  IMAD.MOV.U32 R17, RZ, RZ, RZ ;  /* 0x000000ffff117224 */ /* 0x000fe200078e00ff */
[----:B----4-:R-:W0:Y:S04]  /*04a0*/  @P2 I2F R18, R8 ;  /* 0x0000000800122306 */ /* 0x010e280000201400 */
[----:B-1----:R1:W-:Y:S01]  /*04b0*/  @P1 STG.E.64 [R14.64], R16 ;  /* 0x000000100e001986 */ /* 0x0023e2000c101b04 */
[----:B------:R-:W-:-:S03]  /*04c0*/  @P3 LEA R28, P1, R21, R4, 0x3 ;  /* 0x00000004151c3211 */ /* 0x000fc600078218ff */
[----:B-----5:R-:W2:Y:S01]  /*04d0*/  @P3 I2F R20, R3 ;  /* 0x0000000300143306 */ /* 0x020ea20000201400 */
[C---:B------:R-:W-:Y:S02]  /*04e0*/  @P2 LEA R26, P0, R24.reuse, R4, 0x3 ;  /* 0x00000004181a2211 */ /* 0x040fe400078018ff */
[-C--:B------:R-:W-:Y:S01]  /*04f0*/  @P3 LEA.HI.X R29, R21, R5.reuse, R23, 0x3, P1 ;  /* 0x00000005151d3211 */ /* 0x080fe200008f1c17 */
[----:B------:R-:W-:Y:S02]  /*0500*/  IMAD.MOV.U32 R23, RZ, RZ, R22 ;  /* 0x000000ffff177224 */ /* 0x000fe400078e0016 */
[----:B------:R-:W-:Y:S01]  /*0510*/  IMAD.MOV.U32 R22, RZ, RZ, R13 ;  /* 0x000000ffff167224 */ /* 0x000fe200078e000d */
[----:B------:R-:W-:Y:S01]  /*0520*/  @P2 LEA.HI.X R27, R24, R5, R25, 0x3, P0 ;  /* 0x00000005181b2211 */ /* 0x000fe200000f1c19 */
[----:B------:R-:W-:Y:S02]  /*0530*/  IMAD.MOV.U32 R21, RZ, RZ, RZ ;  /* 0x000000ffff157224 */ /* 0x000fe400078e00ff */
[----:B------:R-:W-:-:S02]  /*0540*/  IMAD.WIDE.U32 R22, R12, 0x4, R22 ;  /* 0x000000040c167825 */ /* 0x000fc400078e0016 */
[----:B0-----:R1:W-:Y:S03]  /*0550*/  @P2 STG.E.64 [R26.64], R18 ;  /* 0x000000121a002986 */ /* 0x0013e6000c101b04 */
[C---:B------:R-:W-:Y:S01]  /*0560*/  ISETP.GE.U32.AND P0, PT, R22.reuse, 0x10000, PT ;  /* 0x000100001600780c */ /* 0x040fe20003f06070 */
[----:B--2---:R1:W-:Y:S01]  /*0570*/  @P3 STG.E.64 [R28.64], R20 ;  /* 0x000000141c003986 */ /* 0x0043e2000c101b04 */
[----:B------:R-:W-:Y:S02]  /*0580*/  ISETP.LT.U32.AND P1, PT, R22, R0, PT ;  /* 0x000000001600720c */ /* 0x000fe40003f21070 */
[C---:B------:R-:W-:Y:S02]  /*0590*/  ISETP.GE.U32.AND.EX P0, PT, R23.reuse, RZ, PT, P0 ;  /* 0x000000ff1700720c */ /* 0x040fe40003f06100 */
[----:B------:R-:W-:Y:S01]  /*05a0*/  ISETP.LT.AND.EX P1, PT, R23, R2, PT, P1 ;  /* 0x000000021700720c */ /* 0x000fe20003f21310 */
[----:B------:R-:W-:-:S02]  /*05b0*/  IMAD.MOV.U32 R13, RZ, RZ, R22 ;  /* 0x000000ffff0d7224 */ /* 0x000fc400078e0016 */
[----:B------:R-:W-:-:S10]  /*05c0*/  IMAD.MOV.U32 R22, RZ, RZ, R23 ;  /* 0x000000ffff167224 */ /* 0x000fd400078e0017 */
[----:B-1----:R-:W-:Y:S05]  /*05d0*/  @!P0 BRA P1, `(.L_x_2433) ;  /* 0xfffffbd000008947 */ /* 0x002fea000083ffff */
[----:B------:R-:W-:Y:S05]  /*05e0*/  EXIT ;  /* 0x000000000000794d */ /* 0x000fea0003800000 */
.L_x_2432:
[----:B------:R-:W0:Y:S02]  /*05f0*/  S2R R23, SR_TID.X ;  /* 0x0000000000177919 */ /* 0x000e240000002100 */
[----:B0-----:R-:W-:-:S05]  /*0600*/  IMAD.WIDE.U32 R8, R23, 0x4, RZ ;  /* 0x0000000417087825 */ /* 0x001fca00078e00ff */
[----:B------:R-:W-:-:S04]  /*0610*/  ISETP.GE.U32.AND P0, PT, R8, R0, PT ;  /* 0x000000000800720c */ /* 0x000fc80003f06070 */
[----:B------:R-:W-:-:S04]  /*0620*/  ISETP.GE.AND.EX P0, PT, R9, R2, PT, P0 ;  /* 0x000000020900720c */ /* 0x000fc80003f06300 */
[----:B------:R-:W-:-:S13]  /*0630*/  ISETP.GT.U32.OR P0, PT, R23, 0x3fff, P0 ;  /* 0x00003fff1700780c */ /* 0x000fda0000704470 */
[----:B------:R-:W-:Y:S05]  /*0640*/  @P0 EXIT ;  /* 0x000000000000094d */ /* 0x000fea0003800000 */
[----:B------:R-:W-:Y:S02]  /*0650*/  IMAD.MOV.U32 R22, RZ, RZ, RZ ;  /* 0x000000ffff167224 */ /* 0x000fe400078e00ff */
.L_x_2434:
        /* <DEDUP_REMOVED lines=17> */
[----:B--2---:R-:W-:Y:S08]  /*0770*/  I2F R14, R9 ;  /* 0x00000009000e7306 */ /* 0x004ff00000201400 */
[----:B------:R-:W0:Y:S08]  /*0780*/  I2F R12, R8 ;  /* 0x00000008000c7306 */ /* 0x000e300000201400 */
[----:B------:R-:W-:Y:S08]  /*0790*/  I2F R18, R11 ;  /* 0x0000000b00127306 */ /* 0x000ff00000201400 */
[----:B------:R-:W1:Y:S01]  /*07a0*/  I2F R16, R10 ;  /* 0x0000000a00107306 */ /* 0x000e620000201400 */
[----:B0-----:R0:W-:Y:S04]  /*07b0*/  STG.E.128 [R20.64], R12 ;  /* 0x0000000c14007986 */ /* 0x0011e8000c101d04 */
[----:B-1----:R0:W-:Y:S01]  /*07c0*/  STG.E.128 [R20.64+0x10], R16 ;  /* 0x0000101014007986 */ /* 0x0021e2000c101d04 */
[----:B------:R-:W-:Y:S05]  /*07d0*/  @!P0 BRA P1, `(.L_x_2434) ;  /* 0xfffffe8000008947 */ /* 0x000fea000083ffff */
[----:B------:R-:W-:Y:S05]  /*07e0*/  EXIT ;  /* 0x000000000000794d */ /* 0x000fea0003800000 */
.L_x_2435:
        /* <DEDUP_REMOVED lines=9> */
.L_x_7884:


//--------------------- .text._ZN2at6native55_GLOBAL__N__de093ff9_22_ForeachBinaryOpList_cu_a911ec4325multi_tensor_apply_kernelINS1_18TensorListMetadataILi2EEENS1_11CopyFunctorIN3c107complexIfEEsLi2ELi1ELi1EEEJNS0_4CopyIS8_sEEEEEvT_T0_DpT1_ --------------------------
	.section	.text._ZN2at6native55_GLOBAL__N__de093ff9_22_ForeachBinaryOpList_cu_a911ec4325multi_tensor_apply_kernelINS1_18TensorListMetadataILi2EEENS1_11CopyFunctorIN3c107complexIfEEsLi2ELi1ELi1EEEJNS0_4CopyIS8_sEEEEEvT_T0_DpT1_,"ax",@progbits
	.sectioninfo	@"SHI_REGISTERS=32"
	.align	128
.text._ZN2at6native55_GLOBAL__N__de093ff9_22_ForeachBinaryOpList_cu_a911ec4325multi_tensor_apply_kernelINS1_18TensorListMetadataILi2EEENS1_11CopyFunctorIN3c107complexIfEEsLi2ELi1ELi1EEEJNS0_4CopyIS8_sEEEEEvT_T0_DpT1_:
        .type           _ZN2at6native55_GLOBAL__N__de093ff9_22_ForeachBinaryOpList_cu_a911ec4325multi_tensor_apply_kernelINS1_18TensorListMetadataILi2EEENS1_11CopyFunctorIN3c107complexIfEEsLi2ELi1ELi1EEEJNS0_4CopyIS8_sEEEEEvT_T0_DpT1_,@function
        .size           _ZN2at6native55_GLOBAL__N__de093ff9_22_ForeachBinaryOpList_cu_a911ec4325multi_tensor_apply_kernelINS1_18TensorListMetadataILi2EEENS1_11CopyFunctorIN3c107complexIfEEsLi2ELi1ELi1EEEJNS0_4CopyIS8_sEEEEEvT_T0_DpT1_,(.L_x_7885 - _ZN2at6native55_GLOBAL__N__de093ff9_22_ForeachBinaryOpList_cu_a911ec4325multi_tensor_apply_kernelINS1_18TensorListMetadataILi2EEENS1_11CopyFunctorIN3c107complexIfEEsLi2ELi1ELi1EEEJNS0_4CopyIS8_sEEEEEvT_T0_DpT1_)
        .other          _ZN2at6native55_GLOBAL__N__de093ff9_22_ForeachBinaryOpList_cu_a911ec4325multi_tensor_apply_kernelINS1_18TensorListMetadataILi2EEENS1_11CopyFunctorIN3c107complexIfEEsLi2ELi1ELi1EEEJNS0_4CopyIS8_sEEEEEvT_T0_DpT1_,@"STO_CUDA_ENTRY STV_DEFAULT"
_ZN2at6native55_GLOBAL__N__de093ff9_22_ForeachBinaryOpList_cu_a911ec4325multi_tensor_apply_kernelINS1_18TensorListMetadataILi2EEENS1_11CopyFunctorIN3c107complexIfEEsLi2ELi1ELi1EEEJNS0_4CopyIS8_sEEEEEvT_T0_DpT1_:
        /* <DEDUP_REMOVED lines=12> */
[----:B0-----:R-:W-:Y:S01]  /*00c0*/  IMAD.WIDE R12, R9, 0x20000, R12 ;  /* 0x00020000090c7825 */ /* 0x001fe200078e020c */
[----:B-1----:R-:W-:-:S04]  /*00d0*/  IADD3 R5, P1, -R6, R2, RZ ;  /* 0x0000000206057210 */ /* 0x002fc80007f3e1ff */
[----:B------:R-:W-:Y:S01]  /*00e0*/  LOP3.LUT R2, R12, 0x7, RZ, 0xc0, !PT ;  /* 0x000000070c027812 */ /* 0x000fe200078ec0ff */
        /* <DEDUP_REMOVED lines=12> */
.L_x_2437:
        /* <DEDUP_REMOVED lines=24> */
[----:B------:R0:W2:Y:S01]  /*0330*/  @P0 LDG.E.U16 R4, [R26.64] ;  /* 0x000000041a040981 */ /* 0x0000a2000c1e1500 */
[----:B------:R-:W-:-:S02]  /*0340*/  ISETP.LT.U32.AND P4, PT, R9, R5, PT ;  /* 0x000000050900720c */ /* 0x000fc40003f81070 */
[----:B------:R-:W-:Y:S02]  /*0350*/  ISETP.GE.U32.AND.EX P3, PT, R21, RZ, PT, P3 ;  /* 0x000000ff1500720c */ /* 0x000fe40003f66130 */
[----:B------:R-:W-:Y:S02]  /*0360*/  @P1 LEA R24, P5, R15, R12, 0x1 ;  /* 0x0000000c0f181211 */ /* 0x000fe400078a08ff */
[----:B------:R-:W-:Y:S02]  /*0370*/  ISETP.LT.AND.EX P3, PT, R21, R6, !P3, P4 ;  /* 0x000000061500720c */ /* 0x000fe40005f61340 */
[----:B------:R-:W-:-:S03]  /*0380*/  @P1 LEA.HI.X R25, R15, R13, R17, 0x1, P5 ;  /* 0x0000000d0f191211 */ /* 0x000fc600028f0c11 */
[C---:B0-----:R-:W-:Y:S02]  /*0390*/  @P2 LEA R26, P4, R19.reuse, R12, 0x1 ;  /* 0x0000000c131a2211 */ /* 0x041fe400078808ff */
[----:B------:R0:W3:Y:S02]  /*03a0*/  @P1 LDG.E.U16 R3, [R24.64] ;  /* 0x0000000418031981 */ /* 0x0000e4000c1e1500 */
[----:B------:R-:W-:-:S05]  /*03b0*/  @P2 LEA.HI.X R27, R19, R13, R29, 0x1, P4 ;  /* 0x0000000d131b2211 */ /* 0x000fca00020f0c1d */
[----:B------:R1:W4:Y:S01]  /*03c0*/  @P2 LDG.E.U16 R2, [R26.64] ;  /* 0x000000041a022981 */ /* 0x000322000c1e1500 */
[----:B0-----:R-:W-:-:S04]  /*03d0*/  @P3 LEA R24, P4, R9, R12, 0x1 ;  /* 0x0000000c09183211 */ /* 0x001fc800078808ff */
[----:B------:R-:W-:-:S05]  /*03e0*/  @P3 LEA.HI.X R25, R9, R13, R21, 0x1, P4 ;  /* 0x0000000d09193211 */ /* 0x000fca00020f0c15 */
[----:B------:R0:W5:Y:S01]  /*03f0*/  @P3 LDG.E.U16 R0, [R24.64] ;  /* 0x0000000418003981 */ /* 0x000162000c1e1500 */
[----:B-1----:R-:W-:Y:S01]  /*0400*/  IMAD.MOV.U32 R27, RZ, RZ, RZ ;  /* 0x000000ffff1b7224 */ /* 0x002fe200078e00ff */
[----:B0-----:R-:W-:-:S04]  /*0410*/  @P0 LEA R24, P4, R16, R10, 0x3 ;  /* 0x0000000a10180211 */ /* 0x001fc800078818ff */
[----:B------:R-:W-:Y:S01]  /*0420*/  @P0 LEA.HI.X R25, R16, R11, R14, 0x3, P4 ;  /* 0x0000000b10190211 */ /* 0x000fe200020f1c0e */
[----:B--2---:R-:W0:Y:S08]  /*0430*/  @P0 I2F.S16 R26, R4 ;  /* 0x00000004001a0306 */ /* 0x004e300000101400 */
[----:B---3--:R-:W1:Y:S01]  /*0440*/  @P1 I2F.S16 R16, R3 ;  /* 0x0000000300101306 */ /* 0x008e620000101400 */
[----:B0-----:R-:W-:Y:S01]  /*0450*/  @P0 STG.E.64 [R24.64], R26 ;  /* 0x0000001a18000986 */ /* 0x001fe2000c101b04 */
[----:B------:R-:W-:-:S04]  /*0460*/  @P1 LEA R14, P0, R15, R10, 0x3 ;  /* 0x0000000a0f0e1211 */ /* 0x000fc800078018ff */
[----:B------:R-:W-:Y:S01]  /*0470*/  @P1 LEA.HI.X R15, R15, R11, R17, 0x3, P0 ;  /* 0x0000000b0f0f1211 */ /* 0x000fe200000f1c11 */
[----:B------:R-:W-:Y:S01]  /*0480*/  IMAD.MOV.U32 R17, RZ, RZ, RZ ;  /* 0x000000ffff117224 */ /* 0x000fe200078e00ff */
[----:B----4-:R-:W0:Y:S04]  /*0490*/  @P2 I2F.S16 R18, R2 ;  /* 0x0000000200122306 */ /* 0x010e280000101400 */
[----:B-1----:R1:W-:Y:S04]  /*04a0*/  @P1 STG.E.64 [R14.64], R16 ;  /* 0x000000100e001986 */ /* 0x0023e8000c101b04 */
[----:B-----5:R-:W2:Y:S01]  /*04b0*/  @P3 I2F.S16 R20, R0 ;  /* 0x0000000000143306 */ /* 0x020ea20000101400 */
[----:B------:R-:W-:-:S02]  /*04c0*/  @P3 LEA R28, P1, R9, R10, 0x3 ;  /* 0x0000000a091c3211 */ /* 0x000fc400078218ff */
        /* <DEDUP_REMOVED lines=15> */
.L_x_2436:
[----:B------:R-:W0:Y:S02]  /*05c0*/  S2R R15, SR_TID.X ;  /* 0x00000000000f7919 */ /* 0x000e240000002100 */
[----:B0-----:R-:W-:-:S05]  /*05d0*/  IMAD.WIDE.U32 R2, R15, 0x4, RZ ;  /* 0x000000040f027825 */ /* 0x001fca00078e00ff */
[----:B------:R-:W-:-:S04]  /*05e0*/  ISETP.GE.U32.AND P0, PT, R2, R5, PT ;  /* 0x000000050200720c */ /* 0x000fc80003f06070 */
[----:B------:R-:W-:-:S04]  /*05f0*/  ISETP.GE.AND.EX P0, PT, R3, R6, PT, P0 ;  /* 0x000000060300720c */ /* 0x000fc80003f06300 */
[----:B------:R-:W-:-:S13]  /*0600*/  ISETP.GT.U32.OR P0, PT, R15, 0x3fff, P0 ;  /* 0x00003fff0f00780c */ /* 0x000fda0000704470 */
[----:B------:R-:W-:Y:S05]  /*0610*/  @P0 EXIT ;  /* 0x000000000000094d */ /* 0x000fea0003800000 */
[----:B------:R-:W-:Y:S02]  /*0620*/  IMAD.MOV.U32 R4, RZ, RZ, RZ ;  /* 0x000000ffff047224 */ /* 0x000fe400078e00ff */
.L_x_2438:
[----:B------:R-:W-:-:S04]  /*0630*/  LEA R8, P0, R15, R12, 0x3 ;  /* 0x0000000c0f087211 */ /* 0x000fc800078018ff */
[----:B------:R-:W-:-:S06]  /*0640*/  LEA.HI.X R9, R15, R13, R4, 0x3, P0 ;  /* 0x0000000d0f097211 */ /* 0x000fcc00000f1c04 */
[----:B------:R-:W2:Y:S01]  /*0650*/  LDG.E.64 R8, [R8.64] ;  /* 0x0000000408087981 */ /* 0x000ea2000c1e1b00 */
        /* <DEDUP_REMOVED lines=14> */
[----:B--2---:R-:W-:Y:S08]  /*0740*/  I2F.S16 R18, R8.H1 ;  /* 0x1000000800127306 */ /* 0x004ff00000101400 */
[----:B------:R-:W0:Y:S08]  /*0750*/  I2F.S16 R16, R8 ;  /* 0x0000000800107306 */ /* 0x000e300000101400 */
[----:B------:R-:W-:Y:S08]  /*0760*/  I2F.S16 R22, R9.H1 ;  /* 0x1000000900167306 */ /* 0x000ff00000101400 */
[----:B------:R-:W1:Y:S01]  /*0770*/  I2F.S16 R20, R9 ;  /* 0x0000000900147306 */ /* 0x000e620000101400 */
[----:B0-----:R0:W-:Y:S04]  /*0780*/  STG.E.128 [R2.64], R16 ;  /* 0x0000001002007986 */ /* 0x0011e8000c101d04 */
[----:B-1----:R0:W-:Y:S01]  /*0790*/  STG.E.128 [R2.64+0x10], R20 ;  /* 0x0000101402007986 */ /* 0x0021e2000c101d04 */
[----:B------:R-:W-:Y:S05]  /*07a0*/  @!P0 BRA P1, `(.L_x_2438) ;  /* 0xfffffe8000008947 */ /* 0x000fea000083ffff */
[----:B------:R-:W-:Y:S05]  /*07b0*/  EXIT ;  /* 0x000000000000794d */ /* 0x000fea0003800000 */
.L_x_2439:
        /* <DEDUP_REMOVED lines=12> */
.L_x_7885:


//--------------------- .text._ZN2at6native55_GLOBAL__N__de093ff9_22_ForeachBinaryOpList_cu_a911ec4325multi_tensor_apply_kernelINS1_18TensorListMetadataILi2EEENS1_11CopyFunctorIN3c107complexIfEElLi2ELi1ELi1EEEJNS0_4CopyIS8_lEEEEEvT_T0_DpT1_ --------------------------
	.section	.text._ZN2at6native55_GLOBAL__N__de093ff9_22_ForeachBinaryOpList_cu_a911ec4325multi_tensor_apply_kernelINS1_18TensorListMetadataILi2EEENS1_11CopyFunctorIN3c107complexIfEElLi2ELi1ELi1EEEJNS0_4CopyIS8_lEEEEEvT_T0_DpT1_,"ax",@progbits
	.sectioninfo	@"SHI_REGISTERS=32"
	.align	128
.text._ZN2at6native55_GLOBAL__N__de093ff9_22_ForeachBinaryOpList_cu_a911ec4325multi_tensor_apply_kernelINS1_18TensorListMetadataILi2EEENS1_11CopyFunctorIN3c107complexIfEElLi2ELi1ELi1EEEJNS0_4CopyIS8_lEEEEEvT_T0_DpT1_:
        .type           _ZN2at6native55_GLOBAL__N__de093ff9_22_ForeachBinaryOpList_cu_a911ec4325multi_tensor_apply_kernelINS1_18TensorListMetadataILi2EEENS1_11CopyFunctorIN3c107complexIfEElLi2ELi1ELi1EEEJNS0_4CopyIS8_lEEEEEvT_T0_DpT1_,@function
        .size           _ZN2at6native55_GLOBAL__N__de093ff9_22_ForeachBinaryOpList_cu_a911ec4325multi_tensor_apply_kernelINS1_18TensorListMetadataILi2EEENS1_11CopyFunctorIN3c107complexIfEElLi2ELi1ELi1EEEJNS0_4CopyIS8_lEEEEEvT_T0_DpT1_,(.L_x_7886 - _ZN2at6native55_GLOBAL__N__de093ff9_22_ForeachBinaryOpList_cu_a911ec4325multi_tensor_apply_kernelINS1_18TensorListMetadataILi2EEENS1_11CopyFunctorIN3c107complexIfEElLi2ELi1ELi1EEEJNS0_4CopyIS8_lEEEEEvT_T0_DpT1_)
        .other          _ZN2at6native55_GLOBAL__N__de093ff9_22_ForeachBinaryOpList_cu_a911ec4325multi_tensor_apply_kernelINS1_18TensorListMetadataILi2EEENS1_11CopyFunctorIN3c107complexIfEElLi2ELi1ELi1EEEJNS0_4CopyIS8_lEEEEEvT_T0_DpT1_,@"STO_CUDA_ENTRY STV_DEFAULT"
_ZN2at6native55_GLOBAL__N__de093ff9_22_ForeachBinaryOpList_cu_a911ec4325multi_tensor_apply_kernelINS1_18TensorListMetadataILi2EEENS1_11CopyFunctorIN3c107complexIfEElLi2ELi1ELi1EEEJNS0_4CopyIS8_lEEEEEvT_T0_DpT1_:
        /* <DEDUP_REMOVED lines=29> */
.L_x_2441:
        /* <DEDUP_REMOVED lines=12> */
[----:B------:R-:W-:Y:S02]  /*0290*/  ISETP.GE.U32.AND.EX P4, PT, R17, RZ, PT, P0 ;  /* 0x000000ff1100720c */ /* 0x000fe40003f86100 */
[----:B------:R-:W-:Y:S02]  /*02a0*/  IADD3 R15, P5, R16, R27, RZ ;  /* 0x0000001b100f7210 */ /* 0x000fe40007fbe0ff */
[----:B------:R-:W-:Y:S02]  /*02b0*/  ISETP.LT.U32.AND P2, PT, R21, UR12, PT ;  /* 0x0000000c15007c0c */ /* 0x000fe4000bf41070 */
[----:B------:R-:W-:Y:S01]  /*02c0*/  ISETP.GE.U32.AND P0, PT, R3, 0x10000, PT ;  /* 0x000100000300780c */ /* 0x000fe20003f06070 */
[----:B------:R-:W-:Y:S01]  /*02d0*/  IMAD.X R19, RZ, RZ, R14, P5 ;  /* 0x000000ffff137224 */ /* 0x000fe200028e060e */
        /* <DEDUP_REMOVED lines=10> */
[----:B------:R-:W-:-:S03]  /*0380*/  @P2 LEA R28, P5, R21, UR4, 0x3 ;  /* 0x00000004151c2c11 */ /* 0x000fc6000f8a18ff */
[----:B------:R0:W2:Y:S01]  /*0390*/  @P3 LDG.E.64 R12, [R22.64] ;  /* 0x0000000a160c3981 */ /* 0x0000a2000c1e1b00 */
[----:B------:R-:W-:-:S05]  /*03a0*/  @P2 LEA.HI.X R29, R21, UR5, R17, 0x3, P5 ;  /* 0x00000005151d2c11 */ /* 0x000fca000a8f1c11 */
[----:B------:R1:W3:Y:S01]  /*03b0*/  @P2 LDG.E.64 R10, [R28.64] ;  /* 0x0000000a1c0a2981 */ /* 0x0002e2000c1e1b00 */
[----:B0-----:R-:W-:-:S04]  /*03c0*/  @P1 LEA R22, P4, R3, UR4, 0x3 ;  /* 0x0000000403161c11 */ /* 0x001fc8000f8818ff */
[----:B------:R-:W-:Y:S02]  /*03d0*/  @P1 LEA.HI.X R23, R3, UR5, R26, 0x3, P4 ;  /* 0x0000000503171c11 */ /* 0x000fe4000a0f1c1a */
[----:B------:R-:W-:-:S03]  /*03e0*/  @P0 LEA R24, P4, R15, UR4, 0x3 ;  /* 0x000000040f180c11 */ /* 0x000fc6000f8818ff */
[----:B------:R0:W4:Y:S01]  /*03f0*/  @P1 LDG.E.64 R8, [R22.64] ;  /* 0x0000000a16081981 */ /* 0x000122000c1e1b00 */
[----:B------:R-:W-:-:S05]  /*0400*/  @P0 LEA.HI.X R25, R15, UR5, R19, 0x3, P4 ;  /* 0x000000050f190c11 */ /* 0x000fca000a0f1c13 */
[----:B------:R5:W4:Y:S01]  /*0410*/  @P0 LDG.E.64 R6, [R24.64] ;  /* 0x0000000a18060981 */ /* 0x000b22000c1e1b00 */
[----:B0-----:R-:W-:Y:S01]  /*0420*/  @P3 LEA R22, P4, R27, UR8, 0x3 ;  /* 0x000000081b163c11 */ /* 0x001fe2000f8818ff */
[----:B-1----:R-:W-:-:S03]  /*0430*/  IMAD.MOV.U32 R29, RZ, RZ, RZ ;  /* 0x000000ffff1d7224 */ /* 0x002fc600078e00ff */
[----:B------:R-:W-:Y:S02]  /*0440*/  @P3 LEA.HI.X R23, R27, UR9, R14, 0x3, P4 ;  /* 0x000000091b173c11 */ /* 0x000fe4000a0f1c0e */
[----:B------:R-:W-:Y:S01]  /*0450*/  @P1 LEA R20, P4, R3, UR8, 0x3 ;  /* 0x0000000803141c11 */ /* 0x000fe2000f8818ff */
[----:B-----5:R-:W-:Y:S01]  /*0460*/  IMAD.MOV.U32 R25, RZ, RZ, RZ ;  /* 0x000000ffff197224 */ /* 0x020fe200078e00ff */
[----:B--2---:R-:W0:Y:S08]  /*0470*/  @P3 I2F.S64 R28, R12 ;  /* 0x0000000c001c3312 */ /* 0x004e300000301400 */
[----:B---3--:R-:W1:Y:S01]  /*0480*/  @P2 I2F.S64 R24, R10 ;  /* 0x0000000a00182312 */ /* 0x008e620000301400 */
[----:B0-----:R0:W-:Y:S07]  /*0490*/  @P3 STG.E.64 [R22.64], R28 ;  /* 0x0000001c16003986 */ /* 0x0011ee000c101b0a */
[----:B----4-:R-:W2:Y:S01]  /*04a0*/  @P1 I2F.S64 R14, R8 ;  /* 0x00000008000e1312 */ /* 0x010ea20000301400 */
[----:B------:R-:W-:-:S07]  /*04b0*/  @P2 LEA R16, P3, R21, UR8, 0x3 ;  /* 0x0000000815102c11 */ /* 0x000fce000f8618ff */
[----:B------:R-:W3:Y:S01]  /*04c0*/  @P0 I2F.S64 R18, R6 ;  /* 0x0000000600120312 */ /* 0x000ee20000301400 */
[----:B------:R-:W-:Y:S02]  /*04d0*/  @P2 LEA.HI.X R17, R21, UR9, R17, 0x3, P3 ;  /* 0x0000000915112c11 */ /* 0x000fe400098f1c11 */
[----:B0-----:R-:W-:Y:S02]  /*04e0*/  @P0 LEA R22, P5, R15, UR8, 0x3 ;  /* 0x000000080f160c11 */ /* 0x001fe4000f8a18ff */
[----:B------:R-:W-:Y:S01]  /*04f0*/  @P1 LEA.HI.X R21, R3, UR9, R26, 0x3, P4 ;  /* 0x0000000903151c11 */ /* 0x000fe2000a0f1c1a */
[----:B------:R-:W-:Y:S01]  /*0500*/  IMAD.MOV.U32 R3, RZ, RZ, c[0x0][0x0] ;  /* 0x00000000ff037624 */ /* 0x000fe200078e00ff */
[----:B------:R-:W-:Y:S01]  /*0510*/  @P0 LEA.HI.X R23, R15, UR9, R19, 0x3, P5 ;  /* 0x000000090f170c11 */ /* 0x000fe2000a8f1c13 */
[----:B------:R-:W-:Y:S02]  /*0520*/  IMAD.MOV.U32 R15, RZ, RZ, RZ ;  /* 0x000000ffff0f7224 */ /* 0x000fe400078e00ff */
[----:B------:R-:W-:-:S02]  /*0530*/  IMAD.MOV.U32 R19, RZ, RZ, RZ ;  /* 0x000000ffff137224 */ /* 0x000fc400078e00ff */
[----:B------:R-:W-:Y:S01]  /*0540*/  IMAD.WIDE.U32 R4, R3, 0x4, R4 ;  /* 0x0000000403047825 */ /* 0x000fe200078e0004 */
[----:B-1----:R0:W-:Y:S04]  /*0550*/  @P2 STG.E.64 [R16.64], R24 ;  /* 0x0000001810002986 */ /* 0x0021e8000c101b0a */
[----:B--2---:R0:W-:Y:S01]  /*0560*/  @P1 STG.E.64 [R20.64], R14 ;  /* 0x0000000e14001986 */ /* 0x0041e2000c101b0a */
[----:B------:R-:W-:-:S03]  /*0570*/  ISETP.LT.U32.AND P1, PT, R4, UR12, PT ;  /* 0x0000000c04007c0c */ /* 0x000fc6000bf21070 */
[----:B---3--:R0:W-:Y:S01]  /*0580*/  @P0 STG.E.64 [R22.64], R18 ;  /* 0x0000001216000986 */ /* 0x0081e2000c101b0a */
[----:B------:R-:W-:Y:S02]  /*0590*/  ISETP.GE.U32.AND P0, PT, R4, 0x10000, PT ;  /* 0x000100000400780c */ /* 0x000fe40003f06070 */
[C---:B------:R-:W-:Y:S02]  /*05a0*/  ISETP.LT.AND.EX P1, PT, R5.reuse, UR6, PT, P1 ;  /* 0x0000000605007c0c */ /* 0x040fe4000bf21310 */
[----:B------:R-:W-:-:S13]  /*05b0*/  ISETP.GE.U32.AND.EX P0, PT, R5, RZ, PT, P0 ;  /* 0x000000ff0500720c */ /* 0x000fda0003f06100 */
[----:B0-----:R-:W-:Y:S05]  /*05c0*/  @!P0 BRA P1, `(.L_x_2441) ;  /* 0xfffffc0000008947 */ /* 0x001fea000083ffff */
[----:B------:R-:W-:Y:S05]  /*05d0*/  EXIT ;  /* 0x000000000000794d */ /* 0x000fea0003800000 */
.L_x_2440:
[----:B------:R-:W0:Y:S02]  /*05e0*/  S2R R22, SR_TID.X ;  /* 0x0000000000167919 */ /* 0x000e240000002100 */
[----:B0-----:R-:W-:-:S05]  /*05f0*/  IMAD.WIDE.U32 R2, R22, 0x4, RZ ;  /* 0x0000000416027825 */ /* 0x001fca00078e00ff */
[----:B------:R-:W-:-:S04]  /*0600*/  ISETP.GE.U32.AND P0, PT, R2, UR12, PT ;  /* 0x0000000c02007c0c */ /* 0x000fc8000bf06070 */
[----:B------:R-:W-:-:S04]  /*0610*/  ISETP.GE.AND.EX P0, PT, R3, UR6, PT, P0 ;  /* 0x0000000603007c0c */ /* 0x000fc8000bf06300 */
[----:B------:R-:W-:-:S13]  /*0620*/  ISETP.GT.U32.OR P0, PT, R22, 0x3fff, P0 ;  /* 0x00003fff1600780c */ /* 0x000fda0000704470 */
[----:B------:R-:W-:Y:S05]  /*0630*/  @P0 EXIT ;  /* 0x000000000000094d */ /* 0x000fea0003800000 */
[----:B------:R-:W-:-:S04]  /*0640*/  IMAD.MOV.U32 R23, RZ, RZ, RZ ;  /* 0x000000ffff177224 */ /* 0x000fc800078e00ff */
.L_x_2442:
        /* <DEDUP_REMOVED lines=24> */
[----:B0-----:R0:W-:Y:S04]  /*07d0*/  STG.E.128 [R20.64], R4 ;  /* 0x0000000414007986 */ /* 0x0011e8000c101d0a */
[----:B-1----:R0:W-:Y:S01]  /*07e0*/  STG.E.128 [R20.64+0x10], R16 ;  /* 0x0000101014007986 */ /* 0x0021e2000c101d0a */
[----:B------:R-:W-:Y:S05]  /*07f0*/  @!P0 BRA P1, `(.L_x_2442) ;  /* 0xfffffe5000008947 */ /* 0x000fea000083ffff */
[----:B------:R-:W-:Y:S05]  /*0800*/  EXIT ;  /* 0x000000000000794d */ /* 0x000fea0003800000 */
.L_x_2443:
        /* <DEDUP_REMOVED lines=15> */
.L_x_7886:


//--------------------- .text._ZN2at6native55_GLOBAL__N__de093ff9_22_ForeachBinaryOpList_cu_a911ec4325multi_tensor_apply_kernelINS1_18TensorListMetadataILi2EEENS1_11CopyFunctorIN3c107complexIfEEaLi2ELi1ELi1EEEJNS0_4CopyIS8_aEEEEEvT_T0_DpT1_ --------------------------
	.section	.text._ZN2at6native55_GLOBAL__N__de093ff9_22_ForeachBinaryOpList_cu_a911ec4325multi_tensor_apply_kernelINS1_18TensorListMetadataILi2EEENS1_11CopyFunctorIN3c107complexIfEEaLi2ELi1ELi1EEEJNS0_4CopyIS8_aEEEEEvT_T0_DpT1_,"ax",@progbits
	.sectioninfo	@"SHI_REGISTERS=32"
	.align	128
.text._ZN2at6native55_GLOBAL__N__de093ff9_22_ForeachBinaryOpList_cu_a911ec4325multi_tensor_apply_kernelINS1_18TensorListMetadataILi2EEENS1_11CopyFunctorIN3c107complexIfEEaLi2ELi1ELi1EEEJNS0_4CopyIS8_aEEEEEvT_T0_DpT1_:
        .type           _ZN2at6native55_GLOBAL__N__de093ff9_22_ForeachBinaryOpList_cu_a911ec4325multi_tensor_apply_kernelINS1_18TensorListMetadataILi2EEENS1_11CopyFunctorIN3c107complexIfEEaLi2ELi1ELi1EEEJNS0_4CopyIS8_aEEEEEvT_T0_DpT1_,@function
        .size           _ZN2at6native55_GLOBAL__N__de093ff9_22_ForeachBinaryOpList_cu_a911ec4325multi_tensor_apply_kernelINS1_18TensorListMetadataILi2EEENS1_11CopyFunctorIN3c107complexIfEEaLi2ELi1ELi1EEEJNS0_4CopyIS8_aEEEEEvT_T0_DpT1_,(.L_x_7887 - _ZN2at6native55_GLOBAL__N__de093ff9_22_ForeachBinaryOpList_cu_a911ec4325multi_tensor_apply_kernelINS1_18TensorListMetadataILi2EEENS1_11CopyFunctorIN3c107complexIfEEaLi2ELi1ELi1EEEJNS0_4CopyIS8_aEEEEEvT_T0_DpT1_)
        .other          _ZN2at6native55_GLOBAL__N__de093ff9_22_ForeachBinaryOpList_cu_a911ec4325multi_tensor_apply_kernelINS1_18TensorListMetadataILi2EEENS1_11CopyFunctorIN3c107complexIfEEaLi2ELi1ELi1EEEJNS0_4CopyIS8_aEEEEEvT_T0_DpT1_,@"STO_CUDA_ENTRY STV_DEFAULT"
_ZN2at6native55_GLOBAL__N__de093ff9_22_ForeachBinaryOpList_cu_a911ec4325multi_tensor_apply_kernelINS1_18TensorListMetadataILi2EEENS1_11CopyFunctorIN3c107complexIfEEaLi2ELi1ELi1EEEJNS0_4CopyIS8_aEEEEEvT_T0_DpT1_:
        /* <DEDUP_REMOVED lines=27> */
.L_x_2445:
        /* <DEDUP_REMOVED lines=65> */
.L_x_2444:
[----:B------:R-:W0:Y:S02]  /*05c0*/  S2R R21, SR_TID.X ;  /* 0x0000000000157919 */ /* 0x000e240000002100 */
[----:B0-----:R-:W-:-:S05]  /*05d0*/  IMAD.WIDE.U32 R8, R21, 0x4, RZ ;  /* 0x0000000415087825 */ /* 0x001fca00078e00ff */
[----:B------:R-:W-:-:S04]  /*05e0*/  ISETP.GE.U32.AND P0, PT, R8, R3, PT ;  /* 0x000000030800720c */ /* 0x000fc80003f06070 */
[----:B------:R-:W-:-:S04]  /*05f0*/  ISETP.GE.AND.EX P0, PT, R9, R4, PT, P0 ;  /* 0x000000040900720c */ /* 0x000fc80003f06300 */
[----:B------:R-:W-:-:S13]  /*0600*/  ISETP.GT.U32.OR P0, PT, R21, 0x3fff, P0 ;  /* 0x00003fff1500780c */ /* 0x000fda0000704470 */
[----:B------:R-:W-:Y:S05]  /*0610*/  @P0 EXIT ;  /* 0x000000000000094d */ /* 0x000fea0003800000 */
[----:B------:R-:W-:Y:S02]  /*0620*/  IMAD.MOV.U32 R22, RZ, RZ, RZ ;  /* 0x000000ffff167224 */ /* 0x000fe400078e00ff */
.L_x_2446:
        /* <DEDUP_REMOVED lines=25> */
.L_x_2447:
        /* <DEDUP_REMOVED lines=12> */
.L_x_7887:


//--------------------- .text._ZN2at6native55_GLOBAL__N__de093ff9_22_ForeachBinaryOpList_cu_a911ec4325multi_tensor_apply_kernelINS1_18TensorListMetadataILi2EEENS1_11CopyFunctorIN3c107complexIfEEhLi2ELi1ELi1EEEJNS0_4CopyIS8_hEEEEEvT_T0_DpT1_ --------------------------
	.section	.text._ZN2at6native55_GLOBAL__N__de093ff9_22_ForeachBinaryOpList_cu_a911ec4325multi_tensor_apply_kernelINS1_18TensorListMetadataILi2EEENS1_11CopyFunctorIN3c107complexIfEEhLi2ELi1ELi1EEEJNS0_4CopyIS8_hEEEEEvT_T0_DpT1_,"ax",@progbits
	.sectioninfo	@"SHI_REGISTERS=32"
	.align	128
.text._ZN2at6native55_GLOBAL__N__de093ff9_22_ForeachBinaryOpList_cu_a911ec4325multi_tensor_apply_kernelINS1_18TensorListMetadataILi2EEENS1_11CopyFunctorIN3c107complexIfEEhLi2ELi1ELi1EEEJNS0_4CopyIS8_hEEEEEvT_T0_DpT1_:
        .type           _ZN2at6native55_GLOBAL__N__de093ff9_22_ForeachBinaryOpList_cu_a911ec4325multi_tensor_apply_kernelINS1_18TensorListMetadataILi2EEENS1_11CopyFunctorIN3c107complexIfEEhLi2ELi1ELi1EEEJNS0_4CopyIS8_hEEEEEvT_T0_DpT1_,@function
        .size           _ZN2at6native55_GLOBAL__N__de093ff9_22_ForeachBinaryOpList_cu_a911ec4325multi_tensor_apply_kernelINS1_18TensorListMetadataILi2EEENS1_11CopyFunctorIN3c107complexIfEEhLi2ELi1ELi1EEEJNS0_4CopyIS8_hEEEEEvT_T0_DpT1_,(.L_x_7888 - _ZN2at6native55_GLOBAL__N__de093ff9_22_ForeachBinaryOpList_cu_a911ec4325multi_tensor_apply_kernelINS1_18TensorListMetadataILi2EEENS1_11CopyFunctorIN3c107complexIfEEhLi2ELi1ELi1EEEJNS0_4CopyIS8_hEEEEEvT_T0_DpT1_)
        .other          _ZN2at6native55_GLOBAL__N__de093ff9_22_ForeachBinaryOpList_cu_a911ec4325multi_tensor_apply_kernelINS1_18TensorListMetadataILi2EEENS1_11CopyFunctorIN3c107complexIfEEhLi2ELi1ELi1EEEJNS0_4CopyIS8_hEEEEEvT_T0_DpT1_,@"STO_CUDA_ENTRY STV_DEFAULT"
_ZN2at6native55_GLOBAL__N__de093ff9_22_ForeachBinaryOpList_cu_a911ec4325multi_tensor_apply_kernelINS1_18TensorListMetadataILi2EEENS1_11CopyFunctorIN3c107complexIfEEhLi2ELi1ELi1EEEJNS0_4CopyIS8_hEEEEEvT_T0_DpT1_:
        /* <DEDUP_REMOVED lines=27> */
.L_x_2449:
        /* <DEDUP_REMOVED lines=40> */
[----:B--2---:R-:W0:Y:S08]  /*0430*/  @P0 I2F.U16 R24, R10 ;  /* 0x0000000a00180306 */ /* 0x004e300000101000 */
[----:B---3--:R-:W1:Y:S01]  /*0440*/  @P1 I2F.U16 R14, R9 ;  /* 0x00000009000e1306 */ /* 0x008e620000101000 */
[----:B0-----:R-:W-:Y:S01]  /*0450*/  @P0 STG.E.64 [R22.64], R24 ;  /* 0x0000001816000986 */ /* 0x001fe2000c101b04 */
[----:B------:R-:W-:-:S04]  /*0460*/  @P1 LEA R12, P0, R13, R6, 0x3 ;  /* 0x000000060d0c1211 */ /* 0x000fc800078018ff */
[----:B------:R-:W-:Y:S01]  /*0470*/  @P1 LEA.HI.X R13, R13, R7, R15, 0x3, P0 ;  /* 0x000000070d0d1211 */ /* 0x000fe200000f1c0f */
[----:B------:R-:W-:Y:S01]  /*0480*/  IMAD.MOV.U32 R15, RZ, RZ, RZ ;  /* 0x000000ffff0f7224 */ /* 0x000fe200078e00ff */
[----:B----4-:R-:W0:Y:S04]  /*0490*/  @P2 I2F.U16 R16, R8 ;  /* 0x0000000800102306 */ /* 0x010e280000101000 */
[----:B-1----:R1:W-:Y:S01]  /*04a0*/  @P1 STG.E.64 [R12.64], R14 ;  /* 0x0000000e0c001986 */ /* 0x0023e2000c101b04 */
[----:B------:R-:W-:-:S03]  /*04b0*/  @P3 LEA R28, P1, R19, R6, 0x3 ;  /* 0x00000006131c3211 */ /* 0x000fc600078218ff */
[----:B-----5:R-:W2:Y:S01]  /*04c0*/  @P3 I2F.U16 R18, R5 ;  /* 0x0000000500123306 */ /* 0x020ea20000101000 */
        /* <DEDUP_REMOVED lines=15> */
.L_x_2448:
[----:B------:R-:W0:Y:S02]  /*05c0*/  S2R R21, SR_TID.X ;  /* 0x0000000000157919 */ /* 0x000e240000002100 */
[----:B0-----:R-:W-:-:S05]  /*05d0*/  IMAD.WIDE.U32 R8, R21, 0x4, RZ ;  /* 0x0000000415087825 */ /* 0x001fca00078e00ff */
[----:B------:R-:W-:-:S04]  /*05e0*/  ISETP.GE.U32.AND P0, PT, R8, R3, PT ;  /* 0x000000030800720c */ /* 0x000fc80003f06070 */
[----:B------:R-:W-:-:S04]  /*05f0*/  ISETP.GE.AND.EX P0, PT, R9, R4, PT, P0 ;  /* 0x000000040900720c */ /* 0x000fc80003f06300 */
[----:B------:R-:W-:-:S13]  /*0600*/  ISETP.GT.U32.OR P0, PT, R21, 0x3fff, P0 ;  /* 0x00003fff1500780c */ /* 0x000fda0000704470 */
[----:B------:R-:W-:Y:S05]  /*0610*/  @P0 EXIT ;  /* 0x000000000000094d */ /* 0x000fea0003800000 */
[----:B------:R-:W-:Y:S02]  /*0620*/  IMAD.MOV.U32 R22, RZ, RZ, RZ ;  /* 0x000000ffff167224 */ /* 0x000fe400078e00ff */
.L_x_2450:
        /* <DEDUP_REMOVED lines=17> */
[----:B--2---:R-:W-:Y:S08]  /*0740*/  I2F.U8 R10, R18.B1 ;  /* 0x10000012000a7306 */ /* 0x004ff00000001000 */
[----:B------:R-:W0:Y:S08]  /*0750*/  I2F.U8 R8, R18 ;  /* 0x0000001200087306 */ /* 0x000e300000001000 */
[----:B------:R-:W-:Y:S08]  /*0760*/  I2F.U8 R14, R18.B3 ;  /* 0x30000012000e7306 */ /* 0x000ff00000001000 */
[----:B------:R-:W1:Y:S01]  /*0770*/  I2F.U8 R12, R18.B2 ;  /* 0x20000012000c7306 */ /* 0x000e620000001000 */
[----:B0-----:R0:W-:Y:S04]  /*0780*/  STG.E.128 [R16.64], R8 ;  /* 0x0000000810007986 */ /* 0x0011e8000c101d04 */
[----:B-1----:R0:W-:Y:S01]  /*0790*/  STG.E.128 [R16.64+0x10], R12 ;  /* 0x0000100c10007986 */ /* 0x0021e2000c101d04 */
[----:B------:R-:W-:Y:S05]  /*07a0*/  @!P0 BRA P1, `(.L_x_2450) ;  /* 0xfffffe8000008947 */ /* 0x000fea000083ffff */
[----:B------:R-:W-:Y:S05]  /*07b0*/  EXIT ;  /* 0x000000000000794d */ /* 0x000fea0003800000 */
.L_x_2451:
        /* <DEDUP_REMOVED lines=12> */
.L_x_7888:


//--------------------- .text._ZN2at6native55_GLOBAL__N__de093ff9_22_ForeachBinaryOpList_cu_a911ec4325multi_tensor_apply_kernelINS1_18TensorListMetadataILi2EEENS1_14UnaryOpFunctorIN3c107complexIfEELi2ELi1ELi1EEEJNS0_4CopyIS8_S8_EEEEEvT_T0_DpT1_ --------------------------
	.section	.text._ZN2at6native55_GLOBAL__N__de093ff9_22_ForeachBinaryOpList_cu_a911ec4325multi_tensor_apply_kernelINS1_18TensorListMetadataILi2EEENS1_14UnaryOpFunctorIN3c107complexIfEELi2ELi1ELi1EEEJNS0_4CopyIS8_S8_EEEEEvT_T0_DpT1_,"ax",@progbits
	.sectioninfo	@"SHI_REGISTERS=31"
	.align	128
.text._ZN2at6native55_GLOBAL__N__de093ff9_22_ForeachBinaryOpList_cu_a911ec4325multi_tensor_apply_kernelINS1_18TensorListMetadataILi2EEENS1_14UnaryOpFunctorIN3c107complexIfEELi2ELi1ELi1EEEJNS0_4CopyIS8_S8_EEEEEvT_T0_DpT1_:
        .type           _ZN2at6native55_GLOBAL__N__de093ff9_22_ForeachBinaryOpList_cu_a911ec4325multi_tensor_apply_kernelINS1_18TensorListMetadataILi2EEENS1_14UnaryOpFunctorIN3c107complexIfEELi2ELi1ELi1EEEJNS0_4CopyIS8_S8_EEEEEvT_T0_DpT1_,@function
        .size           _ZN2at6native55_GLOBAL__N__de093ff9_22_ForeachBinaryOpList_cu_a911ec4325multi_tensor_apply_kernelINS1_18TensorListMetadataILi2EEENS1_14UnaryOpFunctorIN3c107complexIfEELi2ELi1ELi1EEEJNS0_4CopyIS8_S8_EEEEEvT_T0_DpT1_,(.L_x_7889 - _ZN2at6native55_GLOBAL__N__de093ff9_22_ForeachBinaryOpList_cu_a911ec4325multi_tensor_apply_kernelINS1_18TensorListMetadataILi2EEENS1_14UnaryOpFunctorIN3c107complexIfEELi2ELi1ELi1EEEJNS0_4CopyIS8_S8_EEEEEvT_T0_DpT1_)
        .other          _ZN2at6native55_GLOBAL__N__de093ff9_22_ForeachBinaryOpList_cu_a911ec4325multi_tensor_apply_kernelINS1_18TensorListMetadataILi2EEENS1_14UnaryOpFunctorIN3c107complexIfEELi2ELi1ELi1EEEJNS0_4CopyIS8_S8_EEEEEvT_T0_DpT1_,@"STO_CUDA_ENTRY STV_DEFAULT"
_ZN2at6native55_GLOBAL__N__de093ff9_22_ForeachBinaryOpList_cu_a911ec4325multi_tensor_apply_kernelINS1_18TensorListMetadataILi2EEENS1_14UnaryOpFunctorIN3c107complexIfEELi2ELi1ELi1EEEJNS0_4CopyIS8_S8_EEEEEvT_T0_DpT1_:
        /* <DEDUP_REMOVED lines=29> */
.L_x_2453:
[----:B0-----:R-:W-:Y:S01]  /*01d0*/  IADD3 R21, P0, R0, R6, RZ ;  /* 0x0000000600157210 */ /* 0x001fe20007f1e0ff */
[----:B------:R-:W-:Y:S01]  /*01e0*/  IMAD R4, R2, 0x3, RZ ;  /* 0x0000000302047824 */ /* 0x000fe200078e02ff */
[----:B------:R-:W-:Y:S01]  /*01f0*/  CS2R R8, SRZ ;  /* 0x0000000000087805 */ /* 0x000fe2000001ff00 */
[----:B------:R-:W-:Y:S01]  /*0200*/  CS2R R10, SRZ ;  /* 0x00000000000a7805 */ /* 0x000fe2000001ff00 */
[C---:B------:R-:W-:Y:S01]  /*0210*/  IADD3 R3, P2, R21.reuse, c[0x0][0x0], RZ ;  /* 0x0000000015037a10 */ /* 0x040fe20007f5e0ff */
[----:B------:R-:W-:Y:S01]  /*0220*/  IMAD.X R20, RZ, RZ, R7, P0 ;  /* 0x000000ffff147224 */ /* 0x000fe200000e0607 */
[----:B------:R-:W-:Y:S02]  /*0230*/  ISETP.GE.U32.AND P1, PT, R21, 0x10000, PT ;  /* 0x000100001500780c */ /* 0x000fe40003f26070 */
[-C--:B------:R-:W-:Y:S01]  /*0240*/  IADD3 R23, P4, R4, R21.reuse, RZ ;  /* 0x0000001504177210 */ /* 0x080fe20007f9e0ff */
[----:B------:R-:W-:Y:S01]  /*0250*/  IMAD.X R4, RZ, RZ, R20, P2 ;  /* 0x000000ffff047224 */ /* 0x000fe200010e0614 */
[----:B------:R-:W-:-:S02]  /*0260*/  LEA R28, P5, R2, R21, 0x1 ;  /* 0x00000015021c7211 */ /* 0x000fc400078a08ff */
[----:B------:R-:W-:Y:S01]  /*0270*/  ISETP.LT.U32.AND P0, PT, R21, UR12, PT ;  /* 0x0000000c15007c0c */ /* 0x000fe2000bf01070 */
[--C-:B------:R-:W-:Y:S01]  /*0280*/  IMAD.X R24, RZ, RZ, R20.reuse, P4 ;  /* 0x000000ffff187224 */ /* 0x100fe200020e0614 */
[C---:B------:R-:W-:Y:S01]  /*0290*/  ISETP.GE.U32.AND P3, PT, R3.reuse, 0x10000, PT ;  /* 0x000100000300780c */ /* 0x040fe20003f66070 */
[----:B------:R-:W-:Y:S01]  /*02a0*/  IMAD.X R5, RZ, RZ, R20, P5 ;  /* 0x000000ffff057224 */ /* 0x000fe200028e0614 */
[----:B------:R-:W-:Y:S02]  /*02b0*/  ISETP.GE.U32.AND.EX P1, PT, R20, RZ, PT, P1 ;  /* 0x000000ff1400720c */ /* 0x000fe40003f26110 */
[----:B------:R-:W-:Y:S02]  /*02c0*/  ISETP.LT.U32.AND P2, PT, R3, UR12, PT ;  /* 0x0000000c03007c0c */ /* 0x000fe4000bf41070 */
[----:B------:R-:W-:Y:S02]  /*02d0*/  ISETP.GE.U32.AND.EX P3, PT, R4, RZ, PT, P3 ;  /* 0x000000ff0400720c */ /* 0x000fe40003f66130 */
[----:B------:R-:W-:-:S02]  /*02e0*/  ISETP.LT.AND.EX P0, PT, R20, UR4, !P1, P0 ;  /* 0x0000000414007c0c */ /* 0x000fc4000cf01300 */
[----:B------:R-:W-:Y:S02]  /*02f0*/  ISETP.GE.U32.AND P1, PT, R28, 0x10000, PT ;  /* 0x000100001c00780c */ /* 0x000fe40003f26070 */
[----:B------:R-:W-:Y:S02]  /*0300*/  ISETP.GE.U32.AND P5, PT, R23, 0x10000, PT ;  /* 0x000100001700780c */ /* 0x000fe40003fa6070 */
[----:B------:R-:W-:Y:S02]  /*0310*/  ISETP.LT.AND.EX P2, PT, R4, UR4, !P3, P2 ;  /* 0x0000000404007c0c */ /* 0x000fe4000df41320 */
[----:B------:R-:W-:Y:S02]  /*0320*/  ISETP.LT.U32.AND P3, PT, R28, UR12, PT ;  /* 0x0000000c1c007c0c */ /* 0x000fe4000bf61070 */
[----:B------:R-:W-:Y:S02]  /*0330*/  ISETP.GE.U32.AND.EX P4, PT, R5, RZ, PT, P1 ;  /* 0x000000ff0500720c */ /* 0x000fe40003f86110 */
[----:B------:R-:W-:-:S02]  /*0340*/  ISETP.LT.U32.AND P1, PT, R23, UR12, PT ;  /* 0x0000000c17007c0c */ /* 0x000fc4000bf21070 */
[C---:B------:R-:W-:Y:S02]  /*0350*/  ISETP.GE.U32.AND.EX P5, PT, R24.reuse, RZ, PT, P5 ;  /* 0x000000ff1800720c */ /* 0x040fe40003fa6150 */
[----:B------:R-:W-:Y:S02]  /*0360*/  ISETP.LT.AND.EX P3, PT, R5, UR4, !P4, P3 ;  /* 0x0000000405007c0c */ /* 0x000fe4000e761330 */
[----:B------:R-:W-:Y:S02]  /*0370*/  ISETP.LT.AND.EX P1, PT, R24, UR4, !P5, P1 ;  /* 0x0000000418007c0c */ /* 0x000fe4000ef21310 */
[----:B------:R-:W-:Y:S02]  /*0380*/  @P0 LEA R14, P4, R21, UR6, 0x3 ;  /* 0x00000006150e0c11 */ /* 0x000fe4000f8818ff */
[----:B------:R-:W-:Y:S02]  /*0390*/  @P2 LEA R18, P5, R3, UR6, 0x3 ;  /* 0x0000000603122c11 */ /* 0x000fe4000f8a18ff */
[----:B------:R-:W-:-:S02]  /*03a0*/  @P0 LEA.HI.X R15, R21, UR7, R20, 0x3, P4 ;  /* 0x00000007150f0c11 */ /* 0x000fc4000a0f1c14 */
[----:B------:R-:W-:-:S03]  /*03b0*/  @P2 LEA.HI.X R19, R3, UR7, R4, 0x3, P5 ;  /* 0x0000000703132c11 */ /* 0x000fc6000a8f1c04 */
[C---:B------:R-:W-:Y:S01]  /*03c0*/  @P3 LEA R16, P4, R28.reuse, UR6, 0x3 ;  /* 0x000000061c103c11 */ /* 0x040fe2000f8818ff */
[----:B------:R0:W2:Y:S01]  /*03d0*/  @P0 LDG.E.64 R8, [R14.64] ;  /* 0x0000000a0e080981 */ /* 0x0000a2000c1e1b00 */
[C---:B------:R-:W-:Y:S01]  /*03e0*/  @P1 LEA R26, P5, R23.reuse, UR6, 0x3 ;  /* 0x00000006171a1c11 */ /* 0x040fe2000f8a18ff */
[----:B------:R-:W-:Y:S01]  /*03f0*/  CS2R R12, SRZ ;  /* 0x00000000000c7805 */ /* 0x000fe2000001ff00 */
[----:B------:R-:W-:Y:S01]  /*0400*/  @P3 LEA.HI.X R17, R28, UR7, R5, 0x3, P4 ;  /* 0x000000071c113c11 */ /* 0x000fe2000a0f1c05 */
[----:B------:R1:W3:Y:S01]  /*0410*/  @P2 LDG.E.64 R10, [R18.64] ;  /* 0x0000000a120a2981 */ /* 0x0002e2000c1e1b00 */
[----:B------:R-:W-:-:S03]  /*0420*/  @P1 LEA.HI.X R27, R23, UR7, R24, 0x3, P5 ;  /* 0x00000007171b1c11 */ /* 0x000fc6000a8f1c18 */
[----:B------:R4:W5:Y:S01]  /*0430*/  @P3 LDG.E.64 R12, [R16.64] ;  /* 0x0000000a100c3981 */ /* 0x000962000c1e1b00 */
[----:B0-----:R-:W-:-:S06]  /*0440*/  CS2R R14, SRZ ;  /* 0x00000000000e7805 */ /* 0x001fcc000001ff00 */
[----:B------:R-:W5:Y:S01]  /*0450*/  @P1 LDG.E.64 R14, [R26.64] ;  /* 0x0000000a1a0e1981 */ /* 0x000f62000c1e1b00 */
[----:B----4-:R-:W-:-:S04]  /*0460*/  @P0 LEA R16, P4, R21, UR8, 0x3 ;  /* 0x0000000815100c11 */ /* 0x010fc8000f8818ff */
[----:B------:R-:W-:Y:S02]  /*0470*/  @P0 LEA.HI.X R17, R21, UR9, R20, 0x3, P4 ;  /* 0x0000000915110c11 */ /* 0x000fe4000a0f1c14 */
[----:B-1----:R-:W-:Y:S02]  /*0480*/  @P2 LEA R18, P4, R3, UR8, 0x3 ;  /* 0x0000000803122c11 */ /* 0x002fe4000f8818ff */
[C---:B------:R-:W-:Y:S02]  /*0490*/  @P3 LEA R20, P5, R28.reuse, UR8, 0x3 ;  /* 0x000000081c143c11 */ /* 0x040fe4000f8a18ff */
[----:B------:R-:W-:Y:S02]  /*04a0*/  @P1 LEA R22, P6, R23, UR8, 0x3 ;  /* 0x0000000817161c11 */ /* 0x000fe4000f8c18ff */
[----:B------:R-:W-:Y:S01]  /*04b0*/  @P2 LEA.HI.X R19, R3, UR9, R4, 0x3, P4 ;  /* 0x0000000903132c11 */ /* 0x000fe2000a0f1c04 */
[----:B------:R-:W-:Y:S01]  /*04c0*/  IMAD.MOV.U32 R3, RZ, RZ, c[0x0][0x0] ;  /* 0x00000000ff037624 */ /* 0x000fe200078e00ff */
[----:B------:R-:W-:-:S02]  /*04d0*/  @P3 LEA.HI.X R21, R28, UR9, R5, 0x3, P5 ;  /* 0x000000091c153c11 */ /* 0x000fc4000a8f1c05 */
[----:B------:R-:W-:Y:S01]  /*04e0*/  @P1 LEA.HI.X R23, R23, UR9, R24, 0x3, P6 ;  /* 0x0000000917171c11 */ /* 0x000fe2000b0f1c18 */
[----:B------:R-:W-:Y:S01]  /*04f0*/  IMAD.WIDE.U32 R6, R3, 0x4, R6 ;  /* 0x0000000403067825 */ /* 0x000fe200078e0006 */
[----:B--2---:R0:W-:Y:S04]  /*0500*/  @P0 STG.E.64 [R16.64], R8 ;  /* 0x0000000810000986 */ /* 0x0041e8000c101b0a */
[----:B------:R-:W-:Y:S01]  /*0510*/  ISETP.GE.U32.AND P0, PT, R6, 0x10000, PT ;  /* 0x000100000600780c */ /* 0x000fe20003f06070 */
[----:B---3--:R0:W-:Y:S04]  /*0520*/  @P2 STG.E.64 [R18.64], R10 ;  /* 0x0000000a12002986 */ /* 0x0081e8000c101b0a */
[----:B-----5:R0:W-:Y:S01]  /*0530*/  @P3 STG.E.64 [R20.64], R12 ;  /* 0x0000000c14003986 */ /* 0x0201e2000c101b0a */
[----:B------:R-:W-:-:S03]  /*0540*/  ISETP.GE.U32.AND.EX P0, PT, R7, RZ, PT, P0 ;  /* 0x000000ff0700720c */ /* 0x000fc60003f06100 */
[----:B------:R0:W-:Y:S01]  /*0550*/  @P1 STG.E.64 [R22.64], R14 ;  /* 0x0000000e16001986 */ /* 0x0001e2000c101b0a */
[----:B------:R-:W-:-:S04]  /*0560*/  ISETP.LT.U32.AND P1, PT, R6, UR12, PT ;  /* 0x0000000c06007c0c */ /* 0x000fc8000bf21070 */
[----:B------:R-:W-:-:S13]  /*0570*/  ISETP.LT.AND.EX P1, PT, R7, UR4, PT, P1 ;  /* 0x0000000407007c0c */ /* 0x000fda000bf21310 */
[----:B0-----:R-:W-:Y:S05]  /*0580*/  @!P0 BRA P1, `(.L_x_2453) ;  /* 0xfffffc4000008947 */ /* 0x001fea000083ffff */
[----:B------:R-:W-:Y:S05]  /*0590*/  EXIT ;  /* 0x000000000000794d */ /* 0x000fea0003800000 */
.L_x_2452:
[----:B------:R-:W0:Y:S02]  /*05a0*/  S2R R14, SR_TID.X ;  /* 0x00000000000e7919 */ /* 0x000e240000002100 */
[----:B0-----:R-:W-:-:S05]  /*05b0*/  IMAD.WIDE.U32 R2, R14, 0x4, RZ ;  /* 0x000000040e027825 */ /* 0x001fca00078e00ff */
[----:B------:R-:W-:-:S04]  /*05c0*/  ISETP.GE.U32.AND P0, PT, R2, UR12, PT ;  /* 0x0000000c02007c0c */ /* 0x000fc8000bf06070 */
[----:B------:R-:W-:-:S04]  /*05d0*/  ISETP.GE.AND.EX P0, PT, R3, UR4, PT, P0 ;  /* 0x0000000403007c0c */ /* 0x000fc8000bf06300 */
[----:B------:R-:W-:-:S13]  /*05e0*/  ISETP.GT.U32.OR P0, PT, R14, 0x3fff, P0 ;  /* 0x00003fff0e00780c */ /* 0x000fda0000704470 */
[----:B------:R-:W-:Y:S05]  /*05f0*/  @P0 EXIT ;  /* 0x000000000000094d */ /* 0x000fea0003800000 */
[----:B------:R-:W-:-:S04]  /*0600*/  IMAD.MOV.U32 R15, RZ, RZ, RZ ;  /* 0x000000ffff0f7224 */ /* 0x000fc800078e00ff */
.L_x_2454:
[C---:B0-----:R-:W-:Y:S01]  /*0610*/  IMAD.SHL.U32 R12, R14.reuse, 0x20, RZ ;  /* 0x000000200e0c7824 */ /* 0x041fe200078e00ff */
[----:B------:R-:W-:-:S04]  /*0620*/  SHF.L.U64.HI R0, R14, 0x5, R15 ;  /* 0x000000050e007819 */ /* 0x000fc8000001020f */
[----:B------:R-:W-:-:S04]  /*0630*/  IADD3 R2, P0, R12, UR6, RZ ;  /* 0x000000060c027c10 */ /* 0x000fc8000ff1e0ff */
[----:B------:R-:W-:-:S05]  /*0640*/  IADD3.X R3, R0, UR7, RZ, P0, !PT ;  /* 0x0000000700037c10 */ /* 0x000fca00087fe4ff */
[----:B------:R-:W2:Y:S04]  /*0650*/  LDG.E.128 R4, [R2.64] ;  /* 0x0000000a02047981 */ /* 0x000ea8000c1e1d00 */
[----:B------:R-:W3:Y:S01]  /*0660*/  LDG.E.128 R8, [R2.64+0x10] ;  /* 0x0000100a02087981 */ /* 0x000ee2000c1e1d00 */
[----:B------:R-:W-:-:S04]  /*0670*/  IADD3 R12, P0, R12, UR8, RZ ;  /* 0x000000080c0c7c10 */ /* 0x000fc8000ff1e0ff */
[----:B------:R-:W-:Y:S02]  /*0680*/  IADD3.X R13, R0, UR9, RZ, P0, !PT ;  /* 0x00000009000d7c10 */ /* 0x000fe400087fe4ff */
        /* <DEDUP_REMOVED lines=8> */
[----:B--2---:R0:W-:Y:S04]  /*0710*/  STG.E.128 [R12.64], R4 ;  /* 0x000000040c007986 */ /* 0x0041e8000c101d0a */
[----:B---3--:R0:W-:Y:S08]  /*0720*/  STG.E.128 [R12.64+0x10], R8 ;  /* 0x000010080c007986 */ /* 0x0081f0000c101d0a */
[----:B------:R-:W-:Y:S05]  /*0730*/  @!P0 BRA P1, `(.L_x_2454) ;  /* 0xfffffed000008947 */ /* 0x000fea000083ffff */
[----:B------:R-:W-:Y:S05]  /*0740*/  EXIT ;  /* 0x000000000000794d */ /* 0x000fea0003800000 */
.L_x_2455:
        /* <DEDUP_REMOVED lines=11> */
.L_x_7889:


//--------------------- .text._ZN2at6native55_GLOBAL__N__de093ff9_22_ForeachBinaryOpList_cu_a911ec4325multi_tensor_apply_kernelINS1_18TensorListMetadataILi2EEENS1_11CopyFunctorIN3c107complexIdEENS6_15Float8_e5m2fnuzELi2ELi1ELi1EEEJNS0_4CopyIS8_S9_EEEEEvT_T0_DpT1_ --------------------------
	.section	.text._ZN2at6native55_GLOBAL__N__de093ff9_22_ForeachBinaryOpList_cu_a911ec4325multi_tensor_apply_kernelINS1_18TensorListMetadataILi2EEENS1_11CopyFunctorIN3c107complexIdEENS6_15Float8_e5m2fnuzELi2ELi1ELi1EEEJNS0_4CopyIS8_S9_EEEEEvT_T0_DpT1_,"ax",@progbits
	.sectioninfo	@"SHI_REGISTERS=32"
	.align	128
.text._ZN2at6native55_GLOBAL__N__de093ff9_22_ForeachBinaryOpList_cu_a911ec4325multi_tensor_apply_kernelINS1_18TensorListMetadataILi2EEENS1_11CopyFunctorIN3c107complexIdEENS6_15Float8_e5m2fnuzELi2ELi1ELi1EEEJNS0_4CopyIS8_S9_EEEEEvT_T0_DpT1_:
        .type           _ZN2at6native55_GLOBAL__N__de093ff9_22_ForeachBinaryOpList_cu_a911ec4325multi_tensor_apply_kernelINS1_18TensorListMetadataILi2EEENS1_11CopyFunctorIN3c107complexIdEENS6_15Float8_e5m2fnuzELi2ELi1ELi1EEEJNS0_4CopyIS8_S9_EEEEEvT_T0_DpT1_,@function
        .size           _ZN2at6native55_GLOBAL__N__de093ff9_22_ForeachBinaryOpList_cu_a911ec4325multi_tensor_apply_kernelINS1_18TensorListMetadataILi2EEENS1_11CopyFunctorIN3c107complexIdEENS6_15Float8_e5m2fnuzELi2ELi1ELi1EEEJNS0_4CopyIS8_S9_EEEEEvT_T0_DpT1_,(.L_x_7890 - _ZN2at6native55_GLOBAL__N__de093ff9_22_ForeachBinaryOpList_cu_a911ec4325multi_tensor_apply_kernelINS1_18TensorListMetadataILi2EEENS1_11CopyFunctorIN3c107complexIdEENS6_15Float8_e5m2fnuzELi2ELi1ELi1EEEJNS0_4CopyIS8_S9_EEEEEvT_T0_DpT1_)
        .other          _ZN2at6native55_GLOBAL__N__de093ff9_22_ForeachBinaryOpList_cu_a911ec4325multi_tensor_apply_kernelINS1_18TensorListMetadataILi2EEENS1_11CopyFunctorIN3c107complexIdEENS6_15Float8_e5m2fnuzELi2ELi1ELi1EEEJNS0_4CopyIS8_S9_EEEEEvT_T0_DpT1_,@"STO_CUDA_ENTRY STV_DEFAULT"
_ZN2at6native55_GLOBAL__N__de093ff9_22_ForeachBinaryOpList_cu_a911ec4325multi_tensor_apply_kernelINS1_18TensorListMetadataILi2EEENS1_11CopyFunctorIN3c107complexIdEENS6_15Float8_e5m2fnuzELi2ELi1ELi1EEEJNS0_4CopyIS8_S9_EEEEEvT_T0_DpT1_:
        /* <DEDUP_REMOVED lines=30> */
.L_x_2473:
[----:B0-----:R-:W-:Y:S01]  /*01e0*/  IADD3 R15, P0, R21, R2, RZ ;  /* 0x00000002150f7210 */ /* 0x001fe20007f1e0ff */
[----:B--2---:R-:W-:-:S03]  /*01f0*/  IMAD R6, R0, 0x3, RZ ;  /* 0x0000000300067824 */ /* 0x004fc600078e02ff */
        /* <DEDUP_REMOVED lines=57> */
.L_x_2460:
[----:B------:R-:W-:Y:S05]  /*0590*/  BSYNC B1 ;  /* 0x0000000000017941 */ /* 0x000fea0003800000 */
.L_x_2459:
[----:B------:R-:W-:Y:S01]  /*05a0*/  IMAD.SHL.U32 R5, R5, 0x200000, RZ ;  /* 0x0020000005057824 */ /* 0x000fe200078e00ff */
[----:B------:R-:W-:-:S04]  /*05b0*/  LEA R9, R4, 0x37800000, 0x17 ;  /* 0x3780000004097811 */ /* 0x000fc800078eb8ff */
[----:B------:R-:W-:Y:S02]  /*05c0*/  LOP3.LUT R16, R9, R5, R16, 0xfe, !PT ;  /* 0x0000000509107212 */ /* 0x000fe400078efe10 */
.L_x_2458:
[----:B-1----:R-:W-:Y:S05]  /*05d0*/  BSYNC B0 ;  /* 0x0000000000007941 */ /* 0x002fea0003800000 */
.L_x_2457:
        /* <DEDUP_REMOVED lines=20> */
.L_x_2464:
[----:B------:R-:W-:Y:S05]  /*0720*/  BSYNC B1 ;  /* 0x0000000000017941 */ /* 0x000fea0003800000 */
.L_x_2463:
[----:B------:R-:W-:Y:S01]  /*0730*/  IMAD.SHL.U32 R5, R5, 0x200000, RZ ;  /* 0x0020000005057824 */ /* 0x000fe200078e00ff */
[----:B------:R-:W-:-:S04]  /*0740*/  LEA R4, R4, 0x37800000, 0x17 ;  /* 0x3780000004047811 */ /* 0x000fc800078eb8ff */
[----:B------:R-:W-:Y:S02]  /*0750*/  LOP3.LUT R25, R4, R5, R25, 0xfe, !PT ;  /* 0x0000000504197212 */ /* 0x000fe400078efe19 */
.L_x_2462:
[----:B------:R-:W-:Y:S05]  /*0760*/  BSYNC B0 ;  /* 0x0000000000007941 */ /* 0x000fea0003800000 */
.L_x_2461:
        /* <DEDUP_REMOVED lines=22> */
.L_x_2468:
[----:B------:R-:W-:Y:S05]  /*08d0*/  BSYNC B1 ;  /* 0x0000000000017941 */ /* 0x000fea0003800000 */
.L_x_2467:
[----:B------:R-:W-:Y:S01]  /*08e0*/  LEA R9, R4, 0x37800000, 0x17 ;  /* 0x3780000004097811 */ /* 0x000fe200078eb8ff */
[----:B------:R-:W-:-:S05]  /*08f0*/  IMAD.SHL.U32 R4, R5, 0x200000, RZ ;  /* 0x0020000005047824 */ /* 0x000fca00078e00ff */
[----:B------:R-:W-:Y:S02]  /*0900*/  LOP3.LUT R4, R9, R4, R12, 0xfe, !PT ;  /* 0x0000000409047212 */ /* 0x000fe400078efe0c */
.L_x_2466:
[----:B------:R-:W-:Y:S05]  /*0910*/  BSYNC B0 ;  /* 0x0000000000007941 */ /* 0x000fea0003800000 */
.L_x_2465:
        /* <DEDUP_REMOVED lines=21> */
.L_x_2472:
[----:B------:R-:W-:Y:S05]  /*0a70*/  BSYNC B1 ;  /* 0x0000000000017941 */ /* 0x000fea0003800000 */
.L_x_2471:
[----:B------:R-:W-:Y:S01]  /*0a80*/  IMAD.SHL.U32 R8, R8, 0x200000, RZ ;  /* 0x0020000008087824 */ /* 0x000fe200078e00ff */
[----:B------:R-:W-:-:S04]  /*0a90*/  LEA R5, R5, 0x37800000, 0x17 ;  /* 0x3780000005057811 */ /* 0x000fc800078eb8ff */
[----:B------:R-:W-:Y:S02]  /*0aa0*/  LOP3.LUT R24, R5, R8, R24, 0xfe, !PT ;  /* 0x0000000805187212 */ /* 0x000fe400078efe18 */
.L_x_2470:
[----:B------:R-:W-:Y:S05]  /*0ab0*/  BSYNC B0 ;  /* 0x0000000000007941 */ /* 0x000fea0003800000 */
.L_x_2469:
[----:B------:R-:W-:Y:S01]  /*0ac0*/  @P0 FMUL.FTZ R26, R16, 1 ;  /* 0x3f800000101a0820 */ /* 0x000fe20000410000 */
[----:B------:R-:W-:Y:S01]  /*0ad0*/  @P0 LEA R16, P4, R15, UR8, 0x4 ;  /* 0x000000080f100c11 */ /* 0x000fe2000f8820ff */
[----:B------:R-:W-:Y:S02]  /*0ae0*/  @P1 FMUL.FTZ R8, R25, 1 ;  /* 0x3f80000019081820 */ /* 0x000fe40000410000 */
[----:B------:R0:W1:Y:S01]  /*0af0*/  @P0 F2F.F64.F32 R12, R26 ;  /* 0x0000001a000c0310 */ /* 0x0000620000201800 */
[----:B------:R-:W-:Y:S01]  /*0b00*/  @P2 FMUL.FTZ R4, R4, 1 ;  /* 0x3f80000004042820 */ /* 0x000fe20000410000 */
[----:B------:R-:W-:Y:S01]  /*0b10*/  @P0 LEA.HI.X R17, R15, UR9, R14, 0x4, P4 ;  /* 0x000000090f110c11 */ /* 0x000fe2000a0f240e */
[----:B------:R-:W-:Y:S01]  /*0b20*/  @P3 FMUL.FTZ R29, R24, 1 ;  /* 0x3f800000181d3820 */ /* 0x000fe20000410000 */
[----:B------:R-:W-:Y:S01]  /*0b30*/  CS2R R14, SRZ ;  /* 0x00000000000e7805 */ /* 0x000fe2000001ff00 */
[----:B------:R-:W-:-:S03]  /*0b40*/  @P2 LEA R24, P4, R7, UR8, 0x4 ;  /* 0x0000000807182c11 */ /* 0x000fc6000f8820ff */
[----:B------:R-:W2:Y:S01]  /*0b50*/  @P1 F2F.F64.F32 R8, R8 ;  /* 0x0000000800081310 */ /* 0x000ea20000201800 */
[C---:B0-----:R-:W-:Y:S02]  /*0b60*/  @P3 LEA R26, P5, R6.reuse, UR8, 0x4 ;  /* 0x00000008061a3c11 */ /* 0x041fe4000f8a20ff */
[----:B------:R-:W-:Y:S02]  /*0b70*/  @P2 LEA.HI.X R25, R7, UR9, R18, 0x4, P4 ;  /* 0x0000000907192c11 */ /* 0x000fe4000a0f2412 */
[----:B------:R-:W-:Y:S02]  /*0b80*/  @P3 LEA.HI.X R27, R6, UR9, R19, 0x4, P5 ;  /* 0x00000009061b3c11 */ /* 0x000fe4000a8f2413 */
[----:B------:R-:W-:Y:S01]  /*0b90*/  CS2R R6, SRZ ;  /* 0x0000000000067805 */ /* 0x000fe2000001ff00 */
[----:B------:R-:W0:Y:S01]  /*0ba0*/  @P2 F2F.F64.F32 R4, R4 ;  /* 0x0000000400042310 */ /* 0x000e220000201800 */
[----:B-1----:R1:W-:Y:S01]  /*0bb0*/  @P0 STG.E.128 [R16.64], R12 ;  /* 0x0000000c10000986 */ /* 0x0023e2000c101d0a */
[----:B------:R-:W-:-:S06]  /*0bc0*/  CS2R R18, SRZ ;  /* 0x0000000000127805 */ /* 0x000fcc000001ff00 */
[----:B-1----:R-:W1:Y:S01]  /*0bd0*/  @P3 F2F.F64.F32 R16, R29 ;  /* 0x0000001d00103310 */ /* 0x002e620000201800 */
[----:B------:R-:W-:Y:S01]  /*0be0*/  @P1 LEA R12, P0, R11, UR8, 0x4 ;  /* 0x000000080b0c1c11 */ /* 0x000fe2000f8020ff */
[----:B------:R-:W-:-:S03]  /*0bf0*/  IMAD.MOV.U32 R15, RZ, RZ, c[0x0][0x0] ;  /* 0x00000000ff0f7624 */ /* 0x000fc600078e00ff */
[----:B------:R-:W-:Y:S01]  /*0c00*/  @P1 LEA.HI.X R13, R11, UR9, R10, 0x4, P0 ;  /* 0x000000090b0d1c11 */ /* 0x000fe200080f240a */
[----:B------:R-:W-:Y:S01]  /*0c10*/  IMAD.WIDE.U32 R2, R15, 0x4, R2 ;  /* 0x000000040f027825 */ /* 0x000fe200078e0002 */
[----:B------:R-:W-:-:S04]  /*0c20*/  CS2R R10, SRZ ;  /* 0x00000000000a7805 */ /* 0x000fc8000001ff00 */
[C---:B------:R-:W-:Y:S01]  /*0c30*/  ISETP.GE.U32.AND P0, PT, R2.reuse, 0x10000, PT ;  /* 0x000100000200780c */ /* 0x040fe20003f06070 */
[----:B--2---:R2:W-:Y:S01]  /*0c40*/  @P1 STG.E.128 [R12.64], R8 ;  /* 0x000000080c001986 */ /* 0x0045e2000c101d0a */
[----:B------:R-:W-:Y:S02]  /*0c50*/  ISETP.LT.U32.AND P1, PT, R2, UR13, PT ;  /* 0x0000000d02007c0c */ /* 0x000fe4000bf21070 */
[C---:B------:R-:W-:Y:S01]  /*0c60*/  ISETP.GE.U32.AND.EX P0, PT, R3.reuse, RZ, PT, P0 ;  /* 0x000000ff0300720c */ /* 0x040fe20003f06100 */
[----:B0-----:R2:W-:Y:S01]  /*0c70*/  @P2 STG.E.128 [R24.64], R4 ;  /* 0x0000000418002986 */ /* 0x0015e2000c101d0a */
[----:B------:R-:W-:-:S03]  /*0c80*/  ISETP.LT.AND.EX P1, PT, R3, UR6, PT, P1 ;  /* 0x0000000603007c0c */ /* 0x000fc6000bf21310 */
[----:B-1----:R2:W-:Y:S10]  /*0c90*/  @P3 STG.E.128 [R26.64], R16 ;  /* 0x000000101a003986 */ /* 0x0025f4000c101d0a */
[----:B------:R-:W-:Y:S05]  /*0ca0*/  @!P0 BRA P1, `(.L_x_2473) ;  /* 0xfffff53000008947 */ /* 0x000fea000083ffff */
[----:B------:R-:W-:Y:S05]  /*0cb0*/  EXIT ;  /* 0x000000000000794d */ /* 0x000fea0003800000 */
.L_x_2456:
[----:B------:R-:W0:Y:S02]  /*0cc0*/  S2R R3, SR_TID.X ;  /* 0x0000000000037919 */ /* 0x000e240000002100 */
[----:B0-----:R-:W-:-:S05]  /*0cd0*/  IMAD.WIDE.U32 R4, R3, 0x4, RZ ;  /* 0x0000000403047825 */ /* 0x001fca00078e00ff */
[----:B------:R-:W-:-:S04]  /*0ce0*/  ISETP.GE.U32.AND P0, PT, R4, UR13, PT ;  /* 0x0000000d04007c0c */ /* 0x000fc8000bf06070 */
[----:B------:R-:W-:-:S04]  /*0cf0*/  ISETP.GE.AND.EX P0, PT, R5, UR6, PT, P0 ;  /* 0x0000000605007c0c */ /* 0x000fc8000bf06300 */
[----:B------:R-:W-:-:S13]  /*0d00*/  ISETP.GT.U32.OR P0, PT, R3, 0x3fff, P0 ;  /* 0x00003fff0300780c */ /* 0x000fda0000704470 */
[----:B------:R-:W-:Y:S05]  /*0d10*/  @P0 EXIT ;  /* 0x000000000000094d */ /* 0x000fea0003800000 */
[----:B------:R-:W-:Y:S02]  /*0d20*/  IMAD.MOV.U32 R0, RZ, RZ, RZ ;  /* 0x000000ffff007224 */ /* 0x000fe400078e00ff */
.L_x_2490:
[----:B0-----:R-:W-:-:S04]  /*0d30*/  LEA R8, P0, R3, UR14, 0x2 ;  /* 0x0000000e03087c11 */ /* 0x001fc8000f8010ff */
        /* <DEDUP_REMOVED lines=29> */
.L_x_2477:
[----:B------:R-:W-:Y:S05]  /*0f10*/  BSYNC B1 ;  /* 0x0000000000017941 */ /* 0x000fea0003800000 */
.L_x_2476:
[----:B------:R-:W-:Y:S01]  /*0f20*/  LEA R8, R5, 0x37800000, 0x17 ;  /* 0x3780000005087811 */ /* 0x000fe200078eb8ff */
[----:B------:R-:W-:-:S05]  /*0f30*/  IMAD.SHL.U32 R5, R7, 0x200000, RZ ;  /* 0x0020000007057824 */ /* 0x000fca00078e00ff */
[----:B------:R-:W-:Y:S02]  /*0f40*/  LOP3.LUT R5, R8, R5, R9, 0xfe, !PT ;  /* 0x0000000508057212 */ /* 0x000fe400078efe09 */
.L_x_2475:
[----:B------:R-:W-:Y:S05]  /*0f50*/  BSYNC B0 ;  /* 0x0000000000007941 */ /* 0x000fea0003800000 */
.L_x_2474:
        /* <DEDUP_REMOVED lines=21> */
.L_x_2481:
[----:B------:R-:W-:Y:S05]  /*10b0*/  BSYNC B1 ;  /* 0x0000000000017941 */ /* 0x000fea0003800000 */
.L_x_2480:
[----:B------:R-:W-:Y:S01]  /*10c0*/  LEA R9, R6, 0x37800000, 0x17 ;  /* 0x3780000006097811 */ /* 0x000fe200078eb8ff */
[----:B------:R-:W-:-:S05]  /*10d0*/  IMAD.SHL.U32 R6, R7, 0x200000, RZ ;  /* 0x0020000007067824 */ /* 0x000fca00078e00ff */
[----:B------:R-:W-:Y:S02]  /*10e0*/  LOP3.LUT R6, R9, R6, R10, 0xfe, !PT ;  /* 0x0000000609067212 */ /* 0x000fe400078efe0a */
.L_x_2479:
[----:B------:R-:W-:Y:S05]  /*10f0*/  BSYNC B0 ;  /* 0x0000000000007941 */ /* 0x000fea0003800000 */
.L_x_2478:
        /* <DEDUP_REMOVED lines=23> */
.L_x_2485:
[----:B------:R-:W-:Y:S05]  /*1270*/  BSYNC B1 ;  /* 0x0000000000017941 */ /* 0x000fea0003800000 */
.L_x_2484:
[----:B------:R-:W-:Y:S01]  /*1280*/  IMAD.SHL.U32 R4, R4, 0x200000, RZ ;  /* 0x0020000004047824 */ /* 0x000fe200078e00ff */
[----:B------:R-:W-:-:S04]  /*1290*/  LEA R9, R8, 0x37800000, 0x17 ;  /* 0x3780000008097811 */ /* 0x000fc800078eb8ff */
[----:B------:R-:W-:Y:S02]  /*12a0*/  LOP3.LUT R10, R9, R4, R10, 0xfe, !PT ;  /* 0x00000004090a7212 */ /* 0x000fe400078efe0a */
.L_x_2483:
[----:B------:R-:W-:Y:S05]  /*12b0*/  BSYNC B0 ;  /* 0x0000000000007941 */ /* 0x000fea0003800000 */
.L_x_2482:
        /* <DEDUP_REMOVED lines=21> */
.L_x_2489:
[----:B------:R-:W-:Y:S05]  /*1410*/  BSYNC B1 ;  /* 0x0000000000017941 */ /* 0x000fea0003800000 */
.L_x_2488:
[----:B------:R-:W-:Y:S01]  /*1420*/  IMAD.SHL.U32 R2, R2, 0x200000, RZ ;  /* 0x0020000002027824 */ /* 0x000fe200078e00ff */
[----:B------:R-:W-:-:S04]  /*1430*/  LEA R7, R4, 0x37800000, 0x17 ;  /* 0x3780000004077811 */ /* 0x000fc800078eb8ff */
[----:B------:R-:W-:Y:S02]  /*1440*/  LOP3.LUT R7, R7, R2, R8, 0xfe, !PT ;  /* 0x0000000207077212 */ /* 0x000fe400078efe08 */
.L_x_2487:
[----:B------:R-:W-:Y:S05]  /*1450*/  BSYNC B0 ;  /* 0x0000000000007941 */ /* 0x000fea0003800000 */
.L_x_2486:
[----:B------:R-:W-:Y:S01]  /*1460*/  FMUL.FTZ R5, R5, 1 ;  /* 0x3f80000005057820 */ /* 0x000fe20000410000 */
[C---:B------:R-:W-:Y:S01]  /*1470*/  LEA R20, P0, R3.reuse, UR8, 0x6 ;  /* 0x0000000803147c11 */ /* 0x040fe2000f8030ff */
[----:B------:R-:W-:Y:S01]  /*1480*/  FMUL.FTZ R8, R6, 1 ;  /* 0x3f80000006087820 */ /* 0x000fe20000410000 */
[----:B------:R-:W-:Y:S01]  /*1490*/  CS2R R14, SRZ ;  /* 0x00000000000e7805 */ /* 0x000fe2000001ff00 */
[----:B------:R-:W-:Y:S01]  /*14a0*/  FMUL.FTZ R12, R10, 1 ;  /* 0x3f8000000a0c7820 */ /* 0x000fe20000410000 */
[----:B------:R-:W-:Y:S01]  /*14b0*/  LEA.HI.X R21, R3, UR9, R0, 0x6, P0 ;  /* 0x0000000903157c11 */ /* 0x000fe200080f3400 */
[----:B------:R-:W-:Y:S01]  /*14c0*/  FMUL.FTZ R16, R7, 1 ;  /* 0x3f80000007107820 */ /* 0x000fe20000410000 */
[----:B------:R-:W0:Y:S01]  /*14d0*/  F2F.F64.F32 R4, R5 ;  /* 0x0000000500047310 */ /* 0x000e220000201800 */
[----:B------:R-:W-:Y:S01]  /*14e0*/  IADD3 R3, P0, R3, c[0x0][0x0], RZ ;  /* 0x0000000003037a10 */ /* 0x000fe20007f1e0ff */
[----:B------:R-:W-:Y:S01]  /*14f0*/  CS2R R6, SRZ ;  /* 0x0000000000067805 */ /* 0x000fe2000001ff00 */
[----:B------:R-:W-:Y:S01]  /*1500*/  CS2R R10, SRZ ;  /* 0x00000000000a7805 */ /* 0x000fe2000001ff00 */
[----:B------:R-:W-:Y:S01]  /*1510*/  CS2R R18, SRZ ;  /* 0x0000000000127805 */ /* 0x000fe2000001ff00 */
[C---:B------:R-:W-:Y:S01]  /*1520*/  ISETP.LT.U32.AND P1, PT, R3.reuse, 0x4000, PT ;  /* 0x000040000300780c */ /* 0x040fe20003f21070 */
[----:B------:R-:W-:-:S02]  /*1530*/  IMAD.SHL.U32 R2, R3, 0x4, RZ ;  /* 0x0000000403027824 */ /* 0x000fc400078e00ff */
[----:B------:R-:W1:Y:S01]  /*1540*/  F2F.F64.F32 R8, R8 ;  /* 0x0000000800087310 */ /* 0x000e620000201800 */
[----:B------:R-:W-:Y:S02]  /*1550*/  IMAD.X R0, RZ, RZ, R0, P0 ;  /* 0x000000ffff007224 */ /* 0x000fe400000e0600 */
[----:B------:R-:W-:-:S03]  /*1560*/  ISETP.GE.U32.AND P0, PT, R2, UR13, PT ;  /* 0x0000000d02007c0c */ /* 0x000fc6000bf06070 */
[----:B------:R-:W-:Y:S02]  /*1570*/  SHF.L.U64.HI R2, R3, 0x2, R0 ;  /* 0x0000000203027819 */ /* 0x000fe40000010200 */
[----:B------:R-:W2:Y:S01]  /*1580*/  F2F.F64.F32 R12, R12 ;  /* 0x0000000c000c7310 */ /* 0x000ea20000201800 */
[----:B0-----:R0:W-:Y:S01]  /*1590*/  STG.E.128 [R20.64], R4 ;  /* 0x0000000414007986 */ /* 0x0011e2000c101d0a */
[----:B------:R-:W-:Y:S02]  /*15a0*/  ISETP.GE.AND.EX P0, PT, R2, UR6, PT, P0 ;  /* 0x0000000602007c0c */ /* 0x000fe4000bf06300 */
[----:B------:R-:W-:-:S04]  /*15b0*/  ISETP.LT.U32.AND.EX P1, PT, R0, RZ, PT, P1 ;  /* 0x000000ff0000720c */ /* 0x000fc80003f21110 */
[----:B------:R-:W3:Y:S01]  /*15c0*/  F2F.F64.F32 R16, R16 ;  /* 0x0000001000107310 */ /* 0x000ee20000201800 */
[----:B-1----:R0:W-:Y:S04]  /*15d0*/  STG.E.128 [R20.64+0x10], R8 ;  /* 0x0000100814007986 */ /* 0x0021e8000c101d0a */
[----:B--2---:R0:W-:Y:S04]  /*15e0*/  STG.E.128 [R20.64+0x20], R12 ;  /* 0x0000200c14007986 */ /* 0x0041e8000c101d0a */
[----:B---3--:R0:W-:Y:S01]  /*15f0*/  STG.E.128 [R20.64+0x30], R16 ;  /* 0x0000301014007986 */ /* 0x0081e2000c101d0a */
[----:B------:R-:W-:Y:S05]  /*1600*/  @!P0 BRA P1, `(.L_x_2490) ;  /* 0xfffff72000008947 */ /* 0x000fea000083ffff */
[----:B------:R-:W-:Y:S05]  /*1610*/  EXIT ;  /* 0x000000000000794d */ /* 0x000fea0003800000 */
.L_x_2491:
        /* <DEDUP_REMOVED lines=14> */
.L_x_7890:


//--------------------- .text._ZN2at6native55_GLOBAL__N__de093ff9_22_ForeachBinaryOpList_cu_a911ec4325multi_tensor_apply_kernelINS1_18TensorListMetadataILi2EEENS1_11CopyFunctorIN3c107complexIdEENS6_11Float8_e5m2ELi2ELi1ELi1EEEJNS0_4CopyIS8_S9_EEEEEvT_T0_DpT1_ --------------------------
	.section	.text._ZN2at6native55_GLOBAL__N__de093ff9_22_ForeachBinaryOpList_cu_a911ec4325multi_tensor_apply_kernelINS1_18TensorListMetadataILi2EEENS1_11CopyFunctorIN3c107complexIdEENS6_11Float8_e5m2ELi2ELi1ELi1EEEJNS0_4CopyIS8_S9_EEEEEvT_T0_DpT1_,"ax",@progbits
	.sectioninfo	@"SHI_REGISTERS=32"
	.align	128
.text._ZN2at6native55_GLOBAL__N__de093ff9_22_ForeachBinaryOpList_cu_a911ec4325multi_tensor_apply_kernelINS1_18TensorListMetadataILi2EEENS1_11CopyFunctorIN3c107complexIdEENS6_11Float8_e5m2ELi2ELi1ELi1EEEJNS0_4CopyIS8_S9_EEEEEvT_T0_DpT1_:
        .type           _ZN2at6native55_GLOBAL__N__de093ff9_22_ForeachBinaryOpList_cu_a911ec4325multi_tensor_apply_kernelINS1_18TensorListMetadataILi2EEENS1_11CopyFunctorIN3c107complexIdEENS6_11Float8_e5m2ELi2ELi1ELi1EEEJNS0_4CopyIS8_S9_EEEEEvT_T0_DpT1_,@function
        .size           _ZN2at6native55_GLOBAL__N__de093ff9_22_ForeachBinaryOpList_cu_a911ec4325multi_tensor_apply_kernelINS1_18TensorListMetadataILi2EEENS1_11CopyFunctorIN3c107complexIdEENS6_11Float8_e5m2ELi2ELi1ELi1EEEJNS0_4CopyIS8_S9_EEEEEvT_T0_DpT1_,(.L_x_7891 - _ZN2at6native55_GLOBAL__N__de093ff9_22_ForeachBinaryOpList_cu_a911ec4325multi_tensor_apply_kernelINS1_18TensorListMetadataILi2EEENS1_11CopyFunctorIN3c107complexIdEENS6_11Float8_e5m2ELi2ELi1ELi1EEEJNS0_4CopyIS8_S9_EEEEEvT_T0_DpT1_)
        .other          _ZN2at6native55_GLOBAL__N__de093ff9_22_ForeachBinaryOpList_cu_a911ec4325multi_tensor_apply_kernelINS1_18TensorListMetadataILi2EEENS1_11CopyFunctorIN3c107complexIdEENS6_11Float8_e5m2ELi2ELi1ELi1EEEJNS0_4CopyIS8_S9_EEEEEvT_T0_DpT1_,@"STO_CUDA_ENTRY STV_DEFAULT"
_ZN2at6native55_GLOBAL__N__de093ff9_22_ForeachBinaryOpList_cu_a911ec4325multi_tensor_apply_kernelINS1_18TensorListMetadataILi2EEENS1_11CopyFunctorIN3c107complexIdEENS6_11Float8_e5m2ELi2ELi1ELi1EEEJNS0_4CopyIS8_S9_EEEEEvT_T0_DpT1_:
        /* <DEDUP_REMOVED lines=30> */
.L_x_2493:
        /* <DEDUP_REMOVED lines=13> */
[----:B------:R-:W-:Y:S02]  /*02b0*/  ISETP.LT.AND.EX P1, PT, R10, UR6, !P1, P3 ;  /* 0x000000060a007c0c */ /* 0x000fe4000cf21330 */
[----:B------:R-:W-:Y:S01]  /*02c0*/  IADD3 R18, P5, R18, R15, RZ ;  /* 0x0000000f12127210 */ /* 0x000fe20007fbe0ff */
[----:B------:R-:W-:Y:S01]  /*02d0*/  IMAD.X R7, RZ, RZ, R14, P2 ;  /* 0x000000ffff077224 */ /* 0x000fe200010e060e */
[----:B------:R-:W-:-:S02]  /*02e0*/  ISETP.GE.U32.AND P4, PT, R6, 0x10000, PT ;  /* 0x000100000600780c */ /* 0x000fc40003f86070 */
[----:B------:R-:W-:Y:S01]  /*02f0*/  @P0 IADD3 R16, P3, R15, UR14, RZ ;  /* 0x0000000e0f100c10 */ /* 0x000fe2000ff7e0ff */
[----:B------:R-:W-:Y:S01]  /*0300*/  IMAD.X R19, RZ, RZ, R14, P5 ;  /* 0x000000ffff137224 */ /* 0x000fe200028e060e */
[----:B------:R-:W-:Y:S02]  /*0310*/  ISETP.LT.U32.AND P2, PT, R6, UR13, PT ;  /* 0x0000000d06007c0c */ /* 0x000fe4000bf41070 */
[----:B------:R-:W-:Y:S02]  /*0320*/  @P0 IADD3.X R17, R14, UR4, RZ, P3, !PT ;  /* 0x000000040e110c10 */ /* 0x000fe40009ffe4ff */
[----:B------:R-:W-:Y:S02]  /*0330*/  ISETP.GE.U32.AND.EX P4, PT, R7, RZ, PT, P4 ;  /* 0x000000ff0700720c */ /* 0x000fe40003f86140 */
[----:B------:R-:W-:Y:S01]  /*0340*/  ISETP.GE.U32.AND P3, PT, R18, 0x10000, PT ;  /* 0x000100001200780c */ /* 0x000fe20003f66070 */
[----:B------:R-:W2:Y:S01]  /*0350*/  @P0 LDG.E.U8 R20, [R16.64] ;  /* 0x0000000a10140981 */ /* 0x000ea2000c1e1100 */
[----:B------:R-:W-:-:S02]  /*0360*/  @P1 IADD3 R12, P5, R11, UR14, RZ ;  /* 0x0000000e0b0c1c10 */ /* 0x000fc4000ffbe0ff */
[----:B------:R-:W-:Y:S02]  /*0370*/  ISETP.LT.AND.EX P2, PT, R7, UR6, !P4, P2 ;  /* 0x0000000607007c0c */ /* 0x000fe4000e741320 */
[----:B------:R-:W-:Y:S02]  /*0380*/  ISETP.LT.U32.AND P4, PT, R18, UR13, PT ;  /* 0x0000000d12007c0c */ /* 0x000fe4000bf81070 */
[C---:B------:R-:W-:Y:S02]  /*0390*/  ISETP.GE.U32.AND.EX P3, PT, R19.reuse, RZ, PT, P3 ;  /* 0x000000ff1300720c */ /* 0x040fe40003f66130 */
[----:B------:R-:W-:Y:S02]  /*03a0*/  @P1 IADD3.X R13, R10, UR4, RZ, P5, !PT ;  /* 0x000000040a0d1c10 */ /* 0x000fe4000affe4ff */
[----:B------:R-:W-:-:S03]  /*03b0*/  ISETP.LT.AND.EX P3, PT, R19, UR6, !P3, P4 ;  /* 0x0000000613007c0c */ /* 0x000fc6000df61340 */
[----:B------:R-:W3:Y:S02]  /*03c0*/  @P1 LDG.E.U8 R3, [R12.64] ;  /* 0x0000000a0c031981 */ /* 0x000ee4000c1e1100 */
[----:B------:R-:W-:-:S04]  /*03d0*/  @P2 IADD3 R8, P4, R6, UR14, RZ ;  /* 0x0000000e06082c10 */ /* 0x000fc8000ff9e0ff */
[----:B------:R-:W-:-:S04]  /*03e0*/  @P2 IADD3.X R9, R7, UR4, RZ, P4, !PT ;  /* 0x0000000407092c10 */ /* 0x000fc8000a7fe4ff */
[----:B------:R-:W-:Y:S01]  /*03f0*/  @P3 IADD3 R4, P4, R18, UR14, RZ ;  /* 0x0000000e12043c10 */ /* 0x000fe2000ff9e0ff */
[----:B------:R-:W4:Y:S03]  /*0400*/  @P2 LDG.E.U8 R2, [R8.64] ;  /* 0x0000000a08022981 */ /* 0x000f26000c1e1100 */
[----:B------:R-:W-:-:S05]  /*0410*/  @P3 IADD3.X R5, R19, UR4, RZ, P4, !PT ;  /* 0x0000000413053c10 */ /* 0x000fca000a7fe4ff */
[----:B------:R0:W5:Y:S01]  /*0420*/  @P3 LDG.E.U8 R0, [R4.64] ;  /* 0x0000000a04003981 */ /* 0x000162000c1e1100 */
[----:B--2---:R-:W-:-:S05]  /*0430*/  IMAD.SHL.U32 R16, R20, 0x2000000, RZ ;  /* 0x0200000014107824 */ /* 0x004fca00078e00ff */
[----:B------:R-:W-:Y:S01]  /*0440*/  ISETP.GE.U32.AND P6, PT, R16, 0x8000000, PT ;  /* 0x080000001000780c */ /* 0x000fe20003fc6070 */
[----:B---3--:R-:W-:-:S05]  /*0450*/  IMAD.SHL.U32 R16, R3, 0x2000000, RZ ;  /* 0x0200000003107824 */ /* 0x008fca00078e00ff */
[----:B------:R-:W-:-:S07]  /*0460*/  ISETP.GE.U32.AND P5, PT, R16, 0x8000000, PT ;  /* 0x080000001000780c */ /* 0x000fce0003fa6070 */
[C---:B------:R-:W-:Y:S02]  /*0470*/  @P6 IMAD.SHL.U32 R13, R20.reuse, 0x200000, RZ ;  /* 0x00200000140d6824 */ /* 0x040fe400078e00ff */
[----:B------:R-:W-:-:S03]  /*0480*/  @!P6 IMAD.SHL.U32 R12, R20, 0x100, RZ ;  /* 0x00000100140ce824 */ /* 0x000fc600078e00ff */
[----:B------:R-:W-:Y:S02]  /*0490*/  @P6 LOP3.LUT R13, R13, 0x70000000, RZ, 0xfc, !PT ;  /* 0x700000000d0d6812 */ /* 0x000fe400078efcff */
[----:B------:R-:W-:Y:S01]  /*04a0*/  @!P6 LOP3.LUT R12, R12, 0x7f00, RZ, 0xc0, !PT ;  /* 0x00007f000c0ce812 */ /* 0x000fe200078ec0ff */
[----:B----4-:R-:W-:Y:S02]  /*04b0*/  IMAD.SHL.U32 R16, R2, 0x2000000, RZ ;  /* 0x0200000002107824 */ /* 0x010fe400078e00ff */
[----:B0-----:R-:W-:Y:S02]  /*04c0*/  @P6 FMUL.FTZ R4, R13, 1.9259299443872358531e-34 ;  /* 0x078000000d046820 */ /* 0x001fe40000410000 */
[C---:B------:R-:W-:Y:S01]  /*04d0*/  @!P5 IMAD.SHL.U32 R5, R3.reuse, 0x100, RZ ;  /* 0x000001000305d824 */ /* 0x040fe200078e00ff */
[----:B------:R-:W-:Y:S01]  /*04e0*/  @!P6 LOP3.LUT R12, R12, 0x3f000000, RZ, 0xfc, !PT ;  /* 0x3f0000000c0ce812 */ /* 0x000fe200078efcff */
[----:B------:R-:W-:Y:S02]  /*04f0*/  @P5 IMAD.SHL.U32 R8, R3, 0x200000, RZ ;  /* 0x0020000003085824 */ /* 0x000fe400078e00ff */
[----:B-----5:R-:W-:Y:S01]  /*0500*/  IMAD.SHL.U32 R13, R0, 0x2000000, RZ ;  /* 0x02000000000d7824 */ /* 0x020fe200078e00ff */
[----:B------:R-:W-:-:S02]  /*0510*/  ISETP.GE.U32.AND P4, PT, R16, 0x8000000, PT ;  /* 0x080000001000780c */ /* 0x000fc40003f86070 */
[----:B------:R-:W-:Y:S01]  /*0520*/  @!P5 LOP3.LUT R5, R5, 0x7f00, RZ, 0xc0, !PT ;  /* 0x00007f000505d812 */ /* 0x000fe200078ec0ff */
[----:B------:R-:W-:Y:S01]  /*0530*/  @!P6 FADD.FTZ R4, R12, -0.5 ;  /* 0xbf0000000c04e421 */ /* 0x000fe20000010000 */
[----:B------:R-:W-:Y:S02]  /*0540*/  @P5 LOP3.LUT R9, R8, 0x70000000, RZ, 0xfc, !PT ;  /* 0x7000000008095812 */ /* 0x000fe400078efcff */
[----:B------:R-:W-:Y:S02]  /*0550*/  ISETP.GE.U32.AND P6, PT, R13, 0x8000000, PT ;  /* 0x080000000d00780c */ /* 0x000fe40003fc6070 */
[----:B------:R-:W-:Y:S01]  /*0560*/  @!P5 LOP3.LUT R8, R5, 0x3f000000, RZ, 0xfc, !PT ;  /* 0x3f0000000508d812 */ /* 0x000fe200078efcff */
[----:B------:R-:W-:Y:S02]  /*0570*/  IMAD.SHL.U32 R5, R20, 0x1000000, RZ ;  /* 0x0100000014057824 */ /* 0x000fe400078e00ff */
[----:B------:R-:W-:Y:S02]  /*0580*/  @P5 FMUL.FTZ R9, R9, 1.9259299443872358531e-34 ;  /* 0x0780000009095820 */ /* 0x000fe40000410000 */
[----:B------:R-:W-:-:S02]  /*0590*/  @!P5 FADD.FTZ R9, R8, -0.5 ;  /* 0xbf0000000809d421 */ /* 0x000fc40000010000 */
[----:B------:R-:W-:Y:S01]  /*05a0*/  IMAD.SHL.U32 R8, R3, 0x1000000, RZ ;  /* 0x0100000003087824 */ /* 0x000fe200078e00ff */
[----:B------:R-:W-:Y:S01]  /*05b0*/  LOP3.LUT R23, R4, 0x80000000, R5, 0xf8, !PT ;  /* 0x8000000004177812 */ /* 0x000fe200078ef805 */
[C---:B------:R-:W-:Y:S02]  /*05c0*/  @!P4 IMAD.SHL.U32 R5, R2.reuse, 0x100, RZ ;  /* 0x000001000205c824 */ /* 0x040fe400078e00ff */
[----:B------:R-:W-:Y:S01]  /*05d0*/  @P4 IMAD.SHL.U32 R12, R2, 0x200000, RZ ;  /* 0x00200000020c4824 */ /* 0x000fe200078e00ff */
[----:B------:R-:W-:Y:S01]  /*05e0*/  LOP3.LUT R4, R9, 0x80000000, R8, 0xf8, !PT ;  /* 0x8000000009047812 */ /* 0x000fe200078ef808 */
[C---:B------:R-:W-:Y:S01]  /*05f0*/  @P6 IMAD.SHL.U32 R8, R0.reuse, 0x200000, RZ ;  /* 0x0020000000086824 */ /* 0x040fe200078e00ff */
[----:B------:R-:W-:Y:S01]  /*0600*/  @!P4 LOP3.LUT R5, R5, 0x7f00, RZ, 0xc0, !PT ;  /* 0x00007f000505c812 */ /* 0x000fe200078ec0ff */
[----:B------:R-:W-:Y:S01]  /*0610*/  @!P6 IMAD.SHL.U32 R9, R0, 0x100, RZ ;  /* 0x000001000009e824 */ /* 0x000fe200078e00ff */
[----:B------:R-:W-:Y:S02]  /*0620*/  @P4 LOP3.LUT R12, R12, 0x70000000, RZ, 0xfc, !PT ;  /* 0x700000000c0c4812 */ /* 0x000fe400078efcff */
[----:B------:R-:W-:-:S02]  /*0630*/  @P6 LOP3.LUT R13, R8, 0xfe00000, RZ, 0xc0, !PT ;  /* 0x0fe00000080d6812 */ /* 0x000fc400078ec0ff */
[----:B------:R-:W-:Y:S01]  /*0640*/  @!P4 LOP3.LUT R8, R5, 0x3f000000, RZ, 0xfc, !PT ;  /* 0x3f0000000508c812 */ /* 0x000fe200078efcff */
[----:B------:R-:W-:Y:S01]  /*0650*/  @P4 FMUL.FTZ R5, R12, 1.9259299443872358531e-34 ;  /* 0x078000000c054820 */ /* 0x000fe20000410000 */
[----:B------:R-:W-:Y:S01]  /*0660*/  @!P6 LOP3.LUT R9, R9, 0x7f00, RZ, 0xc0, !PT ;  /* 0x00007f000909e812 */ /* 0x000fe200078ec0ff */
[----:B------:R-:W-:Y:S01]  /*0670*/  @P0 FMUL.FTZ R23, R23, 1 ;  /* 0x3f80000017170820 */ /* 0x000fe20000410000 */
[----:B------:R-:W-:Y:S01]  /*0680*/  @P6 LOP3.LUT R17, R13, 0x70000000, RZ, 0xfc, !PT ;  /* 0x700000000d116812 */ /* 0x000fe200078efcff */
[----:B------:R-:W-:Y:S01]  /*0690*/  @!P4 FADD.FTZ R5, R8, -0.5 ;  /* 0xbf0000000805c421 */ /* 0x000fe20000010000 */
[----:B------:R-:W-:Y:S01]  /*06a0*/  @!P6 LOP3.LUT R16, R9, 0x3f000000, RZ, 0xfc, !PT ;  /* 0x3f0000000910e812 */ /* 0x000fe200078efcff */
[----:B------:R-:W-:Y:S01]  /*06b0*/  IMAD.SHL.U32 R8, R2, 0x1000000, RZ ;  /* 0x0100000002087824 */ /* 0x000fe200078e00ff */
[----:B------:R0:W1:Y:S01]  /*06c0*/  @P0 F2F.F64.F32 R12, R23 ;  /* 0x00000017000c0310 */ /* 0x0000620000201800 */
[----:B------:R-:W-:Y:S02]  /*06d0*/  @P1 FMUL.FTZ R9, R4, 1 ;  /* 0x3f80000004091820 */ /* 0x000fe40000410000 */
[----:B------:R-:W-:Y:S01]  /*06e0*/  @P6 FMUL.FTZ R4, R17, 1.9259299443872358531e-34 ;  /* 0x0780000011046820 */ /* 0x000fe20000410000 */
[----:B------:R-:W-:Y:S01]  /*06f0*/  LOP3.LUT R17, R5, 0x80000000, R8, 0xf8, !PT ;  /* 0x8000000005117812 */ /* 0x000fe200078ef808 */
[----:B------:R-:W-:-:S02]  /*0700*/  @!P6 FADD.FTZ R4, R16, -0.5 ;  /* 0xbf0000001004e421 */ /* 0x000fc40000010000 */
[----:B------:R-:W-:Y:S01]  /*0710*/  IMAD.SHL.U32 R5, R0, 0x1000000, RZ ;  /* 0x0100000000057824 */ /* 0x000fe200078e00ff */
[----:B------:R-:W-:Y:S01]  /*0720*/  @P0 LEA R16, P4, R15, UR8, 0x4 ;  /* 0x000000080f100c11 */ /* 0x000fe2000f8820ff */
[----:B0-----:R-:W-:-:S03]  /*0730*/  @P2 FMUL.FTZ R23, R17, 1 ;  /* 0x3f80000011172820 */ /* 0x001fc60000410000 */
[----:B------:R-:W-:Y:S02]  /*0740*/  LOP3.LUT R24, R4, 0x80000000, R5, 0xf8, !PT ;  /* 0x8000000004187812 */ /* 0x000fe400078ef805 */
[----:B------:R-:W-:Y:S01]  /*0750*/  @P0 LEA.HI.X R17, R15, UR9, R14, 0x4, P4 ;  /* 0x000000090f110c11 */ /* 0x000fe2000a0f240e */
[----:B------:R0:W-:Y:S01]  /*0760*/  @P2 F2F.F64.F32 R4, R23 ;  /* 0x0000001700042310 */ /* 0x0001e20000201800 */
[----:B------:R-:W-:Y:S01]  /*0770*/  CS2R R14, SRZ ;  /* 0x00000000000e7805 */ /* 0x000fe2000001ff00 */
[----:B0-----:R-:W-:-:S06]  /*0780*/  @P3 FMUL.FTZ R23, R24, 1 ;  /* 0x3f80000018173820 */ /* 0x001fcc0000410000 */
[----:B------:R-:W0:Y:S01]  /*0790*/  @P1 F2F.F64.F32 R8, R9 ;  /* 0x0000000900081310 */ /* 0x000e220000201800 */
[----:B-1----:R1:W-:Y:S01]  /*07a0*/  @P0 STG.E.128 [R16.64], R12 ;  /* 0x0000000c10000986 */ /* 0x0023e2000c101d0a */
[----:B------:R-:W-:Y:S02]  /*07b0*/  @P2 LEA R24, P4, R6, UR8, 0x4 ;  /* 0x0000000806182c11 */ /* 0x000fe4000f8820ff */
[----:B------:R-:W-:Y:S02]  /*07c0*/  @P3 LEA R26, P5, R18, UR8, 0x4 ;  /* 0x00000008121a3c11 */ /* 0x000fe4000f8a20ff */
[----:B------:R-:W-:Y:S02]  /*07d0*/  @P2 LEA.HI.X R25, R6, UR9, R7, 0x4, P4 ;  /* 0x0000000906192c11 */ /* 0x000fe4000a0f2407 */
[----:B------:R-:W-:Y:S01]  /*07e0*/  @P3 LEA.HI.X R27, R18, UR9, R19, 0x4, P5 ;  /* 0x00000009121b3c11 */ /* 0x000fe2000a8f2413 */
[----:B------:R-:W-:Y:S01]  /*07f0*/  CS2R R6, SRZ ;  /* 0x0000000000067805 */ /* 0x000fe2000001ff00 */
[----:B-1----:R-:W1:Y:S01]  /*0800*/  @P3 F2F.F64.F32 R16, R23 ;  /* 0x0000001700103310 */ /* 0x002e620000201800 */
[----:B------:R-:W-:Y:S01]  /*0810*/  @P1 LEA R12, P0, R11, UR8, 0x4 ;  /* 0x000000080b0c1c11 */ /* 0x000fe2000f8020ff */
[----:B------:R-:W-:-:S03]  /*0820*/  IMAD.MOV.U32 R15, RZ, RZ, c[0x0][0x0] ;  /* 0x00000000ff0f7624 */ /* 0x000fc600078e00ff */
[----:B------:R-:W-:Y:S02]  /*0830*/  @P1 LEA.HI.X R13, R11, UR9, R10, 0x4, P0 ;  /* 0x000000090b0d1c11 */ /* 0x000fe400080f240a */
[----:B------:R-:W-:Y:S01]  /*0840*/  CS2R R10, SRZ ;  /* 0x00000000000a7805 */ /* 0x000fe2000001ff00 */
[----:B------:R-:W-:Y:S01]  /*0850*/  CS2R R18, SRZ ;  /* 0x0000000000127805 */ /* 0x000fe2000001ff00 */
[----:B------:R-:W-:-:S03]  /*0860*/  IMAD.WIDE.U32 R28, R15, 0x4, R28 ;  /* 0x000000040f1c7825 */ /* 0x000fc600078e001c */
[----:B0-----:R0:W-:Y:S02]  /*0870*/  @P1 STG.E.128 [R12.64], R8 ;  /* 0x000000080c001986 */ /* 0x0011e4000c101d0a */
[C---:B------:R-:W-:Y:S02]  /*0880*/  ISETP.GE.U32.AND P0, PT, R28.reuse, 0x10000, PT ;  /* 0x000100001c00780c */ /* 0x040fe40003f06070 */
[----:B------:R0:W-:Y:S01]  /*0890*/  @P2 STG.E.128 [R24.64], R4 ;  /* 0x0000000418002986 */ /* 0x0001e2000c101d0a */
[----:B------:R-:W-:-:S03]  /*08a0*/  ISETP.LT.U32.AND P1, PT, R28, UR13, PT ;  /* 0x0000000d1c007c0c */ /* 0x000fc6000bf21070 */
[----:B-1----:R0:W-:Y:S01]  /*08b0*/  @P3 STG.E.128 [R26.64], R16 ;  /* 0x000000101a003986 */ /* 0x0021e2000c101d0a */
[C---:B------:R-:W-:Y:S02]  /*08c0*/  ISETP.GE.U32.AND.EX P0, PT, R29.reuse, RZ, PT, P0 ;  /* 0x000000ff1d00720c */ /* 0x040fe40003f06100 */
[----:B------:R-:W-:-:S13]  /*08d0*/  ISETP.LT.AND.EX P1, PT, R29, UR6, PT, P1 ;  /* 0x000000061d007c0c */ /* 0x000fda000bf21310 */
[----:B------:R-:W-:Y:S05]  /*08e0*/  @!P0 BRA P1, `(.L_x_2493) ;  /* 0xfffff8f000008947 */ /* 0x000fea000083ffff */
[----:B------:R-:W-:Y:S05]  /*08f0*/  EXIT ;  /* 0x000000000000794d */ /* 0x000fea0003800000 */
.L_x_2492:
[----:B------:R-:W0:Y:S02]  /*0900*/  S2R R3, SR_TID.X ;  /* 0x0000000000037919 */ /* 0x000e240000002100 */
[----:B0-----:R-:W-:-:S05]  /*0910*/  IMAD.WIDE.U32 R4, R3, 0x4, RZ ;  /* 0x0000000403047825 */ /* 0x001fca00078e00ff */
[----:B------:R-:W-:-:S04]  /*0920*/  ISETP.GE.U32.AND P0, PT, R4, UR13, PT ;  /* 0x0000000d04007c0c */ /* 0x000fc8000bf06070 */
[----:B------:R-:W-:-:S04]  /*0930*/  ISETP.GE.AND.EX P0, PT, R5, UR6, PT, P0 ;  /* 0x0000000605007c0c */ /* 0x000fc8000bf06300 */
[----:B------:R-:W-:-:S13]  /*0940*/  ISETP.GT.U32.OR P0, PT, R3, 0x3fff, P0 ;  /* 0x00003fff0300780c */ /* 0x000fda0000704470 */
[----:B------:R-:W-:Y:S05]  /*0950*/  @P0 EXIT ;  /* 0x000000000000094d */ /* 0x000fea0003800000 */
[----:B------:R-:W-:Y:S02]  /*0960*/  IMAD.MOV.U32 R0, RZ, RZ, RZ ;  /* 0x000000ffff007224 */ /* 0x000fe400078e00ff */
.L_x_2494:
[----:B0-----:R-:W-:-:S04]  /*0970*/  LEA R6, P0, R3, UR14, 0x2 ;  /* 0x0000000e03067c11 */ /* 0x001fc8000f8010ff */
[----:B------:R-:W-:-:S05]  /*0980*/  LEA.HI.X R7, R3, UR4, R0, 0x2, P0 ;  /* 0x0000000403077c11 */ /* 0x000fca00080f1400 */
[----:B------:R-:W2:Y:S01]  /*0990*/  LDG.E R6, [R6.64] ;  /* 0x0000000a06067981 */ /* 0x000ea2000c1e1900 */
[----:B------:R-:W-:Y:S01]  /*09a0*/  CS2R R14, SRZ ;  /* 0x00000000000e7805 */ /* 0x000fe2000001ff00 */
[----:B------:R-:W-:Y:S01]  /*09b0*/  CS2R R18, SRZ ;  /* 0x0000000000127805 */ /* 0x000fe2000001ff00 */
[C---:B--2---:R-:W-:Y:S02]  /*09c0*/  PRMT R12, R6.reuse, 0x7771, RZ ;  /* 0x00007771060c7816 */ /* 0x044fe400000000ff */
[----:B------:R-:W-:-:S03]  /*09d0*/  PRMT R5, R6, 0x7772, RZ ;  /* 0x0000777206057816 */ /* 0x000fc600000000ff */
[----:B------:R-:W-:Y:S02]  /*09e0*/  IMAD.SHL.U32 R2, R12, 0x2000000, RZ ;  /* 0x020000000c027824 */ /* 0x000fe400078e00ff */
[----:B------:R-:W-:-:S03]  /*09f0*/  IMAD.SHL.U32 R4, R5, 0x2000000, RZ ;  /* 0x0200000005047824 */ /* 0x000fc600078e00ff */
[----:B------:R-:W-:Y:S02]  /*0a00*/  ISETP.GE.U32.AND P1, PT, R2, 0x8000000, PT ;  /* 0x080000000200780c */ /* 0x000fe40003f26070 */
[----:B------:R-:W-:Y:S02]  /*0a10*/  ISETP.GE.U32.AND P2, PT, R4, 0x8000000, PT ;  /* 0x080000000400780c */ /* 0x000fe40003f46070 */
[C---:B------:R-:W-:Y:S02]  /*0a20*/  PRMT R4, R6.reuse, 0x7773, RZ ;  /* 0x0000777306047816 */ /* 0x040fe400000000ff */
[----:B------:R-:W-:-:S03]  /*0a30*/  PRMT R2, R6, 0x7770, RZ ;  /* 0x0000777006027816 */ /* 0x000fc600000000ff */
[----:B------:R-:W-:Y:S02]  /*0a40*/  IMAD.SHL.U32 R9, R4, 0x2000000, RZ ;  /* 0x0200000004097824 */ /* 0x000fe400078e00ff */
[----:B------:R-:W-:Y:S02]  /*0a50*/  IMAD.SHL.U32 R8, R2, 0x2000000, RZ ;  /* 0x0200000002087824 */ /* 0x000fe400078e00ff */
[----:B------:R-:W-:Y:S01]  /*0a60*/  @!P1 IMAD.SHL.U32 R6, R12, 0x100, RZ ;  /* 0x000001000c069824 */ /* 0x000fe200078e00ff */
[----:B------:R-:W-:Y:S01]  /*0a70*/  ISETP.GE.U32.AND P3, PT, R9, 0x8000000, PT ;  /* 0x080000000900780c */ /* 0x000fe20003f66070 */
[C---:B------:R-:W-:Y:S01]  /*0a80*/  @P2 IMAD.SHL.U32 R9, R5.reuse, 0x200000, RZ ;  /* 0x0020000005092824 */ /* 0x040fe200078e00ff */
[----:B------:R-:W-:Y:S01]  /*0a90*/  ISETP.GE.U32.AND P0, PT, R8, 0x8000000, PT ;  /* 0x080000000800780c */ /* 0x000fe20003f06070 */
[----:B------:R-:W-:Y:S01]  /*0aa0*/  @P1 IMAD.SHL.U32 R7, R12, 0x200000, RZ ;  /* 0x002000000c071824 */ /* 0x000fe200078e00ff */
[----:B------:R-:W-:Y:S01]  /*0ab0*/  @!P1 LOP3.LUT R6, R6, 0x7f00, RZ, 0xc0, !PT ;  /* 0x00007f0006069812 */ /* 0x000fe200078ec0ff */
[----:B------:R-:W-:Y:S01]  /*0ac0*/  @!P2 IMAD.SHL.U32 R8, R5, 0x100, RZ ;  /* 0x000001000508a824 */ /* 0x000fe200078e00ff */
[----:B------:R-:W-:Y:S01]  /*0ad0*/  @P2 LOP3.LUT R10, R9, 0x70000000, RZ, 0xfc, !PT ;  /* 0x70000000090a2812 */ /* 0x000fe200078efcff */
[----:B------:R-:W-:Y:S01]  /*0ae0*/  IMAD.SHL.U32 R5, R5, 0x1000000, RZ ;  /* 0x0100000005057824 */ /* 0x000fe200078e00ff */
[----:B------:R-:W-:-:S02]  /*0af0*/  @P1 LOP3.LUT R7, R7, 0x70000000, RZ, 0xfc, !PT ;  /* 0x7000000007071812 */ /* 0x000fc400078efcff */
[----:B------:R-:W-:Y:S01]  /*0b00*/  @!P2 LOP3.LUT R9, R8, 0x7f00, RZ, 0xc0, !PT ;  /* 0x00007f000809a812 */ /* 0x000fe200078ec0ff */
[----:B------:R-:W-:Y:S01]  /*0b10*/  @P2 FMUL.FTZ R10, R10, 1.9259299443872358531e-34 ;  /* 0x078000000a0a2820 */ /* 0x000fe20000410000 */
[----:B------:R-:W-:Y:S01]  /*0b20*/  @!P1 LOP3.LUT R6, R6, 0x3f000000, RZ, 0xfc, !PT ;  /* 0x3f00000006069812 */ /* 0x000fe200078efcff */
[----:B------:R-:W-:Y:S01]  /*0b30*/  @P1 FMUL.FTZ R8, R7, 1.9259299443872358531e-34 ;  /* 0x0780000007081820 */ /* 0x000fe20000410000 */
[----:B------:R-:W-:Y:S01]  /*0b40*/  @!P2 LOP3.LUT R9, R9, 0x3f000000, RZ, 0xfc, !PT ;  /* 0x3f0000000909a812 */ /* 0x000fe200078efcff */
[----:B------:R-:W-:Y:S02]  /*0b50*/  @P3 IMAD.SHL.U32 R11, R4, 0x200000, RZ ;  /* 0x00200000040b3824 */ /* 0x000fe400078e00ff */
[----:B------:R-:W-:Y:S02]  /*0b60*/  @!P1 FADD.FTZ R8, R6, -0.5 ;  /* 0xbf00000006089421 */ /* 0x000fe40000010000 */
[----:B------:R-:W-:Y:S02]  /*0b70*/  @!P3 IMAD.SHL.U32 R6, R4, 0x100, RZ ;  /* 0x000001000406b824 */ /* 0x000fe400078e00ff */
[----:B------:R-:W-:-:S02]  /*0b80*/  @!P2 FADD.FTZ R10, R9, -0.5 ;  /* 0xbf000000090aa421 */ /* 0x000fc40000010000 */
[----:B------:R-:W-:Y:S01]  /*0b90*/  IMAD.SHL.U32 R9, R12, 0x1000000, RZ ;  /* 0x010000000c097824 */ /* 0x000fe200078e00ff */
[----:B------:R-:W-:Y:S01]  /*0ba0*/  @P3 LOP3.LUT R12, R11, 0x70000000, RZ, 0xfc, !PT ;  /* 0x700000000b0c3812 */ /* 0x000fe200078efcff */
[----:B------:R-:W-:Y:S01]  /*0bb0*/  @P0 IMAD.SHL.U32 R7, R2, 0x200000, RZ ;  /* 0x0020000002070824 */ /* 0x000fe200078e00ff */
[----:B------:R-:W-:Y:S01]  /*0bc0*/  @!P3 LOP3.LUT R11, R6, 0x7f00, RZ, 0xc0, !PT ;  /* 0x00007f00060bb812 */ /* 0x000fe200078ec0ff */
[----:B------:R-:W-:Y:S01]  /*0bd0*/  @!P0 IMAD.SHL.U32 R6, R2, 0x100, RZ ;  /* 0x0000010002068824 */ /* 0x000fe200078e00ff */
[----:B------:R-:W-:Y:S01]  /*0be0*/  LOP3.LUT R9, R8, 0x80000000, R9, 0xf8, !PT ;  /* 0x8000000008097812 */ /* 0x000fe200078ef809 */
[----:B------:R-:W-:Y:S01]  /*0bf0*/  @P3 FMUL.FTZ R8, R12, 1.9259299443872358531e-34 ;  /* 0x078000000c083820 */ /* 0x000fe20000410000 */
[----:B------:R-:W-:Y:S01]  /*0c00*/  @P0 LOP3.LUT R7, R7, 0xfe00000, RZ, 0xc0, !PT ;  /* 0x0fe0000007070812 */ /* 0x000fe200078ec0ff */
[----:B------:R-:W-:Y:S01]  /*0c10*/  IMAD.SHL.U32 R2, R2, 0x1000000, RZ ;  /* 0x0100000002027824 */ /* 0x000fe200078e00ff */
[----:B------:R-:W-:Y:S02]  /*0c20*/  @!P0 LOP3.LUT R6, R6, 0x7f00, RZ, 0xc0, !PT ;  /* 0x00007f0006068812 */ /* 0x000fe400078ec0ff */
[----:B------:R-:W-:-:S02]  /*0c30*/  @!P3 LOP3.LUT R11, R11, 0x3f000000, RZ, 0xfc, !PT ;  /* 0x3f0000000b0bb812 */ /* 0x000fc400078efcff */
[----:B------:R-:W-:Y:S02]  /*0c40*/  @P0 LOP3.LUT R7, R7, 0x70000000, RZ, 0xfc, !PT ;  /* 0x7000000007070812 */ /* 0x000fe400078efcff */
[----:B------:R-:W-:Y:S01]  /*0c50*/  @!P0 LOP3.LUT R6, R6, 0x3f000000, RZ, 0xfc, !PT ;  /* 0x3f00000006068812 */ /* 0x000fe200078efcff */
[----:B------:R-:W-:Y:S01]  /*0c60*/  @!P3 FADD.FTZ R8, R11, -0.5 ;  /* 0xbf0000000b08b421 */ /* 0x000fe20000010000 */
[----:B------:R-:W-:Y:S01]  /*0c70*/  LOP3.LUT R10, R10, 0x80000000, R5, 0xf8, !PT ;  /* 0x800000000a0a7812 */ /* 0x000fe200078ef805 */
[----:B------:R-:W-:Y:S02]  /*0c80*/  FMUL.FTZ R5, R9, 1 ;  /* 0x3f80000009057820 */ /* 0x000fe40000410000 */
[----:B------:R-:W-:Y:S02]  /*0c90*/  @P0 FMUL.FTZ R7, R7, 1.9259299443872358531e-34 ;  /* 0x0780000007070820 */ /* 0x000fe40000410000 */
[----:B------:R-:W-:Y:S02]  /*0ca0*/  IMAD.SHL.U32 R9, R4, 0x1000000, RZ ;  /* 0x0100000004097824 */ /* 0x000fe400078e00ff */
[----:B------:R-:W-:Y:S01]  /*0cb0*/  @!P0 FADD.FTZ R7, R6, -0.5 ;  /* 0xbf00000006078421 */ /* 0x000fe20000010000 */
[----:B------:R-:W0:Y:S01]  /*0cc0*/  F2F.F64.F32 R4, R5 ;  /* 0x0000000500047310 */ /* 0x000e220000201800 */
[----:B------:R-:W-:Y:S01]  /*0cd0*/  FMUL.FTZ R12, R10, 1 ;  /* 0x3f8000000a0c7820 */ /* 0x000fe20000410000 */
[----:B------:R-:W-:Y:S01]  /*0ce0*/  LOP3.LUT R8, R8, 0x80000000, R9, 0xf8, !PT ;  /* 0x8000000008087812 */ /* 0x000fe200078ef809 */
[----:B------:R-:W-:Y:S01]  /*0cf0*/  CS2R R10, SRZ ;  /* 0x00000000000a7805 */ /* 0x000fe2000001ff00 */
[----:B------:R-:W-:-:S02]  /*0d00*/  LOP3.LUT R2, R7, 0x80000000, R2, 0xf8, !PT ;  /* 0x8000000007027812 */ /* 0x000fc400078ef802 */
[C---:B------:R-:W-:Y:S01]  /*0d10*/  LEA R20, P0, R3.reuse, UR8, 0x6 ;  /* 0x0000000803147c11 */ /* 0x040fe2000f8030ff */
[----:B------:R-:W-:Y:S01]  /*0d20*/  FMUL.FTZ R16, R8, 1 ;  /* 0x3f80000008107820 */ /* 0x000fe20000410000 */
[----:B------:R-:W1:Y:S01]  /*0d30*/  F2F.F64.F32 R12, R12 ;  /* 0x0000000c000c7310 */ /* 0x000e620000201800 */
[----:B------:R-:W-:Y:S01]  /*0d40*/  FMUL.FTZ R8, R2, 1 ;  /* 0x3f80000002087820 */ /* 0x000fe20000410000 */
[C---:B------:R-:W-:Y:S01]  /*0d50*/  LEA.HI.X R21, R3.reuse, UR9, R0, 0x6, P0 ;  /* 0x0000000903157c11 */ /* 0x040fe200080f3400 */
[----:B------:R-:W-:Y:S01]  /*0d60*/  CS2R R6, SRZ ;  /* 0x0000000000067805 */ /* 0x000fe2000001ff00 */
[----:B------:R-:W-:-:S04]  /*0d70*/  IADD3 R3, P0, R3, c[0x0][0x0], RZ ;  /* 0x0000000003037a10 */ /* 0x000fc80007f1e0ff */
[----:B------:R-:W2:Y:S01]  /*0d80*/  F2F.F64.F32 R16, R16 ;  /* 0x0000001000107310 */ /* 0x000ea20000201800 */
[C---:B------:R-:W-:Y:S01]  /*0d90*/  IMAD.SHL.U32 R2, R3.reuse, 0x4, RZ ;  /* 0x0000000403027824 */ /* 0x040fe200078e00ff */
[----:B0-----:R0:W-:Y:S01]  /*0da0*/  STG.E.128 [R20.64+0x10], R4 ;  /* 0x0000100414007986 */ /* 0x0011e2000c101d0a */
[----:B------:R-:W-:Y:S01]  /*0db0*/  IMAD.X R0, RZ, RZ, R0, P0 ;  /* 0x000000ffff007224 */ /* 0x000fe200000e0600 */
[C---:B------:R-:W-:Y:S02]  /*0dc0*/  ISETP.LT.U32.AND P1, PT, R3.reuse, 0x4000, PT ;  /* 0x000040000300780c */ /* 0x040fe40003f21070 */
[----:B------:R-:W-:Y:S02]  /*0dd0*/  ISETP.GE.U32.AND P0, PT, R2, UR13, PT ;  /* 0x0000000d02007c0c */ /* 0x000fe4000bf06070 */
[----:B------:R-:W3:Y:S01]  /*0de0*/  F2F.F64.F32 R8, R8 ;  /* 0x0000000800087310 */ /* 0x000ee20000201800 */
[----:B-1----:R0:W-:Y:S01]  /*0df0*/  STG.E.128 [R20.64+0x20], R12 ;  /* 0x0000200c14007986 */ /* 0x0021e2000c101d0a */
[----:B------:R-:W-:-:S02]  /*0e00*/  SHF.L.U64.HI R2, R3, 0x2, R0 ;  /* 0x0000000203027819 */ /* 0x000fc40000010200 */
[----:B------:R-:W-:Y:S02]  /*0e10*/  ISETP.LT.U32.AND.EX P1, PT, R0, RZ, PT, P1 ;  /* 0x000000ff0000720c */ /* 0x000fe40003f21110 */
[----:B------:R-:W-:Y:S01]  /*0e20*/  ISETP.GE.AND.EX P0, PT, R2, UR6, PT, P0 ;  /* 0x0000000602007c0c */ /* 0x000fe2000bf06300 */
[----:B--2---:R0:W-:Y:S04]  /*0e30*/  STG.E.128 [R20.64+0x30], R16 ;  /* 0x0000301014007986 */ /* 0x0041e8000c101d0a */
[----:B---3--:R0:W-:Y:S08]  /*0e40*/  STG.E.128 [R20.64], R8 ;  /* 0x0000000814007986 */ /* 0x0081f0000c101d0a */
[----:B------:R-:W-:Y:S05]  /*0e50*/  @!P0 BRA P1, `(.L_x_2494) ;  /* 0xfffffb1000008947 */ /* 0x000fea000083ffff */
[----:B------:R-:W-:Y:S05]  /*0e60*/  EXIT ;  /* 0x000000000000794d */ /* 0x000fea0003800000 */
.L_x_2495:
        /* <DEDUP_REMOVED lines=9> */
.L_x_7891:


//--------------------- .text._ZN2at6native55_GLOBAL__N__de093ff9_22_ForeachBinaryOpList_cu_a911ec4325multi_tensor_apply_kernelINS1_18TensorListMetadataILi2EEENS1_11CopyFunctorIN3c107complexIdEENS6_15Float8_e4m3fnuzELi2ELi1ELi1EEEJNS0_4CopyIS8_S9_EEEEEvT_T0_DpT1_ --------------------------
	.section	.text._ZN2at6native55_GLOBAL__N__de093ff9_22_ForeachBinaryOpList_cu_a911ec4325multi_tensor_apply_kernelINS1_18TensorListMetadataILi2EEENS1_11CopyFunctorIN3c107complexIdEENS6_15Float8_e4m3fnuzELi2ELi1ELi1EEEJNS0_4CopyIS8_S9_EEEEEvT_T0_DpT1_,"ax",@progbits
	.sectioninfo	@"SHI_REGISTERS=32"
	.align	128
.text._ZN2at6native55_GLOBAL__N__de093ff9_22_ForeachBinaryOpList_cu_a911ec4325multi_tensor_apply_kernelINS1_18TensorListMetadataILi2EEENS1_11CopyFunctorIN3c107complexIdEENS6_15Float8_e4m3fnuzELi2ELi1ELi1EEEJNS0_4CopyIS8_S9_EEEEEvT_T0_DpT1_:
        .type           _ZN2at6native55_GLOBAL__N__de093ff9_22_ForeachBinaryOpList_cu_a911ec4325multi_tensor_apply_kernelINS1_18TensorListMetadataILi2EEENS1_11CopyFunctorIN3c107complexIdEENS6_15Float8_e4m3fnuzELi2ELi1ELi1EEEJNS0_4CopyIS8_S9_EEEEEvT_T0_DpT1_,@function
        .size           _ZN2at6native55_GLOBAL__N__de093ff9_22_ForeachBinaryOpList_cu_a911ec4325multi_tensor_apply_kernelINS1_18TensorListMetadataILi2EEENS1_11CopyFunctorIN3c107complexIdEENS6_15Float8_e4m3fnuzELi2ELi1ELi1EEEJNS0_4CopyIS8_S9_EEEEEvT_T0_DpT1_,(.L_x_7892 - _ZN2at6native55_GLOBAL__N__de093ff9_22_ForeachBinaryOpList_cu_a911ec4325multi_tensor_apply_kernelINS1_18TensorListMetadataILi2EEENS1_11CopyFunctorIN3c107complexIdEENS6_15Float8_e4m3fnuzELi2ELi1ELi1EEEJNS0_4CopyIS8_S9_EEEEEvT_T0_DpT1_)
        .other          _ZN2at6native55_GLOBAL__N__de093ff9_22_ForeachBinaryOpList_cu_a911ec4325multi_tensor_apply_kernelINS1_18TensorListMetadataILi2EEENS1_11CopyFunctorIN3c107complexIdEENS6_15Float8_e4m3fnuzELi2ELi1ELi1EEEJNS0_4CopyIS8_S9_EEEEEvT_T0_DpT1_,@"STO_CUDA_ENTRY STV_DEFAULT"
_ZN2at6native55_GLOBAL__N__de093ff9_22_ForeachBinaryOpList_cu_a911ec4325multi_tensor_apply_kernelINS1_18TensorListMetadataILi2EEENS1_11CopyFunctorIN3c107complexIdEENS6_15Float8_e4m3fnuzELi2ELi1ELi1EEEJNS0_4CopyIS8_S9_EEEEEvT_T0_DpT1_:
        /* <DEDUP_REMOVED lines=30> */
.L_x_2513:
        /* <DEDUP_REMOVED lines=59> */
.L_x_2500:
[----:B------:R-:W-:Y:S05]  /*0590*/  BSYNC B1 ;  /* 0x0000000000017941 */ /* 0x000fea0003800000 */
.L_x_2499:
[----:B------:R-:W-:Y:S01]  /*05a0*/  IMAD.SHL.U32 R5, R5, 0x100000, RZ ;  /* 0x0010000005057824 */ /* 0x000fe200078e00ff */
[----:B------:R-:W-:-:S04]  /*05b0*/  LEA R9, R4, 0x3b800000, 0x17 ;  /* 0x3b80000004097811 */ /* 0x000fc800078eb8ff */
[----:B------:R-:W-:Y:S02]  /*05c0*/  LOP3.LUT R16, R9, R5, R16, 0xfe, !PT ;  /* 0x0000000509107212 */ /* 0x000fe400078efe10 */
.L_x_2498:
[----:B-1----:R-:W-:Y:S05]  /*05d0*/  BSYNC B0 ;  /* 0x0000000000007941 */ /* 0x002fea0003800000 */
.L_x_2497:
        /* <DEDUP_REMOVED lines=20> */
.L_x_2504:
[----:B------:R-:W-:Y:S05]  /*0720*/  BSYNC B1 ;  /* 0x0000000000017941 */ /* 0x000fea0003800000 */
.L_x_2503:
[----:B------:R-:W-:Y:S01]  /*0730*/  IMAD.SHL.U32 R5, R5, 0x100000, RZ ;  /* 0x0010000005057824 */ /* 0x000fe200078e00ff */
[----:B------:R-:W-:-:S04]  /*0740*/  LEA R4, R4, 0x3b800000, 0x17 ;  /* 0x3b80000004047811 */ /* 0x000fc800078eb8ff */
[----:B------:R-:W-:Y:S02]  /*0750*/  LOP3.LUT R25, R4, R5, R25, 0xfe, !PT ;  /* 0x0000000504197212 */ /* 0x000fe400078efe19 */
.L_x_2502:
[----:B------:R-:W-:Y:S05]  /*0760*/  BSYNC B0 ;  /* 0x0000000000007941 */ /* 0x000fea0003800000 */
.L_x_2501:
        /* <DEDUP_REMOVED lines=22> */
.L_x_2508:
[----:B------:R-:W-:Y:S05]  /*08d0*/  BSYNC B1 ;  /* 0x0000000000017941 */ /* 0x000fea0003800000 */
.L_x_2507:
[----:B------:R-:W-:Y:S01]  /*08e0*/  LEA R9, R4, 0x3b800000, 0x17 ;  /* 0x3b80000004097811 */ /* 0x000fe200078eb8ff */
[----:B------:R-:W-:-:S05]  /*08f0*/  IMAD.SHL.U32 R4, R5, 0x100000, RZ ;  /* 0x0010000005047824 */ /* 0x000fca00078e00ff */
[----:B------:R-:W-:Y:S02]  /*0900*/  LOP3.LUT R4, R9, R4, R12, 0xfe, !PT ;  /* 0x0000000409047212 */ /* 0x000fe400078efe0c */
.L_x_2506:
[----:B------:R-:W-:Y:S05]  /*0910*/  BSYNC B0 ;  /* 0x0000000000007941 */ /* 0x000fea0003800000 */
.L_x_2505:
        /* <DEDUP_REMOVED lines=21> */
.L_x_2512:
[----:B------:R-:W-:Y:S05]  /*0a70*/  BSYNC B1 ;  /* 0x0000000000017941 */ /* 0x000fea0003800000 */
.L_x_2511:
[----:B------:R-:W-:Y:S01]  /*0a80*/  IMAD.SHL.U32 R8, R8, 0x100000, RZ ;  /* 0x0010000008087824 */ /* 0x000fe200078e00ff */
[----:B------:R-:W-:-:S04]  /*0a90*/  LEA R5, R5, 0x3b800000, 0x17 ;  /* 0x3b80000005057811 */ /* 0x000fc800078eb8ff */
[----:B------:R-:W-:Y:S02]  /*0aa0*/  LOP3.LUT R24, R5, R8, R24, 0xfe, !PT ;  /* 0x0000000805187212 */ /* 0x000fe400078efe18 */
.L_x_2510:
[----:B------:R-:W-:Y:S05]  /*0ab0*/  BSYNC B0 ;  /* 0x0000000000007941 */ /* 0x000fea0003800000 */
.L_x_2509:
        /* <DEDUP_REMOVED lines=32> */
.L_x_2496:
[----:B------:R-:W0:Y:S02]  /*0cc0*/  S2R R3, SR_TID.X ;  /* 0x0000000000037919 */ /* 0x000e240000002100 */
[----:B0-----:R-:W-:-:S05]  /*0cd0*/  IMAD.WIDE.U32 R4, R3, 0x4, RZ ;  /* 0x0000000403047825 */ /* 0x001fca00078e00ff */
[----:B------:R-:W-:-:S04]  /*0ce0*/  ISETP.GE.U32.AND P0, PT, R4, UR13, PT ;  /* 0x0000000d04007c0c */ /* 0x000fc8000bf06070 */
[----:B------:R-:W-:-:S04]  /*0cf0*/  ISETP.GE.AND.EX P0, PT, R5, UR6, PT, P0 ;  /* 0x0000000605007c0c */ /* 0x000fc8000bf06300 */
[----:B------:R-:W-:-:S13]  /*0d00*/  ISETP.GT.U32.OR P0, PT, R3, 0x3fff, P0 ;  /* 0x00003fff0300780c */ /* 0x000fda0000704470 */
[----:B------:R-:W-:Y:S05]  /*0d10*/  @P0 EXIT ;  /* 0x000000000000094d */ /* 0x000fea0003800000 */
[----:B------:R-:W-:Y:S02]  /*0d20*/  IMAD.MOV.U32 R0, RZ, RZ, RZ ;  /* 0x000000ffff007224 */ /* 0x000fe400078e00ff */
.L_x_2530:
        /* <DEDUP_REMOVED lines=30> */
.L_x_2517:
[----:B------:R-:W-:Y:S05]  /*0f10*/  BSYNC B1 ;  /* 0x0000000000017941 */ /* 0x000fea0003800000 */
.L_x_2516:
[----:B------:R-:W-:Y:S01]  /*0f20*/  LEA R8, R5, 0x3b800000, 0x17 ;  /* 0x3b80000005087811 */ /* 0x000fe200078eb8ff */
[----:B------:R-:W-:-:S05]  /*0f30*/  IMAD.SHL.U32 R5, R7, 0x100000, RZ ;  /* 0x0010000007057824 */ /* 0x000fca00078e00ff */
[----:B------:R-:W-:Y:S02]  /*0f40*/  LOP3.LUT R5, R8, R5, R9, 0xfe, !PT ;  /* 0x0000000508057212 */ /* 0x000fe400078efe09 */
.L_x_2515:
[----:B------:R-:W-:Y:S05]  /*0f50*/  BSYNC B0 ;  /* 0x0000000000007941 */ /* 0x000fea0003800000 */
.L_x_2514:
        /* <DEDUP_REMOVED lines=21> */
.L_x_2521:
[----:B------:R-:W-:Y:S05]  /*10b0*/  BSYNC B1 ;  /* 0x0000000000017941 */ /* 0x000fea0003800000 */
.L_x_2520:
[----:B------:R-:W-:Y:S01]  /*10c0*/  LEA R9, R6, 0x3b800000, 0x17 ;  /* 0x3b80000006097811 */ /* 0x000fe200078eb8ff */
[----:B------:R-:W-:-:S05]  /*10d0*/  IMAD.SHL.U32 R6, R7, 0x100000, RZ ;  /* 0x0010000007067824 */ /* 0x000fca00078e00ff */
[----:B------:R-:W-:Y:S02]  /*10e0*/  LOP3.LUT R6, R9, R6, R10, 0xfe, !PT ;  /* 0x0000000609067212 */ /* 0x000fe400078efe0a */
.L_x_2519:
[----:B------:R-:W-:Y:S05]  /*10f0*/  BSYNC B0 ;  /* 0x0000000000007941 */ /* 0x000fea0003800000 */
.L_x_2518:
        /* <DEDUP_REMOVED lines=23> */
.L_x_2525:
[----:B------:R-:W-:Y:S05]  /*1270*/  BSYNC B1 ;  /* 0x0000000000017941 */ /* 0x000fea0003800000 */
.L_x_2524:
[----:B------:R-:W-:Y:S01]  /*1280*/  IMAD.SHL.U32 R4, R4, 0x100000, RZ ;  /* 0x0010000004047824 */ /* 0x000fe200078e00ff */
[----:B------:R-:W-:-:S04]  /*1290*/  LEA R9, R8, 0x3b800000, 0x17 ;  /* 0x3b80000008097811 */ /* 0x000fc800078eb8ff */
[----:B------:R-:W-:Y:S02]  /*12a0*/  LOP3.LUT R10, R9, R4, R10, 0xfe, !PT ;  /* 0x00000004090a7212 */ /* 0x000fe400078efe0a */
.L_x_2523:
[----:B------:R-:W-:Y:S05]  /*12b0*/  BSYNC B0 ;  /* 0x0000000000007941 */ /* 0x000fea0003800000 */
.L_x_2522:
        /* <DEDUP_REMOVED lines=21> */
.L_x_2529:
[----:B------:R-:W-:Y:S05]  /*1410*/  BSYNC B1 ;  /* 0x0000000000017941 */ /* 0x000fea0003800000 */
.L_x_2528:
[----:B------:R-:W-:Y:S01]  /*1420*/  IMAD.SHL.U32 R2, R2, 0x100000, RZ ;  /* 0x0010000002027824 */ /* 0x000fe200078e00ff */
[----:B------:R-:W-:-:S04]  /*1430*/  LEA R7, R4, 0x3b800000, 0x17 ;  /* 0x3b80000004077811 */ /* 0x000fc800078eb8ff */
[----:B------:R-:W-:Y:S02]  /*1440*/  LOP3.LUT R7, R7, R2, R8, 0xfe, !PT ;  /* 0x0000000207077212 */ /* 0x000fe400078efe08 */
.L_x_2527:
[----:B------:R-:W-:Y:S05]  /*1450*/  BSYNC B0 ;  /* 0x0000000000007941 */ /* 0x000fea0003800000 */
.L_x_2526:
        /* <DEDUP_REMOVED lines=28> */
.L_x_2531:
        /* <DEDUP_REMOVED lines=14> */
.L_x_7892:


//--------------------- .text._ZN2at6native55_GLOBAL__N__de093ff9_22_ForeachBinaryOpList_cu_a911ec4325multi_tensor_apply_kernelINS1_18TensorListMetadataILi2EEENS1_11CopyFunctorIN3c107complexIdEENS6_13Float8_e4m3fnELi2ELi1ELi1EEEJNS0_4CopyIS8_S9_EEEEEvT_T0_DpT1_ --------------------------
	.section	.text._ZN2at6native55_GLOBAL__N__de093ff9_22_ForeachBinaryOpList_cu_a911ec4325multi_tensor_apply_kernelINS1_18TensorListMetadataILi2EEENS1_11CopyFunctorIN3c107complexIdEENS6_13Float8_e4m3fnELi2ELi1ELi1EEEJNS0_4CopyIS8_S9_EEEEEvT_T0_DpT1_,"ax",@progbits
	.sectioninfo	@"SHI_REGISTERS=27"
	.align	128
.text._ZN2at6native55_GLOBAL__N__de093ff9_22_ForeachBinaryOpList_cu_a911ec4325multi_tensor_apply_kernelINS1_18TensorListMetadataILi2EEENS1_11CopyFunctorIN3c107complexIdEENS6_13Float8_e4m3fnELi2ELi1ELi1EEEJNS0_4CopyIS8_S9_EEEEEvT_T0_DpT1_:
        .type           _ZN2at6native55_GLOBAL__N__de093ff9_22_ForeachBinaryOpList_cu_a911ec4325multi_tensor_apply_kernelINS1_18TensorListMetadataILi2EEENS1_11CopyFunctorIN3c107complexIdEENS6_13Float8_e4m3fnELi2ELi1ELi1EEEJNS0_4CopyIS8_S9_EEEEEvT_T0_DpT1_,@function
        .size           _ZN2at6native55_GLOBAL__N__de093ff9_22_ForeachBinaryOpList_cu_a911ec4325multi_tensor_apply_kernelINS1_18TensorListMetadataILi2EEENS1_11CopyFunctorIN3c107complexIdEENS6_13Float8_e4m3fnELi2ELi1ELi1EEEJNS0_4CopyIS8_S9_EEEEEvT_T0_DpT1_,(.L_x_7893 - _ZN2at6native55_GLOBAL__N__de093ff9_22_ForeachBinaryOpList_cu_a911ec4325multi_tensor_apply_kernelINS1_18TensorListMetadataILi2EEENS1_11CopyFunctorIN3c107complexIdEENS6_13Float8_e4m3fnELi2ELi1ELi1EEEJNS0_4CopyIS8_S9_EEEEEvT_T0_DpT1_)
        .other          _ZN2at6native55_GLOBAL__N__de093ff9_22_ForeachBinaryOpList_cu_a911ec4325multi_tensor_apply_kernelINS1_18TensorListMetadataILi2EEENS1_11CopyFunctorIN3c107complexIdEENS6_13Float8_e4m3fnELi2ELi1ELi1EEEJNS0_4CopyIS8_S9_EEEEEvT_T0_DpT1_,@"STO_CUDA_ENTRY STV_DEFAULT"
_ZN2at6native55_GLOBAL__N__de093ff9_22_ForeachBinaryOpList_cu_a911ec4325multi_tensor_apply_kernelINS1_18TensorListMetadataILi2EEENS1_11CopyFunctorIN3c107complexIdEENS6_13Float8_e4m3fnELi2ELi1ELi1EEEJNS0_4CopyIS8_S9_EEEEEvT_T0_DpT1_:
        /* <DEDUP_REMOVED lines=30> */
.L_x_2541:
        /* <DEDUP_REMOVED lines=54> */
[----:B------:R-:W-:Y:S02]  /*0540*/  LOP3.LUT R11, R11, 0x7f800000, R20, 0xf8, !PT ;  /* 0x7f8000000b0b7812 */ /* 0x000fe400078ef814 */
[----:B------:R-:W-:Y:S02]  /*0550*/  LEA R16, P0, R23, UR8, 0x4 ;  /* 0x0000000817107c11 */ /* 0x000fe4000f8020ff */
[----:B------:R-:W-:Y:S02]  /*0560*/  LOP3.LUT R11, R11, R10, RZ, 0x30, !PT ;  /* 0x0000000a0b0b7212 */ /* 0x000fe400078e30ff */
[----:B------:R-:W-:-:S02]  /*0570*/  LEA.HI.X R17, R23, UR9, R24, 0x4, P0 ;  /* 0x0000000917117c11 */ /* 0x000fc400080f2418 */
[----:B------:R-:W-:-:S05]  /*0580*/  LOP3.LUT R11, R11, 0x80000000, R8, 0xf8, !PT ;  /* 0x800000000b0b7812 */ /* 0x000fca00078ef808 */
[----:B------:R-:W-:Y:S02]  /*0590*/  FMUL.FTZ R8, R11, 1 ;  /* 0x3f8000000b087820 */ /* 0x000fe40000410000 */
[----:B------:R-:W-:-:S04]  /*05a0*/  CS2R R10, SRZ ;  /* 0x00000000000a7805 */ /* 0x000fc8000001ff00 */
[----:B------:R-:W0:Y:S02]  /*05b0*/  F2F.F64.F32 R8, R8 ;  /* 0x0000000800087310 */ /* 0x000e240000201800 */
[----:B0-----:R0:W-:Y:S02]  /*05c0*/  STG.E.128 [R16.64], R8 ;  /* 0x0000000810007986 */ /* 0x0011e4000c101d0a */
.L_x_2534:
[----:B------:R-:W-:Y:S05]  /*05d0*/  BSYNC B0 ;  /* 0x0000000000007941 */ /* 0x000fea0003800000 */
.L_x_2533:
        /* <DEDUP_REMOVED lines=16> */
[----:B------:R-:W-:Y:S02]  /*06e0*/  LEA.HI R10, R10, R17, RZ, 0x1c ;  /* 0x000000110a0a7211 */ /* 0x000fe400078fe0ff */
[C---:B------:R-:W-:Y:S02]  /*06f0*/  LEA R16, P0, R19.reuse, UR8, 0x4 ;  /* 0x0000000813107c11 */ /* 0x040fe4000f8020ff */
[----:B------:R-:W-:Y:S02]  /*0700*/  LOP3.LUT R10, R10, 0x7f800000, R11, 0xf8, !PT ;  /* 0x7f8000000a0a7812 */ /* 0x000fe400078ef80b */
[----:B------:R-:W-:-:S02]  /*0710*/  LEA.HI.X R17, R19, UR9, R22, 0x4, P0 ;  /* 0x0000000913117c11 */ /* 0x000fc400080f2416 */
[----:B------:R-:W-:Y:S02]  /*0720*/  LOP3.LUT R9, R10, R9, RZ, 0x30, !PT ;  /* 0x000000090a097212 */ /* 0x000fe400078e30ff */
[----:B------:R-:W-:Y:S02]  /*0730*/  CS2R R10, SRZ ;  /* 0x00000000000a7805 */ /* 0x000fe4000001ff00 */
[----:B------:R-:W-:-:S05]  /*0740*/  LOP3.LUT R9, R9, 0x80000000, R8, 0xf8, !PT ;  /* 0x8000000009097812 */ /* 0x000fca00078ef808 */
[----:B------:R-:W-:-:S06]  /*0750*/  FMUL.FTZ R9, R9, 1 ;  /* 0x3f80000009097820 */ /* 0x000fcc0000410000 */
[----:B------:R-:W0:Y:S02]  /*0760*/  F2F.F64.F32 R8, R9 ;  /* 0x0000000900087310 */ /* 0x000e240000201800 */
[----:B0-----:R0:W-:Y:S02]  /*0770*/  STG.E.128 [R16.64], R8 ;  /* 0x0000000810007986 */ /* 0x0011e4000c101d0a */
.L_x_2536:
[----:B------:R-:W-:Y:S05]  /*0780*/  BSYNC B0 ;  /* 0x0000000000007941 */ /* 0x000fea0003800000 */
.L_x_2535:
        /* <DEDUP_REMOVED lines=26> */
.L_x_2538:
[----:B------:R-:W-:Y:S05]  /*0930*/  BSYNC B0 ;  /* 0x0000000000007941 */ /* 0x000fea0003800000 */
.L_x_2537:
        /* <DEDUP_REMOVED lines=26> */
.L_x_2540:
[----:B------:R-:W-:Y:S05]  /*0ae0*/  BSYNC B0 ;  /* 0x0000000000007941 */ /* 0x000fea0003800000 */
.L_x_2539:
[----:B0-----:R-:W-:-:S04]  /*0af0*/  IMAD.MOV.U32 R9, RZ, RZ, c[0x0][0x0] ;  /* 0x00000000ff097624 */ /* 0x001fc800078e00ff */
[----:B------:R-:W-:-:S05]  /*0b00*/  IMAD.WIDE.U32 R6, R9, 0x4, R6 ;  /* 0x0000000409067825 */ /* 0x000fca00078e0006 */
[C---:B------:R-:W-:Y:S02]  /*0b10*/  ISETP.GE.U32.AND P0, PT, R6.reuse, 0x10000, PT ;  /* 0x000100000600780c */ /* 0x040fe40003f06070 */
[----:B------:R-:W-:Y:S02]  /*0b20*/  ISETP.LT.U32.AND P1, PT, R6, UR13, PT ;  /* 0x0000000d06007c0c */ /* 0x000fe4000bf21070 */
[C---:B------:R-:W-:Y:S02]  /*0b30*/  ISETP.GE.U32.AND.EX P0, PT, R7.reuse, RZ, PT, P0 ;  /* 0x000000ff0700720c */ /* 0x040fe40003f06100 */
[----:B------:R-:W-:-:S13]  /*0b40*/  ISETP.LT.AND.EX P1, PT, R7, UR6, PT, P1 ;  /* 0x0000000607007c0c */ /* 0x000fda000bf21310 */
[----:B------:R-:W-:Y:S05]  /*0b50*/  @!P0 BRA P1, `(.L_x_2541) ;  /* 0xfffff68000008947 */ /* 0x000fea000083ffff */
[----:B------:R-:W-:Y:S05]  /*0b60*/  EXIT ;  /* 0x000000000000794d */ /* 0x000fea0003800000 */
.L_x_2532:
[----:B------:R-:W0:Y:S02]  /*0b70*/  S2R R0, SR_TID.X ;  /* 0x0000000000007919 */ /* 0x000e240000002100 */
[----:B0-----:R-:W-:-:S05]  /*0b80*/  IMAD.WIDE.U32 R2, R0, 0x4, RZ ;  /* 0x0000000400027825 */ /* 0x001fca00078e00ff */
[----:B------:R-:W-:-:S04]  /*0b90*/  ISETP.GE.U32.AND P0, PT, R2, UR13, PT ;  /* 0x0000000d02007c0c */ /* 0x000fc8000bf06070 */
[----:B------:R-:W-:-:S04]  /*0ba0*/  ISETP.GE.AND.EX P0, PT, R3, UR6, PT, P0 ;  /* 0x0000000603007c0c */ /* 0x000fc8000bf06300 */
[----:B------:R-:W-:-:S13]  /*0bb0*/  ISETP.GT.U32.OR P0, PT, R0, 0x3fff, P0 ;  /* 0x00003fff0000780c */ /* 0x000fda0000704470 */
[----:B------:R-:W-:Y:S05]  /*0bc0*/  @P0 EXIT ;  /* 0x000000000000094d */ /* 0x000fea0003800000 */
[----:B------:R-:W-:Y:S02]  /*0bd0*/  IMAD.MOV.U32 R3, RZ, RZ, RZ ;  /* 0x000000ffff037224 */ /* 0x000fe400078e00ff */
.L_x_2542:
[----:B0-----:R-:W-:-:S04]  /*0be0*/  LEA R12, P0, R0, UR14, 0x2 ;  /* 0x0000000e000c7c11 */ /* 0x001fc8000f8010ff */
[----:B------:R-:W-:-:S05]  /*0bf0*/  LEA.HI.X R13, R0, UR4, R3, 0x2, P0 ;  /* 0x00000004000d7c11 */ /* 0x000fca00080f1403 */
[----:B------:R-:W2:Y:S01]  /*0c00*/  LDG.E R12, [R12.64] ;  /* 0x0000000a0c0c7981 */ /* 0x000ea2000c1e1900 */
[----:B------:R-:W-:Y:S01]  /*0c10*/  IMAD.MOV.U32 R11, RZ, RZ, -0x800000 ;  /* 0xff800000ff0b7424 */ /* 0x000fe200078e00ff */
        /* <DEDUP_REMOVED lines=29> */
[----:B------:R-:W-:-:S02]  /*0df0*/  SHF.L.U32 R15, R8, R15, RZ ;  /* 0x0000000f080f7219 */ /* 0x000fc400000006ff */
[C---:B------:R-:W-:Y:S02]  /*0e00*/  ISETP.GT.U32.AND P0, PT, R13.reuse, 0x4, PT ;  /* 0x000000040d00780c */ /* 0x040fe40003f04070 */
[----:B------:R-:W-:Y:S01]  /*0e10*/  IADD3 R17, R13, -0x4, RZ ;  /* 0xfffffffc0d117810 */ /* 0x000fe20007ffe0ff */
[----:B------:R-:W-:Y:S01]  /*0e20*/  IMAD R13, R14, R11, 0x3c000000 ;  /* 0x3c0000000e0d7424 */ /* 0x000fe200078e020b */
[----:B------:R-:W-:Y:S02]  /*0e30*/  SHF.L.U32 R14, R10, R14, RZ ;  /* 0x0000000e0a0e7219 */ /* 0x000fe400000006ff */
[----:B------:R-:W-:Y:S02]  /*0e40*/  SEL R18, R16, RZ, P2 ;  /* 0x000000ff10127207 */ /* 0x000fe40001000000 */
[----:B------:R-:W-:Y:S02]  /*0e50*/  LEA.HI R14, R14, R13, RZ, 0x1c ;  /* 0x0000000d0e0e7211 */ /* 0x000fe400078fe0ff */
[----:B------:R-:W-:-:S02]  /*0e60*/  LEA.HI R16, R15, R12, RZ, 0x1c ;  /* 0x0000000c0f107211 */ /* 0x000fc400078fe0ff */
[----:B------:R-:W-:Y:S02]  /*0e70*/  IADD3 R13, R10, 0x1000000, RZ ;  /* 0x010000000a0d7810 */ /* 0x000fe40007ffe0ff */
[----:B------:R-:W-:Y:S02]  /*0e80*/  IADD3 R15, R8, 0x1000000, RZ ;  /* 0x01000000080f7810 */ /* 0x000fe40007ffe0ff */
[----:B------:R-:W-:Y:S01]  /*0e90*/  SEL R20, R17, RZ, P0 ;  /* 0x000000ff11147207 */ /* 0x000fe20000000000 */
[-C--:B------:R-:W-:Y:S01]  /*0ea0*/  IMAD R17, R18, R11.reuse, 0x3c000000 ;  /* 0x3c00000012117424 */ /* 0x080fe200078e020b */
[----:B------:R-:W-:Y:S02]  /*0eb0*/  SHF.R.S32.HI R13, RZ, 0x8, R13 ;  /* 0x00000008ff0d7819 */ /* 0x000fe4000001140d */
[----:B------:R-:W-:Y:S02]  /*0ec0*/  SHF.R.S32.HI R15, RZ, 0x8, R15 ;  /* 0x00000008ff0f7819 */ /* 0x000fe4000001140f */
[----:B------:R-:W-:Y:S01]  /*0ed0*/  SHF.L.U32 R12, R7, R18, RZ ;  /* 0x00000012070c7219 */ /* 0x000fe200000006ff */
[----:B------:R-:W-:Y:S01]  /*0ee0*/  IMAD R18, R20, R11, 0x3c000000 ;  /* 0x3c00000014127424 */ /* 0x000fe200078e020b */
[----:B------:R-:W-:-:S02]  /*0ef0*/  LOP3.LUT R13, R14, 0x7f800000, R13, 0xf8, !PT ;  /* 0x7f8000000e0d7812 */ /* 0x000fc400078ef80d */
[----:B------:R-:W-:Y:S02]  /*0f00*/  LOP3.LUT R15, R16, 0x7f800000, R15, 0xf8, !PT ;  /* 0x7f800000100f7812 */ /* 0x000fe400078ef80f */
[----:B------:R-:W-:Y:S02]  /*0f10*/  SHF.L.U32 R11, R9, R20, RZ ;  /* 0x00000014090b7219 */ /* 0x000fe400000006ff */
[----:B------:R-:W-:Y:S02]  /*0f20*/  IADD3 R14, R7, 0x1000000, RZ ;  /* 0x01000000070e7810 */ /* 0x000fe40007ffe0ff */
[----:B------:R-:W-:Y:S02]  /*0f30*/  IADD3 R16, R9, 0x1000000, RZ ;  /* 0x0100000009107810 */ /* 0x000fe40007ffe0ff */
[----:B------:R-:W-:Y:S02]  /*0f40*/  LEA.HI R12, R12, R17, RZ, 0x1c ;  /* 0x000000110c0c7211 */ /* 0x000fe400078fe0ff */
[----:B------:R-:W-:-:S02]  /*0f50*/  LEA.HI R11, R11, R18, RZ, 0x1c ;  /* 0x000000120b0b7211 */ /* 0x000fc400078fe0ff */
[----:B------:R-:W-:Y:S01]  /*0f60*/  IADD3 R10, R10, -0x1, RZ ;  /* 0xffffffff0a0a7810 */ /* 0x000fe20007ffe0ff */
[----:B------:R-:W-:Y:S01]  /*0f70*/  CS2R R18, SRZ ;  /* 0x0000000000127805 */ /* 0x000fe2000001ff00 */
[----:B------:R-:W-:Y:S02]  /*0f80*/  SHF.R.S32.HI R17, RZ, 0x8, R14 ;  /* 0x00000008ff117819 */ /* 0x000fe4000001140e */
[----:B------:R-:W-:Y:S02]  /*0f90*/  IADD3 R8, R8, -0x1, RZ ;  /* 0xffffffff08087810 */ /* 0x000fe40007ffe0ff */
[----:B------:R-:W-:Y:S02]  /*0fa0*/  SHF.R.S32.HI R16, RZ, 0x8, R16 ;  /* 0x00000008ff107819 */ /* 0x000fe40000011410 */
[----:B------:R-:W-:Y:S02]  /*0fb0*/  IADD3 R7, R7, -0x1, RZ ;  /* 0xffffffff07077810 */ /* 0x000fe40007ffe0ff */
[----:B------:R-:W-:-:S02]  /*0fc0*/  IADD3 R9, R9, -0x1, RZ ;  /* 0xffffffff09097810 */ /* 0x000fc40007ffe0ff */
[----:B------:R-:W-:Y:S02]  /*0fd0*/  SHF.R.S32.HI R10, RZ, 0x1f, R10 ;  /* 0x0000001fff0a7819 */ /* 0x000fe4000001140a */
[----:B------:R-:W-:Y:S02]  /*0fe0*/  LOP3.LUT R12, R12, 0x7f800000, R17, 0xf8, !PT ;  /* 0x7f8000000c0c7812 */ /* 0x000fe400078ef811 */
[----:B------:R-:W-:Y:S02]  /*0ff0*/  SHF.R.S32.HI R8, RZ, 0x1f, R8 ;  /* 0x0000001fff087819 */ /* 0x000fe40000011408 */
[----:B------:R-:W-:Y:S02]  /*1000*/  LOP3.LUT R16, R11, 0x7f800000, R16, 0xf8, !PT ;  /* 0x7f8000000b107812 */ /* 0x000fe400078ef810 */
[----:B------:R-:W-:Y:S02]  /*1010*/  SHF.R.S32.HI R7, RZ, 0x1f, R7 ;  /* 0x0000001fff077819 */ /* 0x000fe40000011407 */
[----:B------:R-:W-:-:S02]  /*1020*/  SHF.R.S32.HI R9, RZ, 0x1f, R9 ;  /* 0x0000001fff097819 */ /* 0x000fc40000011409 */
[----:B------:R-:W-:Y:S02]  /*1030*/  LOP3.LUT R10, R13, R10, RZ, 0x30, !PT ;  /* 0x0000000a0d0a7212 */ /* 0x000fe400078e30ff */
[----:B------:R-:W-:Y:S02]  /*1040*/  LOP3.LUT R15, R15, R8, RZ, 0x30, !PT ;  /* 0x000000080f0f7212 */ /* 0x000fe400078e30ff */
[----:B------:R-:W-:Y:S02]  /*1050*/  LOP3.LUT R7, R12, R7, RZ, 0x30, !PT ;  /* 0x000000070c077212 */ /* 0x000fe400078e30ff */
[----:B------:R-:W-:Y:S02]  /*1060*/  LOP3.LUT R11, R16, R9, RZ, 0x30, !PT ;  /* 0x00000009100b7212 */ /* 0x000fe400078e30ff */
[----:B------:R-:W-:Y:S02]  /*1070*/  LOP3.LUT R10, R10, 0x80000000, R5, 0xf8, !PT ;  /* 0x800000000a0a7812 */ /* 0x000fe400078ef805 */
[----:B------:R-:W-:-:S02]  /*1080*/  LOP3.LUT R15, R15, 0x80000000, R4, 0xf8, !PT ;  /* 0x800000000f0f7812 */ /* 0x000fc400078ef804 */
[----:B------:R-:W-:Y:S01]  /*1090*/  LOP3.LUT R7, R7, 0x80000000, R6, 0xf8, !PT ;  /* 0x8000000007077812 */ /* 0x000fe200078ef806 */
[----:B------:R-:W-:Y:S01]  /*10a0*/  FMUL.FTZ R5, R10, 1 ;  /* 0x3f8000000a057820 */ /* 0x000fe20000410000 */
[----:B------:R-:W-:Y:S01]  /*10b0*/  LOP3.LUT R11, R11, 0x80000000, R2, 0xf8, !PT ;  /* 0x800000000b0b7812 */ /* 0x000fe200078ef802 */
[----:B------:R-:W-:Y:S01]  /*10c0*/  FMUL.FTZ R8, R15, 1 ;  /* 0x3f8000000f087820 */ /* 0x000fe20000410000 */
[C---:B------:R-:W-:Y:S01]  /*10d0*/  LEA R20, P0, R0.reuse, UR8, 0x6 ;  /* 0x0000000800147c11 */ /* 0x040fe2000f8030ff */
[----:B------:R-:W-:Y:S01]  /*10e0*/  FMUL.FTZ R12, R7, 1 ;  /* 0x3f800000070c7820 */ /* 0x000fe20000410000 */
[----:B------:R-:W-:Y:S01]  /*10f0*/  CS2R R14, SRZ ;  /* 0x00000000000e7805 */ /* 0x000fe2000001ff00 */
[----:B------:R-:W-:Y:S01]  /*1100*/  FMUL.FTZ R16, R11, 1 ;  /* 0x3f8000000b107820 */ /* 0x000fe20000410000 */
[----:B------:R-:W0:Y:S01]  /*1110*/  F2F.F64.F32 R4, R5 ;  /* 0x0000000500047310 */ /* 0x000e220000201800 */
[C---:B------:R-:W-:Y:S01]  /*1120*/  LEA.HI.X R21, R0.reuse, UR9, R3, 0x6, P0 ;  /* 0x0000000900157c11 */ /* 0x040fe200080f3403 */
[----:B------:R-:W-:Y:S01]  /*1130*/  CS2R R6, SRZ ;  /* 0x0000000000067805 */ /* 0x000fe2000001ff00 */
[----:B------:R-:W-:Y:S01]  /*1140*/  IADD3 R0, P0, R0, c[0x0][0x0], RZ ;  /* 0x0000000000007a10 */ /* 0x000fe20007f1e0ff */
[----:B------:R-:W-:-:S03]  /*1150*/  CS2R R10, SRZ ;  /* 0x00000000000a7805 */ /* 0x000fc6000001ff00 */
[C---:B------:R-:W-:Y:S01]  /*1160*/  ISETP.LT.U32.AND P1, PT, R0.reuse, 0x4000, PT ;  /* 0x000040000000780c */ /* 0x040fe20003f21070 */
[----:B------:R-:W1:Y:S01]  /*1170*/  F2F.F64.F32 R8, R8 ;  /* 0x0000000800087310 */ /* 0x000e620000201800 */
[----:B------:R-:W-:Y:S02]  /*1180*/  IMAD.SHL.U32 R2, R0, 0x4, RZ ;  /* 0x0000000400027824 */ /* 0x000fe400078e00ff */
[----:B------:R-:W-:-:S03]  /*1190*/  IMAD.X R3, RZ, RZ, R3, P0 ;  /* 0x000000ffff037224 */ /* 0x000fc600000e0603 */
[----:B------:R-:W-:Y:S02]  /*11a0*/  ISETP.GE.U32.AND P0, PT, R2, UR13, PT ;  /* 0x0000000d02007c0c */ /* 0x000fe4000bf06070 */
[----:B------:R-:W2:Y:S01]  /*11b0*/  F2F.F64.F32 R12, R12 ;  /* 0x0000000c000c7310 */ /* 0x000ea20000201800 */
[----:B0-----:R0:W-:Y:S01]  /*11c0*/  STG.E.128 [R20.64], R4 ;  /* 0x0000000414007986 */ /* 0x0011e2000c101d0a */
[----:B------:R-:W-:Y:S02]  /*11d0*/  SHF.L.U64.HI R2, R0, 0x2, R3 ;  /* 0x0000000200027819 */ /* 0x000fe40000010203 */
[----:B------:R-:W-:Y:S02]  /*11e0*/  ISETP.LT.U32.AND.EX P1, PT, R3, RZ, PT, P1 ;  /* 0x000000ff0300720c */ /* 0x000fe40003f21110 */
[----:B------:R-:W-:Y:S02]  /*11f0*/  ISETP.GE.AND.EX P0, PT, R2, UR6, PT, P0 ;  /* 0x0000000602007c0c */ /* 0x000fe4000bf06300 */
[----:B------:R-:W3:Y:S01]  /*1200*/  F2F.F64.F32 R16, R16 ;  /* 0x0000001000107310 */ /* 0x000ee20000201800 */
[----:B-1----:R0:W-:Y:S04]  /*1210*/  STG.E.128 [R20.64+0x10], R8 ;  /* 0x0000100814007986 */ /* 0x0021e8000c101d0a */
[----:B--2---:R0:W-:Y:S04]  /*1220*/  STG.E.128 [R20.64+0x20], R12 ;  /* 0x0000200c14007986 */ /* 0x0041e8000c101d0a */
[----:B---3--:R0:W-:Y:S02]  /*1230*/  STG.E.128 [R20.64+0x30], R16 ;  /* 0x0000301014007986 */ /* 0x0081e4000c101d0a */
[----:B------:R-:W-:Y:S05]  /*1240*/  @!P0 BRA P1, `(.L_x_2542) ;  /* 0xfffff99000008947 */ /* 0x000fea000083ffff */
[----:B------:R-:W-:Y:S05]  /*1250*/  EXIT ;  /* 0x000000000000794d */ /* 0x000fea0003800000 */
.L_x_2543:
        /* <DEDUP_REMOVED lines=10> */
.L_x_7893:


//--------------------- .text._ZN2at6native55_GLOBAL__N__de093ff9_22_ForeachBinaryOpList_cu_a911ec4325multi_tensor_apply_kernelINS1_18TensorListMetadataILi2EEENS1_11CopyFunctorIN3c107complexIdEEbLi2ELi1ELi1EEEJNS0_4CopyIS8_bEEEEEvT_T0_DpT1_ --------------------------
	.section	.text._ZN2at6native55_GLOBAL__N__de093ff9_22_ForeachBinaryOpList_cu_a911ec4325multi_tensor_apply_kernelINS1_18TensorListMetadataILi2EEENS1_11CopyFunctorIN3c107complexIdEEbLi2ELi1ELi1EEEJNS0_4CopyIS8_bEEEEEvT_T0_DpT1_,"ax",@progbits
	.sectioninfo	@"SHI_REGISTERS=32"
	.align	128
.text._ZN2at6native55_GLOBAL__N__de093ff9_22_ForeachBinaryOpList_cu_a911ec4325multi_tensor_apply_kernelINS1_18TensorListMetadataILi2EEENS1_11CopyFunctorIN3c107complexIdEEbLi2ELi1ELi1EEEJNS0_4CopyIS8_bEEEEEvT_T0_DpT1_:
        .type           _ZN2at6native55_GLOBAL__N__de093ff9_22_ForeachBinaryOpList_cu_a911ec4325multi_tensor_apply_kernelINS1_18TensorListMetadataILi2EEENS1_11CopyFunctorIN3c107complexIdEEbLi2ELi1ELi1EEEJNS0_4CopyIS8_bEEEEEvT_T0_DpT1_,@function
        .size           _ZN2at6native55_GLOBAL__N__de093ff9_22_ForeachBinaryOpList_cu_a911ec4325multi_tensor_apply_kernelINS1_18TensorListMetadataILi2EEENS1_11CopyFunctorIN3c107complexIdEEbLi2ELi1ELi1EEEJNS0_4CopyIS8_bEEEEEvT_T0_DpT1_,(.L_x_7894 - _ZN2at6native55_GLOBAL__N__de093ff9_22_ForeachBinaryOpList_cu_a911ec4325multi_tensor_apply_kernelINS1_18TensorListMetadataILi2EEENS1_11CopyFunctorIN3c107complexIdEEbLi2ELi1ELi1EEEJNS0_4CopyIS8_bEEEEEvT_T0_DpT1_)
        .other          _ZN2at6native55_GLOBAL__N__de093ff9_22_ForeachBinaryOpList_cu_a911ec4325multi_tensor_apply_kernelINS1_18TensorListMetadataILi2EEENS1_11CopyFunctorIN3c107complexIdEEbLi2ELi1ELi1EEEJNS0_4CopyIS8_bEEEEEvT_T0_DpT1_,@"STO_CUDA_ENTRY STV_DEFAULT"
_ZN2at6native55_GLOBAL__N__de093ff9_22_ForeachBinaryOpList_cu_a911ec4325multi_tensor_apply_kernelINS1_18TensorListMetadataILi2EEENS1_11CopyFunctorIN3c107complexIdEEbLi2ELi1ELi1EEEJNS0_4CopyIS8_bEEEEEvT_T0_DpT1_:
        /* <DEDUP_REMOVED lines=27> */
.L_x_2545:
[----:B0-----:R-:W-:-:S04]  /*01b0*/  IADD3 R7, P1, R12, R14, RZ ;  /* 0x0000000e0c077210 */ /* 0x001fc80007f3e0ff */
[C---:B------:R-:W-:Y:S01]  /*01c0*/  ISETP.GE.U32.AND P0, PT, R7.reuse, 0x10000, PT ;  /* 0x000100000700780c */ /* 0x040fe20003f06070 */
[----:B------:R-:W-:Y:S01]  /*01d0*/  IMAD.X R9, RZ, RZ, R15, P1 ;  /* 0x000000ffff097224 */ /* 0x000fe200008e060f */
[C---:B------:R-:W-:Y:S02]  /*01e0*/  IADD3 R18, P2, R7.reuse, c[0x0][0x0], RZ ;  /* 0x0000000007127a10 */ /* 0x040fe40007f5e0ff */
[-C--:B------:R-:W-:Y:S02]  /*01f0*/  ISETP.LT.U32.AND P1, PT, R7, R3.reuse, PT ;  /* 0x000000030700720c */ /* 0x080fe40003f21070 */
[C---:B------:R-:W-:Y:S01]  /*0200*/  ISETP.GE.U32.AND.EX P0, PT, R9.reuse, RZ, PT, P0 ;  /* 0x000000ff0900720c */ /* 0x040fe20003f06100 */
[----:B------:R-:W-:Y:S01]  /*0210*/  IMAD.X R19, RZ, RZ, R9, P2 ;  /* 0x000000ffff137224 */ /* 0x000fe200010e0609 */
[----:B------:R-:W-:Y:S02]  /*0220*/  ISETP.LT.U32.AND P2, PT, R18, R3, PT ;  /* 0x000000031200720c */ /* 0x000fe40003f41070 */
[----:B------:R-:W-:-:S02]  /*0230*/  ISETP.LT.AND.EX P0, PT, R9, R20, !P0, P1 ;  /* 0x000000140900720c */ /* 0x000fc40004701310 */
[----:B------:R-:W-:-:S04]  /*0240*/  ISETP.GE.U32.AND P1, PT, R18, 0x10000, PT ;  /* 0x000100001200780c */ /* 0x000fc80003f26070 */
[----:B------:R-:W-:-:S04]  /*0250*/  ISETP.GE.U32.AND.EX P1, PT, R19, RZ, PT, P1 ;  /* 0x000000ff1300720c */ /* 0x000fc80003f26110 */
[----:B------:R-:W-:-:S03]  /*0260*/  ISETP.LT.AND.EX P1, PT, R19, R20, !P1, P2 ;  /* 0x000000141300720c */ /* 0x000fc60004f21320 */
[-C--:B------:R-:W-:Y:S02]  /*0270*/  @P0 IADD3 R16, P3, R7, R0.reuse, RZ ;  /* 0x0000000007100210 */ /* 0x080fe40007f7e0ff */
[CC--:B------:R-:W-:Y:S01]  /*0280*/  LEA R10, P2, R13.reuse, R7.reuse, 0x1 ;  /* 0x000000070d0a7211 */ /* 0x0c0fe200078408ff */
[----:B------:R-:W-:Y:S02]  /*0290*/  IMAD R6, R13, 0x3, RZ ;  /* 0x000000030d067824 */ /* 0x000fe400078e02ff */
[----:B------:R-:W-:Y:S02]  /*02a0*/  @P0 IMAD.X R17, R9, 0x1, R2, P3 ;  /* 0x0000000109110824 */ /* 0x000fe400018e0602 */
[----:B------:R-:W-:Y:S01]  /*02b0*/  IMAD.X R29, RZ, RZ, R9, P2 ;  /* 0x000000ffff1d7224 */ /* 0x000fe200010e0609 */
[----:B------:R-:W-:Y:S02]  /*02c0*/  ISETP.GE.U32.AND P4, PT, R10, 0x10000, PT ;  /* 0x000100000a00780c */ /* 0x000fe40003f86070 */
[----:B------:R-:W-:Y:S01]  /*02d0*/  @P1 IADD3 R4, P2, R18, R0, RZ ;  /* 0x0000000012041210 */ /* 0x000fe20007f5e0ff */
[----:B------:R0:W2:Y:S01]  /*02e0*/  @P0 LDG.E.U8 R21, [R16.64] ;  /* 0x0000000410150981 */ /* 0x0000a2000c1e1100 */
[----:B------:R-:W-:-:S02]  /*02f0*/  IADD3 R25, P5, R6, R7, RZ ;  /* 0x0000000706197210 */ /* 0x000fc40007fbe0ff */
[-C--:B------:R-:W-:Y:S01]  /*0300*/  ISETP.LT.U32.AND P3, PT, R10, R3.reuse, PT ;  /* 0x000000030a00720c */ /* 0x080fe20003f61070 */
[----:B------:R-:W-:Y:S01]  /*0310*/  @P1 IMAD.X R5, R19, 0x1, R2, P2 ;  /* 0x0000000113051824 */ /* 0x000fe200010e0602 */
[----:B------:R-:W-:Y:S01]  /*0320*/  ISETP.GE.U32.AND.EX P4, PT, R29, RZ, PT, P4 ;  /* 0x000000ff1d00720c */ /* 0x000fe20003f86140 */
[----:B------:R-:W-:Y:S01]  /*0330*/  IMAD.X R11, RZ, RZ, R9, P5 ;  /* 0x000000ffff0b7224 */ /* 0x000fe200028e0609 */
[----:B------:R-:W-:Y:S02]  /*0340*/  ISETP.GE.U32.AND P2, PT, R25, 0x10000, PT ;  /* 0x000100001900780c */ /* 0x000fe40003f46070 */
[----:B------:R-:W-:Y:S01]  /*0350*/  ISETP.LT.AND.EX P3, PT, R29, R20, !P4, P3 ;  /* 0x000000141d00720c */ /* 0x000fe20006761330 */
[----:B------:R1:W3:Y:S01]  /*0360*/  @P1 LDG.E.U8 R22, [R4.64] ;  /* 0x0000000404161981 */ /* 0x0002e2000c1e1100 */
[----:B------:R-:W-:Y:S02]  /*0370*/  ISETP.LT.U32.AND P4, PT, R25, R3, PT ;  /* 0x000000031900720c */ /* 0x000fe40003f81070 */
[----:B------:R-:W-:-:S04]  /*0380*/  ISETP.GE.U32.AND.EX P2, PT, R11, RZ, PT, P2 ;  /* 0x000000ff0b00720c */ /* 0x000fc80003f46120 */
[----:B------:R-:W-:-:S05]  /*0390*/  ISETP.LT.AND.EX P2, PT, R11, R20, !P2, P4 ;  /* 0x000000140b00720c */ /* 0x000fca0005741340 */
[----:B0-----:R-:W-:-:S05]  /*03a0*/  @P3 IADD3 R16, P4, R10, R0, RZ ;  /* 0x000000000a103210 */ /* 0x001fca0007f9e0ff */
[----:B------:R-:W-:-:S03]  /*03b0*/  @P3 IMAD.X R17, R29, 0x1, R2, P4 ;  /* 0x000000011d113824 */ /* 0x000fc600020e0602 */
[----:B-1----:R-:W-:Y:S02]  /*03c0*/  @P2 IADD3 R4, P4, R25, R0, RZ ;  /* 0x0000000019042210 */ /* 0x002fe40007f9e0ff */
[----:B------:R3:W4:Y:S03]  /*03d0*/  @P3 LDG.E.U8 R23, [R16.64] ;  /* 0x0000000410173981 */ /* 0x000726000c1e1100 */
[----:B------:R-:W-:-:S05]  /*03e0*/  @P2 IMAD.X R5, R11, 0x1, R2, P4 ;  /* 0x000000010b052824 */ /* 0x000fca00020e0602 */
[----:B------:R0:W5:Y:S01]  /*03f0*/  @P2 LDG.E.U8 R24, [R4.64] ;  /* 0x0000000404182981 */ /* 0x000162000c1e1100 */
[----:B------:R-:W-:-:S04]  /*0400*/  @P0 LEA R8, P4, R7, R26, 0x4 ;  /* 0x0000001a07080211 */ /* 0x000fc800078820ff */
[----:B------:R-:W-:Y:S02]  /*0410*/  @P0 LEA.HI.X R9, R7, R27, R9, 0x4, P4 ;  /* 0x0000001b07090211 */ /* 0x000fe400020f2409 */
[----:B------:R-:W-:Y:S01]  /*0420*/  CS2R R6, SRZ ;  /* 0x0000000000067805 */ /* 0x000fe2000001ff00 */
[----:B--2---:R-:W-:-:S04]  /*0430*/  @P0 PRMT R28, R21, 0x8880, RZ ;  /* 0x00008880151c0816 */ /* 0x004fc800000000ff */
[----:B------:R-:W-:-:S04]  /*0440*/  @P0 PRMT R28, R28, 0x7710, RZ ;  /* 0x000077101c1c0816 */ /* 0x000fc800000000ff */
[----:B0-----:R-:W0:Y:S01]  /*0450*/  @P0 I2F.F64.S16 R4, R28 ;  /* 0x0000001c00040312 */ /* 0x001e220000101c00 */
[----:B---3--:R-:W-:-:S04]  /*0460*/  @P1 PRMT R16, R22, 0x8880, RZ ;  /* 0x0000888016101816 */ /* 0x008fc800000000ff */
[----:B------:R-:W-:-:S06]  /*0470*/  @P1 PRMT R16, R16, 0x7710, RZ ;  /* 0x0000771010101816 */ /* 0x000fcc00000000ff */
[----:B------:R-:W1:Y:S01]  /*0480*/  @P1 I2F.F64.S16 R16, R16 ;  /* 0x0000001000101312 */ /* 0x000e620000101c00 */
[----:B0-----:R0:W-:Y:S01]  /*0490*/  @P0 STG.E.128 [R8.64], R4 ;  /* 0x0000000408000986 */ /* 0x0011e2000c101d04 */
[----:B----4-:R-:W-:Y:S02]  /*04a0*/  @P3 PRMT R28, R23, 0x8880, RZ ;  /* 0x00008880171c3816 */ /* 0x010fe400000000ff */
[----:B0-----:R-:W-:Y:S01]  /*04b0*/  @P1 LEA R4, P0, R18, R26, 0x4 ;  /* 0x0000001a12041211 */ /* 0x001fe200078020ff */
[----:B------:R-:W-:-:S03]  /*04c0*/  CS2R R6, SRZ ;  /* 0x0000000000067805 */ /* 0x000fc6000001ff00 */
[----:B------:R-:W-:Y:S02]  /*04d0*/  @P1 LEA.HI.X R5, R18, R27, R19, 0x4, P0 ;  /* 0x0000001b12051211 */ /* 0x000fe400000f2413 */
[----:B------:R-:W-:-:S05]  /*04e0*/  CS2R R18, SRZ ;  /* 0x0000000000127805 */ /* 0x000fca000001ff00 */
[----:B-1----:R0:W-:Y:S02]  /*04f0*/  @P1 STG.E.128 [R4.64], R16 ;  /* 0x0000001004001986 */ /* 0x0021e4000c101d04 */
[----:B0-----:R-:W-:Y:S01]  /*0500*/  @P3 PRMT R18, R28, 0x7710, RZ ;  /* 0x000077101c123816 */ /* 0x001fe200000000ff */
[----:B------:R-:W-:Y:S01]  /*0510*/  IMAD.MOV.U32 R19, RZ, RZ, c[0x0][0x0] ;  /* 0x00000000ff137624 */ /* 0x000fe200078e00ff */
[----:B-----5:R-:W-:Y:S02]  /*0520*/  @P2 PRMT R28, R24, 0x8880, RZ ;  /* 0x00008880181c2816 */ /* 0x020fe400000000ff */
[----:B------:R-:W0:Y:S01]  /*0530*/  @P3 I2F.F64.S16 R4, R18 ;  /* 0x0000001200043312 */ /* 0x000e220000101c00 */
[----:B------:R-:W-:Y:S01]  /*0540*/  IMAD.WIDE.U32 R14, R19, 0x4, R14 ;  /* 0x00000004130e7825 */ /* 0x000fe200078e000e */
[----:B------:R-:W-:Y:S02]  /*0550*/  @P2 PRMT R8, R28, 0x7710, RZ ;  /* 0x000077101c082816 */ /* 0x000fe400000000ff */
[----:B------:R-:W-:-:S02]  /*0560*/  @P3 LEA R28, P0, R10, R26, 0x4 ;  /* 0x0000001a0a1c3211 */ /* 0x000fc400078020ff */
[----:B------:R-:W-:Y:S02]  /*0570*/  ISETP.LT.U32.AND P1, PT, R14, R3, PT ;  /* 0x000000030e00720c */ /* 0x000fe40003f21070 */
[----:B------:R-:W1:Y:S01]  /*0580*/  @P2 I2F.F64.S16 R8, R8 ;  /* 0x0000000800082312 */ /* 0x000e620000101c00 */
[-C--:B------:R-:W-:Y:S02]  /*0590*/  @P3 LEA.HI.X R29, R10, R27.reuse, R29, 0x4, P0 ;  /* 0x0000001b0a1d3211 */ /* 0x080fe400000f241d */
[----:B------:R-:W-:Y:S02]  /*05a0*/  @P2 LEA R16, P0, R25, R26, 0x4 ;  /* 0x0000001a19102211 */ /* 0x000fe400078020ff */
[----:B------:R-:W-:Y:S02]  /*05b0*/  ISETP.LT.AND.EX P1, PT, R15, R20, PT, P1 ;  /* 0x000000140f00720c */ /* 0x000fe40003f21310 */
[----:B------:R-:W-:Y:S01]  /*05c0*/  @P2 LEA.HI.X R17, R25, R27, R11, 0x4, P0 ;  /* 0x0000001b19112211 */ /* 0x000fe200000f240b */
[----:B0-----:R0:W-:Y:S01]  /*05d0*/  @P3 STG.E.128 [R28.64], R4 ;  /* 0x000000041c003986 */ /* 0x0011e2000c101d04 */
[----:B------:R-:W-:Y:S01]  /*05e0*/  CS2R R10, SRZ ;  /* 0x00000000000a7805 */ /* 0x000fe2000001ff00 */
[----:B------:R-:W-:-:S04]  /*05f0*/  ISETP.GE.U32.AND P0, PT, R14, 0x10000, PT ;  /* 0x000100000e00780c */ /* 0x000fc80003f06070 */
[----:B------:R-:W-:Y:S01]  /*0600*/  ISETP.GE.U32.AND.EX P0, PT, R15, RZ, PT, P0 ;  /* 0x000000ff0f00720c */ /* 0x000fe20003f06100 */
[----:B-1----:R0:W-:-:S12]  /*0610*/  @P2 STG.E.128 [R16.64], R8 ;  /* 0x0000000810002986 */ /* 0x0021d8000c101d04 */
[----:B------:R-:W-:Y:S05]  /*0620*/  @!P0 BRA P1, `(.L_x_2545) ;  /* 0xfffffb8000008947 */ /* 0x000fea000083ffff */
[----:B------:R-:W-:Y:S05]  /*0630*/  EXIT ;  /* 0x000000000000794d */ /* 0x000fea0003800000 */
.L_x_2544:
[----:B------:R-:W0:Y:S02]  /*0640*/  S2R R25, SR_TID.X ;  /* 0x0000000000197919 */ /* 0x000e240000002100 */
[----:B0-----:R-:W-:-:S05]  /*0650*/  IMAD.WIDE.U32 R4, R25, 0x4, RZ ;  /* 0x0000000419047825 */ /* 0x001fca00078e00ff */
[----:B------:R-:W-:-:S04]  /*0660*/  ISETP.GE.U32.AND P0, PT, R4, R3, PT ;  /* 0x000000030400720c */ /* 0x000fc80003f06070 */
[----:B------:R-:W-:-:S04]  /*0670*/  ISETP.GE.AND.EX P0, PT, R5, R20, PT, P0 ;  /* 0x000000140500720c */ /* 0x000fc80003f06300 */
[----:B------:R-:W-:-:S13]  /*0680*/  ISETP.GT.U32.OR P0, PT, R25, 0x3fff, P0 ;  /* 0x00003fff1900780c */ /* 0x000fda0000704470 */
[----:B------:R-:W-:Y:S05]  /*0690*/  @P0 EXIT ;  /* 0x000000000000094d */ /* 0x000fea0003800000 */
[----:B------:R-:W-:Y:S02]  /*06a0*/  IMAD.MOV.U32 R21, RZ, RZ, RZ ;  /* 0x000000ffff157224 */ /* 0x000fe400078e00ff */
.L_x_2546:
[----:B------:R-:W-:-:S04]  /*06b0*/  LEA R6, P0, R25, R0, 0x2 ;  /* 0x0000000019067211 */ /* 0x000fc800078010ff */
[----:B------:R-:W-:-:S05]  /*06c0*/  LEA.HI.X R7, R25, R2, R21, 0x2, P0 ;  /* 0x0000000219077211 */ /* 0x000fca00000f1415 */
[----:B------:R-:W2:Y:S01]  /*06d0*/  LDG.E R6, [R6.64] ;  /* 0x0000000406067981 */ /* 0x000ea2000c1e1900 */
[C---:B-1----:R-:W-:Y:S01]  /*06e0*/  LEA R22, P0, R25.reuse, R26, 0x6 ;  /* 0x0000001a19167211 */ /* 0x042fe200078030ff */
[----:B------:R-:W-:Y:S01]  /*06f0*/  CS2R R10, SRZ ;  /* 0x00000000000a7805 */ /* 0x000fe2000001ff00 */
[----:B------:R-:W-:Y:S01]  /*0700*/  CS2R R14, SRZ ;  /* 0x00000000000e7805 */ /* 0x000fe2000001ff00 */
[----:B------:R-:W-:Y:S01]  /*0710*/  CS2R R18, SRZ ;  /* 0x0000000000127805 */ /* 0x000fe2000001ff00 */
[C---:B------:R-:W-:Y:S02]  /*0720*/  LEA.HI.X R23, R25.reuse, R27, R21, 0x6, P0 ;  /* 0x0000001b19177211 */ /* 0x040fe400000f3415 */
[----:B------:R-:W-:-:S04]  /*0730*/  IADD3 R25, P0, R25, c[0x0][0x0], RZ ;  /* 0x0000000019197a10 */ /* 0x000fc80007f1e0ff */
[C---:B------:R-:W-:Y:S01]  /*0740*/  ISETP.LT.U32.AND P1, PT, R25.reuse, 0x4000, PT ;  /* 0x000040001900780c */ /* 0x040fe20003f21070 */
[----:B------:R-:W-:Y:S02]  /*0750*/  IMAD.SHL.U32 R24, R25, 0x4, RZ ;  /* 0x0000000419187824 */ /* 0x000fe400078e00ff */
[----:B------:R-:W-:-:S03]  /*0760*/  IMAD.X R21, RZ, RZ, R21, P0 ;  /* 0x000000ffff157224 */ /* 0x000fc600000e0615 */
[----:B------:R-:W-:Y:S02]  /*0770*/  ISETP.GE.U32.AND P0, PT, R24, R3, PT ;  /* 0x000000031800720c */ /* 0x000fe40003f06070 */
[----:B------:R-:W-:Y:S02]  /*0780*/  ISETP.LT.U32.AND.EX P1, PT, R21, RZ, PT, P1 ;  /* 0x000000ff1500720c */ /* 0x000fe40003f21110 */
[C---:B--2---:R-:W-:Y:S02]  /*0790*/  PRMT R4, R6.reuse, 0x8880, RZ ;  /* 0x0000888006047816 */ /* 0x044fe400000000ff */
[C---:B------:R-:W-:Y:S02]  /*07a0*/  PRMT R8, R6.reuse, 0x9991, RZ ;  /* 0x0000999106087816 */ /* 0x040fe400000000ff */
[C---:B------:R-:W-:Y:S02]  /*07b0*/  PRMT R12, R6.reuse, 0xaaa2, RZ ;  /* 0x0000aaa2060c7816 */ /* 0x040fe400000000ff */
[----:B------:R-:W-:-:S02]  /*07c0*/  PRMT R16, R6, 0xbbb3, RZ ;  /* 0x0000bbb306107816 */ /* 0x000fc400000000ff */
[----:B------:R-:W-:Y:S01]  /*07d0*/  PRMT R4, R4, 0x7710, RZ ;  /* 0x0000771004047816 */ /* 0x000fe200000000ff */
[----:B------:R-:W-:Y:S01]  /*07e0*/  CS2R R6, SRZ ;  /* 0x0000000000067805 */ /* 0x000fe2000001ff00 */
[----:B------:R-:W-:Y:S02]  /*07f0*/  PRMT R8, R8, 0x7710, RZ ;  /* 0x0000771008087816 */ /* 0x000fe400000000ff */
[----:B------:R-:W-:Y:S02]  /*0800*/  PRMT R12, R12, 0x7710, RZ ;  /* 0x000077100c0c7816 */ /* 0x000fe400000000ff */
[----:B------:R-:W-:Y:S01]  /*0810*/  PRMT R16, R16, 0x7710, RZ ;  /* 0x0000771010107816 */ /* 0x000fe200000000ff */
[----:B------:R-:W0:Y:S08]  /*0820*/  I2F.F64.S16 R4, R4 ;  /* 0x0000000400047312 */ /* 0x000e300000101c00 */
[----:B------:R-:W1:Y:S08]  /*0830*/  I2F.F64.S16 R8, R8 ;  /* 0x0000000800087312 */ /* 0x000e700000101c00 */
[----:B------:R-:W2:Y:S01]  /*0840*/  I2F.F64.S16 R12, R12 ;  /* 0x0000000c000c7312 */ /* 0x000ea20000101c00 */
[----:B0-----:R0:W-:Y:S07]  /*0850*/  STG.E.128 [R22.64], R4 ;  /* 0x0000000416007986 */ /* 0x0011ee000c101d04 */
[----:B------:R-:W3:Y:S01]  /*0860*/  I2F.F64.S16 R16, R16 ;  /* 0x0000001000107312 */ /* 0x000ee20000101c00 */
[----:B-1----:R1:W-:Y:S04]  /*0870*/  STG.E.128 [R22.64+0x10], R8 ;  /* 0x0000100816007986 */ /* 0x0023e8000c101d04 */
[----:B--2---:R1:W-:Y:S01]  /*0880*/  STG.E.128 [R22.64+0x20], R12 ;  /* 0x0000200c16007986 */ /* 0x0043e2000c101d04 */
[----:B0-----:R-:W-:-:S04]  /*0890*/  SHF.L.U64.HI R5, R25, 0x2, R21 ;  /* 0x0000000219057819 */ /* 0x001fc80000010215 */
[----:B------:R-:W-:Y:S01]  /*08a0*/  ISETP.GE.AND.EX P0, PT, R5, R20, PT, P0 ;  /* 0x000000140500720c */ /* 0x000fe20003f06300 */
[----:B---3--:R1:W-:-:S12]  /*08b0*/  STG.E.128 [R22.64+0x30], R16 ;  /* 0x0000301016007986 */ /* 0x0083d8000c101d04 */
[----:B------:R-:W-:Y:S05]  /*08c0*/  @!P0 BRA P1, `(.L_x_2546) ;  /* 0xfffffde000008947 */ /* 0x000fea000083ffff */
[----:B------:R-:W-:Y:S05]  /*08d0*/  EXIT ;  /* 0x000000000000794d */ /* 0x000fea0003800000 */
.L_x_2547:
        /* <DEDUP_REMOVED lines=10> */
.L_x_7894:


//--------------------- .text._ZN2at6native55_GLOBAL__N__de093ff9_22_ForeachBinaryOpList_cu_a911ec4325multi_tensor_apply_kernelINS1_18TensorListMetadataILi2EEENS1_11CopyFunctorIN3c107complexIdEENS6_8BFloat16ELi2ELi1ELi1EEEJNS0_4CopyIS8_S9_EEEEEvT_T0_DpT1_ --------------------------
	.section	.text._ZN2at6native55_GLOBAL__N__de093ff9_22_ForeachBinaryOpList_cu_a911ec4325multi_tensor_apply_kernelINS1_18TensorListMetadataILi2EEENS1_11CopyFunctorIN3c107complexIdEENS6_8BFloat16ELi2ELi1ELi1EEEJNS0_4CopyIS8_S9_EEEEEvT_T0_DpT1_,"ax",@progbits
	.sectioninfo	@"SHI_REGISTERS=32"
	.align	128
.text._ZN2at6native55_GLOBAL__N__de093ff9_22_ForeachBinaryOpList_cu_a911ec4325multi_tensor_apply_kernelINS1_18TensorListMetadataILi2EEENS1_11CopyFunctorIN3c107complexIdEENS6_8BFloat16ELi2ELi1ELi1EEEJNS0_4CopyIS8_S9_EEEEEvT_T0_DpT1_:
        .type           _ZN2at6native55_GLOBAL__N__de093ff9_22_ForeachBinaryOpList_cu_a911ec4325multi_tensor_apply_kernelINS1_18TensorListMetadataILi2EEENS1_11CopyFunctorIN3c107complexIdEENS6_8BFloat16ELi2ELi1ELi1EEEJNS0_4CopyIS8_S9_EEEEEvT_T0_DpT1_,@function
        .size           _ZN2at6native55_GLOBAL__N__de093ff9_22_ForeachBinaryOpList_cu_a911ec4325multi_tensor_apply_kernelINS1_18TensorListMetadataILi2EEENS1_11CopyFunctorIN3c107complexIdEENS6_8BFloat16ELi2ELi1ELi1EEEJNS0_4CopyIS8_S9_EEEEEvT_T0_DpT1_,(.L_x_7895 - _ZN2at6native55_GLOBAL__N__de093ff9_22_ForeachBinaryOpList_cu_a911ec4325multi_tensor_apply_kernelINS1_18TensorListMetadataILi2EEENS1_11CopyFunctorIN3c107complexIdEENS6_8BFloat16ELi2ELi1ELi1EEEJNS0_4CopyIS8_S9_EEEEEvT_T0_DpT1_)
        .other          _ZN2at6native55_GLOBAL__N__de093ff9_22_ForeachBinaryOpList_cu_a911ec4325multi_tensor_apply_kernelINS1_18TensorListMetadataILi2EEENS1_11CopyFunctorIN3c107complexIdEENS6_8BFloat16ELi2ELi1ELi1EEEJNS0_4CopyIS8_S9_EEEEEvT_T0_DpT1_,@"STO_CUDA_ENTRY STV_DEFAULT"
_ZN2at6native55_GLOBAL__N__de093ff9_22_ForeachBinaryOpList_cu_a911ec4325multi_tensor_apply_kernelINS1_18TensorListMetadataILi2EEENS1_11CopyFunctorIN3c107complexIdEENS6_8BFloat16ELi2ELi1ELi1EEEJNS0_4CopyIS8_S9_EEEEEvT_T0_DpT1_:
        /* <DEDUP_REMOVED lines=30> */
.L_x_2549:
[----:B01----:R-:W-:Y:S01]  /*01e0*/  IADD3 R17, P0, R21, R28, RZ ;  /* 0x0000001c15117210 */ /* 0x003fe20007f1e0ff */
[----:B------:R-:W-:-:S03]  /*01f0*/  IMAD R4, R22, 0x3, RZ ;  /* 0x0000000316047824 */ /* 0x000fc600078e02ff */
[C---:B------:R-:W-:Y:S01]  /*0200*/  ISETP.GE.U32.AND P1, PT, R17.reuse, 0x10000, PT ;  /* 0x000100001100780c */ /* 0x040fe20003f26070 */
[----:B------:R-:W-:Y:S01]  /*0210*/  IMAD.X R24, RZ, RZ, R29, P0 ;  /* 0x000000ffff187224 */ /* 0x000fe200000e061d */
[C---:B------:R-:W-:Y:S02]  /*0220*/  IADD3 R11, P3, R17.reuse, c[0x0][0x0], RZ ;  /* 0x00000000110b7a10 */ /* 0x040fe40007f7e0ff */
[----:B------:R-:W-:Y:S02]  /*0230*/  ISETP.LT.U32.AND P0, PT, R17, UR13, PT ;  /* 0x0000000d11007c0c */ /* 0x000fe4000bf01070 */
[----:B------:R-:W-:Y:S01]  /*0240*/  ISETP.GE.U32.AND.EX P1, PT, R24, RZ, PT, P1 ;  /* 0x000000ff1800720c */ /* 0x000fe20003f26110 */
[----:B------:R-:W-:Y:S01]  /*0250*/  IMAD.X R10, RZ, RZ, R24, P3 ;  /* 0x000000ffff0a7224 */ /* 0x000fe200018e0618 */
[----:B------:R-:W-:Y:S02]  /*0260*/  LEA R6, P4, R22, R17, 0x1 ;  /* 0x0000001116067211 */ /* 0x000fe400078808ff */
[----:B------:R-:W-:-:S02]  /*0270*/  ISETP.GE.U32.AND P2, PT, R11, 0x10000, PT ;  /* 0x000100000b00780c */ /* 0x000fc40003f46070 */
[----:B------:R-:W-:Y:S01]  /*0280*/  ISETP.LT.AND.EX P1, PT, R24, UR6, !P1, P0 ;  /* 0x0000000618007c0c */ /* 0x000fe2000cf21300 */
[--C-:B------:R-:W-:Y:S01]  /*0290*/  IMAD.X R19, RZ, RZ, R24.reuse, P4 ;  /* 0x000000ffff137224 */ /* 0x100fe200020e0618 */
[----:B------:R-:W-:Y:S02]  /*02a0*/  IADD3 R7, P5, R4, R17, RZ ;  /* 0x0000001104077210 */ /* 0x000fe40007fbe0ff */
[----:B------:R-:W-:Y:S02]  /*02b0*/  ISETP.LT.U32.AND P0, PT, R11, UR13, PT ;  /* 0x0000000d0b007c0c */ /* 0x000fe4000bf01070 */
[----:B------:R-:W-:Y:S01]  /*02c0*/  ISETP.GE.U32.AND.EX P2, PT, R10, RZ, PT, P2 ;  /* 0x000000ff0a00720c */ /* 0x000fe20003f46120 */
[----:B------:R-:W-:Y:S01]  /*02d0*/  IMAD.X R18, RZ, RZ, R24, P5 ;  /* 0x000000ffff127224 */ /* 0x000fe200028e0618 */
[----:B------:R-:W-:Y:S02]  /*02e0*/  ISETP.GE.U32.AND P3, PT, R6, 0x10000, PT ;  /* 0x000100000600780c */ /* 0x000fe40003f66070 */
[----:B------:R-:W-:-:S02]  /*02f0*/  ISETP.LT.AND.EX P0, PT, R10, UR6, !P2, P0 ;  /* 0x000000060a007c0c */ /* 0x000fc4000d701300 */
[----:B------:R-:W-:Y:S02]  /*0300*/  ISETP.LT.U32.AND P4, PT, R6, UR13, PT ;  /* 0x0000000d06007c0c */ /* 0x000fe4000bf81070 */
[----:B------:R-:W-:Y:S02]  /*0310*/  ISETP.GE.U32.AND.EX P3, PT, R19, RZ, PT, P3 ;  /* 0x000000ff1300720c */ /* 0x000fe40003f66130 */
[----:B------:R-:W-:Y:S02]  /*0320*/  ISETP.GE.U32.AND P2, PT, R7, 0x10000, PT ;  /* 0x000100000700780c */ /* 0x000fe40003f46070 */
[----:B------:R-:W-:Y:S02]  /*0330*/  ISETP.LT.AND.EX P4, PT, R19, UR6, !P3, P4 ;  /* 0x0000000613007c0c */ /* 0x000fe4000df81340 */
[----:B------:R-:W-:Y:S02]  /*0340*/  @P1 LEA R12, P5, R17, UR4, 0x1 ;  /* 0x00000004110c1c11 */ /* 0x000fe4000f8a08ff */
[----:B------:R-:W-:-:S02]  /*0350*/  ISETP.LT.U32.AND P3, PT, R7, UR13, PT ;  /* 0x0000000d07007c0c */ /* 0x000fc4000bf61070 */
[C---:B------:R-:W-:Y:S02]  /*0360*/  ISETP.GE.U32.AND.EX P2, PT, R18.reuse, RZ, PT, P2 ;  /* 0x000000ff1200720c */ /* 0x040fe40003f46120 */
[----:B------:R-:W-:Y:S02]  /*0370*/  @P1 LEA.HI.X R13, R17, UR5, R24, 0x1, P5 ;  /* 0x00000005110d1c11 */ /* 0x000fe4000a8f0c18 */
[----:B------:R-:W-:Y:S02]  /*0380*/  ISETP.LT.AND.EX P2, PT, R18, UR6, !P2, P3 ;  /* 0x0000000612007c0c */ /* 0x000fe4000d741330 */
[C---:B------:R-:W-:Y:S01]  /*0390*/  @P0 LEA R8, P5, R11.reuse, UR4, 0x1 ;  /* 0x000000040b080c11 */ /* 0x040fe2000f8a08ff */
[----:B------:R-:W2:Y:S01]  /*03a0*/  @P1 LDG.E.U16 R20, [R12.64] ;  /* 0x0000000a0c141981 */ /* 0x000ea2000c1e1500 */
[----:B------:R-:W-:Y:S02]  /*03b0*/  @P4 LEA R14, P3, R6, UR4, 0x1 ;  /* 0x00000004060e4c11 */ /* 0x000fe4000f8608ff */
[----:B------:R-:W-:-:S02]  /*03c0*/  @P0 LEA.HI.X R9, R11, UR5, R10, 0x1, P5 ;  /* 0x000000050b090c11 */ /* 0x000fc4000a8f0c0a */
[----:B------:R-:W-:-:S03]  /*03d0*/  @P4 LEA.HI.X R15, R6, UR5, R19, 0x1, P3 ;  /* 0x00000005060f4c11 */ /* 0x000fc600098f0c13 */
[----:B------:R-:W3:Y:S02]  /*03e0*/  @P0 LDG.E.U16 R3, [R8.64] ;  /* 0x0000000a08030981 */ /* 0x000ee4000c1e1500 */
[C---:B------:R-:W-:Y:S02]  /*03f0*/  @P2 LEA R4, P3, R7.reuse, UR4, 0x1 ;  /* 0x0000000407042c11 */ /* 0x040fe4000f8608ff */
[----:B------:R0:W4:Y:S02]  /*0400*/  @P4 LDG.E.U16 R2, [R14.64] ;  /* 0x0000000a0e024981 */ /* 0x000124000c1e1500 */
[----:B------:R-:W-:-:S05]  /*0410*/  @P2 LEA.HI.X R5, R7, UR5, R18, 0x1, P3 ;  /* 0x0000000507052c11 */ /* 0x000fca00098f0c12 */
[----:B------:R4:W5:Y:S01]  /*0420*/  @P2 LDG.E.U16 R0, [R4.64] ;  /* 0x0000000a04002981 */ /* 0x000962000c1e1500 */
[----:B------:R-:W-:Y:S01]  /*0430*/  @P1 LEA R16, P3, R17, UR8, 0x4 ;  /* 0x0000000811101c11 */ /* 0x000fe2000f8620ff */
[----:B0-----:R-:W-:Y:S01]  /*0440*/  CS2R R14, SRZ ;  /* 0x00000000000e7805 */ /* 0x001fe2000001ff00 */
[----:B------:R-:W-:Y:S02]  /*0450*/  @P2 LEA R26, P5, R7, UR8, 0x4 ;  /* 0x00000008071a2c11 */ /* 0x000fe4000f8a20ff */
[----:B------:R-:W-:Y:S02]  /*0460*/  @P1 LEA.HI.X R17, R17, UR9, R24, 0x4, P3 ;  /* 0x0000000911111c11 */ /* 0x000fe400098f2418 */
[----:B------:R-:W-:Y:S02]  /*0470*/  @P4 LEA R24, P3, R6, UR8, 0x4 ;  /* 0x0000000806184c11 */ /* 0x000fe4000f8620ff */
[----:B------:R-:W-:Y:S02]  /*0480*/  @P2 LEA.HI.X R27, R7, UR9, R18, 0x4, P5 ;  /* 0x00000009071b2c11 */ /* 0x000fe4000a8f2412 */
[----:B--2---:R-:W-:-:S05]  /*0490*/  PRMT R23, RZ, 0x5410, R20 ;  /* 0x00005410ff177816 */ /* 0x004fca0000000014 */
[----:B------:R-:W-:Y:S01]  /*04a0*/  @P1 FMUL.FTZ R23, R23, 1 ;  /* 0x3f80000017171820 */ /* 0x000fe20000410000 */
[----:B---3--:R-:W-:-:S03]  /*04b0*/  PRMT R25, RZ, 0x5410, R3 ;  /* 0x00005410ff197816 */ /* 0x008fc60000000003 */
[----:B------:R5:W0:Y:S01]  /*04c0*/  @P1 F2F.F64.F32 R12, R23 ;  /* 0x00000017000c1310 */ /* 0x000a220000201800 */
[----:B----4-:R-:W-:Y:S01]  /*04d0*/  PRMT R4, RZ, 0x5410, R2 ;  /* 0x00005410ff047816 */ /* 0x010fe20000000002 */
[----:B------:R-:W-:-:S04]  /*04e0*/  @P0 FMUL.FTZ R25, R25, 1 ;  /* 0x3f80000019190820 */ /* 0x000fc80000410000 */
[----:B------:R-:W-:Y:S02]  /*04f0*/  @P4 FMUL.FTZ R4, R4, 1 ;  /* 0x3f80000004044820 */ /* 0x000fe40000410000 */
[----:B------:R1:W2:Y:S01]  /*0500*/  @P0 F2F.F64.F32 R8, R25 ;  /* 0x0000001900080310 */ /* 0x0002a20000201800 */
[----:B-----5:R-:W-:-:S05]  /*0510*/  PRMT R23, RZ, 0x5410, R0 ;  /* 0x00005410ff177816 */ /* 0x020fca0000000000 */
[----:B------:R-:W-:Y:S01]  /*0520*/  @P2 FMUL.FTZ R23, R23, 1 ;  /* 0x3f80000017172820 */ /* 0x000fe20000410000 */
[----:B0-----:R0:W-:Y:S01]  /*0530*/  @P1 STG.E.128 [R16.64], R12 ;  /* 0x0000000c10001986 */ /* 0x0011e2000c101d0a */
[----:B------:R-:W3:Y:S01]  /*0540*/  @P4 F2F.F64.F32 R4, R4 ;  /* 0x0000000400044310 */ /* 0x000ee20000201800 */
[----:B-1----:R-:W-:Y:S02]  /*0550*/  @P4 LEA.HI.X R25, R6, UR9, R19, 0x4, P3 ;  /* 0x0000000906194c11 */ /* 0x002fe400098f2413 */
[----:B------:R-:W-:Y:S01]  /*0560*/  CS2R R6, SRZ ;  /* 0x0000000000067805 */ /* 0x000fe2000001ff00 */
[----:B------:R-:W-:-:S04]  /*0570*/  CS2R R18, SRZ ;  /* 0x0000000000127805 */ /* 0x000fc8000001ff00 */
[----:B0-----:R-:W0:Y:S01]  /*0580*/  @P2 F2F.F64.F32 R16, R23 ;  /* 0x0000001700102310 */ /* 0x001e220000201800 */
[----:B------:R-:W-:Y:S01]  /*0590*/  @P0 LEA R12, P1, R11, UR8, 0x4 ;  /* 0x000000080b0c0c11 */ /* 0x000fe2000f8220ff */
[----:B------:R-:W-:-:S03]  /*05a0*/  IMAD.MOV.U32 R15, RZ, RZ, c[0x0][0x0] ;  /* 0x00000000ff0f7624 */ /* 0x000fc600078e00ff */
[----:B------:R-:W-:Y:S01]  /*05b0*/  @P0 LEA.HI.X R13, R11, UR9, R10, 0x4, P1 ;  /* 0x000000090b0d0c11 */ /* 0x000fe200088f240a */
[----:B------:R-:W-:Y:S01]  /*05c0*/  IMAD.WIDE.U32 R28, R15, 0x4, R28 ;  /* 0x000000040f1c7825 */ /* 0x000fe200078e001c */
[----:B------:R-:W-:-:S04]  /*05d0*/  CS2R R10, SRZ ;  /* 0x00000000000a7805 */ /* 0x000fc8000001ff00 */
[C---:B------:R-:W-:Y:S01]  /*05e0*/  ISETP.LT.U32.AND P1, PT, R28.reuse, UR13, PT ;  /* 0x0000000d1c007c0c */ /* 0x040fe2000bf21070 */
[----:B--2---:R1:W-:Y:S01]  /*05f0*/  @P0 STG.E.128 [R12.64], R8 ;  /* 0x000000080c000986 */ /* 0x0043e2000c101d0a */
[----:B------:R-:W-:Y:S02]  /*0600*/  ISETP.GE.U32.AND P0, PT, R28, 0x10000, PT ;  /* 0x000100001c00780c */ /* 0x000fe40003f06070 */
[C---:B------:R-:W-:Y:S01]  /*0610*/  ISETP.LT.AND.EX P1, PT, R29.reuse, UR6, PT, P1 ;  /* 0x000000061d007c0c */ /* 0x040fe2000bf21310 */
[----:B---3--:R1:W-:Y:S01]  /*0620*/  @P4 STG.E.128 [R24.64], R4 ;  /* 0x0000000418004986 */ /* 0x0083e2000c101d0a */
[----:B------:R-:W-:-:S03]  /*0630*/  ISETP.GE.U32.AND.EX P0, PT, R29, RZ, PT, P0 ;  /* 0x000000ff1d00720c */ /* 0x000fc60003f06100 */
[----:B0-----:R1:W-:Y:S10]  /*0640*/  @P2 STG.E.128 [R26.64], R16 ;  /* 0x000000101a002986 */ /* 0x0013f4000c101d0a */
[----:B------:R-:W-:Y:S05]  /*0650*/  @!P0 BRA P1, `(.L_x_2549) ;  /* 0xfffffb8000008947 */ /* 0x000fea000083ffff */
[----:B------:R-:W-:Y:S05]  /*0660*/  EXIT ;  /* 0x000000000000794d */ /* 0x000fea0003800000 */
.L_x_2548:
[----:B------:R-:W0:Y:S02]  /*0670*/  S2R R0, SR_TID.X ;  /* 0x0000000000007919 */ /* 0x000e240000002100 */
[----:B0-----:R-:W-:-:S05]  /*0680*/  IMAD.WIDE.U32 R2, R0, 0x4, RZ ;  /* 0x0000000400027825 */ /* 0x001fca00078e00ff */
[----:B------:R-:W-:-:S04]  /*0690*/  ISETP.GE.U32.AND P0, PT, R2, UR13, PT ;  /* 0x0000000d02007c0c */ /* 0x000fc8000bf06070 */
[----:B------:R-:W-:-:S04]  /*06a0*/  ISETP.GE.AND.EX P0, PT, R3, UR6, PT, P0 ;  /* 0x0000000603007c0c */ /* 0x000fc8000bf06300 */
[----:B------:R-:W-:-:S13]  /*06b0*/  ISETP.GT.U32.OR P0, PT, R0, 0x3fff, P0 ;  /* 0x00003fff0000780c */ /* 0x000fda0000704470 */
[----:B------:R-:W-:Y:S05]  /*06c0*/  @P0 EXIT ;  /* 0x000000000000094d */ /* 0x000fea0003800000 */
[----:B------:R-:W-:Y:S02]  /*06d0*/  IMAD.MOV.U32 R3, RZ, RZ, RZ ;  /* 0x000000ffff037224 */ /* 0x000fe400078e00ff */
.L_x_2550:
[----:B-1----:R-:W-:-:S04]  /*06e0*/  LEA R6, P0, R0, UR4, 0x3 ;  /* 0x0000000400067c11 */ /* 0x002fc8000f8018ff */
[----:B------:R-:W-:-:S06]  /*06f0*/  LEA.HI.X R7, R0, UR5, R3, 0x3, P0 ;  /* 0x0000000500077c11 */ /* 0x000fcc00080f1c03 */
[----:B------:R-:W2:Y:S01]  /*0700*/  LDG.E.64 R6, [R6.64] ;  /* 0x0000000a06067981 */ /* 0x000ea2000c1e1b00 */
[C---:B------:R-:W-:Y:S01]  /*0710*/  LEA R20, P0, R0.reuse, UR8, 0x6 ;  /* 0x0000000800147c11 */ /* 0x040fe2000f8030ff */
[----:B------:R-:W-:Y:S01]  /*0720*/  CS2R R10, SRZ ;  /* 0x00000000000a7805 */ /* 0x000fe2000001ff00 */
[----:B------:R-:W-:Y:S01]  /*0730*/  CS2R R14, SRZ ;  /* 0x00000000000e7805 */ /* 0x000fe2000001ff00 */
[----:B------:R-:W-:Y:S01]  /*0740*/  CS2R R18, SRZ ;  /* 0x0000000000127805 */ /* 0x000fe2000001ff00 */
[C---:B------:R-:W-:Y:S02]  /*0750*/  LEA.HI.X R21, R0.reuse, UR9, R3, 0x6, P0 ;  /* 0x0000000900157c11 */ /* 0x040fe400080f3403 */
[----:B------:R-:W-:-:S04]  /*0760*/  IADD3 R0, P0, R0, c[0x0][0x0], RZ ;  /* 0x0000000000007a10 */ /* 0x000fc80007f1e0ff */
[----:B------:R-:W-:Y:S01]  /*0770*/  ISETP.LT.U32.AND P1, PT, R0, 0x4000, PT ;  /* 0x000040000000780c */ /* 0x000fe20003f21070 */
[----:B------:R-:W-:-:S05]  /*0780*/  IMAD.X R3, RZ, RZ, R3, P0 ;  /* 0x000000ffff037224 */ /* 0x000fca00000e0603 */
[----:B------:R-:W-:Y:S02]  /*0790*/  ISETP.LT.U32.AND.EX P1, PT, R3, RZ, PT, P1 ;  /* 0x000000ff0300720c */ /* 0x000fe40003f21110 */
[----:B--2---:R-:W-:-:S05]  /*07a0*/  PRMT R2, RZ, 0x5410, R6 ;  /* 0x00005410ff027816 */ /* 0x004fca0000000006 */
[----:B------:R-:W-:-:S04]  /*07b0*/  FMUL.FTZ R2, R2, 1 ;  /* 0x3f80000002027820 */ /* 0x000fc80000410000 */
[----:B------:R0:W1:Y:S02]  /*07c0*/  F2F.F64.F32 R4, R2 ;  /* 0x0000000200047310 */ /* 0x0000640000201800 */
[----:B0-----:R-:W-:-:S05]  /*07d0*/  PRMT R2, RZ, 0x7610, R6 ;  /* 0x00007610ff027816 */ /* 0x001fca0000000006 */
[----:B------:R-:W-:Y:S01]  /*07e0*/  FMUL.FTZ R8, R2, 1 ;  /* 0x3f80000002087820 */ /* 0x000fe20000410000 */
[----:B------:R-:W-:-:S05]  /*07f0*/  PRMT R2, RZ, 0x5410, R7 ;  /* 0x00005410ff027816 */ /* 0x000fca0000000007 */
[----:B------:R-:W-:Y:S01]  /*0800*/  FMUL.FTZ R12, R2, 1 ;  /* 0x3f800000020c7820 */ /* 0x000fe20000410000 */
[----:B------:R-:W-:Y:S01]  /*0810*/  PRMT R2, RZ, 0x7610, R7 ;  /* 0x00007610ff027816 */ /* 0x000fe20000000007 */
[----:B------:R-:W0:Y:S01]  /*0820*/  F2F.F64.F32 R8, R8 ;  /* 0x0000000800087310 */ /* 0x000e220000201800 */
[----:B------:R-:W-:-:S03]  /*0830*/  CS2R R6, SRZ ;  /* 0x0000000000067805 */ /* 0x000fc6000001ff00 */
[----:B------:R-:W-:Y:S02]  /*0840*/  FMUL.FTZ R16, R2, 1 ;  /* 0x3f80000002107820 */ /* 0x000fe40000410000 */
[----:B------:R-:W-:Y:S01]  /*0850*/  IMAD.SHL.U32 R2, R0, 0x4, RZ ;  /* 0x0000000400027824 */ /* 0x000fe200078e00ff */
[----:B-1----:R1:W-:Y:S01]  /*0860*/  STG.E.128 [R20.64], R4 ;  /* 0x0000000414007986 */ /* 0x0023e2000c101d0a */
[----:B------:R-:W2:Y:S03]  /*0870*/  F2F.F64.F32 R12, R12 ;  /* 0x0000000c000c7310 */ /* 0x000ea60000201800 */
[----:B------:R-:W-:Y:S02]  /*0880*/  ISETP.GE.U32.AND P0, PT, R2, UR13, PT ;  /* 0x0000000d02007c0c */ /* 0x000fe4000bf06070 */
[----:B------:R-:W-:-:S03]  /*0890*/  SHF.L.U64.HI R2, R0, 0x2, R3 ;  /* 0x0000000200027819 */ /* 0x000fc60000010203 */
[----:B------:R-:W3:Y:S01]  /*08a0*/  F2F.F64.F32 R16, R16 ;  /* 0x0000001000107310 */ /* 0x000ee20000201800 */
[----:B0-----:R1:W-:Y:S01]  /*08b0*/  STG.E.128 [R20.64+0x10], R8 ;  /* 0x0000100814007986 */ /* 0x0013e2000c101d0a */
[----:B------:R-:W-:-:S03]  /*08c0*/  ISETP.GE.AND.EX P0, PT, R2, UR6, PT, P0 ;  /* 0x0000000602007c0c */ /* 0x000fc6000bf06300 */
[----:B--2---:R1:W-:Y:S04]  /*08d0*/  STG.E.128 [R20.64+0x20], R12 ;  /* 0x0000200c14007986 */ /* 0x0043e8000c101d0a */
[----:B---3--:R1:W-:Y:S06]  /*08e0*/  STG.E.128 [R20.64+0x30], R16 ;  /* 0x0000301014007986 */ /* 0x0083ec000c101d0a */
[----:B------:R-:W-:Y:S05]  /*08f0*/  @!P0 BRA P1, `(.L_x_2550) ;  /* 0xfffffde000008947 */ /* 0x000fea000083ffff */
[----:B------:R-:W-:Y:S05]  /*0900*/  EXIT ;  /* 0x000000000000794d */ /* 0x000fea0003800000 */
.L_x_2551:
        /* <DEDUP_REMOVED lines=15> */
.L_x_7895:


//--------------------- .text._ZN2at6native55_GLOBAL__N__de093ff9_22_ForeachBinaryOpList_cu_a911ec4325multi_tensor_apply_kernelINS1_18TensorListMetadataILi2EEENS1_11CopyFunctorIN3c107complexIdEENS6_4HalfELi2ELi1ELi1EEEJNS0_4CopyIS8_S9_EEEEEvT_T0_DpT1_ --------------------------
	.section	.text._ZN2at6native55_GLOBAL__N__de093ff9_22_ForeachBinaryOpList_cu_a911ec4325multi_tensor_apply_kernelINS1_18TensorListMetadataILi2EEENS1_11CopyFunctorIN3c107complexIdEENS6_4HalfELi2ELi1ELi1EEEJNS0_4CopyIS8_S9_EEEEEvT_T0_DpT1_,"ax",@progbits
	.sectioninfo	@"SHI_REGISTERS=32"
	.align	128
.text._ZN2at6native55_GLOBAL__N__de093ff9_22_ForeachBinaryOpList_cu_a911ec4325multi_tensor_apply_kernelINS1_18TensorListMetadataILi2EEENS1_11CopyFunctorIN3c107complexIdEENS6_4HalfELi2ELi1ELi1EEEJNS0_4CopyIS8_S9_EEEEEvT_T0_DpT1_:
        .type           _ZN2at6native55_GLOBAL__N__de093ff9_22_ForeachBinaryOpList_cu_a911ec4325multi_tensor_apply_kernelINS1_18TensorListMetadataILi2EEENS1_11CopyFunctorIN3c107complexIdEENS6_4HalfELi2ELi1ELi1EEEJNS0_4CopyIS8_S9_EEEEEvT_T0_DpT1_,@function
        .size           _ZN2at6native55_GLOBAL__N__de093ff9_22_ForeachBinaryOpList_cu_a911ec4325multi_tensor_apply_kernelINS1_18TensorListMetadataILi2EEENS1_11CopyFunctorIN3c107complexIdEENS6_4HalfELi2ELi1ELi1EEEJNS0_4CopyIS8_S9_EEEEEvT_T0_DpT1_,(.L_x_7896 - _ZN2at6native55_GLOBAL__N__de093ff9_22_ForeachBinaryOpList_cu_a911ec4325multi_tensor_apply_kernelINS1_18TensorListMetadataILi2EEENS1_11CopyFunctorIN3c107complexIdEENS6_4HalfELi2ELi1ELi1EEEJNS0_4CopyIS8_S9_EEEEEvT_T0_DpT1_)
        .other          _ZN2at6native55_GLOBAL__N__de093ff9_22_ForeachBinaryOpList_cu_a911ec4325multi_tensor_apply_kernelINS1_18TensorListMetadataILi2EEENS1_11CopyFunctorIN3c107complexIdEENS6_4HalfELi2ELi1ELi1EEEJNS0_4CopyIS8_S9_EEEEEvT_T0_DpT1_,@"STO_CUDA_ENTRY STV_DEFAULT"
_ZN2at6native55_GLOBAL__N__de093ff9_22_ForeachBinaryOpList_cu_a911ec4325multi_tensor_apply_kernelINS1_18TensorListMetadataILi2EEENS1_11CopyFunctorIN3c107complexIdEENS6_4HalfELi2ELi1ELi1EEEJNS0_4CopyIS8_S9_EEEEEvT_T0_DpT1_:
        /* <DEDUP_REMOVED lines=30> */
.L_x_2553:
        /* <DEDUP_REMOVED lines=24> */
[----:B------:R-:W-:Y:S02]  /*0360*/  ISETP.GE.U32.AND.EX P2, PT, R18, RZ, PT, P2 ;  /* 0x000000ff1200720c */ /* 0x000fe40003f46120 */
        /* <DEDUP_REMOVED lines=13> */
[----:B0-----:R-:W-:-:S03]  /*0440*/  CS2R R14, SRZ ;  /* 0x00000000000e7805 */ /* 0x001fc6000001ff00 */
[----:B------:R-:W-:Y:S01]  /*0450*/  @P1 LEA.HI.X R17, R24, UR9, R17, 0x4, P3 ;  /* 0x0000000918111c11 */ /* 0x000fe200098f2411 */
[----:B--2---:R-:W-:-:S05]  /*0460*/  HADD2.F32 R23, -RZ, R20.H0_H0 ;  /* 0x20000014ff177230 */ /* 0x004fca0000004100 */
[----:B------:R-:W-:Y:S01]  /*0470*/  @P1 FMUL.FTZ R23, R23, 1 ;  /* 0x3f80000017171820 */ /* 0x000fe20000410000 */
[----:B---3--:R-:W-:-:S03]  /*0480*/  HADD2.F32 R25, -RZ, R3.H0_H0 ;  /* 0x20000003ff197230 */ /* 0x008fc60000004100 */
[----:B------:R0:W2:Y:S01]  /*0490*/  @P1 F2F.F64.F32 R12, R23 ;  /* 0x00000017000c1310 */ /* 0x0000a20000201800 */
[----:B----4-:R-:W-:Y:S01]  /*04a0*/  HADD2.F32 R26, -RZ, R2.H0_H0 ;  /* 0x20000002ff1a7230 */ /* 0x010fe20000004100 */
[----:B------:R-:W-:-:S04]  /*04b0*/  @P0 FMUL.FTZ R25, R25, 1 ;  /* 0x3f80000019190820 */ /* 0x000fc80000410000 */
[----:B-1----:R-:W-:Y:S02]  /*04c0*/  @P4 FMUL.FTZ R4, R26, 1 ;  /* 0x3f8000001a044820 */ /* 0x002fe40000410000 */
[----:B------:R1:W3:Y:S01]  /*04d0*/  @P0 F2F.F64.F32 R8, R25 ;  /* 0x0000001900080310 */ /* 0x0002e20000201800 */
[----:B-----5:R-:W-:Y:S01]  /*04e0*/  HADD2.F32 R24, -RZ, R0.H0_H0 ;  /* 0x20000000ff187230 */ /* 0x020fe20000004100 */
[----:B------:R-:W-:-:S04]  /*04f0*/  @P2 LEA R26, P5, R7, UR8, 0x4 ;  /* 0x00000008071a2c11 */ /* 0x000fc8000f8a20ff */
[----:B0-----:R-:W-:Y:S01]  /*0500*/  @P2 FMUL.FTZ R23, R24, 1 ;  /* 0x3f80000018172820 */ /* 0x001fe20000410000 */
[----:B--2---:R0:W-:Y:S01]  /*0510*/  @P1 STG.E.128 [R16.64], R12 ;  /* 0x0000000c10001986 */ /* 0x0041e2000c101d0a */
[----:B------:R-:W2:Y:S01]  /*0520*/  @P4 F2F.F64.F32 R4, R4 ;  /* 0x0000000400044310 */ /* 0x000ea20000201800 */
[C---:B------:R-:W-:Y:S02]  /*0530*/  @P4 LEA R24, P3, R6.reuse, UR8, 0x4 ;  /* 0x0000000806184c11 */ /* 0x040fe4000f8620ff */
[----:B------:R-:W-:Y:S02]  /*0540*/  @P2 LEA.HI.X R27, R7, UR9, R18, 0x4, P5 ;  /* 0x00000009071b2c11 */ /* 0x000fe4000a8f2412 */
[----:B-1----:R-:W-:Y:S02]  /*0550*/  @P4 LEA.HI.X R25, R6, UR9, R19, 0x4, P3 ;  /* 0x0000000906194c11 */ /* 0x002fe400098f2413 */
[----:B------:R-:W-:Y:S01]  /*0560*/  CS2R R6, SRZ ;  /* 0x0000000000067805 */ /* 0x000fe2000001ff00 */
[----:B------:R-:W-:Y:S01]  /*0570*/  CS2R R18, SRZ ;  /* 0x0000000000127805 */ /* 0x000fe2000001ff00 */
[----:B0-----:R-:W0:Y:S01]  /*0580*/  @P2 F2F.F64.F32 R16, R23 ;  /* 0x0000001700102310 */ /* 0x001e220000201800 */
[----:B------:R-:W-:Y:S01]  /*0590*/  @P0 LEA R12, P1, R11, UR8, 0x4 ;  /* 0x000000080b0c0c11 */ /* 0x000fe2000f8220ff */
[----:B------:R-:W-:-:S03]  /*05a0*/  IMAD.MOV.U32 R15, RZ, RZ, c[0x0][0x0] ;  /* 0x00000000ff0f7624 */ /* 0x000fc600078e00ff */
[----:B------:R-:W-:Y:S01]  /*05b0*/  @P0 LEA.HI.X R13, R11, UR9, R10, 0x4, P1 ;  /* 0x000000090b0d0c11 */ /* 0x000fe200088f240a */
[----:B------:R-:W-:Y:S01]  /*05c0*/  IMAD.WIDE.U32 R28, R15, 0x4, R28 ;  /* 0x000000040f1c7825 */ /* 0x000fe200078e001c */
[----:B------:R-:W-:-:S04]  /*05d0*/  CS2R R10, SRZ ;  /* 0x00000000000a7805 */ /* 0x000fc8000001ff00 */
[C---:B------:R-:W-:Y:S01]  /*05e0*/  ISETP.LT.U32.AND P1, PT, R28.reuse, UR13, PT ;  /* 0x0000000d1c007c0c */ /* 0x040fe2000bf21070 */
[----:B---3--:R1:W-:Y:S01]  /*05f0*/  @P0 STG.E.128 [R12.64], R8 ;  /* 0x000000080c000986 */ /* 0x0083e2000c101d0a */
[----:B------:R-:W-:Y:S02]  /*0600*/  ISETP.GE.U32.AND P0, PT, R28, 0x10000, PT ;  /* 0x000100001c00780c */ /* 0x000fe40003f06070 */
[C---:B------:R-:W-:Y:S01]  /*0610*/  ISETP.LT.AND.EX P1, PT, R29.reuse, UR6, PT, P1 ;  /* 0x000000061d007c0c */ /* 0x040fe2000bf21310 */
[----:B--2---:R1:W-:Y:S01]  /*0620*/  @P4 STG.E.128 [R24.64], R4 ;  /* 0x0000000418004986 */ /* 0x0043e2000c101d0a */
[----:B------:R-:W-:-:S03]  /*0630*/  ISETP.GE.U32.AND.EX P0, PT, R29, RZ, PT, P0 ;  /* 0x000000ff1d00720c */ /* 0x000fc60003f06100 */
[----:B0-----:R1:W-:Y:S10]  /*0640*/  @P2 STG.E.128 [R26.64], R16 ;  /* 0x000000101a002986 */ /* 0x0013f4000c101d0a */
[----:B------:R-:W-:Y:S05]  /*0650*/  @!P0 BRA P1, `(.L_x_2553) ;  /* 0xfffffb8000008947 */ /* 0x000fea000083ffff */
[----:B------:R-:W-:Y:S05]  /*0660*/  EXIT ;  /* 0x000000000000794d */ /* 0x000fea0003800000 */
.L_x_2552:
[----:B------:R-:W0:Y:S02]  /*0670*/  S2R R0, SR_TID.X ;  /* 0x0000000000007919 */ /* 0x000e240000002100 */
[----:B0-----:R-:W-:-:S05]  /*0680*/  IMAD.WIDE.U32 R2, R0, 0x4, RZ ;  /* 0x0000000400027825 */ /* 0x001fca00078e00ff */
[----:B------:R-:W-:-:S04]  /*0690*/  ISETP.GE.U32.AND P0, PT, R2, UR13, PT ;  /* 0x0000000d02007c0c */ /* 0x000fc8000bf06070 */
[----:B------:R-:W-:-:S04]  /*06a0*/  ISETP.GE.AND.EX P0, PT, R3, UR6, PT, P0 ;  /* 0x0000000603007c0c */ /* 0x000fc8000bf06300 */
[----:B------:R-:W-:-:S13]  /*06b0*/  ISETP.GT.U32.OR P0, PT, R0, 0x3fff, P0 ;  /* 0x00003fff0000780c */ /* 0x000fda0000704470 */
[----:B------:R-:W-:Y:S05]  /*06c0*/  @P0 EXIT ;  /* 0x000000000000094d */ /* 0x000fea0003800000 */
[----:B------:R-:W-:Y:S02]  /*06d0*/  IMAD.MOV.U32 R3, RZ, RZ, RZ ;  /* 0x000000ffff037224 */ /* 0x000fe400078e00ff */
.L_x_2554:
[----:B0-----:R-:W-:-:S04]  /*06e0*/  LEA R6, P0, R0, UR4, 0x3 ;  /* 0x0000000400067c11 */ /* 0x001fc8000f8018ff */
[----:B------:R-:W-:-:S06]  /*06f0*/  LEA.HI.X R7, R0, UR5, R3, 0x3, P0 ;  /* 0x0000000500077c11 */ /* 0x000fcc00080f1c03 */
[----:B------:R-:W2:Y:S01]  /*0700*/  LDG.E.64 R6, [R6.64] ;  /* 0x0000000a06067981 */ /* 0x000ea2000c1e1b00 */
[C---:B------:R-:W-:Y:S01]  /*0710*/  LEA R20, P0, R0.reuse, UR8, 0x6 ;  /* 0x0000000800147c11 */ /* 0x040fe2000f8030ff */
[----:B------:R-:W-:Y:S01]  /*0720*/  CS2R R14, SRZ ;  /* 0x00000000000e7805 */ /* 0x000fe2000001ff00 */
[----:B------:R-:W-:Y:S02]  /*0730*/  CS2R R18, SRZ ;  /* 0x0000000000127805 */ /* 0x000fe4000001ff00 */
[C---:B------:R-:W-:Y:S02]  /*0740*/  LEA.HI.X R21, R0.reuse, UR9, R3, 0x6, P0 ;  /* 0x0000000900157c11 */ /* 0x040fe400080f3403 */
[----:B------:R-:W-:-:S04]  /*0750*/  IADD3 R0, P0, R0, c[0x0][0x0], RZ ;  /* 0x0000000000007a10 */ /* 0x000fc80007f1e0ff */
[----:B------:R-:W-:Y:S01]  /*0760*/  ISETP.LT.U32.AND P1, PT, R0, 0x4000, PT ;  /* 0x000040000000780c */ /* 0x000fe20003f21070 */
[----:B------:R-:W-:-:S05]  /*0770*/  IMAD.X R3, RZ, RZ, R3, P0 ;  /* 0x000000ffff037224 */ /* 0x000fca00000e0603 */
[----:B------:R-:W-:Y:S01]  /*0780*/  ISETP.LT.U32.AND.EX P1, PT, R3, RZ, PT, P1 ;  /* 0x000000ff0300720c */ /* 0x000fe20003f21110 */
[--C-:B--2---:R-:W-:Y:S02]  /*0790*/  HADD2.F32 R2, -RZ, R6.reuse.H0_H0 ;  /* 0x20000006ff027230 */ /* 0x104fe40000004100 */
[----:B------:R-:W-:Y:S02]  /*07a0*/  HADD2.F32 R8, -RZ, R6.H1_H1 ;  /* 0x30000006ff087230 */ /* 0x000fe40000004100 */
[--C-:B------:R-:W-:Y:S01]  /*07b0*/  HADD2.F32 R10, -RZ, R7.reuse.H1_H1 ;  /* 0x30000007ff0a7230 */ /* 0x100fe20000004100 */
[----:B------:R-:W-:Y:S01]  /*07c0*/  FMUL.FTZ R4, R2, 1 ;  /* 0x3f80000002047820 */ /* 0x000fe20000410000 */
[----:B------:R-:W-:Y:S01]  /*07d0*/  HADD2.F32 R2, -RZ, R7.H0_H0 ;  /* 0x20000007ff027230 */ /* 0x000fe20000004100 */
[----:B------:R-:W-:Y:S01]  /*07e0*/  FMUL.FTZ R8, R8, 1 ;  /* 0x3f80000008087820 */ /* 0x000fe20000410000 */
[----:B------:R-:W-:Y:S01]  /*07f0*/  CS2R R6, SRZ ;  /* 0x0000000000067805 */ /* 0x000fe2000001ff00 */
[----:B------:R-:W-:-:S02]  /*0800*/  FMUL.FTZ R16, R10, 1 ;  /* 0x3f8000000a107820 */ /* 0x000fc40000410000 */
[----:B------:R-:W-:Y:S01]  /*0810*/  FMUL.FTZ R2, R2, 1 ;  /* 0x3f80000002027820 */ /* 0x000fe20000410000 */
[----:B------:R-:W0:Y:S01]  /*0820*/  F2F.F64.F32 R4, R4 ;  /* 0x0000000400047310 */ /* 0x000e220000201800 */
[----:B------:R-:W-:-:S07]  /*0830*/  CS2R R10, SRZ ;  /* 0x00000000000a7805 */ /* 0x000fce000001ff00 */
[----:B------:R-:W1:Y:S08]  /*0840*/  F2F.F64.F32 R8, R8 ;  /* 0x0000000800087310 */ /* 0x000e700000201800 */
[----:B------:R2:W3:Y:S01]  /*0850*/  F2F.F64.F32 R12, R2 ;  /* 0x00000002000c7310 */ /* 0x0004e20000201800 */
[----:B0-----:R0:W-:Y:S07]  /*0860*/  STG.E.128 [R20.64], R4 ;  /* 0x0000000414007986 */ /* 0x0011ee000c101d0a */
[----:B------:R-:W4:Y:S01]  /*0870*/  F2F.F64.F32 R16, R16 ;  /* 0x0000001000107310 */ /* 0x000f220000201800 */
[----:B--2---:R-:W-:Y:S01]  /*0880*/  IMAD.SHL.U32 R2, R0, 0x4, RZ ;  /* 0x0000000400027824 */ /* 0x004fe200078e00ff */
[----:B-1----:R0:W-:Y:S04]  /*0890*/  STG.E.128 [R20.64+0x10], R8 ;  /* 0x0000100814007986 */ /* 0x0021e8000c101d0a */
[----:B------:R-:W-:Y:S01]  /*08a0*/  ISETP.GE.U32.AND P0, PT, R2, UR13, PT ;  /* 0x0000000d02007c0c */ /* 0x000fe2000bf06070 */
[----:B---3--:R0:W-:Y:S01]  /*08b0*/  STG.E.128 [R20.64+0x20], R12 ;  /* 0x0000200c14007986 */ /* 0x0081e2000c101d0a */
[----:B------:R-:W-:-:S04]  /*08c0*/  SHF.L.U64.HI R2, R0, 0x2, R3 ;  /* 0x0000000200027819 */ /* 0x000fc80000010203 */
[----:B------:R-:W-:Y:S01]  /*08d0*/  ISETP.GE.AND.EX P0, PT, R2, UR6, PT, P0 ;  /* 0x0000000602007c0c */ /* 0x000fe2000bf06300 */
[----:B----4-:R0:W-:-:S12]  /*08e0*/  STG.E.128 [R20.64+0x30], R16 ;  /* 0x0000301014007986 */ /* 0x0101d8000c101d0a */
[----:B------:R-:W-:Y:S05]  /*08f0*/  @!P0 BRA P1, `(.L_x_2554) ;  /* 0xfffffde000008947 */ /* 0x000fea000083ffff */
[----:B------:R-:W-:Y:S05]  /*0900*/  EXIT ;  /* 0x000000000000794d */ /* 0x000fea0003800000 */
.L_x_2555:
        /* <DEDUP_REMOVED lines=15> */
.L_x_7896:


//--------------------- .text._ZN2at6native55_GLOBAL__N__de093ff9_22_ForeachBinaryOpList_cu_a911ec4325multi_tensor_apply_kernelINS1_18TensorListMetadataILi2EEENS1_11CopyFunctorIN3c107complexIdEENS7_IfEELi2ELi1ELi1EEEJNS0_4CopyIS8_S9_EEEEEvT_T0_DpT1_ --------------------------
	.section	.text._ZN2at6native55_GLOBAL__N__de093ff9_22_ForeachBinaryOpList_cu_a911ec4325multi_tensor_apply_kernelINS1_18TensorListMetadataILi2EEENS1_11CopyFunctorIN3c107complexIdEENS7_IfEELi2ELi1ELi1EEEJNS0_4CopyIS8_S9_EEEEEvT_T0_DpT1_,"ax",@progbits
	.sectioninfo	@"SHI_REGISTERS=32"
	.align	128
.text._ZN2at6native55_GLOBAL__N__de093ff9_22_ForeachBinaryOpList_cu_a911ec4325multi_tensor_apply_kernelINS1_18TensorListMetadataILi2EEENS1_11CopyFunctorIN3c107complexIdEENS7_IfEELi2ELi1ELi1EEEJNS0_4CopyIS8_S9_EEEEEvT_T0_DpT1_:
        .type           _ZN2at6native55_GLOBAL__N__de093ff9_22_ForeachBinaryOpList_cu_a911ec4325multi_tensor_apply_kernelINS1_18TensorListMetadataILi2EEENS1_11CopyFunctorIN3c107complexIdEENS7_IfEELi2ELi1ELi1EEEJNS0_4CopyIS8_S9_EEEEEvT_T0_DpT1_,@function
        .size           _ZN2at6native55_GLOBAL__N__de093ff9_22_ForeachBinaryOpList_cu_a911ec4325multi_tensor_apply_kernelINS1_18TensorListMetadataILi2EEENS1_11CopyFunctorIN3c107complexIdEENS7_IfEELi2ELi1ELi1EEEJNS0_4CopyIS8_S9_EEEEEvT_T0_DpT1_,(.L_x_7897 - _ZN2at6native55_GLOBAL__N__de093ff9_22_ForeachBinaryOpList_cu_a911ec4325multi_tensor_apply_kernelINS1_18TensorListMetadataILi2EEENS1_11CopyFunctorIN3c107complexIdEENS7_IfEELi2ELi1ELi1EEEJNS0_4CopyIS8_S9_EEEEEvT_T0_DpT1_)
        .other          _ZN2at6native55_GLOBAL__N__de093ff9_22_ForeachBinaryOpList_cu_a911ec4325multi_tensor_apply_kernelINS1_18TensorListMetadataILi2EEENS1_11CopyFunctorIN3c107complexIdEENS7_IfEELi2ELi1ELi1EEEJNS0_4CopyIS8_S9_EEEEEvT_T0_DpT1_,@"STO_CUDA_ENTRY STV_DEFAULT"
_ZN2at6native55_GLOBAL__N__de093ff9_22_ForeachBinaryOpList_cu_a911ec4325multi_tensor_apply_kernelINS1_18TensorListMetadataILi2EEENS1_11CopyFunctorIN3c107complexIdEENS7_IfEELi2ELi1ELi1EEEJNS0_4CopyIS8_S9_EEEEEvT_T0_DpT1_:
        /* <DEDUP_REMOVED lines=34> */
.L_x_2557:
[----:B0-----:R-:W-:-:S04]  /*0220*/  IADD3 R14, P1, R29, R26, RZ ;  /* 0x0000001a1d0e7210 */ /* 0x001fc80007f3e0ff */
[C---:B------:R-:W-:Y:S01]  /*0230*/  ISETP.GE.U32.AND P0, PT, R14.reuse, 0x10000, PT ;  /* 0x000100000e00780c */ /* 0x040fe20003f06070 */
[----:B-1----:R-:W-:Y:S01]  /*0240*/  IMAD.X R11, RZ, RZ, R27, P1 ;  /* 0x000000ffff0b7224 */ /* 0x002fe200008e061b */
[C---:B------:R-:W-:Y:S02]  /*0250*/  ISETP.LT.U32.AND P1, PT, R14.reuse, UR13, PT ;  /* 0x0000000d0e007c0c */ /* 0x040fe4000bf21070 */
[----:B------:R-:W-:Y:S02]  /*0260*/  IADD3 R9, P2, R14, c[0x0][0x0], RZ ;  /* 0x000000000e097a10 */ /* 0x000fe40007f5e0ff */
[----:B------:R-:W-:-:S03]  /*0270*/  ISETP.GE.U32.AND.EX P0, PT, R11, RZ, PT, P0 ;  /* 0x000000ff0b00720c */ /* 0x000fc60003f06100 */
[----:B------:R-:W-:Y:S01]  /*0280*/  IMAD.X R8, RZ, RZ, R11, P2 ;  /* 0x000000ffff087224 */ /* 0x000fe200010e060b */
[----:B------:R-:W-:Y:S02]  /*0290*/  ISETP.LT.AND.EX P0, PT, R11, UR6, !P0, P1 ;  /* 0x000000060b007c0c */ /* 0x000fe4000c701310 */
[C---:B------:R-:W-:Y:S02]  /*02a0*/  ISETP.GE.U32.AND P1, PT, R9.reuse, 0x10000, PT ;  /* 0x000100000900780c */ /* 0x040fe40003f26070 */
[----:B------:R-:W-:Y:S02]  /*02b0*/  ISETP.LT.U32.AND P2, PT, R9, UR13, PT ;  /* 0x0000000d09007c0c */ /* 0x000fe4000bf41070 */
[----:B------:R-:W-:Y:S01]  /*02c0*/  ISETP.GE.U32.AND.EX P1, PT, R8, RZ, PT, P1 ;  /* 0x000000ff0800720c */ /* 0x000fe20003f26110 */
[----:B------:R-:W-:-:S03]  /*02d0*/  IMAD R15, R0, 0x3, RZ ;  /* 0x00000003000f7824 */ /* 0x000fc600078e02ff */
[----:B------:R-:W-:-:S03]  /*02e0*/  ISETP.LT.AND.EX P1, PT, R8, UR6, !P1, P2 ;  /* 0x0000000608007c0c */ /* 0x000fc6000cf21320 */
[----:B------:R-:W-:-:S04]  /*02f0*/  @P0 LEA R12, P3, R14, UR4, 0x3 ;  /* 0x000000040e0c0c11 */ /* 0x000fc8000f8618ff */
[--C-:B------:R-:W-:Y:S02]  /*0300*/  @P0 LEA.HI.X R13, R14, UR5, R11.reuse, 0x3, P3 ;  /* 0x000000050e0d0c11 */ /* 0x100fe400098f1c0b */
[-C--:B------:R-:W-:Y:S02]  /*0310*/  LEA R2, P3, R0, R14.reuse, 0x1 ;  /* 0x0000000e00027211 */ /* 0x080fe400078608ff */
[----:B------:R-:W-:Y:S01]  /*0320*/  IADD3 R24, P4, R15, R14, RZ ;  /* 0x0000000e0f187210 */ /* 0x000fe20007f9e0ff */
[----:B------:R0:W2:Y:S01]  /*0330*/  @P0 LDG.E.64 R22, [R12.64] ;  /* 0x0000000a0c160981 */ /* 0x0000a2000c1e1b00 */
[C---:B------:R-:W-:Y:S01]  /*0340*/  ISETP.GE.U32.AND P5, PT, R2.reuse, 0x10000, PT ;  /* 0x000100000200780c */ /* 0x040fe20003fa6070 */
[--C-:B------:R-:W-:Y:S01]  /*0350*/  IMAD.X R3, RZ, RZ, R11.reuse, P3 ;  /* 0x000000ffff037224 */ /* 0x100fe200018e060b */
[----:B------:R-:W-:Y:S01]  /*0360*/  ISETP.LT.U32.AND P2, PT, R2, UR13, PT ;  /* 0x0000000d02007c0c */ /* 0x000fe2000bf41070 */
[----:B------:R-:W-:Y:S01]  /*0370*/  IMAD.X R25, RZ, RZ, R11, P4 ;  /* 0x000000ffff197224 */ /* 0x000fe200020e060b */
[----:B------:R-:W-:-:S02]  /*0380*/  @P1 LEA R18, P3, R9, UR4, 0x3 ;  /* 0x0000000409121c11 */ /* 0x000fc4000f8618ff */
[----:B------:R-:W-:Y:S02]  /*0390*/  ISETP.GE.U32.AND.EX P5, PT, R3, RZ, PT, P5 ;  /* 0x000000ff0300720c */ /* 0x000fe40003fa6150 */
[----:B------:R-:W-:Y:S02]  /*03a0*/  @P1 LEA.HI.X R19, R9, UR5, R8, 0x3, P3 ;  /* 0x0000000509131c11 */ /* 0x000fe400098f1c08 */
[----:B------:R-:W-:Y:S02]  /*03b0*/  ISETP.LT.AND.EX P2, PT, R3, UR6, !P5, P2 ;  /* 0x0000000603007c0c */ /* 0x000fe4000ef41320 */
[C---:B------:R-:W-:Y:S01]  /*03c0*/  ISETP.GE.U32.AND P5, PT, R24.reuse, 0x10000, PT ;  /* 0x000100001800780c */ /* 0x040fe20003fa6070 */
[----:B------:R1:W3:Y:S01]  /*03d0*/  @P1 LDG.E.64 R20, [R18.64] ;  /* 0x0000000a12141981 */ /* 0x0002e2000c1e1b00 */
[----:B------:R-:W-:Y:S02]  /*03e0*/  ISETP.LT.U32.AND P4, PT, R24, UR13, PT ;  /* 0x0000000d18007c0c */ /* 0x000fe4000bf81070 */
[----:B------:R-:W-:-:S04]  /*03f0*/  ISETP.GE.U32.AND.EX P3, PT, R25, RZ, PT, P5 ;  /* 0x000000ff1900720c */ /* 0x000fc80003f66150 */
[----:B------:R-:W-:-:S03]  /*0400*/  ISETP.LT.AND.EX P3, PT, R25, UR6, !P3, P4 ;  /* 0x0000000619007c0c */ /* 0x000fc6000df61340 */
[----:B------:R-:W-:-:S04]  /*0410*/  @P2 LEA R16, P4, R2, UR4, 0x3 ;  /* 0x0000000402102c11 */ /* 0x000fc8000f8818ff */
[----:B------:R-:W-:-:S05]  /*0420*/  @P2 LEA.HI.X R17, R2, UR5, R3, 0x3, P4 ;  /* 0x0000000502112c11 */ /* 0x000fca000a0f1c03 */
[----:B------:R4:W5:Y:S01]  /*0430*/  @P2 LDG.E.64 R6, [R16.64] ;  /* 0x0000000a10062981 */ /* 0x000962000c1e1b00 */
[----:B0-----:R-:W-:-:S04]  /*0440*/  @P3 LEA R12, P4, R24, UR4, 0x3 ;  /* 0x00000004180c3c11 */ /* 0x001fc8000f8818ff */
[----:B------:R-:W-:-:S05]  /*0450*/  @P3 LEA.HI.X R13, R24, UR5, R25, 0x3, P4 ;  /* 0x00000005180d3c11 */ /* 0x000fca000a0f1c19 */
[----:B------:R0:W5:Y:S01]  /*0460*/  @P3 LDG.E.64 R4, [R12.64] ;  /* 0x0000000a0c043981 */ /* 0x000162000c1e1b00 */
[----:B------:R-:W-:-:S04]  /*0470*/  @P0 LEA R10, P4, R14, UR8, 0x4 ;  /* 0x000000080e0a0c11 */ /* 0x000fc8000f8820ff */
[----:B------:R-:W-:Y:S01]  /*0480*/  @P0 LEA.HI.X R11, R14, UR9, R11, 0x4, P4 ;  /* 0x000000090e0b0c11 */ /* 0x000fe2000a0f240b */
[----:B--2---:R-:W-:Y:S02]  /*0490*/  @P0 FMUL.FTZ R28, R23, 1 ;  /* 0x3f800000171c0820 */ /* 0x004fe40000410000 */
[----:B------:R-:W-:Y:S02]  /*04a0*/  @P0 FMUL.FTZ R15, R22, 1 ;  /* 0x3f800000160f0820 */ /* 0x000fe40000410000 */
[----:B-1----:R-:W-:Y:S08]  /*04b0*/  @P0 F2F.F64.F32 R18, R28 ;  /* 0x0000001c00120310 */ /* 0x002ff00000201800 */
[----:B----4-:R-:W1:Y:S01]  /*04c0*/  @P0 F2F.F64.F32 R16, R15 ;  /* 0x0000000f00100310 */ /* 0x010e620000201800 */
[----:B---3--:R-:W-:-:S02]  /*04d0*/  @P1 FMUL.FTZ R14, R21, 1 ;  /* 0x3f800000150e1820 */ /* 0x008fc40000410000 */
[----:B0-----:R-:W-:-:S05]  /*04e0*/  @P1 FMUL.FTZ R12, R20, 1 ;  /* 0x3f800000140c1820 */ /* 0x001fca0000410000 */
[----:B------:R-:W-:Y:S08]  /*04f0*/  @P1 F2F.F64.F32 R14, R14 ;  /* 0x0000000e000e1310 */ /* 0x000ff00000201800 */
[----:B------:R-:W0:Y:S01]  /*0500*/  @P1 F2F.F64.F32 R12, R12 ;  /* 0x0000000c000c1310 */ /* 0x000e220000201800 */
[----:B-1----:R1:W-:Y:S01]  /*0510*/  @P0 STG.E.128 [R10.64], R16 ;  /* 0x000000100a000986 */ /* 0x0023e2000c101d0a */
[----:B-----5:R-:W-:Y:S01]  /*0520*/  @P2 FMUL.FTZ R28, R7, 1 ;  /* 0x3f800000071c2820 */ /* 0x020fe20000410000 */
[----:B-1----:R-:W-:Y:S01]  /*0530*/  @P1 LEA R16, P0, R9, UR8, 0x4 ;  /* 0x0000000809101c11 */ /* 0x002fe2000f8020ff */
[----:B------:R-:W-:-:S03]  /*0540*/  @P3 FMUL.FTZ R18, R5, 1 ;  /* 0x3f80000005123820 */ /* 0x000fc60000410000 */
[----:B------:R-:W-:Y:S01]  /*0550*/  @P1 LEA.HI.X R17, R9, UR9, R8, 0x4, P0 ;  /* 0x0000000909111c11 */ /* 0x000fe200080f2408 */
[----:B------:R-:W-:Y:S01]  /*0560*/  @P2 FMUL.FTZ R8, R6, 1 ;  /* 0x3f80000006082820 */ /* 0x000fe20000410000 */
[----:B------:R1:W-:Y:S03]  /*0570*/  @P2 F2F.F64.F32 R10, R28 ;  /* 0x0000001c000a2310 */ /* 0x0003e60000201800 */
[----:B0-----:R0:W-:Y:S01]  /*0580*/  @P1 STG.E.128 [R16.64], R12 ;  /* 0x0000000c10001986 */ /* 0x0011e2000c101d0a */
[----:B-1----:R-:W-:-:S04]  /*0590*/  @P3 FMUL.FTZ R28, R4, 1 ;  /* 0x3f800000041c3820 */ /* 0x002fc80000410000 */
[----:B------:R-:W1:Y:S08]  /*05a0*/  @P2 F2F.F64.F32 R8, R8 ;  /* 0x0000000800082310 */ /* 0x000e700000201800 */
[----:B------:R-:W-:Y:S01]  /*05b0*/  @P3 F2F.F64.F32 R18, R18 ;  /* 0x0000001200123310 */ /* 0x000fe20000201800 */
[----:B0-----:R-:W-:-:S07]  /*05c0*/  @P2 LEA R12, P0, R2, UR8, 0x4 ;  /* 0x00000008020c2c11 */ /* 0x001fce000f8020ff */
[----:B------:R-:W0:Y:S01]  /*05d0*/  @P3 F2F.F64.F32 R16, R28 ;  /* 0x0000001c00103310 */ /* 0x000e220000201800 */
[----:B------:R-:W-:Y:S01]  /*05e0*/  @P2 LEA.HI.X R13, R2, UR9, R3, 0x4, P0 ;  /* 0x00000009020d2c11 */ /* 0x000fe200080f2403 */
[----:B------:R-:W-:Y:S01]  /*05f0*/  IMAD.MOV.U32 R15, RZ, RZ, c[0x0][0x0] ;  /* 0x00000000ff0f7624 */ /* 0x000fe200078e00ff */
[----:B------:R-:W-:-:S03]  /*0600*/  @P3 LEA R2, P0, R24, UR8, 0x4 ;  /* 0x0000000818023c11 */ /* 0x000fc6000f8020ff */
[----:B------:R-:W-:Y:S01]  /*0610*/  IMAD.WIDE.U32 R26, R15, 0x4, R26 ;  /* 0x000000040f1a7825 */ /* 0x000fe200078e001a */
[----:B------:R-:W-:Y:S01]  /*0620*/  @P3 LEA.HI.X R3, R24, UR9, R25, 0x4, P0 ;  /* 0x0000000918033c11 */ /* 0x000fe200080f2419 */
[----:B-1----:R1:W-:Y:S03]  /*0630*/  @P2 STG.E.128 [R12.64], R8 ;  /* 0x000000080c002986 */ /* 0x0023e6000c101d0a */
[C---:B------:R-:W-:Y:S02]  /*0640*/  ISETP.GE.U32.AND P0, PT, R26.reuse, 0x10000, PT ;  /* 0x000100001a00780c */ /* 0x040fe40003f06070 */
[----:B------:R-:W-:Y:S01]  /*0650*/  ISETP.LT.U32.AND P1, PT, R26, UR13, PT ;  /* 0x0000000d1a007c0c */ /* 0x000fe2000bf21070 */
[----:B0-----:R1:W-:Y:S01]  /*0660*/  @P3 STG.E.128 [R2.64], R16 ;  /* 0x0000001002003986 */ /* 0x0013e2000c101d0a */
[C---:B------:R-:W-:Y:S02]  /*0670*/  ISETP.GE.U32.AND.EX P0, PT, R27.reuse, RZ, PT, P0 ;  /* 0x000000ff1b00720c */ /* 0x040fe40003f06100 */
[----:B------:R-:W-:-:S13]  /*0680*/  ISETP.LT.AND.EX P1, PT, R27, UR6, PT, P1 ;  /* 0x000000061b007c0c */ /* 0x000fda000bf21310 */
[----:B------:R-:W-:Y:S05]  /*0690*/  @!P0 BRA P1, `(.L_x_2557) ;  /* 0xfffffb8000008947 */ /* 0x000fea000083ffff */
[----:B------:R-:W-:Y:S05]  /*06a0*/  EXIT ;  /* 0x000000000000794d */ /* 0x000fea0003800000 */
.L_x_2556:
[----:B------:R-:W0:Y:S02]  /*06b0*/  S2R R0, SR_TID.X ;  /* 0x0000000000007919 */ /* 0x000e240000002100 */
[----:B0-----:R-:W-:-:S05]  /*06c0*/  IMAD.WIDE.U32 R2, R0, 0x4, RZ ;  /* 0x0000000400027825 */ /* 0x001fca00078e00ff */
[----:B------:R-:W-:-:S04]  /*06d0*/  ISETP.GE.U32.AND P0, PT, R2, UR13, PT ;  /* 0x0000000d02007c0c */ /* 0x000fc8000bf06070 */
[----:B------:R-:W-:-:S04]  /*06e0*/  ISETP.GE.AND.EX P0, PT, R3, UR6, PT, P0 ;  /* 0x0000000603007c0c */ /* 0x000fc8000bf06300 */
[----:B------:R-:W-:-:S13]  /*06f0*/  ISETP.GT.U32.OR P0, PT, R0, 0x3fff, P0 ;  /* 0x00003fff0000780c */ /* 0x000fda0000704470 */
[----:B------:R-:W-:Y:S05]  /*0700*/  @P0 EXIT ;  /* 0x000000000000094d */ /* 0x000fea0003800000 */
[----:B------:R-:W-:Y:S02]  /*0710*/  IMAD.MOV.U32 R3, RZ, RZ, RZ ;  /* 0x000000ffff037224 */ /* 0x000fe400078e00ff */
.L_x_2558:
[----:B0-----:R-:W-:-:S04]  /*0720*/  LEA R20, P0, R0, UR4, 0x5 ;  /* 0x0000000400147c11 */ /* 0x001fc8000f8028ff */
[----:B------:R-:W-:-:S05]  /*0730*/  LEA.HI.X R21, R0, UR5, R3, 0x5, P0 ;  /* 0x0000000500157c11 */ /* 0x000fca00080f2c03 */
[----:B------:R-:W2:Y:S04]  /*0740*/  LDG.E.128 R16, [R20.64] ;  /* 0x0000000a14107981 */ /* 0x000ea8000c1e1d00 */
[----:B------:R-:W3:Y:S01]  /*0750*/  LDG.E.128 R4, [R20.64+0x10] ;  /* 0x0000100a14047981 */ /* 0x000ee2000c1e1d00 */
[----:B--2---:R-:W-:Y:S02]  /*0760*/  FMUL.FTZ R8, R16, 1 ;  /* 0x3f80000010087820 */ /* 0x004fe40000410000 */
[----:B------:R-:W-:Y:S02]  /*0770*/  FMUL.FTZ R12, R18, 1 ;  /* 0x3f800000120c7820 */ /* 0x000fe40000410000 */
[----:B------:R-:W-:Y:S02]  /*0780*/  FMUL.FTZ R10, R17, 1 ;  /* 0x3f800000110a7820 */ /* 0x000fe40000410000 */
[----:B------:R-:W-:Y:S01]  /*0790*/  FMUL.FTZ R14, R19, 1 ;  /* 0x3f800000130e7820 */ /* 0x000fe20000410000 */
[----:B------:R-:W-:Y:S01]  /*07a0*/  F2F.F64.F32 R8, R8 ;  /* 0x0000000800087310 */ /* 0x000fe20000201800 */
[----:B---3--:R-:W-:-:S02]  /*07b0*/  FMUL.FTZ R18, R5, 1 ;  /* 0x3f80000005127820 */ /* 0x008fc40000410000 */
[----:B------:R-:W-:Y:S01]  /*07c0*/  FMUL.FTZ R16, R4, 1 ;  /* 0x3f80000004107820 */ /* 0x000fe20000410000 */
[----:B------:R-:W-:Y:S01]  /*07d0*/  LEA R4, P0, R0, UR8, 0x6 ;  /* 0x0000000800047c11 */ /* 0x000fe2000f8030ff */
[----:B------:R-:W-:Y:S02]  /*07e0*/  FMUL.FTZ R7, R7, 1 ;  /* 0x3f80000007077820 */ /* 0x000fe40000410000 */
[----:B------:R-:W-:Y:S01]  /*07f0*/  FMUL.FTZ R6, R6, 1 ;  /* 0x3f80000006067820 */ /* 0x000fe20000410000 */
[----:B------:R-:W0:Y:S01]  /*0800*/  F2F.F64.F32 R10, R10 ;  /* 0x0000000a000a7310 */ /* 0x000e220000201800 */
[C---:B------:R-:W-:Y:S02]  /*0810*/  LEA.HI.X R5, R0.reuse, UR9, R3, 0x6, P0 ;  /* 0x0000000900057c11 */ /* 0x040fe400080f3403 */
[----:B------:R-:W-:-:S04]  /*0820*/  IADD3 R0, P0, R0, c[0x0][0x0], RZ ;  /* 0x0000000000007a10 */ /* 0x000fc80007f1e0ff */
[C---:B------:R-:W-:Y:S01]  /*0830*/  ISETP.LT.U32.AND P1, PT, R0.reuse, 0x4000, PT ;  /* 0x000040000000780c */ /* 0x040fe20003f21070 */
[----:B------:R-:W-:Y:S01]  /*0840*/  F2F.F64.F32 R14, R14 ;  /* 0x0000000e000e7310 */ /* 0x000fe20000201800 */
[----:B------:R-:W-:Y:S02]  /*0850*/  IMAD.SHL.U32 R2, R0, 0x4, RZ ;  /* 0x0000000400027824 */ /* 0x000fe400078e00ff */
[----:B------:R-:W-:-:S03]  /*0860*/  IMAD.X R3, RZ, RZ, R3, P0 ;  /* 0x000000ffff037224 */ /* 0x000fc600000e0603 */
[----:B------:R-:W-:Y:S02]  /*0870*/  ISETP.GE.U32.AND P0, PT, R2, UR13, PT ;  /* 0x0000000d02007c0c */ /* 0x000fe4000bf06070 */
[----:B------:R-:W1:Y:S01]  /*0880*/  F2F.F64.F32 R12, R12 ;  /* 0x0000000c000c7310 */ /* 0x000e620000201800 */
[----:B0-----:R0:W-:Y:S01]  /*0890*/  STG.E.128 [R4.64], R8 ;  /* 0x0000000804007986 */ /* 0x0011e2000c101d0a */
[----:B------:R-:W-:Y:S02]  /*08a0*/  SHF.L.U64.HI R2, R0, 0x2, R3 ;  /* 0x0000000200027819 */ /* 0x000fe40000010203 */
[----:B------:R-:W-:Y:S02]  /*08b0*/  ISETP.LT.U32.AND.EX P1, PT, R3, RZ, PT, P1 ;  /* 0x000000ff0300720c */ /* 0x000fe40003f21110 */
[----:B------:R-:W-:Y:S02]  /*08c0*/  ISETP.GE.AND.EX P0, PT, R2, UR6, PT, P0 ;  /* 0x0000000602007c0c */ /* 0x000fe4000bf06300 */
[----:B------:R-:W-:Y:S08]  /*08d0*/  F2F.F64.F32 R18, R18 ;  /* 0x0000001200127310 */ /* 0x000ff00000201800 */
[----:B------:R-:W2:Y:S01]  /*08e0*/  F2F.F64.F32 R16, R16 ;  /* 0x0000001000107310 */ /* 0x000ea20000201800 */
[----:B-1----:R0:W-:Y:S07]  /*08f0*/  STG.E.128 [R4.64+0x10], R12 ;  /* 0x0000100c04007986 */ /* 0x0021ee000c101d0a */
[----:B------:R-:W-:Y:S08]  /*0900*/  F2F.F64.F32 R22, R7 ;  /* 0x0000000700167310 */ /* 0x000ff00000201800 */
[----:B------:R-:W1:Y:S01]  /*0910*/  F2F.F64.F32 R20, R6 ;  /* 0x0000000600147310 */ /* 0x000e620000201800 */
[----:B--2---:R0:W-:Y:S04]  /*0920*/  STG.E.128 [R4.64+0x20], R16 ;  /* 0x0000201004007986 */ /* 0x0041e8000c101d0a */
[----:B-1----:R0:W-:Y:S01]  /*0930*/  STG.E.128 [R4.64+0x30], R20 ;  /* 0x0000301404007986 */ /* 0x0021e2000c101d0a */
[----:B------:R-:W-:Y:S05]  /*0940*/  @!P0 BRA P1, `(.L_x_2558) ;  /* 0xfffffdd000008947 */ /* 0x000fea000083ffff */
[----:B------:R-:W-:Y:S05]  /*0950*/  EXIT ;  /* 0x000000000000794d */ /* 0x000fea0003800000 */
.L_x_2559:
        /* <DEDUP_REMOVED lines=10> */
.L_x_7897:


//--------------------- .text._ZN2at6native55_GLOBAL__N__de093ff9_22_ForeachBinaryOpList_cu_a911ec4325multi_tensor_apply_kernelINS1_18TensorListMetadataILi2EEENS1_11CopyFunctorIN3c107complexIdEEfLi2ELi1ELi1EEEJNS0_4CopyIS8_fEEEEEvT_T0_DpT1_ --------------------------
	.section	.text._ZN2at6native55_GLOBAL__N__de093ff9_22_ForeachBinaryOpList_cu_a911ec4325multi_tensor_apply_kernelINS1_18TensorListMetadataILi2EEENS1_11CopyFunctorIN3c107complexIdEEfLi2ELi1ELi1EEEJNS0_4CopyIS8_fEEEEEvT_T0_DpT1_,"ax",@progbits
	.sectioninfo	@"SHI_REGISTERS=32"
	.align	128
.text._ZN2at6native55_GLOBAL__N__de093ff9_22_ForeachBinaryOpList_cu_a911ec4325multi_tensor_apply_kernelINS1_18TensorListMetadataILi2EEENS1_11CopyFunctorIN3c107complexIdEEfLi2ELi1ELi1EEEJNS0_4CopyIS8_fEEEEEvT_T0_DpT1_:
        .type           _ZN2at6native55_GLOBAL__N__de093ff9_22_ForeachBinaryOpList_cu_a911ec4325multi_tensor_apply_kernelINS1_18TensorListMetadataILi2EEENS1_11CopyFunctorIN3c107complexIdEEfLi2ELi1ELi1EEEJNS0_4CopyIS8_fEEEEEvT_T0_DpT1_,@function
        .size           _ZN2at6native55_GLOBAL__N__de093ff9_22_ForeachBinaryOpList_cu_a911ec4325multi_tensor_apply_kernelINS1_18TensorListMetadataILi2EEENS1_11CopyFunctorIN3c107complexIdEEfLi2ELi1ELi1EEEJNS0_4CopyIS8_fEEEEEvT_T0_DpT1_,(.L_x_7898 - _ZN2at6native55_GLOBAL__N__de093ff9_22_ForeachBinaryOpList_cu_a911ec4325multi_tensor_apply_kernelINS1_18TensorListMetadataILi2EEENS1_11CopyFunctorIN3c107complexIdEEfLi2ELi1ELi1EEEJNS0_4CopyIS8_fEEEEEvT_T0_DpT1_)
        .other          _ZN2at6native55_GLOBAL__N__de093ff9_22_ForeachBinaryOpList_cu_a911ec4325multi_tensor_apply_kernelINS1_18TensorListMetadataILi2EEENS1_11CopyFunctorIN3c107complexIdEEfLi2ELi1ELi1EEEJNS0_4CopyIS8_fEEEEEvT_T0_DpT1_,@"STO_CUDA_ENTRY STV_DEFAULT"
_ZN2at6native55_GLOBAL__N__de093ff9_22_ForeachBinaryOpList_cu_a911ec4325multi_tensor_apply_kernelINS1_18TensorListMetadataILi2EEENS1_11CopyFunctorIN3c107complexIdEEfLi2ELi1ELi1EEEJNS0_4CopyIS8_fEEEEEvT_T0_DpT1_:
        /* <DEDUP_REMOVED lines=28> */
.L_x_2561:
[----:B0-----:R-:W-:-:S04]  /*01c0*/  IADD3 R5, P1, R14, R24, RZ ;  /* 0x000000180e057210 */ /* 0x001fc80007f3e0ff */
[C---:B------:R-:W-:Y:S01]  /*01d0*/  ISETP.GE.U32.AND P0, PT, R5.reuse, 0x10000, PT ;  /* 0x000100000500780c */ /* 0x040fe20003f06070 */
[----:B------:R-:W-:Y:S01]  /*01e0*/  IMAD.X R11, RZ, RZ, R23, P1 ;  /* 0x000000ffff0b7224 */ /* 0x000fe200008e0617 */
[C---:B------:R-:W-:Y:S02]  /*01f0*/  ISETP.LT.U32.AND P1, PT, R5.reuse, R2, PT ;  /* 0x000000020500720c */ /* 0x040fe40003f21070 */
[----:B------:R-:W-:Y:S02]  /*0200*/  IADD3 R6, P2, R5, c[0x0][0x0], RZ ;  /* 0x0000000005067a10 */ /* 0x000fe40007f5e0ff */
[----:B------:R-:W-:-:S03]  /*0210*/  ISETP.GE.U32.AND.EX P0, PT, R11, RZ, PT, P0 ;  /* 0x000000ff0b00720c */ /* 0x000fc60003f06100 */
[----:B------:R-:W-:Y:S01]  /*0220*/  IMAD.X R19, RZ, RZ, R11, P2 ;  /* 0x000000ffff137224 */ /* 0x000fe200010e060b */
[----:B------:R-:W-:Y:S02]  /*0230*/  ISETP.LT.AND.EX P0, PT, R11, R0, !P0, P1 ;  /* 0x000000000b00720c */ /* 0x000fe40004701310 */
[C---:B------:R-:W-:Y:S02]  /*0240*/  ISETP.GE.U32.AND P1, PT, R6.reuse, 0x10000, PT ;  /* 0x000100000600780c */ /* 0x040fe40003f26070 */
[----:B------:R-:W-:Y:S02]  /*0250*/  ISETP.LT.U32.AND P2, PT, R6, R2, PT ;  /* 0x000000020600720c */ /* 0x000fe40003f41070 */
[----:B------:R-:W-:-:S04]  /*0260*/  ISETP.GE.U32.AND.EX P1, PT, R19, RZ, PT, P1 ;  /* 0x000000ff1300720c */ /* 0x000fc80003f26110 */
[----:B------:R-:W-:Y:S01]  /*0270*/  ISETP.LT.AND.EX P1, PT, R19, R0, !P1, P2 ;  /* 0x000000001300720c */ /* 0x000fe20004f21320 */
[C---:B------:R-:W-:Y:S01]  /*0280*/  IMAD R4, R15.reuse, 0x3, RZ ;  /* 0x000000030f047824 */ /* 0x040fe200078e02ff */
[----:B------:R-:W-:Y:S02]  /*0290*/  LEA R27, P2, R15, R5, 0x1 ;  /* 0x000000050f1b7211 */ /* 0x000fe400078408ff */
[----:B------:R-:W-:-:S04]  /*02a0*/  @P0 LEA R8, P3, R5, R28, 0x2 ;  /* 0x0000001c05080211 */ /* 0x000fc800078610ff */
[--C-:B------:R-:W-:Y:S01]  /*02b0*/  @P0 LEA.HI.X R9, R5, R29, R11.reuse, 0x2, P3 ;  /* 0x0000001d05090211 */ /* 0x100fe200018f140b */
[--C-:B------:R-:W-:Y:S01]  /*02c0*/  IMAD.X R7, RZ, RZ, R11.reuse, P2 ;  /* 0x000000ffff077224 */ /* 0x100fe200010e060b */
[----:B------:R-:W-:Y:S02]  /*02d0*/  IADD3 R25, P6, R4, R5, RZ ;  /* 0x0000000504197210 */ /* 0x000fe40007fde0ff */
[C---:B------:R-:W-:Y:S01]  /*02e0*/  ISETP.GE.U32.AND P4, PT, R27.reuse, 0x10000, PT ;  /* 0x000100001b00780c */ /* 0x040fe20003f86070 */
[----:B------:R0:W2:Y:S01]  /*02f0*/  @P0 LDG.E R22, [R8.64] ;  /* 0x0000000408160981 */ /* 0x0000a2000c1e1900 */
[----:B------:R-:W-:Y:S01]  /*0300*/  @P1 LEA R16, P5, R6, R28, 0x2 ;  /* 0x0000001c06101211 */ /* 0x000fe200078a10ff */
[----:B------:R-:W-:Y:S01]  /*0310*/  IMAD.X R26, RZ, RZ, R11, P6 ;  /* 0x000000ffff1a7224 */ /* 0x000fe200030e060b */
[----:B------:R-:W-:Y:S02]  /*0320*/  ISETP.LT.U32.AND P3, PT, R27, R2, PT ;  /* 0x000000021b00720c */ /* 0x000fe40003f61070 */
[----:B------:R-:W-:-:S02]  /*0330*/  ISETP.GE.U32.AND.EX P4, PT, R7, RZ, PT, P4 ;  /* 0x000000ff0700720c */ /* 0x000fc40003f86140 */
[----:B------:R-:W-:Y:S02]  /*0340*/  ISETP.GE.U32.AND P2, PT, R25, 0x10000, PT ;  /* 0x000100001900780c */ /* 0x000fe40003f46070 */
[----:B------:R-:W-:Y:S02]  /*0350*/  @P1 LEA.HI.X R17, R6, R29, R19, 0x2, P5 ;  /* 0x0000001d06111211 */ /* 0x000fe400028f1413 */
[----:B------:R-:W-:Y:S02]  /*0360*/  ISETP.LT.AND.EX P3, PT, R7, R0, !P4, P3 ;  /* 0x000000000700720c */ /* 0x000fe40006761330 */
[----:B------:R-:W-:Y:S01]  /*0370*/  ISETP.LT.U32.AND P4, PT, R25, R2, PT ;  /* 0x000000021900720c */ /* 0x000fe20003f81070 */
[----:B------:R1:W3:Y:S01]  /*0380*/  @P1 LDG.E R13, [R16.64] ;  /* 0x00000004100d1981 */ /* 0x0002e2000c1e1900 */
[----:B------:R-:W-:-:S04]  /*0390*/  ISETP.GE.U32.AND.EX P2, PT, R26, RZ, PT, P2 ;  /* 0x000000ff1a00720c */ /* 0x000fc80003f46120 */
[----:B------:R-:W-:-:S05]  /*03a0*/  ISETP.LT.AND.EX P2, PT, R26, R0, !P2, P4 ;  /* 0x000000001a00720c */ /* 0x000fca0005741340 */
[----:B-1----:R-:W-:-:S04]  /*03b0*/  @P3 LEA R16, P4, R27, R28, 0x2 ;  /* 0x0000001c1b103211 */ /* 0x002fc800078810ff */
[----:B------:R-:W-:-:S04]  /*03c0*/  @P3 LEA.HI.X R17, R27, R29, R7, 0x2, P4 ;  /* 0x0000001d1b113211 */ /* 0x000fc800020f1407 */
[C---:B0-----:R-:W-:Y:S01]  /*03d0*/  @P2 LEA R8, P4, R25.reuse, R28, 0x2 ;  /* 0x0000001c19082211 */ /* 0x041fe200078810ff */
[----:B------:R3:W4:Y:S03]  /*03e0*/  @P3 LDG.E R12, [R16.64] ;  /* 0x00000004100c3981 */ /* 0x000726000c1e1900 */
[----:B------:R-:W-:-:S05]  /*03f0*/  @P2 LEA.HI.X R9, R25, R29, R26, 0x2, P4 ;  /* 0x0000001d19092211 */ /* 0x000fca00020f141a */
[----:B------:R2:W5:Y:S01]  /*0400*/  @P2 LDG.E R3, [R8.64] ;  /* 0x0000000408032981 */ /* 0x000562000c1e1900 */
[----:B------:R-:W-:-:S04]  /*0410*/  @P0 LEA R4, P4, R5, R20, 0x4 ;  /* 0x0000001405040211 */ /* 0x000fc800078820ff */
[----:B------:R-:W-:Y:S02]  /*0420*/  @P0 LEA.HI.X R5, R5, R21, R11, 0x4, P4 ;  /* 0x0000001505050211 */ /* 0x000fe400020f240b */
[----:B------:R-:W-:Y:S01]  /*0430*/  CS2R R10, SRZ ;  /* 0x00000000000a7805 */ /* 0x000fe2000001ff00 */
[----:B--2---:R-:W-:-:S06]  /*0440*/  @P0 FMUL.FTZ R8, R22, 1 ;  /* 0x3f80000016080820 */ /* 0x004fcc0000410000 */
[----:B------:R-:W0:Y:S01]  /*0450*/  @P0 F2F.F64.F32 R8, R8 ;  /* 0x0000000800080310 */ /* 0x000e220000201800 */
[----:B---3--:R-:W-:-:S07]  /*0460*/  @P1 FMUL.FTZ R16, R13, 1 ;  /* 0x3f8000000d101820 */ /* 0x008fce0000410000 */
[----:B------:R-:W1:Y:S01]  /*0470*/  @P1 F2F.F64.F32 R16, R16 ;  /* 0x0000001000101310 */ /* 0x000e620000201800 */
[----:B0-----:R0:W-:Y:S02]  /*0480*/  @P0 STG.E.128 [R4.64], R8 ;  /* 0x0000000804000986 */ /* 0x0011e4000c101d04 */
[----:B0-----:R-:W-:-:S04]  /*0490*/  @P1 LEA R4, P0, R6, R20, 0x4 ;  /* 0x0000001406041211 */ /* 0x001fc800078020ff */
[----:B------:R-:W-:Y:S02]  /*04a0*/  @P1 LEA.HI.X R5, R6, R21, R19, 0x4, P0 ;  /* 0x0000001506051211 */ /* 0x000fe400000f2413 */
[----:B------:R-:W-:Y:S01]  /*04b0*/  CS2R R18, SRZ ;  /* 0x0000000000127805 */ /* 0x000fe2000001ff00 */
[----:B----4-:R-:W-:Y:S02]  /*04c0*/  @P3 FMUL.FTZ R6, R12, 1 ;  /* 0x3f8000000c063820 */ /* 0x010fe40000410000 */
[----:B-----5:R-:W-:Y:S02]  /*04d0*/  @P2 FMUL.FTZ R8, R3, 1 ;  /* 0x3f80000003082820 */ /* 0x020fe40000410000 */
[----:B-1----:R0:W-:Y:S01]  /*04e0*/  @P1 STG.E.128 [R4.64], R16 ;  /* 0x0000001004001986 */ /* 0x0021e2000c101d04 */
[----:B------:R-:W-:-:S03]  /*04f0*/  @P3 LEA R10, P0, R27, R20, 0x4 ;  /* 0x000000141b0a3211 */ /* 0x000fc600078020ff */
[----:B------:R-:W-:Y:S01]  /*0500*/  @P2 F2F.F64.F32 R8, R8 ;  /* 0x0000000800082310 */ /* 0x000fe20000201800 */
[----:B------:R-:W-:-:S07]  /*0510*/  @P3 LEA.HI.X R11, R27, R21, R7, 0x4, P0 ;  /* 0x000000151b0b3211 */ /* 0x000fce00000f2407 */
[----:B0-----:R0:W1:Y:S01]  /*0520*/  @P3 F2F.F64.F32 R4, R6 ;  /* 0x0000000600043310 */ /* 0x0010620000201800 */
[----:B------:R-:W-:Y:S01]  /*0530*/  @P2 LEA R16, P0, R25, R20, 0x4 ;  /* 0x0000001419102211 */ /* 0x000fe200078020ff */
[----:B------:R-:W-:-:S03]  /*0540*/  IMAD.MOV.U32 R19, RZ, RZ, c[0x0][0x0] ;  /* 0x00000000ff137624 */ /* 0x000fc600078e00ff */
[----:B------:R-:W-:Y:S01]  /*0550*/  @P2 LEA.HI.X R17, R25, R21, R26, 0x4, P0 ;  /* 0x0000001519112211 */ /* 0x000fe200000f241a */
[----:B0-----:R-:W-:Y:S01]  /*0560*/  CS2R R6, SRZ ;  /* 0x0000000000067805 */ /* 0x001fe2000001ff00 */
[----:B------:R-:W-:-:S04]  /*0570*/  IMAD.MOV.U32 R25, RZ, RZ, R23 ;  /* 0x000000ffff197224 */ /* 0x000fc800078e0017 */
[----:B------:R-:W-:Y:S01]  /*0580*/  IMAD.WIDE.U32 R24, R19, 0x4, R24 ;  /* 0x0000000413187825 */ /* 0x000fe200078e0018 */
[----:B-1----:R0:W-:Y:S04]  /*0590*/  @P3 STG.E.128 [R10.64], R4 ;  /* 0x000000040a003986 */ /* 0x0021e8000c101d04 */
[C---:B------:R-:W-:Y:S02]  /*05a0*/  ISETP.GE.U32.AND P0, PT, R24.reuse, 0x10000, PT ;  /* 0x000100001800780c */ /* 0x040fe40003f06070 */
[----:B------:R-:W-:Y:S02]  /*05b0*/  ISETP.LT.U32.AND P1, PT, R24, R2, PT ;  /* 0x000000021800720c */ /* 0x000fe40003f21070 */
[C---:B------:R-:W-:Y:S02]  /*05c0*/  ISETP.GE.U32.AND.EX P0, PT, R25.reuse, RZ, PT, P0 ;  /* 0x000000ff1900720c */ /* 0x040fe40003f06100 */
[----:B------:R-:W-:Y:S01]  /*05d0*/  ISETP.LT.AND.EX P1, PT, R25, R0, PT, P1 ;  /* 0x000000001900720c */ /* 0x000fe20003f21310 */
[----:B0-----:R-:W-:-:S05]  /*05e0*/  CS2R R10, SRZ ;  /* 0x00000000000a7805 */ /* 0x001fca000001ff00 */
[----:B------:R0:W-:Y:S01]  /*05f0*/  @P2 STG.E.128 [R16.64], R8 ;  /* 0x0000000810002986 */ /* 0x0001e2000c101d04 */
[----:B------:R-:W-:-:S06]  /*0600*/  IMAD.MOV.U32 R23, RZ, RZ, R25 ;  /* 0x000000ffff177224 */ /* 0x000fcc00078e0019 */
[----:B------:R-:W-:Y:S05]  /*0610*/  @!P0 BRA P1, `(.L_x_2561) ;  /* 0xfffffba000008947 */ /* 0x000fea000083ffff */
[----:B------:R-:W-:Y:S05]  /*0620*/  EXIT ;  /* 0x000000000000794d */ /* 0x000fea0003800000 */
.L_x_2560:
[----:B------:R-:W0:Y:S02]  /*0630*/  S2R R3, SR_TID.X ;  /* 0x0000000000037919 */ /* 0x000e240000002100 */
[----:B0-----:R-:W-:-:S05]  /*0640*/  IMAD.WIDE.U32 R4, R3, 0x4, RZ ;  /* 0x0000000403047825 */ /* 0x001fca00078e00ff */
[----:B------:R-:W-:-:S04]  /*0650*/  ISETP.GE.U32.AND P0, PT, R4, R2, PT ;  /* 0x000000020400720c */ /* 0x000fc80003f06070 */
[----:B------:R-:W-:-:S04]  /*0660*/  ISETP.GE.AND.EX P0, PT, R5, R0, PT, P0 ;  /* 0x000000000500720c */ /* 0x000fc80003f06300 */
[----:B------:R-:W-:-:S13]  /*0670*/  ISETP.GT.U32.OR P0, PT, R3, 0x3fff, P0 ;  /* 0x00003fff0300780c */ /* 0x000fda0000704470 */
[----:B------:R-:W-:Y:S05]  /*0680*/  @P0 EXIT ;  /* 0x000000000000094d */ /* 0x000fea0003800000 */
[----:B------:R-:W-:Y:S02]  /*0690*/  IMAD.MOV.U32 R22, RZ, RZ, RZ ;  /* 0x000000ffff167224 */ /* 0x000fe400078e00ff */
.L_x_2562:
[----:B-1----:R-:W-:-:S04]  /*06a0*/  LEA R10, P0, R3, R28, 0x4 ;  /* 0x0000001c030a7211 */ /* 0x002fc800078020ff */
[----:B------:R-:W-:-:S06]  /*06b0*/  LEA.HI.X R11, R3, R29, R22, 0x4, P0 ;  /* 0x0000001d030b7211 */ /* 0x000fcc00000f2416 */
[----:B------:R-:W2:Y:S01]  /*06c0*/  LDG.E.128 R8, [R10.64] ;  /* 0x000000040a087981 */ /* 0x000ea2000c1e1d00 */
[C---:B------:R-:W-:Y:S01]  /*06d0*/  LEA R24, P0, R3.reuse, R20, 0x6 ;  /* 0x0000001403187211 */ /* 0x040fe200078030ff */
        /* <DEDUP_REMOVED lines=9> */
[----:B------:R-:W-:Y:S01]  /*0770*/  ISETP.LT.U32.AND.EX P1, PT, R22, RZ, PT, P1 ;  /* 0x000000ff1600720c */ /* 0x000fe20003f21110 */
[----:B--2---:R-:W-:Y:S02]  /*0780*/  FMUL.FTZ R4, R8, 1 ;  /* 0x3f80000008047820 */ /* 0x004fe40000410000 */
[----:B------:R-:W-:Y:S02]  /*0790*/  FMUL.FTZ R9, R9, 1 ;  /* 0x3f80000009097820 */ /* 0x000fe40000410000 */
[----:B------:R-:W-:Y:S02]  /*07a0*/  FMUL.FTZ R12, R10, 1 ;  /* 0x3f8000000a0c7820 */ /* 0x000fe40000410000 */
[----:B------:R-:W-:Y:S01]  /*07b0*/  FMUL.FTZ R16, R11, 1 ;  /* 0x3f8000000b107820 */ /* 0x000fe20000410000 */
[----:B------:R-:W0:Y:S01]  /*07c0*/  F2F.F64.F32 R4, R4 ;  /* 0x0000000400047310 */ /* 0x000e220000201800 */
[----:B------:R-:W-:-:S07]  /*07d0*/  CS2R R10, SRZ ;  /* 0x00000000000a7805 */ /* 0x000fce000001ff00 */
[----:B------:R-:W1:Y:S08]  /*07e0*/  F2F.F64.F32 R8, R9 ;  /* 0x0000000900087310 */ /* 0x000e700000201800 */
[----:B------:R-:W2:Y:S01]  /*07f0*/  F2F.F64.F32 R12, R12 ;  /* 0x0000000c000c7310 */ /* 0x000ea20000201800 */
[----:B0-----:R0:W-:Y:S07]  /*0800*/  STG.E.128 [R24.64], R4 ;  /* 0x0000000418007986 */ /* 0x0011ee000c101d04 */
[----:B------:R-:W3:Y:S01]  /*0810*/  F2F.F64.F32 R16, R16 ;  /* 0x0000001000107310 */ /* 0x000ee20000201800 */
[----:B-1----:R1:W-:Y:S04]  /*0820*/  STG.E.128 [R24.64+0x10], R8 ;  /* 0x0000100818007986 */ /* 0x0023e8000c101d04 */
[----:B--2---:R1:W-:Y:S01]  /*0830*/  STG.E.128 [R24.64+0x20], R12 ;  /* 0x0000200c18007986 */ /* 0x0043e2000c101d04 */
[----:B0-----:R-:W-:-:S04]  /*0840*/  SHF.L.U64.HI R5, R3, 0x2, R22 ;  /* 0x0000000203057819 */ /* 0x001fc80000010216 */
[----:B------:R-:W-:Y:S01]  /*0850*/  ISETP.GE.AND.EX P0, PT, R5, R0, PT, P0 ;  /* 0x000000000500720c */ /* 0x000fe20003f06300 */
[----:B---3--:R1:W-:-:S12]  /*0860*/  STG.E.128 [R24.64+0x30], R16 ;  /* 0x0000301018007986 */ /* 0x0083d8000c101d04 */
[----:B------:R-:W-:Y:S05]  /*0870*/  @!P0 BRA P1, `(.L_x_2562) ;  /* 0xfffffe2000008947 */ /* 0x000fea000083ffff */
[----:B------:R-:W-:Y:S05]  /*0880*/  EXIT ;  /* 0x000000000000794d */ /* 0x000fea0003800000 */
.L_x_2563:
        /* <DEDUP_REMOVED lines=15> */
.L_x_7898:


//--------------------- .text._ZN2at6native55_GLOBAL__N__de093ff9_22_ForeachBinaryOpList_cu_a911ec4325multi_tensor_apply_kernelINS1_18TensorListMetadataILi2EEENS1_11CopyFunctorIN3c107complexIdEEdLi2ELi1ELi1EEEJNS0_4CopyIS8_dEEEEEvT_T0_DpT1_ --------------------------
	.section	.text._ZN2at6native55_GLOBAL__N__de093ff9_22_ForeachBinaryOpList_cu_a911ec4325multi_tensor_apply_kernelINS1_18TensorListMetadataILi2EEENS1_11CopyFunctorIN3c107complexIdEEdLi2ELi1ELi1EEEJNS0_4CopyIS8_dEEEEEvT_T0_DpT1_,"ax",@progbits
	.sectioninfo	@"SHI_REGISTERS=32"
	.align	128
.text._ZN2at6native55_GLOBAL__N__de093ff9_22_ForeachBinaryOpList_cu_a911ec4325multi_tensor_apply_kernelINS1_18TensorListMetadataILi2EEENS1_11CopyFunctorIN3c107complexIdEEdLi2ELi1ELi1EEEJNS0_4CopyIS8_dEEEEEvT_T0_DpT1_:
        .type           _ZN2at6native55_GLOBAL__N__de093ff9_22_ForeachBinaryOpList_cu_a911ec4325multi_tensor_apply_kernelINS1_18TensorListMetadataILi2EEENS1_11CopyFunctorIN3c107complexIdEEdLi2ELi1ELi1EEEJNS0_4CopyIS8_dEEEEEvT_T0_DpT1_,@function
        .size           _ZN2at6native55_GLOBAL__N__de093ff9_22_ForeachBinaryOpList_cu_a911ec4325multi_tensor_apply_kernelINS1_18TensorListMetadataILi2EEENS1_11CopyFunctorIN3c107complexIdEEdLi2ELi1ELi1EEEJNS0_4CopyIS8_dEEEEEvT_T0_DpT1_,(.L_x_7899 - _ZN2at6native55_GLOBAL__N__de093ff9_22_ForeachBinaryOpList_cu_a911ec4325multi_tensor_apply_kernelINS1_18TensorListMetadataILi2EEENS1_11CopyFunctorIN3c107complexIdEEdLi2ELi1ELi1EEEJNS0_4CopyIS8_dEEEEEvT_T0_DpT1_)
        .other          _ZN2at6native55_GLOBAL__N__de093ff9_22_ForeachBinaryOpList_cu_a911ec4325multi_tensor_apply_kernelINS1_18TensorListMetadataILi2EEENS1_11CopyFunctorIN3c107complexIdEEdLi2ELi1ELi1EEEJNS0_4CopyIS8_dEEEEEvT_T0_DpT1_,@"STO_CUDA_ENTRY STV_DEFAULT"
_ZN2at6native55_GLOBAL__N__de093ff9_22_ForeachBinaryOpList_cu_a911ec4325multi_tensor_apply_kernelINS1_18TensorListMetadataILi2EEENS1_11CopyFunctorIN3c107complexIdEEdLi2ELi1ELi1EEEJNS0_4CopyIS8_dEEEEEvT_T0_DpT1_:
        /* <DEDUP_REMOVED lines=30> */
.L_x_2565:
        /* <DEDUP_REMOVED lines=28> */
[C---:B------:R-:W-:Y:S01]  /*03a0*/  @P2 LEA R22, P5, R10.reuse, UR4, 0x3 ;  /* 0x000000040a162c11 */ /* 0x040fe2000f8a18ff */
[----:B------:R0:W2:Y:S01]  /*03b0*/  @P1 LDG.E.64 R4, [R18.64] ;  /* 0x0000000a12041981 */ /* 0x0000a2000c1e1b00 */
[----:B------:R-:W-:Y:S02]  /*03c0*/  @P0 LEA.HI.X R27, R7, UR5, R6, 0x3, P4 ;  /* 0x00000005071b0c11 */ /* 0x000fe4000a0f1c06 */
[----:B------:R-:W-:-:S03]  /*03d0*/  @P2 LEA.HI.X R23, R10, UR5, R11, 0x3, P5 ;  /* 0x000000050a172c11 */ /* 0x000fc6000a8f1c0b */
[----:B------:R1:W3:Y:S01]  /*03e0*/  @P0 LDG.E.64 R8, [R26.64] ;  /* 0x0000000a1a080981 */ /* 0x0002e2000c1e1b00 */
[----:B0-----:R-:W-:-:S03]  /*03f0*/  @P3 LEA R18, P4, R3, UR4, 0x3 ;  /* 0x0000000403123c11 */ /* 0x001fc6000f8818ff */
[----:B------:R0:W4:Y:S01]  /*0400*/  @P2 LDG.E.64 R12, [R22.64] ;  /* 0x0000000a160c2981 */ /* 0x000122000c1e1b00 */
[----:B------:R-:W-:-:S05]  /*0410*/  @P3 LEA.HI.X R19, R3, UR5, R14, 0x3, P4 ;  /* 0x0000000503133c11 */ /* 0x000fca000a0f1c0e */
[----:B------:R5:W4:Y:S01]  /*0420*/  @P3 LDG.E.64 R16, [R18.64] ;  /* 0x0000000a12103981 */ /* 0x000b22000c1e1b00 */
[C---:B------:R-:W-:Y:S02]  /*0430*/  @P1 LEA R28, P5, R24.reuse, UR8, 0x4 ;  /* 0x00000008181c1c11 */ /* 0x040fe4000f8a20ff */
[----:B-1----:R-:W-:Y:S02]  /*0440*/  @P0 LEA R26, P4, R7, UR8, 0x4 ;  /* 0x00000008071a0c11 */ /* 0x002fe4000f8820ff */
[----:B------:R-:W-:Y:S02]  /*0450*/  @P1 LEA.HI.X R29, R24, UR9, R15, 0x4, P5 ;  /* 0x00000009181d1c11 */ /* 0x000fe4000a8f240f */
[----:B------:R-:W-:Y:S02]  /*0460*/  @P3 LEA R24, P6, R3, UR8, 0x4 ;  /* 0x0000000803183c11 */ /* 0x000fe4000f8c20ff */
[----:B0-----:R-:W-:Y:S02]  /*0470*/  @P2 LEA R22, P5, R10, UR8, 0x4 ;  /* 0x000000080a162c11 */ /* 0x001fe4000f8a20ff */
[----:B------:R-:W-:-:S02]  /*0480*/  @P0 LEA.HI.X R27, R7, UR9, R6, 0x4, P4 ;  /* 0x00000009071b0c11 */ /* 0x000fc4000a0f2406 */
[----:B------:R-:W-:Y:S01]  /*0490*/  @P3 LEA.HI.X R25, R3, UR9, R14, 0x4, P6 ;  /* 0x0000000903193c11 */ /* 0x000fe2000b0f240e */
[----:B------:R-:W-:Y:S01]  /*04a0*/  CS2R R6, SRZ ;  /* 0x0000000000067805 */ /* 0x000fe2000001ff00 */
[----:B------:R-:W-:Y:S01]  /*04b0*/  @P2 LEA.HI.X R23, R10, UR9, R11, 0x4, P5 ;  /* 0x000000090a172c11 */ /* 0x000fe2000a8f240b */
[----:B------:R-:W-:Y:S01]  /*04c0*/  IMAD.MOV.U32 R3, RZ, RZ, c[0x0][0x0] ;  /* 0x00000000ff037624 */ /* 0x000fe200078e00ff */
[----:B------:R-:W-:Y:S01]  /*04d0*/  CS2R R10, SRZ ;  /* 0x00000000000a7805 */ /* 0x000fe2000001ff00 */
[----:B------:R-:W-:Y:S01]  /*04e0*/  CS2R R14, SRZ ;  /* 0x00000000000e7805 */ /* 0x000fe2000001ff00 */
[----:B-----5:R-:W-:Y:S01]  /*04f0*/  CS2R R18, SRZ ;  /* 0x0000000000127805 */ /* 0x020fe2000001ff00 */
[----:B------:R-:W-:Y:S01]  /*0500*/  IMAD.WIDE.U32 R20, R3, 0x4, R20 ;  /* 0x0000000403147825 */ /* 0x000fe200078e0014 */
[----:B--2---:R0:W-:Y:S04]  /*0510*/  @P1 STG.E.128 [R28.64], R4 ;  /* 0x000000041c001986 */ /* 0x0041e8000c101d0a */
[C---:B------:R-:W-:Y:S01]  /*0520*/  ISETP.LT.U32.AND P1, PT, R20.reuse, UR13, PT ;  /* 0x0000000d14007c0c */ /* 0x040fe2000bf21070 */
[----:B---3--:R0:W-:Y:S01]  /*0530*/  @P0 STG.E.128 [R26.64], R8 ;  /* 0x000000081a000986 */ /* 0x0081e2000c101d0a */
[----:B------:R-:W-:-:S03]  /*0540*/  ISETP.GE.U32.AND P0, PT, R20, 0x10000, PT ;  /* 0x000100001400780c */ /* 0x000fc60003f06070 */
[----:B----4-:R0:W-:Y:S01]  /*0550*/  @P2 STG.E.128 [R22.64], R12 ;  /* 0x0000000c16002986 */ /* 0x0101e2000c101d0a */
[C---:B------:R-:W-:Y:S02]  /*0560*/  ISETP.GE.U32.AND.EX P0, PT, R21.reuse, RZ, PT, P0 ;  /* 0x000000ff1500720c */ /* 0x040fe40003f06100 */
[----:B------:R-:W-:Y:S01]  /*0570*/  ISETP.LT.AND.EX P1, PT, R21, UR6, PT, P1 ;  /* 0x0000000615007c0c */ /* 0x000fe2000bf21310 */
[----:B------:R0:W-:-:S12]  /*0580*/  @P3 STG.E.128 [R24.64], R16 ;  /* 0x0000001018003986 */ /* 0x0001d8000c101d0a */
[----:B------:R-:W-:Y:S05]  /*0590*/  @!P0 BRA P1, `(.L_x_2565) ;  /* 0xfffffc4000008947 */ /* 0x000fea000083ffff */
[----:B------:R-:W-:Y:S05]  /*05a0*/  EXIT ;  /* 0x000000000000794d */ /* 0x000fea0003800000 */
.L_x_2564:
[----:B------:R-:W0:Y:S02]  /*05b0*/  S2R R0, SR_TID.X ;  /* 0x0000000000007919 */ /* 0x000e240000002100 */
[----:B0-----:R-:W-:-:S05]  /*05c0*/  IMAD.WIDE.U32 R2, R0, 0x4, RZ ;  /* 0x0000000400027825 */ /* 0x001fca00078e00ff */
[----:B------:R-:W-:-:S04]  /*05d0*/  ISETP.GE.U32.AND P0, PT, R2, UR13, PT ;  /* 0x0000000d02007c0c */ /* 0x000fc8000bf06070 */
[----:B------:R-:W-:-:S04]  /*05e0*/  ISETP.GE.AND.EX P0, PT, R3, UR6, PT, P0 ;  /* 0x0000000603007c0c */ /* 0x000fc8000bf06300 */
[----:B------:R-:W-:-:S13]  /*05f0*/  ISETP.GT.U32.OR P0, PT, R0, 0x3fff, P0 ;  /* 0x00003fff0000780c */ /* 0x000fda0000704470 */
[----:B------:R-:W-:Y:S05]  /*0600*/  @P0 EXIT ;  /* 0x000000000000094d */ /* 0x000fea0003800000 */
[----:B------:R-:W-:Y:S02]  /*0610*/  IMAD.MOV.U32 R29, RZ, RZ, RZ ;  /* 0x000000ffff1d7224 */ /* 0x000fe400078e00ff */
.L_x_2566:
[----:B------:R-:W-:-:S04]  /*0620*/  LEA R8, P0, R0, UR4, 0x5 ;  /* 0x0000000400087c11 */ /* 0x000fc8000f8028ff */
[----:B------:R-:W-:-:S05]  /*0630*/  LEA.HI.X R9, R0, UR5, R29, 0x5, P0 ;  /* 0x0000000500097c11 */ /* 0x000fca00080f2c1d */
[----:B0-----:R0:W2:Y:S04]  /*0640*/  LDG.E.128 R4, [R8.64] ;  /* 0x0000000a08047981 */ /* 0x0010a8000c1e1d00 */
[----:B0-----:R-:W3:Y:S01]  /*0650*/  LDG.E.128 R8, [R8.64+0x10] ;  /* 0x0000100a08087981 */ /* 0x001ee2000c1e1d00 */
[C---:B------:R-:W-:Y:S01]  /*0660*/  LEA R2, P0, R0.reuse, UR8, 0x6 ;  /* 0x0000000800027c11 */ /* 0x040fe2000f8030ff */
[----:B------:R-:W-:Y:S01]  /*0670*/  CS2R R14, SRZ ;  /* 0x00000000000e7805 */ /* 0x000fe2000001ff00 */
[----:B------:R-:W-:Y:S01]  /*0680*/  CS2R R18, SRZ ;  /* 0x0000000000127805 */ /* 0x000fe2000001ff00 */
[----:B------:R-:W-:Y:S01]  /*0690*/  CS2R R22, SRZ ;  /* 0x0000000000167805 */ /* 0x000fe2000001ff00 */
[C---:B------:R-:W-:Y:S01]  /*06a0*/  LEA.HI.X R3, R0.reuse, UR9, R29, 0x6, P0 ;  /* 0x0000000900037c11 */ /* 0x040fe200080f341d */
[----:B------:R-:W-:Y:S01]  /*06b0*/  CS2R R26, SRZ ;  /* 0x00000000001a7805 */ /* 0x000fe2000001ff00 */
[----:B------:R-:W-:-:S04]  /*06c0*/  IADD3 R0, P0, R0, c[0x0][0x0], RZ ;  /* 0x0000000000007a10 */ /* 0x000fc80007f1e0ff */
[----:B------:R-:W-:Y:S01]  /*06d0*/  ISETP.LT.U32.AND P1, PT, R0, 0x4000, PT ;  /* 0x000040000000780c */ /* 0x000fe20003f21070 */
[----:B------:R-:W-:-:S05]  /*06e0*/  IMAD.X R29, RZ, RZ, R29, P0 ;  /* 0x000000ffff1d7224 */ /* 0x000fca00000e061d */
[----:B------:R-:W-:Y:S01]  /*06f0*/  ISETP.LT.U32.AND.EX P1, PT, R29, RZ, PT, P1 ;  /* 0x000000ff1d00720c */ /* 0x000fe20003f21110 */
[----:B--2---:R-:W-:Y:S02]  /*0700*/  IMAD.MOV.U32 R12, RZ, RZ, R4 ;  /* 0x000000ffff0c7224 */ /* 0x004fe400078e0004 */
[----:B------:R-:W-:Y:S02]  /*0710*/  IMAD.MOV.U32 R13, RZ, RZ, R5 ;  /* 0x000000ffff0d7224 */ /* 0x000fe400078e0005 */
[----:B------:R-:W-:Y:S02]  /*0720*/  IMAD.MOV.U32 R16, RZ, RZ, R6 ;  /* 0x000000ffff107224 */ /* 0x000fe400078e0006 */
[----:B------:R-:W-:Y:S01]  /*0730*/  IMAD.MOV.U32 R17, RZ, RZ, R7 ;  /* 0x000000ffff117224 */ /* 0x000fe200078e0007 */
[----:B------:R0:W-:Y:S01]  /*0740*/  STG.E.128 [R2.64], R12 ;  /* 0x0000000c02007986 */ /* 0x0001e2000c101d0a */
[----:B------:R-:W-:Y:S02]  /*0750*/  IMAD.SHL.U32 R4, R0, 0x4, RZ ;  /* 0x0000000400047824 */ /* 0x000fe400078e00ff */
[----:B---3--:R-:W-:Y:S01]  /*0760*/  IMAD.MOV.U32 R20, RZ, RZ, R8 ;  /* 0x000000ffff147224 */ /* 0x008fe200078e0008 */
[----:B------:R0:W-:Y:S01]  /*0770*/  STG.E.128 [R2.64+0x10], R16 ;  /* 0x0000101002007986 */ /* 0x0001e2000c101d0a */
[----:B------:R-:W-:Y:S01]  /*0780*/  IMAD.MOV.U32 R21, RZ, RZ, R9 ;  /* 0x000000ffff157224 */ /* 0x000fe200078e0009 */
[----:B------:R-:W-:Y:S01]  /*0790*/  ISETP.GE.U32.AND P0, PT, R4, UR13, PT ;  /* 0x0000000d04007c0c */ /* 0x000fe2000bf06070 */
[----:B------:R-:W-:Y:S01]  /*07a0*/  IMAD.MOV.U32 R24, RZ, RZ, R10 ;  /* 0x000000ffff187224 */ /* 0x000fe200078e000a */
[----:B------:R-:W-:Y:S01]  /*07b0*/  SHF.L.U64.HI R4, R0, 0x2, R29 ;  /* 0x0000000200047819 */ /* 0x000fe2000001021d */
[----:B------:R-:W-:Y:S01]  /*07c0*/  IMAD.MOV.U32 R25, RZ, RZ, R11 ;  /* 0x000000ffff197224 */ /* 0x000fe200078e000b */
[----:B------:R0:W-:Y:S02]  /*07d0*/  STG.E.128 [R2.64+0x20], R20 ;  /* 0x0000201402007986 */ /* 0x0001e4000c101d0a */
[----:B------:R-:W-:-:S02]  /*07e0*/  ISETP.GE.AND.EX P0, PT, R4, UR6, PT, P0 ;  /* 0x0000000604007c0c */ /* 0x000fc4000bf06300 */
[----:B------:R0:W-:Y:S11]  /*07f0*/  STG.E.128 [R2.64+0x30], R24 ;  /* 0x0000301802007986 */ /* 0x0001f6000c101d0a */
[----:B------:R-:W-:Y:S05]  /*0800*/  @!P0 BRA P1, `(.L_x_2566) ;  /* 0xfffffe1000008947 */ /* 0x000fea000083ffff */
[----:B------:R-:W-:Y:S05]  /*0810*/  EXIT ;  /* 0x000000000000794d */ /* 0x000fea0003800000 */
.L_x_2567:
        /* <DEDUP_REMOVED lines=14> */
.L_x_7899:


//--------------------- .text._ZN2at6native55_GLOBAL__N__de093ff9_22_ForeachBinaryOpList_cu_a911ec4325multi_tensor_apply_kernelINS1_18TensorListMetadataILi2EEENS1_11CopyFunctorIN3c107complexIdEEiLi2ELi1ELi1EEEJNS0_4CopyIS8_iEEEEEvT_T0_DpT1_ --------------------------
	.section	.text._ZN2at6native55_GLOBAL__N__de093ff9_22_ForeachBinaryOpList_cu_a911ec4325multi_tensor_apply_kernelINS1_18TensorListMetadataILi2EEENS1_11CopyFunctorIN3c107complexIdEEiLi2ELi1ELi1EEEJNS0_4CopyIS8_iEEEEEvT_T0_DpT1_,"ax",@progbits
	.sectioninfo	@"SHI_REGISTERS=30"
	.align	128
.text._ZN2at6native55_GLOBAL__N__de093ff9_22_ForeachBinaryOpList_cu_a911ec4325multi_tensor_apply_kernelINS1_18TensorListMetadataILi2EEENS1_11CopyFunctorIN3c107complexIdEEiLi2ELi1ELi1EEEJNS0_4CopyIS8_iEEEEEvT_T0_DpT1_:
        .type           _ZN2at6native55_GLOBAL__N__de093ff9_22_ForeachBinaryOpList_cu_a911ec4325multi_tensor_apply_kernelINS1_18TensorListMetadataILi2EEENS1_11CopyFunctorIN3c107complexIdEEiLi2ELi1ELi1EEEJNS0_4CopyIS8_iEEEEEvT_T0_DpT1_,@function
        .size           _ZN2at6native55_GLOBAL__N__de093ff9_22_ForeachBinaryOpList_cu_a911ec4325multi_tensor_apply_kernelINS1_18TensorListMetadataILi2EEENS1_11CopyFunctorIN3c107complexIdEEiLi2ELi1ELi1EEEJNS0_4CopyIS8_iEEEEEvT_T0_DpT1_,(.L_x_7900 - _ZN2at6native55_GLOBAL__N__de093ff9_22_ForeachBinaryOpList_cu_a911ec4325multi_tensor_apply_kernelINS1_18TensorListMetadataILi2EEENS1_11CopyFunctorIN3c107complexIdEEiLi2ELi1ELi1EEEJNS0_4CopyIS8_iEEEEEvT_T0_DpT1_)
        .other          _ZN2at6native55_GLOBAL__N__de093ff9_22_ForeachBinaryOpList_cu_a911ec4325multi_tensor_apply_kernelINS1_18TensorListMetadataILi2EEENS1_11CopyFunctorIN3c107complexIdEEiLi2ELi1ELi1EEEJNS0_4CopyIS8_iEEEEEvT_T0_DpT1_,@"STO_CUDA_ENTRY STV_DEFAULT"
_ZN2at6native55_GLOBAL__N__de093ff9_22_ForeachBinaryOpList_cu_a911ec4325multi_tensor_apply_kernelINS1_18TensorListMetadataILi2EEENS1_11CopyFunctorIN3c107complexIdEEiLi2ELi1ELi1EEEJNS0_4CopyIS8_iEEEEEvT_T0_DpT1_:
        /* <DEDUP_REMOVED lines=27> */
.L_x_2569:
        /* <DEDUP_REMOVED lines=12> */
[----:B------:R-:W-:Y:S01]  /*0270*/  IMAD.X R23, RZ, RZ, R7, P3 ;  /* 0x000000ffff177224 */ /* 0x000fe200018e0607 */
[----:B------:R-:W-:Y:S02]  /*0280*/  ISETP.LT.U32.AND P2, PT, R11, R0, PT ;  /* 0x000000000b00720c */ /* 0x000fe40003f41070 */
[----:B------:R-:W-:-:S04]  /*0290*/  ISETP.GE.U32.AND.EX P0, PT, R10, RZ, PT, P0 ;  /* 0x000000ff0a00720c */ /* 0x000fc80003f06100 */
[----:B------:R-:W-:-:S03]  /*02a0*/  ISETP.LT.AND.EX P0, PT, R10, R2, !P0, P2 ;  /* 0x000000020a00720c */ /* 0x000fc60004701320 */
[----:B------:R-:W-:-:S04]  /*02b0*/  @P1 LEA R4, P4, R6, R24, 0x2 ;  /* 0x0000001806041211 */ /* 0x000fc800078810ff */
[--C-:B------:R-:W-:Y:S02]  /*02c0*/  @P1 LEA.HI.X R5, R6, R25, R7.reuse, 0x2, P4 ;  /* 0x0000001906051211 */ /* 0x100fe400020f1407 */
[C---:B------:R-:W-:Y:S02]  /*02d0*/  ISETP.GE.U32.AND P4, PT, R26.reuse, 0x10000, PT ;  /* 0x000100001a00780c */ /* 0x040fe40003f86070 */
[----:B------:R-:W-:Y:S01]  /*02e0*/  IADD3 R19, P5, R19, R6, RZ ;  /* 0x0000000613137210 */ /* 0x000fe20007fbe0ff */
[----:B------:R0:W2:Y:S01]  /*02f0*/  @P1 LDG.E R15, [R4.64] ;  /* 0x00000004040f1981 */ /* 0x0000a2000c1e1900 */
[----:B------:R-:W-:Y:S02]  /*0300*/  ISETP.LT.U32.AND P3, PT, R26, R0, PT ;  /* 0x000000001a00720c */ /* 0x000fe40003f61070 */
[----:B------:R-:W-:Y:S01]  /*0310*/  ISETP.GE.U32.AND.EX P4, PT, R23, RZ, PT, P4 ;  /* 0x000000ff1700720c */ /* 0x000fe20003f86140 */
[----:B------:R-:W-:Y:S01]  /*0320*/  IMAD.X R22, RZ, RZ, R7, P5 ;  /* 0x000000ffff167224 */ /* 0x000fe200028e0607 */
[----:B------:R-:W-:-:S02]  /*0330*/  ISETP.GE.U32.AND P2, PT, R19, 0x10000, PT ;  /* 0x000100001300780c */ /* 0x000fc40003f46070 */
[----:B------:R-:W-:Y:S02]  /*0340*/  ISETP.LT.AND.EX P3, PT, R23, R2, !P4, P3 ;  /* 0x000000021700720c */ /* 0x000fe40006761330 */
[----:B------:R-:W-:Y:S02]  /*0350*/  ISETP.LT.U32.AND P4, PT, R19, R0, PT ;  /* 0x000000001300720c */ /* 0x000fe40003f81070 */
[C---:B0-----:R-:W-:Y:S02]  /*0360*/  @P0 LEA R4, P5, R11.reuse, R24, 0x2 ;  /* 0x000000180b040211 */ /* 0x041fe400078a10ff */
[C---:B------:R-:W-:Y:S02]  /*0370*/  ISETP.GE.U32.AND.EX P2, PT, R22.reuse, RZ, PT, P2 ;  /* 0x000000ff1600720c */ /* 0x040fe40003f46120 */
[----:B------:R-:W-:Y:S02]  /*0380*/  @P0 LEA.HI.X R5, R11, R25, R10, 0x2, P5 ;  /* 0x000000190b050211 */ /* 0x000fe400028f140a */
[----:B------:R-:W-:-:S03]  /*0390*/  ISETP.LT.AND.EX P4, PT, R22, R2, !P2, P4 ;  /* 0x000000021600720c */ /* 0x000fc60005781340 */
[----:B------:R0:W3:Y:S01]  /*03a0*/  @P0 LDG.E R13, [R4.64] ;  /* 0x00000004040d0981 */ /* 0x0000e2000c1e1900 */
[----:B------:R-:W-:-:S04]  /*03b0*/  @P3 LEA R8, P2, R26, R24, 0x2 ;  /* 0x000000181a083211 */ /* 0x000fc800078410ff */
[----:B------:R-:W-:-:S05]  /*03c0*/  @P3 LEA.HI.X R9, R26, R25, R23, 0x2, P2 ;  /* 0x000000191a093211 */ /* 0x000fca00010f1417 */
[C---:B0-----:R-:W-:Y:S01]  /*03d0*/  @P4 LEA R4, P2, R19.reuse, R24, 0x2 ;  /* 0x0000001813044211 */ /* 0x041fe200078410ff */
[----:B------:R0:W4:Y:S03]  /*03e0*/  @P3 LDG.E R12, [R8.64] ;  /* 0x00000004080c3981 */ /* 0x000126000c1e1900 */
[----:B------:R-:W-:-:S05]  /*03f0*/  @P4 LEA.HI.X R5, R19, R25, R22, 0x2, P2 ;  /* 0x0000001913054211 */ /* 0x000fca00010f1416 */
[----:B------:R2:W5:Y:S01]  /*0400*/  @P4 LDG.E R3, [R4.64] ;  /* 0x0000000404034981 */ /* 0x000562000c1e1900 */
[----:B0-----:R-:W-:-:S04]  /*0410*/  @P1 LEA R8, P2, R6, R20, 0x4 ;  /* 0x0000001406081211 */ /* 0x001fc800078420ff */
[----:B------:R-:W-:Y:S02]  /*0420*/  @P1 LEA.HI.X R9, R6, R21, R7, 0x4, P2 ;  /* 0x0000001506091211 */ /* 0x000fe400010f2407 */
[----:B------:R-:W-:Y:S01]  /*0430*/  CS2R R6, SRZ ;  /* 0x0000000000067805 */ /* 0x000fe2000001ff00 */
[----:B--2---:R-:W0:Y:S04]  /*0440*/  @P1 I2F.F64 R4, R15 ;  /* 0x0000000f00041312 */ /* 0x004e280000201c00 */
[----:B0-----:R3:W-:Y:S04]  /*0450*/  @P1 STG.E.128 [R8.64], R4 ;  /* 0x0000000408001986 */ /* 0x0017e8000c101d04 */
[----:B---3--:R-:W0:Y:S01]  /*0460*/  @P0 I2F.F64 R8, R13 ;  /* 0x0000000d00080312 */ /* 0x008e220000201c00 */
[----:B------:R-:W-:-:S04]  /*0470*/  @P0 LEA R6, P1, R11, R20, 0x4 ;  /* 0x000000140b060211 */ /* 0x000fc800078220ff */
[-C--:B------:R-:W-:Y:S02]  /*0480*/  @P0 LEA.HI.X R7, R11, R21.reuse, R10, 0x4, P1 ;  /* 0x000000150b070211 */ /* 0x080fe400008f240a */
[----:B------:R-:W-:Y:S01]  /*0490*/  CS2R R10, SRZ ;  /* 0x00000000000a7805 */ /* 0x000fe2000001ff00 */
[----:B----4-:R-:W1:Y:S04]  /*04a0*/  @P3 I2F.F64 R4, R12 ;  /* 0x0000000c00043312 */ /* 0x010e680000201c00 */
[----:B0-----:R0:W-:Y:S02]  /*04b0*/  @P0 STG.E.128 [R6.64], R8 ;  /* 0x0000000806000986 */ /* 0x0011e4000c101d04 */
[C---:B0-----:R-:W-:Y:S02]  /*04c0*/  @P3 LEA R10, P0, R26.reuse, R20, 0x4 ;  /* 0x000000141a0a3211 */ /* 0x041fe400078020ff */
[----:B-----5:R-:W0:Y:S01]  /*04d0*/  @P4 I2F.F64 R8, R3 ;  /* 0x0000000300084312 */ /* 0x020e220000201c00 */
[----:B------:R-:W-:Y:S01]  /*04e0*/  CS2R R6, SRZ ;  /* 0x0000000000067805 */ /* 0x000fe2000001ff00 */
[----:B------:R-:W-:-:S02]  /*04f0*/  @P3 LEA.HI.X R11, R26, R21, R23, 0x4, P0 ;  /* 0x000000151a0b3211 */ /* 0x000fc400000f2417 */
[----:B------:R-:W-:-:S03]  /*0500*/  @P4 LEA R26, P0, R19, R20, 0x4 ;  /* 0x00000014131a4211 */ /* 0x000fc600078020ff */
[----:B-1----:R1:W-:Y:S01]  /*0510*/  @P3 STG.E.128 [R10.64], R4 ;  /* 0x000000040a003986 */ /* 0x0023e2000c101d04 */
[----:B------:R-:W-:Y:S01]  /*0520*/  @P4 LEA.HI.X R27, R19, R21, R22, 0x4, P0 ;  /* 0x00000015131b4211 */ /* 0x000fe200000f2416 */
[----:B------:R-:W-:-:S04]  /*0530*/  IMAD.MOV.U32 R19, RZ, RZ, R17 ;  /* 0x000000ffff137224 */ /* 0x000fc800078e0011 */
[----:B------:R-:W-:-:S04]  /*0540*/  IMAD.WIDE.U32 R16, R16, 0x4, R18 ;  /* 0x0000000410107825 */ /* 0x000fc800078e0012 */
[----:B------:R-:W-:Y:S01]  /*0550*/  IMAD.MOV.U32 R18, RZ, RZ, R16 ;  /* 0x000000ffff127224 */ /* 0x000fe200078e0010 */
[C---:B------:R-:W-:Y:S02]  /*0560*/  ISETP.GE.U32.AND P0, PT, R16.reuse, 0x10000, PT ;  /* 0x000100001000780c */ /* 0x040fe40003f06070 */
[----:B------:R-:W-:Y:S02]  /*0570*/  ISETP.LT.U32.AND P1, PT, R16, R0, PT ;  /* 0x000000001000720c */ /* 0x000fe40003f21070 */
[C---:B------:R-:W-:Y:S02]  /*0580*/  ISETP.GE.U32.AND.EX P0, PT, R17.reuse, RZ, PT, P0 ;  /* 0x000000ff1100720c */ /* 0x040fe40003f06100 */
[----:B------:R-:W-:Y:S01]  /*0590*/  ISETP.LT.AND.EX P1, PT, R17, R2, PT, P1 ;  /* 0x000000021100720c */ /* 0x000fe20003f21310 */
[----:B-1----:R-:W-:-:S05]  /*05a0*/  CS2R R10, SRZ ;  /* 0x00000000000a7805 */ /* 0x002fca000001ff00 */
[----:B0-----:R0:W-:Y:S07]  /*05b0*/  @P4 STG.E.128 [R26.64], R8 ;  /* 0x000000081a004986 */ /* 0x0011ee000c101d04 */
[----:B------:R-:W-:Y:S05]  /*05c0*/  @!P0 BRA P1, `(.L_x_2569) ;  /* 0xfffffbe000008947 */ /* 0x000fea000083ffff */
[----:B------:R-:W-:Y:S05]  /*05d0*/  EXIT ;  /* 0x000000000000794d */ /* 0x000fea0003800000 */
.L_x_2568:
[----:B------:R-:W0:Y:S02]  /*05e0*/  S2R R3, SR_TID.X ;  /* 0x0000000000037919 */ /* 0x000e240000002100 */
[----:B0-----:R-:W-:-:S05]  /*05f0*/  IMAD.WIDE.U32 R4, R3, 0x4, RZ ;  /* 0x0000000403047825 */ /* 0x001fca00078e00ff */
[----:B------:R-:W-:-:S04]  /*0600*/  ISETP.GE.U32.AND P0, PT, R4, R0, PT ;  /* 0x000000000400720c */ /* 0x000fc80003f06070 */
[----:B------:R-:W-:-:S04]  /*0610*/  ISETP.GE.AND.EX P0, PT, R5, R2, PT, P0 ;  /* 0x000000020500720c */ /* 0x000fc80003f06300 */
[----:B------:R-:W-:-:S13]  /*0620*/  ISETP.GT.U32.OR P0, PT, R3, 0x3fff, P0 ;  /* 0x00003fff0300780c */ /* 0x000fda0000704470 */
[----:B------:R-:W-:Y:S05]  /*0630*/  @P0 EXIT ;  /* 0x000000000000094d */ /* 0x000fea0003800000 */
[----:B------:R-:W-:Y:S02]  /*0640*/  IMAD.MOV.U32 R22, RZ, RZ, RZ ;  /* 0x000000ffff167224 */ /* 0x000fe400078e00ff */
.L_x_2570:
[----:B-1----:R-:W-:-:S04]  /*0650*/  LEA R18, P0, R3, R24, 0x4 ;  /* 0x0000001803127211 */ /* 0x002fc800078020ff */
[----:B------:R-:W-:-:S05]  /*0660*/  LEA.HI.X R19, R3, R25, R22, 0x4, P0 ;  /* 0x0000001903137211 */ /* 0x000fca00000f2416 */
[----:B------:R0:W2:Y:S01]  /*0670*/  LDG.E.128 R8, [R18.64] ;  /* 0x0000000412087981 */ /* 0x0000a2000c1e1d00 */
[C---:B------:R-:W-:Y:S01]  /*0680*/  LEA R26, P0, R3.reuse, R20, 0x6 ;  /* 0x00000014031a7211 */ /* 0x040fe200078030ff */
[----:B------:R-:W-:Y:S01]  /*0690*/  CS2R R6, SRZ ;  /* 0x0000000000067805 */ /* 0x000fe2000001ff00 */
[----:B------:R-:W-:Y:S02]  /*06a0*/  CS2R R14, SRZ ;  /* 0x00000000000e7805 */ /* 0x000fe4000001ff00 */
[C---:B------:R-:W-:Y:S02]  /*06b0*/  LEA.HI.X R27, R3.reuse, R21, R22, 0x6, P0 ;  /* 0x00000015031b7211 */ /* 0x040fe400000f3416 */
[----:B------:R-:W-:Y:S01]  /*06c0*/  IADD3 R3, P0, R3, c[0x0][0x0], RZ ;  /* 0x0000000003037a10 */ /* 0x000fe20007f1e0ff */
[----:B0-----:R-:W-:-:S03]  /*06d0*/  CS2R R18, SRZ ;  /* 0x0000000000127805 */ /* 0x001fc6000001ff00 */
[C---:B------:R-:W-:Y:S01]  /*06e0*/  ISETP.LT.U32.AND P1, PT, R3.reuse, 0x4000, PT ;  /* 0x000040000300780c */ /* 0x040fe20003f21070 */
[----:B------:R-:W-:Y:S02]  /*06f0*/  IMAD.SHL.U32 R23, R3, 0x4, RZ ;  /* 0x0000000403177824 */ /* 0x000fe400078e00ff */
[----:B------:R-:W-:-:S03]  /*0700*/  IMAD.X R22, RZ, RZ, R22, P0 ;  /* 0x000000ffff167224 */ /* 0x000fc600000e0616 */
[----:B------:R-:W-:Y:S02]  /*0710*/  ISETP.GE.U32.AND P0, PT, R23, R0, PT ;  /* 0x000000001700720c */ /* 0x000fe40003f06070 */
[----:B------:R-:W-:Y:S01]  /*0720*/  ISETP.LT.U32.AND.EX P1, PT, R22, RZ, PT, P1 ;  /* 0x000000ff1600720c */ /* 0x000fe20003f21110 */
[----:B--2---:R-:W0:Y:S08]  /*0730*/  I2F.F64 R4, R8 ;  /* 0x0000000800047312 */ /* 0x004e300000201c00 */
[----:B------:R-:W-:Y:S08]  /*0740*/  I2F.F64 R8, R9 ;  /* 0x0000000900087312 */ /* 0x000ff00000201c00 */
[----:B------:R-:W1:Y:S01]  /*0750*/  I2F.F64 R12, R10 ;  /* 0x0000000a000c7312 */ /* 0x000e620000201c00 */
[----:B0-----:R0:W-:Y:S07]  /*0760*/  STG.E.128 [R26.64], R4 ;  /* 0x000000041a007986 */ /* 0x0011ee000c101d04 */
[----:B------:R2:W3:Y:S02]  /*0770*/  I2F.F64 R16, R11 ;  /* 0x0000000b00107312 */ /* 0x0004e40000201c00 */
[----:B--2---:R-:W-:Y:S01]  /*0780*/  CS2R R10, SRZ ;  /* 0x00000000000a7805 */ /* 0x004fe2000001ff00 */
[----:B-1----:R1:W-:Y:S01]  /*0790*/  STG.E.128 [R26.64+0x20], R12 ;  /* 0x0000200c1a007986 */ /* 0x0023e2000c101d04 */
[----:B0-----:R-:W-:-:S03]  /*07a0*/  SHF.L.U64.HI R5, R3, 0x2, R22 ;  /* 0x0000000203057819 */ /* 0x001fc60000010216 */
[----:B------:R1:W-:Y:S01]  /*07b0*/  STG.E.128 [R26.64+0x10], R8 ;  /* 0x000010081a007986 */ /* 0x0003e2000c101d04 */
[----:B------:R-:W-:-:S03]  /*07c0*/  ISETP.GE.AND.EX P0, PT, R5, R2, PT, P0 ;  /* 0x000000020500720c */ /* 0x000fc60003f06300 */
[----:B---3--:R1:W-:Y:S10]  /*07d0*/  STG.E.128 [R26.64+0x30], R16 ;  /* 0x000030101a007986 */ /* 0x0083f4000c101d04 */
[----:B------:R-:W-:Y:S05]  /*07e0*/  @!P0 BRA P1, `(.L_x_2570) ;  /* 0xfffffe6000008947 */ /* 0x000fea000083ffff */
[----:B------:R-:W-:Y:S05]  /*07f0*/  EXIT ;  /* 0x000000000000794d */ /* 0x000fea0003800000 */
.L_x_2571:
        /* <DEDUP_REMOVED lines=16> */
.L_x_7900:


//--------------------- .text._ZN2at6native55_GLOBAL__N__de093ff9_22_ForeachBinaryOpList_cu_a911ec4325multi_tensor_apply_kernelINS1_18TensorListMetadataILi2EEENS1_11CopyFunctorIN3c107complexIdEEsLi2ELi1ELi1EEEJNS0_4CopyIS8_sEEEEEvT_T0_DpT1_ --------------------------
	.section	.text._ZN2at6native55_GLOBAL__N__de093ff9_22_ForeachBinaryOpList_cu_a911ec4325multi_tensor_apply_kernelINS1_18TensorListMetadataILi2EEENS1_11CopyFunctorIN3c107complexIdEEsLi2ELi1ELi1EEEJNS0_4CopyIS8_sEEEEEvT_T0_DpT1_,"ax",@progbits
	.sectioninfo	@"SHI_REGISTERS=32"
	.align	128
.text._ZN2at6native55_GLOBAL__N__de093ff9_22_ForeachBinaryOpList_cu_a911ec4325multi_tensor_apply_kernelINS1_18TensorListMetadataILi2EEENS1_11CopyFunctorIN3c107complexIdEEsLi2ELi1ELi1EEEJNS0_4CopyIS8_sEEEEEvT_T0_DpT1_:
        .type           _ZN2at6native55_GLOBAL__N__de093ff9_22_ForeachBinaryOpList_cu_a911ec4325multi_tensor_apply_kernelINS1_18TensorListMetadataILi2EEENS1_11CopyFunctorIN3c107complexIdEEsLi2ELi1ELi1EEEJNS0_4CopyIS8_sEEEEEvT_T0_DpT1_,@function
        .size           _ZN2at6native55_GLOBAL__N__de093ff9_22_ForeachBinaryOpList_cu_a911ec4325multi_tensor_apply_kernelINS1_18TensorListMetadataILi2EEENS1_11CopyFunctorIN3c107complexIdEEsLi2ELi1ELi1EEEJNS0_4CopyIS8_sEEEEEvT_T0_DpT1_,(.L_x_7901 - _ZN2at6native55_GLOBAL__N__de093ff9_22_ForeachBinaryOpList_cu_a911ec4325multi_tensor_apply_kernelINS1_18TensorListMetadataILi2EEENS1_11CopyFunctorIN3c107complexIdEEsLi2ELi1ELi1EEEJNS0_4CopyIS8_sEEEEEvT_T0_DpT1_)
        .other          _ZN2at6native55_GLOBAL__N__de093ff9_22_ForeachBinaryOpList_cu_a911ec4325multi_tensor_apply_kernelINS1_18TensorListMetadataILi2EEENS1_11CopyFunctorIN3c107complexIdEEsLi2ELi1ELi1EEEJNS0_4CopyIS8_sEEEEEvT_T0_DpT1_,@"STO_CUDA_ENTRY STV_DEFAULT"
_ZN2at6native55_GLOBAL__N__de093ff9_22_ForeachBinaryOpList_cu_a911ec4325multi_tensor_apply_kernelINS1_18TensorListMetadataILi2EEENS1_11CopyFunctorIN3c107complexIdEEsLi2ELi1ELi1EEEJNS0_4CopyIS8_sEEEEEvT_T0_DpT1_:
        /* <DEDUP_REMOVED lines=28> */
.L_x_2573:
        /* <DEDUP_REMOVED lines=19> */
[----:B------:R0:W2:Y:S01]  /*02f0*/  @P1 LDG.E.U16 R16, [R8.64] ;  /* 0x0000000408101981 */ /* 0x0000a2000c1e1500 */
[----:B------:R-:W-:Y:S02]  /*0300*/  ISETP.LT.U32.AND P3, PT, R26, R0, PT ;  /* 0x000000001a00720c */ /* 0x000fe40003f61070 */
[----:B------:R-:W-:Y:S01]  /*0310*/  ISETP.GE.U32.AND.EX P4, PT, R23, RZ, PT, P4 ;  /* 0x000000ff1700720c */ /* 0x000fe20003f86140 */
[----:B------:R-:W-:Y:S01]  /*0320*/  IMAD.X R22, RZ, RZ, R7, P5 ;  /* 0x000000ffff167224 */ /* 0x000fe200028e0607 */
[----:B------:R-:W-:-:S02]  /*0330*/  ISETP.GE.U32.AND P2, PT, R19, 0x10000, PT ;  /* 0x000100001300780c */ /* 0x000fc40003f46070 */
[----:B------:R-:W-:Y:S02]  /*0340*/  ISETP.LT.AND.EX P3, PT, R23, R2, !P4, P3 ;  /* 0x000000021700720c */ /* 0x000fe40006761330 */
[----:B------:R-:W-:Y:S02]  /*0350*/  @P0 LEA R4, P5, R11, R24, 0x1 ;  /* 0x000000180b040211 */ /* 0x000fe400078a08ff */
[----:B------:R-:W-:Y:S02]  /*0360*/  ISETP.LT.U32.AND P4, PT, R19, R0, PT ;  /* 0x000000001300720c */ /* 0x000fe40003f81070 */
[C---:B------:R-:W-:Y:S02]  /*0370*/  ISETP.GE.U32.AND.EX P2, PT, R22.reuse, RZ, PT, P2 ;  /* 0x000000ff1600720c */ /* 0x040fe40003f46120 */
[----:B------:R-:W-:Y:S02]  /*0380*/  @P0 LEA.HI.X R5, R11, R25, R10, 0x1, P5 ;  /* 0x000000190b050211 */ /* 0x000fe400028f0c0a */
[----:B------:R-:W-:-:S03]  /*0390*/  ISETP.LT.AND.EX P4, PT, R22, R2, !P2, P4 ;  /* 0x000000021600720c */ /* 0x000fc60005781340 */
[----:B------:R1:W3:Y:S01]  /*03a0*/  @P0 LDG.E.U16 R13, [R4.64] ;  /* 0x00000004040d0981 */ /* 0x0002e2000c1e1500 */
[----:B0-----:R-:W-:-:S04]  /*03b0*/  @P3 LEA R8, P2, R26, R24, 0x1 ;  /* 0x000000181a083211 */ /* 0x001fc800078408ff */
[----:B------:R-:W-:-:S05]  /*03c0*/  @P3 LEA.HI.X R9, R26, R25, R23, 0x1, P2 ;  /* 0x000000191a093211 */ /* 0x000fca00010f0c17 */
[C---:B-1----:R-:W-:Y:S01]  /*03d0*/  @P4 LEA R4, P2, R19.reuse, R24, 0x1 ;  /* 0x0000001813044211 */ /* 0x042fe200078408ff */
[----:B------:R0:W4:Y:S03]  /*03e0*/  @P3 LDG.E.U16 R12, [R8.64] ;  /* 0x00000004080c3981 */ /* 0x000126000c1e1500 */
[----:B------:R-:W-:-:S05]  /*03f0*/  @P4 LEA.HI.X R5, R19, R25, R22, 0x1, P2 ;  /* 0x0000001913054211 */ /* 0x000fca00010f0c16 */
[----:B------:R2:W5:Y:S01]  /*0400*/  @P4 LDG.E.U16 R3, [R4.64] ;  /* 0x0000000404034981 */ /* 0x000562000c1e1500 */
[----:B0-----:R-:W-:-:S04]  /*0410*/  @P1 LEA R8, P2, R6, R20, 0x4 ;  /* 0x0000001406081211 */ /* 0x001fc800078420ff */
[----:B------:R-:W-:Y:S02]  /*0420*/  @P1 LEA.HI.X R9, R6, R21, R7, 0x4, P2 ;  /* 0x0000001506091211 */ /* 0x000fe400010f2407 */
[----:B------:R-:W-:Y:S01]  /*0430*/  CS2R R6, SRZ ;  /* 0x0000000000067805 */ /* 0x000fe2000001ff00 */
[----:B--2---:R-:W0:Y:S04]  /*0440*/  @P1 I2F.F64.S16 R4, R16 ;  /* 0x0000001000041312 */ /* 0x004e280000101c00 */
[----:B0-----:R3:W-:Y:S04]  /*0450*/  @P1 STG.E.128 [R8.64], R4 ;  /* 0x0000000408001986 */ /* 0x0017e8000c101d04 */
[----:B---3--:R-:W0:Y:S01]  /*0460*/  @P0 I2F.F64.S16 R8, R13 ;  /* 0x0000000d00080312 */ /* 0x008e220000101c00 */
[----:B------:R-:W-:-:S04]  /*0470*/  @P0 LEA R6, P1, R11, R20, 0x4 ;  /* 0x000000140b060211 */ /* 0x000fc800078220ff */
[-C--:B------:R-:W-:Y:S02]  /*0480*/  @P0 LEA.HI.X R7, R11, R21.reuse, R10, 0x4, P1 ;  /* 0x000000150b070211 */ /* 0x080fe400008f240a */
[----:B------:R-:W-:Y:S01]  /*0490*/  CS2R R10, SRZ ;  /* 0x00000000000a7805 */ /* 0x000fe2000001ff00 */
[----:B----4-:R-:W1:Y:S04]  /*04a0*/  @P3 I2F.F64.S16 R4, R12 ;  /* 0x0000000c00043312 */ /* 0x010e680000101c00 */
[----:B0-----:R0:W-:Y:S02]  /*04b0*/  @P0 STG.E.128 [R6.64], R8 ;  /* 0x0000000806000986 */ /* 0x0011e4000c101d04 */
[CC--:B0-----:R-:W-:Y:S02]  /*04c0*/  @P3 LEA R10, P0, R26.reuse, R20.reuse, 0x4 ;  /* 0x000000141a0a3211 */ /* 0x0c1fe400078020ff */
[----:B-----5:R-:W0:Y:S01]  /*04d0*/  @P4 I2F.F64.S16 R8, R3 ;  /* 0x0000000300084312 */ /* 0x020e220000101c00 */
[----:B------:R-:W-:Y:S01]  /*04e0*/  CS2R R6, SRZ ;  /* 0x0000000000067805 */ /* 0x000fe2000001ff00 */
[----:B------:R-:W-:Y:S01]  /*04f0*/  @P3 LEA.HI.X R11, R26, R21, R23, 0x4, P0 ;  /* 0x000000151a0b3211 */ /* 0x000fe200000f2417 */
[----:B------:R-:W-:Y:S01]  /*0500*/  IMAD.MOV.U32 R23, RZ, RZ, c[0x0][0x0] ;  /* 0x00000000ff177624 */ /* 0x000fe200078e00ff */
        /* <DEDUP_REMOVED lines=14> */
.L_x_2572:
[----:B------:R-:W0:Y:S02]  /*05f0*/  S2R R27, SR_TID.X ;  /* 0x00000000001b7919 */ /* 0x000e240000002100 */
[----:B0-----:R-:W-:-:S05]  /*0600*/  IMAD.WIDE.U32 R4, R27, 0x4, RZ ;  /* 0x000000041b047825 */ /* 0x001fca00078e00ff */
[----:B------:R-:W-:-:S04]  /*0610*/  ISETP.GE.U32.AND P0, PT, R4, R0, PT ;  /* 0x000000000400720c */ /* 0x000fc80003f06070 */
[----:B------:R-:W-:-:S04]  /*0620*/  ISETP.GE.AND.EX P0, PT, R5, R2, PT, P0 ;  /* 0x000000020500720c */ /* 0x000fc80003f06300 */
[----:B------:R-:W-:-:S13]  /*0630*/  ISETP.GT.U32.OR P0, PT, R27, 0x3fff, P0 ;  /* 0x00003fff1b00780c */ /* 0x000fda0000704470 */
[----:B------:R-:W-:Y:S05]  /*0640*/  @P0 EXIT ;  /* 0x000000000000094d */ /* 0x000fea0003800000 */
[----:B------:R-:W-:Y:S02]  /*0650*/  IMAD.MOV.U32 R3, RZ, RZ, RZ ;  /* 0x000000ffff037224 */ /* 0x000fe400078e00ff */
.L_x_2574:
[----:B-1----:R-:W-:-:S04]  /*0660*/  LEA R18, P0, R27, R24, 0x3 ;  /* 0x000000181b127211 */ /* 0x002fc800078018ff */
[----:B------:R-:W-:-:S05]  /*0670*/  LEA.HI.X R19, R27, R25, R3, 0x3, P0 ;  /* 0x000000191b137211 */ /* 0x000fca00000f1c03 */
[----:B------:R0:W2:Y:S01]  /*0680*/  LDG.E.64 R28, [R18.64] ;  /* 0x00000004121c7981 */ /* 0x0000a2000c1e1b00 */
[C---:B------:R-:W-:Y:S01]  /*0690*/  LEA R22, P0, R27.reuse, R20, 0x6 ;  /* 0x000000141b167211 */ /* 0x040fe200078030ff */
[----:B------:R-:W-:Y:S01]  /*06a0*/  CS2R R6, SRZ ;  /* 0x0000000000067805 */ /* 0x000fe2000001ff00 */
[----:B------:R-:W-:Y:S01]  /*06b0*/  CS2R R10, SRZ ;  /* 0x00000000000a7805 */ /* 0x000fe2000001ff00 */
[----:B------:R-:W-:Y:S01]  /*06c0*/  CS2R R14, SRZ ;  /* 0x00000000000e7805 */ /* 0x000fe2000001ff00 */
[C---:B------:R-:W-:Y:S02]  /*06d0*/  LEA.HI.X R23, R27.reuse, R21, R3, 0x6, P0 ;  /* 0x000000151b177211 */ /* 0x040fe400000f3403 */
[----:B------:R-:W-:Y:S01]  /*06e0*/  IADD3 R27, P0, R27, c[0x0][0x0], RZ ;  /* 0x000000001b1b7a10 */ /* 0x000fe20007f1e0ff */
[----:B0-----:R-:W-:-:S03]  /*06f0*/  CS2R R18, SRZ ;  /* 0x0000000000127805 */ /* 0x001fc6000001ff00 */
[----:B------:R-:W-:Y:S01]  /*0700*/  ISETP.LT.U32.AND P1, PT, R27, 0x4000, PT ;  /* 0x000040001b00780c */ /* 0x000fe20003f21070 */
[----:B------:R-:W-:-:S05]  /*0710*/  IMAD.X R3, RZ, RZ, R3, P0 ;  /* 0x000000ffff037224 */ /* 0x000fca00000e0603 */
[----:B------:R-:W-:Y:S01]  /*0720*/  ISETP.LT.U32.AND.EX P1, PT, R3, RZ, PT, P1 ;  /* 0x000000ff0300720c */ /* 0x000fe20003f21110 */
[----:B--2---:R-:W0:Y:S08]  /*0730*/  I2F.F64.S16 R4, R28 ;  /* 0x0000001c00047312 */ /* 0x004e300000101c00 */
[----:B------:R-:W1:Y:S08]  /*0740*/  I2F.F64.S16 R12, R28.H1 ;  /* 0x1000001c000c7312 */ /* 0x000e700000101c00 */
[----:B------:R-:W2:Y:S01]  /*0750*/  I2F.F64.S16 R8, R29 ;  /* 0x0000001d00087312 */ /* 0x000ea20000101c00 */
[----:B0-----:R0:W-:Y:S07]  /*0760*/  STG.E.128 [R22.64], R4 ;  /* 0x0000000416007986 */ /* 0x0011ee000c101d04 */
[----:B------:R3:W4:Y:S01]  /*0770*/  I2F.F64.S16 R16, R29.H1 ;  /* 0x1000001d00107312 */ /* 0x0007220000101c00 */
[----:B-1----:R1:W-:Y:S01]  /*0780*/  STG.E.128 [R22.64+0x10], R12 ;  /* 0x0000100c16007986 */ /* 0x0023e2000c101d04 */
[----:B---3--:R-:W-:-:S03]  /*0790*/  IMAD.SHL.U32 R29, R27, 0x4, RZ ;  /* 0x000000041b1d7824 */ /* 0x008fc600078e00ff */
[----:B--2---:R1:W-:Y:S01]  /*07a0*/  STG.E.128 [R22.64+0x20], R8 ;  /* 0x0000200816007986 */ /* 0x0043e2000c101d04 */
[----:B0-----:R-:W-:Y:S02]  /*07b0*/  SHF.L.U64.HI R5, R27, 0x2, R3 ;  /* 0x000000021b057819 */ /* 0x001fe40000010203 */
[----:B------:R-:W-:Y:S01]  /*07c0*/  ISETP.GE.U32.AND P0, PT, R29, R0, PT ;  /* 0x000000001d00720c */ /* 0x000fe20003f06070 */
[----:B----4-:R1:W-:Y:S03]  /*07d0*/  STG.E.128 [R22.64+0x30], R16 ;  /* 0x0000301016007986 */ /* 0x0103e6000c101d04 */
[----:B------:R-:W-:-:S13]  /*07e0*/  ISETP.GE.AND.EX P0, PT, R5, R2, PT, P0 ;  /* 0x000000020500720c */ /* 0x000fda0003f06300 */
[----:B------:R-:W-:Y:S05]  /*07f0*/  @!P0 BRA P1, `(.L_x_2574) ;  /* 0xfffffe6000008947 */ /* 0x000fea000083ffff */
[----:B------:R-:W-:Y:S05]  /*0800*/  EXIT ;  /* 0x000000000000794d */ /* 0x000fea0003800000 */
.L_x_2575:
        /* <DEDUP_REMOVED lines=15> */
.L_x_7901:


//--------------------- .text._ZN2at6native55_GLOBAL__N__de093ff9_22_ForeachBinaryOpList_cu_a911ec4325multi_tensor_apply_kernelINS1_18TensorListMetadataILi2EEENS1_11CopyFunctorIN3c107complexIdEElLi2ELi1ELi1EEEJNS0_4CopyIS8_lEEEEEvT_T0_DpT1_ --------------------------
	.section	.text._ZN2at6native55_GLOBAL__N__de093ff9_22_ForeachBinaryOpList_cu_a911ec4325multi_tensor_apply_kernelINS1_18TensorListMetadataILi2EEENS1_11CopyFunctorIN3c107complexIdEElLi2ELi1ELi1EEEJNS0_4CopyIS8_lEEEEEvT_T0_DpT1_,"ax",@progbits
	.sectioninfo	@"SHI_REGISTERS=34"
	.align	128
.text._ZN2at6native55_GLOBAL__N__de093ff9_22_ForeachBinaryOpList_cu_a911ec4325multi_tensor_apply_kernelINS1_18TensorListMetadataILi2EEENS1_11CopyFunctorIN3c107complexIdEElLi2ELi1ELi1EEEJNS0_4CopyIS8_lEEEEEvT_T0_DpT1_:
        .type           _ZN2at6native55_GLOBAL__N__de093ff9_22_ForeachBinaryOpList_cu_a911ec4325multi_tensor_apply_kernelINS1_18TensorListMetadataILi2EEENS1_11CopyFunctorIN3c107complexIdEElLi2ELi1ELi1EEEJNS0_4CopyIS8_lEEEEEvT_T0_DpT1_,@function
        .size           _ZN2at6native55_GLOBAL__N__de093ff9_22_ForeachBinaryOpList_cu_a911ec4325multi_tensor_apply_kernelINS1_18TensorListMetadataILi2EEENS1_11CopyFunctorIN3c107complexIdEElLi2ELi1ELi1EEEJNS0_4CopyIS8_lEEEEEvT_T0_DpT1_,(.L_x_7902 - _ZN2at6native55_GLOBAL__N__de093ff9_22_ForeachBinaryOpList_cu_a911ec4325multi_tensor_apply_kernelINS1_18TensorListMetadataILi2EEENS1_11CopyFunctorIN3c107complexIdEElLi2ELi1ELi1EEEJNS0_4CopyIS8_lEEEEEvT_T0_DpT1_)
        .other          _ZN2at6native55_GLOBAL__N__de093ff9_22_ForeachBinaryOpList_cu_a911ec4325multi_tensor_apply_kernelINS1_18TensorListMetadataILi2EEENS1_11CopyFunctorIN3c107complexIdEElLi2ELi1ELi1EEEJNS0_4CopyIS8_lEEEEEvT_T0_DpT1_,@"STO_CUDA_ENTRY STV_DEFAULT"
_ZN2at6native55_GLOBAL__N__de093ff9_22_ForeachBinaryOpList_cu_a911ec4325multi_tensor_apply_kernelINS1_18TensorListMetadataILi2EEENS1_11CopyFunctorIN3c107complexIdEElLi2ELi1ELi1EEEJNS0_4CopyIS8_lEEEEEvT_T0_DpT1_:
        /* <DEDUP_REMOVED lines=31> */
.L_x_2577:
[----:B0-----:R-:W-:Y:S01]  /*01f0*/  IADD3 R18, P1, R0, R28, RZ ;  /* 0x0000001c00127210 */ /* 0x001fe20007f3e0ff */
[----:B-1----:R-:W-:-:S03]  /*0200*/  IMAD R9, R2, 0x3, RZ ;  /* 0x0000000302097824 */ /* 0x002fc600078e02ff */
[C---:B------:R-:W-:Y:S01]  /*0210*/  ISETP.GE.U32.AND P0, PT, R18.reuse, 0x10000, PT ;  /* 0x000100001200780c */ /* 0x040fe20003f06070 */
[----:B------:R-:W-:Y:S01]  /*0220*/  IMAD.X R11, RZ, RZ, R3, P1 ;  /* 0x000000ffff0b7224 */ /* 0x000fe200008e0603 */
[C---:B------:R-:W-:Y:S02]  /*0230*/  ISETP.LT.U32.AND P1, PT, R18.reuse, UR13, PT ;  /* 0x0000000d12007c0c */ /* 0x040fe4000bf21070 */
[----:B------:R-:W-:Y:S02]  /*0240*/  IADD3 R13, P2, R18, c[0x0][0x0], RZ ;  /* 0x00000000120d7a10 */ /* 0x000fe40007f5e0ff */
[----:B------:R-:W-:Y:S02]  /*0250*/  ISETP.GE.U32.AND.EX P0, PT, R11, RZ, PT, P0 ;  /* 0x000000ff0b00720c */ /* 0x000fe40003f06100 */
[----:B------:R-:W-:Y:S01]  /*0260*/  ISETP.LT.U32.AND P4, PT, R13, UR13, PT ;  /* 0x0000000d0d007c0c */ /* 0x000fe2000bf81070 */
[----:B------:R-:W-:Y:S01]  /*0270*/  IMAD.X R12, RZ, RZ, R11, P2 ;  /* 0x000000ffff0c7224 */ /* 0x000fe200010e060b */
[----:B------:R-:W-:-:S02]  /*0280*/  ISETP.LT.AND.EX P0, PT, R11, UR6, !P0, P1 ;  /* 0x000000060b007c0c */ /* 0x000fc4000c701310 */
[----:B------:R-:W-:Y:S02]  /*0290*/  ISETP.GE.U32.AND P1, PT, R13, 0x10000, PT ;  /* 0x000100000d00780c */ /* 0x000fe40003f26070 */
[-C--:B------:R-:W-:Y:S02]  /*02a0*/  LEA R15, P2, R2, R18.reuse, 0x1 ;  /* 0x00000012020f7211 */ /* 0x080fe400078408ff */
[C---:B------:R-:W-:Y:S02]  /*02b0*/  ISETP.GE.U32.AND.EX P1, PT, R12.reuse, RZ, PT, P1 ;  /* 0x000000ff0c00720c */ /* 0x040fe40003f26110 */
[----:B------:R-:W-:Y:S01]  /*02c0*/  IADD3 R22, P5, R9, R18, RZ ;  /* 0x0000001209167210 */ /* 0x000fe20007fbe0ff */
[--C-:B------:R-:W-:Y:S01]  /*02d0*/  IMAD.X R14, RZ, RZ, R11.reuse, P2 ;  /* 0x000000ffff0e7224 */ /* 0x100fe200010e060b */
[----:B------:R-:W-:Y:S02]  /*02e0*/  ISETP.LT.AND.EX P1, PT, R12, UR6, !P1, P4 ;  /* 0x000000060c007c0c */ /* 0x000fe4000cf21340 */
[----:B------:R-:W-:Y:S01]  /*02f0*/  ISETP.GE.U32.AND P3, PT, R15, 0x10000, PT ;  /* 0x000100000f00780c */ /* 0x000fe20003f66070 */
[----:B------:R-:W-:Y:S01]  /*0300*/  IMAD.X R23, RZ, RZ, R11, P5 ;  /* 0x000000ffff177224 */ /* 0x000fe200028e060b */
[----:B------:R-:W-:-:S02]  /*0310*/  @P0 LEA R8, P4, R18, UR4, 0x3 ;  /* 0x0000000412080c11 */ /* 0x000fc4000f8818ff */
[----:B------:R-:W-:Y:S02]  /*0320*/  ISETP.LT.U32.AND P2, PT, R15, UR13, PT ;  /* 0x0000000d0f007c0c */ /* 0x000fe4000bf41070 */
[----:B------:R-:W-:Y:S02]  /*0330*/  @P0 LEA.HI.X R9, R18, UR5, R11, 0x3, P4 ;  /* 0x0000000512090c11 */ /* 0x000fe4000a0f1c0b */
[----:B------:R-:W-:Y:S02]  /*0340*/  ISETP.GE.U32.AND.EX P3, PT, R14, RZ, PT, P3 ;  /* 0x000000ff0e00720c */ /* 0x000fe40003f66130 */
[----:B------:R-:W-:Y:S01]  /*0350*/  ISETP.GE.U32.AND P4, PT, R22, 0x10000, PT ;  /* 0x000100001600780c */ /* 0x000fe20003f86070 */
[----:B------:R0:W2:Y:S01]  /*0360*/  @P0 LDG.E.64 R4, [R8.64] ;  /* 0x0000000a08040981 */ /* 0x0000a2000c1e1b00 */
[----:B------:R-:W-:Y:S02]  /*0370*/  ISETP.LT.AND.EX P2, PT, R14, UR6, !P3, P2 ;  /* 0x000000060e007c0c */ /* 0x000fe4000df41320 */
[----:B------:R-:W-:-:S02]  /*0380*/  @P1 LEA R20, P5, R13, UR4, 0x3 ;  /* 0x000000040d141c11 */ /* 0x000fc4000f8a18ff */
[----:B------:R-:W-:Y:S02]  /*0390*/  ISETP.LT.U32.AND P3, PT, R22, UR13, PT ;  /* 0x0000000d16007c0c */ /* 0x000fe4000bf61070 */
[----:B------:R-:W-:Y:S02]  /*03a0*/  ISETP.GE.U32.AND.EX P4, PT, R23, RZ, PT, P4 ;  /* 0x000000ff1700720c */ /* 0x000fe40003f86140 */
[----:B------:R-:W-:Y:S02]  /*03b0*/  @P1 LEA.HI.X R21, R13, UR5, R12, 0x3, P5 ;  /* 0x000000050d151c11 */ /* 0x000fe4000a8f1c0c */
[----:B------:R-:W-:-:S03]  /*03c0*/  ISETP.LT.AND.EX P3, PT, R23, UR6, !P4, P3 ;  /* 0x0000000617007c0c */ /* 0x000fc6000e761330 */
[----:B------:R-:W3:Y:S01]  /*03d0*/  @P1 LDG.E.64 R6, [R20.64] ;  /* 0x0000000a14061981 */ /* 0x000ee2000c1e1b00 */
[----:B------:R-:W-:-:S04]  /*03e0*/  @P2 LEA R16, P4, R15, UR4, 0x3 ;  /* 0x000000040f102c11 */ /* 0x000fc8000f8818ff */
[----:B------:R-:W-:-:S05]  /*03f0*/  @P2 LEA.HI.X R17, R15, UR5, R14, 0x3, P4 ;  /* 0x000000050f112c11 */ /* 0x000fca000a0f1c0e */
[C---:B0-----:R-:W-:Y:S01]  /*0400*/  @P3 LEA R8, P4, R22.reuse, UR4, 0x3 ;  /* 0x0000000416083c11 */ /* 0x041fe2000f8818ff */
[----:B------:R2:W4:Y:S03]  /*0410*/  @P2 LDG.E.64 R24, [R16.64] ;  /* 0x0000000a10182981 */ /* 0x000526000c1e1b00 */
[----:B------:R-:W-:-:S05]  /*0420*/  @P3 LEA.HI.X R9, R22, UR5, R23, 0x3, P4 ;  /* 0x0000000516093c11 */ /* 0x000fca000a0f1c17 */
[----:B------:R3:W5:Y:S01]  /*0430*/  @P3 LDG.E.64 R26, [R8.64] ;  /* 0x0000000a081a3981 */ /* 0x000762000c1e1b00 */
[----:B------:R-:W-:-:S04]  /*0440*/  @P0 LEA R10, P4, R18, UR8, 0x4 ;  /* 0x00000008120a0c11 */ /* 0x000fc8000f8820ff */
[----:B------:R-:W-:Y:S02]  /*0450*/  @P0 LEA.HI.X R11, R18, UR9, R11, 0x4, P4 ;  /* 0x00000009120b0c11 */ /* 0x000fe4000a0f240b */
[----:B------:R-:W-:Y:S01]  /*0460*/  CS2R R18, SRZ ;  /* 0x0000000000127805 */ /* 0x000fe2000001ff00 */
[----:B------:R-:W-:Y:S01]  /*0470*/  IMAD.MOV.U32 R29, RZ, RZ, R3 ;  /* 0x000000ffff1d7224 */ /* 0x000fe200078e0003 */
[----:B--2---:R-:W0:Y:S08]  /*0480*/  @P0 I2F.F64.S64 R16, R4 ;  /* 0x0000000400100312 */ /* 0x004e300000301c00 */
[----:B---3--:R-:W1:Y:S01]  /*0490*/  @P1 I2F.F64.S64 R8, R6 ;  /* 0x0000000600081312 */ /* 0x008e620000301c00 */
[----:B0-----:R0:W-:Y:S01]  /*04a0*/  @P0 STG.E.128 [R10.64], R16 ;  /* 0x000000100a000986 */ /* 0x0011e2000c101d0a */
[----:B------:R-:W-:-:S04]  /*04b0*/  @P1 LEA R20, P0, R13, UR8, 0x4 ;  /* 0x000000080d141c11 */ /* 0x000fc8000f8020ff */
[----:B------:R-:W-:Y:S02]  /*04c0*/  @P1 LEA.HI.X R21, R13, UR9, R12, 0x4, P0 ;  /* 0x000000090d151c11 */ /* 0x000fe400080f240c */
[----:B----4-:R-:W2:Y:S01]  /*04d0*/  @P2 I2F.F64.S64 R12, R24 ;  /* 0x00000018000c2312 */ /* 0x010ea20000301c00 */
[----:B0-----:R-:W-:-:S05]  /*04e0*/  CS2R R10, SRZ ;  /* 0x00000000000a7805 */ /* 0x001fca000001ff00 */
[----:B-1----:R5:W-:Y:S01]  /*04f0*/  @P1 STG.E.128 [R20.64], R8 ;  /* 0x0000000814001986 */ /* 0x002be2000c101d0a */
[----:B------:R-:W-:-:S04]  /*0500*/  IMAD.MOV.U32 R19, RZ, RZ, c[0x0][0x0] ;  /* 0x00000000ff137624 */ /* 0x000fc800078e00ff */
[----:B------:R-:W-:Y:S01]  /*0510*/  IMAD.WIDE.U32 R28, R19, 0x4, R28 ;  /* 0x00000004131c7825 */ /* 0x000fe200078e001c */
[----:B-----5:R-:W0:Y:S01]  /*0520*/  @P3 I2F.F64.S64 R20, R26 ;  /* 0x0000001a00143312 */ /* 0x020e220000301c00 */
[----:B------:R-:W-:-:S04]  /*0530*/  @P2 LEA R8, P0, R15, UR8, 0x4 ;  /* 0x000000080f082c11 */ /* 0x000fc8000f8020ff */
[----:B------:R-:W-:Y:S02]  /*0540*/  @P2 LEA.HI.X R9, R15, UR9, R14, 0x4, P0 ;  /* 0x000000090f092c11 */ /* 0x000fe400080f240e */
[----:B------:R-:W-:Y:S01]  /*0550*/  @P3 LEA R16, P0, R22, UR8, 0x4 ;  /* 0x0000000816103c11 */ /* 0x000fe2000f8020ff */
[----:B------:R-:W-:-:S03]  /*0560*/  CS2R R14, SRZ ;  /* 0x00000000000e7805 */ /* 0x000fc6000001ff00 */
[----:B------:R-:W-:Y:S02]  /*0570*/  @P3 LEA.HI.X R17, R22, UR9, R23, 0x4, P0 ;  /* 0x0000000916113c11 */ /* 0x000fe400080f2417 */
[----:B------:R-:W-:Y:S01]  /*0580*/  CS2R R22, SRZ ;  /* 0x0000000000167805 */ /* 0x000fe2000001ff00 */
[----:B--2---:R1:W-:Y:S01]  /*0590*/  @P2 STG.E.128 [R8.64], R12 ;  /* 0x0000000c08002986 */ /* 0x0043e2000c101d0a */
[C---:B------:R-:W-:Y:S02]  /*05a0*/  ISETP.GE.U32.AND P0, PT, R28.reuse, 0x10000, PT ;  /* 0x000100001c00780c */ /* 0x040fe40003f06070 */
[----:B------:R-:W-:Y:S01]  /*05b0*/  ISETP.LT.U32.AND P1, PT, R28, UR13, PT ;  /* 0x0000000d1c007c0c */ /* 0x000fe2000bf21070 */
[----:B0-----:R1:W-:Y:S01]  /*05c0*/  @P3 STG.E.128 [R16.64], R20 ;  /* 0x0000001410003986 */ /* 0x0013e2000c101d0a */
[C---:B------:R-:W-:Y:S02]  /*05d0*/  ISETP.GE.U32.AND.EX P0, PT, R29.reuse, RZ, PT, P0 ;  /* 0x000000ff1d00720c */ /* 0x040fe40003f06100 */
[----:B------:R-:W-:Y:S01]  /*05e0*/  ISETP.LT.AND.EX P1, PT, R29, UR6, PT, P1 ;  /* 0x000000061d007c0c */ /* 0x000fe2000bf21310 */
[----:B------:R-:W-:-:S12]  /*05f0*/  IMAD.MOV.U32 R3, RZ, RZ, R29 ;  /* 0x000000ffff037224 */ /* 0x000fd800078e001d */
[----:B------:R-:W-:Y:S05]  /*0600*/  @!P0 BRA P1, `(.L_x_2577) ;  /* 0xfffffbe000008947 */ /* 0x000fea000083ffff */
[----:B------:R-:W-:Y:S05]  /*0610*/  EXIT ;  /* 0x000000000000794d */ /* 0x000fea0003800000 */
.L_x_2576:
[----:B------:R-:W0:Y:S02]  /*0620*/  S2R R0, SR_TID.X ;  /* 0x0000000000007919 */ /* 0x000e240000002100 */
[----:B0-----:R-:W-:-:S05]  /*0630*/  IMAD.WIDE.U32 R2, R0, 0x4, RZ ;  /* 0x0000000400027825 */ /* 0x001fca00078e00ff */
[----:B------:R-:W-:-:S04]  /*0640*/  ISETP.GE.U32.AND P0, PT, R2, UR13, PT ;  /* 0x0000000d02007c0c */ /* 0x000fc8000bf06070 */
[----:B------:R-:W-:-:S04]  /*0650*/  ISETP.GE.AND.EX P0, PT, R3, UR6, PT, P0 ;  /* 0x0000000603007c0c */ /* 0x000fc8000bf06300 */
[----:B------:R-:W-:-:S13]  /*0660*/  ISETP.GT.U32.OR P0, PT, R0, 0x3fff, P0 ;  /* 0x00003fff0000780c */ /* 0x000fda0000704470 */
[----:B------:R-:W-:Y:S05]  /*0670*/  @P0 EXIT ;  /* 0x000000000000094d */ /* 0x000fea0003800000 */
[----:B------:R-:W-:Y:S02]  /*0680*/  IMAD.MOV.U32 R3, RZ, RZ, RZ ;  /* 0x000000ffff037224 */ /* 0x000fe400078e00ff */
.L_x_2578:
[----:B------:R-:W-:-:S04]  /*0690*/  LEA R20, P0, R0, UR4, 0x5 ;  /* 0x0000000400147c11 */ /* 0x000fc8000f8028ff */
[----:B------:R-:W-:-:S05]  /*06a0*/  LEA.HI.X R21, R0, UR5, R3, 0x5, P0 ;  /* 0x0000000500157c11 */ /* 0x000fca00080f2c03 */
[----:B------:R-:W2:Y:S04]  /*06b0*/  LDG.E.128 R24, [R20.64] ;  /* 0x0000000a14187981 */ /* 0x000ea8000c1e1d00 */
[----:B------:R-:W3:Y:S01]  /*06c0*/  LDG.E.128 R28, [R20.64+0x10] ;  /* 0x0000100a141c7981 */ /* 0x000ee2000c1e1d00 */
[C---:B0-----:R-:W-:Y:S01]  /*06d0*/  LEA R22, P0, R0.reuse, UR8, 0x6 ;  /* 0x0000000800167c11 */ /* 0x041fe2000f8030ff */
[----:B------:R-:W-:Y:S01]  /*06e0*/  CS2R R6, SRZ ;  /* 0x0000000000067805 */ /* 0x000fe2000001ff00 */
[----:B------:R-:W-:Y:S01]  /*06f0*/  CS2R R10, SRZ ;  /* 0x00000000000a7805 */ /* 0x000fe2000001ff00 */
[----:B------:R-:W-:Y:S01]  /*0700*/  CS2R R14, SRZ ;  /* 0x00000000000e7805 */ /* 0x000fe2000001ff00 */
[C---:B------:R-:W-:Y:S01]  /*0710*/  LEA.HI.X R23, R0.reuse, UR9, R3, 0x6, P0 ;  /* 0x0000000900177c11 */ /* 0x040fe200080f3403 */
[----:B------:R-:W-:Y:S01]  /*0720*/  CS2R R18, SRZ ;  /* 0x0000000000127805 */ /* 0x000fe2000001ff00 */
        /* <DEDUP_REMOVED lines=8> */
[----:B--2---:R-:W0:Y:S08]  /*07b0*/  I2F.F64.S64 R4, R24 ;  /* 0x0000001800047312 */ /* 0x004e300000301c00 */
[----:B------:R-:W1:Y:S08]  /*07c0*/  I2F.F64.S64 R8, R26 ;  /* 0x0000001a00087312 */ /* 0x000e700000301c00 */
[----:B---3--:R-:W2:Y:S01]  /*07d0*/  I2F.F64.S64 R12, R28 ;  /* 0x0000001c000c7312 */ /* 0x008ea20000301c00 */
[----:B0-----:R0:W-:Y:S07]  /*07e0*/  STG.E.128 [R22.64], R4 ;  /* 0x0000000416007986 */ /* 0x0011ee000c101d0a */
[----:B------:R-:W3:Y:S01]  /*07f0*/  I2F.F64.S64 R16, R30 ;  /* 0x0000001e00107312 */ /* 0x000ee20000301c00 */
[----:B-1----:R0:W-:Y:S04]  /*0800*/  STG.E.128 [R22.64+0x10], R8 ;  /* 0x0000100816007986 */ /* 0x0021e8000c101d0a */
[----:B--2---:R0:W-:Y:S04]  /*0810*/  STG.E.128 [R22.64+0x20], R12 ;  /* 0x0000200c16007986 */ /* 0x0041e8000c101d0a */
[----:B---3--:R0:W-:Y:S01]  /*0820*/  STG.E.128 [R22.64+0x30], R16 ;  /* 0x0000301016007986 */ /* 0x0081e2000c101d0a */
[----:B------:R-:W-:Y:S05]  /*0830*/  @!P0 BRA P1, `(.L_x_2578) ;  /* 0xfffffe5000008947 */ /* 0x000fea000083ffff */
[----:B------:R-:W-:Y:S05]  /*0840*/  EXIT ;  /* 0x000000000000794d */ /* 0x000fea0003800000 */
.L_x_2579:
        /* <DEDUP_REMOVED lines=11> */
.L_x_7902:


//--------------------- .text._ZN2at6native55_GLOBAL__N__de093ff9_22_ForeachBinaryOpList_cu_a911ec4325multi_tensor_apply_kernelINS1_18TensorListMetadataILi2EEENS1_11CopyFunctorIN3c107complexIdEEaLi2ELi1ELi1EEEJNS0_4CopyIS8_aEEEEEvT_T0_DpT1_ --------------------------
	.section	.text._ZN2at6native55_GLOBAL__N__de093ff9_22_ForeachBinaryOpList_cu_a911ec4325multi_tensor_apply_kernelINS1_18TensorListMetadataILi2EEENS1_11CopyFunctorIN3c107complexIdEEaLi2ELi1ELi1EEEJNS0_4CopyIS8_aEEEEEvT_T0_DpT1_,"ax",@progbits
	.sectioninfo	@"SHI_REGISTERS=32"
	.align	128
.text._ZN2at6native55_GLOBAL__N__de093ff9_22_ForeachBinaryOpList_cu_a911ec4325multi_tensor_apply_kernelINS1_18TensorListMetadataILi2EEENS1_11CopyFunctorIN3c107complexIdEEaLi2ELi1ELi1EEEJNS0_4CopyIS8_aEEEEEvT_T0_DpT1_:
        .type           _ZN2at6native55_GLOBAL__N__de093ff9_22_ForeachBinaryOpList_cu_a911ec4325multi_tensor_apply_kernelINS1_18TensorListMetadataILi2EEENS1_11CopyFunctorIN3c107complexIdEEaLi2ELi1ELi1EEEJNS0_4CopyIS8_aEEEEEvT_T0_DpT1_,@function
        .size           _ZN2at6native55_GLOBAL__N__de093ff9_22_ForeachBinaryOpList_cu_a911ec4325multi_tensor_apply_kernelINS1_18TensorListMetadataILi2EEENS1_11CopyFunctorIN3c107complexIdEEaLi2ELi1ELi1EEEJNS0_4CopyIS8_aEEEEEvT_T0_DpT1_,(.L_x_7903 - _ZN2at6native55_GLOBAL__N__de093ff9_22_ForeachBinaryOpList_cu_a911ec4325multi_tensor_apply_kernelINS1_18TensorListMetadataILi2EEENS1_11CopyFunctorIN3c107complexIdEEaLi2ELi1ELi1EEEJNS0_4CopyIS8_aEEEEEvT_T0_DpT1_)
        .other          _ZN2at6native55_GLOBAL__N__de093ff9_22_ForeachBinaryOpList_cu_a911ec4325multi_tensor_apply_kernelINS1_18TensorListMetadataILi2EEENS1_11CopyFunctorIN3c107complexIdEEaLi2ELi1ELi1EEEJNS0_4CopyIS8_aEEEEEvT_T0_DpT1_,@"STO_CUDA_ENTRY STV_DEFAULT"
_ZN2at6native55_GLOBAL__N__de093ff9_22_ForeachBinaryOpList_cu_a911ec4325multi_tensor_apply_kernelINS1_18TensorListMetadataILi2EEENS1_11CopyFunctorIN3c107complexIdEEaLi2ELi1ELi1EEEJNS0_4CopyIS8_aEEEEEvT_T0_DpT1_:
        /* <DEDUP_REMOVED lines=27> */
.L_x_2581:
        /* <DEDUP_REMOVED lines=73> */
.L_x_2580:
[----:B------:R-:W0:Y:S02]  /*0640*/  S2R R25, SR_TID.X ;  /* 0x0000000000197919 */ /* 0x000e240000002100 */
[----:B0-----:R-:W-:-:S05]  /*0650*/  IMAD.WIDE.U32 R4, R25, 0x4, RZ ;  /* 0x0000000419047825 */ /* 0x001fca00078e00ff */
[----:B------:R-:W-:-:S04]  /*0660*/  ISETP.GE.U32.AND P0, PT, R4, R3, PT ;  /* 0x000000030400720c */ /* 0x000fc80003f06070 */
[----:B------:R-:W-:-:S04]  /*0670*/  ISETP.GE.AND.EX P0, PT, R5, R20, PT, P0 ;  /* 0x000000140500720c */ /* 0x000fc80003f06300 */
[----:B------:R-:W-:-:S13]  /*0680*/  ISETP.GT.U32.OR P0, PT, R25, 0x3fff, P0 ;  /* 0x00003fff1900780c */ /* 0x000fda0000704470 */
[----:B------:R-:W-:Y:S05]  /*0690*/  @P0 EXIT ;  /* 0x000000000000094d */ /* 0x000fea0003800000 */
[----:B------:R-:W-:Y:S02]  /*06a0*/  IMAD.MOV.U32 R21, RZ, RZ, RZ ;  /* 0x000000ffff157224 */ /* 0x000fe400078e00ff */
.L_x_2582:
        /* <DEDUP_REMOVED lines=35> */
.L_x_2583:
        /* <DEDUP_REMOVED lines=10> */
.L_x_7903:


//--------------------- .text._ZN2at6native55_GLOBAL__N__de093ff9_22_ForeachBinaryOpList_cu_a911ec4325multi_tensor_apply_kernelINS1_18TensorListMetadataILi2EEENS1_11CopyFunctorIN3c107complexIdEEhLi2ELi1ELi1EEEJNS0_4CopyIS8_hEEEEEvT_T0_DpT1_ --------------------------
	.section	.text._ZN2at6native55_GLOBAL__N__de093ff9_22_ForeachBinaryOpList_cu_a911ec4325multi_tensor_apply_kernelINS1_18TensorListMetadataILi2EEENS1_11CopyFunctorIN3c107complexIdEEhLi2ELi1ELi1EEEJNS0_4CopyIS8_hEEEEEvT_T0_DpT1_,"ax",@progbits
	.sectioninfo	@"SHI_REGISTERS=30"
	.align	128
.text._ZN2at6native55_GLOBAL__N__de093ff9_22_ForeachBinaryOpList_cu_a911ec4325multi_tensor_apply_kernelINS1_18TensorListMetadataILi2EEENS1_11CopyFunctorIN3c107complexIdEEhLi2ELi1ELi1EEEJNS0_4CopyIS8_hEEEEEvT_T0_DpT1_:
        .type           _ZN2at6native55_GLOBAL__N__de093ff9_22_ForeachBinaryOpList_cu_a911ec4325multi_tensor_apply_kernelINS1_18TensorListMetadataILi2EEENS1_11CopyFunctorIN3c107complexIdEEhLi2ELi1ELi1EEEJNS0_4CopyIS8_hEEEEEvT_T0_DpT1_,@function
        .size           _ZN2at6native55_GLOBAL__N__de093ff9_22_ForeachBinaryOpList_cu_a911ec4325multi_tensor_apply_kernelINS1_18TensorListMetadataILi2EEENS1_11CopyFunctorIN3c107complexIdEEhLi2ELi1ELi1EEEJNS0_4CopyIS8_hEEEEEvT_T0_DpT1_,(.L_x_7904 - _ZN2at6native55_GLOBAL__N__de093ff9_22_ForeachBinaryOpList_cu_a911ec4325multi_tensor_apply_kernelINS1_18TensorListMetadataILi2EEENS1_11CopyFunctorIN3c107complexIdEEhLi2ELi1ELi1EEEJNS0_4CopyIS8_hEEEEEvT_T0_DpT1_)
        .other          _ZN2at6native55_GLOBAL__N__de093ff9_22_ForeachBinaryOpList_cu_a911ec4325multi_tensor_apply_kernelINS1_18TensorListMetadataILi2EEENS1_11CopyFunctorIN3c107complexIdEEhLi2ELi1ELi1EEEJNS0_4CopyIS8_hEEEEEvT_T0_DpT1_,@"STO_CUDA_ENTRY STV_DEFAULT"
_ZN2at6native55_GLOBAL__N__de093ff9_22_ForeachBinaryOpList_cu_a911ec4325multi_tensor_apply_kernelINS1_18TensorListMetadataILi2EEENS1_11CopyFunctorIN3c107complexIdEEhLi2ELi1ELi1EEEJNS0_4CopyIS8_hEEEEEvT_T0_DpT1_:
        /* <DEDUP_REMOVED lines=27> */
.L_x_2585:
        /* <DEDUP_REMOVED lines=15> */
[----:B------:R-:W-:-:S05]  /*02a0*/  @P1 IADD3 R4, P4, R6, R0, RZ ;  /* 0x0000000006041210 */ /* 0x000fca0007f9e0ff */
[----:B------:R-:W-:Y:S01]  /*02b0*/  @P1 IMAD.X R5, R7, 0x1, R3, P4 ;  /* 0x0000000107051824 */ /* 0x000fe200020e0603 */
[C---:B------:R-:W-:Y:S02]  /*02c0*/  ISETP.GE.U32.AND P4, PT, R26.reuse, 0x10000, PT ;  /* 0x000100001a00780c */ /* 0x040fe40003f86070 */
[----:B------:R-:W-:Y:S02]  /*02d0*/  IADD3 R24, P5, R9, R6, RZ ;  /* 0x0000000609187210 */ /* 0x000fe40007fbe0ff */
[----:B------:R0:W2:Y:S01]  /*02e0*/  @P1 LDG.E.U8 R16, [R4.64] ;  /* 0x0000000404101981 */ /* 0x0000a2000c1e1100 */
[----:B------:R-:W-:Y:S02]  /*02f0*/  ISETP.LT.U32.AND P3, PT, R26, R2, PT ;  /* 0x000000021a00720c */ /* 0x000fe40003f61070 */
[----:B------:R-:W-:Y:S01]  /*0300*/  ISETP.GE.U32.AND.EX P4, PT, R25, RZ, PT, P4 ;  /* 0x000000ff1900720c */ /* 0x000fe20003f86140 */
[----:B------:R-:W-:Y:S01]  /*0310*/  IMAD.X R21, RZ, RZ, R7, P5 ;  /* 0x000000ffff157224 */ /* 0x000fe200028e0607 */
[----:B------:R-:W-:-:S02]  /*0320*/  ISETP.GE.U32.AND P2, PT, R24, 0x10000, PT ;  /* 0x000100001800780c */ /* 0x000fc40003f46070 */
[----:B------:R-:W-:Y:S02]  /*0330*/  ISETP.LT.AND.EX P3, PT, R25, R20, !P4, P3 ;  /* 0x000000141900720c */ /* 0x000fe40006761330 */
[----:B------:R-:W-:Y:S02]  /*0340*/  ISETP.LT.U32.AND P4, PT, R24, R2, PT ;  /* 0x000000021800720c */ /* 0x000fe40003f81070 */
[----:B0-----:R-:W-:Y:S02]  /*0350*/  @P0 IADD3 R4, P5, R11, R0, RZ ;  /* 0x000000000b040210 */ /* 0x001fe40007fbe0ff */
[----:B------:R-:W-:-:S03]  /*0360*/  ISETP.GE.U32.AND.EX P2, PT, R21, RZ, PT, P2 ;  /* 0x000000ff1500720c */ /* 0x000fc60003f46120 */
[----:B------:R-:W-:Y:S01]  /*0370*/  @P0 IMAD.X R5, R10, 0x1, R3, P5 ;  /* 0x000000010a050824 */ /* 0x000fe200028e0603 */
[----:B------:R-:W-:-:S04]  /*0380*/  ISETP.LT.AND.EX P4, PT, R21, R20, !P2, P4 ;  /* 0x000000141500720c */ /* 0x000fc80005781340 */
[----:B------:R0:W3:Y:S01]  /*0390*/  @P0 LDG.E.U8 R17, [R4.64] ;  /* 0x0000000404110981 */ /* 0x0000e2000c1e1100 */
[----:B------:R-:W-:-:S05]  /*03a0*/  @P3 IADD3 R8, P2, R26, R0, RZ ;  /* 0x000000001a083210 */ /* 0x000fca0007f5e0ff */
[----:B------:R-:W-:-:S03]  /*03b0*/  @P3 IMAD.X R9, R25, 0x1, R3, P2 ;  /* 0x0000000119093824 */ /* 0x000fc600010e0603 */
[----:B0-----:R-:W-:Y:S02]  /*03c0*/  @P4 IADD3 R4, P2, R24, R0, RZ ;  /* 0x0000000018044210 */ /* 0x001fe40007f5e0ff */
[----:B------:R0:W4:Y:S03]  /*03d0*/  @P3 LDG.E.U8 R18, [R8.64] ;  /* 0x0000000408123981 */ /* 0x000126000c1e1100 */
[----:B------:R-:W-:-:S05]  /*03e0*/  @P4 IMAD.X R5, R21, 0x1, R3, P2 ;  /* 0x0000000115054824 */ /* 0x000fca00010e0603 */
[----:B------:R2:W5:Y:S01]  /*03f0*/  @P4 LDG.E.U8 R19, [R4.64] ;  /* 0x0000000404134981 */ /* 0x000562000c1e1100 */
[----:B0-----:R-:W-:-:S04]  /*0400*/  @P1 LEA R8, P2, R6, R22, 0x4 ;  /* 0x0000001606081211 */ /* 0x001fc800078420ff */
[----:B------:R-:W-:Y:S02]  /*0410*/  @P1 LEA.HI.X R9, R6, R23, R7, 0x4, P2 ;  /* 0x0000001706091211 */ /* 0x000fe400010f2407 */
[----:B------:R-:W-:Y:S01]  /*0420*/  CS2R R6, SRZ ;  /* 0x0000000000067805 */ /* 0x000fe2000001ff00 */
[----:B--2---:R-:W0:Y:S04]  /*0430*/  @P1 I2F.F64.U16 R4, R16 ;  /* 0x0000001000041312 */ /* 0x004e280000101800 */
[----:B0-----:R3:W-:Y:S04]  /*0440*/  @P1 STG.E.128 [R8.64], R4 ;  /* 0x0000000408001986 */ /* 0x0017e8000c101d04 */
[----:B---3--:R-:W0:Y:S01]  /*0450*/  @P0 I2F.F64.U16 R8, R17 ;  /* 0x0000001100080312 */ /* 0x008e220000101800 */
[----:B------:R-:W-:-:S04]  /*0460*/  @P0 LEA R6, P1, R11, R22, 0x4 ;  /* 0x000000160b060211 */ /* 0x000fc800078220ff */
[-C--:B------:R-:W-:Y:S02]  /*0470*/  @P0 LEA.HI.X R7, R11, R23.reuse, R10, 0x4, P1 ;  /* 0x000000170b070211 */ /* 0x080fe400008f240a */
[----:B------:R-:W-:Y:S01]  /*0480*/  CS2R R10, SRZ ;  /* 0x00000000000a7805 */ /* 0x000fe2000001ff00 */
[----:B----4-:R-:W1:Y:S04]  /*0490*/  @P3 I2F.F64.U16 R4, R18 ;  /* 0x0000001200043312 */ /* 0x010e680000101800 */
[----:B0-----:R0:W-:Y:S02]  /*04a0*/  @P0 STG.E.128 [R6.64], R8 ;  /* 0x0000000806000986 */ /* 0x0011e4000c101d04 */
[C---:B0-----:R-:W-:Y:S02]  /*04b0*/  @P3 LEA R10, P0, R26.reuse, R22, 0x4 ;  /* 0x000000161a0a3211 */ /* 0x041fe400078020ff */
[----:B-----5:R-:W0:Y:S01]  /*04c0*/  @P4 I2F.F64.U16 R8, R19 ;  /* 0x0000001300084312 */ /* 0x020e220000101800 */
[----:B------:R-:W-:Y:S01]  /*04d0*/  CS2R R6, SRZ ;  /* 0x0000000000067805 */ /* 0x000fe2000001ff00 */
[----:B------:R-:W-:-:S02]  /*04e0*/  @P3 LEA.HI.X R11, R26, R23, R25, 0x4, P0 ;  /* 0x000000171a0b3211 */ /* 0x000fc400000f2419 */
[----:B------:R-:W-:-:S03]  /*04f0*/  @P4 LEA R26, P0, R24, R22, 0x4 ;  /* 0x00000016181a4211 */ /* 0x000fc600078020ff */
[----:B-1----:R1:W-:Y:S01]  /*0500*/  @P3 STG.E.128 [R10.64], R4 ;  /* 0x000000040a003986 */ /* 0x0023e2000c101d04 */
[----:B------:R-:W-:Y:S01]  /*0510*/  @P4 LEA.HI.X R27, R24, R23, R21, 0x4, P0 ;  /* 0x00000017181b4211 */ /* 0x000fe200000f2415 */
[----:B------:R-:W-:-:S04]  /*0520*/  IMAD.MOV.U32 R21, RZ, RZ, c[0x0][0x0] ;  /* 0x00000000ff157624 */ /* 0x000fc800078e00ff */
[----:B------:R-:W-:-:S05]  /*0530*/  IMAD.WIDE.U32 R14, R21, 0x4, R14 ;  /* 0x00000004150e7825 */ /* 0x000fca00078e000e */
        /* <DEDUP_REMOVED lines=8> */
.L_x_2584:
[----:B------:R-:W0:Y:S02]  /*05c0*/  S2R R26, SR_TID.X ;  /* 0x00000000001a7919 */ /* 0x000e240000002100 */
[----:B0-----:R-:W-:-:S05]  /*05d0*/  IMAD.WIDE.U32 R4, R26, 0x4, RZ ;  /* 0x000000041a047825 */ /* 0x001fca00078e00ff */
[----:B------:R-:W-:-:S04]  /*05e0*/  ISETP.GE.U32.AND P0, PT, R4, R2, PT ;  /* 0x000000020400720c */ /* 0x000fc80003f06070 */
[----:B------:R-:W-:-:S04]  /*05f0*/  ISETP.GE.AND.EX P0, PT, R5, R20, PT, P0 ;  /* 0x000000140500720c */ /* 0x000fc80003f06300 */
[----:B------:R-:W-:-:S13]  /*0600*/  ISETP.GT.U32.OR P0, PT, R26, 0x3fff, P0 ;  /* 0x00003fff1a00780c */ /* 0x000fda0000704470 */
[----:B------:R-:W-:Y:S05]  /*0610*/  @P0 EXIT ;  /* 0x000000000000094d */ /* 0x000fea0003800000 */
[----:B------:R-:W-:Y:S02]  /*0620*/  IMAD.MOV.U32 R21, RZ, RZ, RZ ;  /* 0x000000ffff157224 */ /* 0x000fe400078e00ff */
.L_x_2586:
[----:B-1----:R-:W-:-:S04]  /*0630*/  LEA R18, P0, R26, R0, 0x2 ;  /* 0x000000001a127211 */ /* 0x002fc800078010ff */
[----:B------:R-:W-:-:S05]  /*0640*/  LEA.HI.X R19, R26, R3, R21, 0x2, P0 ;  /* 0x000000031a137211 */ /* 0x000fca00000f1415 */
[----:B------:R0:W2:Y:S01]  /*0650*/  LDG.E R27, [R18.64] ;  /* 0x00000004121b7981 */ /* 0x0000a2000c1e1900 */
        /* <DEDUP_REMOVED lines=10> */
[----:B--2---:R-:W0:Y:S08]  /*0700*/  I2F.F64.U8 R4, R27 ;  /* 0x0000001b00047312 */ /* 0x004e300000001800 */
[----:B------:R-:W1:Y:S08]  /*0710*/  I2F.F64.U8 R8, R27.B1 ;  /* 0x1000001b00087312 */ /* 0x000e700000001800 */
[----:B------:R-:W2:Y:S01]  /*0720*/  I2F.F64.U8 R12, R27.B2 ;  /* 0x2000001b000c7312 */ /* 0x000ea20000001800 */
[----:B0-----:R0:W-:Y:S07]  /*0730*/  STG.E.128 [R24.64], R4 ;  /* 0x0000000418007986 */ /* 0x0011ee000c101d04 */
[----:B------:R3:W4:Y:S01]  /*0740*/  I2F.F64.U8 R16, R27.B3 ;  /* 0x3000001b00107312 */ /* 0x0007220000001800 */
        /* <DEDUP_REMOVED lines=9> */
.L_x_2587:
        /* <DEDUP_REMOVED lines=10> */
.L_x_7904:


//--------------------- .text._ZN2at6native55_GLOBAL__N__de093ff9_22_ForeachBinaryOpList_cu_a911ec4325multi_tensor_apply_kernelINS1_18TensorListMetadataILi2EEENS1_14UnaryOpFunctorIN3c107complexIdEELi2ELi1ELi1EEEJNS0_4CopyIS8_S8_EEEEEvT_T0_DpT1_ --------------------------
	.section	.text._ZN2at6native55_GLOBAL__N__de093ff9_22_ForeachBinaryOpList_cu_a911ec4325multi_tensor_apply_kernelINS1_18TensorListMetadataILi2EEENS1_14UnaryOpFunctorIN3c107complexIdEELi2ELi1ELi1EEEJNS0_4CopyIS8_S8_EEEEEvT_T0_DpT1_,"ax",@progbits
	.sectioninfo	@"SHI_REGISTERS=31"
	.align	128
.text._ZN2at6native55_GLOBAL__N__de093ff9_22_ForeachBinaryOpList_cu_a911ec4325multi_tensor_apply_kernelINS1_18TensorListMetadataILi2EEENS1_14UnaryOpFunctorIN3c107complexIdEELi2ELi1ELi1EEEJNS0_4CopyIS8_S8_EEEEEvT_T0_DpT1_:
        .type           _ZN2at6native55_GLOBAL__N__de093ff9_22_ForeachBinaryOpList_cu_a911ec4325multi_tensor_apply_kernelINS1_18TensorListMetadataILi2EEENS1_14UnaryOpFunctorIN3c107complexIdEELi2ELi1ELi1EEEJNS0_4CopyIS8_S8_EEEEEvT_T0_DpT1_,@function
        .size           _ZN2at6native55_GLOBAL__N__de093ff9_22_ForeachBinaryOpList_cu_a911ec4325multi_tensor_apply_kernelINS1_18TensorListMetadataILi2EEENS1_14UnaryOpFunctorIN3c107complexIdEELi2ELi1ELi1EEEJNS0_4CopyIS8_S8_EEEEEvT_T0_DpT1_,(.L_x_7905 - _ZN2at6native55_GLOBAL__N__de093ff9_22_ForeachBinaryOpList_cu_a911ec4325multi_tensor_apply_kernelINS1_18TensorListMetadataILi2EEENS1_14UnaryOpFunctorIN3c107complexIdEELi2ELi1ELi1EEEJNS0_4CopyIS8_S8_EEEEEvT_T0_DpT1_)
        .other          _ZN2at6native55_GLOBAL__N__de093ff9_22_ForeachBinaryOpList_cu_a911ec4325multi_tensor_apply_kernelINS1_18TensorListMetadataILi2EEENS1_14UnaryOpFunctorIN3c107complexIdEELi2ELi1ELi1EEEJNS0_4CopyIS8_S8_EEEEEvT_T0_DpT1_,@"STO_CUDA_ENTRY STV_DEFAULT"
_ZN2at6native55_GLOBAL__N__de093ff9_22_ForeachBinaryOpList_cu_a911ec4325multi_tensor_apply_kernelINS1_18TensorListMetadataILi2EEENS1_14UnaryOpFunctorIN3c107complexIdEELi2ELi1ELi1EEEJNS0_4CopyIS8_S8_EEEEEvT_T0_DpT1_:
[----:B------:R-:W-:Y:S02]  /*0000*/  IMAD.MOV.U32 R1, RZ, RZ, c[0x0][0x28] ;  /* 0x00000a00ff017624 */ /* 0x000fe400078e00ff */
[----:B------:R-:W0:Y:S01]  /*0010*/  S2UR UR4, SR_CTAID.X ;  /* 0x00000000000479c3 */ /* 0x000e220000002500 */
[----:B------:R-:W-:Y:S02]  /*0020*/  UMOV UR5, 0x4 ;  /* 0x0000000400057882 */ /* 0x000fe40000000000 */
[----:B------:R-:W-:Y:S02]  /*0030*/  ULDC UR6, c[0x2][0x0] ;  /* 0x0080000000067ab9 */ /* 0x000fe40000000800 */
[----:B------:R-:W-:Y:S02]  /*0040*/  ULDC.64 UR12, c[0x0][0x118] ;  /* 0x00004600000c7ab9 */ /* 0x000fe40000000a00 */
        /* <DEDUP_REMOVED lines=11> */
[----:B------:R-:W-:Y:S02]  /*0100*/  ULOP3.LUT UR4, UR8, 0x3f, UR6, 0xc8, !UPT ;  /* 0x0000003f08047892 */ /* 0x000fe4000f8ec806 */
[----:B------:R-:W-:Y:S02]  /*0110*/  UIADD3.X UR10, ~UR5, UR11, URZ, UP1, !UPT ;  /* 0x0000000b050a7290 */ /* 0x000fe40008ffe53f */
[----:B------:R-:W-:-:S04]  /*0120*/  ULOP3.LUT UP0, URZ, UR4, 0x3, UR14, 0xf8, !UPT ;  /* 0x00000003043f7892 */ /* 0x000fc8000f80f80e */
        /* <DEDUP_REMOVED lines=9> */
[----:B------:R-:W-:Y:S02]  /*01c0*/  UMOV UR4, URZ ;  /* 0x0000003f00047c82 */ /* 0x000fe40008000000 */
[----:B------:R-:W-:Y:S02]  /*01d0*/  UMOV UR5, URZ ;  /* 0x0000003f00057c82 */ /* 0x000fe40008000000 */
.L_x_2589:
[----:B0-----:R-:W-:Y:S01]  /*01e0*/  IADD3 R19, P0, R0, UR4, RZ ;  /* 0x0000000400137c10 */ /* 0x001fe2000ff1e0ff */
[----:B------:R-:W-:Y:S01]  /*01f0*/  IMAD R20, R2, 0x3, RZ ;  /* 0x0000000302147824 */ /* 0x000fe200078e02ff */
[----:B------:R-:W-:Y:S01]  /*0200*/  CS2R R6, SRZ ;  /* 0x0000000000067805 */ /* 0x000fe2000001ff00 */
[----:B------:R-:W-:Y:S01]  /*0210*/  CS2R R4, SRZ ;  /* 0x0000000000047805 */ /* 0x000fe2000001ff00 */
[C---:B------:R-:W-:Y:S01]  /*0220*/  IADD3 R27, P1, R19.reuse, c[0x0][0x0], RZ ;  /* 0x00000000131b7a10 */ /* 0x040fe20007f3e0ff */
[----:B------:R-:W-:Y:S01]  /*0230*/  IMAD.X R18, RZ, RZ, UR5, P0 ;  /* 0x00000005ff127e24 */ /* 0x000fe200080e06ff */
[C---:B------:R-:W-:Y:S01]  /*0240*/  ISETP.GE.U32.AND P4, PT, R19.reuse, 0x10000, PT ;  /* 0x000100001300780c */ /* 0x040fe20003f86070 */
[----:B------:R-:W-:Y:S01]  /*0250*/  CS2R R10, SRZ ;  /* 0x00000000000a7805 */ /* 0x000fe2000001ff00 */
[----:B------:R-:W-:Y:S01]  /*0260*/  ISETP.LT.U32.AND P0, PT, R19, UR14, PT ;  /* 0x0000000e13007c0c */ /* 0x000fe2000bf01070 */
[----:B------:R-:W-:Y:S01]  /*0270*/  IMAD.X R28, RZ, RZ, R18, P1 ;  /* 0x000000ffff1c7224 */ /* 0x000fe200008e0612 */
[----:B------:R-:W-:Y:S01]  /*0280*/  ISETP.GE.U32.AND.EX P4, PT, R18, RZ, PT, P4 ;  /* 0x000000ff1200720c */ /* 0x000fe20003f86140 */
[----:B------:R-:W-:Y:S01]  /*0290*/  CS2R R8, SRZ ;  /* 0x0000000000087805 */ /* 0x000fe2000001ff00 */
[----:B------:R-:W-:-:S02]  /*02a0*/  LEA R21, P3, R2, R19, 0x1 ;  /* 0x0000001302157211 */ /* 0x000fc400078608ff */
[C---:B------:R-:W-:Y:S02]  /*02b0*/  ISETP.GE.U32.AND P2, PT, R27.reuse, 0x10000, PT ;  /* 0x000100001b00780c */ /* 0x040fe40003f46070 */
[----:B------:R-:W-:Y:S01]  /*02c0*/  ISETP.LT.AND.EX P0, PT, R18, UR10, !P4, P0 ;  /* 0x0000000a12007c0c */ /* 0x000fe2000e701300 */
[----:B------:R-:W-:Y:S01]  /*02d0*/  IMAD.X R26, RZ, RZ, R18, P3 ;  /* 0x000000ffff1a7224 */ /* 0x000fe200018e0612 */
[----:B------:R-:W-:Y:S02]  /*02e0*/  ISETP.LT.U32.AND P1, PT, R27, UR14, PT ;  /* 0x0000000e1b007c0c */ /* 0x000fe4000bf21070 */
[C---:B------:R-:W-:Y:S02]  /*02f0*/  ISETP.GE.U32.AND.EX P4, PT, R28.reuse, RZ, PT, P2 ;  /* 0x000000ff1c00720c */ /* 0x040fe40003f86120 */
[----:B------:R-:W-:Y:S02]  /*0300*/  ISETP.GE.U32.AND P2, PT, R21, 0x10000, PT ;  /* 0x000100001500780c */ /* 0x000fe40003f46070 */
[----:B------:R-:W-:-:S02]  /*0310*/  ISETP.LT.AND.EX P1, PT, R28, UR10, !P4, P1 ;  /* 0x0000000a1c007c0c */ /* 0x000fc4000e721310 */
[----:B------:R-:W-:Y:S02]  /*0320*/  IADD3 R20, P3, R20, R19, RZ ;  /* 0x0000001314147210 */ /* 0x000fe40007f7e0ff */
[----:B------:R-:W-:Y:S02]  /*0330*/  ISETP.LT.U32.AND P4, PT, R21, UR14, PT ;  /* 0x0000000e15007c0c */ /* 0x000fe4000bf81070 */
[C---:B------:R-:W-:Y:S01]  /*0340*/  ISETP.GE.U32.AND.EX P2, PT, R26.reuse, RZ, PT, P2 ;  /* 0x000000ff1a00720c */ /* 0x040fe20003f46120 */
[----:B------:R-:W-:Y:S01]  /*0350*/  IMAD.X R3, RZ, RZ, R18, P3 ;  /* 0x000000ffff037224 */ /* 0x000fe200018e0612 */
[----:B------:R-:W-:Y:S02]  /*0360*/  @P0 LEA R24, P5, R19, UR6, 0x4 ;  /* 0x0000000613180c11 */ /* 0x000fe4000f8a20ff */
[----:B------:R-:W-:Y:S02]  /*0370*/  ISETP.LT.AND.EX P2, PT, R26, UR10, !P2, P4 ;  /* 0x0000000a1a007c0c */ /* 0x000fe4000d741340 */
[----:B------:R-:W-:-:S02]  /*0380*/  ISETP.GE.U32.AND P4, PT, R20, 0x10000, PT ;  /* 0x000100001400780c */ /* 0x000fc40003f86070 */
[----:B------:R-:W-:Y:S02]  /*0390*/  ISETP.LT.U32.AND P3, PT, R20, UR14, PT ;  /* 0x0000000e14007c0c */ /* 0x000fe4000bf61070 */
[----:B------:R-:W-:Y:S02]  /*03a0*/  ISETP.GE.U32.AND.EX P4, PT, R3, RZ, PT, P4 ;  /* 0x000000ff0300720c */ /* 0x000fe40003f86140 */
[----:B------:R-:W-:Y:S02]  /*03b0*/  @P0 LEA.HI.X R25, R19, UR7, R18, 0x4, P5 ;  /* 0x0000000713190c11 */ /* 0x000fe4000a8f2412 */
[----:B------:R-:W-:Y:S02]  /*03c0*/  @P1 LEA R12, P5, R27, UR6, 0x4 ;  /* 0x000000061b0c1c11 */ /* 0x000fe4000f8a20ff */
[----:B------:R-:W-:Y:S01]  /*03d0*/  ISETP.LT.AND.EX P3, PT, R3, UR10, !P4, P3 ;  /* 0x0000000a03007c0c */ /* 0x000fe2000e761330 */
[----:B------:R0:W2:Y:S01]  /*03e0*/  @P0 LDG.E.128 R4, [R24.64] ;  /* 0x0000000c18040981 */ /* 0x0000a2000c1e1d00 */
[----:B------:R-:W-:-:S02]  /*03f0*/  @P1 LEA.HI.X R13, R27, UR7, R28, 0x4, P5 ;  /* 0x000000071b0d1c11 */ /* 0x000fc4000a8f241c */
[C---:B------:R-:W-:Y:S01]  /*0400*/  @P2 LEA R16, P4, R21.reuse, UR6, 0x4 ;  /* 0x0000000615102c11 */ /* 0x040fe2000f8820ff */
[----:B------:R-:W-:Y:S02]  /*0410*/  CS2R R14, SRZ ;  /* 0x00000000000e7805 */ /* 0x000fe4000001ff00 */
[----:B------:R1:W3:Y:S01]  /*0420*/  @P1 LDG.E.128 R8, [R12.64] ;  /* 0x0000000c0c081981 */ /* 0x0002e2000c1e1d00 */
[----:B------:R-:W-:Y:S02]  /*0430*/  @P2 LEA.HI.X R17, R21, UR7, R26, 0x4, P4 ;  /* 0x0000000715112c11 */ /* 0x000fe4000a0f241a */
[----:B------:R-:W-:-:S03]  /*0440*/  @P0 LEA R22, P5, R19, UR8, 0x4 ;  /* 0x0000000813160c11 */ /* 0x000fc6000f8a20ff */
[C---:B0-----:R-:W-:Y:S01]  /*0450*/  @P3 LEA R24, P4, R20.reuse, UR6, 0x4 ;  /* 0x0000000614183c11 */ /* 0x041fe2000f8820ff */
[----:B-1----:R-:W-:Y:S01]  /*0460*/  CS2R R12, SRZ ;  /* 0x00000000000c7805 */ /* 0x002fe2000001ff00 */
[----:B------:R-:W-:Y:S02]  /*0470*/  @P0 LEA.HI.X R23, R19, UR9, R18, 0x4, P5 ;  /* 0x0000000913170c11 */ /* 0x000fe4000a8f2412 */
[----:B------:R-:W-:Y:S01]  /*0480*/  CS2R R18, SRZ ;  /* 0x0000000000127805 */ /* 0x000fe2000001ff00 */
[----:B------:R-:W-:Y:S02]  /*0490*/  @P3 LEA.HI.X R25, R20, UR7, R3, 0x4, P4 ;  /* 0x0000000714193c11 */ /* 0x000fe4000a0f2403 */
[----:B------:R0:W4:Y:S02]  /*04a0*/  @P2 LDG.E.128 R12, [R16.64] ;  /* 0x0000000c100c2981 */ /* 0x000124000c1e1d00 */
[----:B0-----:R-:W-:-:S06]  /*04b0*/  CS2R R16, SRZ ;  /* 0x0000000000107805 */ /* 0x001fcc000001ff00 */
[----:B------:R0:W5:Y:S01]  /*04c0*/  @P3 LDG.E.128 R16, [R24.64] ;  /* 0x0000000c18103981 */ /* 0x000162000c1e1d00 */
[----:B------:R-:W-:Y:S02]  /*04d0*/  ULDC UR11, c[0x0][0x0] ;  /* 0x00000000000b7ab9 */ /* 0x000fe40000000800 */
[----:B------:R-:W-:Y:S01]  /*04e0*/  UIMAD.WIDE.U32 UR4, UR11, 0x4, UR4 ;  /* 0x000000040b0478a5 */ /* 0x000fe2000f8e0004 */
[----:B0-----:R-:W-:-:S04]  /*04f0*/  @P2 LEA R24, P4, R21, UR8, 0x4 ;  /* 0x0000000815182c11 */ /* 0x001fc8000f8820ff */
[----:B------:R-:W-:Y:S01]  /*0500*/  @P2 LEA.HI.X R25, R21, UR9, R26, 0x4, P4 ;  /* 0x0000000915192c11 */ /* 0x000fe2000a0f241a */
[----:B------:R-:W-:Y:S02]  /*0510*/  UISETP.LT.U32.AND UP1, UPT, UR4, UR14, UPT ;  /* 0x0000000e0400728c */ /* 0x000fe4000bf21070 */
[----:B------:R-:W-:-:S04]  /*0520*/  UISETP.GE.U32.AND UP0, UPT, UR4, 0x10000, UPT ;  /* 0x000100000400788c */ /* 0x000fc8000bf06070 */
[----:B------:R-:W-:Y:S01]  /*0530*/  UISETP.GE.U32.AND.EX UP0, UPT, UR5, URZ, UPT, UP0 ;  /* 0x0000003f0500728c */ /* 0x000fe2000bf06100 */
[----:B--2---:R0:W-:Y:S02]  /*0540*/  @P0 STG.E.128 [R22.64], R4 ;  /* 0x0000000416000986 */ /* 0x0041e4000c101d0c */
[----:B0-----:R-:W-:-:S04]  /*0550*/  @P1 LEA R4, P0, R27, UR8, 0x4 ;  /* 0x000000081b041c11 */ /* 0x001fc8000f8020ff */
[----:B------:R-:W-:Y:S02]  /*0560*/  @P1 LEA.HI.X R5, R27, UR9, R28, 0x4, P0 ;  /* 0x000000091b051c11 */ /* 0x000fe400080f241c */
[----:B------:R-:W-:-:S04]  /*0570*/  @P3 LEA R26, P0, R20, UR8, 0x4 ;  /* 0x00000008141a3c11 */ /* 0x000fc8000f8020ff */
[----:B------:R-:W-:Y:S01]  /*0580*/  @P3 LEA.HI.X R27, R20, UR9, R3, 0x4, P0 ;  /* 0x00000009141b3c11 */ /* 0x000fe200080f2403 */
[----:B---3--:R0:W-:Y:S01]  /*0590*/  @P1 STG.E.128 [R4.64], R8 ;  /* 0x0000000804001986 */ /* 0x0081e2000c101d0c */
[----:B------:R-:W-:Y:S01]  /*05a0*/  IMAD.U32 R7, RZ, RZ, UR5 ;  /* 0x00000005ff077e24 */ /* 0x000fe2000f8e00ff */
[----:B------:R-:W-:Y:S02]  /*05b0*/  PLOP3.LUT P0, PT, PT, PT, UP1, 0x80, 0x0 ;  /* 0x000000000000781c */ /* 0x000fe40003f0f018 */
[----:B----4-:R0:W-:Y:S04]  /*05c0*/  @P2 STG.E.128 [R24.64], R12 ;  /* 0x0000000c18002986 */ /* 0x0101e8000c101d0c */
[----:B-----5:R0:W-:Y:S01]  /*05d0*/  @P3 STG.E.128 [R26.64], R16 ;  /* 0x000000101a003986 */ /* 0x0201e2000c101d0c */
[----:B------:R-:W-:-:S02]  /*05e0*/  ISETP.LT.AND.EX P0, PT, R7, UR10, PT, P0 ;  /* 0x0000000a07007c0c */ /* 0x000fc4000bf01300 */
[----:B------:R-:W-:Y:S01]  /*05f0*/  PLOP3.LUT P1, PT, PT, PT, UP0, 0x80, 0x0 ;  /* 0x000000000000781c */ /* 0x000fe20003f2f008 */
[----:B------:R-:W-:-:S12]  /*0600*/  IMAD.U32 R6, RZ, RZ, UR4 ;  /* 0x00000004ff067e24 */ /* 0x000fd8000f8e00ff */
[----:B------:R-:W-:Y:S05]  /*0610*/  @!P1 BRA P0, `(.L_x_2589) ;  /* 0xfffffbc000009947 */ /* 0x000fea000003ffff */
[----:B------:R-:W-:Y:S05]  /*0620*/  EXIT ;  /* 0x000000000000794d */ /* 0x000fea0003800000 */
.L_x_2588:
[----:B------:R-:W0:Y:S02]  /*0630*/  S2R R22, SR_TID.X ;  /* 0x0000000000167919 */ /* 0x000e240000002100 */
[----:B0-----:R-:W-:-:S05]  /*0640*/  IMAD.WIDE.U32 R2, R22, 0x4, RZ ;  /* 0x0000000416027825 */ /* 0x001fca00078e00ff */
[----:B------:R-:W-:-:S04]  /*0650*/  ISETP.GE.U32.AND P0, PT, R2, UR14, PT ;  /* 0x0000000e02007c0c */ /* 0x000fc8000bf06070 */
[----:B------:R-:W-:-:S04]  /*0660*/  ISETP.GE.AND.EX P0, PT, R3, UR10, PT, P0 ;  /* 0x0000000a03007c0c */ /* 0x000fc8000bf06300 */
[----:B------:R-:W-:-:S13]  /*0670*/  ISETP.GT.U32.OR P0, PT, R22, 0x3fff, P0 ;  /* 0x00003fff1600780c */ /* 0x000fda0000704470 */
[----:B------:R-:W-:Y:S05]  /*0680*/  @P0 EXIT ;  /* 0x000000000000094d */ /* 0x000fea0003800000 */
[----:B------:R-:W-:-:S04]  /*0690*/  IMAD.MOV.U32 R23, RZ, RZ, RZ ;  /* 0x000000ffff177224 */ /* 0x000fc800078e00ff */
.L_x_2590:
[C---:B0-----:R-:W-:Y:S01]  /*06a0*/  IMAD.SHL.U32 R20, R22.reuse, 0x40, RZ ;  /* 0x0000004016147824 */ /* 0x041fe200078e00ff */
[----:B------:R-:W-:-:S04]  /*06b0*/  SHF.L.U64.HI R0, R22, 0x6, R23 ;  /* 0x0000000616007819 */ /* 0x000fc80000010217 */
[----:B------:R-:W-:-:S04]  /*06c0*/  IADD3 R2, P0, R20, UR6, RZ ;  /* 0x0000000614027c10 */ /* 0x000fc8000ff1e0ff */
[----:B------:R-:W-:-:S05]  /*06d0*/  IADD3.X R3, R0, UR7, RZ, P0, !PT ;  /* 0x0000000700037c10 */ /* 0x000fca00087fe4ff */
[----:B------:R-:W2:Y:S04]  /*06e0*/  LDG.E.128 R4, [R2.64] ;  /* 0x0000000c02047981 */ /* 0x000ea8000c1e1d00 */
[----:B------:R-:W3:Y:S04]  /*06f0*/  LDG.E.128 R8, [R2.64+0x10] ;  /* 0x0000100c02087981 */ /* 0x000ee8000c1e1d00 */
[----:B------:R-:W4:Y:S04]  /*0700*/  LDG.E.128 R12, [R2.64+0x20] ;  /* 0x0000200c020c7981 */ /* 0x000f28000c1e1d00 */
[----:B------:R-:W5:Y:S01]  /*0710*/  LDG.E.128 R16, [R2.64+0x30] ;  /* 0x0000300c02107981 */ /* 0x000f62000c1e1d00 */
        /* <DEDUP_REMOVED lines=11> */
[----:B---3--:R0:W-:Y:S04]  /*07d0*/  STG.E.128 [R20.64+0x10], R8 ;  /* 0x0000100814007986 */ /* 0x0081e8000c101d0c */
[----:B----4-:R0:W-:Y:S04]  /*07e0*/  STG.E.128 [R20.64+0x20], R12 ;  /* 0x0000200c14007986 */ /* 0x0101e8000c101d0c */
[----:B-----5:R0:W-:Y:S01]  /*07f0*/  STG.E.128 [R20.64+0x30], R16 ;  /* 0x0000301014007986 */ /* 0x0201e2000c101d0c */
[----:B------:R-:W-:Y:S05]  /*0800*/  @!P0 BRA P1, `(.L_x_2590) ;  /* 0xfffffe9000008947 */ /* 0x000fea000083ffff */
[----:B------:R-:W-:Y:S05]  /*0810*/  EXIT ;  /* 0x000000000000794d */ /* 0x000fea0003800000 */
.L_x_2591:
        /* <DEDUP_REMOVED lines=14> */
.L_x_7905:


//--------------------- .text._ZN2at6native55_GLOBAL__N__de093ff9_22_ForeachBinaryOpList_cu_a911ec4325multi_tensor_apply_kernelINS1_18TensorListMetadataILi2EEENS1_11CopyFunctorIfN3c1015Float8_e5m2fnuzELi2ELi1ELi1EEEJNS0_4CopyIfS7_EEEEEvT_T0_DpT1_ --------------------------
	.section	.text._ZN2at6native55_GLOBAL__N__de093ff9_22_ForeachBinaryOpList_cu_a911ec4325multi_tensor_apply_kernelINS1_18TensorListMetadataILi2EEENS1_11CopyFunctorIfN3c1015Float8_e5m2fnuzELi2ELi1ELi1EEEJNS0_4CopyIfS7_EEEEEvT_T0_DpT1_,"ax",@progbits
	.sectioninfo	@"SHI_REGISTERS=32"
	.align	128
.text._ZN2at6native55_GLOBAL__N__de093ff9_22_ForeachBinaryOpList_cu_a911ec4325multi_tensor_apply_kernelINS1_18TensorListMetadataILi2EEENS1_11CopyFunctorIfN3c1015Float8_e5m2fnuzELi2ELi1ELi1EEEJNS0_4CopyIfS7_EEEEEvT_T0_DpT1_:
        .type           _ZN2at6native55_GLOBAL__N__de093ff9_22_ForeachBinaryOpList_cu_a911ec4325multi_tensor_apply_kernelINS1_18TensorListMetadataILi2EEENS1_11CopyFunctorIfN3c1015Float8_e5m2fnuzELi2ELi1ELi1EEEJNS0_4CopyIfS7_EEEEEvT_T0_DpT1_,@function
        .size           _ZN2at6native55_GLOBAL__N__de093ff9_22_ForeachBinaryOpList_cu_a911ec4325multi_tensor_apply_kernelINS1_18TensorListMetadataILi2EEENS1_11CopyFunctorIfN3c1015Float8_e5m2fnuzELi2ELi1ELi1EEEJNS0_4CopyIfS7_EEEEEvT_T0_DpT1_,(.L_x_7906 - _ZN2at6native55_GLOBAL__N__de093ff9_22_ForeachBinaryOpList_cu_a911ec4325multi_tensor_apply_kernelINS1_18TensorListMetadataILi2EEENS1_11CopyFunctorIfN3c1015Float8_e5m2fnuzELi2ELi1ELi1EEEJNS0_4CopyIfS7_EEEEEvT_T0_DpT1_)
        .other          _ZN2at6native55_GLOBAL__N__de093ff9_22_ForeachBinaryOpList_cu_a911ec4325multi_tensor_apply_kernelINS1_18TensorListMetadataILi2EEENS1_11CopyFunctorIfN3c1015Float8_e5m2fnuzELi2ELi1ELi1EEEJNS0_4CopyIfS7_EEEEEvT_T0_DpT1_,@"STO_CUDA_ENTRY STV_DEFAULT"
_ZN2at6native55_GLOBAL__N__de093ff9_22_ForeachBinaryOpList_cu_a911ec4325multi_tensor_apply_kernelINS1_18TensorListMetadataILi2EEENS1_11CopyFunctorIfN3c1015Float8_e5m2fnuzELi2ELi1ELi1EEEJNS0_4CopyIfS7_EEEEEvT_T0_DpT1_:
        /* <DEDUP_REMOVED lines=30> */
.L_x_2609:
        /* <DEDUP_REMOVED lines=59> */
.L_x_2596:
[----:B------:R-:W-:Y:S05]  /*0590*/  BSYNC B1 ;  /* 0x0000000000017941 */ /* 0x000fea0003800000 */
.L_x_2595:
[----:B------:R-:W-:Y:S01]  /*05a0*/  IMAD.SHL.U32 R3, R3, 0x200000, RZ ;  /* 0x0020000003037824 */ /* 0x000fe200078e00ff */
[----:B------:R-:W-:-:S04]  /*05b0*/  LEA R2, R2, 0x37800000, 0x17 ;  /* 0x3780000002027811 */ /* 0x000fc800078eb8ff */
[----:B------:R-:W-:Y:S02]  /*05c0*/  LOP3.LUT R29, R2, R3, R29, 0xfe, !PT ;  /* 0x00000003021d7212 */ /* 0x000fe400078efe1d */
.L_x_2594:
[----:B0-----:R-:W-:Y:S05]  /*05d0*/  BSYNC B0 ;  /* 0x0000000000007941 */ /* 0x001fea0003800000 */
.L_x_2593:
        /* <DEDUP_REMOVED lines=20> */
.L_x_2600:
[----:B------:R-:W-:Y:S05]  /*0720*/  BSYNC B1 ;  /* 0x0000000000017941 */ /* 0x000fea0003800000 */
.L_x_2599:
[----:B------:R-:W-:Y:S01]  /*0730*/  IMAD.SHL.U32 R3, R3, 0x200000, RZ ;  /* 0x0020000003037824 */ /* 0x000fe200078e00ff */
[----:B------:R-:W-:-:S04]  /*0740*/  LEA R2, R2, 0x37800000, 0x17 ;  /* 0x3780000002027811 */ /* 0x000fc800078eb8ff */
[----:B------:R-:W-:Y:S02]  /*0750*/  LOP3.LUT R27, R2, R3, R27, 0xfe, !PT ;  /* 0x00000003021b7212 */ /* 0x000fe400078efe1b */
.L_x_2598:
[----:B------:R-:W-:Y:S05]  /*0760*/  BSYNC B0 ;  /* 0x0000000000007941 */ /* 0x000fea0003800000 */
.L_x_2597:
        /* <DEDUP_REMOVED lines=21> */
.L_x_2604:
[----:B------:R-:W-:Y:S05]  /*08c0*/  BSYNC B1 ;  /* 0x0000000000017941 */ /* 0x000fea0003800000 */
.L_x_2603:
[----:B------:R-:W-:Y:S01]  /*08d0*/  IMAD.SHL.U32 R3, R3, 0x200000, RZ ;  /* 0x0020000003037824 */ /* 0x000fe200078e00ff */
[----:B------:R-:W-:-:S04]  /*08e0*/  LEA R5, R2, 0x37800000, 0x17 ;  /* 0x3780000002057811 */ /* 0x000fc800078eb8ff */
[----:B------:R-:W-:Y:S02]  /*08f0*/  LOP3.LUT R24, R5, R3, R24, 0xfe, !PT ;  /* 0x0000000305187212 */ /* 0x000fe400078efe18 */
.L_x_2602:
[----:B------:R-:W-:Y:S05]  /*0900*/  BSYNC B0 ;  /* 0x0000000000007941 */ /* 0x000fea0003800000 */
.L_x_2601:
        /* <DEDUP_REMOVED lines=21> */
.L_x_2608:
[----:B------:R-:W-:Y:S05]  /*0a60*/  BSYNC B1 ;  /* 0x0000000000017941 */ /* 0x000fea0003800000 */
.L_x_2607:
[----:B------:R-:W-:Y:S01]  /*0a70*/  IMAD.SHL.U32 R3, R3, 0x200000, RZ ;  /* 0x0020000003037824 */ /* 0x000fe200078e00ff */
[----:B------:R-:W-:-:S04]  /*0a80*/  LEA R2, R2, 0x37800000, 0x17 ;  /* 0x3780000002027811 */ /* 0x000fc800078eb8ff */
[----:B------:R-:W-:Y:S02]  /*0a90*/  LOP3.LUT R25, R2, R3, R25, 0xfe, !PT ;  /* 0x0000000302197212 */ /* 0x000fe400078efe19 */
.L_x_2606:
[----:B------:R-:W-:Y:S05]  /*0aa0*/  BSYNC B0 ;  /* 0x0000000000007941 */ /* 0x000fea0003800000 */
.L_x_2605:
[----:B------:R-:W-:Y:S02]  /*0ab0*/  @P0 LEA R2, P6, R0, UR8, 0x2 ;  /* 0x0000000800020c11 */ /* 0x000fe4000f8c10ff */
[----:B------:R-:W-:Y:S02]  /*0ac0*/  @P2 LEA R6, P4, R14, UR8, 0x2 ;  /* 0x000000080e062c11 */ /* 0x000fe4000f8810ff */
[C---:B------:R-:W-:Y:S02]  /*0ad0*/  @P1 LEA R4, P5, R9.reuse, UR8, 0x2 ;  /* 0x0000000809041c11 */ /* 0x040fe4000f8a10ff */
[----:B------:R-:W-:Y:S02]  /*0ae0*/  @P0 LEA.HI.X R3, R0, UR9, R23, 0x2, P6 ;  /* 0x0000000900030c11 */ /* 0x000fe4000b0f1417 */
[----:B------:R-:W-:Y:S02]  /*0af0*/  @P3 LEA R8, P6, R12, UR8, 0x2 ;  /* 0x000000080c083c11 */ /* 0x000fe4000f8c10ff */
[----:B------:R-:W-:Y:S01]  /*0b00*/  @P2 LEA.HI.X R7, R14, UR9, R17, 0x2, P4 ;  /* 0x000000090e072c11 */ /* 0x000fe2000a0f1411 */
[----:B------:R-:W-:Y:S01]  /*0b10*/  IMAD.MOV.U32 R17, RZ, RZ, c[0x0][0x0] ;  /* 0x00000000ff117624 */ /* 0x000fe200078e00ff */
[----:B------:R-:W-:Y:S01]  /*0b20*/  @P1 LEA.HI.X R5, R9, UR9, R16, 0x2, P5 ;  /* 0x0000000909051c11 */ /* 0x000fe2000a8f1410 */
[----:B------:R0:W-:Y:S01]  /*0b30*/  @P0 STG.E [R2.64], R29 ;  /* 0x0000001d02000986 */ /* 0x0001e2000c10190a */
[----:B------:R-:W-:Y:S01]  /*0b40*/  @P3 LEA.HI.X R9, R12, UR9, R19, 0x2, P6 ;  /* 0x000000090c093c11 */ /* 0x000fe2000b0f1413 */
[----:B------:R-:W-:-:S02]  /*0b50*/  IMAD.WIDE.U32 R10, R17, 0x4, R10 ;  /* 0x00000004110a7825 */ /* 0x000fc400078e000a */
[----:B------:R0:W-:Y:S03]  /*0b60*/  @P1 STG.E [R4.64], R27 ;  /* 0x0000001b04001986 */ /* 0x0001e6000c10190a */
[C---:B------:R-:W-:Y:S01]  /*0b70*/  ISETP.GE.U32.AND P0, PT, R10.reuse, 0x10000, PT ;  /* 0x000100000a00780c */ /* 0x040fe20003f06070 */
[----:B------:R0:W-:Y:S01]  /*0b80*/  @P2 STG.E [R6.64], R24 ;  /* 0x0000001806002986 */ /* 0x0001e2000c10190a */
[----:B------:R-:W-:Y:S02]  /*0b90*/  ISETP.LT.U32.AND P1, PT, R10, UR13, PT ;  /* 0x0000000d0a007c0c */ /* 0x000fe4000bf21070 */
[C---:B------:R-:W-:Y:S01]  /*0ba0*/  ISETP.GE.U32.AND.EX P0, PT, R11.reuse, RZ, PT, P0 ;  /* 0x000000ff0b00720c */ /* 0x040fe20003f06100 */
[----:B------:R0:W-:Y:S01]  /*0bb0*/  @P3 STG.E [R8.64], R25 ;  /* 0x0000001908003986 */ /* 0x0001e2000c10190a */
[----:B------:R-:W-:-:S13]  /*0bc0*/  ISETP.LT.AND.EX P1, PT, R11, UR6, PT, P1 ;  /* 0x000000060b007c0c */ /* 0x000fda000bf21310 */
[----:B0-----:R-:W-:Y:S05]  /*0bd0*/  @!P0 BRA P1, `(.L_x_2609) ;  /* 0xfffff60000008947 */ /* 0x001fea000083ffff */
[----:B------:R-:W-:Y:S05]  /*0be0*/  EXIT ;  /* 0x000000000000794d */ /* 0x000fea0003800000 */
.L_x_2592:
[----:B------:R-:W0:Y:S02]  /*0bf0*/  S2R R0, SR_TID.X ;  /* 0x0000000000007919 */ /* 0x000e240000002100 */
[----:B0-----:R-:W-:-:S05]  /*0c00*/  IMAD.WIDE.U32 R2, R0, 0x4, RZ ;  /* 0x0000000400027825 */ /* 0x001fca00078e00ff */
[----:B------:R-:W-:-:S04]  /*0c10*/  ISETP.GE.U32.AND P0, PT, R2, UR13, PT ;  /* 0x0000000d02007c0c */ /* 0x000fc8000bf06070 */
[----:B------:R-:W-:-:S04]  /*0c20*/  ISETP.GE.AND.EX P0, PT, R3, UR6, PT, P0 ;  /* 0x0000000603007c0c */ /* 0x000fc8000bf06300 */
[----:B------:R-:W-:-:S13]  /*0c30*/  ISETP.GT.U32.OR P0, PT, R0, 0x3fff, P0 ;  /* 0x00003fff0000780c */ /* 0x000fda0000704470 */
[----:B------:R-:W-:Y:S05]  /*0c40*/  @P0 EXIT ;  /* 0x000000000000094d */ /* 0x000fea0003800000 */
[----:B------:R-:W-:Y:S02]  /*0c50*/  IMAD.MOV.U32 R3, RZ, RZ, RZ ;  /* 0x000000ffff037224 */ /* 0x000fe400078e00ff */
.L_x_2626:
[----:B------:R-:W-:-:S04]  /*0c60*/  LEA R6, P0, R0, UR14, 0x2 ;  /* 0x0000000e00067c11 */ /* 0x000fc8000f8010ff */
[----:B------:R-:W-:-:S05]  /*0c70*/  LEA.HI.X R7, R0, UR4, R3, 0x2, P0 ;  /* 0x0000000400077c11 */ /* 0x000fca00080f1403 */
[----:B------:R-:W2:Y:S01]  /*0c80*/  LDG.E R6, [R6.64] ;  /* 0x0000000a06067981 */ /* 0x000ea2000c1e1900 */
[----:B------:R-:W-:Y:S01]  /*0c90*/  BSSY B0, `(.L_x_2610) ;  /* 0x000001e000007945 */ /* 0x000fe20003800000 */
[----:B------:R-:W-:Y:S01]  /*0ca0*/  CS2R R4, SRZ ;  /* 0x0000000000047805 */ /* 0x000fe2000001ff00 */
        /* <DEDUP_REMOVED lines=24> */
.L_x_2613:
[----:B------:R-:W-:Y:S05]  /*0e30*/  BSYNC B1 ;  /* 0x0000000000017941 */ /* 0x000fea0003800000 */
.L_x_2612:
[----:B------:R-:W-:Y:S01]  /*0e40*/  LEA R7, R4, 0x37800000, 0x17 ;  /* 0x3780000004077811 */ /* 0x000fe200078eb8ff */
[----:B------:R-:W-:-:S05]  /*0e50*/  IMAD.SHL.U32 R4, R6, 0x200000, RZ ;  /* 0x0020000006047824 */ /* 0x000fca00078e00ff */
[----:B------:R-:W-:Y:S02]  /*0e60*/  LOP3.LUT R4, R7, R4, R10, 0xfe, !PT ;  /* 0x0000000407047212 */ /* 0x000fe400078efe0a */
.L_x_2611:
[----:B------:R-:W-:Y:S05]  /*0e70*/  BSYNC B0 ;  /* 0x0000000000007941 */ /* 0x000fea0003800000 */
.L_x_2610:
        /* <DEDUP_REMOVED lines=21> */
.L_x_2617:
[----:B------:R-:W-:Y:S05]  /*0fd0*/  BSYNC B1 ;  /* 0x0000000000017941 */ /* 0x000fea0003800000 */
.L_x_2616:
[----:B------:R-:W-:Y:S01]  /*0fe0*/  LEA R10, R5, 0x37800000, 0x17 ;  /* 0x37800000050a7811 */ /* 0x000fe200078eb8ff */
[----:B------:R-:W-:-:S05]  /*0ff0*/  IMAD.SHL.U32 R5, R6, 0x200000, RZ ;  /* 0x0020000006057824 */ /* 0x000fca00078e00ff */
[----:B------:R-:W-:Y:S02]  /*1000*/  LOP3.LUT R5, R10, R5, R9, 0xfe, !PT ;  /* 0x000000050a057212 */ /* 0x000fe400078efe09 */
.L_x_2615:
[----:B------:R-:W-:Y:S05]  /*1010*/  BSYNC B0 ;  /* 0x0000000000007941 */ /* 0x000fea0003800000 */
.L_x_2614:
        /* <DEDUP_REMOVED lines=22> */
.L_x_2621:
[----:B------:R-:W-:Y:S05]  /*1180*/  BSYNC B1 ;  /* 0x0000000000017941 */ /* 0x000fea0003800000 */
.L_x_2620:
[----:B------:R-:W-:Y:S01]  /*1190*/  LEA R9, R6, 0x37800000, 0x17 ;  /* 0x3780000006097811 */ /* 0x000fe200078eb8ff */
[----:B------:R-:W-:-:S05]  /*11a0*/  IMAD.SHL.U32 R6, R8, 0x200000, RZ ;  /* 0x0020000008067824 */ /* 0x000fca00078e00ff */
[----:B------:R-:W-:Y:S02]  /*11b0*/  LOP3.LUT R6, R9, R6, R10, 0xfe, !PT ;  /* 0x0000000609067212 */ /* 0x000fe400078efe0a */
.L_x_2619:
[----:B------:R-:W-:Y:S05]  /*11c0*/  BSYNC B0 ;  /* 0x0000000000007941 */ /* 0x000fea0003800000 */
.L_x_2618:
        /* <DEDUP_REMOVED lines=21> */
.L_x_2625:
[----:B------:R-:W-:Y:S05]  /*1320*/  BSYNC B1 ;  /* 0x0000000000017941 */ /* 0x000fea0003800000 */
.L_x_2624:
[----:B------:R-:W-:Y:S01]  /*1330*/  IMAD.SHL.U32 R2, R2, 0x200000, RZ ;  /* 0x0020000002027824 */ /* 0x000fe200078e00ff */
[----:B------:R-:W-:-:S04]  /*1340*/  LEA R7, R7, 0x37800000, 0x17 ;  /* 0x3780000007077811 */ /* 0x000fc800078eb8ff */
[----:B------:R-:W-:Y:S02]  /*1350*/  LOP3.LUT R7, R7, R2, R10, 0xfe, !PT ;  /* 0x0000000207077212 */ /* 0x000fe400078efe0a */
.L_x_2623:
[----:B------:R-:W-:Y:S05]  /*1360*/  BSYNC B0 ;  /* 0x0000000000007941 */ /* 0x000fea0003800000 */
.L_x_2622:
[----:B------:R-:W-:-:S04]  /*1370*/  LEA R8, P0, R0, UR8, 0x4 ;  /* 0x0000000800087c11 */ /* 0x000fc8000f8020ff */
[C---:B------:R-:W-:Y:S02]  /*1380*/  LEA.HI.X R9, R0.reuse, UR9, R3, 0x4, P0 ;  /* 0x0000000900097c11 */ /* 0x040fe400080f2403 */
[----:B------:R-:W-:-:S03]  /*1390*/  IADD3 R0, P0, R0, c[0x0][0x0], RZ ;  /* 0x0000000000007a10 */ /* 0x000fc60007f1e0ff */
[----:B------:R0:W-:Y:S01]  /*13a0*/  STG.E.128 [R8.64], R4 ;  /* 0x0000000408007986 */ /* 0x0001e2000c101d0a */
[C---:B------:R-:W-:Y:S01]  /*13b0*/  ISETP.LT.U32.AND P1, PT, R0.reuse, 0x4000, PT ;  /* 0x000040000000780c */ /* 0x040fe20003f21070 */
[----:B------:R-:W-:Y:S02]  /*13c0*/  IMAD.SHL.U32 R2, R0, 0x4, RZ ;  /* 0x0000000400027824 */ /* 0x000fe400078e00ff */
[----:B------:R-:W-:-:S03]  /*13d0*/  IMAD.X R3, RZ, RZ, R3, P0 ;  /* 0x000000ffff037224 */ /* 0x000fc600000e0603 */
[----:B------:R-:W-:Y:S02]  /*13e0*/  ISETP.GE.U32.AND P0, PT, R2, UR13, PT ;  /* 0x0000000d02007c0c */ /* 0x000fe4000bf06070 */
[----:B------:R-:W-:Y:S02]  /*13f0*/  SHF.L.U64.HI R2, R0, 0x2, R3 ;  /* 0x0000000200027819 */ /* 0x000fe40000010203 */
[----:B------:R-:W-:Y:S02]  /*1400*/  ISETP.LT.U32.AND.EX P1, PT, R3, RZ, PT, P1 ;  /* 0x000000ff0300720c */ /* 0x000fe40003f21110 */
[----:B------:R-:W-:-:S13]  /*1410*/  ISETP.GE.AND.EX P0, PT, R2, UR6, PT, P0 ;  /* 0x0000000602007c0c */ /* 0x000fda000bf06300 */
[----:B0-----:R-:W-:Y:S05]  /*1420*/  @!P0 BRA P1, `(.L_x_2626) ;  /* 0xfffff83000008947 */ /* 0x001fea000083ffff */
[----:B------:R-:W-:Y:S05]  /*1430*/  EXIT ;  /* 0x000000000000794d */ /* 0x000fea0003800000 */
.L_x_2627:
        /* <DEDUP_REMOVED lines=12> */
.L_x_7906:


//--------------------- .text._ZN2at6native55_GLOBAL__N__de093ff9_22_ForeachBinaryOpList_cu_a911ec4325multi_tensor_apply_kernelINS1_18TensorListMetadataILi2EEENS1_11CopyFunctorIfN3c1011Float8_e5m2ELi2ELi1ELi1EEEJNS0_4CopyIfS7_EEEEEvT_T0_DpT1_ --------------------------
	.section	.text._ZN2at6native55_GLOBAL__N__de093ff9_22_ForeachBinaryOpList_cu_a911ec4325multi_tensor_apply_kernelINS1_18TensorListMetadataILi2EEENS1_11CopyFunctorIfN3c1011Float8_e5m2ELi2ELi1ELi1EEEJNS0_4CopyIfS7_EEEEEvT_T0_DpT1_,"ax",@progbits
	.sectioninfo	@"SHI_REGISTERS=30"
	.align	128
.text._ZN2at6native55_GLOBAL__N__de093ff9_22_ForeachBinaryOpList_cu_a911ec4325multi_tensor_apply_kernelINS1_18TensorListMetadataILi2EEENS1_11CopyFunctorIfN3c1011Float8_e5m2ELi2ELi1ELi1EEEJNS0_4CopyIfS7_EEEEEvT_T0_DpT1_:
        .type           _ZN2at6native55_GLOBAL__N__de093ff9_22_ForeachBinaryOpList_cu_a911ec4325multi_tensor_apply_kernelINS1_18TensorListMetadataILi2EEENS1_11CopyFunctorIfN3c1011Float8_e5m2ELi2ELi1ELi1EEEJNS0_4CopyIfS7_EEEEEvT_T0_DpT1_,@function
        .size           _ZN2at6native55_GLOBAL__N__de093ff9_22_ForeachBinaryOpList_cu_a911ec4325multi_tensor_apply_kernelINS1_18TensorListMetadataILi2EEENS1_11CopyFunctorIfN3c1011Float8_e5m2ELi2ELi1ELi1EEEJNS0_4CopyIfS7_EEEEEvT_T0_DpT1_,(.L_x_7907 - _ZN2at6native55_GLOBAL__N__de093ff9_22_ForeachBinaryOpList_cu_a911ec4325multi_tensor_apply_kernelINS1_18TensorListMetadataILi2EEENS1_11CopyFunctorIfN3c1011Float8_e5m2ELi2ELi1ELi1EEEJNS0_4CopyIfS7_EEEEEvT_T0_DpT1_)
        .other          _ZN2at6native55_GLOBAL__N__de093ff9_22_ForeachBinaryOpList_cu_a911ec4325multi_tensor_apply_kernelINS1_18TensorListMetadataILi2EEENS1_11CopyFunctorIfN3c1011Float8_e5m2ELi2ELi1ELi1EEEJNS0_4CopyIfS7_EEEEEvT_T0_DpT1_,@"STO_CUDA_ENTRY STV_DEFAULT"
_ZN2at6native55_GLOBAL__N__de093ff9_22_ForeachBinaryOpList_cu_a911ec4325multi_tensor_apply_kernelINS1_18TensorListMetadataILi2EEENS1_11CopyFunctorIfN3c1011Float8_e5m2ELi2ELi1ELi1EEEJNS0_4CopyIfS7_EEEEEvT_T0_DpT1_:
        /* <DEDUP_REMOVED lines=31> */
.L_x_2629:
        /* <DEDUP_REMOVED lines=47> */
[C---:B0-----:R-:W-:Y:S02]  /*04e0*/  @P5 IMAD.SHL.U32 R3, R20.reuse, 0x200000, RZ ;  /* 0x0020000014035824 */ /* 0x041fe400078e00ff */
[----:B------:R-:W-:Y:S02]  /*04f0*/  @!P5 IMAD.SHL.U32 R2, R20, 0x100, RZ ;  /* 0x000001001402d824 */ /* 0x000fe400078e00ff */
[----:B----4-:R-:W-:Y:S01]  /*0500*/  IMAD.SHL.U32 R4, R8, 0x2000000, RZ ;  /* 0x0200000008047824 */ /* 0x010fe200078e00ff */
[----:B------:R-:W-:Y:S01]  /*0510*/  @P5 LOP3.LUT R24, R3, 0x70000000, RZ, 0xfc, !PT ;  /* 0x7000000003185812 */ /* 0x000fe200078efcff */
[----:B------:R-:W-:Y:S01]  /*0520*/  @P4 FMUL.FTZ R23, R7, 1.9259299443872358531e-34 ;  /* 0x0780000007174820 */ /* 0x000fe20000410000 */
[----:B------:R-:W-:Y:S01]  /*0530*/  @!P5 LOP3.LUT R3, R2, 0x7f00, RZ, 0xc0, !PT ;  /* 0x00007f000203d812 */ /* 0x000fe200078ec0ff */
[----:B------:R-:W-:Y:S01]  /*0540*/  @!P4 FADD.FTZ R23, R6, -0.5 ;  /* 0xbf0000000617c421 */ /* 0x000fe20000010000 */
[----:B------:R-:W-:-:S02]  /*0550*/  ISETP.GE.U32.AND P4, PT, R4, 0x8000000, PT ;  /* 0x080000000400780c */ /* 0x000fc40003f86070 */
[----:B------:R-:W-:Y:S02]  /*0560*/  @!P5 LOP3.LUT R4, R3, 0x3f000000, RZ, 0xfc, !PT ;  /* 0x3f0000000304d812 */ /* 0x000fe400078efcff */
[C---:B------:R-:W-:Y:S01]  /*0570*/  @P0 LEA R2, P6, R19.reuse, UR8, 0x2 ;  /* 0x0000000813020c11 */ /* 0x040fe2000f8c10ff */
[----:B-----5:R-:W-:Y:S02]  /*0580*/  IMAD.SHL.U32 R5, R0, 0x2000000, RZ ;  /* 0x0200000000057824 */ /* 0x020fe400078e00ff */
[----:B------:R-:W-:Y:S01]  /*0590*/  @P5 FMUL.FTZ R24, R24, 1.9259299443872358531e-34 ;  /* 0x0780000018185820 */ /* 0x000fe20000410000 */
[----:B------:R-:W-:Y:S01]  /*05a0*/  @P0 LEA.HI.X R3, R19, UR9, R22, 0x2, P6 ;  /* 0x0000000913030c11 */ /* 0x000fe2000b0f1416 */
[----:B------:R-:W-:Y:S01]  /*05b0*/  @!P5 FADD.FTZ R24, R4, -0.5 ;  /* 0xbf0000000418d421 */ /* 0x000fe20000010000 */
[----:B------:R-:W-:Y:S02]  /*05c0*/  @P1 LEA R4, P6, R18, UR8, 0x2 ;  /* 0x0000000812041c11 */ /* 0x000fe4000f8c10ff */
[----:B------:R-:W-:-:S02]  /*05d0*/  ISETP.GE.U32.AND P5, PT, R5, 0x8000000, PT ;  /* 0x080000000500780c */ /* 0x000fc40003fa6070 */
[----:B------:R-:W-:Y:S01]  /*05e0*/  @P1 LEA.HI.X R5, R18, UR9, R17, 0x2, P6 ;  /* 0x0000000912051c11 */ /* 0x000fe2000b0f1411 */
[C---:B------:R-:W-:Y:S02]  /*05f0*/  @P4 IMAD.SHL.U32 R17, R8.reuse, 0x200000, RZ ;  /* 0x0020000008114824 */ /* 0x040fe400078e00ff */
[----:B------:R-:W-:Y:S01]  /*0600*/  @!P4 IMAD.SHL.U32 R7, R8, 0x100, RZ ;  /* 0x000001000807c824 */ /* 0x000fe200078e00ff */
[C---:B------:R-:W-:Y:S02]  /*0610*/  @P3 LEA R6, P6, R16.reuse, UR8, 0x2 ;  /* 0x0000000810063c11 */ /* 0x040fe4000f8c10ff */
[----:B------:R-:W-:Y:S02]  /*0620*/  @P4 LOP3.LUT R19, R17, 0x70000000, RZ, 0xfc, !PT ;  /* 0x7000000011134812 */ /* 0x000fe400078efcff */
[----:B------:R-:W-:Y:S02]  /*0630*/  @!P4 LOP3.LUT R17, R7, 0x7f00, RZ, 0xc0, !PT ;  /* 0x00007f000711c812 */ /* 0x000fe400078ec0ff */
[----:B------:R-:W-:Y:S01]  /*0640*/  @P3 LEA.HI.X R7, R16, UR9, R15, 0x2, P6 ;  /* 0x0000000910073c11 */ /* 0x000fe2000b0f140f */
[----:B------:R-:W-:-:S02]  /*0650*/  @P5 IMAD.SHL.U32 R22, R0, 0x200000, RZ ;  /* 0x0020000000165824 */ /* 0x000fc400078e00ff */
[----:B------:R-:W-:Y:S02]  /*0660*/  @P4 FMUL.FTZ R15, R19, 1.9259299443872358531e-34 ;  /* 0x07800000130f4820 */ /* 0x000fe40000410000 */
[----:B------:R-:W-:Y:S01]  /*0670*/  @!P5 IMAD.SHL.U32 R19, R0, 0x100, RZ ;  /* 0x000001000013d824 */ /* 0x000fe200078e00ff */
[----:B------:R-:W-:Y:S02]  /*0680*/  @P2 LEA R16, P6, R13, UR8, 0x2 ;  /* 0x000000080d102c11 */ /* 0x000fe4000f8c10ff */
[----:B------:R-:W-:Y:S02]  /*0690*/  @P5 LOP3.LUT R22, R22, 0xfe00000, RZ, 0xc0, !PT ;  /* 0x0fe0000016165812 */ /* 0x000fe400078ec0ff */
[----:B------:R-:W-:Y:S02]  /*06a0*/  @!P5 LOP3.LUT R19, R19, 0x7f00, RZ, 0xc0, !PT ;  /* 0x00007f001313d812 */ /* 0x000fe400078ec0ff */
[----:B------:R-:W-:Y:S02]  /*06b0*/  @!P4 LOP3.LUT R18, R17, 0x3f000000, RZ, 0xfc, !PT ;  /* 0x3f0000001112c812 */ /* 0x000fe400078efcff */
[----:B------:R-:W-:Y:S01]  /*06c0*/  @P2 LEA.HI.X R17, R13, UR9, R14, 0x2, P6 ;  /* 0x000000090d112c11 */ /* 0x000fe2000b0f140e */
[----:B------:R-:W-:Y:S01]  /*06d0*/  IMAD.SHL.U32 R13, R20, 0x1000000, RZ ;  /* 0x01000000140d7824 */ /* 0x000fe200078e00ff */
[----:B------:R-:W-:-:S02]  /*06e0*/  @P5 LOP3.LUT R22, R22, 0x70000000, RZ, 0xfc, !PT ;  /* 0x7000000016165812 */ /* 0x000fc400078efcff */
[----:B------:R-:W-:Y:S02]  /*06f0*/  @!P5 LOP3.LUT R19, R19, 0x3f000000, RZ, 0xfc, !PT ;  /* 0x3f0000001313d812 */ /* 0x000fe400078efcff */
[----:B------:R-:W-:Y:S01]  /*0700*/  LOP3.LUT R25, R24, 0x80000000, R13, 0xf8, !PT ;  /* 0x8000000018197812 */ /* 0x000fe200078ef80d */
[----:B------:R-:W-:Y:S02]  /*0710*/  @P5 FMUL.FTZ R22, R22, 1.9259299443872358531e-34 ;  /* 0x0780000016165820 */ /* 0x000fe40000410000 */
[----:B------:R-:W-:Y:S02]  /*0720*/  @!P5 FADD.FTZ R22, R19, -0.5 ;  /* 0xbf0000001316d421 */ /* 0x000fe40000010000 */
[----:B------:R-:W-:Y:S02]  /*0730*/  IMAD.SHL.U32 R13, R0, 0x1000000, RZ ;  /* 0x01000000000d7824 */ /* 0x000fe400078e00ff */
[----:B------:R-:W-:Y:S02]  /*0740*/  IMAD.SHL.U32 R14, R21, 0x1000000, RZ ;  /* 0x01000000150e7824 */ /* 0x000fe400078e00ff */
[----:B------:R-:W-:-:S02]  /*0750*/  @!P4 FADD.FTZ R15, R18, -0.5 ;  /* 0xbf000000120fc421 */ /* 0x000fc40000010000 */
[----:B------:R-:W-:Y:S01]  /*0760*/  IMAD.SHL.U32 R18, R8, 0x1000000, RZ ;  /* 0x0100000008127824 */ /* 0x000fe200078e00ff */
[----:B------:R-:W-:Y:S01]  /*0770*/  LOP3.LUT R19, R22, 0x80000000, R13, 0xf8, !PT ;  /* 0x8000000016137812 */ /* 0x000fe200078ef80d */
[----:B------:R-:W-:Y:S01]  /*0780*/  IMAD.MOV.U32 R13, RZ, RZ, R11 ;  /* 0x000000ffff0d7224 */ /* 0x000fe200078e000b */
[----:B------:R-:W-:Y:S02]  /*0790*/  LOP3.LUT R23, R23, 0x80000000, R14, 0xf8, !PT ;  /* 0x8000000017177812 */ /* 0x000fe400078ef80e */
[----:B------:R-:W-:Y:S01]  /*07a0*/  LOP3.LUT R15, R15, 0x80000000, R18, 0xf8, !PT ;  /* 0x800000000f0f7812 */ /* 0x000fe200078ef812 */
[----:B------:R-:W-:Y:S02]  /*07b0*/  IMAD.WIDE.U32 R12, R27, 0x4, R12 ;  /* 0x000000041b0c7825 */ /* 0x000fe400078e000c */
[----:B------:R0:W-:Y:S04]  /*07c0*/  @P0 STG.E [R2.64], R23 ;  /* 0x0000001702000986 */ /* 0x0001e8000c10190a */
[----:B------:R0:W-:Y:S01]  /*07d0*/  @P1 STG.E [R4.64], R25 ;  /* 0x0000001904001986 */ /* 0x0001e2000c10190a */
[----:B------:R-:W-:-:S03]  /*07e0*/  ISETP.GE.U32.AND P0, PT, R12, 0x10000, PT ;  /* 0x000100000c00780c */ /* 0x000fc60003f06070 */
[----:B------:R0:W-:Y:S01]  /*07f0*/  @P3 STG.E [R6.64], R15 ;  /* 0x0000000f06003986 */ /* 0x0001e2000c10190a */
[----:B------:R-:W-:-:S03]  /*0800*/  ISETP.LT.U32.AND P1, PT, R12, UR13, PT ;  /* 0x0000000d0c007c0c */ /* 0x000fc6000bf21070 */
[----:B------:R0:W-:Y:S01]  /*0810*/  @P2 STG.E [R16.64], R19 ;  /* 0x0000001310002986 */ /* 0x0001e2000c10190a */
[C---:B------:R-:W-:Y:S02]  /*0820*/  ISETP.GE.U32.AND.EX P0, PT, R13.reuse, RZ, PT, P0 ;  /* 0x000000ff0d00720c */ /* 0x040fe40003f06100 */
[----:B------:R-:W-:Y:S01]  /*0830*/  ISETP.LT.AND.EX P1, PT, R13, UR6, PT, P1 ;  /* 0x000000060d007c0c */ /* 0x000fe2000bf21310 */
[----:B------:R-:W-:-:S12]  /*0840*/  IMAD.MOV.U32 R11, RZ, RZ, R13 ;  /* 0x000000ffff0b7224 */ /* 0x000fd800078e000d */
[----:B0-----:R-:W-:Y:S05]  /*0850*/  @!P0 BRA P1, `(.L_x_2629) ;  /* 0xfffff99000008947 */ /* 0x001fea000083ffff */
[----:B------:R-:W-:Y:S05]  /*0860*/  EXIT ;  /* 0x000000000000794d */ /* 0x000fea0003800000 */
.L_x_2628:
[----:B------:R-:W0:Y:S02]  /*0870*/  S2R R3, SR_TID.X ;  /* 0x0000000000037919 */ /* 0x000e240000002100 */
[----:B0-----:R-:W-:-:S05]  /*0880*/  IMAD.WIDE.U32 R4, R3, 0x4, RZ ;  /* 0x0000000403047825 */ /* 0x001fca00078e00ff */
[----:B------:R-:W-:-:S04]  /*0890*/  ISETP.GE.U32.AND P0, PT, R4, UR13, PT ;  /* 0x0000000d04007c0c */ /* 0x000fc8000bf06070 */
[----:B------:R-:W-:-:S04]  /*08a0*/  ISETP.GE.AND.EX P0, PT, R5, UR6, PT, P0 ;  /* 0x0000000605007c0c */ /* 0x000fc8000bf06300 */
[----:B------:R-:W-:-:S13]  /*08b0*/  ISETP.GT.U32.OR P0, PT, R3, 0x3fff, P0 ;  /* 0x00003fff0300780c */ /* 0x000fda0000704470 */
[----:B------:R-:W-:Y:S05]  /*08c0*/  @P0 EXIT ;  /* 0x000000000000094d */ /* 0x000fea0003800000 */
[----:B------:R-:W-:Y:S02]  /*08d0*/  IMAD.MOV.U32 R0, RZ, RZ, RZ ;  /* 0x000000ffff007224 */ /* 0x000fe400078e00ff */
.L_x_2630:
        /* <DEDUP_REMOVED lines=12> */
[C---:B------:R-:W-:Y:S01]  /*09a0*/  @!P1 IMAD.SHL.U32 R7, R5.reuse, 0x100, RZ ;  /* 0x0000010005079824 */ /* 0x040fe200078e00ff */
[----:B------:R-:W-:Y:S01]  /*09b0*/  PRMT R6, R8, 0x7773, RZ ;  /* 0x0000777308067816 */ /* 0x000fe200000000ff */
[----:B------:R-:W-:Y:S02]  /*09c0*/  @P1 IMAD.SHL.U32 R10, R5, 0x200000, RZ ;  /* 0x00200000050a1824 */ /* 0x000fe400078e00ff */
[----:B------:R-:W-:Y:S01]  /*09d0*/  @P2 IMAD.SHL.U32 R11, R4, 0x200000, RZ ;  /* 0x00200000040b2824 */ /* 0x000fe200078e00ff */
[----:B------:R-:W-:Y:S01]  /*09e0*/  @!P1 LOP3.LUT R7, R7, 0x7f00, RZ, 0xc0, !PT ;  /* 0x00007f0007079812 */ /* 0x000fe200078ec0ff */
[----:B------:R-:W-:Y:S01]  /*09f0*/  IMAD.SHL.U32 R8, R6, 0x2000000, RZ ;  /* 0x0200000006087824 */ /* 0x000fe200078e00ff */
[----:B------:R-:W-:Y:S02]  /*0a00*/  @P1 LOP3.LUT R10, R10, 0x70000000, RZ, 0xfc, !PT ;  /* 0x700000000a0a1812 */ /* 0x000fe400078efcff */
[----:B------:R-:W-:-:S02]  /*0a10*/  @!P1 LOP3.LUT R7, R7, 0x3f000000, RZ, 0xfc, !PT ;  /* 0x3f00000007079812 */ /* 0x000fc400078efcff */
[----:B------:R-:W-:Y:S01]  /*0a20*/  ISETP.GE.U32.AND P3, PT, R8, 0x8000000, PT ;  /* 0x080000000800780c */ /* 0x000fe20003f66070 */
[----:B------:R-:W-:Y:S01]  /*0a30*/  @P0 IMAD.SHL.U32 R8, R2, 0x200000, RZ ;  /* 0x0020000002080824 */ /* 0x000fe200078e00ff */
[----:B------:R-:W-:Y:S01]  /*0a40*/  @P2 LOP3.LUT R11, R11, 0x70000000, RZ, 0xfc, !PT ;  /* 0x700000000b0b2812 */ /* 0x000fe200078efcff */
[----:B------:R-:W-:Y:S02]  /*0a50*/  @P1 FMUL.FTZ R9, R10, 1.9259299443872358531e-34 ;  /* 0x078000000a091820 */ /* 0x000fe40000410000 */
[----:B------:R-:W-:Y:S01]  /*0a60*/  @!P1 FADD.FTZ R9, R7, -0.5 ;  /* 0xbf00000007099421 */ /* 0x000fe20000010000 */
[----:B------:R-:W-:Y:S01]  /*0a70*/  @P0 LOP3.LUT R8, R8, 0xfe00000, RZ, 0xc0, !PT ;  /* 0x0fe0000008080812 */ /* 0x000fe200078ec0ff */
[----:B------:R-:W-:Y:S02]  /*0a80*/  @!P2 IMAD.SHL.U32 R10, R4, 0x100, RZ ;  /* 0x00000100040aa824 */ /* 0x000fe400078e00ff */
[----:B------:R-:W-:Y:S01]  /*0a90*/  @!P0 IMAD.SHL.U32 R7, R2, 0x100, RZ ;  /* 0x0000010002078824 */ /* 0x000fe200078e00ff */
[----:B------:R-:W-:-:S02]  /*0aa0*/  @P0 LOP3.LUT R8, R8, 0x70000000, RZ, 0xfc, !PT ;  /* 0x7000000008080812 */ /* 0x000fc400078efcff */
[----:B------:R-:W-:Y:S01]  /*0ab0*/  @!P2 LOP3.LUT R10, R10, 0x7f00, RZ, 0xc0, !PT ;  /* 0x00007f000a0aa812 */ /* 0x000fe200078ec0ff */
[C---:B------:R-:W-:Y:S01]  /*0ac0*/  @P3 IMAD.SHL.U32 R13, R6.reuse, 0x200000, RZ ;  /* 0x00200000060d3824 */ /* 0x040fe200078e00ff */
[----:B------:R-:W-:Y:S01]  /*0ad0*/  @!P0 LOP3.LUT R7, R7, 0x7f00, RZ, 0xc0, !PT ;  /* 0x00007f0007078812 */ /* 0x000fe200078ec0ff */
[----:B------:R-:W-:-:S03]  /*0ae0*/  @!P3 IMAD.SHL.U32 R12, R6, 0x100, RZ ;  /* 0x00000100060cb824 */ /* 0x000fc600078e00ff */
[----:B------:R-:W-:Y:S02]  /*0af0*/  @P3 LOP3.LUT R14, R13, 0x70000000, RZ, 0xfc, !PT ;  /* 0x700000000d0e3812 */ /* 0x000fe400078efcff */
[----:B------:R-:W-:Y:S01]  /*0b00*/  @!P3 LOP3.LUT R13, R12, 0x7f00, RZ, 0xc0, !PT ;  /* 0x00007f000c0db812 */ /* 0x000fe200078ec0ff */
[----:B------:R-:W-:Y:S01]  /*0b10*/  @P2 FMUL.FTZ R12, R11, 1.9259299443872358531e-34 ;  /* 0x078000000b0c2820 */ /* 0x000fe20000410000 */
[----:B------:R-:W-:Y:S01]  /*0b20*/  @!P2 LOP3.LUT R11, R10, 0x3f000000, RZ, 0xfc, !PT ;  /* 0x3f0000000a0ba812 */ /* 0x000fe200078efcff */
[----:B------:R-:W-:Y:S01]  /*0b30*/  @P0 FMUL.FTZ R10, R8, 1.9259299443872358531e-34 ;  /* 0x07800000080a0820 */ /* 0x000fe20000410000 */
[----:B------:R-:W-:Y:S01]  /*0b40*/  @!P0 LOP3.LUT R7, R7, 0x3f000000, RZ, 0xfc, !PT ;  /* 0x3f00000007078812 */ /* 0x000fe200078efcff */
[----:B------:R-:W-:Y:S01]  /*0b50*/  IMAD.SHL.U32 R8, R5, 0x1000000, RZ ;  /* 0x0100000005087824 */ /* 0x000fe200078e00ff */
[----:B------:R-:W-:Y:S01]  /*0b60*/  @!P3 LOP3.LUT R13, R13, 0x3f000000, RZ, 0xfc, !PT ;  /* 0x3f0000000d0db812 */ /* 0x000fe200078efcff */
[----:B------:R-:W-:Y:S02]  /*0b70*/  @P3 FMUL.FTZ R14, R14, 1.9259299443872358531e-34 ;  /* 0x078000000e0e3820 */ /* 0x000fe40000410000 */
[----:B------:R-:W-:Y:S01]  /*0b80*/  @!P0 FADD.FTZ R10, R7, -0.5 ;  /* 0xbf000000070a8421 */ /* 0x000fe20000010000 */
[----:B------:R-:W-:Y:S01]  /*0b90*/  LOP3.LUT R5, R9, 0x80000000, R8, 0xf8, !PT ;  /* 0x8000000009057812 */ /* 0x000fe200078ef808 */
[----:B------:R-:W-:Y:S01]  /*0ba0*/  @!P2 FADD.FTZ R12, R11, -0.5 ;  /* 0xbf0000000b0ca421 */ /* 0x000fe20000010000 */
[----:B------:R-:W-:Y:S01]  /*0bb0*/  LEA R8, P0, R3, UR8, 0x4 ;  /* 0x0000000803087c11 */ /* 0x000fe2000f8020ff */
[----:B------:R-:W-:-:S02]  /*0bc0*/  IMAD.SHL.U32 R7, R4, 0x1000000, RZ ;  /* 0x0100000004077824 */ /* 0x000fc400078e00ff */
[----:B------:R-:W-:Y:S02]  /*0bd0*/  @!P3 FADD.FTZ R14, R13, -0.5 ;  /* 0xbf0000000d0eb421 */ /* 0x000fe40000010000 */
[----:B------:R-:W-:Y:S01]  /*0be0*/  IMAD.SHL.U32 R9, R6, 0x1000000, RZ ;  /* 0x0100000006097824 */ /* 0x000fe200078e00ff */
[----:B------:R-:W-:Y:S01]  /*0bf0*/  LOP3.LUT R6, R12, 0x80000000, R7, 0xf8, !PT ;  /* 0x800000000c067812 */ /* 0x000fe200078ef807 */
[----:B------:R-:W-:-:S03]  /*0c00*/  IMAD.SHL.U32 R11, R2, 0x1000000, RZ ;  /* 0x01000000020b7824 */ /* 0x000fc600078e00ff */
[----:B------:R-:W-:Y:S02]  /*0c10*/  LOP3.LUT R7, R14, 0x80000000, R9, 0xf8, !PT ;  /* 0x800000000e077812 */ /* 0x000fe400078ef809 */
[C-C-:B------:R-:W-:Y:S02]  /*0c20*/  LEA.HI.X R9, R3.reuse, UR9, R0.reuse, 0x4, P0 ;  /* 0x0000000903097c11 */ /* 0x140fe400080f2400 */
[----:B------:R-:W-:Y:S02]  /*0c30*/  IADD3 R3, P0, R3, c[0x0][0x0], RZ ;  /* 0x0000000003037a10 */ /* 0x000fe40007f1e0ff */
[----:B------:R-:W-:Y:S02]  /*0c40*/  LOP3.LUT R4, R10, 0x80000000, R11, 0xf8, !PT ;  /* 0x800000000a047812 */ /* 0x000fe400078ef80b */
[C---:B------:R-:W-:Y:S01]  /*0c50*/  ISETP.LT.U32.AND P1, PT, R3.reuse, 0x4000, PT ;  /* 0x000040000300780c */ /* 0x040fe20003f21070 */
[----:B------:R-:W-:Y:S02]  /*0c60*/  IMAD.SHL.U32 R2, R3, 0x4, RZ ;  /* 0x0000000403027824 */ /* 0x000fe400078e00ff */
[----:B------:R-:W-:Y:S01]  /*0c70*/  IMAD.X R0, RZ, RZ, R0, P0 ;  /* 0x000000ffff007224 */ /* 0x000fe200000e0600 */
[----:B------:R0:W-:Y:S02]  /*0c80*/  STG.E.128 [R8.64], R4 ;  /* 0x0000000408007986 */ /* 0x0001e4000c101d0a */
[----:B------:R-:W-:-:S02]  /*0c90*/  ISETP.GE.U32.AND P0, PT, R2, UR13, PT ;  /* 0x0000000d02007c0c */ /* 0x000fc4000bf06070 */
[----:B------:R-:W-:Y:S02]  /*0ca0*/  SHF.L.U64.HI R2, R3, 0x2, R0 ;  /* 0x0000000203027819 */ /* 0x000fe40000010200 */
[----:B------:R-:W-:Y:S02]  /*0cb0*/  ISETP.LT.U32.AND.EX P1, PT, R0, RZ, PT, P1 ;  /* 0x000000ff0000720c */ /* 0x000fe40003f21110 */
[----:B------:R-:W-:-:S13]  /*0cc0*/  ISETP.GE.AND.EX P0, PT, R2, UR6, PT, P0 ;  /* 0x0000000602007c0c */ /* 0x000fda000bf06300 */
[----:B0-----:R-:W-:Y:S05]  /*0cd0*/  @!P0 BRA P1, `(.L_x_2630) ;  /* 0xfffffc0000008947 */ /* 0x001fea000083ffff */
[----:B------:R-:W-:Y:S05]  /*0ce0*/  EXIT ;  /* 0x000000000000794d */ /* 0x000fea0003800000 */
.L_x_2631:
        /* <DEDUP_REMOVED lines=9> */
.L_x_7907:


//--------------------- .text._ZN2at6native55_GLOBAL__N__de093ff9_22_ForeachBinaryOpList_cu_a911ec4325multi_tensor_apply_kernelINS1_18TensorListMetadataILi2EEENS1_11CopyFunctorIfN3c1015Float8_e4m3fnuzELi2ELi1ELi1EEEJNS0_4CopyIfS7_EEEEEvT_T0_DpT1_ --------------------------
	.section	.text._ZN2at6native55_GLOBAL__N__de093ff9_22_ForeachBinaryOpList_cu_a911ec4325multi_tensor_apply_kernelINS1_18TensorListMetadataILi2EEENS1_11CopyFunctorIfN3c1015Float8_e4m3fnuzELi2ELi1ELi1EEEJNS0_4CopyIfS7_EEEEEvT_T0_DpT1_,"ax",@progbits
	.sectioninfo	@"SHI_REGISTERS=32"
	.align	128
.text._ZN2at6native55_GLOBAL__N__de093ff9_22_ForeachBinaryOpList_cu_a911ec4325multi_tensor_apply_kernelINS1_18TensorListMetadataILi2EEENS1_11CopyFunctorIfN3c1015Float8_e4m3fnuzELi2ELi1ELi1EEEJNS0_4CopyIfS7_EEEEEvT_T0_DpT1_:
        .type           _ZN2at6native55_GLOBAL__N__de093ff9_22_ForeachBinaryOpList_cu_a911ec4325multi_tensor_apply_kernelINS1_18TensorListMetadataILi2EEENS1_11CopyFunctorIfN3c1015Float8_e4m3fnuzELi2ELi1ELi1EEEJNS0_4CopyIfS7_EEEEEvT_T0_DpT1_,@function
        .size           _ZN2at6native55_GLOBAL__N__de093ff9_22_ForeachBinaryOpList_cu_a911ec4325multi_tensor_apply_kernelINS1_18TensorListMetadataILi2EEENS1_11CopyFunctorIfN3c1015Float8_e4m3fnuzELi2ELi1ELi1EEEJNS0_4CopyIfS7_EEEEEvT_T0_DpT1_,(.L_x_7908 - _ZN2at6native55_GLOBAL__N__de093ff9_22_ForeachBinaryOpList_cu_a911ec4325multi_tensor_apply_kernelINS1_18TensorListMetadataILi2EEENS1_11CopyFunctorIfN3c1015Float8_e4m3fnuzELi2ELi1ELi1EEEJNS0_4CopyIfS7_EEEEEvT_T0_DpT1_)
        .other          _ZN2at6native55_GLOBAL__N__de093ff9_22_ForeachBinaryOpList_cu_a911ec4325multi_tensor_apply_kernelINS1_18TensorListMetadataILi2EEENS1_11CopyFunctorIfN3c1015Float8_e4m3fnuzELi2ELi1ELi1EEEJNS0_4CopyIfS7_EEEEEvT_T0_DpT1_,@"STO_CUDA_ENTRY STV_DEFAULT"
_ZN2at6native55_GLOBAL__N__de093ff9_22_ForeachBinaryOpList_cu_a911ec4325multi_tensor_apply_kernelINS1_18TensorListMetadataILi2EEENS1_11CopyFunctorIfN3c1015Float8_e4m3fnuzELi2ELi1ELi1EEEJNS0_4CopyIfS7_EEEEEvT_T0_DpT1_:
        /* <DEDUP_REMOVED lines=30> */
.L_x_2649:
        /* <DEDUP_REMOVED lines=59> */
.L_x_2636:
[----:B------:R-:W-:Y:S05]  /*0590*/  BSYNC B1 ;  /* 0x0000000000017941 */ /* 0x000fea0003800000 */
.L_x_2635:
[----:B------:R-:W-:Y:S01]  /*05a0*/  IMAD.SHL.U32 R3, R3, 0x100000, RZ ;  /* 0x0010000003037824 */ /* 0x000fe200078e00ff */
[----:B------:R-:W-:-:S04]  /*05b0*/  LEA R2, R2, 0x3b800000, 0x17 ;  /* 0x3b80000002027811 */ /* 0x000fc800078eb8ff */
[----:B------:R-:W-:Y:S02]  /*05c0*/  LOP3.LUT R29, R2, R3, R29, 0xfe, !PT ;  /* 0x00000003021d7212 */ /* 0x000fe400078efe1d */
.L_x_2634:
[----:B0-----:R-:W-:Y:S05]  /*05d0*/  BSYNC B0 ;  /* 0x0000000000007941 */ /* 0x001fea0003800000 */
.L_x_2633:
        /* <DEDUP_REMOVED lines=20> */
.L_x_2640:
[----:B------:R-:W-:Y:S05]  /*0720*/  BSYNC B1 ;  /* 0x0000000000017941 */ /* 0x000fea0003800000 */
.L_x_2639:
[----:B------:R-:W-:Y:S01]  /*0730*/  IMAD.SHL.U32 R3, R3, 0x100000, RZ ;  /* 0x0010000003037824 */ /* 0x000fe200078e00ff */
[----:B------:R-:W-:-:S04]  /*0740*/  LEA R2, R2, 0x3b800000, 0x17 ;  /* 0x3b80000002027811 */ /* 0x000fc800078eb8ff */
[----:B------:R-:W-:Y:S02]  /*0750*/  LOP3.LUT R27, R2, R3, R27, 0xfe, !PT ;  /* 0x00000003021b7212 */ /* 0x000fe400078efe1b */
.L_x_2638:
[----:B------:R-:W-:Y:S05]  /*0760*/  BSYNC B0 ;  /* 0x0000000000007941 */ /* 0x000fea0003800000 */
.L_x_2637:
        /* <DEDUP_REMOVED lines=21> */
.L_x_2644:
[----:B------:R-:W-:Y:S05]  /*08c0*/  BSYNC B1 ;  /* 0x0000000000017941 */ /* 0x000fea0003800000 */
.L_x_2643:
[----:B------:R-:W-:Y:S01]  /*08d0*/  IMAD.SHL.U32 R3, R3, 0x100000, RZ ;  /* 0x0010000003037824 */ /* 0x000fe200078e00ff */
[----:B------:R-:W-:-:S04]  /*08e0*/  LEA R5, R2, 0x3b800000, 0x17 ;  /* 0x3b80000002057811 */ /* 0x000fc800078eb8ff */
[----:B------:R-:W-:Y:S02]  /*08f0*/  LOP3.LUT R24, R5, R3, R24, 0xfe, !PT ;  /* 0x0000000305187212 */ /* 0x000fe400078efe18 */
.L_x_2642:
[----:B------:R-:W-:Y:S05]  /*0900*/  BSYNC B0 ;  /* 0x0000000000007941 */ /* 0x000fea0003800000 */
.L_x_2641:
        /* <DEDUP_REMOVED lines=21> */
.L_x_2648:
[----:B------:R-:W-:Y:S05]  /*0a60*/  BSYNC B1 ;  /* 0x0000000000017941 */ /* 0x000fea0003800000 */
.L_x_2647:
[----:B------:R-:W-:Y:S01]  /*0a70*/  IMAD.SHL.U32 R3, R3, 0x100000, RZ ;  /* 0x0010000003037824 */ /* 0x000fe200078e00ff */
[----:B------:R-:W-:-:S04]  /*0a80*/  LEA R2, R2, 0x3b800000, 0x17 ;  /* 0x3b80000002027811 */ /* 0x000fc800078eb8ff */
[----:B------:R-:W-:Y:S02]  /*0a90*/  LOP3.LUT R25, R2, R3, R25, 0xfe, !PT ;  /* 0x0000000302197212 */ /* 0x000fe400078efe19 */
.L_x_2646:
[----:B------:R-:W-:Y:S05]  /*0aa0*/  BSYNC B0 ;  /* 0x0000000000007941 */ /* 0x000fea0003800000 */
.L_x_2645:
        /* <DEDUP_REMOVED lines=20> */
.L_x_2632:
[----:B------:R-:W0:Y:S02]  /*0bf0*/  S2R R0, SR_TID.X ;  /* 0x0000000000007919 */ /* 0x000e240000002100 */
[----:B0-----:R-:W-:-:S05]  /*0c00*/  IMAD.WIDE.U32 R2, R0, 0x4, RZ ;  /* 0x0000000400027825 */ /* 0x001fca00078e00ff */
[----:B------:R-:W-:-:S04]  /*0c10*/  ISETP.GE.U32.AND P0, PT, R2, UR13, PT ;  /* 0x0000000d02007c0c */ /* 0x000fc8000bf06070 */
[----:B------:R-:W-:-:S04]  /*0c20*/  ISETP.GE.AND.EX P0, PT, R3, UR6, PT, P0 ;  /* 0x0000000603007c0c */ /* 0x000fc8000bf06300 */
[----:B------:R-:W-:-:S13]  /*0c30*/  ISETP.GT.U32.OR P0, PT, R0, 0x3fff, P0 ;  /* 0x00003fff0000780c */ /* 0x000fda0000704470 */
[----:B------:R-:W-:Y:S05]  /*0c40*/  @P0 EXIT ;  /* 0x000000000000094d */ /* 0x000fea0003800000 */
[----:B------:R-:W-:Y:S02]  /*0c50*/  IMAD.MOV.U32 R3, RZ, RZ, RZ ;  /* 0x000000ffff037224 */ /* 0x000fe400078e00ff */
.L_x_2666:
        /* <DEDUP_REMOVED lines=29> */
.L_x_2653:
[----:B------:R-:W-:Y:S05]  /*0e30*/  BSYNC B1 ;  /* 0x0000000000017941 */ /* 0x000fea0003800000 */
.L_x_2652:
[----:B------:R-:W-:Y:S01]  /*0e40*/  LEA R7, R4, 0x3b800000, 0x17 ;  /* 0x3b80000004077811 */ /* 0x000fe200078eb8ff */
[----:B------:R-:W-:-:S05]  /*0e50*/  IMAD.SHL.U32 R4, R6, 0x100000, RZ ;  /* 0x0010000006047824 */ /* 0x000fca00078e00ff */
[----:B------:R-:W-:Y:S02]  /*0e60*/  LOP3.LUT R4, R7, R4, R10, 0xfe, !PT ;  /* 0x0000000407047212 */ /* 0x000fe400078efe0a */
.L_x_2651:
[----:B------:R-:W-:Y:S05]  /*0e70*/  BSYNC B0 ;  /* 0x0000000000007941 */ /* 0x000fea0003800000 */
.L_x_2650:
        /* <DEDUP_REMOVED lines=21> */
.L_x_2657:
[----:B------:R-:W-:Y:S05]  /*0fd0*/  BSYNC B1 ;  /* 0x0000000000017941 */ /* 0x000fea0003800000 */
.L_x_2656:
[----:B------:R-:W-:Y:S01]  /*0fe0*/  LEA R10, R5, 0x3b800000, 0x17 ;  /* 0x3b800000050a7811 */ /* 0x000fe200078eb8ff */
[----:B------:R-:W-:-:S05]  /*0ff0*/  IMAD.SHL.U32 R5, R6, 0x100000, RZ ;  /* 0x0010000006057824 */ /* 0x000fca00078e00ff */
[----:B------:R-:W-:Y:S02]  /*1000*/  LOP3.LUT R5, R10, R5, R9, 0xfe, !PT ;  /* 0x000000050a057212 */ /* 0x000fe400078efe09 */
.L_x_2655:
[----:B------:R-:W-:Y:S05]  /*1010*/  BSYNC B0 ;  /* 0x0000000000007941 */ /* 0x000fea0003800000 */
.L_x_2654:
        /* <DEDUP_REMOVED lines=22> */
.L_x_2661:
[----:B------:R-:W-:Y:S05]  /*1180*/  BSYNC B1 ;  /* 0x0000000000017941 */ /* 0x000fea0003800000 */
.L_x_2660:
[----:B------:R-:W-:Y:S01]  /*1190*/  LEA R9, R6, 0x3b800000, 0x17 ;  /* 0x3b80000006097811 */ /* 0x000fe200078eb8ff */
[----:B------:R-:W-:-:S05]  /*11a0*/  IMAD.SHL.U32 R6, R8, 0x100000, RZ ;  /* 0x0010000008067824 */ /* 0x000fca00078e00ff */
[----:B------:R-:W-:Y:S02]  /*11b0*/  LOP3.LUT R6, R9, R6, R10, 0xfe, !PT ;  /* 0x0000000609067212 */ /* 0x000fe400078efe0a */
.L_x_2659:
[----:B------:R-:W-:Y:S05]  /*11c0*/  BSYNC B0 ;  /* 0x0000000000007941 */ /* 0x000fea0003800000 */
.L_x_2658:
        /* <DEDUP_REMOVED lines=21> */
.L_x_2665:
[----:B------:R-:W-:Y:S05]  /*1320*/  BSYNC B1 ;  /* 0x0000000000017941 */ /* 0x000fea0003800000 */
.L_x_2664:
[----:B------:R-:W-:Y:S01]  /*1330*/  IMAD.SHL.U32 R2, R2, 0x100000, RZ ;  /* 0x0010000002027824 */ /* 0x000fe200078e00ff */
[----:B------:R-:W-:-:S04]  /*1340*/  LEA R7, R7, 0x3b800000, 0x17 ;  /* 0x3b80000007077811 */ /* 0x000fc800078eb8ff */
[----:B------:R-:W-:Y:S02]  /*1350*/  LOP3.LUT R7, R7, R2, R10, 0xfe, !PT ;  /* 0x0000000207077212 */ /* 0x000fe400078efe0a */
.L_x_2663:
[----:B------:R-:W-:Y:S05]  /*1360*/  BSYNC B0 ;  /* 0x0000000000007941 */ /* 0x000fea0003800000 */
.L_x_2662:
        /* <DEDUP_REMOVED lines=13> */
.L_x_2667:
        /* <DEDUP_REMOVED lines=12> */
.L_x_7908:


//--------------------- .text._ZN2at6native55_GLOBAL__N__de093ff9_22_ForeachBinaryOpList_cu_a911ec4325multi_tensor_apply_kernelINS1_18TensorListMetadataILi2EEENS1_11CopyFunctorIfN3c1013Float8_e4m3fnELi2ELi1ELi1EEEJNS0_4CopyIfS7_EEEEEvT_T0_DpT1_ --------------------------
	.section	.text._ZN2at6native55_GLOBAL__N__de093ff9_22_ForeachBinaryOpList_cu_a911ec4325multi_tensor_apply_kernelINS1_18TensorListMetadataILi2EEENS1_11CopyFunctorIfN3c1013Float8_e4m3fnELi2ELi1ELi1EEEJNS0_4CopyIfS7_EEEEEvT_T0_DpT1_,"ax",@progbits
	.sectioninfo	@"SHI_REGISTERS=27"
	.align	128
.text._ZN2at6native55_GLOBAL__N__de093ff9_22_ForeachBinaryOpList_cu_a911ec4325multi_tensor_apply_kernelINS1_18TensorListMetadataILi2EEENS1_11CopyFunctorIfN3c1013Float8_e4m3fnELi2ELi1ELi1EEEJNS0_4CopyIfS7_EEEEEvT_T0_DpT1_:
        .type           _ZN2at6native55_GLOBAL__N__de093ff9_22_ForeachBinaryOpList_cu_a911ec4325multi_tensor_apply_kernelINS1_18TensorListMetadataILi2EEENS1_11CopyFunctorIfN3c1013Float8_e4m3fnELi2ELi1ELi1EEEJNS0_4CopyIfS7_EEEEEvT_T0_DpT1_,@function
        .size           _ZN2at6native55_GLOBAL__N__de093ff9_22_ForeachBinaryOpList_cu_a911ec4325multi_tensor_apply_kernelINS1_18TensorListMetadataILi2EEENS1_11CopyFunctorIfN3c1013Float8_e4m3fnELi2ELi1ELi1EEEJNS0_4CopyIfS7_EEEEEvT_T0_DpT1_,(.L_x_7909 - _ZN2at6native55_GLOBAL__N__de093ff9_22_ForeachBinaryOpList_cu_a911ec4325multi_tensor_apply_kernelINS1_18TensorListMetadataILi2EEENS1_11CopyFunctorIfN3c1013Float8_e4m3fnELi2ELi1ELi1EEEJNS0_4CopyIfS7_EEEEEvT_T0_DpT1_)
        .other          _ZN2at6native55_GLOBAL__N__de093ff9_22_ForeachBinaryOpList_cu_a911ec4325multi_tensor_apply_kernelINS1_18TensorListMetadataILi2EEENS1_11CopyFunctorIfN3c1013Float8_e4m3fnELi2ELi1ELi1EEEJNS0_4CopyIfS7_EEEEEvT_T0_DpT1_,@"STO_CUDA_ENTRY STV_DEFAULT"
_ZN2at6native55_GLOBAL__N__de093ff9_22_ForeachBinaryOpList_cu_a911ec4325multi_tensor_apply_kernelINS1_18TensorListMetadataILi2EEENS1_11CopyFunctorIfN3c1013Float8_e4m3fnELi2ELi1ELi1EEEJNS0_4CopyIfS7_EEEEEvT_T0_DpT1_:
        /* <DEDUP_REMOVED lines=30> */
.L_x_2677:
        /* <DEDUP_REMOVED lines=21> */
[C---:B------:R-:W-:Y:S02]  /*0330*/  ISETP.GE.U32.AND.EX P3, PT, R16.reuse, RZ, PT, P3 ;  /* 0x000000ff1000720c */ /* 0x040fe40003f66130 */
        /* <DEDUP_REMOVED lines=32> */
[----:B------:R-:W-:Y:S02]  /*0540*/  LOP3.LUT R8, R5, 0x7f800000, R8, 0xf8, !PT ;  /* 0x7f80000005087812 */ /* 0x000fe400078ef808 */
[----:B------:R-:W-:-:S02]  /*0550*/  LEA R2, P0, R23, UR8, 0x2 ;  /* 0x0000000817027c11 */ /* 0x000fc4000f8010ff */
[----:B------:R-:W-:Y:S02]  /*0560*/  LOP3.LUT R5, R8, R3, RZ, 0x30, !PT ;  /* 0x0000000308057212 */ /* 0x000fe400078e30ff */
[----:B------:R-:W-:Y:S02]  /*0570*/  LEA.HI.X R3, R23, UR9, R22, 0x2, P0 ;  /* 0x0000000917037c11 */ /* 0x000fe400080f1416 */
[----:B------:R-:W-:-:S05]  /*0580*/  LOP3.LUT R5, R5, 0x80000000, R4, 0xf8, !PT ;  /* 0x8000000005057812 */ /* 0x000fca00078ef804 */
[----:B------:R0:W-:Y:S02]  /*0590*/  STG.E [R2.64], R5 ;  /* 0x0000000502007986 */ /* 0x0001e4000c10190a */
.L_x_2670:
[----:B------:R-:W-:Y:S05]  /*05a0*/  BSYNC B0 ;  /* 0x0000000000007941 */ /* 0x000fea0003800000 */
.L_x_2669:
        /* <DEDUP_REMOVED lines=20> */
[----:B------:R-:W-:-:S04]  /*06f0*/  LOP3.LUT R5, R5, R8, RZ, 0x30, !PT ;  /* 0x0000000805057212 */ /* 0x000fc800078e30ff */
[----:B------:R-:W-:-:S05]  /*0700*/  LOP3.LUT R5, R5, 0x80000000, R4, 0xf8, !PT ;  /* 0x8000000005057812 */ /* 0x000fca00078ef804 */
[----:B------:R0:W-:Y:S02]  /*0710*/  STG.E [R2.64], R5 ;  /* 0x0000000502007986 */ /* 0x0001e4000c10190a */
.L_x_2672:
[----:B------:R-:W-:Y:S05]  /*0720*/  BSYNC B0 ;  /* 0x0000000000007941 */ /* 0x000fea0003800000 */
.L_x_2671:
        /* <DEDUP_REMOVED lines=23> */
.L_x_2674:
[----:B------:R-:W-:Y:S05]  /*08a0*/  BSYNC B0 ;  /* 0x0000000000007941 */ /* 0x000fea0003800000 */
.L_x_2673:
        /* <DEDUP_REMOVED lines=18> */
[----:B------:R-:W-:Y:S02]  /*09d0*/  LEA.HI.X R3, R11, UR9, R16, 0x2, P0 ;  /* 0x000000090b037c11 */ /* 0x000fe400080f1410 */
[----:B------:R-:W-:-:S04]  /*09e0*/  LOP3.LUT R5, R6, 0x7f800000, R5, 0xf8, !PT ;  /* 0x7f80000006057812 */ /* 0x000fc800078ef805 */
[----:B------:R-:W-:-:S04]  /*09f0*/  LOP3.LUT R5, R5, R8, RZ, 0x30, !PT ;  /* 0x0000000805057212 */ /* 0x000fc800078e30ff */
[----:B------:R-:W-:-:S05]  /*0a00*/  LOP3.LUT R5, R5, 0x80000000, R4, 0xf8, !PT ;  /* 0x8000000005057812 */ /* 0x000fca00078ef804 */
[----:B------:R0:W-:Y:S02]  /*0a10*/  STG.E [R2.64], R5 ;  /* 0x0000000502007986 */ /* 0x0001e4000c10190a */
.L_x_2676:
[----:B------:R-:W-:Y:S05]  /*0a20*/  BSYNC B0 ;  /* 0x0000000000007941 */ /* 0x000fea0003800000 */
.L_x_2675:
        /* <DEDUP_REMOVED lines=8> */
.L_x_2668:
[----:B------:R-:W0:Y:S02]  /*0ab0*/  S2R R3, SR_TID.X ;  /* 0x0000000000037919 */ /* 0x000e240000002100 */
[----:B0-----:R-:W-:-:S05]  /*0ac0*/  IMAD.WIDE.U32 R4, R3, 0x4, RZ ;  /* 0x0000000403047825 */ /* 0x001fca00078e00ff */
[----:B------:R-:W-:-:S04]  /*0ad0*/  ISETP.GE.U32.AND P0, PT, R4, UR13, PT ;  /* 0x0000000d04007c0c */ /* 0x000fc8000bf06070 */
[----:B------:R-:W-:-:S04]  /*0ae0*/  ISETP.GE.AND.EX P0, PT, R5, UR6, PT, P0 ;  /* 0x0000000605007c0c */ /* 0x000fc8000bf06300 */
[----:B------:R-:W-:-:S13]  /*0af0*/  ISETP.GT.U32.OR P0, PT, R3, 0x3fff, P0 ;  /* 0x00003fff0300780c */ /* 0x000fda0000704470 */
[----:B------:R-:W-:Y:S05]  /*0b00*/  @P0 EXIT ;  /* 0x000000000000094d */ /* 0x000fea0003800000 */
[----:B------:R-:W-:Y:S02]  /*0b10*/  IMAD.MOV.U32 R0, RZ, RZ, RZ ;  /* 0x000000ffff007224 */ /* 0x000fe400078e00ff */
.L_x_2678:
        /* <DEDUP_REMOVED lines=48> */
[----:B------:R-:W-:Y:S02]  /*0e20*/  IADD3 R15, R9, 0x1000000, RZ ;  /* 0x01000000090f7810 */ /* 0x000fe40007ffe0ff */
[----:B------:R-:W-:Y:S02]  /*0e30*/  LEA.HI R16, R17, R16, RZ, 0x1c ;  /* 0x0000001011107211 */ /* 0x000fe400078fe0ff */
[----:B------:R-:W-:-:S02]  /*0e40*/  SHF.R.S32.HI R11, RZ, 0x8, R11 ;  /* 0x00000008ff0b7819 */ /* 0x000fc4000001140b */
[----:B------:R-:W-:Y:S02]  /*0e50*/  SHF.R.S32.HI R15, RZ, 0x8, R15 ;  /* 0x00000008ff0f7819 */ /* 0x000fe4000001140f */
[----:B------:R-:W-:Y:S02]  /*0e60*/  IADD3 R8, R8, -0x1, RZ ;  /* 0xffffffff08087810 */ /* 0x000fe40007ffe0ff */
[----:B------:R-:W-:Y:S02]  /*0e70*/  IADD3 R9, R9, -0x1, RZ ;  /* 0xffffffff09097810 */ /* 0x000fe40007ffe0ff */
[----:B------:R-:W-:Y:S02]  /*0e80*/  IADD3 R13, R2, 0x1000000, RZ ;  /* 0x01000000020d7810 */ /* 0x000fe40007ffe0ff */
[----:B------:R-:W-:Y:S02]  /*0e90*/  IADD3 R17, R10, 0x1000000, RZ ;  /* 0x010000000a117810 */ /* 0x000fe40007ffe0ff */
[----:B------:R-:W-:-:S02]  /*0ea0*/  LOP3.LUT R11, R12, 0x7f800000, R11, 0xf8, !PT ;  /* 0x7f8000000c0b7812 */ /* 0x000fc400078ef80b */
[----:B------:R-:W-:Y:S02]  /*0eb0*/  LOP3.LUT R16, R16, 0x7f800000, R15, 0xf8, !PT ;  /* 0x7f80000010107812 */ /* 0x000fe400078ef80f */
[----:B------:R-:W-:Y:S02]  /*0ec0*/  SHF.R.S32.HI R8, RZ, 0x1f, R8 ;  /* 0x0000001fff087819 */ /* 0x000fe40000011408 */
[----:B------:R-:W-:Y:S02]  /*0ed0*/  SHF.R.S32.HI R9, RZ, 0x1f, R9 ;  /* 0x0000001fff097819 */ /* 0x000fe40000011409 */
[----:B------:R-:W-:Y:S02]  /*0ee0*/  SHF.R.S32.HI R13, RZ, 0x8, R13 ;  /* 0x00000008ff0d7819 */ /* 0x000fe4000001140d */
[----:B------:R-:W-:Y:S02]  /*0ef0*/  IADD3 R2, R2, -0x1, RZ ;  /* 0xffffffff02027810 */ /* 0x000fe40007ffe0ff */
[----:B------:R-:W-:-:S02]  /*0f00*/  SHF.R.S32.HI R17, RZ, 0x8, R17 ;  /* 0x00000008ff117819 */ /* 0x000fc40000011411 */
[----:B------:R-:W-:Y:S02]  /*0f10*/  IADD3 R10, R10, -0x1, RZ ;  /* 0xffffffff0a0a7810 */ /* 0x000fe40007ffe0ff */
[----:B------:R-:W-:Y:S02]  /*0f20*/  LOP3.LUT R11, R11, R8, RZ, 0x30, !PT ;  /* 0x000000080b0b7212 */ /* 0x000fe400078e30ff */
[----:B------:R-:W-:Y:S02]  /*0f30*/  LOP3.LUT R9, R16, R9, RZ, 0x30, !PT ;  /* 0x0000000910097212 */ /* 0x000fe400078e30ff */
[----:B------:R-:W-:Y:S02]  /*0f40*/  LEA R8, P0, R3, UR8, 0x4 ;  /* 0x0000000803087c11 */ /* 0x000fe4000f8020ff */
[----:B------:R-:W-:Y:S02]  /*0f50*/  LOP3.LUT R13, R14, 0x7f800000, R13, 0xf8, !PT ;  /* 0x7f8000000e0d7812 */ /* 0x000fe400078ef80d */
[----:B------:R-:W-:-:S02]  /*0f60*/  SHF.R.S32.HI R2, RZ, 0x1f, R2 ;  /* 0x0000001fff027819 */ /* 0x000fc40000011402 */
[----:B------:R-:W-:Y:S02]  /*0f70*/  LOP3.LUT R17, R18, 0x7f800000, R17, 0xf8, !PT ;  /* 0x7f80000012117812 */ /* 0x000fe400078ef811 */
[----:B------:R-:W-:Y:S02]  /*0f80*/  SHF.R.S32.HI R10, RZ, 0x1f, R10 ;  /* 0x0000001fff0a7819 */ /* 0x000fe4000001140a */
[----:B------:R-:W-:Y:S02]  /*0f90*/  LOP3.LUT R6, R9, 0x80000000, R6, 0xf8, !PT ;  /* 0x8000000009067812 */ /* 0x000fe400078ef806 */
[----:B------:R-:W-:Y:S02]  /*0fa0*/  LEA.HI.X R9, R3, UR9, R0, 0x4, P0 ;  /* 0x0000000903097c11 */ /* 0x000fe400080f2400 */
[----:B------:R-:W-:Y:S02]  /*0fb0*/  LOP3.LUT R2, R13, R2, RZ, 0x30, !PT ;  /* 0x000000020d027212 */ /* 0x000fe400078e30ff */
[----:B------:R-:W-:-:S02]  /*0fc0*/  IADD3 R3, P0, R3, c[0x0][0x0], RZ ;  /* 0x0000000003037a10 */ /* 0x000fc40007f1e0ff */
[----:B------:R-:W-:Y:S02]  /*0fd0*/  LOP3.LUT R10, R17, R10, RZ, 0x30, !PT ;  /* 0x0000000a110a7212 */ /* 0x000fe400078e30ff */
[----:B------:R-:W-:Y:S01]  /*0fe0*/  LOP3.LUT R5, R2, 0x80000000, R5, 0xf8, !PT ;  /* 0x8000000002057812 */ /* 0x000fe200078ef805 */
[----:B------:R-:W-:Y:S01]  /*0ff0*/  IMAD.SHL.U32 R2, R3, 0x4, RZ ;  /* 0x0000000403027824 */ /* 0x000fe200078e00ff */
[----:B------:R-:W-:Y:S01]  /*1000*/  LOP3.LUT R4, R11, 0x80000000, R4, 0xf8, !PT ;  /* 0x800000000b047812 */ /* 0x000fe200078ef804 */
[----:B------:R-:W-:Y:S01]  /*1010*/  IMAD.X R0, RZ, RZ, R0, P0 ;  /* 0x000000ffff007224 */ /* 0x000fe200000e0600 */
[----:B------:R-:W-:Y:S02]  /*1020*/  LOP3.LUT R7, R10, 0x80000000, R7, 0xf8, !PT ;  /* 0x800000000a077812 */ /* 0x000fe400078ef807 */
[----:B------:R-:W-:Y:S02]  /*1030*/  ISETP.GE.U32.AND P0, PT, R2, UR13, PT ;  /* 0x0000000d02007c0c */ /* 0x000fe4000bf06070 */
[C---:B------:R-:W-:Y:S01]  /*1040*/  ISETP.LT.U32.AND P1, PT, R3.reuse, 0x4000, PT ;  /* 0x000040000300780c */ /* 0x040fe20003f21070 */
[----:B------:R0:W-:Y:S01]  /*1050*/  STG.E.128 [R8.64], R4 ;  /* 0x0000000408007986 */ /* 0x0001e2000c101d0a */
[----:B------:R-:W-:-:S02]  /*1060*/  SHF.L.U64.HI R2, R3, 0x2, R0 ;  /* 0x0000000203027819 */ /* 0x000fc40000010200 */
[----:B------:R-:W-:Y:S02]  /*1070*/  ISETP.LT.U32.AND.EX P1, PT, R0, RZ, PT, P1 ;  /* 0x000000ff0000720c */ /* 0x000fe40003f21110 */
[----:B------:R-:W-:-:S13]  /*1080*/  ISETP.GE.AND.EX P0, PT, R2, UR6, PT, P0 ;  /* 0x0000000602007c0c */ /* 0x000fda000bf06300 */
[----:B0-----:R-:W-:Y:S05]  /*1090*/  @!P0 BRA P1, `(.L_x_2678) ;  /* 0xfffffa8000008947 */ /* 0x001fea000083ffff */
[----:B------:R-:W-:Y:S05]  /*10a0*/  EXIT ;  /* 0x000000000000794d */ /* 0x000fea0003800000 */
.L_x_2679:
        /* <DEDUP_REMOVED lines=13> */
.L_x_7909:


//--------------------- .text._ZN2at6native55_GLOBAL__N__de093ff9_22_ForeachBinaryOpList_cu_a911ec4325multi_tensor_apply_kernelINS1_18TensorListMetadataILi2EEENS1_11CopyFunctorIfbLi2ELi1ELi1EEEJNS0_4CopyIfbEEEEEvT_T0_DpT1_ --------------------------
	.section	.text._ZN2at6native55_GLOBAL__N__de093ff9_22_ForeachBinaryOpList_cu_a911ec4325multi_tensor_apply_kernelINS1_18TensorListMetadataILi2EEENS1_11CopyFunctorIfbLi2ELi1ELi1EEEJNS0_4CopyIfbEEEEEvT_T0_DpT1_,"ax",@progbits
	.sectioninfo	@"SHI_REGISTERS=32"
	.align	128
.text._ZN2at6native55_GLOBAL__N__de093ff9_22_ForeachBinaryOpList_cu_a911ec4325multi_tensor_apply_kernelINS1_18TensorListMetadataILi2EEENS1_11CopyFunctorIfbLi2ELi1ELi1EEEJNS0_4CopyIfbEEEEEvT_T0_DpT1_:
        .type           _ZN2at6native55_GLOBAL__N__de093ff9_22_ForeachBinaryOpList_cu_a911ec4325multi_tensor_apply_kernelINS1_18TensorListMetadataILi2EEENS1_11CopyFunctorIfbLi2ELi1ELi1EEEJNS0_4CopyIfbEEEEEvT_T0_DpT1_,@function
        .size           _ZN2at6native55_GLOBAL__N__de093ff9_22_ForeachBinaryOpList_cu_a911ec4325multi_tensor_apply_kernelINS1_18TensorListMetadataILi2EEENS1_11CopyFunctorIfbLi2ELi1ELi1EEEJNS0_4CopyIfbEEEEEvT_T0_DpT1_,(.L_x_7910 - _ZN2at6native55_GLOBAL__N__de093ff9_22_ForeachBinaryOpList_cu_a911ec4325multi_tensor_apply_kernelINS1_18TensorListMetadataILi2EEENS1_11CopyFunctorIfbLi2ELi1ELi1EEEJNS0_4CopyIfbEEEEEvT_T0_DpT1_)
        .other          _ZN2at6native55_GLOBAL__N__de093ff9_22_ForeachBinaryOpList_cu_a911ec4325multi_tensor_apply_kernelINS1_18TensorListMetadataILi2EEENS1_11CopyFunctorIfbLi2ELi1ELi1EEEJNS0_4CopyIfbEEEEEvT_T0_DpT1_,@"STO_CUDA_ENTRY STV_DEFAULT"
_ZN2at6native55_GLOBAL__N__de093ff9_22_ForeachBinaryOpList_cu_a911ec4325multi_tensor_apply_kernelINS1_18TensorListMetadataILi2EEENS1_11CopyFunctorIfbLi2ELi1ELi1EEEJNS0_4CopyIfbEEEEEvT_T0_DpT1_:
        /* <DEDUP_REMOVED lines=28> */
.L_x_2681:
[----:B0-----:R-:W-:Y:S01]  /*01c0*/  IADD3 R27, P0, R5, R20, RZ ;  /* 0x00000014051b7210 */ /* 0x001fe20007f1e0ff */
[----:B------:R-:W-:-:S03]  /*01d0*/  IMAD R24, R6, 0x3, RZ ;  /* 0x0000000306187824 */ /* 0x000fc600078e02ff */
[C---:B------:R-:W-:Y:S01]  /*01e0*/  ISETP.GE.U32.AND P1, PT, R27.reuse, 0x10000, PT ;  /* 0x000100001b00780c */ /* 0x040fe20003f26070 */
[----:B------:R-:W-:Y:S01]  /*01f0*/  IMAD.X R29, RZ, RZ, R25, P0 ;  /* 0x000000ffff1d7224 */ /* 0x000fe200000e0619 */
[C---:B------:R-:W-:Y:S02]  /*0200*/  IADD3 R22, P3, R27.reuse, c[0x0][0x0], RZ ;  /* 0x000000001b167a10 */ /* 0x040fe40007f7e0ff */
[----:B------:R-:W-:Y:S02]  /*0210*/  ISETP.LT.U32.AND P0, PT, R27, R3, PT ;  /* 0x000000031b00720c */ /* 0x000fe40003f01070 */
[C---:B------:R-:W-:Y:S01]  /*0220*/  ISETP.GE.U32.AND.EX P1, PT, R29.reuse, RZ, PT, P1 ;  /* 0x000000ff1d00720c */ /* 0x040fe20003f26110 */
[----:B------:R-:W-:Y:S01]  /*0230*/  IMAD.X R23, RZ, RZ, R29, P3 ;  /* 0x000000ffff177224 */ /* 0x000fe200018e061d */
[----:B------:R-:W-:Y:S02]  /*0240*/  LEA R11, P4, R6, R27, 0x1 ;  /* 0x0000001b060b7211 */ /* 0x000fe400078808ff */
[----:B------:R-:W-:-:S02]  /*0250*/  ISETP.LT.AND.EX P1, PT, R29, R4, !P1, P0 ;  /* 0x000000041d00720c */ /* 0x000fc40004f21300 */
[----:B------:R-:W-:Y:S01]  /*0260*/  ISETP.GE.U32.AND P2, PT, R22, 0x10000, PT ;  /* 0x000100001600780c */ /* 0x000fe20003f46070 */
[--C-:B------:R-:W-:Y:S01]  /*0270*/  IMAD.X R21, RZ, RZ, R29.reuse, P4 ;  /* 0x000000ffff157224 */ /* 0x100fe200020e061d */
[----:B------:R-:W-:Y:S02]  /*0280*/  IADD3 R24, P5, R24, R27, RZ ;  /* 0x0000001b18187210 */ /* 0x000fe40007fbe0ff */
[----:B------:R-:W-:Y:S02]  /*0290*/  ISETP.GE.U32.AND P3, PT, R11, 0x10000, PT ;  /* 0x000100000b00780c */ /* 0x000fe40003f66070 */
[-C--:B------:R-:W-:Y:S01]  /*02a0*/  ISETP.LT.U32.AND P0, PT, R22, R3.reuse, PT ;  /* 0x000000031600720c */ /* 0x080fe20003f01070 */
[----:B------:R-:W-:Y:S01]  /*02b0*/  IMAD.X R26, RZ, RZ, R29, P5 ;  /* 0x000000ffff1a7224 */ /* 0x000fe200028e061d */
[----:B------:R-:W-:Y:S02]  /*02c0*/  ISETP.GE.U32.AND.EX P2, PT, R23, RZ, PT, P2 ;  /* 0x000000ff1700720c */ /* 0x000fe40003f46120 */
[----:B------:R-:W-:-:S02]  /*02d0*/  ISETP.LT.U32.AND P4, PT, R11, R3, PT ;  /* 0x000000030b00720c */ /* 0x000fc40003f81070 */
[----:B------:R-:W-:Y:S02]  /*02e0*/  ISETP.GE.U32.AND.EX P3, PT, R21, RZ, PT, P3 ;  /* 0x000000ff1500720c */ /* 0x000fe40003f66130 */
[----:B------:R-:W-:Y:S02]  /*02f0*/  ISETP.LT.AND.EX P0, PT, R23, R4, !P2, P0 ;  /* 0x000000041700720c */ /* 0x000fe40005701300 */
[C---:B------:R-:W-:Y:S02]  /*0300*/  ISETP.GE.U32.AND P2, PT, R24.reuse, 0x10000, PT ;  /* 0x000100001800780c */ /* 0x040fe40003f46070 */
[----:B------:R-:W-:Y:S02]  /*0310*/  @P1 IADD3 R14, P5, R27, R0, RZ ;  /* 0x000000001b0e1210 */ /* 0x000fe40007fbe0ff */
[----:B------:R-:W-:Y:S02]  /*0320*/  ISETP.LT.AND.EX P4, PT, R21, R4, !P3, P4 ;  /* 0x000000041500720c */ /* 0x000fe40005f81340 */
[----:B------:R-:W-:Y:S01]  /*0330*/  ISETP.LT.U32.AND P3, PT, R24, R3, PT ;  /* 0x000000031800720c */ /* 0x000fe20003f61070 */
[----:B------:R-:W-:Y:S01]  /*0340*/  @P1 IMAD.X R15, R29, 0x1, R2, P5 ;  /* 0x000000011d0f1824 */ /* 0x000fe200028e0602 */
[----:B------:R-:W-:-:S03]  /*0350*/  ISETP.GE.U32.AND.EX P2, PT, R26, RZ, PT, P2 ;  /* 0x000000ff1a00720c */ /* 0x000fc60003f46120 */
[----:B------:R-:W-:Y:S01]  /*0360*/  @P0 IADD3 R16, P5, R22, R0, RZ ;  /* 0x0000000016100210 */ /* 0x000fe20007fbe0ff */
[----:B------:R0:W2:Y:S01]  /*0370*/  @P1 LDG.E.U8 R9, [R14.64] ;  /* 0x000000040e091981 */ /* 0x0000a2000c1e1100 */
[----:B------:R-:W-:-:S04]  /*0380*/  ISETP.LT.AND.EX P2, PT, R26, R4, !P2, P3 ;  /* 0x000000041a00720c */ /* 0x000fc80005741330 */
[----:B0-----:R-:W-:Y:S01]  /*0390*/  @P4 IADD3 R14, P3, R11, R0, RZ ;  /* 0x000000000b0e4210 */ /* 0x001fe20007f7e0ff */
[----:B------:R-:W-:-:S04]  /*03a0*/  @P0 IMAD.X R17, R23, 0x1, R2, P5 ;  /* 0x0000000117110824 */ /* 0x000fc800028e0602 */
[----:B------:R-:W-:-:S04]  /*03b0*/  @P4 IMAD.X R15, R21, 0x1, R2, P3 ;  /* 0x00000001150f4824 */ /* 0x000fc800018e0602 */
[----:B------:R-:W-:Y:S01]  /*03c0*/  @P2 IADD3 R18, P3, R24, R0, RZ ;  /* 0x0000000018122210 */ /* 0x000fe20007f7e0ff */
[----:B------:R-:W3:Y:S04]  /*03d0*/  @P0 LDG.E.U8 R10, [R16.64] ;  /* 0x00000004100a0981 */ /* 0x000ee8000c1e1100 */
[----:B------:R-:W-:Y:S01]  /*03e0*/  @P2 IMAD.X R19, R26, 0x1, R2, P3 ;  /* 0x000000011a132824 */ /* 0x000fe200018e0602 */
[----:B------:R0:W4:Y:S04]  /*03f0*/  @P4 LDG.E.U8 R7, [R14.64] ;  /* 0x000000040e074981 */ /* 0x000128000c1e1100 */
[----:B------:R2:W5:Y:S01]  /*0400*/  @P2 LDG.E.U8 R8, [R18.64] ;  /* 0x0000000412082981 */ /* 0x000562000c1e1100 */
[----:B------:R-:W-:-:S04]  /*0410*/  @P1 LEA R28, P3, R27, R12, 0x2 ;  /* 0x0000000c1b1c1211 */ /* 0x000fc800078610ff */
[----:B------:R-:W-:Y:S02]  /*0420*/  @P1 LEA.HI.X R29, R27, R13, R29, 0x2, P3 ;  /* 0x0000000d1b1d1211 */ /* 0x000fe400018f141d */
[----:B0-----:R-:W-:-:S04]  /*0430*/  @P2 LEA R14, P3, R24, R12, 0x2 ;  /* 0x0000000c180e2211 */ /* 0x001fc800078610ff */
[----:B------:R-:W-:Y:S01]  /*0440*/  @P2 LEA.HI.X R15, R24, R13, R26, 0x2, P3 ;  /* 0x0000000d180f2211 */ /* 0x000fe200018f141a */
[----:B--2---:R-:W0:Y:S02]  /*0450*/  @P1 I2F.S8 R18, R9 ;  /* 0x0000000900121306 */ /* 0x004e240000001400 */
[----:B0-----:R5:W-:Y:S06]  /*0460*/  @P1 STG.E [R28.64], R18 ;  /* 0x000000121c001986 */ /* 0x001bec000c101904 */
[----:B---3--:R-:W0:Y:S01]  /*0470*/  @P0 I2F.S8 R19, R10 ;  /* 0x0000000a00130306 */ /* 0x008e220000001400 */
[----:B------:R-:W-:-:S04]  /*0480*/  @P0 LEA R16, P1, R22, R12, 0x2 ;  /* 0x0000000c16100211 */ /* 0x000fc800078210ff */
[----:B------:R-:W-:-:S03]  /*0490*/  @P0 LEA.HI.X R17, R22, R13, R23, 0x2, P1 ;  /* 0x0000000d16110211 */ /* 0x000fc600008f1417 */
[----:B----4-:R-:W1:Y:S01]  /*04a0*/  @P4 I2F.S8 R27, R7 ;  /* 0x00000007001b4306 */ /* 0x010e620000001400 */
[----:B------:R-:W-:-:S07]  /*04b0*/  @P4 LEA R22, P1, R11, R12, 0x2 ;  /* 0x0000000c0b164211 */ /* 0x000fce00078210ff */
[----:B-----5:R-:W2:Y:S01]  /*04c0*/  @P2 I2F.S8 R18, R8 ;  /* 0x0000000800122306 */ /* 0x020ea20000001400 */
[----:B------:R-:W-:Y:S01]  /*04d0*/  @P4 LEA.HI.X R23, R11, R13, R21, 0x2, P1 ;  /* 0x0000000d0b174211 */ /* 0x000fe200008f1415 */
[----:B------:R-:W-:Y:S02]  /*04e0*/  IMAD.MOV.U32 R11, RZ, RZ, c[0x0][0x0] ;  /* 0x00000000ff0b7624 */ /* 0x000fe400078e00ff */
[----:B------:R-:W-:Y:S01]  /*04f0*/  IMAD.MOV.U32 R21, RZ, RZ, R25 ;  /* 0x000000ffff157224 */ /* 0x000fe200078e0019 */
[----:B0-----:R0:W-:Y:S03]  /*0500*/  @P0 STG.E [R16.64], R19 ;  /* 0x0000001310000986 */ /* 0x0011e6000c101904 */
[----:B------:R-:W-:Y:S01]  /*0510*/  IMAD.WIDE.U32 R20, R11, 0x4, R20 ;  /* 0x000000040b147825 */ /* 0x000fe200078e0014 */
[----:B-1----:R0:W-:Y:S04]  /*0520*/  @P4 STG.E [R22.64], R27 ;  /* 0x0000001b16004986 */ /* 0x0021e8000c101904 */
[----:B------:R-:W-:-:S02]  /*0530*/  ISETP.GE.U32.AND P0, PT, R20, 0x10000, PT ;  /* 0x000100001400780c */ /* 0x000fc40003f06070 */
[----:B------:R-:W-:Y:S01]  /*0540*/  ISETP.LT.U32.AND P1, PT, R20, R3, PT ;  /* 0x000000031400720c */ /* 0x000fe20003f21070 */
[----:B--2---:R0:W-:Y:S01]  /*0550*/  @P2 STG.E [R14.64], R18 ;  /* 0x000000120e002986 */ /* 0x0041e2000c101904 */
[C---:B------:R-:W-:Y:S02]  /*0560*/  ISETP.GE.U32.AND.EX P0, PT, R21.reuse, RZ, PT, P0 ;  /* 0x000000ff1500720c */ /* 0x040fe40003f06100 */
[----:B------:R-:W-:Y:S01]  /*0570*/  ISETP.LT.AND.EX P1, PT, R21, R4, PT, P1 ;  /* 0x000000041500720c */ /* 0x000fe20003f21310 */
[----:B------:R-:W-:-:S12]  /*0580*/  IMAD.MOV.U32 R25, RZ, RZ, R21 ;  /* 0x000000ffff197224 */ /* 0x000fd800078e0015 */
[----:B0-----:R-:W-:Y:S05]  /*0590*/  @!P0 BRA P1, `(.L_x_2681) ;  /* 0xfffffc2000008947 */ /* 0x001fea000083ffff */
[----:B------:R-:W-:Y:S05]  /*05a0*/  EXIT ;  /* 0x000000000000794d */ /* 0x000fea0003800000 */
.L_x_2680:
[----:B------:R-:W0:Y:S02]  /*05b0*/  S2R R17, SR_TID.X ;  /* 0x0000000000117919 */ /* 0x000e240000002100 */
[----:B0-----:R-:W-:-:S05]  /*05c0*/  IMAD.WIDE.U32 R6, R17, 0x4, RZ ;  /* 0x0000000411067825 */ /* 0x001fca00078e00ff */
[----:B------:R-:W-:-:S04]  /*05d0*/  ISETP.GE.U32.AND P0, PT, R6, R3, PT ;  /* 0x000000030600720c */ /* 0x000fc80003f06070 */
[----:B------:R-:W-:-:S04]  /*05e0*/  ISETP.GE.AND.EX P0, PT, R7, R4, PT, P0 ;  /* 0x000000040700720c */ /* 0x000fc80003f06300 */
[----:B------:R-:W-:-:S13]  /*05f0*/  ISETP.GT.U32.OR P0, PT, R17, 0x3fff, P0 ;  /* 0x00003fff1100780c */ /* 0x000fda0000704470 */
[----:B------:R-:W-:Y:S05]  /*0600*/  @P0 EXIT ;  /* 0x000000000000094d */ /* 0x000fea0003800000 */
[----:B------:R-:W-:Y:S02]  /*0610*/  IMAD.MOV.U32 R18, RZ, RZ, RZ ;  /* 0x000000ffff127224 */ /* 0x000fe400078e00ff */
.L_x_2682:
[----:B------:R-:W-:-:S04]  /*0620*/  LEA R6, P0, R17, R0, 0x2 ;  /* 0x0000000011067211 */ /* 0x000fc800078010ff */
[----:B------:R-:W-:-:S05]  /*0630*/  LEA.HI.X R7, R17, R2, R18, 0x2, P0 ;  /* 0x0000000211077211 */ /* 0x000fca00000f1412 */
[----:B------:R-:W2:Y:S01]  /*0640*/  LDG.E R6, [R6.64] ;  /* 0x0000000406067981 */ /* 0x000ea2000c1e1900 */
[----:B0-----:R-:W-:-:S04]  /*0650*/  LEA R14, P0, R17, R12, 0x4 ;  /* 0x0000000c110e7211 */ /* 0x001fc800078020ff */
[C---:B------:R-:W-:Y:S02]  /*0660*/  LEA.HI.X R15, R17.reuse, R13, R18, 0x4, P0 ;  /* 0x0000000d110f7211 */ /* 0x040fe400000f2412 */
[----:B------:R-:W-:-:S04]  /*0670*/  IADD3 R17, P0, R17, c[0x0][0x0], RZ ;  /* 0x0000000011117a10 */ /* 0x000fc80007f1e0ff */
        /* <DEDUP_REMOVED lines=8> */
[----:B------:R-:W-:Y:S08]  /*0700*/  I2F.S8 R10, R6.B2 ;  /* 0x20000006000a7306 */ /* 0x000ff00000001400 */
[----:B------:R-:W-:Y:S08]  /*0710*/  I2F.S8 R9, R6.B1 ;  /* 0x1000000600097306 */ /* 0x000ff00000001400 */
[----:B------:R-:W0:Y:S02]  /*0720*/  I2F.S8 R8, R6 ;  /* 0x0000000600087306 */ /* 0x000e240000001400 */
[----:B0-----:R0:W-:Y:S01]  /*0730*/  STG.E.128 [R14.64], R8 ;  /* 0x000000080e007986 */ /* 0x0011e2000c101d04 */
[----:B------:R-:W-:Y:S05]  /*0740*/  @!P0 BRA P1, `(.L_x_2682) ;  /* 0xfffffed000008947 */ /* 0x000fea000083ffff */
[----:B------:R-:W-:Y:S05]  /*0750*/  EXIT ;  /* 0x000000000000794d */ /* 0x000fea0003800000 */
.L_x_2683:
        /* <DEDUP_REMOVED lines=10> */
.L_x_7910:


//--------------------- .text._ZN2at6native55_GLOBAL__N__de093ff9_22_ForeachBinaryOpList_cu_a911ec4325multi_tensor_apply_kernelINS1_18TensorListMetadataILi2EEENS1_11CopyFunctorIfN3c108BFloat16ELi2ELi1ELi1EEEJNS0_4CopyIfS7_EEEEEvT_T0_DpT1_ --------------------------
	.section	.text._ZN2at6native55_GLOBAL__N__de093ff9_22_ForeachBinaryOpList_cu_a911ec4325multi_tensor_apply_kernelINS1_18TensorListMetadataILi2EEENS1_11CopyFunctorIfN3c108BFloat16ELi2ELi1ELi1EEEJNS0_4CopyIfS7_EEEEEvT_T0_DpT1_,"ax",@progbits
	.sectioninfo	@"SHI_REGISTERS=30"
	.align	128
.text._ZN2at6native55_GLOBAL__N__de093ff9_22_ForeachBinaryOpList_cu_a911ec4325multi_tensor_apply_kernelINS1_18TensorListMetadataILi2EEENS1_11CopyFunctorIfN3c108BFloat16ELi2ELi1ELi1EEEJNS0_4CopyIfS7_EEEEEvT_T0_DpT1_:
        .type           _ZN2at6native55_GLOBAL__N__de093ff9_22_ForeachBinaryOpList_cu_a911ec4325multi_tensor_apply_kernelINS1_18TensorListMetadataILi2EEENS1_11CopyFunctorIfN3c108BFloat16ELi2ELi1ELi1EEEJNS0_4CopyIfS7_EEEEEvT_T0_DpT1_,@function
        .size           _ZN2at6native55_GLOBAL__N__de093ff9_22_ForeachBinaryOpList_cu_a911ec4325multi_tensor_apply_kernelINS1_18TensorListMetadataILi2EEENS1_11CopyFunctorIfN3c108BFloat16ELi2ELi1ELi1EEEJNS0_4CopyIfS7_EEEEEvT_T0_DpT1_,(.L_x_7911 - _ZN2at6native55_GLOBAL__N__de093ff9_22_ForeachBinaryOpList_cu_a911ec4325multi_tensor_apply_kernelINS1_18TensorListMetadataILi2EEENS1_11CopyFunctorIfN3c108BFloat16ELi2ELi1ELi1EEEJNS0_4CopyIfS7_EEEEEvT_T0_DpT1_)
        .other          _ZN2at6native55_GLOBAL__N__de093ff9_22_ForeachBinaryOpList_cu_a911ec4325multi_tensor_apply_kernelINS1_18TensorListMetadataILi2EEENS1_11CopyFunctorIfN3c108BFloat16ELi2ELi1ELi1EEEJNS0_4CopyIfS7_EEEEEvT_T0_DpT1_,@"STO_CUDA_ENTRY STV_DEFAULT"
_ZN2at6native55_GLOBAL__N__de093ff9_22_ForeachBinaryOpList_cu_a911ec4325multi_tensor_apply_kernelINS1_18TensorListMetadataILi2EEENS1_11CopyFunctorIfN3c108BFloat16ELi2ELi1ELi1EEEJNS0_4CopyIfS7_EEEEEvT_T0_DpT1_:
        /* <DEDUP_REMOVED lines=30> */
.L_x_2685:
[----:B0-----:R-:W-:Y:S01]  /*01e0*/  IADD3 R13, P0, R0, R8, RZ ;  /* 0x00000008000d7210 */ /* 0x001fe20007f1e0ff */
[----:B------:R-:W-:-:S03]  /*01f0*/  IMAD R10, R2, 0x3, RZ ;  /* 0x00000003020a7824 */ /* 0x000fc600078e02ff */
[C---:B------:R-:W-:Y:S01]  /*0200*/  ISETP.GE.U32.AND P2, PT, R13.reuse, 0x10000, PT ;  /* 0x000100000d00780c */ /* 0x040fe20003f46070 */
[----:B------:R-:W-:Y:S01]  /*0210*/  IMAD.X R14, RZ, RZ, R9, P0 ;  /* 0x000000ffff0e7224 */ /* 0x000fe200000e0609 */
[C---:B------:R-:W-:Y:S02]  /*0220*/  IADD3 R6, P5, R13.reuse, c[0x0][0x0], RZ ;  /* 0x000000000d067a10 */ /* 0x040fe40007fbe0ff */
[----:B------:R-:W-:Y:S02]  /*0230*/  ISETP.LT.U32.AND P1, PT, R13, UR13, PT ;  /* 0x0000000d0d007c0c */ /* 0x000fe4000bf21070 */
[----:B------:R-:W-:Y:S01]  /*0240*/  ISETP.GE.U32.AND.EX P2, PT, R14, RZ, PT, P2 ;  /* 0x000000ff0e00720c */ /* 0x000fe20003f46120 */
[----:B------:R-:W-:Y:S01]  /*0250*/  IMAD.X R7, RZ, RZ, R14, P5 ;  /* 0x000000ffff077224 */ /* 0x000fe200028e060e */
[-C--:B------:R-:W-:Y:S02]  /*0260*/  IADD3 R11, P6, R10, R13.reuse, RZ ;  /* 0x0000000d0a0b7210 */ /* 0x080fe40007fde0ff */
[----:B------:R-:W-:-:S02]  /*0270*/  LEA R17, P4, R2, R13, 0x1 ;  /* 0x0000000d02117211 */ /* 0x000fc400078808ff */
[----:B------:R-:W-:Y:S01]  /*0280*/  ISETP.GE.U32.AND P3, PT, R6, 0x10000, PT ;  /* 0x000100000600780c */ /* 0x000fe20003f66070 */
        /* <DEDUP_REMOVED lines=14> */
[----:B------:R-:W-:-:S04]  /*0370*/  @P1 LEA R18, P4, R13, UR4, 0x1 ;  /* 0x000000040d121c11 */ /* 0x000fc8000f8808ff */
[----:B------:R-:W-:Y:S02]  /*0380*/  @P1 LEA.HI.X R19, R13, UR5, R14, 0x1, P4 ;  /* 0x000000050d131c11 */ /* 0x000fe4000a0f0c0e */
[----:B------:R-:W-:-:S03]  /*0390*/  @P0 LEA R20, P4, R6, UR4, 0x1 ;  /* 0x0000000406140c11 */ /* 0x000fc6000f8808ff */
[----:B------:R0:W2:Y:S01]  /*03a0*/  @P1 LDG.E.U16 R27, [R18.64] ;  /* 0x0000000a121b1981 */ /* 0x0000a2000c1e1500 */
[----:B------:R-:W-:Y:S02]  /*03b0*/  @P0 LEA.HI.X R21, R6, UR5, R7, 0x1, P4 ;  /* 0x0000000506150c11 */ /* 0x000fe4000a0f0c07 */
[----:B------:R-:W-:-:S03]  /*03c0*/  @P2 LEA R22, P5, R17, UR4, 0x1 ;  /* 0x0000000411162c11 */ /* 0x000fc6000f8a08ff */
[----:B------:R-:W3:Y:S01]  /*03d0*/  @P0 LDG.E.U16 R5, [R20.64] ;  /* 0x0000000a14050981 */ /* 0x000ee2000c1e1500 */
[----:B------:R-:W-:Y:S02]  /*03e0*/  @P2 LEA.HI.X R23, R17, UR5, R10, 0x1, P5 ;  /* 0x0000000511172c11 */ /* 0x000fe4000a8f0c0a */
[----:B------:R-:W-:-:S03]  /*03f0*/  @P3 LEA R24, P4, R11, UR4, 0x1 ;  /* 0x000000040b183c11 */ /* 0x000fc6000f8808ff */
[----:B------:R-:W4:Y:S01]  /*0400*/  @P2 LDG.E.U16 R3, [R22.64] ;  /* 0x0000000a16032981 */ /* 0x000f22000c1e1500 */
[----:B------:R-:W-:-:S05]  /*0410*/  @P3 LEA.HI.X R25, R11, UR5, R26, 0x1, P4 ;  /* 0x000000050b193c11 */ /* 0x000fca000a0f0c1a */
[----:B------:R-:W5:Y:S01]  /*0420*/  @P3 LDG.E.U16 R4, [R24.64] ;  /* 0x0000000a18043981 */ /* 0x000f62000c1e1500 */
[----:B------:R-:W-:-:S04]  /*0430*/  @P1 LEA R12, P4, R13, UR8, 0x2 ;  /* 0x000000080d0c1c11 */ /* 0x000fc8000f8810ff */
[----:B------:R-:W-:Y:S02]  /*0440*/  @P1 LEA.HI.X R13, R13, UR9, R14, 0x2, P4 ;  /* 0x000000090d0d1c11 */ /* 0x000fe4000a0f140e */
[----:B------:R-:W-:-:S04]  /*0450*/  @P0 LEA R14, P4, R6, UR8, 0x2 ;  /* 0x00000008060e0c11 */ /* 0x000fc8000f8810ff */
[----:B------:R-:W-:Y:S02]  /*0460*/  @P0 LEA.HI.X R15, R6, UR9, R7, 0x2, P4 ;  /* 0x00000009060f0c11 */ /* 0x000fe4000a0f1407 */
[----:B------:R-:W-:Y:S02]  /*0470*/  @P2 LEA R16, P5, R17, UR8, 0x2 ;  /* 0x0000000811102c11 */ /* 0x000fe4000f8a10ff */
[----:B0-----:R-:W-:Y:S02]  /*0480*/  @P3 LEA R18, P6, R11, UR8, 0x2 ;  /* 0x000000080b123c11 */ /* 0x001fe4000f8c10ff */
[----:B------:R-:W-:Y:S02]  /*0490*/  @P2 LEA.HI.X R17, R17, UR9, R10, 0x2, P5 ;  /* 0x0000000911112c11 */ /* 0x000fe4000a8f140a */
[----:B------:R-:W-:Y:S01]  /*04a0*/  @P3 LEA.HI.X R19, R11, UR9, R26, 0x2, P6 ;  /* 0x000000090b133c11 */ /* 0x000fe2000b0f141a */
[----:B------:R-:W-:-:S04]  /*04b0*/  IMAD.MOV.U32 R11, RZ, RZ, c[0x0][0x0] ;  /* 0x00000000ff0b7624 */ /* 0x000fc800078e00ff */
[----:B------:R-:W-:Y:S01]  /*04c0*/  IMAD.WIDE.U32 R8, R11, 0x4, R8 ;  /* 0x000000040b087825 */ /* 0x000fe200078e0008 */
[----:B--2---:R-:W-:-:S05]  /*04d0*/  PRMT R7, RZ, 0x5410, R27 ;  /* 0x00005410ff077816 */ /* 0x004fca000000001b */
[----:B------:R3:W-:Y:S02]  /*04e0*/  @P1 STG.E [R12.64], R7 ;  /* 0x000000070c001986 */ /* 0x0007e4000c10190a */
[----:B---3--:R-:W-:-:S05]  /*04f0*/  PRMT R7, RZ, 0x5410, R5 ;  /* 0x00005410ff077816 */ /* 0x008fca0000000005 */
[----:B------:R4:W-:Y:S02]  /*0500*/  @P0 STG.E [R14.64], R7 ;  /* 0x000000070e000986 */ /* 0x0009e4000c10190a */
[----:B----4-:R-:W-:-:S05]  /*0510*/  PRMT R7, RZ, 0x5410, R3 ;  /* 0x00005410ff077816 */ /* 0x010fca0000000003 */
[----:B------:R5:W-:Y:S01]  /*0520*/  @P2 STG.E [R16.64], R7 ;  /* 0x0000000710002986 */ /* 0x000be2000c10190a */
[C---:B------:R-:W-:Y:S02]  /*0530*/  ISETP.GE.U32.AND P0, PT, R8.reuse, 0x10000, PT ;  /* 0x000100000800780c */ /* 0x040fe40003f06070 */
[----:B------:R-:W-:Y:S02]  /*0540*/  ISETP.LT.U32.AND P1, PT, R8, UR13, PT ;  /* 0x0000000d08007c0c */ /* 0x000fe4000bf21070 */
[----:B-----5:R-:W-:-:S05]  /*0550*/  PRMT R7, RZ, 0x5410, R4 ;  /* 0x00005410ff077816 */ /* 0x020fca0000000004 */
[----:B------:R0:W-:Y:S01]  /*0560*/  @P3 STG.E [R18.64], R7 ;  /* 0x0000000712003986 */ /* 0x0001e2000c10190a */
[C---:B------:R-:W-:Y:S02]  /*0570*/  ISETP.GE.U32.AND.EX P0, PT, R9.reuse, RZ, PT, P0 ;  /* 0x000000ff0900720c */ /* 0x040fe40003f06100 */
[----:B------:R-:W-:-:S13]  /*0580*/  ISETP.LT.AND.EX P1, PT, R9, UR6, PT, P1 ;  /* 0x0000000609007c0c */ /* 0x000fda000bf21310 */
[----:B0-----:R-:W-:Y:S05]  /*0590*/  @!P0 BRA P1, `(.L_x_2685) ;  /* 0xfffffc4000008947 */ /* 0x001fea000083ffff */
[----:B------:R-:W-:Y:S05]  /*05a0*/  EXIT ;  /* 0x000000000000794d */ /* 0x000fea0003800000 */
.L_x_2684:
[----:B------:R-:W0:Y:S02]  /*05b0*/  S2R R6, SR_TID.X ;  /* 0x0000000000067919 */ /* 0x000e240000002100 */
[----:B0-----:R-:W-:-:S05]  /*05c0*/  IMAD.WIDE.U32 R2, R6, 0x4, RZ ;  /* 0x0000000406027825 */ /* 0x001fca00078e00ff */
[----:B------:R-:W-:-:S04]  /*05d0*/  ISETP.GE.U32.AND P0, PT, R2, UR13, PT ;  /* 0x0000000d02007c0c */ /* 0x000fc8000bf06070 */
[----:B------:R-:W-:-:S04]  /*05e0*/  ISETP.GE.AND.EX P0, PT, R3, UR6, PT, P0 ;  /* 0x0000000603007c0c */ /* 0x000fc8000bf06300 */
[----:B------:R-:W-:-:S13]  /*05f0*/  ISETP.GT.U32.OR P0, PT, R6, 0x3fff, P0 ;  /* 0x00003fff0600780c */ /* 0x000fda0000704470 */
[----:B------:R-:W-:Y:S05]  /*0600*/  @P0 EXIT ;  /* 0x000000000000094d */ /* 0x000fea0003800000 */
[----:B------:R-:W-:Y:S02]  /*0610*/  IMAD.MOV.U32 R7, RZ, RZ, RZ ;  /* 0x000000ffff077224 */ /* 0x000fe400078e00ff */
.L_x_2686:
[----:B------:R-:W-:-:S04]  /*0620*/  LEA R2, P0, R6, UR4, 0x3 ;  /* 0x0000000406027c11 */ /* 0x000fc8000f8018ff */
[----:B------:R-:W-:-:S06]  /*0630*/  LEA.HI.X R3, R6, UR5, R7, 0x3, P0 ;  /* 0x0000000506037c11 */ /* 0x000fcc00080f1c07 */
[----:B------:R-:W2:Y:S01]  /*0640*/  LDG.E.64 R2, [R2.64] ;  /* 0x0000000a02027981 */ /* 0x000ea2000c1e1b00 */
        /* <DEDUP_REMOVED lines=13> */
[----:B------:R-:W-:-:S05]  /*0720*/  PRMT R8, RZ, 0x5410, R2 ;  /* 0x00005410ff087816 */ /* 0x000fca0000000002 */
[----:B------:R0:W-:Y:S01]  /*0730*/  STG.E.128 [R4.64], R8 ;  /* 0x0000000804007986 */ /* 0x0001e2000c101d0a */
[----:B------:R-:W-:Y:S05]  /*0740*/  @!P0 BRA P1, `(.L_x_2686) ;  /* 0xfffffed000008947 */ /* 0x000fea000083ffff */
[----:B------:R-:W-:Y:S05]  /*0750*/  EXIT ;  /* 0x000000000000794d */ /* 0x000fea0003800000 */
.L_x_2687:
        /* <DEDUP_REMOVED lines=10> */
.L_x_7911:


//--------------------- .text._ZN2at6native55_GLOBAL__N__de093ff9_22_ForeachBinaryOpList_cu_a911ec4325multi_tensor_apply_kernelINS1_18TensorListMetadataILi2EEENS1_11CopyFunctorIfN3c104HalfELi2ELi1ELi1EEEJNS0_4CopyIfS7_EEEEEvT_T0_DpT1_ --------------------------
	.section	.text._ZN2at6native55_GLOBAL__N__de093ff9_22_ForeachBinaryOpList_cu_a911ec4325multi_tensor_apply_kernelINS1_18TensorListMetadataILi2EEENS1_11CopyFunctorIfN3c104HalfELi2ELi1ELi1EEEJNS0_4CopyIfS7_EEEEEvT_T0_DpT1_,"ax",@progbits
	.sectioninfo	@"SHI_REGISTERS=30"
	.align	128
.text._ZN2at6native55_GLOBAL__N__de093ff9_22_ForeachBinaryOpList_cu_a911ec4325multi_tensor_apply_kernelINS1_18TensorListMetadataILi2EEENS1_11CopyFunctorIfN3c104HalfELi2ELi1ELi1EEEJNS0_4CopyIfS7_EEEEEvT_T0_DpT1_:
        .type           _ZN2at6native55_GLOBAL__N__de093ff9_22_ForeachBinaryOpList_cu_a911ec4325multi_tensor_apply_kernelINS1_18TensorListMetadataILi2EEENS1_11CopyFunctorIfN3c104HalfELi2ELi1ELi1EEEJNS0_4CopyIfS7_EEEEEvT_T0_DpT1_,@function
        .size           _ZN2at6native55_GLOBAL__N__de093ff9_22_ForeachBinaryOpList_cu_a911ec4325multi_tensor_apply_kernelINS1_18TensorListMetadataILi2EEENS1_11CopyFunctorIfN3c104HalfELi2ELi1ELi1EEEJNS0_4CopyIfS7_EEEEEvT_T0_DpT1_,(.L_x_7912 - _ZN2at6native55_GLOBAL__N__de093ff9_22_ForeachBinaryOpList_cu_a911ec4325multi_tensor_apply_kernelINS1_18TensorListMetadataILi2EEENS1_11CopyFunctorIfN3c104HalfELi2ELi1ELi1EEEJNS0_4CopyIfS7_EEEEEvT_T0_DpT1_)
        .other          _ZN2at6native55_GLOBAL__N__de093ff9_22_ForeachBinaryOpList_cu_a911ec4325multi_tensor_apply_kernelINS1_18TensorListMetadataILi2EEENS1_11CopyFunctorIfN3c104HalfELi2ELi1ELi1EEEJNS0_4CopyIfS7_EEEEEvT_T0_DpT1_,@"STO_CUDA_ENTRY STV_DEFAULT"
_ZN2at6native55_GLOBAL__N__de093ff9_22_ForeachBinaryOpList_cu_a911ec4325multi_tensor_apply_kernelINS1_18TensorListMetadataILi2EEENS1_11CopyFunctorIfN3c104HalfELi2ELi1ELi1EEEJNS0_4CopyIfS7_EEEEEvT_T0_DpT1_:
        /* <DEDUP_REMOVED lines=30> */
.L_x_2689:
[----:B0-----:R-:W-:Y:S01]  /*01e0*/  IADD3 R13, P0, R0, R8, RZ ;  /* 0x00000008000d7210 */ /* 0x001fe20007f1e0ff */
[----:B------:R-:W-:-:S03]  /*01f0*/  IMAD R6, R2, 0x3, RZ ;  /* 0x0000000302067824 */ /* 0x000fc600078e02ff */
[C---:B------:R-:W-:Y:S01]  /*0200*/  IADD3 R7, P5, R13.reuse, c[0x0][0x0], RZ ;  /* 0x000000000d077a10 */ /* 0x040fe20007fbe0ff */
[----:B------:R-:W-:Y:S01]  /*0210*/  IMAD.X R16, RZ, RZ, R9, P0 ;  /* 0x000000ffff107224 */ /* 0x000fe200000e0609 */
[C---:B------:R-:W-:Y:S02]  /*0220*/  ISETP.GE.U32.AND P2, PT, R13.reuse, 0x10000, PT ;  /* 0x000100000d00780c */ /* 0x040fe40003f46070 */
[-C--:B------:R-:W-:Y:S01]  /*0230*/  IADD3 R11, P6, R6, R13.reuse, RZ ;  /* 0x0000000d060b7210 */ /* 0x080fe20007fde0ff */
[--C-:B------:R-:W-:Y:S01]  /*0240*/  IMAD.X R6, RZ, RZ, R16.reuse, P5 ;  /* 0x000000ffff067224 */ /* 0x100fe200028e0610 */
[----:B------:R-:W-:Y:S02]  /*0250*/  LEA R17, P4, R2, R13, 0x1 ;  /* 0x0000000d02117211 */ /* 0x000fe400078808ff */
[----:B------:R-:W-:Y:S01]  /*0260*/  ISETP.LT.U32.AND P1, PT, R13, UR13, PT ;  /* 0x0000000d0d007c0c */ /* 0x000fe2000bf21070 */
[--C-:B------:R-:W-:Y:S01]  /*0270*/  IMAD.X R26, RZ, RZ, R16.reuse, P6 ;  /* 0x000000ffff1a7224 */ /* 0x100fe200030e0610 */
[----:B------:R-:W-:Y:S01]  /*0280*/  ISETP.GE.U32.AND.EX P2, PT, R16, RZ, PT, P2 ;  /* 0x000000ff1000720c */ /* 0x000fe20003f46120 */
[----:B------:R-:W-:Y:S01]  /*0290*/  IMAD.X R10, RZ, RZ, R16, P4 ;  /* 0x000000ffff0a7224 */ /* 0x000fe200020e0610 */
[----:B------:R-:W-:-:S02]  /*02a0*/  ISETP.GE.U32.AND P3, PT, R7, 0x10000, PT ;  /* 0x000100000700780c */ /* 0x000fc40003f66070 */
[----:B------:R-:W-:Y:S02]  /*02b0*/  ISETP.LT.AND.EX P1, PT, R16, UR6, !P2, P1 ;  /* 0x0000000610007c0c */ /* 0x000fe4000d721310 */
[----:B------:R-:W-:Y:S02]  /*02c0*/  ISETP.LT.U32.AND P0, PT, R7, UR13, PT ;  /* 0x0000000d07007c0c */ /* 0x000fe4000bf01070 */
[----:B------:R-:W-:Y:S02]  /*02d0*/  ISETP.GE.U32.AND P5, PT, R17, 0x10000, PT ;  /* 0x000100001100780c */ /* 0x000fe40003fa6070 */
[----:B------:R-:W-:Y:S02]  /*02e0*/  ISETP.GE.U32.AND.EX P3, PT, R6, RZ, PT, P3 ;  /* 0x000000ff0600720c */ /* 0x000fe40003f66130 */
[----:B------:R-:W-:Y:S02]  /*02f0*/  ISETP.GE.U32.AND P4, PT, R11, 0x10000, PT ;  /* 0x000100000b00780c */ /* 0x000fe40003f86070 */
[----:B------:R-:W-:-:S02]  /*0300*/  ISETP.LT.U32.AND P2, PT, R17, UR13, PT ;  /* 0x0000000d11007c0c */ /* 0x000fc4000bf41070 */
[----:B------:R-:W-:Y:S02]  /*0310*/  ISETP.GE.U32.AND.EX P5, PT, R10, RZ, PT, P5 ;  /* 0x000000ff0a00720c */ /* 0x000fe40003fa6150 */
[----:B------:R-:W-:Y:S02]  /*0320*/  ISETP.LT.AND.EX P0, PT, R6, UR6, !P3, P0 ;  /* 0x0000000606007c0c */ /* 0x000fe4000df01300 */
[----:B------:R-:W-:Y:S02]  /*0330*/  ISETP.LT.U32.AND P3, PT, R11, UR13, PT ;  /* 0x0000000d0b007c0c */ /* 0x000fe4000bf61070 */
[----:B------:R-:W-:Y:S02]  /*0340*/  ISETP.GE.U32.AND.EX P4, PT, R26, RZ, PT, P4 ;  /* 0x000000ff1a00720c */ /* 0x000fe40003f86140 */
[----:B------:R-:W-:Y:S02]  /*0350*/  ISETP.LT.AND.EX P2, PT, R10, UR6, !P5, P2 ;  /* 0x000000060a007c0c */ /* 0x000fe4000ef41320 */
[----:B------:R-:W-:-:S02]  /*0360*/  ISETP.LT.AND.EX P3, PT, R26, UR6, !P4, P3 ;  /* 0x000000061a007c0c */ /* 0x000fc4000e761330 */
[----:B------:R-:W-:-:S04]  /*0370*/  @P1 LEA R18, P4, R13, UR4, 0x1 ;  /* 0x000000040d121c11 */ /* 0x000fc8000f8808ff */
[----:B------:R-:W-:Y:S02]  /*0380*/  @P1 LEA.HI.X R19, R13, UR5, R16, 0x1, P4 ;  /* 0x000000050d131c11 */ /* 0x000fe4000a0f0c10 */
[----:B------:R-:W-:-:S03]  /*0390*/  @P0 LEA R20, P4, R7, UR4, 0x1 ;  /* 0x0000000407140c11 */ /* 0x000fc6000f8808ff */
[----:B------:R-:W-:Y:S01]  /*03a0*/  @P2 LEA R22, P5, R17, UR4, 0x1 ;  /* 0x0000000411162c11 */ /* 0x000fe2000f8a08ff */
[----:B------:R0:W2:Y:S01]  /*03b0*/  @P1 LDG.E.U16 R27, [R18.64] ;  /* 0x0000000a121b1981 */ /* 0x0000a2000c1e1500 */
[----:B------:R-:W-:Y:S02]  /*03c0*/  @P0 LEA.HI.X R21, R7, UR5, R6, 0x1, P4 ;  /* 0x0000000507150c11 */ /* 0x000fe4000a0f0c06 */
[----:B------:R-:W-:Y:S02]  /*03d0*/  @P3 LEA R24, P4, R11, UR4, 0x1 ;  /* 0x000000040b183c11 */ /* 0x000fe4000f8808ff */
[----:B------:R-:W-:Y:S01]  /*03e0*/  @P2 LEA.HI.X R23, R17, UR5, R10, 0x1, P5 ;  /* 0x0000000511172c11 */ /* 0x000fe2000a8f0c0a */
[----:B------:R-:W3:Y:S01]  /*03f0*/  @P0 LDG.E.U16 R5, [R20.64] ;  /* 0x0000000a14050981 */ /* 0x000ee2000c1e1500 */
[----:B------:R-:W-:-:S03]  /*0400*/  @P3 LEA.HI.X R25, R11, UR5, R26, 0x1, P4 ;  /* 0x000000050b193c11 */ /* 0x000fc6000a0f0c1a */
[----:B------:R-:W4:Y:S04]  /*0410*/  @P2 LDG.E.U16 R3, [R22.64] ;  /* 0x0000000a16032981 */ /* 0x000f28000c1e1500 */
[----:B------:R1:W5:Y:S01]  /*0420*/  @P3 LDG.E.U16 R4, [R24.64] ;  /* 0x0000000a18043981 */ /* 0x000362000c1e1500 */
[----:B------:R-:W-:Y:S02]  /*0430*/  @P1 LEA R12, P5, R13, UR8, 0x2 ;  /* 0x000000080d0c1c11 */ /* 0x000fe4000f8a10ff */
[----:B------:R-:W-:Y:S02]  /*0440*/  @P0 LEA R14, P4, R7, UR8, 0x2 ;  /* 0x00000008070e0c11 */ /* 0x000fe4000f8810ff */
[----:B0-----:R-:W-:Y:S02]  /*0450*/  @P3 LEA R18, P6, R11, UR8, 0x2 ;  /* 0x000000080b123c11 */ /* 0x001fe4000f8c10ff */
[----:B------:R-:W-:-:S02]  /*0460*/  @P1 LEA.HI.X R13, R13, UR9, R16, 0x2, P5 ;  /* 0x000000090d0d1c11 */ /* 0x000fc4000a8f1410 */
[----:B------:R-:W-:Y:S01]  /*0470*/  @P2 LEA R16, P5, R17, UR8, 0x2 ;  /* 0x0000000811102c11 */ /* 0x000fe2000f8a10ff */
[----:B-1----:R-:W-:Y:S01]  /*0480*/  IMAD.MOV.U32 R25, RZ, RZ, c[0x0][0x0] ;  /* 0x00000000ff197624 */ /* 0x002fe200078e00ff */
[----:B------:R-:W-:Y:S02]  /*0490*/  @P0 LEA.HI.X R15, R7, UR9, R6, 0x2, P4 ;  /* 0x00000009070f0c11 */ /* 0x000fe4000a0f1406 */
[----:B------:R-:W-:Y:S02]  /*04a0*/  @P3 LEA.HI.X R19, R11, UR9, R26, 0x2, P6 ;  /* 0x000000090b133c11 */ /* 0x000fe4000b0f141a */
[----:B------:R-:W-:Y:S01]  /*04b0*/  @P2 LEA.HI.X R17, R17, UR9, R10, 0x2, P5 ;  /* 0x0000000911112c11 */ /* 0x000fe2000a8f140a */
[----:B------:R-:W-:Y:S01]  /*04c0*/  IMAD.WIDE.U32 R8, R25, 0x4, R8 ;  /* 0x0000000419087825 */ /* 0x000fe200078e0008 */
[----:B--2---:R-:W-:Y:S02]  /*04d0*/  HADD2.F32 R7, -RZ, R27.H0_H0 ;  /* 0x2000001bff077230 */ /* 0x004fe40000004100 */
[----:B---3--:R-:W-:-:S03]  /*04e0*/  HADD2.F32 R11, -RZ, R5.H0_H0 ;  /* 0x20000005ff0b7230 */ /* 0x008fc60000004100 */
[----:B------:R0:W-:Y:S01]  /*04f0*/  @P1 STG.E [R12.64], R7 ;  /* 0x000000070c001986 */ /* 0x0001e2000c10190a */
[----:B----4-:R-:W-:-:S03]  /*0500*/  HADD2.F32 R21, -RZ, R3.H0_H0 ;  /* 0x20000003ff157230 */ /* 0x010fc60000004100 */
[----:B------:R0:W-:Y:S01]  /*0510*/  @P0 STG.E [R14.64], R11 ;  /* 0x0000000b0e000986 */ /* 0x0001e2000c10190a */
[----:B-----5:R-:W-:-:S03]  /*0520*/  HADD2.F32 R23, -RZ, R4.H0_H0 ;  /* 0x20000004ff177230 */ /* 0x020fc60000004100 */
[----:B------:R0:W-:Y:S01]  /*0530*/  @P2 STG.E [R16.64], R21 ;  /* 0x0000001510002986 */ /* 0x0001e2000c10190a */
[C---:B------:R-:W-:Y:S02]  /*0540*/  ISETP.GE.U32.AND P0, PT, R8.reuse, 0x10000, PT ;  /* 0x000100000800780c */ /* 0x040fe40003f06070 */
[----:B------:R-:W-:Y:S01]  /*0550*/  ISETP.LT.U32.AND P1, PT, R8, UR13, PT ;  /* 0x0000000d08007c0c */ /* 0x000fe2000bf21070 */
[----:B------:R0:W-:Y:S01]  /*0560*/  @P3 STG.E [R18.64], R23 ;  /* 0x0000001712003986 */ /* 0x0001e2000c10190a */
[C---:B------:R-:W-:Y:S02]  /*0570*/  ISETP.GE.U32.AND.EX P0, PT, R9.reuse, RZ, PT, P0 ;  /* 0x000000ff0900720c */ /* 0x040fe40003f06100 */
[----:B------:R-:W-:-:S13]  /*0580*/  ISETP.LT.AND.EX P1, PT, R9, UR6, PT, P1 ;  /* 0x0000000609007c0c */ /* 0x000fda000bf21310 */
[----:B0-----:R-:W-:Y:S05]  /*0590*/  @!P0 BRA P1, `(.L_x_2689) ;  /* 0xfffffc4000008947 */ /* 0x001fea000083ffff */
[----:B------:R-:W-:Y:S05]  /*05a0*/  EXIT ;  /* 0x000000000000794d */ /* 0x000fea0003800000 */
.L_x_2688:
[----:B------:R-:W0:Y:S02]  /*05b0*/  S2R R6, SR_TID.X ;  /* 0x0000000000067919 */ /* 0x000e240000002100 */
[----:B0-----:R-:W-:-:S05]  /*05c0*/  IMAD.WIDE.U32 R2, R6, 0x4, RZ ;  /* 0x0000000406027825 */ /* 0x001fca00078e00ff */
[----:B------:R-:W-:-:S04]  /*05d0*/  ISETP.GE.U32.AND P0, PT, R2, UR13, PT ;  /* 0x0000000d02007c0c */ /* 0x000fc8000bf06070 */
[----:B------:R-:W-:-:S04]  /*05e0*/  ISETP.GE.AND.EX P0, PT, R3, UR6, PT, P0 ;  /* 0x0000000603007c0c */ /* 0x000fc8000bf06300 */
[----:B------:R-:W-:-:S13]  /*05f0*/  ISETP.GT.U32.OR P0, PT, R6, 0x3fff, P0 ;  /* 0x00003fff0600780c */ /* 0x000fda0000704470 */
[----:B------:R-:W-:Y:S05]  /*0600*/  @P0 EXIT ;  /* 0x000000000000094d */ /* 0x000fea0003800000 */
[----:B------:R-:W-:Y:S02]  /*0610*/  IMAD.MOV.U32 R7, RZ, RZ, RZ ;  /* 0x000000ffff077224 */ /* 0x000fe400078e00ff */
.L_x_2690:
        /* <DEDUP_REMOVED lines=16> */
[----:B------:R-:W-:-:S05]  /*0720*/  HADD2.F32 R8, -RZ, R2.H0_H0 ;  /* 0x20000002ff087230 */ /* 0x000fca0000004100 */
[----:B------:R0:W-:Y:S01]  /*0730*/  STG.E.128 [R4.64], R8 ;  /* 0x0000000804007986 */ /* 0x0001e2000c101d0a */
[----:B------:R-:W-:Y:S05]  /*0740*/  @!P0 BRA P1, `(.L_x_2690) ;  /* 0xfffffed000008947 */ /* 0x000fea000083ffff */
[----:B------:R-:W-:Y:S05]  /*0750*/  EXIT ;  /* 0x000000000000794d */ /* 0x000fea0003800000 */
.L_x_2691:
        /* <DEDUP_REMOVED lines=10> */
.L_x_7912:


//--------------------- .text._ZN2at6native55_GLOBAL__N__de093ff9_22_ForeachBinaryOpList_cu_a911ec4325multi_tensor_apply_kernelINS1_18TensorListMetadataILi2EEENS1_11CopyFunctorIfN3c107complexIfEELi2ELi1ELi1EEEJNS0_4CopyIfS8_EEEEEvT_T0_DpT1_ --------------------------
	.section	.text._ZN2at6native55_GLOBAL__N__de093ff9_22_ForeachBinaryOpList_cu_a911ec4325multi_tensor_apply_kernelINS1_18TensorListMetadataILi2EEENS1_11CopyFunctorIfN3c107complexIfEELi2ELi1ELi1EEEJNS0_4CopyIfS8_EEEEEvT_T0_DpT1_,"ax",@progbits
	.sectioninfo	@"SHI_REGISTERS=32"
	.align	128
.text._ZN2at6native55_GLOBAL__N__de093ff9_22_ForeachBinaryOpList_cu_a911ec4325multi_tensor_apply_kernelINS1_18TensorListMetadataILi2EEENS1_11CopyFunctorIfN3c107complexIfEELi2ELi1ELi1EEEJNS0_4CopyIfS8_EEEEEvT_T0_DpT1_:
        .type           _ZN2at6native55_GLOBAL__N__de093ff9_22_ForeachBinaryOpList_cu_a911ec4325multi_tensor_apply_kernelINS1_18TensorListMetadataILi2EEENS1_11CopyFunctorIfN3c107complexIfEELi2ELi1ELi1EEEJNS0_4CopyIfS8_EEEEEvT_T0_DpT1_,@function
        .size           _ZN2at6native55_GLOBAL__N__de093ff9_22_ForeachBinaryOpList_cu_a911ec4325multi_tensor_apply_kernelINS1_18TensorListMetadataILi2EEENS1_11CopyFunctorIfN3c107complexIfEELi2ELi1ELi1EEEJNS0_4CopyIfS8_EEEEEvT_T0_DpT1_,(.L_x_7913 - _ZN2at6native55_GLOBAL__N__de093ff9_22_ForeachBinaryOpList_cu_a911ec4325multi_tensor_apply_kernelINS1_18TensorListMetadataILi2EEENS1_11CopyFunctorIfN3c107complexIfEELi2ELi1ELi1EEEJNS0_4CopyIfS8_EEEEEvT_T0_DpT1_)
        .other          _ZN2at6native55_GLOBAL__N__de093ff9_22_ForeachBinaryOpList_cu_a911ec4325multi_tensor_apply_kernelINS1_18TensorListMetadataILi2EEENS1_11CopyFunctorIfN3c107complexIfEELi2ELi1ELi1EEEJNS0_4CopyIfS8_EEEEEvT_T0_DpT1_,@"STO_CUDA_ENTRY STV_DEFAULT"
_ZN2at6native55_GLOBAL__N__de093ff9_22_ForeachBinaryOpList_cu_a911ec4325multi_tensor_apply_kernelINS1_18TensorListMetadataILi2EEENS1_11CopyFunctorIfN3c107complexIfEELi2ELi1ELi1EEEJNS0_4CopyIfS8_EEEEEvT_T0_DpT1_:
        /* <DEDUP_REMOVED lines=27> */
[----:B------:R-:W-:Y:S01]  /*01b0*/  CS2R R6, SRZ ;  /* 0x0000000000067805 */ /* 0x000fe2000001ff00 */
[----:B------:R-:W-:Y:S02]  /*01c0*/  IMAD.MOV.U32 R8, RZ, RZ, RZ ;  /* 0x000000ffff087224 */ /* 0x000fe400078e00ff */
[----:B------:R-:W-:Y:S02]  /*01d0*/  IMAD.MOV.U32 R5, RZ, RZ, RZ ;  /* 0x000000ffff057224 */ /* 0x000fe400078e00ff */
.L_x_2693:
        /* <DEDUP_REMOVED lines=36> */
[----:B------:R-:W5:Y:S01]  /*0420*/  @P4 LDG.E R7, [R28.64] ;  /* 0x000000041c074981 */ /* 0x000f62000c1e1900 */
[----:B0-----:R-:W-:-:S04]  /*0430*/  @P1 LEA R14, P2, R18, R12, 0x2 ;  /* 0x0000000c120e1211 */ /* 0x001fc800078410ff */
[-C--:B------:R-:W-:Y:S02]  /*0440*/  @P1 LEA.HI.X R15, R18, R13.reuse, R16, 0x2, P2 ;  /* 0x0000000d120f1211 */ /* 0x080fe400010f1410 */
[-C--:B------:R-:W-:Y:S02]  /*0450*/  @P0 LEA R16, P2, R9, R12.reuse, 0x2 ;  /* 0x0000000c09100211 */ /* 0x080fe400078410ff */
[-C--:B------:R-:W-:Y:S02]  /*0460*/  @P3 LEA R18, P5, R27, R12.reuse, 0x2 ;  /* 0x0000000c1b123211 */ /* 0x080fe400078a10ff */
[----:B------:R-:W-:Y:S02]  /*0470*/  @P4 LEA R20, P6, R21, R12, 0x2 ;  /* 0x0000000c15144211 */ /* 0x000fe400078c10ff */
[-C--:B------:R-:W-:Y:S01]  /*0480*/  @P0 LEA.HI.X R17, R9, R13.reuse, R17, 0x2, P2 ;  /* 0x0000000d09110211 */ /* 0x080fe200010f1411 */
[----:B------:R-:W-:Y:S01]  /*0490*/  IMAD.MOV.U32 R9, RZ, RZ, c[0x0][0x0] ;  /* 0x00000000ff097624 */ /* 0x000fe200078e00ff */
[----:B------:R-:W-:-:S02]  /*04a0*/  @P3 LEA.HI.X R19, R27, R13, R19, 0x2, P5 ;  /* 0x0000000d1b133211 */ /* 0x000fc400028f1413 */
[----:B------:R-:W-:Y:S01]  /*04b0*/  @P4 LEA.HI.X R21, R21, R13, R25, 0x2, P6 ;  /* 0x0000000d15154211 */ /* 0x000fe200030f1419 */
[----:B------:R-:W-:Y:S01]  /*04c0*/  IMAD.WIDE.U32 R22, R9, 0x4, R22 ;  /* 0x0000000409167825 */ /* 0x000fe200078e0016 */
[----:B--2---:R0:W-:Y:S04]  /*04d0*/  @P1 STG.E [R14.64], R6 ;  /* 0x000000060e001986 */ /* 0x0041e8000c101904 */
[C---:B------:R-:W-:Y:S01]  /*04e0*/  ISETP.LT.U32.AND P1, PT, R22.reuse, R0, PT ;  /* 0x000000001600720c */ /* 0x040fe20003f21070 */
[----:B---3--:R0:W-:Y:S01]  /*04f0*/  @P0 STG.E [R16.64], R5 ;  /* 0x0000000510000986 */ /* 0x0081e2000c101904 */
[----:B------:R-:W-:Y:S02]  /*0500*/  ISETP.GE.U32.AND P0, PT, R22, 0x10000, PT ;  /* 0x000100001600780c */ /* 0x000fe40003f06070 */
[----:B------:R-:W-:-:S02]  /*0510*/  ISETP.LT.AND.EX P1, PT, R23, R2, PT, P1 ;  /* 0x000000021700720c */ /* 0x000fc40003f21310 */
[----:B------:R-:W-:Y:S01]  /*0520*/  ISETP.GE.U32.AND.EX P0, PT, R23, RZ, PT, P0 ;  /* 0x000000ff1700720c */ /* 0x000fe20003f06100 */
[----:B----4-:R0:W-:Y:S04]  /*0530*/  @P3 STG.E [R18.64], R8 ;  /* 0x0000000812003986 */ /* 0x0101e8000c101904 */
[----:B-----5:R0:W-:Y:S08]  /*0540*/  @P4 STG.E [R20.64], R7 ;  /* 0x0000000714004986 */ /* 0x0201f0000c101904 */
[----:B------:R-:W-:Y:S05]  /*0550*/  @!P0 BRA P1, `(.L_x_2693) ;  /* 0xfffffc8000008947 */ /* 0x000fea000083ffff */
[----:B------:R-:W-:Y:S05]  /*0560*/  EXIT ;  /* 0x000000000000794d */ /* 0x000fea0003800000 */
.L_x_2692:
[----:B------:R-:W0:Y:S02]  /*0570*/  S2R R17, SR_TID.X ;  /* 0x0000000000117919 */ /* 0x000e240000002100 */
[----:B0-----:R-:W-:-:S05]  /*0580*/  IMAD.WIDE.U32 R4, R17, 0x4, RZ ;  /* 0x0000000411047825 */ /* 0x001fca00078e00ff */
[----:B------:R-:W-:-:S04]  /*0590*/  ISETP.GE.U32.AND P0, PT, R4, R0, PT ;  /* 0x000000000400720c */ /* 0x000fc80003f06070 */
[----:B------:R-:W-:-:S04]  /*05a0*/  ISETP.GE.AND.EX P0, PT, R5, R2, PT, P0 ;  /* 0x000000020500720c */ /* 0x000fc80003f06300 */
[----:B------:R-:W-:-:S13]  /*05b0*/  ISETP.GT.U32.OR P0, PT, R17, 0x3fff, P0 ;  /* 0x00003fff1100780c */ /* 0x000fda0000704470 */
[----:B------:R-:W-:Y:S05]  /*05c0*/  @P0 EXIT ;  /* 0x000000000000094d */ /* 0x000fea0003800000 */
[----:B------:R-:W-:Y:S02]  /*05d0*/  IMAD.MOV.U32 R16, RZ, RZ, RZ ;  /* 0x000000ffff107224 */ /* 0x000fe400078e00ff */
.L_x_2694:
[----:B------:R-:W-:-:S04]  /*05e0*/  LEA R8, P0, R17, R10, 0x5 ;  /* 0x0000000a11087211 */ /* 0x000fc800078028ff */
[----:B------:R-:W-:-:S05]  /*05f0*/  LEA.HI.X R9, R17, R11, R16, 0x5, P0 ;  /* 0x0000000b11097211 */ /* 0x000fca00000f2c10 */
[----:B0-----:R-:W2:Y:S04]  /*0600*/  LDG.E R6, [R8.64+0x10] ;  /* 0x0000100408067981 */ /* 0x001ea8000c1e1900 */
[----:B------:R-:W2:Y:S04]  /*0610*/  LDG.E R7, [R8.64+0x18] ;  /* 0x0000180408077981 */ /* 0x000ea8000c1e1900 */
[----:B------:R-:W2:Y:S04]  /*0620*/  LDG.E R4, [R8.64] ;  /* 0x0000000408047981 */ /* 0x000ea8000c1e1900 */
[----:B------:R-:W2:Y:S01]  /*0630*/  LDG.E R5, [R8.64+0x8] ;  /* 0x0000080408057981 */ /* 0x000ea2000c1e1900 */
[----:B------:R-:W-:-:S04]  /*0640*/  LEA R14, P0, R17, R12, 0x4 ;  /* 0x0000000c110e7211 */ /* 0x000fc800078020ff */
        /* <DEDUP_REMOVED lines=9> */
[----:B--2---:R0:W-:-:S12]  /*06e0*/  STG.E.128 [R14.64], R4 ;  /* 0x000000040e007986 */ /* 0x0041d8000c101d04 */
[----:B------:R-:W-:Y:S05]  /*06f0*/  @!P0 BRA P1, `(.L_x_2694) ;  /* 0xfffffee000008947 */ /* 0x000fea000083ffff */
[----:B------:R-:W-:Y:S05]  /*0700*/  EXIT ;  /* 0x000000000000794d */ /* 0x000fea0003800000 */
.L_x_2695:
        /* <DEDUP_REMOVED lines=15> */
.L_x_7913:


//--------------------- .text._ZN2at6native55_GLOBAL__N__de093ff9_22_ForeachBinaryOpList_cu_a911ec4325multi_tensor_apply_kernelINS1_18TensorListMetadataILi2EEENS1_11CopyFunctorIfN3c107complexIdEELi2ELi1ELi1EEEJNS0_4CopyIfS8_EEEEEvT_T0_DpT1_ --------------------------
	.section	.text._ZN2at6native55_GLOBAL__N__de093ff9_22_ForeachBinaryOpList_cu_a911ec4325multi_tensor_apply_kernelINS1_18TensorListMetadataILi2EEENS1_11CopyFunctorIfN3c107complexIdEELi2ELi1ELi1EEEJNS0_4CopyIfS8_EEEEEvT_T0_DpT1_,"ax",@progbits
	.sectioninfo	@"SHI_REGISTERS=32"
	.align	128
.text._ZN2at6native55_GLOBAL__N__de093ff9_22_ForeachBinaryOpList_cu_a911ec4325multi_tensor_apply_kernelINS1_18TensorListMetadataILi2EEENS1_11CopyFunctorIfN3c107complexIdEELi2ELi1ELi1EEEJNS0_4CopyIfS8_EEEEEvT_T0_DpT1_:
        .type           _ZN2at6native55_GLOBAL__N__de093ff9_22_ForeachBinaryOpList_cu_a911ec4325multi_tensor_apply_kernelINS1_18TensorListMetadataILi2EEENS1_11CopyFunctorIfN3c107complexIdEELi2ELi1ELi1EEEJNS0_4CopyIfS8_EEEEEvT_T0_DpT1_,@function
        .size           _ZN2at6native55_GLOBAL__N__de093ff9_22_ForeachBinaryOpList_cu_a911ec4325multi_tensor_apply_kernelINS1_18TensorListMetadataILi2EEENS1_11CopyFunctorIfN3c107complexIdEELi2ELi1ELi1EEEJNS0_4CopyIfS8_EEEEEvT_T0_DpT1_,(.L_x_7914 - _ZN2at6native55_GLOBAL__N__de093ff9_22_ForeachBinaryOpList_cu_a911ec4325multi_tensor_apply_kernelINS1_18TensorListMetadataILi2EEENS1_11CopyFunctorIfN3c107complexIdEELi2ELi1ELi1EEEJNS0_4CopyIfS8_EEEEEvT_T0_DpT1_)
        .other          _ZN2at6native55_GLOBAL__N__de093ff9_22_ForeachBinaryOpList_cu_a911ec4325multi_tensor_apply_kernelINS1_18TensorListMetadataILi2EEENS1_11CopyFunctorIfN3c107complexIdEELi2ELi1ELi1EEEJNS0_4CopyIfS8_EEEEEvT_T0_DpT1_,@"STO_CUDA_ENTRY STV_DEFAULT"
_ZN2at6native55_GLOBAL__N__de093ff9_22_ForeachBinaryOpList_cu_a911ec4325multi_tensor_apply_kernelINS1_18TensorListMetadataILi2EEENS1_11CopyFunctorIfN3c107complexIdEELi2ELi1ELi1EEEJNS0_4CopyIfS8_EEEEEvT_T0_DpT1_:
        /* <DEDUP_REMOVED lines=34> */
.L_x_2697:
[----:B0-----:R-:W-:Y:S01]  /*0220*/  IADD3 R11, P0, R18, R20, RZ ;  /* 0x00000014120b7210 */ /* 0x001fe20007f1e0ff */
[----:B------:R-:W-:-:S03]  /*0230*/  IMAD R24, R19, 0x3, RZ ;  /* 0x0000000313187824 */ /* 0x000fc600078e02ff */
[C---:B------:R-:W-:Y:S01]  /*0240*/  ISETP.GE.U32.AND P5, PT, R11.reuse, 0x10000, PT ;  /* 0x000100000b00780c */ /* 0x040fe20003fa6070 */
[----:B------:R-:W-:Y:S01]  /*0250*/  IMAD.X R0, RZ, RZ, R21, P0 ;  /* 0x000000ffff007224 */ /* 0x000fe200000e0615 */
[----:B------:R-:W-:-:S04]  /*0260*/  ISETP.LT.U32.AND P0, PT, R11, UR13, PT ;  /* 0x0000000d0b007c0c */ /* 0x000fc8000bf01070 */
[----:B------:R-:W-:-:S04]  /*0270*/  ISETP.GE.U32.AND.EX P5, PT, R0, RZ, PT, P5 ;  /* 0x000000ff0000720c */ /* 0x000fc80003fa6150 */
[----:B------:R-:W-:Y:S02]  /*0280*/  ISETP.LT.AND.EX P5, PT, R0, UR6, !P5, P0 ;  /* 0x0000000600007c0c */ /* 0x000fe4000efa1300 */
[----:B------:R-:W-:-:S04]  /*0290*/  IADD3 R26, P0, R11, c[0x0][0x0], RZ ;  /* 0x000000000b1a7a10 */ /* 0x000fc80007f1e0ff */
[C---:B------:R-:W-:Y:S01]  /*02a0*/  ISETP.GE.U32.AND P4, PT, R26.reuse, 0x10000, PT ;  /* 0x000100001a00780c */ /* 0x040fe20003f86070 */
[----:B------:R-:W-:Y:S01]  /*02b0*/  IMAD.X R27, RZ, RZ, R0, P0 ;  /* 0x000000ffff1b7224 */ /* 0x000fe200000e0600 */
[----:B------:R-:W-:-:S04]  /*02c0*/  ISETP.LT.U32.AND P0, PT, R26, UR13, PT ;  /* 0x0000000d1a007c0c */ /* 0x000fc8000bf01070 */
[----:B------:R-:W-:Y:S02]  /*02d0*/  ISETP.GE.U32.AND.EX P4, PT, R27, RZ, PT, P4 ;  /* 0x000000ff1b00720c */ /* 0x000fe40003f86140 */
[----:B------:R-:W-:Y:S02]  /*02e0*/  @P5 LEA R12, P1, R11, UR4, 0x4 ;  /* 0x000000040b0c5c11 */ /* 0x000fe4000f8220ff */
[----:B------:R-:W-:Y:S02]  /*02f0*/  ISETP.LT.AND.EX P4, PT, R27, UR6, !P4, P0 ;  /* 0x000000061b007c0c */ /* 0x000fe4000e781300 */
[-C--:B------:R-:W-:Y:S02]  /*0300*/  LEA R22, P0, R19, R11.reuse, 0x1 ;  /* 0x0000000b13167211 */ /* 0x080fe400078008ff */
[--C-:B------:R-:W-:Y:S02]  /*0310*/  @P5 LEA.HI.X R13, R11, UR5, R0.reuse, 0x4, P1 ;  /* 0x000000050b0d5c11 */ /* 0x100fe400088f2400 */
[----:B------:R-:W-:Y:S01]  /*0320*/  ISETP.GE.U32.AND P1, PT, R22, 0x10000, PT ;  /* 0x000100001600780c */ /* 0x000fe20003f26070 */
[----:B------:R-:W-:Y:S01]  /*0330*/  IMAD.X R23, RZ, RZ, R0, P0 ;  /* 0x000000ffff177224 */ /* 0x000fe200000e0600 */
[----:B------:R-:W-:Y:S01]  /*0340*/  IADD3 R24, P6, R24, R11, RZ ;  /* 0x0000000b18187210 */ /* 0x000fe20007fde0ff */
[----:B------:R0:W2:Y:S01]  /*0350*/  @P5 LDG.E.64 R8, [R12.64] ;  /* 0x0000000a0c085981 */ /* 0x0000a2000c1e1b00 */
[----:B------:R-:W-:-:S02]  /*0360*/  ISETP.LT.U32.AND P3, PT, R22, UR13, PT ;  /* 0x0000000d16007c0c */ /* 0x000fc4000bf61070 */
[C---:B------:R-:W-:Y:S01]  /*0370*/  ISETP.GE.U32.AND.EX P1, PT, R23.reuse, RZ, PT, P1 ;  /* 0x000000ff1700720c */ /* 0x040fe20003f26110 */
[----:B------:R-:W-:Y:S01]  /*0380*/  IMAD.X R25, RZ, RZ, R0, P6 ;  /* 0x000000ffff197224 */ /* 0x000fe200030e0600 */
[----:B------:R-:W-:Y:S02]  /*0390*/  @P4 LEA R16, P2, R26, UR4, 0x4 ;  /* 0x000000041a104c11 */ /* 0x000fe4000f8420ff */
[----:B------:R-:W-:Y:S02]  /*03a0*/  ISETP.GE.U32.AND P0, PT, R24, 0x10000, PT ;  /* 0x000100001800780c */ /* 0x000fe40003f06070 */
[----:B------:R-:W-:Y:S02]  /*03b0*/  ISETP.LT.AND.EX P3, PT, R23, UR6, !P1, P3 ;  /* 0x0000000617007c0c */ /* 0x000fe4000cf61330 */
[----:B------:R-:W-:Y:S02]  /*03c0*/  @P4 LEA.HI.X R17, R26, UR5, R27, 0x4, P2 ;  /* 0x000000051a114c11 */ /* 0x000fe400090f241b */
[----:B------:R-:W-:-:S02]  /*03d0*/  ISETP.LT.U32.AND P2, PT, R24, UR13, PT ;  /* 0x0000000d18007c0c */ /* 0x000fc4000bf41070 */
[C---:B------:R-:W-:Y:S01]  /*03e0*/  ISETP.GE.U32.AND.EX P0, PT, R25.reuse, RZ, PT, P0 ;  /* 0x000000ff1900720c */ /* 0x040fe20003f06100 */
[----:B------:R1:W3:Y:S03]  /*03f0*/  @P4 LDG.E.64 R6, [R16.64] ;  /* 0x0000000a10064981 */ /* 0x0002e6000c1e1b00 */
[----:B------:R-:W-:-:S03]  /*0400*/  ISETP.LT.AND.EX P2, PT, R25, UR6, !P0, P2 ;  /* 0x0000000619007c0c */ /* 0x000fc6000c741320 */
[----:B0-----:R-:W-:-:S04]  /*0410*/  @P3 LEA R12, P0, R22, UR4, 0x4 ;  /* 0x00000004160c3c11 */ /* 0x001fc8000f8020ff */
[----:B------:R-:W-:-:S05]  /*0420*/  @P3 LEA.HI.X R13, R22, UR5, R23, 0x4, P0 ;  /* 0x00000005160d3c11 */ /* 0x000fca00080f2417 */
[----:B------:R-:W4:Y:S01]  /*0430*/  @P3 LDG.E.64 R4, [R12.64] ;  /* 0x0000000a0c043981 */ /* 0x000f22000c1e1b00 */
[----:B------:R-:W-:-:S04]  /*0440*/  @P2 LEA R14, P0, R24, UR4, 0x4 ;  /* 0x00000004180e2c11 */ /* 0x000fc8000f8020ff */
[----:B------:R-:W-:-:S05]  /*0450*/  @P2 LEA.HI.X R15, R24, UR5, R25, 0x4, P0 ;  /* 0x00000005180f2c11 */ /* 0x000fca00080f2419 */
[----:B------:R-:W5:Y:S01]  /*0460*/  @P2 LDG.E.64 R2, [R14.64] ;  /* 0x0000000a0e022981 */ /* 0x000f62000c1e1b00 */
[C---:B------:R-:W-:Y:S02]  /*0470*/  @P5 LEA R10, P0, R11.reuse, UR8, 0x2 ;  /* 0x000000080b0a5c11 */ /* 0x040fe4000f8010ff */
[----:B------:R-:W-:Y:S02]  /*0480*/  PLOP3.LUT P1, PT, PT, PT, PT, 0x80, 0x0 ;  /* 0x000000000000781c */ /* 0x000fe40003f2f070 */
[----:B------:R-:W-:Y:S02]  /*0490*/  @P5 LEA.HI.X R11, R11, UR9, R0, 0x2, P0 ;  /* 0x000000090b0b5c11 */ /* 0x000fe400080f1400 */
[----:B-1----:R-:W-:-:S04]  /*04a0*/  @P4 LEA R16, P0, R26, UR8, 0x2 ;  /* 0x000000081a104c11 */ /* 0x002fc8000f8010ff */
[----:B------:R-:W-:Y:S02]  /*04b0*/  @P4 LEA.HI.X R17, R26, UR9, R27, 0x2, P0 ;  /* 0x000000091a114c11 */ /* 0x000fe400080f141b */
[----:B------:R-:W-:Y:S01]  /*04c0*/  PLOP3.LUT P0, PT, PT, PT, PT, 0x80, 0x0 ;  /* 0x000000000000781c */ /* 0x000fe20003f0f070 */
[----:B--2---:R-:W0:Y:S01]  /*04d0*/  @P5 DSETP.GEU.AND P6, PT, |R8|, c[0x2][0x8], PT ;  /* 0x008002000800562a */ /* 0x004e220003fce200 */
[----:B------:R-:W1:Y:S05]  /*04e0*/  @P5 F2F.F32.F64 R29, R8 ;  /* 0x00000008001d5310 */ /* 0x000e6a0000301000 */
[----:B0-----:R-:W-:Y:S01]  /*04f0*/  @P5 PLOP3.LUT P1, PT, P6, PT, PT, 0x80, 0x0 ;  /* 0x000000000000581c */ /* 0x001fe2000372f070 */
[----:B---3--:R-:W0:-:S02]  /*0500*/  @P4 DSETP.GEU.AND P6, PT, |R6|, c[0x2][0x8], PT ;  /* 0x008002000600462a */ /* 0x008e040003fce200 */
[----:B------:R-:W2:Y:S04]  /*0510*/  @P4 F2F.F32.F64 R27, R6 ;  /* 0x00000006001b4310 */ /* 0x000ea80000301000 */
[----:B0-----:R-:W-:-:S06]  /*0520*/  @P4 PLOP3.LUT P0, PT, P6, PT, PT, 0x80, 0x0 ;  /* 0x000000000000481c */ /* 0x001fcc000370f070 */
[----:B-1----:R-:W-:Y:S01]  /*0530*/  @!P1 FMUL R29, R29, 1.175494350822287508e-38 ;  /* 0x008000001d1d9820 */ /* 0x002fe20000400000 */
[----:B------:R-:W-:Y:S01]  /*0540*/  PLOP3.LUT P1, PT, PT, PT, PT, 0x80, 0x0 ;  /* 0x000000000000781c */ /* 0x000fe20003f2f070 */
[----:B----4-:R-:W0:-:S05]  /*0550*/  @P3 DSETP.GEU.AND P6, PT, |R4|, c[0x2][0x8], PT ;  /* 0x008002000400362a */ /* 0x010e0a0003fce200 */
[----:B--2---:R-:W-:Y:S01]  /*0560*/  @!P0 FMUL R27, R27, 1.175494350822287508e-38 ;  /* 0x008000001b1b8820 */ /* 0x004fe20000400000 */
[C---:B------:R-:W-:Y:S02]  /*0570*/  @P3 LEA R12, P0, R22.reuse, UR8, 0x2 ;  /* 0x00000008160c3c11 */ /* 0x040fe4000f8010ff */
[----:B0-----:R-:W-:Y:S01]  /*0580*/  @P3 PLOP3.LUT P1, PT, P6, PT, PT, 0x80, 0x0 ;  /* 0x000000000000381c */ /* 0x001fe2000372f070 */
[----:B------:R-:W0:Y:S01]  /*0590*/  @P3 F2F.F32.F64 R0, R4 ;  /* 0x0000000400003310 */ /* 0x000e220000301000 */
[----:B-----5:R-:W1:Y:S01]  /*05a0*/  @P2 DSETP.GEU.AND P6, PT, |R2|, c[0x2][0x8], PT ;  /* 0x008002000200262a */ /* 0x020e620003fce200 */
[----:B------:R-:W-:Y:S02]  /*05b0*/  @P3 LEA.HI.X R13, R22, UR9, R23, 0x2, P0 ;  /* 0x00000009160d3c11 */ /* 0x000fe400080f1417 */
[----:B------:R-:W-:-:S04]  /*05c0*/  PLOP3.LUT P0, PT, PT, PT, PT, 0x80, 0x0 ;  /* 0x000000000000781c */ /* 0x000fc80003f0f070 */
[----:B------:R-:W2:Y:S01]  /*05d0*/  @P2 F2F.F32.F64 R23, R2 ;  /* 0x0000000200172310 */ /* 0x000ea20000301000 */
[----:B-1----:R-:W-:Y:S02]  /*05e0*/  @P2 PLOP3.LUT P0, PT, P6, PT, PT, 0x80, 0x0 ;  /* 0x000000000000281c */ /* 0x002fe4000370f070 */
[----:B------:R-:W-:-:S04]  /*05f0*/  @P2 LEA R14, P6, R24, UR8, 0x2 ;  /* 0x00000008180e2c11 */ /* 0x000fc8000f8c10ff */
[----:B------:R-:W-:Y:S01]  /*0600*/  @P2 LEA.HI.X R15, R24, UR9, R25, 0x2, P6 ;  /* 0x00000009180f2c11 */ /* 0x000fe2000b0f1419 */
[----:B------:R-:W-:Y:S02]  /*0610*/  IMAD.MOV.U32 R25, RZ, RZ, c[0x0][0x0] ;  /* 0x00000000ff197624 */ /* 0x000fe400078e00ff */
[----:B0-----:R-:W-:Y:S01]  /*0620*/  @!P1 FMUL R0, R0, 1.175494350822287508e-38 ;  /* 0x0080000000009820 */ /* 0x001fe20000400000 */
[----:B------:R0:W-:Y:S01]  /*0630*/  @P5 STG.E [R10.64], R29 ;  /* 0x0000001d0a005986 */ /* 0x0001e2000c10190a */
[----:B------:R-:W-:-:S04]  /*0640*/  IMAD.WIDE.U32 R20, R25, 0x4, R20 ;  /* 0x0000000419147825 */ /* 0x000fc800078e0014 */
[----:B--2---:R-:W-:Y:S01]  /*0650*/  @!P0 FMUL R23, R23, 1.175494350822287508e-38 ;  /* 0x0080000017178820 */ /* 0x004fe20000400000 */
[----:B------:R0:W-:Y:S01]  /*0660*/  @P4 STG.E [R16.64], R27 ;  /* 0x0000001b10004986 */ /* 0x0001e2000c10190a */
[----:B------:R-:W-:-:S03]  /*0670*/  ISETP.GE.U32.AND P0, PT, R20, 0x10000, PT ;  /* 0x000100001400780c */ /* 0x000fc60003f06070 */
[----:B------:R0:W-:Y:S01]  /*0680*/  @P3 STG.E [R12.64], R0 ;  /* 0x000000000c003986 */ /* 0x0001e2000c10190a */
[----:B------:R-:W-:-:S03]  /*0690*/  ISETP.LT.U32.AND P1, PT, R20, UR13, PT ;  /* 0x0000000d14007c0c */ /* 0x000fc6000bf21070 */
[----:B------:R0:W-:Y:S01]  /*06a0*/  @P2 STG.E [R14.64], R23 ;  /* 0x000000170e002986 */ /* 0x0001e2000c10190a */
[C---:B------:R-:W-:Y:S02]  /*06b0*/  ISETP.GE.U32.AND.EX P0, PT, R21.reuse, RZ, PT, P0 ;  /* 0x000000ff1500720c */ /* 0x040fe40003f06100 */
[----:B------:R-:W-:-:S13]  /*06c0*/  ISETP.LT.AND.EX P1, PT, R21, UR6, PT, P1 ;  /* 0x0000000615007c0c */ /* 0x000fda000bf21310 */
[----:B0-----:R-:W-:Y:S05]  /*06d0*/  @!P0 BRA P1, `(.L_x_2697) ;  /* 0xfffffb4000008947 */ /* 0x001fea000083ffff */
[----:B------:R-:W-:Y:S05]  /*06e0*/  EXIT ;  /* 0x000000000000794d */ /* 0x000fea0003800000 */
.L_x_2696:
[----:B------:R-:W0:Y:S02]  /*06f0*/  S2R R18, SR_TID.X ;  /* 0x0000000000127919 */ /* 0x000e240000002100 */
[----:B0-----:R-:W-:-:S05]  /*0700*/  IMAD.WIDE.U32 R2, R18, 0x4, RZ ;  /* 0x0000000412027825 */ /* 0x001fca00078e00ff */
[----:B------:R-:W-:-:S04]  /*0710*/  ISETP.GE.U32.AND P0, PT, R2, UR13, PT ;  /* 0x0000000d02007c0c */ /* 0x000fc8000bf06070 */
[----:B------:R-:W-:-:S04]  /*0720*/  ISETP.GE.AND.EX P0, PT, R3, UR6, PT, P0 ;  /* 0x0000000603007c0c */ /* 0x000fc8000bf06300 */
[----:B------:R-:W-:-:S13]  /*0730*/  ISETP.GT.U32.OR P0, PT, R18, 0x3fff, P0 ;  /* 0x00003fff1200780c */ /* 0x000fda0000704470 */
[----:B------:R-:W-:Y:S05]  /*0740*/  @P0 EXIT ;  /* 0x000000000000094d */ /* 0x000fea0003800000 */
[----:B------:R-:W-:Y:S02]  /*0750*/  IMAD.MOV.U32 R19, RZ, RZ, RZ ;  /* 0x000000ffff137224 */ /* 0x000fe400078e00ff */
.L_x_2698:
[----:B------:R-:W-:-:S04]  /*0760*/  LEA R2, P0, R18, UR4, 0x6 ;  /* 0x0000000412027c11 */ /* 0x000fc8000f8030ff */
[----:B------:R-:W-:-:S05]  /*0770*/  LEA.HI.X R3, R18, UR5, R19, 0x6, P0 ;  /* 0x0000000512037c11 */ /* 0x000fca00080f3413 */
[----:B------:R-:W2:Y:S04]  /*0780*/  LDG.E.64 R14, [R2.64+0x30] ;  /* 0x0000300a020e7981 */ /* 0x000ea8000c1e1b00 */
[----:B------:R-:W3:Y:S04]  /*0790*/  LDG.E.64 R8, [R2.64] ;  /* 0x0000000a02087981 */ /* 0x000ee8000c1e1b00 */
[----:B------:R-:W4:Y:S04]  /*07a0*/  LDG.E.64 R10, [R2.64+0x10] ;  /* 0x0000100a020a7981 */ /* 0x000f28000c1e1b00 */
[----:B------:R-:W5:Y:S01]  /*07b0*/  LDG.E.64 R12, [R2.64+0x20] ;  /* 0x0000200a020c7981 */ /* 0x000f62000c1e1b00 */
[----:B------:R-:W-:-:S04]  /*07c0*/  LEA R16, P4, R18, UR8, 0x4 ;  /* 0x0000000812107c11 */ /* 0x000fc8000f8820ff */
[----:B------:R-:W-:Y:S01]  /*07d0*/  LEA.HI.X R17, R18, UR9, R19, 0x4, P4 ;  /* 0x0000000912117c11 */ /* 0x000fe2000a0f2413 */
[----:B--2---:R-:W0:Y:S01]  /*07e0*/  F2F.F32.F64 R7, R14 ;  /* 0x0000000e00077310 */ /* 0x004e220000301000 */
[----:B------:R-:W0:-:S04]  /*07f0*/  DSETP.GEU.AND P0, PT, |R14|, c[0x2][0x8], PT ;  /* 0x008002000e00762a */ /* 0x000e080003f0e200 */
[----:B---3--:R-:W1:-:S03]  /*0800*/  DSETP.GEU.AND P3, PT, |R8|, c[0x2][0x8], PT ;  /* 0x008002000800762a */ /* 0x008e460003f6e200 */
[----:B------:R-:W1:Y:S01]  /*0810*/  F2F.F32.F64 R4, R8 ;  /* 0x0000000800047310 */ /* 0x000e620000301000 */
[----:B----4-:R-:W2:-:S04]  /*0820*/  DSETP.GEU.AND P2, PT, |R10|, c[0x2][0x8], PT ;  /* 0x008002000a00762a */ /* 0x010e880003f4e200 */
[----:B-----5:R-:W3:-:S03]  /*0830*/  DSETP.GEU.AND P1, PT, |R12|, c[0x2][0x8], PT ;  /* 0x008002000c00762a */ /* 0x020ec60003f2e200 */
[----:B------:R-:W2:Y:S08]  /*0840*/  F2F.F32.F64 R5, R10 ;  /* 0x0000000a00057310 */ /* 0x000eb00000301000 */
[----:B------:R-:W3:Y:S01]  /*0850*/  F2F.F32.F64 R6, R12 ;  /* 0x0000000c00067310 */ /* 0x000ee20000301000 */
[----:B0-----:R-:W-:Y:S01]  /*0860*/  @!P0 FMUL R7, R7, 1.175494350822287508e-38 ;  /* 0x0080000007078820 */ /* 0x001fe20000400000 */
[----:B------:R-:W-:Y:S01]  /*0870*/  IADD3 R18, P0, R18, c[0x0][0x0], RZ ;  /* 0x0000000012127a10 */ /* 0x000fe20007f1e0ff */
[----:B-1----:R-:W-:-:S04]  /*0880*/  @!P3 FMUL R4, R4, 1.175494350822287508e-38 ;  /* 0x008000000404b820 */ /* 0x002fc80000400000 */
[----:B------:R-:W-:Y:S02]  /*0890*/  IMAD.SHL.U32 R0, R18, 0x4, RZ ;  /* 0x0000000412007824 */ /* 0x000fe400078e00ff */
[----:B--2---:R-:W-:Y:S02]  /*08a0*/  @!P2 FMUL R5, R5, 1.175494350822287508e-38 ;  /* 0x008000000505a820 */ /* 0x004fe40000400000 */
[----:B------:R-:W-:Y:S02]  /*08b0*/  IMAD.X R19, RZ, RZ, R19, P0 ;  /* 0x000000ffff137224 */ /* 0x000fe400000e0613 */
[----:B---3--:R-:W-:Y:S01]  /*08c0*/  @!P1 FMUL R6, R6, 1.175494350822287508e-38 ;  /* 0x0080000006069820 */ /* 0x008fe20000400000 */
[----:B------:R-:W-:Y:S02]  /*08d0*/  ISETP.GE.U32.AND P0, PT, R0, UR13, PT ;  /* 0x0000000d00007c0c */ /* 0x000fe4000bf06070 */
[C---:B------:R-:W-:Y:S02]  /*08e0*/  ISETP.LT.U32.AND P1, PT, R18.reuse, 0x4000, PT ;  /* 0x000040001200780c */ /* 0x040fe40003f21070 */
[----:B------:R0:W-:Y:S01]  /*08f0*/  STG.E.128 [R16.64], R4 ;  /* 0x0000000410007986 */ /* 0x0001e2000c101d0a */
[----:B------:R-:W-:-:S02]  /*0900*/  SHF.L.U64.HI R0, R18, 0x2, R19 ;  /* 0x0000000212007819 */ /* 0x000fc40000010213 */
[----:B------:R-:W-:Y:S02]  /*0910*/  ISETP.LT.U32.AND.EX P1, PT, R19, RZ, PT, P1 ;  /* 0x000000ff1300720c */ /* 0x000fe40003f21110 */
[----:B------:R-:W-:-:S13]  /*0920*/  ISETP.GE.AND.EX P0, PT, R0, UR6, PT, P0 ;  /* 0x0000000600007c0c */ /* 0x000fda000bf06300 */
[----:B0-----:R-:W-:Y:S05]  /*0930*/  @!P0 BRA P1, `(.L_x_2698) ;  /* 0xfffffe2000008947 */ /* 0x001fea000083ffff */
[----:B------:R-:W-:Y:S05]  /*0940*/  EXIT ;  /* 0x000000000000794d */ /* 0x000fea0003800000 */
.L_x_2699:
        /* <DEDUP_REMOVED lines=11> */
.L_x_7914:


//--------------------- .text._ZN2at6native55_GLOBAL__N__de093ff9_22_ForeachBinaryOpList_cu_a911ec4325multi_tensor_apply_kernelINS1_18TensorListMetadataILi2EEENS1_11CopyFunctorIfdLi2ELi1ELi1EEEJNS0_4CopyIfdEEEEEvT_T0_DpT1_ --------------------------
	.section	.text._ZN2at6native55_GLOBAL__N__de093ff9_22_ForeachBinaryOpList_cu_a911ec4325multi_tensor_apply_kernelINS1_18TensorListMetadataILi2EEENS1_11CopyFunctorIfdLi2ELi1ELi1EEEJNS0_4CopyIfdEEEEEvT_T0_DpT1_,"ax",@progbits
	.sectioninfo	@"SHI_REGISTERS=32"
	.align	128
.text._ZN2at6native55_GLOBAL__N__de093ff9_22_ForeachBinaryOpList_cu_a911ec4325multi_tensor_apply_kernelINS1_18TensorListMetadataILi2EEENS1_11CopyFunctorIfdLi2ELi1ELi1EEEJNS0_4CopyIfdEEEEEvT_T0_DpT1_:
        .type           _ZN2at6native55_GLOBAL__N__de093ff9_22_ForeachBinaryOpList_cu_a911ec4325multi_tensor_apply_kernelINS1_18TensorListMetadataILi2EEENS1_11CopyFunctorIfdLi2ELi1ELi1EEEJNS0_4CopyIfdEEEEEvT_T0_DpT1_,@function
        .size           _ZN2at6native55_GLOBAL__N__de093ff9_22_ForeachBinaryOpList_cu_a911ec4325multi_tensor_apply_kernelINS1_18TensorListMetadataILi2EEENS1_11CopyFunctorIfdLi2ELi1ELi1EEEJNS0_4CopyIfdEEEEEvT_T0_DpT1_,(.L_x_7915 - _ZN2at6native55_GLOBAL__N__de093ff9_22_ForeachBinaryOpList_cu_a911ec4325multi_tensor_apply_kernelINS1_18TensorListMetadataILi2EEENS1_11CopyFunctorIfdLi2ELi1ELi1EEEJNS0_4CopyIfdEEEEEvT_T0_DpT1_)
        .other          _ZN2at6native55_GLOBAL__N__de093ff9_22_ForeachBinaryOpList_cu_a911ec4325multi_tensor_apply_kernelINS1_18TensorListMetadataILi2EEENS1_11CopyFunctorIfdLi2ELi1ELi1EEEJNS0_4CopyIfdEEEEEvT_T0_DpT1_,@"STO_CUDA_ENTRY STV_DEFAULT"
_ZN2at6native55_GLOBAL__N__de093ff9_22_ForeachBinaryOpList_cu_a911ec4325multi_tensor_apply_kernelINS1_18TensorListMetadataILi2EEENS1_11CopyFunctorIfdLi2ELi1ELi1EEEJNS0_4CopyIfdEEEEEvT_T0_DpT1_:
        /* <DEDUP_REMOVED lines=30> */
.L_x_2701:
        /* <DEDUP_REMOVED lines=77> */
.L_x_2700:
[----:B------:R-:W0:Y:S02]  /*06b0*/  S2R R14, SR_TID.X ;  /* 0x00000000000e7919 */ /* 0x000e240000002100 */
[----:B0-----:R-:W-:-:S05]  /*06c0*/  IMAD.WIDE.U32 R2, R14, 0x4, RZ ;  /* 0x000000040e027825 */ /* 0x001fca00078e00ff */
[----:B------:R-:W-:-:S04]  /*06d0*/  ISETP.GE.U32.AND P0, PT, R2, UR13, PT ;  /* 0x0000000d02007c0c */ /* 0x000fc8000bf06070 */
[----:B------:R-:W-:-:S04]  /*06e0*/  ISETP.GE.AND.EX P0, PT, R3, UR6, PT, P0 ;  /* 0x0000000603007c0c */ /* 0x000fc8000bf06300 */
[----:B------:R-:W-:-:S13]  /*06f0*/  ISETP.GT.U32.OR P0, PT, R14, 0x3fff, P0 ;  /* 0x00003fff0e00780c */ /* 0x000fda0000704470 */
[----:B------:R-:W-:Y:S05]  /*0700*/  @P0 EXIT ;  /* 0x000000000000094d */ /* 0x000fea0003800000 */
[----:B------:R-:W-:Y:S02]  /*0710*/  IMAD.MOV.U32 R15, RZ, RZ, RZ ;  /* 0x000000ffff0f7224 */ /* 0x000fe400078e00ff */
.L_x_2702:
[----:B------:R-:W-:-:S04]  /*0720*/  LEA R2, P0, R14, UR4, 0x5 ;  /* 0x000000040e027c11 */ /* 0x000fc8000f8028ff */
[----:B------:R-:W-:-:S05]  /*0730*/  LEA.HI.X R3, R14, UR5, R15, 0x5, P0 ;  /* 0x000000050e037c11 */ /* 0x000fca00080f2c0f */
[----:B------:R-:W2:Y:S04]  /*0740*/  LDG.E.128 R8, [R2.64+0x10] ;  /* 0x0000100a02087981 */ /* 0x000ea8000c1e1d00 */
[----:B------:R-:W3:Y:S01]  /*0750*/  LDG.E.128 R4, [R2.64] ;  /* 0x0000000a02047981 */ /* 0x000ee2000c1e1d00 */
[----:B------:R-:W-:-:S04]  /*0760*/  LEA R12, P4, R14, UR8, 0x4 ;  /* 0x000000080e0c7c11 */ /* 0x000fc8000f8820ff */
[----:B------:R-:W-:Y:S01]  /*0770*/  LEA.HI.X R13, R14, UR9, R15, 0x4, P4 ;  /* 0x000000090e0d7c11 */ /* 0x000fe2000a0f240f */
[----:B--2---:R-:W0:Y:S01]  /*0780*/  F2F.F32.F64 R19, R10 ;  /* 0x0000000a00137310 */ /* 0x004e220000301000 */
[----:B------:R-:W0:-:S04]  /*0790*/  DSETP.GEU.AND P0, PT, |R10|, c[0x2][0x8], PT ;  /* 0x008002000a00762a */ /* 0x000e080003f0e200 */
[----:B---3--:R-:W1:-:S03]  /*07a0*/  DSETP.GEU.AND P2, PT, |R6|, c[0x2][0x8], PT ;  /* 0x008002000600762a */ /* 0x008e460003f4e200 */
[----:B------:R-:W1:Y:S01]  /*07b0*/  F2F.F32.F64 R17, R6 ;  /* 0x0000000600117310 */ /* 0x000e620000301000 */
[----:B------:R-:W2:-:S04]  /*07c0*/  DSETP.GEU.AND P3, PT, |R4|, c[0x2][0x8], PT ;  /* 0x008002000400762a */ /* 0x000e880003f6e200 */
[----:B------:R-:W3:-:S03]  /*07d0*/  DSETP.GEU.AND P1, PT, |R8|, c[0x2][0x8], PT ;  /* 0x008002000800762a */ /* 0x000ec60003f2e200 */
        /* <DEDUP_REMOVED lines=17> */
.L_x_2703:
        /* <DEDUP_REMOVED lines=9> */
.L_x_7915:


//--------------------- .text._ZN2at6native55_GLOBAL__N__de093ff9_22_ForeachBinaryOpList_cu_a911ec4325multi_tensor_apply_kernelINS1_18TensorListMetadataILi2EEENS1_11CopyFunctorIfiLi2ELi1ELi1EEEJNS0_4CopyIfiEEEEEvT_T0_DpT1_ --------------------------
	.section	.text._ZN2at6native55_GLOBAL__N__de093ff9_22_ForeachBinaryOpList_cu_a911ec4325multi_tensor_apply_kernelINS1_18TensorListMetadataILi2EEENS1_11CopyFunctorIfiLi2ELi1ELi1EEEJNS0_4CopyIfiEEEEEvT_T0_DpT1_,"ax",@progbits
	.sectioninfo	@"SHI_REGISTERS=32"
	.align	128
.text._ZN2at6native55_GLOBAL__N__de093ff9_22_ForeachBinaryOpList_cu_a911ec4325multi_tensor_apply_kernelINS1_18TensorListMetadataILi2EEENS1_11CopyFunctorIfiLi2ELi1ELi1EEEJNS0_4CopyIfiEEEEEvT_T0_DpT1_:
        .type           _ZN2at6native55_GLOBAL__N__de093ff9_22_ForeachBinaryOpList_cu_a911ec4325multi_tensor_apply_kernelINS1_18TensorListMetadataILi2EEENS1_11CopyFunctorIfiLi2ELi1ELi1EEEJNS0_4CopyIfiEEEEEvT_T0_DpT1_,@function
        .size           _ZN2at6native55_GLOBAL__N__de093ff9_22_ForeachBinaryOpList_cu_a911ec4325multi_tensor_apply_kernelINS1_18TensorListMetadataILi2EEENS1_11CopyFunctorIfiLi2ELi1ELi1EEEJNS0_4CopyIfiEEEEEvT_T0_DpT1_,(.L_x_7916 - _ZN2at6native55_GLOBAL__N__de093ff9_22_ForeachBinaryOpList_cu_a911ec4325multi_tensor_apply_kernelINS1_18TensorListMetadataILi2EEENS1_11CopyFunctorIfiLi2ELi1ELi1EEEJNS0_4CopyIfiEEEEEvT_T0_DpT1_)
        .other          _ZN2at6native55_GLOBAL__N__de093ff9_22_ForeachBinaryOpList_cu_a911ec4325multi_tensor_apply_kernelINS1_18TensorListMetadataILi2EEENS1_11CopyFunctorIfiLi2ELi1ELi1EEEJNS0_4CopyIfiEEEEEvT_T0_DpT1_,@"STO_CUDA_ENTRY STV_DEFAULT"
_ZN2at6native55_GLOBAL__N__de093ff9_22_ForeachBinaryOpList_cu_a911ec4325multi_tensor_apply_kernelINS1_18TensorListMetadataILi2EEENS1_11CopyFunctorIfiLi2ELi1ELi1EEEJNS0_4CopyIfiEEEEEvT_T0_DpT1_:
        /* <DEDUP_REMOVED lines=26> */
.L_x_2705:
[----:B0-----:R-:W-:Y:S01]  /*01a0*/  IADD3 R25, P0, R3, R10, RZ ;  /* 0x0000000a03197210 */ /* 0x001fe20007f1e0ff */
[----:B------:R-:W-:-:S03]  /*01b0*/  IMAD.MOV.U32 R8, RZ, RZ, c[0x0][0x0] ;  /* 0x00000000ff087624 */ /* 0x000fc600078e00ff */
[C---:B------:R-:W-:Y:S01]  /*01c0*/  ISETP.GE.U32.AND P1, PT, R25.reuse, 0x10000, PT ;  /* 0x000100001900780c */ /* 0x040fe20003f26070 */
[----:B------:R-:W-:Y:S01]  /*01d0*/  IMAD.X R29, RZ, RZ, R23, P0 ;  /* 0x000000ffff1d7224 */ /* 0x000fe200000e0617 */
[C---:B------:R-:W-:Y:S01]  /*01e0*/  IADD3 R11, P3, R25.reuse, c[0x0][0x0], RZ ;  /* 0x00000000190b7a10 */ /* 0x040fe20007f7e0ff */
[C---:B------:R-:W-:Y:S01]  /*01f0*/  IMAD R24, R8.reuse, 0x3, RZ ;  /* 0x0000000308187824 */ /* 0x040fe200078e02ff */
[----:B------:R-:W-:Y:S02]  /*0200*/  ISETP.LT.U32.AND P0, PT, R25, R0, PT ;  /* 0x000000001900720c */ /* 0x000fe40003f01070 */
[----:B------:R-:W-:Y:S01]  /*0210*/  ISETP.GE.U32.AND.EX P1, PT, R29, RZ, PT, P1 ;  /* 0x000000ff1d00720c */ /* 0x000fe20003f26110 */
[----:B------:R-:W-:Y:S01]  /*0220*/  IMAD.X R27, RZ, RZ, R29, P3 ;  /* 0x000000ffff1b7224 */ /* 0x000fe200018e061d */
[----:B------:R-:W-:Y:S02]  /*0230*/  LEA R22, P4, R8, R25, 0x1 ;  /* 0x0000001908167211 */ /* 0x000fe400078808ff */
[----:B------:R-:W-:-:S02]  /*0240*/  ISETP.GE.U32.AND P2, PT, R11, 0x10000, PT ;  /* 0x000100000b00780c */ /* 0x000fc40003f46070 */
[----:B------:R-:W-:Y:S01]  /*0250*/  ISETP.LT.AND.EX P1, PT, R29, R2, !P1, P0 ;  /* 0x000000021d00720c */ /* 0x000fe20004f21300 */
[--C-:B------:R-:W-:Y:S01]  /*0260*/  IMAD.X R9, RZ, RZ, R29.reuse, P4 ;  /* 0x000000ffff097224 */ /* 0x100fe200020e061d */
[----:B------:R-:W-:Y:S02]  /*0270*/  IADD3 R24, P5, R24, R25, RZ ;  /* 0x0000001918187210 */ /* 0x000fe40007fbe0ff */
[----:B------:R-:W-:Y:S02]  /*0280*/  ISETP.LT.U32.AND P0, PT, R11, R0, PT ;  /* 0x000000000b00720c */ /* 0x000fe40003f01070 */
[C---:B------:R-:W-:Y:S01]  /*0290*/  ISETP.GE.U32.AND.EX P2, PT, R27.reuse, RZ, PT, P2 ;  /* 0x000000ff1b00720c */ /* 0x040fe20003f46120 */
[----:B------:R-:W-:Y:S01]  /*02a0*/  IMAD.X R26, RZ, RZ, R29, P5 ;  /* 0x000000ffff1a7224 */ /* 0x000fe200028e061d */
[----:B------:R-:W-:Y:S02]  /*02b0*/  ISETP.GE.U32.AND P3, PT, R22, 0x10000, PT ;  /* 0x000100001600780c */ /* 0x000fe40003f66070 */
[----:B------:R-:W-:-:S02]  /*02c0*/  ISETP.LT.AND.EX P0, PT, R27, R2, !P2, P0 ;  /* 0x000000021b00720c */ /* 0x000fc40005701300 */
[----:B------:R-:W-:Y:S02]  /*02d0*/  ISETP.LT.U32.AND P4, PT, R22, R0, PT ;  /* 0x000000001600720c */ /* 0x000fe40003f81070 */
[C---:B------:R-:W-:Y:S02]  /*02e0*/  ISETP.GE.U32.AND.EX P3, PT, R9.reuse, RZ, PT, P3 ;  /* 0x000000ff0900720c */ /* 0x040fe40003f66130 */
[C---:B------:R-:W-:Y:S02]  /*02f0*/  ISETP.GE.U32.AND P2, PT, R24.reuse, 0x10000, PT ;  /* 0x000100001800780c */ /* 0x040fe40003f46070 */
[----:B------:R-:W-:Y:S02]  /*0300*/  ISETP.LT.AND.EX P4, PT, R9, R2, !P3, P4 ;  /* 0x000000020900720c */ /* 0x000fe40005f81340 */
[----:B------:R-:W-:Y:S02]  /*0310*/  @P1 LEA R16, P5, R25, R12, 0x2 ;  /* 0x0000000c19101211 */ /* 0x000fe400078a10ff */
[----:B------:R-:W-:-:S02]  /*0320*/  ISETP.LT.U32.AND P3, PT, R24, R0, PT ;  /* 0x000000001800720c */ /* 0x000fc40003f61070 */
[C---:B------:R-:W-:Y:S02]  /*0330*/  ISETP.GE.U32.AND.EX P2, PT, R26.reuse, RZ, PT, P2 ;  /* 0x000000ff1a00720c */ /* 0x040fe40003f46120 */
[-C--:B------:R-:W-:Y:S02]  /*0340*/  @P1 LEA.HI.X R17, R25, R13.reuse, R29, 0x2, P5 ;  /* 0x0000000d19111211 */ /* 0x080fe400028f141d */
[----:B------:R-:W-:Y:S02]  /*0350*/  ISETP.LT.AND.EX P2, PT, R26, R2, !P2, P3 ;  /* 0x000000021a00720c */ /* 0x000fe40005741330 */
[C---:B------:R-:W-:Y:S01]  /*0360*/  @P0 LEA R18, P5, R11.reuse, R12, 0x2 ;  /* 0x0000000c0b120211 */ /* 0x040fe200078a10ff */
[----:B------:R0:W2:Y:S03]  /*0370*/  @P1 LDG.E R6, [R16.64] ;  /* 0x0000000410061981 */ /* 0x0000a6000c1e1900 */
[----:B------:R-:W-:-:S05]  /*0380*/  @P0 LEA.HI.X R19, R11, R13, R27, 0x2, P5 ;  /* 0x0000000d0b130211 */ /* 0x000fca00028f141b */
[----:B------:R-:W3:Y:S01]  /*0390*/  @P0 LDG.E R7, [R18.64] ;  /* 0x0000000412070981 */ /* 0x000ee2000c1e1900 */
[----:B0-----:R-:W-:-:S04]  /*03a0*/  @P4 LEA R16, P3, R22, R12, 0x2 ;  /* 0x0000000c16104211 */ /* 0x001fc800078610ff */
[----:B------:R-:W-:Y:S02]  /*03b0*/  @P4 LEA.HI.X R17, R22, R13, R9, 0x2, P3 ;  /* 0x0000000d16114211 */ /* 0x000fe400018f1409 */
[----:B------:R-:W-:-:S03]  /*03c0*/  @P2 LEA R20, P3, R24, R12, 0x2 ;  /* 0x0000000c18142211 */ /* 0x000fc600078610ff */
[----:B------:R0:W4:Y:S01]  /*03d0*/  @P4 LDG.E R4, [R16.64] ;  /* 0x0000000410044981 */ /* 0x000122000c1e1900 */
[----:B------:R-:W-:-:S05]  /*03e0*/  @P2 LEA.HI.X R21, R24, R13, R26, 0x2, P3 ;  /* 0x0000000d18152211 */ /* 0x000fca00018f141a */
[----:B------:R2:W5:Y:S01]  /*03f0*/  @P2 LDG.E R5, [R20.64] ;  /* 0x0000000414052981 */ /* 0x000562000c1e1900 */
[----:B------:R-:W-:-:S04]  /*0400*/  @P1 LEA R28, P3, R25, R14, 0x2 ;  /* 0x0000000e191c1211 */ /* 0x000fc800078610ff */
[----:B------:R-:W-:Y:S02]  /*0410*/  @P1 LEA.HI.X R29, R25, R15, R29, 0x2, P3 ;  /* 0x0000000f191d1211 */ /* 0x000fe400018f141d */
[----:B0-----:R-:W-:-:S04]  /*0420*/  @P4 LEA R16, P3, R22, R14, 0x2 ;  /* 0x0000000e16104211 */ /* 0x001fc800078610ff */
[----:B------:R-:W-:Y:S01]  /*0430*/  @P4 LEA.HI.X R17, R22, R15, R9, 0x2, P3 ;  /* 0x0000000f16114211 */ /* 0x000fe200018f1409 */
[----:B--2---:R-:W0:Y:S08]  /*0440*/  @P1 I2F R20, R6 ;  /* 0x0000000600141306 */ /* 0x004e300000201400 */
[----:B---3--:R-:W1:Y:S01]  /*0450*/  @P0 I2F R21, R7 ;  /* 0x0000000700150306 */ /* 0x008e620000201400 */
[----:B0-----:R5:W-:Y:S07]  /*0460*/  @P1 STG.E [R28.64], R20 ;  /* 0x000000141c001986 */ /* 0x001bee000c101904 */
[----:B----4-:R-:W0:Y:S01]  /*0470*/  @P4 I2F R25, R4 ;  /* 0x0000000400194306 */ /* 0x010e220000201400 */
[----:B------:R-:W-:-:S07]  /*0480*/  @P0 LEA R18, P1, R11, R14, 0x2 ;  /* 0x0000000e0b120211 */ /* 0x000fce00078210ff */
[----:B-----5:R-:W2:Y:S01]  /*0490*/  @P2 I2F R20, R5 ;  /* 0x0000000500142306 */ /* 0x020ea20000201400 */
[----:B------:R-:W-:Y:S01]  /*04a0*/  @P0 LEA.HI.X R19, R11, R15, R27, 0x2, P1 ;  /* 0x0000000f0b130211 */ /* 0x000fe200008f141b */
[----:B------:R-:W-:Y:S01]  /*04b0*/  IMAD.MOV.U32 R11, RZ, RZ, R23 ;  /* 0x000000ffff0b7224 */ /* 0x000fe200078e0017 */
[----:B------:R-:W-:-:S03]  /*04c0*/  @P2 LEA R28, P1, R24, R14, 0x2 ;  /* 0x0000000e181c2211 */ /* 0x000fc600078210ff */
[----:B------:R-:W-:Y:S01]  /*04d0*/  IMAD.WIDE.U32 R10, R8, 0x4, R10 ;  /* 0x00000004080a7825 */ /* 0x000fe200078e000a */
[----:B------:R-:W-:Y:S01]  /*04e0*/  @P2 LEA.HI.X R29, R24, R15, R26, 0x2, P1 ;  /* 0x0000000f181d2211 */ /* 0x000fe200008f141a */
[----:B-1----:R1:W-:Y:S04]  /*04f0*/  @P0 STG.E [R18.64], R21 ;  /* 0x0000001512000986 */ /* 0x0023e8000c101904 */
[----:B0-----:R1:W-:Y:S01]  /*0500*/  @P4 STG.E [R16.64], R25 ;  /* 0x0000001910004986 */ /* 0x0013e2000c101904 */
[C---:B------:R-:W-:Y:S02]  /*0510*/  ISETP.GE.U32.AND P0, PT, R10.reuse, 0x10000, PT ;  /* 0x000100000a00780c */ /* 0x040fe40003f06070 */
[----:B------:R-:W-:Y:S01]  /*0520*/  ISETP.LT.U32.AND P1, PT, R10, R0, PT ;  /* 0x000000000a00720c */ /* 0x000fe20003f21070 */
[----:B--2---:R1:W-:Y:S01]  /*0530*/  @P2 STG.E [R28.64], R20 ;  /* 0x000000141c002986 */ /* 0x0043e2000c101904 */
[----:B------:R-:W-:-:S02]  /*0540*/  ISETP.GE.U32.AND.EX P0, PT, R11, RZ, PT, P0 ;  /* 0x000000ff0b00720c */ /* 0x000fc40003f06100 */
[----:B------:R-:W-:Y:S01]  /*0550*/  ISETP.LT.AND.EX P1, PT, R11, R2, PT, P1 ;  /* 0x000000020b00720c */ /* 0x000fe20003f21310 */
[----:B------:R-:W-:-:S12]  /*0560*/  IMAD.MOV.U32 R23, RZ, RZ, R11 ;  /* 0x000000ffff177224 */ /* 0x000fd800078e000b */
[----:B-1----:R-:W-:Y:S05]  /*0570*/  @!P0 BRA P1, `(.L_x_2705) ;  /* 0xfffffc2000008947 */ /* 0x002fea000083ffff */
[----:B------:R-:W-:Y:S05]  /*0580*/  EXIT ;  /* 0x000000000000794d */ /* 0x000fea0003800000 */
.L_x_2704:
[----:B------:R-:W0:Y:S02]  /*0590*/  S2R R16, SR_TID.X ;  /* 0x0000000000107919 */ /* 0x000e240000002100 */
[----:B0-----:R-:W-:-:S05]  /*05a0*/  IMAD.WIDE.U32 R4, R16, 0x4, RZ ;  /* 0x0000000410047825 */ /* 0x001fca00078e00ff */
[----:B------:R-:W-:-:S04]  /*05b0*/  ISETP.GE.U32.AND P0, PT, R4, R0, PT ;  /* 0x000000000400720c */ /* 0x000fc80003f06070 */
[----:B------:R-:W-:-:S04]  /*05c0*/  ISETP.GE.AND.EX P0, PT, R5, R2, PT, P0 ;  /* 0x000000020500720c */ /* 0x000fc80003f06300 */
[----:B------:R-:W-:-:S13]  /*05d0*/  ISETP.GT.U32.OR P0, PT, R16, 0x3fff, P0 ;  /* 0x00003fff1000780c */ /* 0x000fda0000704470 */
[----:B------:R-:W-:Y:S05]  /*05e0*/  @P0 EXIT ;  /* 0x000000000000094d */ /* 0x000fea0003800000 */
[----:B------:R-:W-:-:S04]  /*05f0*/  IMAD.MOV.U32 R17, RZ, RZ, RZ ;  /* 0x000000ffff117224 */ /* 0x000fc800078e00ff */
.L_x_2706:
[C---:B0-----:R-:W-:Y:S01]  /*0600*/  IMAD.SHL.U32 R11, R16.reuse, 0x10, RZ ;  /* 0x00000010100b7824 */ /* 0x041fe200078e00ff */
[----:B------:R-:W-:-:S04]  /*0610*/  SHF.L.U64.HI R3, R16, 0x4, R17 ;  /* 0x0000000410037819 */ /* 0x000fc80000010211 */
[----:B------:R-:W-:-:S05]  /*0620*/  IADD3 R8, P0, R12, R11, RZ ;  /* 0x0000000b0c087210 */ /* 0x000fca0007f1e0ff */
[----:B------:R-:W-:-:S05]  /*0630*/  IMAD.X R9, R13, 0x1, R3, P0 ;  /* 0x000000010d097824 */ /* 0x000fca00000e0603 */
[----:B------:R-:W2:Y:S01]  /*0640*/  LDG.E.128 R4, [R8.64] ;  /* 0x0000000408047981 */ /* 0x000ea2000c1e1d00 */
[----:B------:R-:W-:-:S05]  /*0650*/  IADD3 R10, P0, R14, R11, RZ ;  /* 0x0000000b0e0a7210 */ /* 0x000fca0007f1e0ff */
[----:B------:R-:W-:Y:S01]  /*0660*/  IMAD.X R11, R15, 0x1, R3, P0 ;  /* 0x000000010f0b7824 */ /* 0x000fe200000e0603 */
        /* <DEDUP_REMOVED lines=9> */
[----:B------:R-:W-:Y:S08]  /*0700*/  I2F R6, R6 ;  /* 0x0000000600067306 */ /* 0x000ff00000201400 */
[----:B------:R-:W-:Y:S08]  /*0710*/  I2F R5, R5 ;  /* 0x0000000500057306 */ /* 0x000ff00000201400 */
[----:B------:R-:W0:Y:S02]  /*0720*/  I2F R4, R4 ;  /* 0x0000000400047306 */ /* 0x000e240000201400 */
[----:B0-----:R0:W-:Y:S01]  /*0730*/  STG.E.128 [R10.64], R4 ;  /* 0x000000040a007986 */ /* 0x0011e2000c101d04 */
[----:B------:R-:W-:Y:S05]  /*0740*/  @!P0 BRA P1, `(.L_x_2706) ;  /* 0xfffffeb000008947 */ /* 0x000fea000083ffff */
[----:B------:R-:W-:Y:S05]  /*0750*/  EXIT ;  /* 0x000000000000794d */ /* 0x000fea0003800000 */
.L_x_2707:
        /* <DEDUP_REMOVED lines=10> */
.L_x_7916:


//--------------------- .text._ZN2at6native55_GLOBAL__N__de093ff9_22_ForeachBinaryOpList_cu_a911ec4325multi_tensor_apply_kernelINS1_18TensorListMetadataILi2EEENS1_11CopyFunctorIfsLi2ELi1ELi1EEEJNS0_4CopyIfsEEEEEvT_T0_DpT1_ --------------------------
	.section	.text._ZN2at6native55_GLOBAL__N__de093ff9_22_ForeachBinaryOpList_cu_a911ec4325multi_tensor_apply_kernelINS1_18TensorListMetadataILi2EEENS1_11CopyFunctorIfsLi2ELi1ELi1EEEJNS0_4CopyIfsEEEEEvT_T0_DpT1_,"ax",@progbits
	.sectioninfo	@"SHI_REGISTERS=32"
	.align	128
.text._ZN2at6native55_GLOBAL__N__de093ff9_22_ForeachBinaryOpList_cu_a911ec4325multi_tensor_apply_kernelINS1_18TensorListMetadataILi2EEENS1_11CopyFunctorIfsLi2ELi1ELi1EEEJNS0_4CopyIfsEEEEEvT_T0_DpT1_:
        .type           _ZN2at6native55_GLOBAL__N__de093ff9_22_ForeachBinaryOpList_cu_a911ec4325multi_tensor_apply_kernelINS1_18TensorListMetadataILi2EEENS1_11CopyFunctorIfsLi2ELi1ELi1EEEJNS0_4CopyIfsEEEEEvT_T0_DpT1_,@function
        .size           _ZN2at6native55_GLOBAL__N__de093ff9_22_ForeachBinaryOpList_cu_a911ec4325multi_tensor_apply_kernelINS1_18TensorListMetadataILi2EEENS1_11CopyFunctorIfsLi2ELi1ELi1EEEJNS0_4CopyIfsEEEEEvT_T0_DpT1_,(.L_x_7917 - _ZN2at6native55_GLOBAL__N__de093ff9_22_ForeachBinaryOpList_cu_a911ec4325multi_tensor_apply_kernelINS1_18TensorListMetadataILi2EEENS1_11CopyFunctorIfsLi2ELi1ELi1EEEJNS0_4CopyIfsEEEEEvT_T0_DpT1_)
        .other          _ZN2at6native55_GLOBAL__N__de093ff9_22_ForeachBinaryOpList_cu_a911ec4325multi_tensor_apply_kernelINS1_18TensorListMetadataILi2EEENS1_11CopyFunctorIfsLi2ELi1ELi1EEEJNS0_4CopyIfsEEEEEvT_T0_DpT1_,@"STO_CUDA_ENTRY STV_DEFAULT"
_ZN2at6native55_GLOBAL__N__de093ff9_22_ForeachBinaryOpList_cu_a911ec4325multi_tensor_apply_kernelINS1_18TensorListMetadataILi2EEENS1_11CopyFunctorIfsLi2ELi1ELi1EEEJNS0_4CopyIfsEEEEEvT_T0_DpT1_:
        /* <DEDUP_REMOVED lines=27> */
.L_x_2709:
        /* <DEDUP_REMOVED lines=10> */
[C---:B------:R-:W-:Y:S01]  /*0250*/  ISETP.GE.U32.AND P2, PT, R29.reuse, 0x10000, PT ;  /* 0x000100001d00780c */ /* 0x040fe20003f46070 */
[--C-:B------:R-:W-:Y:S01]  /*0260*/  IMAD.X R10, RZ, RZ, R27.reuse, P4 ;  /* 0x000000ffff0a7224 */ /* 0x100fe200020e061b */
[----:B------:R-:W-:Y:S02]  /*0270*/  IADD3 R24, P5, R24, R25, RZ ;  /* 0x0000001918187210 */ /* 0x000fe40007fbe0ff */
[----:B------:R-:W-:Y:S02]  /*0280*/  ISETP.LT.U32.AND P0, PT, R29, R0, PT ;  /* 0x000000001d00720c */ /* 0x000fe40003f01070 */
[----:B------:R-:W-:Y:S01]  /*0290*/  ISETP.GE.U32.AND.EX P2, PT, R11, RZ, PT, P2 ;  /* 0x000000ff0b00720c */ /* 0x000fe20003f46120 */
[----:B------:R-:W-:Y:S01]  /*02a0*/  IMAD.X R26, RZ, RZ, R27, P5 ;  /* 0x000000ffff1a7224 */ /* 0x000fe200028e061b */
[----:B------:R-:W-:Y:S02]  /*02b0*/  ISETP.GE.U32.AND P3, PT, R9, 0x10000, PT ;  /* 0x000100000900780c */ /* 0x000fe40003f66070 */
[----:B------:R-:W-:-:S02]  /*02c0*/  ISETP.LT.AND.EX P0, PT, R11, R2, !P2, P0 ;  /* 0x000000020b00720c */ /* 0x000fc40005701300 */
[----:B------:R-:W-:Y:S02]  /*02d0*/  ISETP.LT.U32.AND P4, PT, R9, R0, PT ;  /* 0x000000000900720c */ /* 0x000fe40003f81070 */
[----:B------:R-:W-:Y:S02]  /*02e0*/  ISETP.GE.U32.AND.EX P3, PT, R10, RZ, PT, P3 ;  /* 0x000000ff0a00720c */ /* 0x000fe40003f66130 */
[----:B------:R-:W-:Y:S02]  /*02f0*/  ISETP.GE.U32.AND P2, PT, R24, 0x10000, PT ;  /* 0x000100001800780c */ /* 0x000fe40003f46070 */
[----:B------:R-:W-:Y:S02]  /*0300*/  @P1 LEA R16, P5, R25, R12, 0x1 ;  /* 0x0000000c19101211 */ /* 0x000fe400078a08ff */
[----:B------:R-:W-:Y:S02]  /*0310*/  ISETP.LT.AND.EX P4, PT, R10, R2, !P3, P4 ;  /* 0x000000020a00720c */ /* 0x000fe40005f81340 */
[----:B------:R-:W-:-:S02]  /*0320*/  ISETP.LT.U32.AND P3, PT, R24, R0, PT ;  /* 0x000000001800720c */ /* 0x000fc40003f61070 */
[C---:B------:R-:W-:Y:S02]  /*0330*/  ISETP.GE.U32.AND.EX P2, PT, R26.reuse, RZ, PT, P2 ;  /* 0x000000ff1a00720c */ /* 0x040fe40003f46120 */
[-C--:B------:R-:W-:Y:S02]  /*0340*/  @P1 LEA.HI.X R17, R25, R13.reuse, R27, 0x1, P5 ;  /* 0x0000000d19111211 */ /* 0x080fe400028f0c1b */
[----:B------:R-:W-:Y:S02]  /*0350*/  ISETP.LT.AND.EX P2, PT, R26, R2, !P2, P3 ;  /* 0x000000021a00720c */ /* 0x000fe40005741330 */
[C---:B------:R-:W-:Y:S01]  /*0360*/  @P0 LEA R18, P5, R29.reuse, R12, 0x1 ;  /* 0x0000000c1d120211 */ /* 0x040fe200078a08ff */
[----:B------:R0:W2:Y:S03]  /*0370*/  @P1 LDG.E.U16 R7, [R16.64] ;  /* 0x0000000410071981 */ /* 0x0000a6000c1e1500 */
        /* <DEDUP_REMOVED lines=8> */
[----:B-1----:R-:W-:-:S04]  /*0400*/  @P1 LEA R18, P3, R25, R14, 0x2 ;  /* 0x0000000e19121211 */ /* 0x002fc800078610ff */
[----:B------:R-:W-:Y:S02]  /*0410*/  @P1 LEA.HI.X R19, R25, R15, R27, 0x2, P3 ;  /* 0x0000000f19131211 */ /* 0x000fe400018f141b */
[----:B0-----:R-:W-:-:S04]  /*0420*/  @P2 LEA R16, P3, R24, R14, 0x2 ;  /* 0x0000000e18102211 */ /* 0x001fc800078610ff */
[----:B------:R-:W-:Y:S01]  /*0430*/  @P2 LEA.HI.X R17, R24, R15, R26, 0x2, P3 ;  /* 0x0000000f18112211 */ /* 0x000fe200018f141a */
[----:B--2---:R-:W0:Y:S08]  /*0440*/  @P1 I2F.S16 R20, R7 ;  /* 0x0000000700141306 */ /* 0x004e300000101400 */
[----:B---3--:R-:W1:Y:S01]  /*0450*/  @P0 I2F.S16 R21, R8 ;  /* 0x0000000800150306 */ /* 0x008e620000101400 */
[----:B0-----:R0:W-:Y:S01]  /*0460*/  @P1 STG.E [R18.64], R20 ;  /* 0x0000001412001986 */ /* 0x0011e2000c101904 */
[----:B------:R-:W-:-:S06]  /*0470*/  @P0 LEA R28, P1, R29, R14, 0x2 ;  /* 0x0000000e1d1c0211 */ /* 0x000fcc00078210ff */
[----:B----4-:R-:W2:Y:S01]  /*0480*/  @P4 I2F.S16 R25, R5 ;  /* 0x0000000500194306 */ /* 0x010ea20000101400 */
[----:B------:R-:W-:-:S07]  /*0490*/  @P0 LEA.HI.X R29, R29, R15, R11, 0x2, P1 ;  /* 0x0000000f1d1d0211 */ /* 0x000fce00008f140b */
[----:B-----5:R-:W3:Y:S01]  /*04a0*/  @P2 I2F.S16 R27, R6 ;  /* 0x00000006001b2306 */ /* 0x020ee20000101400 */
[----:B0-----:R-:W-:-:S04]  /*04b0*/  @P4 LEA R18, P1, R9, R14, 0x2 ;  /* 0x0000000e09124211 */ /* 0x001fc800078210ff */
[----:B------:R-:W-:Y:S01]  /*04c0*/  @P4 LEA.HI.X R19, R9, R15, R10, 0x2, P1 ;  /* 0x0000000f09134211 */ /* 0x000fe200008f140a */
[----:B------:R-:W-:Y:S01]  /*04d0*/  IMAD.MOV.U32 R9, RZ, RZ, c[0x0][0x0] ;  /* 0x00000000ff097624 */ /* 0x000fe200078e00ff */
[----:B-1----:R0:W-:Y:S03]  /*04e0*/  @P0 STG.E [R28.64], R21 ;  /* 0x000000151c000986 */ /* 0x0021e6000c101904 */
[----:B------:R-:W-:Y:S01]  /*04f0*/  IMAD.WIDE.U32 R22, R9, 0x4, R22 ;  /* 0x0000000409167825 */ /* 0x000fe200078e0016 */
[----:B--2---:R0:W-:Y:S04]  /*0500*/  @P4 STG.E [R18.64], R25 ;  /* 0x0000001912004986 */ /* 0x0041e8000c101904 */
[C---:B------:R-:W-:Y:S01]  /*0510*/  ISETP.GE.U32.AND P0, PT, R22.reuse, 0x10000, PT ;  /* 0x000100001600780c */ /* 0x040fe20003f06070 */
[----:B---3--:R0:W-:Y:S01]  /*0520*/  @P2 STG.E [R16.64], R27 ;  /* 0x0000001b10002986 */ /* 0x0081e2000c101904 */
[----:B------:R-:W-:-:S02]  /*0530*/  ISETP.LT.U32.AND P1, PT, R22, R0, PT ;  /* 0x000000001600720c */ /* 0x000fc40003f21070 */
[C---:B------:R-:W-:Y:S02]  /*0540*/  ISETP.GE.U32.AND.EX P0, PT, R23.reuse, RZ, PT, P0 ;  /* 0x000000ff1700720c */ /* 0x040fe40003f06100 */
[----:B------:R-:W-:-:S13]  /*0550*/  ISETP.LT.AND.EX P1, PT, R23, R2, PT, P1 ;  /* 0x000000021700720c */ /* 0x000fda0003f21310 */
[----:B0-----:R-:W-:Y:S05]  /*0560*/  @!P0 BRA P1, `(.L_x_2709) ;  /* 0xfffffc4000008947 */ /* 0x001fea000083ffff */
[----:B------:R-:W-:Y:S05]  /*0570*/  EXIT ;  /* 0x000000000000794d */ /* 0x000fea0003800000 */
.L_x_2708:
[----:B------:R-:W0:Y:S02]  /*0580*/  S2R R17, SR_TID.X ;  /* 0x0000000000117919 */ /* 0x000e240000002100 */
[----:B0-----:R-:W-:-:S05]  /*0590*/  IMAD.WIDE.U32 R4, R17, 0x4, RZ ;  /* 0x0000000411047825 */ /* 0x001fca00078e00ff */
[----:B------:R-:W-:-:S04]  /*05a0*/  ISETP.GE.U32.AND P0, PT, R4, R0, PT ;  /* 0x000000000400720c */ /* 0x000fc80003f06070 */
[----:B------:R-:W-:-:S04]  /*05b0*/  ISETP.GE.AND.EX P0, PT, R5, R2, PT, P0 ;  /* 0x000000020500720c */ /* 0x000fc80003f06300 */
[----:B------:R-:W-:-:S13]  /*05c0*/  ISETP.GT.U32.OR P0, PT, R17, 0x3fff, P0 ;  /* 0x00003fff1100780c */ /* 0x000fda0000704470 */
[----:B------:R-:W-:Y:S05]  /*05d0*/  @P0 EXIT ;  /* 0x000000000000094d */ /* 0x000fea0003800000 */
[----:B------:R-:W-:Y:S02]  /*05e0*/  IMAD.MOV.U32 R16, RZ, RZ, RZ ;  /* 0x000000ffff107224 */ /* 0x000fe400078e00ff */
.L_x_2710:
[----:B------:R-:W-:-:S04]  /*05f0*/  LEA R8, P0, R17, R12, 0x3 ;  /* 0x0000000c11087211 */ /* 0x000fc800078018ff */
[----:B------:R-:W-:-:S06]  /*0600*/  LEA.HI.X R9, R17, R13, R16, 0x3, P0 ;  /* 0x0000000d11097211 */ /* 0x000fcc00000f1c10 */
[----:B------:R-:W2:Y:S01]  /*0610*/  LDG.E.64 R8, [R8.64] ;  /* 0x0000000408087981 */ /* 0x000ea2000c1e1b00 */
        /* <DEDUP_REMOVED lines=11> */
[----:B------:R-:W-:Y:S08]  /*06d0*/  I2F.S16 R6, R9 ;  /* 0x0000000900067306 */ /* 0x000ff00000101400 */
[----:B------:R-:W-:Y:S08]  /*06e0*/  I2F.S16 R5, R8.H1 ;  /* 0x1000000800057306 */ /* 0x000ff00000101400 */
[----:B------:R-:W0:Y:S02]  /*06f0*/  I2F.S16 R4, R8 ;  /* 0x0000000800047306 */ /* 0x000e240000101400 */
[----:B0-----:R0:W-:Y:S01]  /*0700*/  STG.E.128 [R10.64], R4 ;  /* 0x000000040a007986 */ /* 0x0011e2000c101d04 */
[----:B------:R-:W-:Y:S05]  /*0710*/  @!P0 BRA P1, `(.L_x_2710) ;  /* 0xfffffed000008947 */ /* 0x000fea000083ffff */
[----:B------:R-:W-:Y:S05]  /*0720*/  EXIT ;  /* 0x000000000000794d */ /* 0x000fea0003800000 */
.L_x_2711:
        /* <DEDUP_REMOVED lines=13> */
.L_x_7917:


//--------------------- .text._ZN2at6native55_GLOBAL__N__de093ff9_22_ForeachBinaryOpList_cu_a911ec4325multi_tensor_apply_kernelINS1_18TensorListMetadataILi2EEENS1_11CopyFunctorIflLi2ELi1ELi1EEEJNS0_4CopyIflEEEEEvT_T0_DpT1_ --------------------------
	.section	.text._ZN2at6native55_GLOBAL__N__de093ff9_22_ForeachBinaryOpList_cu_a911ec4325multi_tensor_apply_kernelINS1_18TensorListMetadataILi2EEENS1_11CopyFunctorIflLi2ELi1ELi1EEEJNS0_4CopyIflEEEEEvT_T0_DpT1_,"ax",@progbits
	.sectioninfo	@"SHI_REGISTERS=32"
	.align	128
.text._ZN2at6native55_GLOBAL__N__de093ff9_22_ForeachBinaryOpList_cu_a911ec4325multi_tensor_apply_kernelINS1_18TensorListMetadataILi2EEENS1_11CopyFunctorIflLi2ELi1ELi1EEEJNS0_4CopyIflEEEEEvT_T0_DpT1_:
        .type           _ZN2at6native55_GLOBAL__N__de093ff9_22_ForeachBinaryOpList_cu_a911ec4325multi_tensor_apply_kernelINS1_18TensorListMetadataILi2EEENS1_11CopyFunctorIflLi2ELi1ELi1EEEJNS0_4CopyIflEEEEEvT_T0_DpT1_,@function
        .size           _ZN2at6native55_GLOBAL__N__de093ff9_22_ForeachBinaryOpList_cu_a911ec4325multi_tensor_apply_kernelINS1_18TensorListMetadataILi2EEENS1_11CopyFunctorIflLi2ELi1ELi1EEEJNS0_4CopyIflEEEEEvT_T0_DpT1_,(.L_x_7918 - _ZN2at6native55_GLOBAL__N__de093ff9_22_ForeachBinaryOpList_cu_a911ec4325multi_tensor_apply_kernelINS1_18TensorListMetadataILi2EEENS1_11CopyFunctorIflLi2ELi1ELi1EEEJNS0_4CopyIflEEEEEvT_T0_DpT1_)
        .other          _ZN2at6native55_GLOBAL__N__de093ff9_22_ForeachBinaryOpList_cu_a911ec4325multi_tensor_apply_kernelINS1_18TensorListMetadataILi2EEENS1_11CopyFunctorIflLi2ELi1ELi1EEEJNS0_4CopyIflEEEEEvT_T0_DpT1_,@"STO_CUDA_ENTRY STV_DEFAULT"
_ZN2at6native55_GLOBAL__N__de093ff9_22_ForeachBinaryOpList_cu_a911ec4325multi_tensor_apply_kernelINS1_18TensorListMetadataILi2EEENS1_11CopyFunctorIflLi2ELi1ELi1EEEJNS0_4CopyIflEEEEEvT_T0_DpT1_:
        /* <DEDUP_REMOVED lines=30> */
.L_x_2713:
[----:B0-----:R-:W-:Y:S01]  /*01e0*/  IADD3 R22, P2, R0, R6, RZ ;  /* 0x0000000600167210 */ /* 0x001fe20007f5e0ff */
[----:B------:R-:W-:-:S03]  /*01f0*/  IMAD R23, R2, 0x3, RZ ;  /* 0x0000000302177824 */ /* 0x000fc600078e02ff */
[-C--:B------:R-:W-:Y:S01]  /*0200*/  LEA R3, P6, R2, R22.reuse, 0x1 ;  /* 0x0000001602037211 */ /* 0x080fe200078c08ff */
[----:B------:R-:W-:Y:S01]  /*0210*/  IMAD.X R21, RZ, RZ, R7, P2 ;  /* 0x000000ffff157224 */ /* 0x000fe200010e0607 */
[C---:B------:R-:W-:Y:S02]  /*0220*/  IADD3 R20, P2, R22.reuse, c[0x0][0x0], RZ ;  /* 0x0000000016147a10 */ /* 0x040fe40007f5e0ff */
[----:B------:R-:W-:Y:S01]  /*0230*/  ISETP.GE.U32.AND P1, PT, R22, 0x10000, PT ;  /* 0x000100001600780c */ /* 0x000fe20003f26070 */
[--C-:B------:R-:W-:Y:S01]  /*0240*/  IMAD.X R4, RZ, RZ, R21.reuse, P6 ;  /* 0x000000ffff047224 */ /* 0x100fe200030e0615 */
[----:B------:R-:W-:Y:S01]  /*0250*/  ISETP.GE.U32.AND P3, PT, R20, 0x10000, PT ;  /* 0x000100001400780c */ /* 0x000fe20003f66070 */
[----:B------:R-:W-:Y:S01]  /*0260*/  IMAD.X R19, RZ, RZ, R21, P2 ;  /* 0x000000ffff137224 */ /* 0x000fe200010e0615 */
[----:B------:R-:W-:Y:S02]  /*0270*/  ISETP.LT.U32.AND P0, PT, R22, UR13, PT ;  /* 0x0000000d16007c0c */ /* 0x000fe4000bf01070 */
[----:B------:R-:W-:-:S02]  /*0280*/  IADD3 R23, P5, R23, R22, RZ ;  /* 0x0000001617177210 */ /* 0x000fc40007fbe0ff */
[----:B------:R-:W-:Y:S02]  /*0290*/  ISETP.GE.U32.AND.EX P1, PT, R21, RZ, PT, P1 ;  /* 0x000000ff1500720c */ /* 0x000fe40003f26110 */
[----:B------:R-:W-:Y:S01]  /*02a0*/  ISETP.LT.U32.AND P2, PT, R20, UR13, PT ;  /* 0x0000000d14007c0c */ /* 0x000fe2000bf41070 */
[----:B------:R-:W-:Y:S01]  /*02b0*/  IMAD.X R5, RZ, RZ, R21, P5 ;  /* 0x000000ffff057224 */ /* 0x000fe200028e0615 */
[----:B------:R-:W-:Y:S02]  /*02c0*/  ISETP.GE.U32.AND P4, PT, R3, 0x10000, PT ;  /* 0x000100000300780c */ /* 0x000fe40003f86070 */
[----:B------:R-:W-:Y:S02]  /*02d0*/  ISETP.GE.U32.AND.EX P3, PT, R19, RZ, PT, P3 ;  /* 0x000000ff1300720c */ /* 0x000fe40003f66130 */
[----:B------:R-:W-:Y:S02]  /*02e0*/  ISETP.LT.AND.EX P0, PT, R21, UR6, !P1, P0 ;  /* 0x0000000615007c0c */ /* 0x000fe4000cf01300 */
[----:B------:R-:W-:-:S02]  /*02f0*/  ISETP.LT.U32.AND P1, PT, R3, UR13, PT ;  /* 0x0000000d03007c0c */ /* 0x000fc4000bf21070 */
[C---:B------:R-:W-:Y:S02]  /*0300*/  ISETP.GE.U32.AND.EX P4, PT, R4.reuse, RZ, PT, P4 ;  /* 0x000000ff0400720c */ /* 0x040fe40003f86140 */
[----:B------:R-:W-:Y:S02]  /*0310*/  ISETP.LT.AND.EX P2, PT, R19, UR6, !P3, P2 ;  /* 0x0000000613007c0c */ /* 0x000fe4000df41320 */
[C---:B------:R-:W-:Y:S02]  /*0320*/  ISETP.GE.U32.AND P3, PT, R23.reuse, 0x10000, PT ;  /* 0x000100001700780c */ /* 0x040fe40003f66070 */
        /* <DEDUP_REMOVED lines=9> */
[----:B------:R-:W2:Y:S01]  /*03c0*/  @P0 LDG.E.64 R8, [R26.64] ;  /* 0x0000000a1a080981 */ /* 0x000ea2000c1e1b00 */
[----:B------:R-:W-:-:S03]  /*03d0*/  @P1 LEA.HI.X R17, R3, UR5, R4, 0x3, P5 ;  /* 0x0000000503111c11 */ /* 0x000fc6000a8f1c04 */
[C---:B------:R-:W-:Y:S01]  /*03e0*/  @P3 LEA R28, P4, R23.reuse, UR4, 0x3 ;  /* 0x00000004171c3c11 */ /* 0x040fe2000f8818ff */
[----:B------:R2:W3:Y:S03]  /*03f0*/  @P2 LDG.E.64 R10, [R24.64] ;  /* 0x0000000a180a2981 */ /* 0x0004e6000c1e1b00 */
[----:B------:R-:W-:Y:S01]  /*0400*/  @P3 LEA.HI.X R29, R23, UR5, R5, 0x3, P4 ;  /* 0x00000005171d3c11 */ /* 0x000fe2000a0f1c05 */
[----:B------:R0:W4:Y:S04]  /*0410*/  @P1 LDG.E.64 R12, [R16.64] ;  /* 0x0000000a100c1981 */ /* 0x000128000c1e1b00 */
[----:B------:R-:W5:Y:S01]  /*0420*/  @P3 LDG.E.64 R14, [R28.64] ;  /* 0x0000000a1c0e3981 */ /* 0x000f62000c1e1b00 */
[----:B------:R-:W-:-:S04]  /*0430*/  @P2 LEA R18, P5, R20, UR8, 0x2 ;  /* 0x0000000814122c11 */ /* 0x000fc8000f8a10ff */
[----:B------:R-:W-:Y:S02]  /*0440*/  @P2 LEA.HI.X R19, R20, UR9, R19, 0x2, P5 ;  /* 0x0000000914132c11 */ /* 0x000fe4000a8f1413 */
[----:B0-----:R-:W-:-:S04]  /*0450*/  @P0 LEA R16, P4, R22, UR8, 0x2 ;  /* 0x0000000816100c11 */ /* 0x001fc8000f8810ff */
[----:B------:R-:W-:Y:S02]  /*0460*/  @P0 LEA.HI.X R17, R22, UR9, R21, 0x2, P4 ;  /* 0x0000000916110c11 */ /* 0x000fe4000a0f1415 */
[----:B------:R-:W-:Y:S02]  /*0470*/  @P1 LEA R20, P4, R3, UR8, 0x2 ;  /* 0x0000000803141c11 */ /* 0x000fe4000f8810ff */
[----:B------:R-:W-:Y:S02]  /*0480*/  @P3 LEA R22, P5, R23, UR8, 0x2 ;  /* 0x0000000817163c11 */ /* 0x000fe4000f8a10ff */
[----:B------:R-:W-:Y:S01]  /*0490*/  @P1 LEA.HI.X R21, R3, UR9, R4, 0x2, P4 ;  /* 0x0000000903151c11 */ /* 0x000fe2000a0f1404 */
[----:B------:R-:W-:Y:S01]  /*04a0*/  IMAD.MOV.U32 R3, RZ, RZ, c[0x0][0x0] ;  /* 0x00000000ff037624 */ /* 0x000fe200078e00ff */
[----:B------:R-:W-:-:S03]  /*04b0*/  @P3 LEA.HI.X R23, R23, UR9, R5, 0x2, P5 ;  /* 0x0000000917173c11 */ /* 0x000fc6000a8f1405 */
[----:B------:R-:W-:Y:S01]  /*04c0*/  IMAD.WIDE.U32 R6, R3, 0x4, R6 ;  /* 0x0000000403067825 */ /* 0x000fe200078e0006 */
[----:B--2---:R-:W0:Y:S08]  /*04d0*/  @P0 I2F.S64 R24, R8 ;  /* 0x0000000800180312 */ /* 0x004e300000301400 */
[----:B---3--:R-:W1:Y:S08]  /*04e0*/  @P2 I2F.S64 R25, R10 ;  /* 0x0000000a00192312 */ /* 0x008e700000301400 */
[----:B----4-:R-:W2:Y:S01]  /*04f0*/  @P1 I2F.S64 R26, R12 ;  /* 0x0000000c001a1312 */ /* 0x010ea20000301400 */
[----:B0-----:R0:W-:Y:S01]  /*0500*/  @P0 STG.E [R16.64], R24 ;  /* 0x0000001810000986 */ /* 0x0011e2000c10190a */
[----:B------:R-:W-:-:S04]  /*0510*/  ISETP.GE.U32.AND P0, PT, R6, 0x10000, PT ;  /* 0x000100000600780c */ /* 0x000fc80003f06070 */
[----:B------:R-:W-:Y:S02]  /*0520*/  ISETP.GE.U32.AND.EX P0, PT, R7, RZ, PT, P0 ;  /* 0x000000ff0700720c */ /* 0x000fe40003f06100 */
[----:B-----5:R-:W3:Y:S01]  /*0530*/  @P3 I2F.S64 R27, R14 ;  /* 0x0000000e001b3312 */ /* 0x020ee20000301400 */
[----:B-1----:R0:W-:Y:S04]  /*0540*/  @P2 STG.E [R18.64], R25 ;  /* 0x0000001912002986 */ /* 0x0021e8000c10190a */
[----:B--2---:R0:W-:Y:S01]  /*0550*/  @P1 STG.E [R20.64], R26 ;  /* 0x0000001a14001986 */ /* 0x0041e2000c10190a */
[----:B------:R-:W-:-:S04]  /*0560*/  ISETP.LT.U32.AND P1, PT, R6, UR13, PT ;  /* 0x0000000d06007c0c */ /* 0x000fc8000bf21070 */
[----:B------:R-:W-:Y:S01]  /*0570*/  ISETP.LT.AND.EX P1, PT, R7, UR6, PT, P1 ;  /* 0x0000000607007c0c */ /* 0x000fe2000bf21310 */
[----:B---3--:R0:W-:-:S12]  /*0580*/  @P3 STG.E [R22.64], R27 ;  /* 0x0000001b16003986 */ /* 0x0081d8000c10190a */
[----:B------:R-:W-:Y:S05]  /*0590*/  @!P0 BRA P1, `(.L_x_2713) ;  /* 0xfffffc4000008947 */ /* 0x000fea000083ffff */
[----:B------:R-:W-:Y:S05]  /*05a0*/  EXIT ;  /* 0x000000000000794d */ /* 0x000fea0003800000 */
.L_x_2712:
[----:B------:R-:W0:Y:S02]  /*05b0*/  S2R R14, SR_TID.X ;  /* 0x00000000000e7919 */ /* 0x000e240000002100 */
[----:B0-----:R-:W-:-:S05]  /*05c0*/  IMAD.WIDE.U32 R2, R14, 0x4, RZ ;  /* 0x000000040e027825 */ /* 0x001fca00078e00ff */
[----:B------:R-:W-:-:S04]  /*05d0*/  ISETP.GE.U32.AND P0, PT, R2, UR13, PT ;  /* 0x0000000d02007c0c */ /* 0x000fc8000bf06070 */
[----:B------:R-:W-:-:S04]  /*05e0*/  ISETP.GE.AND.EX P0, PT, R3, UR6, PT, P0 ;  /* 0x0000000603007c0c */ /* 0x000fc8000bf06300 */
[----:B------:R-:W-:-:S13]  /*05f0*/  ISETP.GT.U32.OR P0, PT, R14, 0x3fff, P0 ;  /* 0x00003fff0e00780c */ /* 0x000fda0000704470 */
[----:B------:R-:W-:Y:S05]  /*0600*/  @P0 EXIT ;  /* 0x000000000000094d */ /* 0x000fea0003800000 */
[----:B------:R-:W-:Y:S02]  /*0610*/  IMAD.MOV.U32 R15, RZ, RZ, RZ ;  /* 0x000000ffff0f7224 */ /* 0x000fe400078e00ff */
.L_x_2714:
        /* <DEDUP_REMOVED lines=15> */
[----:B------:R-:W-:Y:S08]  /*0710*/  I2F.S64 R16, R4 ;  /* 0x0000000400107312 */ /* 0x000ff00000301400 */
[----:B---3--:R-:W-:Y:S08]  /*0720*/  I2F.S64 R19, R10 ;  /* 0x0000000a00137312 */ /* 0x008ff00000301400 */
[----:B------:R-:W0:Y:S02]  /*0730*/  I2F.S64 R18, R8 ;  /* 0x0000000800127312 */ /* 0x000e240000301400 */
[----:B0-----:R0:W-:Y:S01]  /*0740*/  STG.E.128 [R12.64], R16 ;  /* 0x000000100c007986 */ /* 0x0011e2000c101d0a */
[----:B------:R-:W-:Y:S05]  /*0750*/  @!P0 BRA P1, `(.L_x_2714) ;  /* 0xfffffec000008947 */ /* 0x000fea000083ffff */
[----:B------:R-:W-:Y:S05]  /*0760*/  EXIT ;  /* 0x000000000000794d */ /* 0x000fea0003800000 */
.L_x_2715:
        /* <DEDUP_REMOVED lines=9> */
.L_x_7918:


//--------------------- .text._ZN2at6native55_GLOBAL__N__de093ff9_22_ForeachBinaryOpList_cu_a911ec4325multi_tensor_apply_kernelINS1_18TensorListMetadataILi2EEENS1_11CopyFunctorIfaLi2ELi1ELi1EEEJNS0_4CopyIfaEEEEEvT_T0_DpT1_ --------------------------
	.section	.text._ZN2at6native55_GLOBAL__N__de093ff9_22_ForeachBinaryOpList_cu_a911ec4325multi_tensor_apply_kernelINS1_18TensorListMetadataILi2EEENS1_11CopyFunctorIfaLi2ELi1ELi1EEEJNS0_4CopyIfaEEEEEvT_T0_DpT1_,"ax",@progbits
	.sectioninfo	@"SHI_REGISTERS=32"
	.align	128
.text._ZN2at6native55_GLOBAL__N__de093ff9_22_ForeachBinaryOpList_cu_a911ec4325multi_tensor_apply_kernelINS1_18TensorListMetadataILi2EEENS1_11CopyFunctorIfaLi2ELi1ELi1EEEJNS0_4CopyIfaEEEEEvT_T0_DpT1_:
        .type           _ZN2at6native55_GLOBAL__N__de093ff9_22_ForeachBinaryOpList_cu_a911ec4325multi_tensor_apply_kernelINS1_18TensorListMetadataILi2EEENS1_11CopyFunctorIfaLi2ELi1ELi1EEEJNS0_4CopyIfaEEEEEvT_T0_DpT1_,@function
        .size           _ZN2at6native55_GLOBAL__N__de093ff9_22_ForeachBinaryOpList_cu_a911ec4325multi_tensor_apply_kernelINS1_18TensorListMetadataILi2EEENS1_11CopyFunctorIfaLi2ELi1ELi1EEEJNS0_4CopyIfaEEEEEvT_T0_DpT1_,(.L_x_7919 - _ZN2at6native55_GLOBAL__N__de093ff9_22_ForeachBinaryOpList_cu_a911ec4325multi_tensor_apply_kernelINS1_18TensorListMetadataILi2EEENS1_11CopyFunctorIfaLi2ELi1ELi1EEEJNS0_4CopyIfaEEEEEvT_T0_DpT1_)
        .other          _ZN2at6native55_GLOBAL__N__de093ff9_22_ForeachBinaryOpList_cu_a911ec4325multi_tensor_apply_kernelINS1_18TensorListMetadataILi2EEENS1_11CopyFunctorIfaLi2ELi1ELi1EEEJNS0_4CopyIfaEEEEEvT_T0_DpT1_,@"STO_CUDA_ENTRY STV_DEFAULT"
_ZN2at6native55_GLOBAL__N__de093ff9_22_ForeachBinaryOpList_cu_a911ec4325multi_tensor_apply_kernelINS1_18TensorListMetadataILi2EEENS1_11CopyFunctorIfaLi2ELi1ELi1EEEJNS0_4CopyIfaEEEEEvT_T0_DpT1_:
        /* <DEDUP_REMOVED lines=28> */
.L_x_2717:
        /* <DEDUP_REMOVED lines=63> */
.L_x_2716:
[----:B------:R-:W0:Y:S02]  /*05b0*/  S2R R17, SR_TID.X ;  /* 0x0000000000117919 */ /* 0x000e240000002100 */
[----:B0-----:R-:W-:-:S05]  /*05c0*/  IMAD.WIDE.U32 R6, R17, 0x4, RZ ;  /* 0x0000000411067825 */ /* 0x001fca00078e00ff */
[----:B------:R-:W-:-:S04]  /*05d0*/  ISETP.GE.U32.AND P0, PT, R6, R3, PT ;  /* 0x000000030600720c */ /* 0x000fc80003f06070 */
[----:B------:R-:W-:-:S04]  /*05e0*/  ISETP.GE.AND.EX P0, PT, R7, R4, PT, P0 ;  /* 0x000000040700720c */ /* 0x000fc80003f06300 */
[----:B------:R-:W-:-:S13]  /*05f0*/  ISETP.GT.U32.OR P0, PT, R17, 0x3fff, P0 ;  /* 0x00003fff1100780c */ /* 0x000fda0000704470 */
[----:B------:R-:W-:Y:S05]  /*0600*/  @P0 EXIT ;  /* 0x000000000000094d */ /* 0x000fea0003800000 */
[----:B------:R-:W-:Y:S02]  /*0610*/  IMAD.MOV.U32 R18, RZ, RZ, RZ ;  /* 0x000000ffff127224 */ /* 0x000fe400078e00ff */
.L_x_2718:
        /* <DEDUP_REMOVED lines=20> */
.L_x_2719:
        /* <DEDUP_REMOVED lines=10> */
.L_x_7919:


//--------------------- .text._ZN2at6native55_GLOBAL__N__de093ff9_22_ForeachBinaryOpList_cu_a911ec4325multi_tensor_apply_kernelINS1_18TensorListMetadataILi2EEENS1_11CopyFunctorIfhLi2ELi1ELi1EEEJNS0_4CopyIfhEEEEEvT_T0_DpT1_ --------------------------
	.section	.text._ZN2at6native55_GLOBAL__N__de093ff9_22_ForeachBinaryOpList_cu_a911ec4325multi_tensor_apply_kernelINS1_18TensorListMetadataILi2EEENS1_11CopyFunctorIfhLi2ELi1ELi1EEEJNS0_4CopyIfhEEEEEvT_T0_DpT1_,"ax",@progbits
	.sectioninfo	@"SHI_REGISTERS=32"
	.align	128
.text._ZN2at6native55_GLOBAL__N__de093ff9_22_ForeachBinaryOpList_cu_a911ec4325multi_tensor_apply_kernelINS1_18TensorListMetadataILi2EEENS1_11CopyFunctorIfhLi2ELi1ELi1EEEJNS0_4CopyIfhEEEEEvT_T0_DpT1_:
        .type           _ZN2at6native55_GLOBAL__N__de093ff9_22_ForeachBinaryOpList_cu_a911ec4325multi_tensor_apply_kernelINS1_18TensorListMetadataILi2EEENS1_11CopyFunctorIfhLi2ELi1ELi1EEEJNS0_4CopyIfhEEEEEvT_T0_DpT1_,@function
        .size           _ZN2at6native55_GLOBAL__N__de093ff9_22_ForeachBinaryOpList_cu_a911ec4325multi_tensor_apply_kernelINS1_18TensorListMetadataILi2EEENS1_11CopyFunctorIfhLi2ELi1ELi1EEEJNS0_4CopyIfhEEEEEvT_T0_DpT1_,(.L_x_7920 - _ZN2at6native55_GLOBAL__N__de093ff9_22_ForeachBinaryOpList_cu_a911ec4325multi_tensor_apply_kernelINS1_18TensorListMetadataILi2EEENS1_11CopyFunctorIfhLi2ELi1ELi1EEEJNS0_4CopyIfhEEEEEvT_T0_DpT1_)
        .other          _ZN2at6native55_GLOBAL__N__de093ff9_22_ForeachBinaryOpList_cu_a911ec4325multi_tensor_apply_kernelINS1_18TensorListMetadataILi2EEENS1_11CopyFunctorIfhLi2ELi1ELi1EEEJNS0_4CopyIfhEEEEEvT_T0_DpT1_,@"STO_CUDA_ENTRY STV_DEFAULT"
_ZN2at6native55_GLOBAL__N__de093ff9_22_ForeachBinaryOpList_cu_a911ec4325multi_tensor_apply_kernelINS1_18TensorListMetadataILi2EEENS1_11CopyFunctorIfhLi2ELi1ELi1EEEJNS0_4CopyIfhEEEEEvT_T0_DpT1_:
        /* <DEDUP_REMOVED lines=28> */
.L_x_2721:
        /* <DEDUP_REMOVED lines=41> */
[----:B--2---:R-:W0:Y:S02]  /*0450*/  @P1 I2F.U16 R18, R9 ;  /* 0x0000000900121306 */ /* 0x004e240000101000 */
[----:B0-----:R5:W-:Y:S06]  /*0460*/  @P1 STG.E [R28.64], R18 ;  /* 0x000000121c001986 */ /* 0x001bec000c101904 */
[----:B---3--:R-:W0:Y:S01]  /*0470*/  @P0 I2F.U16 R19, R10 ;  /* 0x0000000a00130306 */ /* 0x008e220000101000 */
[----:B------:R-:W-:-:S04]  /*0480*/  @P0 LEA R16, P1, R22, R12, 0x2 ;  /* 0x0000000c16100211 */ /* 0x000fc800078210ff */
[----:B------:R-:W-:-:S03]  /*0490*/  @P0 LEA.HI.X R17, R22, R13, R23, 0x2, P1 ;  /* 0x0000000d16110211 */ /* 0x000fc600008f1417 */
[----:B----4-:R-:W1:Y:S01]  /*04a0*/  @P4 I2F.U16 R27, R7 ;  /* 0x00000007001b4306 */ /* 0x010e620000101000 */
[----:B------:R-:W-:-:S07]  /*04b0*/  @P4 LEA R22, P1, R11, R12, 0x2 ;  /* 0x0000000c0b164211 */ /* 0x000fce00078210ff */
[----:B-----5:R-:W2:Y:S01]  /*04c0*/  @P2 I2F.U16 R18, R8 ;  /* 0x0000000800122306 */ /* 0x020ea20000101000 */
        /* <DEDUP_REMOVED lines=14> */
.L_x_2720:
[----:B------:R-:W0:Y:S02]  /*05b0*/  S2R R17, SR_TID.X ;  /* 0x0000000000117919 */ /* 0x000e240000002100 */
[----:B0-----:R-:W-:-:S05]  /*05c0*/  IMAD.WIDE.U32 R6, R17, 0x4, RZ ;  /* 0x0000000411067825 */ /* 0x001fca00078e00ff */
[----:B------:R-:W-:-:S04]  /*05d0*/  ISETP.GE.U32.AND P0, PT, R6, R3, PT ;  /* 0x000000030600720c */ /* 0x000fc80003f06070 */
[----:B------:R-:W-:-:S04]  /*05e0*/  ISETP.GE.AND.EX P0, PT, R7, R4, PT, P0 ;  /* 0x000000040700720c */ /* 0x000fc80003f06300 */
[----:B------:R-:W-:-:S13]  /*05f0*/  ISETP.GT.U32.OR P0, PT, R17, 0x3fff, P0 ;  /* 0x00003fff1100780c */ /* 0x000fda0000704470 */
[----:B------:R-:W-:Y:S05]  /*0600*/  @P0 EXIT ;  /* 0x000000000000094d */ /* 0x000fea0003800000 */
[----:B------:R-:W-:Y:S02]  /*0610*/  IMAD.MOV.U32 R18, RZ, RZ, RZ ;  /* 0x000000ffff127224 */ /* 0x000fe400078e00ff */
.L_x_2722:
        /* <DEDUP_REMOVED lines=14> */
[----:B------:R-:W-:Y:S08]  /*0700*/  I2F.U8 R10, R6.B2 ;  /* 0x20000006000a7306 */ /* 0x000ff00000001000 */
[----:B------:R-:W-:Y:S08]  /*0710*/  I2F.U8 R9, R6.B1 ;  /* 0x1000000600097306 */ /* 0x000ff00000001000 */
[----:B------:R-:W0:Y:S02]  /*0720*/  I2F.U8 R8, R6 ;  /* 0x0000000600087306 */ /* 0x000e240000001000 */
[----:B0-----:R0:W-:Y:S01]  /*0730*/  STG.E.128 [R14.64], R8 ;  /* 0x000000080e007986 */ /* 0x0011e2000c101d04 */
[----:B------:R-:W-:Y:S05]  /*0740*/  @!P0 BRA P1, `(.L_x_2722) ;  /* 0xfffffed000008947 */ /* 0x000fea000083ffff */
[----:B------:R-:W-:Y:S05]  /*0750*/  EXIT ;  /* 0x000000000000794d */ /* 0x000fea0003800000 */
.L_x_2723:
        /* <DEDUP_REMOVED lines=10> */
.L_x_7920:


//--------------------- .text._ZN2at6native55_GLOBAL__N__de093ff9_22_ForeachBinaryOpList_cu_a911ec4325multi_tensor_apply_kernelINS1_18TensorListMetadataILi2EEENS1_14UnaryOpFunctorIfLi2ELi1ELi1EEEJNS0_4CopyIffEEEEEvT_T0_DpT1_ --------------------------
	.section	.text._ZN2at6native55_GLOBAL__N__de093ff9_22_ForeachBinaryOpList_cu_a911ec4325multi_tensor_apply_kernelINS1_18TensorListMetadataILi2EEENS1_14UnaryOpFunctorIfLi2ELi1ELi1EEEJNS0_4CopyIffEEEEEvT_T0_DpT1_,"ax",@progbits
	.sectioninfo	@"SHI_REGISTERS=32"
	.align	128
.text._ZN2at6native55_GLOBAL__N__de093ff9_22_ForeachBinaryOpList_cu_a911ec4325multi_tensor_apply_kernelINS1_18TensorListMetadataILi2EEENS1_14UnaryOpFunctorIfLi2ELi1ELi1EEEJNS0_4CopyIffEEEEEvT_T0_DpT1_:
        .type           _ZN2at6native55_GLOBAL__N__de093ff9_22_ForeachBinaryOpList_cu_a911ec4325multi_tensor_apply_kernelINS1_18TensorListMetadataILi2EEENS1_14UnaryOpFunctorIfLi2ELi1ELi1EEEJNS0_4CopyIffEEEEEvT_T0_DpT1_,@function
        .size           _ZN2at6native55_GLOBAL__N__de093ff9_22_ForeachBinaryOpList_cu_a911ec4325multi_tensor_apply_kernelINS1_18TensorListMetadataILi2EEENS1_14UnaryOpFunctorIfLi2ELi1ELi1EEEJNS0_4CopyIffEEEEEvT_T0_DpT1_,(.L_x_7921 - _ZN2at6native55_GLOBAL__N__de093ff9_22_ForeachBinaryOpList_cu_a911ec4325multi_tensor_apply_kernelINS1_18TensorListMetadataILi2EEENS1_14UnaryOpFunctorIfLi2ELi1ELi1EEEJNS0_4CopyIffEEEEEvT_T0_DpT1_)
        .other          _ZN2at6native55_GLOBAL__N__de093ff9_22_ForeachBinaryOpList_cu_a911ec4325multi_tensor_apply_kernelINS1_18TensorListMetadataILi2EEENS1_14UnaryOpFunctorIfLi2ELi1ELi1EEEJNS0_4CopyIffEEEEEvT_T0_DpT1_,@"STO_CUDA_ENTRY STV_DEFAULT"
_ZN2at6native55_GLOBAL__N__de093ff9_22_ForeachBinaryOpList_cu_a911ec4325multi_tensor_apply_kernelINS1_18TensorListMetadataILi2EEENS1_14UnaryOpFunctorIfLi2ELi1ELi1EEEJNS0_4CopyIffEEEEEvT_T0_DpT1_:
        /* <DEDUP_REMOVED lines=26> */
.L_x_2725:
[----:B0-----:R-:W-:Y:S01]  /*01a0*/  IADD3 R18, P1, R3, R8, RZ ;  /* 0x0000000803127210 */ /* 0x001fe20007f3e0ff */
[----:B------:R-:W-:Y:S01]  /*01b0*/  IMAD R21, R4, 0x3, RZ ;  /* 0x0000000304157824 */ /* 0x000fe200078e02ff */
[----:B------:R-:W-:Y:S01]  /*01c0*/  CS2R R22, SRZ ;  /* 0x0000000000167805 */ /* 0x000fe2000001ff00 */
[----:B------:R-:W-:Y:S01]  /*01d0*/  IMAD.MOV.U32 R25, RZ, RZ, RZ ;  /* 0x000000ffff197224 */ /* 0x000fe200078e00ff */
[C---:B------:R-:W-:Y:S01]  /*01e0*/  ISETP.GE.U32.AND P0, PT, R18.reuse, 0x10000, PT ;  /* 0x000100001200780c */ /* 0x040fe20003f06070 */
[----:B------:R-:W-:Y:S01]  /*01f0*/  IMAD.X R20, RZ, RZ, R9, P1 ;  /* 0x000000ffff147224 */ /* 0x000fe200008e0609 */
[C---:B------:R-:W-:Y:S02]  /*0200*/  IADD3 R5, P1, R18.reuse, c[0x0][0x0], RZ ;  /* 0x0000000012057a10 */ /* 0x040fe40007f3e0ff */
[----:B------:R-:W-:-:S02]  /*0210*/  ISETP.LT.U32.AND P2, PT, R18, R0, PT ;  /* 0x000000001200720c */ /* 0x000fc40003f41070 */
[----:B------:R-:W-:Y:S01]  /*0220*/  ISETP.GE.U32.AND.EX P0, PT, R20, RZ, PT, P0 ;  /* 0x000000ff1400720c */ /* 0x000fe20003f06100 */
[--C-:B------:R-:W-:Y:S01]  /*0230*/  IMAD.X R6, RZ, RZ, R20.reuse, P1 ;  /* 0x000000ffff067224 */ /* 0x100fe200008e0614 */
[----:B------:R-:W-:Y:S02]  /*0240*/  LEA R29, P4, R4, R18, 0x1 ;  /* 0x00000012041d7211 */ /* 0x000fe400078808ff */
[C---:B------:R-:W-:Y:S02]  /*0250*/  ISETP.GE.U32.AND P3, PT, R5.reuse, 0x10000, PT ;  /* 0x000100000500780c */ /* 0x040fe40003f66070 */
[----:B------:R-:W-:Y:S01]  /*0260*/  ISETP.LT.AND.EX P0, PT, R20, R2, !P0, P2 ;  /* 0x000000021400720c */ /* 0x000fe20004701320 */
[----:B------:R-:W-:Y:S01]  /*0270*/  IMAD.X R19, RZ, RZ, R20, P4 ;  /* 0x000000ffff137224 */ /* 0x000fe200020e0614 */
[----:B------:R-:W-:Y:S02]  /*0280*/  ISETP.LT.U32.AND P1, PT, R5, R0, PT ;  /* 0x000000000500720c */ /* 0x000fe40003f21070 */
[----:B------:R-:W-:-:S02]  /*0290*/  ISETP.GE.U32.AND.EX P3, PT, R6, RZ, PT, P3 ;  /* 0x000000ff0600720c */ /* 0x000fc40003f66130 */
[----:B------:R-:W-:Y:S02]  /*02a0*/  IADD3 R21, P5, R21, R18, RZ ;  /* 0x0000001215157210 */ /* 0x000fe40007fbe0ff */
[C---:B------:R-:W-:Y:S02]  /*02b0*/  ISETP.GE.U32.AND P2, PT, R29.reuse, 0x10000, PT ;  /* 0x000100001d00780c */ /* 0x040fe40003f46070 */
[----:B------:R-:W-:Y:S01]  /*02c0*/  ISETP.LT.AND.EX P1, PT, R6, R2, !P3, P1 ;  /* 0x000000020600720c */ /* 0x000fe20005f21310 */
[----:B------:R-:W-:Y:S01]  /*02d0*/  IMAD.X R27, RZ, RZ, R20, P5 ;  /* 0x000000ffff1b7224 */ /* 0x000fe200028e0614 */
[----:B------:R-:W-:Y:S02]  /*02e0*/  ISETP.LT.U32.AND P4, PT, R29, R0, PT ;  /* 0x000000001d00720c */ /* 0x000fe40003f81070 */
[----:B------:R-:W-:Y:S02]  /*02f0*/  ISETP.GE.U32.AND.EX P3, PT, R19, RZ, PT, P2 ;  /* 0x000000ff1300720c */ /* 0x000fe40003f66120 */
[----:B------:R-:W-:-:S02]  /*0300*/  ISETP.GE.U32.AND P2, PT, R21, 0x10000, PT ;  /* 0x000100001500780c */ /* 0x000fc40003f46070 */
[----:B------:R-:W-:Y:S02]  /*0310*/  ISETP.LT.AND.EX P3, PT, R19, R2, !P3, P4 ;  /* 0x000000021300720c */ /* 0x000fe40005f61340 */
[----:B------:R-:W-:Y:S02]  /*0320*/  ISETP.LT.U32.AND P4, PT, R21, R0, PT ;  /* 0x000000001500720c */ /* 0x000fe40003f81070 */
[C---:B------:R-:W-:Y:S02]  /*0330*/  ISETP.GE.U32.AND.EX P2, PT, R27.reuse, RZ, PT, P2 ;  /* 0x000000ff1b00720c */ /* 0x040fe40003f46120 */
[C---:B------:R-:W-:Y:S02]  /*0340*/  @P0 LEA R16, P5, R18.reuse, R10, 0x2 ;  /* 0x0000000a12100211 */ /* 0x040fe400078a10ff */
[----:B------:R-:W-:Y:S02]  /*0350*/  ISETP.LT.AND.EX P4, PT, R27, R2, !P2, P4 ;  /* 0x000000021b00720c */ /* 0x000fe40005781340 */
[----:B------:R-:W-:-:S02]  /*0360*/  @P0 LEA.HI.X R17, R18, R11, R20, 0x2, P5 ;  /* 0x0000000b12110211 */ /* 0x000fc400028f1414 */
[----:B------:R-:W-:-:S03]  /*0370*/  @P1 LEA R14, P5, R5, R10, 0x2 ;  /* 0x0000000a050e1211 */ /* 0x000fc600078a10ff */
[----:B------:R0:W2:Y:S01]  /*0380*/  @P0 LDG.E R25, [R16.64] ;  /* 0x0000000410190981 */ /* 0x0000a2000c1e1900 */
[----:B------:R-:W-:Y:S01]  /*0390*/  @P1 LEA.HI.X R15, R5, R11, R6, 0x2, P5 ;  /* 0x0000000b050f1211 */ /* 0x000fe200028f1406 */
[----:B------:R-:W-:-:S04]  /*03a0*/  IMAD.MOV.U32 R7, RZ, RZ, RZ ;  /* 0x000000ffff077224 */ /* 0x000fc800078e00ff */
[----:B------:R1:W3:Y:S01]  /*03b0*/  @P1 LDG.E R23, [R14.64] ;  /* 0x000000040e171981 */ /* 0x0002e2000c1e1900 */
[----:B0-----:R-:W-:-:S04]  /*03c0*/  @P3 LEA R16, P2, R29, R10, 0x2 ;  /* 0x0000000a1d103211 */ /* 0x001fc800078410ff */
[----:B------:R-:W-:Y:S02]  /*03d0*/  @P3 LEA.HI.X R17, R29, R11, R19, 0x2, P2 ;  /* 0x0000000b1d113211 */ /* 0x000fe400010f1413 */
[----:B-1----:R-:W-:-:S03]  /*03e0*/  @P4 LEA R14, P2, R21, R10, 0x2 ;  /* 0x0000000a150e4211 */ /* 0x002fc600078410ff */
[----:B------:R0:W4:Y:S01]  /*03f0*/  @P3 LDG.E R7, [R16.64] ;  /* 0x0000000410073981 */ /* 0x000122000c1e1900 */
[----:B------:R-:W-:-:S05]  /*0400*/  @P4 LEA.HI.X R15, R21, R11, R27, 0x2, P2 ;  /* 0x0000000b150f4211 */ /* 0x000fca00010f141b */
[----:B------:R1:W5:Y:S02]  /*0410*/  @P4 LDG.E R22, [R14.64] ;  /* 0x000000040e164981 */ /* 0x000364000c1e1900 */
[----:B-1----:R-:W-:-:S04]  /*0420*/  @P0 LEA R14, P2, R18, R12, 0x2 ;  /* 0x0000000c120e0211 */ /* 0x002fc800078410ff */
[-C--:B------:R-:W-:Y:S02]  /*0430*/  @P0 LEA.HI.X R15, R18, R13.reuse, R20, 0x2, P2 ;  /* 0x0000000d120f0211 */ /* 0x080fe400010f1414 */
[-C--:B0-----:R-:W-:Y:S02]  /*0440*/  @P1 LEA R16, P2, R5, R12.reuse, 0x2 ;  /* 0x0000000c05101211 */ /* 0x081fe400078410ff */
        /* <DEDUP_REMOVED lines=8> */
[C---:B------:R-:W-:Y:S01]  /*04d0*/  ISETP.GE.U32.AND P0, PT, R8.reuse, 0x10000, PT ;  /* 0x000100000800780c */ /* 0x040fe20003f06070 */
[----:B---3--:R0:W-:Y:S01]  /*04e0*/  @P1 STG.E [R16.64], R23 ;  /* 0x0000001710001986 */ /* 0x0081e2000c101904 */
[----:B------:R-:W-:Y:S02]  /*04f0*/  ISETP.LT.U32.AND P1, PT, R8, R0, PT ;  /* 0x000000000800720c */ /* 0x000fe40003f21070 */
[----:B------:R-:W-:-:S02]  /*0500*/  ISETP.GE.U32.AND.EX P0, PT, R9, RZ, PT, P0 ;  /* 0x000000ff0900720c */ /* 0x000fc40003f06100 */
[----:B------:R-:W-:Y:S01]  /*0510*/  ISETP.LT.AND.EX P1, PT, R9, R2, PT, P1 ;  /* 0x000000020900720c */ /* 0x000fe20003f21310 */
[----:B----4-:R0:W-:Y:S04]  /*0520*/  @P3 STG.E [R18.64], R7 ;  /* 0x0000000712003986 */ /* 0x0101e8000c101904 */
[----:B-----5:R0:W-:Y:S08]  /*0530*/  @P4 STG.E [R20.64], R22 ;  /* 0x0000001614004986 */ /* 0x0201f0000c101904 */
[----:B------:R-:W-:Y:S05]  /*0540*/  @!P0 BRA P1, `(.L_x_2725) ;  /* 0xfffffc5000008947 */ /* 0x000fea000083ffff */
[----:B------:R-:W-:Y:S05]  /*0550*/  EXIT ;  /* 0x000000000000794d */ /* 0x000fea0003800000 */
.L_x_2724:
[----:B------:R-:W0:Y:S02]  /*0560*/  S2R R14, SR_TID.X ;  /* 0x00000000000e7919 */ /* 0x000e240000002100 */
[----:B0-----:R-:W-:-:S05]  /*0570*/  IMAD.WIDE.U32 R4, R14, 0x4, RZ ;  /* 0x000000040e047825 */ /* 0x001fca00078e00ff */
[----:B------:R-:W-:-:S04]  /*0580*/  ISETP.GE.U32.AND P0, PT, R4, R0, PT ;  /* 0x000000000400720c */ /* 0x000fc80003f06070 */
[----:B------:R-:W-:-:S04]  /*0590*/  ISETP.GE.AND.EX P0, PT, R5, R2, PT, P0 ;  /* 0x000000020500720c */ /* 0x000fc80003f06300 */
[----:B------:R-:W-:-:S13]  /*05a0*/  ISETP.GT.U32.OR P0, PT, R14, 0x3fff, P0 ;  /* 0x00003fff0e00780c */ /* 0x000fda0000704470 */
[----:B------:R-:W-:Y:S05]  /*05b0*/  @P0 EXIT ;  /* 0x000000000000094d */ /* 0x000fea0003800000 */
[----:B------:R-:W-:-:S04]  /*05c0*/  IMAD.MOV.U32 R15, RZ, RZ, RZ ;  /* 0x000000ffff0f7224 */ /* 0x000fc800078e00ff */
.L_x_2726:
[C---:B0-----:R-:W-:Y:S01]  /*05d0*/  IMAD.SHL.U32 R9, R14.reuse, 0x10, RZ ;  /* 0x000000100e097824 */ /* 0x041fe200078e00ff */
[----:B------:R-:W-:-:S04]  /*05e0*/  SHF.L.U64.HI R3, R14, 0x4, R15 ;  /* 0x000000040e037819 */ /* 0x000fc8000001020f */
[----:B------:R-:W-:-:S05]  /*05f0*/  IADD3 R4, P0, R10, R9, RZ ;  /* 0x000000090a047210 */ /* 0x000fca0007f1e0ff */
[----:B------:R-:W-:-:S06]  /*0600*/  IMAD.X R5, R11, 0x1, R3, P0 ;  /* 0x000000010b057824 */ /* 0x000fcc00000e0603 */
        /* <DEDUP_REMOVED lines=14> */
.L_x_2727:
        /* <DEDUP_REMOVED lines=9> */
.L_x_7921:


//--------------------- .text._ZN2at6native55_GLOBAL__N__de093ff9_22_ForeachBinaryOpList_cu_a911ec4325multi_tensor_apply_kernelINS1_18TensorListMetadataILi2EEENS1_11CopyFunctorIdN3c1015Float8_e5m2fnuzELi2ELi1ELi1EEEJNS0_4CopyIdS7_EEEEEvT_T0_DpT1_ --------------------------
	.section	.text._ZN2at6native55_GLOBAL__N__de093ff9_22_ForeachBinaryOpList_cu_a911ec4325multi_tensor_apply_kernelINS1_18TensorListMetadataILi2EEENS1_11CopyFunctorIdN3c1015Float8_e5m2fnuzELi2ELi1ELi1EEEJNS0_4CopyIdS7_EEEEEvT_T0_DpT1_,"ax",@progbits
	.sectioninfo	@"SHI_REGISTERS=30"
	.align	128
.text._ZN2at6native55_GLOBAL__N__de093ff9_22_ForeachBinaryOpList_cu_a911ec4325multi_tensor_apply_kernelINS1_18TensorListMetadataILi2EEENS1_11CopyFunctorIdN3c1015Float8_e5m2fnuzELi2ELi1ELi1EEEJNS0_4CopyIdS7_EEEEEvT_T0_DpT1_:
        .type           _ZN2at6native55_GLOBAL__N__de093ff9_22_ForeachBinaryOpList_cu_a911ec4325multi_tensor_apply_kernelINS1_18TensorListMetadataILi2EEENS1_11CopyFunctorIdN3c1015Float8_e5m2fnuzELi2ELi1ELi1EEEJNS0_4CopyIdS7_EEEEEvT_T0_DpT1_,@function
        .size           _ZN2at6native55_GLOBAL__N__de093ff9_22_ForeachBinaryOpList_cu_a911ec4325multi_tensor_apply_kernelINS1_18TensorListMetadataILi2EEENS1_11CopyFunctorIdN3c1015Float8_e5m2fnuzELi2ELi1ELi1EEEJNS0_4CopyIdS7_EEEEEvT_T0_DpT1_,(.L_x_7922 - _ZN2at6native55_GLOBAL__N__de093ff9_22_ForeachBinaryOpList_cu_a911ec4325multi_tensor_apply_kernelINS1_18TensorListMetadataILi2EEENS1_11CopyFunctorIdN3c1015Float8_e5m2fnuzELi2ELi1ELi1EEEJNS0_4CopyIdS7_EEEEEvT_T0_DpT1_)
        .other          _ZN2at6native55_GLOBAL__N__de093ff9_22_ForeachBinaryOpList_cu_a911ec4325multi_tensor_apply_kernelINS1_18TensorListMetadataILi2EEENS1_11CopyFunctorIdN3c1015Float8_e5m2fnuzELi2ELi1ELi1EEEJNS0_4CopyIdS7_EEEEEvT_T0_DpT1_,@"STO_CUDA_ENTRY STV_DEFAULT"
_ZN2at6native55_GLOBAL__N__de093ff9_22_ForeachBinaryOpList_cu_a911ec4325multi_tensor_apply_kernelINS1_18TensorListMetadataILi2EEENS1_11CopyFunctorIdN3c1015Float8_e5m2fnuzELi2ELi1ELi1EEEJNS0_4CopyIdS7_EEEEEvT_T0_DpT1_:
        /* <DEDUP_REMOVED lines=30> */
.L_x_2745:
        /* <DEDUP_REMOVED lines=59> */
.L_x_2732:
[----:B------:R-:W-:Y:S05]  /*0590*/  BSYNC B1 ;  /* 0x0000000000017941 */ /* 0x000fea0003800000 */
.L_x_2731:
[----:B------:R-:W-:Y:S01]  /*05a0*/  IMAD.SHL.U32 R9, R9, 0x200000, RZ ;  /* 0x0020000009097824 */ /* 0x000fe200078e00ff */
[----:B------:R-:W-:-:S04]  /*05b0*/  LEA R11, R8, 0x37800000, 0x17 ;  /* 0x37800000080b7811 */ /* 0x000fc800078eb8ff */
[----:B------:R-:W-:Y:S02]  /*05c0*/  LOP3.LUT R16, R11, R9, R16, 0xfe, !PT ;  /* 0x000000090b107212 */ /* 0x000fe400078efe10 */
.L_x_2730:
[----:B0-----:R-:W-:Y:S05]  /*05d0*/  BSYNC B0 ;  /* 0x0000000000007941 */ /* 0x001fea0003800000 */
.L_x_2729:
        /* <DEDUP_REMOVED lines=20> */
.L_x_2736:
[----:B------:R-:W-:Y:S05]  /*0720*/  BSYNC B1 ;  /* 0x0000000000017941 */ /* 0x000fea0003800000 */
.L_x_2735:
[----:B------:R-:W-:Y:S01]  /*0730*/  IMAD.SHL.U32 R9, R9, 0x200000, RZ ;  /* 0x0020000009097824 */ /* 0x000fe200078e00ff */
[----:B------:R-:W-:-:S04]  /*0740*/  LEA R11, R8, 0x37800000, 0x17 ;  /* 0x37800000080b7811 */ /* 0x000fc800078eb8ff */
[----:B------:R-:W-:Y:S02]  /*0750*/  LOP3.LUT R14, R11, R9, R14, 0xfe, !PT ;  /* 0x000000090b0e7212 */ /* 0x000fe400078efe0e */
.L_x_2734:
[----:B------:R-:W-:Y:S05]  /*0760*/  BSYNC B0 ;  /* 0x0000000000007941 */ /* 0x000fea0003800000 */
.L_x_2733:
        /* <DEDUP_REMOVED lines=22> */
.L_x_2740:
[----:B------:R-:W-:Y:S05]  /*08d0*/  BSYNC B1 ;  /* 0x0000000000017941 */ /* 0x000fea0003800000 */
.L_x_2739:
[----:B------:R-:W-:Y:S01]  /*08e0*/  IMAD.SHL.U32 R9, R9, 0x200000, RZ ;  /* 0x0020000009097824 */ /* 0x000fe200078e00ff */
[----:B------:R-:W-:-:S04]  /*08f0*/  LEA R11, R8, 0x37800000, 0x17 ;  /* 0x37800000080b7811 */ /* 0x000fc800078eb8ff */
[----:B------:R-:W-:Y:S02]  /*0900*/  LOP3.LUT R12, R11, R9, R12, 0xfe, !PT ;  /* 0x000000090b0c7212 */ /* 0x000fe400078efe0c */
.L_x_2738:
[----:B------:R-:W-:Y:S05]  /*0910*/  BSYNC B0 ;  /* 0x0000000000007941 */ /* 0x000fea0003800000 */
.L_x_2737:
        /* <DEDUP_REMOVED lines=21> */
.L_x_2744:
[----:B------:R-:W-:Y:S05]  /*0a70*/  BSYNC B1 ;  /* 0x0000000000017941 */ /* 0x000fea0003800000 */
.L_x_2743:
[----:B------:R-:W-:Y:S01]  /*0a80*/  IMAD.SHL.U32 R9, R9, 0x200000, RZ ;  /* 0x0020000009097824 */ /* 0x000fe200078e00ff */
[----:B------:R-:W-:-:S04]  /*0a90*/  LEA R8, R8, 0x37800000, 0x17 ;  /* 0x3780000008087811 */ /* 0x000fc800078eb8ff */
[----:B------:R-:W-:Y:S02]  /*0aa0*/  LOP3.LUT R19, R8, R9, R19, 0xfe, !PT ;  /* 0x0000000908137212 */ /* 0x000fe400078efe13 */
.L_x_2742:
[----:B------:R-:W-:Y:S05]  /*0ab0*/  BSYNC B0 ;  /* 0x0000000000007941 */ /* 0x000fea0003800000 */
.L_x_2741:
[----:B------:R-:W-:Y:S01]  /*0ac0*/  @P0 FMUL.FTZ R8, R16, 1 ;  /* 0x3f80000010080820 */ /* 0x000fe20000410000 */
[----:B------:R-:W-:Y:S01]  /*0ad0*/  @P1 LEA R16, P5, R17, UR8, 0x3 ;  /* 0x0000000811101c11 */ /* 0x000fe2000f8a18ff */
[----:B------:R-:W-:Y:S01]  /*0ae0*/  @P1 FMUL.FTZ R10, R14, 1 ;  /* 0x3f8000000e0a1820 */ /* 0x000fe20000410000 */
[----:B------:R-:W-:Y:S01]  /*0af0*/  @P0 LEA R14, P4, R15, UR8, 0x3 ;  /* 0x000000080f0e0c11 */ /* 0x000fe2000f8818ff */
[----:B------:R-:W-:Y:S01]  /*0b00*/  @P2 FMUL.FTZ R12, R12, 1 ;  /* 0x3f8000000c0c2820 */ /* 0x000fe20000410000 */
[----:B------:R-:W-:Y:S01]  /*0b10*/  @P1 LEA.HI.X R17, R17, UR9, R20, 0x3, P5 ;  /* 0x0000000911111c11 */ /* 0x000fe2000a8f1c14 */
[----:B------:R-:W-:Y:S01]  /*0b20*/  @P3 FMUL.FTZ R19, R19, 1 ;  /* 0x3f80000013133820 */ /* 0x000fe20000410000 */
[----:B------:R-:W0:Y:S01]  /*0b30*/  @P0 F2F.F64.F32 R8, R8 ;  /* 0x0000000800080310 */ /* 0x000e220000201800 */
[----:B------:R-:W-:Y:S02]  /*0b40*/  @P0 LEA.HI.X R15, R15, UR9, R18, 0x3, P4 ;  /* 0x000000090f0f0c11 */ /* 0x000fe4000a0f1c12 */
[----:B------:R-:W-:-:S02]  /*0b50*/  @P3 LEA R22, P5, R5, UR8, 0x3 ;  /* 0x0000000805163c11 */ /* 0x000fc4000f8a18ff */
[----:B------:R-:W-:Y:S02]  /*0b60*/  @P2 LEA R20, P4, R21, UR8, 0x3 ;  /* 0x0000000815142c11 */ /* 0x000fe4000f8818ff */
[----:B------:R-:W-:Y:S01]  /*0b70*/  @P3 LEA.HI.X R23, R5, UR9, R26, 0x3, P5 ;  /* 0x0000000905173c11 */ /* 0x000fe2000a8f1c1a */
[----:B------:R-:W1:Y:S01]  /*0b80*/  @P1 F2F.F64.F32 R10, R10 ;  /* 0x0000000a000a1310 */ /* 0x000e620000201800 */
[----:B------:R-:W-:Y:S01]  /*0b90*/  IMAD.MOV.U32 R5, RZ, RZ, c[0x0][0x0] ;  /* 0x00000000ff057624 */ /* 0x000fe200078e00ff */
[----:B------:R-:W-:-:S03]  /*0ba0*/  @P2 LEA.HI.X R21, R21, UR9, R24, 0x3, P4 ;  /* 0x0000000915152c11 */ /* 0x000fc6000a0f1c18 */
[----:B------:R-:W-:-:S03]  /*0bb0*/  IMAD.WIDE.U32 R6, R5, 0x4, R6 ;  /* 0x0000000405067825 */ /* 0x000fc600078e0006 */
[----:B------:R-:W2:Y:S01]  /*0bc0*/  @P2 F2F.F64.F32 R12, R12 ;  /* 0x0000000c000c2310 */ /* 0x000ea20000201800 */
[----:B0-----:R0:W-:Y:S01]  /*0bd0*/  @P0 STG.E.64 [R14.64], R8 ;  /* 0x000000080e000986 */ /* 0x0011e2000c101b0a */
[----:B------:R-:W-:-:S04]  /*0be0*/  ISETP.GE.U32.AND P0, PT, R6, 0x10000, PT ;  /* 0x000100000600780c */ /* 0x000fc80003f06070 */
[----:B------:R-:W-:Y:S02]  /*0bf0*/  ISETP.GE.U32.AND.EX P0, PT, R7, RZ, PT, P0 ;  /* 0x000000ff0700720c */ /* 0x000fe40003f06100 */
[----:B------:R-:W3:Y:S01]  /*0c00*/  @P3 F2F.F64.F32 R18, R19 ;  /* 0x0000001300123310 */ /* 0x000ee20000201800 */
[----:B-1----:R0:W-:Y:S01]  /*0c10*/  @P1 STG.E.64 [R16.64], R10 ;  /* 0x0000000a10001986 */ /* 0x0021e2000c101b0a */
[----:B------:R-:W-:-:S04]  /*0c20*/  ISETP.LT.U32.AND P1, PT, R6, UR13, PT ;  /* 0x0000000d06007c0c */ /* 0x000fc8000bf21070 */
[----:B------:R-:W-:Y:S01]  /*0c30*/  ISETP.LT.AND.EX P1, PT, R7, UR6, PT, P1 ;  /* 0x0000000607007c0c */ /* 0x000fe2000bf21310 */
[----:B--2---:R0:W-:Y:S04]  /*0c40*/  @P2 STG.E.64 [R20.64], R12 ;  /* 0x0000000c14002986 */ /* 0x0041e8000c101b0a */
[----:B---3--:R0:W-:Y:S08]  /*0c50*/  @P3 STG.E.64 [R22.64], R18 ;  /* 0x0000001216003986 */ /* 0x0081f0000c101b0a */
[----:B------:R-:W-:Y:S05]  /*0c60*/  @!P0 BRA P1, `(.L_x_2745) ;  /* 0xfffff57000008947 */ /* 0x000fea000083ffff */
[----:B------:R-:W-:Y:S05]  /*0c70*/  EXIT ;  /* 0x000000000000794d */ /* 0x000fea0003800000 */
.L_x_2728:
[----:B------:R-:W0:Y:S02]  /*0c80*/  S2R R0, SR_TID.X ;  /* 0x0000000000007919 */ /* 0x000e240000002100 */
[----:B0-----:R-:W-:-:S05]  /*0c90*/  IMAD.WIDE.U32 R2, R0, 0x4, RZ ;  /* 0x0000000400027825 */ /* 0x001fca00078e00ff */
[----:B------:R-:W-:-:S04]  /*0ca0*/  ISETP.GE.U32.AND P0, PT, R2, UR13, PT ;  /* 0x0000000d02007c0c */ /* 0x000fc8000bf06070 */
[----:B------:R-:W-:-:S04]  /*0cb0*/  ISETP.GE.AND.EX P0, PT, R3, UR6, PT, P0 ;  /* 0x0000000603007c0c */ /* 0x000fc8000bf06300 */
[----:B------:R-:W-:-:S13]  /*0cc0*/  ISETP.GT.U32.OR P0, PT, R0, 0x3fff, P0 ;  /* 0x00003fff0000780c */ /* 0x000fda0000704470 */
[----:B------:R-:W-:Y:S05]  /*0cd0*/  @P0 EXIT ;  /* 0x000000000000094d */ /* 0x000fea0003800000 */
[----:B------:R-:W-:Y:S02]  /*0ce0*/  IMAD.MOV.U32 R3, RZ, RZ, RZ ;  /* 0x000000ffff037224 */ /* 0x000fe400078e00ff */
.L_x_2762:
        /* <DEDUP_REMOVED lines=30> */
.L_x_2749:
[----:B------:R-:W-:Y:S05]  /*0ed0*/  BSYNC B1 ;  /* 0x0000000000017941 */ /* 0x000fea0003800000 */
.L_x_2748:
[----:B------:R-:W-:Y:S01]  /*0ee0*/  LEA R8, R5, 0x37800000, 0x17 ;  /* 0x3780000005087811 */ /* 0x000fe200078eb8ff */
[----:B------:R-:W-:-:S05]  /*0ef0*/  IMAD.SHL.U32 R5, R7, 0x200000, RZ ;  /* 0x0020000007057824 */ /* 0x000fca00078e00ff */
[----:B------:R-:W-:Y:S02]  /*0f00*/  LOP3.LUT R5, R8, R5, R9, 0xfe, !PT ;  /* 0x0000000508057212 */ /* 0x000fe400078efe09 */
.L_x_2747:
[----:B------:R-:W-:Y:S05]  /*0f10*/  BSYNC B0 ;  /* 0x0000000000007941 */ /* 0x000fea0003800000 */
.L_x_2746:
        /* <DEDUP_REMOVED lines=21> */
.L_x_2753:
[----:B------:R-:W-:Y:S05]  /*1070*/  BSYNC B1 ;  /* 0x0000000000017941 */ /* 0x000fea0003800000 */
.L_x_2752:
[----:B------:R-:W-:Y:S01]  /*1080*/  LEA R9, R6, 0x37800000, 0x17 ;  /* 0x3780000006097811 */ /* 0x000fe200078eb8ff */
[----:B------:R-:W-:-:S05]  /*1090*/  IMAD.SHL.U32 R6, R7, 0x200000, RZ ;  /* 0x0020000007067824 */ /* 0x000fca00078e00ff */
[----:B------:R-:W-:Y:S02]  /*10a0*/  LOP3.LUT R6, R9, R6, R10, 0xfe, !PT ;  /* 0x0000000609067212 */ /* 0x000fe400078efe0a */
.L_x_2751:
[----:B------:R-:W-:Y:S05]  /*10b0*/  BSYNC B0 ;  /* 0x0000000000007941 */ /* 0x000fea0003800000 */
.L_x_2750:
        /* <DEDUP_REMOVED lines=22> */
.L_x_2757:
[----:B------:R-:W-:Y:S05]  /*1220*/  BSYNC B1 ;  /* 0x0000000000017941 */ /* 0x000fea0003800000 */
.L_x_2756:
[----:B------:R-:W-:Y:S01]  /*1230*/  IMAD.SHL.U32 R4, R4, 0x200000, RZ ;  /* 0x0020000004047824 */ /* 0x000fe200078e00ff */
[----:B------:R-:W-:-:S04]  /*1240*/  LEA R7, R7, 0x37800000, 0x17 ;  /* 0x3780000007077811 */ /* 0x000fc800078eb8ff */
[----:B------:R-:W-:Y:S02]  /*1250*/  LOP3.LUT R8, R7, R4, R10, 0xfe, !PT ;  /* 0x0000000407087212 */ /* 0x000fe400078efe0a */
.L_x_2755:
[----:B------:R-:W-:Y:S05]  /*1260*/  BSYNC B0 ;  /* 0x0000000000007941 */ /* 0x000fea0003800000 */
.L_x_2754:
        /* <DEDUP_REMOVED lines=21> */
.L_x_2761:
[----:B------:R-:W-:Y:S05]  /*13c0*/  BSYNC B1 ;  /* 0x0000000000017941 */ /* 0x000fea0003800000 */
.L_x_2760:
[----:B------:R-:W-:Y:S01]  /*13d0*/  IMAD.SHL.U32 R2, R2, 0x200000, RZ ;  /* 0x0020000002027824 */ /* 0x000fe200078e00ff */
[----:B------:R-:W-:-:S04]  /*13e0*/  LEA R9, R4, 0x37800000, 0x17 ;  /* 0x3780000004097811 */ /* 0x000fc800078eb8ff */
[----:B------:R-:W-:Y:S02]  /*13f0*/  LOP3.LUT R9, R9, R2, R10, 0xfe, !PT ;  /* 0x0000000209097212 */ /* 0x000fe400078efe0a */
.L_x_2759:
[----:B------:R-:W-:Y:S05]  /*1400*/  BSYNC B0 ;  /* 0x0000000000007941 */ /* 0x000fea0003800000 */
.L_x_2758:
[----:B------:R-:W-:Y:S01]  /*1410*/  FMUL.FTZ R6, R6, 1 ;  /* 0x3f80000006067820 */ /* 0x000fe20000410000 */
[C---:B------:R-:W-:Y:S01]  /*1420*/  LEA R12, P0, R0.reuse, UR8, 0x5 ;  /* 0x00000008000c7c11 */ /* 0x040fe2000f8028ff */
[----:B------:R-:W-:Y:S02]  /*1430*/  FMUL.FTZ R5, R5, 1 ;  /* 0x3f80000005057820 */ /* 0x000fe40000410000 */
[----:B------:R-:W-:Y:S01]  /*1440*/  FMUL.FTZ R10, R9, 1 ;  /* 0x3f800000090a7820 */ /* 0x000fe20000410000 */
[----:B------:R-:W-:Y:S01]  /*1450*/  LEA.HI.X R13, R0, UR9, R3, 0x5, P0 ;  /* 0x00000009000d7c11 */ /* 0x000fe200080f2c03 */
[----:B------:R-:W-:Y:S01]  /*1460*/  FMUL.FTZ R8, R8, 1 ;  /* 0x3f80000008087820 */ /* 0x000fe20000410000 */
[----:B------:R-:W-:Y:S01]  /*1470*/  F2F.F64.F32 R6, R6 ;  /* 0x0000000600067310 */ /* 0x000fe20000201800 */
[----:B------:R-:W-:-:S04]  /*1480*/  IADD3 R0, P0, R0, c[0x0][0x0], RZ ;  /* 0x0000000000007a10 */ /* 0x000fc80007f1e0ff */
[C---:B------:R-:W-:Y:S01]  /*1490*/  ISETP.LT.U32.AND P1, PT, R0.reuse, 0x4000, PT ;  /* 0x000040000000780c */ /* 0x040fe20003f21070 */
[----:B------:R-:W-:Y:S02]  /*14a0*/  IMAD.SHL.U32 R2, R0, 0x4, RZ ;  /* 0x0000000400027824 */ /* 0x000fe400078e00ff */
[----:B------:R-:W0:Y:S01]  /*14b0*/  F2F.F64.F32 R4, R5 ;  /* 0x0000000500047310 */ /* 0x000e220000201800 */
[----:B------:R-:W-:Y:S02]  /*14c0*/  IMAD.X R3, RZ, RZ, R3, P0 ;  /* 0x000000ffff037224 */ /* 0x000fe400000e0603 */
[----:B------:R-:W-:-:S03]  /*14d0*/  ISETP.GE.U32.AND P0, PT, R2, UR13, PT ;  /* 0x0000000d02007c0c */ /* 0x000fc6000bf06070 */
[----:B------:R-:W-:Y:S02]  /*14e0*/  SHF.L.U64.HI R2, R0, 0x2, R3 ;  /* 0x0000000200027819 */ /* 0x000fe40000010203 */
[----:B------:R-:W-:Y:S01]  /*14f0*/  F2F.F64.F32 R10, R10 ;  /* 0x0000000a000a7310 */ /* 0x000fe20000201800 */
[----:B------:R-:W-:Y:S02]  /*1500*/  ISETP.LT.U32.AND.EX P1, PT, R3, RZ, PT, P1 ;  /* 0x000000ff0300720c */ /* 0x000fe40003f21110 */
[----:B------:R-:W-:-:S05]  /*1510*/  ISETP.GE.AND.EX P0, PT, R2, UR6, PT, P0 ;  /* 0x0000000602007c0c */ /* 0x000fca000bf06300 */
[----:B------:R-:W1:Y:S01]  /*1520*/  F2F.F64.F32 R8, R8 ;  /* 0x0000000800087310 */ /* 0x000e620000201800 */
[----:B0-----:R0:W-:Y:S04]  /*1530*/  STG.E.128 [R12.64], R4 ;  /* 0x000000040c007986 */ /* 0x0011e8000c101d0a */
[----:B-1----:R0:W-:Y:S03]  /*1540*/  STG.E.128 [R12.64+0x10], R8 ;  /* 0x000010080c007986 */ /* 0x0021e6000c101d0a */
[----:B------:R-:W-:Y:S05]  /*1550*/  @!P0 BRA P1, `(.L_x_2762) ;  /* 0xfffff79000008947 */ /* 0x000fea000083ffff */
[----:B------:R-:W-:Y:S05]  /*1560*/  EXIT ;  /* 0x000000000000794d */ /* 0x000fea0003800000 */
.L_x_2763:
        /* <DEDUP_REMOVED lines=9> */
.L_x_7922:


//--------------------- .text._ZN2at6native55_GLOBAL__N__de093ff9_22_ForeachBinaryOpList_cu_a911ec4325multi_tensor_apply_kernelINS1_18TensorListMetadataILi2EEENS1_11CopyFunctorIdN3c1011Float8_e5m2ELi2ELi1ELi1EEEJNS0_4CopyIdS7_EEEEEvT_T0_DpT1_ --------------------------
	.section	.text._ZN2at6native55_GLOBAL__N__de093ff9_22_ForeachBinaryOpList_cu_a911ec4325multi_tensor_apply_kernelINS1_18TensorListMetadataILi2EEENS1_11CopyFunctorIdN3c1011Float8_e5m2ELi2ELi1ELi1EEEJNS0_4CopyIdS7_EEEEEvT_T0_DpT1_,"ax",@progbits
	.sectioninfo	@"SHI_REGISTERS=31"
	.align	128
.text._ZN2at6native55_GLOBAL__N__de093ff9_22_ForeachBinaryOpList_cu_a911ec4325multi_tensor_apply_kernelINS1_18TensorListMetadataILi2EEENS1_11CopyFunctorIdN3c1011Float8_e5m2ELi2ELi1ELi1EEEJNS0_4CopyIdS7_EEEEEvT_T0_DpT1_:
        .type           _ZN2at6native55_GLOBAL__N__de093ff9_22_ForeachBinaryOpList_cu_a911ec4325multi_tensor_apply_kernelINS1_18TensorListMetadataILi2EEENS1_11CopyFunctorIdN3c1011Float8_e5m2ELi2ELi1ELi1EEEJNS0_4CopyIdS7_EEEEEvT_T0_DpT1_,@function
        .size           _ZN2at6native55_GLOBAL__N__de093ff9_22_ForeachBinaryOpList_cu_a911ec4325multi_tensor_apply_kernelINS1_18TensorListMetadataILi2EEENS1_11CopyFunctorIdN3c1011Float8_e5m2ELi2ELi1ELi1EEEJNS0_4CopyIdS7_EEEEEvT_T0_DpT1_,(.L_x_7923 - _ZN2at6native55_GLOBAL__N__de093ff9_22_ForeachBinaryOpList_cu_a911ec4325multi_tensor_apply_kernelINS1_18TensorListMetadataILi2EEENS1_11CopyFunctorIdN3c1011Float8_e5m2ELi2ELi1ELi1EEEJNS0_4CopyIdS7_EEEEEvT_T0_DpT1_)
        .other          _ZN2at6native55_GLOBAL__N__de093ff9_22_ForeachBinaryOpList_cu_a911ec4325multi_tensor_apply_kernelINS1_18TensorListMetadataILi2EEENS1_11CopyFunctorIdN3c1011Float8_e5m2ELi2ELi1ELi1EEEJNS0_4CopyIdS7_EEEEEvT_T0_DpT1_,@"STO_CUDA_ENTRY STV_DEFAULT"
_ZN2at6native55_GLOBAL__N__de093ff9_22_ForeachBinaryOpList_cu_a911ec4325multi_tensor_apply_kernelINS1_18TensorListMetadataILi2EEENS1_11CopyFunctorIdN3c1011Float8_e5m2ELi2ELi1ELi1EEEJNS0_4CopyIdS7_EEEEEvT_T0_DpT1_:
        /* <DEDUP_REMOVED lines=30> */
.L_x_2765:
        /* <DEDUP_REMOVED lines=11> */
[C---:B------:R-:W-:Y:S02]  /*0290*/  ISETP.GE.U32.AND.EX P1, PT, R17.reuse, RZ, PT, P2 ;  /* 0x000000ff1100720c */ /* 0x040fe40003f26120 */
        /* <DEDUP_REMOVED lines=15> */
[----:B------:R-:W-:Y:S02]  /*0390*/  ISETP.GE.U32.AND.EX P3, PT, R23, RZ, PT, P3 ;  /* 0x000000ff1700720c */ /* 0x000fe40003f66130 */
        /* <DEDUP_REMOVED lines=19> */
[----:B------:R-:W-:Y:S01]  /*04d0*/  @!P5 IMAD.SHL.U32 R9, R6, 0x100, RZ ;  /* 0x000001000609d824 */ /* 0x000fe200078e00ff */
[----:B------:R-:W-:Y:S01]  /*04e0*/  @!P6 LOP3.LUT R12, R12, 0x3f000000, RZ, 0xfc, !PT ;  /* 0x3f0000000c0ce812 */ /* 0x000fe200078efcff */
[----:B------:R-:W-:Y:S02]  /*04f0*/  @P5 IMAD.SHL.U32 R10, R6, 0x200000, RZ ;  /* 0x00200000060a5824 */ /* 0x000fe400078e00ff */
[----:B-----5:R-:W-:Y:S01]  /*0500*/  IMAD.SHL.U32 R13, R4, 0x2000000, RZ ;  /* 0x02000000040d7824 */ /* 0x020fe200078e00ff */
[----:B------:R-:W-:Y:S01]  /*0510*/  @!P5 LOP3.LUT R9, R9, 0x7f00, RZ, 0xc0, !PT ;  /* 0x00007f000909d812 */ /* 0x000fe200078ec0ff */
[----:B------:R-:W-:Y:S01]  /*0520*/  @!P6 FADD.FTZ R8, R12, -0.5 ;  /* 0xbf0000000c08e421 */ /* 0x000fe20000010000 */
[----:B------:R-:W-:-:S02]  /*0530*/  ISETP.GE.U32.AND P4, PT, R14, 0x8000000, PT ;  /* 0x080000000e00780c */ /* 0x000fc40003f86070 */
[----:B------:R-:W-:Y:S02]  /*0540*/  @P5 LOP3.LUT R11, R10, 0x70000000, RZ, 0xfc, !PT ;  /* 0x700000000a0b5812 */ /* 0x000fe400078efcff */
[----:B------:R-:W-:Y:S02]  /*0550*/  ISETP.GE.U32.AND P6, PT, R13, 0x8000000, PT ;  /* 0x080000000d00780c */ /* 0x000fe40003fc6070 */
[----:B------:R-:W-:Y:S01]  /*0560*/  @!P5 LOP3.LUT R10, R9, 0x3f000000, RZ, 0xfc, !PT ;  /* 0x3f000000090ad812 */ /* 0x000fe200078efcff */
[----:B------:R-:W-:Y:S02]  /*0570*/  @P5 FMUL.FTZ R11, R11, 1.9259299443872358531e-34 ;  /* 0x078000000b0b5820 */ /* 0x000fe40000410000 */
[----:B------:R-:W-:Y:S02]  /*0580*/  IMAD.SHL.U32 R9, R5, 0x1000000, RZ ;  /* 0x0100000005097824 */ /* 0x000fe400078e00ff */
[----:B------:R-:W-:Y:S02]  /*0590*/  @!P5 FADD.FTZ R11, R10, -0.5 ;  /* 0xbf0000000a0bd421 */ /* 0x000fe40000010000 */
[----:B------:R-:W-:Y:S01]  /*05a0*/  IMAD.SHL.U32 R10, R6, 0x1000000, RZ ;  /* 0x01000000060a7824 */ /* 0x000fe200078e00ff */
[----:B------:R-:W-:Y:S01]  /*05b0*/  LOP3.LUT R16, R8, 0x80000000, R9, 0xf8, !PT ;  /* 0x8000000008107812 */ /* 0x000fe200078ef809 */
[----:B------:R-:W-:-:S03]  /*05c0*/  @!P4 IMAD.SHL.U32 R8, R3, 0x100, RZ ;  /* 0x000001000308c824 */ /* 0x000fc600078e00ff */
[----:B------:R-:W-:Y:S01]  /*05d0*/  LOP3.LUT R10, R11, 0x80000000, R10, 0xf8, !PT ;  /* 0x800000000b0a7812 */ /* 0x000fe200078ef80a */
[C---:B------:R-:W-:Y:S02]  /*05e0*/  @P6 IMAD.SHL.U32 R11, R4.reuse, 0x200000, RZ ;  /* 0x00200000040b6824 */ /* 0x040fe400078e00ff */
[----:B------:R-:W-:Y:S02]  /*05f0*/  @P4 IMAD.SHL.U32 R9, R3, 0x200000, RZ ;  /* 0x0020000003094824 */ /* 0x000fe400078e00ff */
[----:B------:R-:W-:Y:S01]  /*0600*/  @!P6 IMAD.SHL.U32 R13, R4, 0x100, RZ ;  /* 0x00000100040de824 */ /* 0x000fe200078e00ff */
[----:B------:R-:W-:Y:S02]  /*0610*/  @!P4 LOP3.LUT R8, R8, 0x7f00, RZ, 0xc0, !PT ;  /* 0x00007f000808c812 */ /* 0x000fe400078ec0ff */
[----:B------:R-:W-:Y:S02]  /*0620*/  @P6 LOP3.LUT R14, R11, 0xfe00000, RZ, 0xc0, !PT ;  /* 0x0fe000000b0e6812 */ /* 0x000fe400078ec0ff */
[----:B------:R-:W-:-:S02]  /*0630*/  @P4 LOP3.LUT R9, R9, 0x70000000, RZ, 0xfc, !PT ;  /* 0x7000000009094812 */ /* 0x000fc400078efcff */
[----:B------:R-:W-:Y:S02]  /*0640*/  @!P6 LOP3.LUT R13, R13, 0x7f00, RZ, 0xc0, !PT ;  /* 0x00007f000d0de812 */ /* 0x000fe400078ec0ff */
[----:B------:R-:W-:Y:S02]  /*0650*/  @!P4 LOP3.LUT R12, R8, 0x3f000000, RZ, 0xfc, !PT ;  /* 0x3f000000080cc812 */ /* 0x000fe400078efcff */
[----:B------:R-:W-:Y:S01]  /*0660*/  @P6 LOP3.LUT R14, R14, 0x70000000, RZ, 0xfc, !PT ;  /* 0x700000000e0e6812 */ /* 0x000fe200078efcff */
[----:B------:R-:W-:Y:S01]  /*0670*/  @P4 FMUL.FTZ R11, R9, 1.9259299443872358531e-34 ;  /* 0x07800000090b4820 */ /* 0x000fe20000410000 */
[----:B------:R-:W-:Y:S01]  /*0680*/  @!P6 LOP3.LUT R13, R13, 0x3f000000, RZ, 0xfc, !PT ;  /* 0x3f0000000d0de812 */ /* 0x000fe200078efcff */
[----:B------:R-:W-:Y:S02]  /*0690*/  @!P4 FADD.FTZ R11, R12, -0.5 ;  /* 0xbf0000000c0bc421 */ /* 0x000fe40000010000 */
[----:B------:R-:W-:Y:S02]  /*06a0*/  IMAD.SHL.U32 R12, R3, 0x1000000, RZ ;  /* 0x01000000030c7824 */ /* 0x000fe400078e00ff */
[----:B------:R-:W-:-:S02]  /*06b0*/  @P6 FMUL.FTZ R14, R14, 1.9259299443872358531e-34 ;  /* 0x078000000e0e6820 */ /* 0x000fc40000410000 */
[----:B------:R-:W-:Y:S02]  /*06c0*/  @!P6 FADD.FTZ R14, R13, -0.5 ;  /* 0xbf0000000d0ee421 */ /* 0x000fe40000010000 */
[----:B------:R-:W-:Y:S01]  /*06d0*/  IMAD.SHL.U32 R13, R4, 0x1000000, RZ ;  /* 0x01000000040d7824 */ /* 0x000fe200078e00ff */
[----:B------:R-:W-:Y:S01]  /*06e0*/  LOP3.LUT R12, R11, 0x80000000, R12, 0xf8, !PT ;  /* 0x800000000b0c7812 */ /* 0x000fe200078ef80c */
[----:B------:R-:W-:Y:S02]  /*06f0*/  @P0 FMUL.FTZ R8, R16, 1 ;  /* 0x3f80000010080820 */ /* 0x000fe40000410000 */
[----:B------:R-:W-:Y:S01]  /*0700*/  @P1 FMUL.FTZ R10, R10, 1 ;  /* 0x3f8000000a0a1820 */ /* 0x000fe20000410000 */
[----:B------:R-:W-:Y:S01]  /*0710*/  LOP3.LUT R25, R14, 0x80000000, R13, 0xf8, !PT ;  /* 0x800000000e197812 */ /* 0x000fe200078ef80d */
[----:B------:R-:W-:Y:S01]  /*0720*/  @P2 FMUL.FTZ R12, R12, 1 ;  /* 0x3f8000000c0c2820 */ /* 0x000fe20000410000 */
[----:B------:R-:W-:Y:S02]  /*0730*/  @P0 LEA R14, P4, R19, UR8, 0x3 ;  /* 0x00000008130e0c11 */ /* 0x000fe4000f8818ff */
[----:B------:R-:W-:Y:S01]  /*0740*/  @P1 LEA R16, P5, R18, UR8, 0x3 ;  /* 0x0000000812101c11 */ /* 0x000fe2000f8a18ff */
[----:B------:R-:W-:Y:S01]  /*0750*/  @P3 FMUL.FTZ R25, R25, 1 ;  /* 0x3f80000019193820 */ /* 0x000fe20000410000 */
[----:B------:R-:W0:Y:S01]  /*0760*/  @P0 F2F.F64.F32 R8, R8 ;  /* 0x0000000800080310 */ /* 0x000e220000201800 */
[----:B------:R-:W-:-:S02]  /*0770*/  @P0 LEA.HI.X R15, R19, UR9, R15, 0x3, P4 ;  /* 0x00000009130f0c11 */ /* 0x000fc4000a0f1c0f */
[----:B------:R-:W-:-:S05]  /*0780*/  @P1 LEA.HI.X R17, R18, UR9, R17, 0x3, P5 ;  /* 0x0000000912111c11 */ /* 0x000fca000a8f1c11 */
[----:B------:R-:W1:Y:S01]  /*0790*/  @P1 F2F.F64.F32 R10, R10 ;  /* 0x0000000a000a1310 */ /* 0x000e620000201800 */
[----:B------:R-:W-:-:S07]  /*07a0*/  @P2 LEA R20, P4, R7, UR8, 0x3 ;  /* 0x0000000807142c11 */ /* 0x000fce000f8818ff */
[----:B------:R-:W2:Y:S01]  /*07b0*/  @P2 F2F.F64.F32 R12, R12 ;  /* 0x0000000c000c2310 */ /* 0x000ea20000201800 */
[----:B------:R-:W-:-:S07]  /*07c0*/  @P3 LEA R22, P5, R28, UR8, 0x3 ;  /* 0x000000081c163c11 */ /* 0x000fce000f8a18ff */
[----:B------:R-:W3:Y:S01]  /*07d0*/  @P3 F2F.F64.F32 R18, R25 ;  /* 0x0000001900123310 */ /* 0x000ee20000201800 */
[----:B------:R-:W-:Y:S01]  /*07e0*/  @P2 LEA.HI.X R21, R7, UR9, R24, 0x3, P4 ;  /* 0x0000000907152c11 */ /* 0x000fe2000a0f1c18 */
[----:B------:R-:W-:Y:S01]  /*07f0*/  IMAD.MOV.U32 R7, RZ, RZ, c[0x0][0x0] ;  /* 0x00000000ff077624 */ /* 0x000fe200078e00ff */
[----:B------:R-:W-:Y:S01]  /*0800*/  @P3 LEA.HI.X R23, R28, UR9, R23, 0x3, P5 ;  /* 0x000000091c173c11 */ /* 0x000fe2000a8f1c17 */
[----:B0-----:R0:W-:Y:S02]  /*0810*/  @P0 STG.E.64 [R14.64], R8 ;  /* 0x000000080e000986 */ /* 0x0011e4000c101b0a */
[----:B------:R-:W-:Y:S02]  /*0820*/  IMAD.WIDE.U32 R26, R7, 0x4, R26 ;  /* 0x00000004071a7825 */ /* 0x000fe400078e001a */
[----:B-1----:R0:W-:Y:S04]  /*0830*/  @P1 STG.E.64 [R16.64], R10 ;  /* 0x0000000a10001986 */ /* 0x0021e8000c101b0a */
[----:B--2---:R0:W-:Y:S01]  /*0840*/  @P2 STG.E.64 [R20.64], R12 ;  /* 0x0000000c14002986 */ /* 0x0041e2000c101b0a */
[----:B------:R-:W-:-:S02]  /*0850*/  ISETP.GE.U32.AND P0, PT, R26, 0x10000, PT ;  /* 0x000100001a00780c */ /* 0x000fc40003f06070 */
[----:B------:R-:W-:Y:S01]  /*0860*/  ISETP.LT.U32.AND P1, PT, R26, UR13, PT ;  /* 0x0000000d1a007c0c */ /* 0x000fe2000bf21070 */
[----:B---3--:R0:W-:Y:S01]  /*0870*/  @P3 STG.E.64 [R22.64], R18 ;  /* 0x0000001216003986 */ /* 0x0081e2000c101b0a */
[C---:B------:R-:W-:Y:S02]  /*0880*/  ISETP.GE.U32.AND.EX P0, PT, R27.reuse, RZ, PT, P0 ;  /* 0x000000ff1b00720c */ /* 0x040fe40003f06100 */
[----:B------:R-:W-:-:S13]  /*0890*/  ISETP.LT.AND.EX P1, PT, R27, UR6, PT, P1 ;  /* 0x000000061b007c0c */ /* 0x000fda000bf21310 */
[----:B0-----:R-:W-:Y:S05]  /*08a0*/  @!P0 BRA P1, `(.L_x_2765) ;  /* 0xfffff93000008947 */ /* 0x001fea000083ffff */
[----:B------:R-:W-:Y:S05]  /*08b0*/  EXIT ;  /* 0x000000000000794d */ /* 0x000fea0003800000 */
.L_x_2764:
[----:B------:R-:W0:Y:S02]  /*08c0*/  S2R R3, SR_TID.X ;  /* 0x0000000000037919 */ /* 0x000e240000002100 */
[----:B0-----:R-:W-:-:S05]  /*08d0*/  IMAD.WIDE.U32 R4, R3, 0x4, RZ ;  /* 0x0000000403047825 */ /* 0x001fca00078e00ff */
[----:B------:R-:W-:-:S04]  /*08e0*/  ISETP.GE.U32.AND P0, PT, R4, UR13, PT ;  /* 0x0000000d04007c0c */ /* 0x000fc8000bf06070 */
[----:B------:R-:W-:-:S04]  /*08f0*/  ISETP.GE.AND.EX P0, PT, R5, UR6, PT, P0 ;  /* 0x0000000605007c0c */ /* 0x000fc8000bf06300 */
[----:B------:R-:W-:-:S13]  /*0900*/  ISETP.GT.U32.OR P0, PT, R3, 0x3fff, P0 ;  /* 0x00003fff0300780c */ /* 0x000fda0000704470 */
[----:B------:R-:W-:Y:S05]  /*0910*/  @P0 EXIT ;  /* 0x000000000000094d */ /* 0x000fea0003800000 */
[----:B------:R-:W-:Y:S02]  /*0920*/  IMAD.MOV.U32 R0, RZ, RZ, RZ ;  /* 0x000000ffff007224 */ /* 0x000fe400078e00ff */
.L_x_2766:
[----:B0-----:R-:W-:-:S04]  /*0930*/  LEA R6, P0, R3, UR14, 0x2 ;  /* 0x0000000e03067c11 */ /* 0x001fc8000f8010ff */
[----:B------:R-:W-:-:S05]  /*0940*/  LEA.HI.X R7, R3, UR4, R0, 0x2, P0 ;  /* 0x0000000403077c11 */ /* 0x000fca00080f1400 */
[----:B------:R-:W2:Y:S02]  /*0950*/  LDG.E R6, [R6.64] ;  /* 0x0000000a06067981 */ /* 0x000ea4000c1e1900 */
        /* <DEDUP_REMOVED lines=12> */
[----:B------:R-:W-:Y:S01]  /*0a20*/  @P3 IMAD.SHL.U32 R9, R5, 0x200000, RZ ;  /* 0x0020000005093824 */ /* 0x000fe200078e00ff */
        /* <DEDUP_REMOVED lines=26> */
[----:B------:R-:W-:-:S02]  /*0bd0*/  @P0 LOP3.LUT R7, R7, 0x70000000, RZ, 0xfc, !PT ;  /* 0x7000000007070812 */ /* 0x000fc400078efcff */
[----:B------:R-:W-:Y:S02]  /*0be0*/  LOP3.LUT R12, R12, 0x80000000, R5, 0xf8, !PT ;  /* 0x800000000c0c7812 */ /* 0x000fe400078ef805 */
[----:B------:R-:W-:Y:S02]  /*0bf0*/  @!P2 LOP3.LUT R10, R10, 0x3f000000, RZ, 0xfc, !PT ;  /* 0x3f0000000a0aa812 */ /* 0x000fe400078efcff */
[----:B------:R-:W-:Y:S01]  /*0c00*/  @!P0 LOP3.LUT R5, R6, 0x3f000000, RZ, 0xfc, !PT ;  /* 0x3f00000006058812 */ /* 0x000fe200078efcff */
[----:B------:R-:W-:Y:S02]  /*0c10*/  FMUL.FTZ R6, R8, 1 ;  /* 0x3f80000008067820 */ /* 0x000fe40000410000 */
[----:B------:R-:W-:Y:S02]  /*0c20*/  @P0 FMUL.FTZ R8, R7, 1.9259299443872358531e-34 ;  /* 0x0780000007080820 */ /* 0x000fe40000410000 */
[----:B------:R-:W-:Y:S02]  /*0c30*/  @!P2 FADD.FTZ R9, R10, -0.5 ;  /* 0xbf0000000a09a421 */ /* 0x000fe40000010000 */
[----:B------:R-:W-:Y:S01]  /*0c40*/  @!P0 FADD.FTZ R8, R5, -0.5 ;  /* 0xbf00000005088421 */ /* 0x000fe20000010000 */
[----:B------:R-:W-:Y:S01]  /*0c50*/  F2F.F64.F32 R6, R6 ;  /* 0x0000000600067310 */ /* 0x000fe20000201800 */
[----:B------:R-:W-:Y:S01]  /*0c60*/  IMAD.SHL.U32 R5, R2, 0x1000000, RZ ;  /* 0x0100000002057824 */ /* 0x000fe200078e00ff */
[----:B------:R-:W-:Y:S01]  /*0c70*/  LOP3.LUT R9, R9, 0x80000000, R4, 0xf8, !PT ;  /* 0x8000000009097812 */ /* 0x000fe200078ef804 */
[----:B------:R-:W-:Y:S01]  /*0c80*/  FMUL.FTZ R10, R12, 1 ;  /* 0x3f8000000c0a7820 */ /* 0x000fe20000410000 */
[----:B------:R-:W-:-:S02]  /*0c90*/  LEA R12, P0, R3, UR8, 0x5 ;  /* 0x00000008030c7c11 */ /* 0x000fc4000f8028ff */
[----:B------:R-:W-:Y:S01]  /*0ca0*/  LOP3.LUT R4, R8, 0x80000000, R5, 0xf8, !PT ;  /* 0x8000000008047812 */ /* 0x000fe200078ef805 */
[----:B------:R-:W-:Y:S01]  /*0cb0*/  FMUL.FTZ R8, R9, 1 ;  /* 0x3f80000009087820 */ /* 0x000fe20000410000 */
[C---:B------:R-:W-:Y:S01]  /*0cc0*/  LEA.HI.X R13, R3.reuse, UR9, R0, 0x5, P0 ;  /* 0x00000009030d7c11 */ /* 0x040fe200080f2c00 */
[----:B------:R-:W-:Y:S01]  /*0cd0*/  F2F.F64.F32 R10, R10 ;  /* 0x0000000a000a7310 */ /* 0x000fe20000201800 */
[----:B------:R-:W-:Y:S01]  /*0ce0*/  IADD3 R3, P0, R3, c[0x0][0x0], RZ ;  /* 0x0000000003037a10 */ /* 0x000fe20007f1e0ff */
[----:B------:R-:W-:-:S03]  /*0cf0*/  FMUL.FTZ R4, R4, 1 ;  /* 0x3f80000004047820 */ /* 0x000fc60000410000 */
[C---:B------:R-:W-:Y:S01]  /*0d00*/  ISETP.LT.U32.AND P1, PT, R3.reuse, 0x4000, PT ;  /* 0x000040000300780c */ /* 0x040fe20003f21070 */
[----:B------:R-:W-:Y:S02]  /*0d10*/  IMAD.SHL.U32 R2, R3, 0x4, RZ ;  /* 0x0000000403027824 */ /* 0x000fe400078e00ff */
[----:B------:R-:W0:Y:S01]  /*0d20*/  F2F.F64.F32 R8, R8 ;  /* 0x0000000800087310 */ /* 0x000e220000201800 */
[----:B------:R-:W-:Y:S02]  /*0d30*/  IMAD.X R0, RZ, RZ, R0, P0 ;  /* 0x000000ffff007224 */ /* 0x000fe400000e0600 */
[----:B------:R-:W-:-:S03]  /*0d40*/  ISETP.GE.U32.AND P0, PT, R2, UR13, PT ;  /* 0x0000000d02007c0c */ /* 0x000fc6000bf06070 */
[----:B------:R-:W-:Y:S02]  /*0d50*/  SHF.L.U64.HI R2, R3, 0x2, R0 ;  /* 0x0000000203027819 */ /* 0x000fe40000010200 */
[----:B------:R-:W1:Y:S01]  /*0d60*/  F2F.F64.F32 R4, R4 ;  /* 0x0000000400047310 */ /* 0x000e620000201800 */
[----:B------:R-:W-:Y:S02]  /*0d70*/  ISETP.LT.U32.AND.EX P1, PT, R0, RZ, PT, P1 ;  /* 0x000000ff0000720c */ /* 0x000fe40003f21110 */
[----:B------:R-:W-:Y:S01]  /*0d80*/  ISETP.GE.AND.EX P0, PT, R2, UR6, PT, P0 ;  /* 0x0000000602007c0c */ /* 0x000fe2000bf06300 */
[----:B0-----:R0:W-:Y:S04]  /*0d90*/  STG.E.128 [R12.64+0x10], R8 ;  /* 0x000010080c007986 */ /* 0x0011e8000c101d0a */
[----:B-1----:R0:W-:Y:S08]  /*0da0*/  STG.E.128 [R12.64], R4 ;  /* 0x000000040c007986 */ /* 0x0021f0000c101d0a */
[----:B------:R-:W-:Y:S05]  /*0db0*/  @!P0 BRA P1, `(.L_x_2766) ;  /* 0xfffffb7000008947 */ /* 0x000fea000083ffff */
[----:B------:R-:W-:Y:S05]  /*0dc0*/  EXIT ;  /* 0x000000000000794d */ /* 0x000fea0003800000 */
.L_x_2767:
        /* <DEDUP_REMOVED lines=11> */
.L_x_7923:


//--------------------- .text._ZN2at6native55_GLOBAL__N__de093ff9_22_ForeachBinaryOpList_cu_a911ec4325multi_tensor_apply_kernelINS1_18TensorListMetadataILi2EEENS1_11CopyFunctorIdN3c1015Float8_e4m3fnuzELi2ELi1ELi1EEEJNS0_4CopyIdS7_EEEEEvT_T0_DpT1_ --------------------------
	.section	.text._ZN2at6native55_GLOBAL__N__de093ff9_22_ForeachBinaryOpList_cu_a911ec4325multi_tensor_apply_kernelINS1_18TensorListMetadataILi2EEENS1_11CopyFunctorIdN3c1015Float8_e4m3fnuzELi2ELi1ELi1EEEJNS0_4CopyIdS7_EEEEEvT_T0_DpT1_,"ax",@progbits
	.sectioninfo	@"SHI_REGISTERS=30"
	.align	128
.text._ZN2at6native55_GLOBAL__N__de093ff9_22_ForeachBinaryOpList_cu_a911ec4325multi_tensor_apply_kernelINS1_18TensorListMetadataILi2EEENS1_11CopyFunctorIdN3c1015Float8_e4m3fnuzELi2ELi1ELi1EEEJNS0_4CopyIdS7_EEEEEvT_T0_DpT1_:
        .type           _ZN2at6native55_GLOBAL__N__de093ff9_22_ForeachBinaryOpList_cu_a911ec4325multi_tensor_apply_kernelINS1_18TensorListMetadataILi2EEENS1_11CopyFunctorIdN3c1015Float8_e4m3fnuzELi2ELi1ELi1EEEJNS0_4CopyIdS7_EEEEEvT_T0_DpT1_,@function
        .size           _ZN2at6native55_GLOBAL__N__de093ff9_22_ForeachBinaryOpList_cu_a911ec4325multi_tensor_apply_kernelINS1_18TensorListMetadataILi2EEENS1_11CopyFunctorIdN3c1015Float8_e4m3fnuzELi2ELi1ELi1EEEJNS0_4CopyIdS7_EEEEEvT_T0_DpT1_,(.L_x_7924 - _ZN2at6native55_GLOBAL__N__de093ff9_22_ForeachBinaryOpList_cu_a911ec4325multi_tensor_apply_kernelINS1_18TensorListMetadataILi2EEENS1_11CopyFunctorIdN3c1015Float8_e4m3fnuzELi2ELi1ELi1EEEJNS0_4CopyIdS7_EEEEEvT_T0_DpT1_)
        .other          _ZN2at6native55_GLOBAL__N__de093ff9_22_ForeachBinaryOpList_cu_a911ec4325multi_tensor_apply_kernelINS1_18TensorListMetadataILi2EEENS1_11CopyFunctorIdN3c1015Float8_e4m3fnuzELi2ELi1ELi1EEEJNS0_4CopyIdS7_EEEEEvT_T0_DpT1_,@"STO_CUDA_ENTRY STV_DEFAULT"
_ZN2at6native55_GLOBAL__N__de093ff9_22_ForeachBinaryOpList_cu_a911ec4325multi_tensor_apply_kernelINS1_18TensorListMetadataILi2EEENS1_11CopyFunctorIdN3c1015Float8_e4m3fnuzELi2ELi1ELi1EEEJNS0_4CopyIdS7_EEEEEvT_T0_DpT1_:
        /* <DEDUP_REMOVED lines=30> */
.L_x_2785:
        /* <DEDUP_REMOVED lines=59> */
.L_x_2772:
[----:B------:R-:W-:Y:S05]  /*0590*/  BSYNC B1 ;  /* 0x0000000000017941 */ /* 0x000fea0003800000 */
.L_x_2771:
[----:B------:R-:W-:Y:S01]  /*05a0*/  IMAD.SHL.U32 R9, R9, 0x100000, RZ ;  /* 0x0010000009097824 */ /* 0x000fe200078e00ff */
[----:B------:R-:W-:-:S04]  /*05b0*/  LEA R11, R8, 0x3b800000, 0x17 ;  /* 0x3b800000080b7811 */ /* 0x000fc800078eb8ff */
[----:B------:R-:W-:Y:S02]  /*05c0*/  LOP3.LUT R16, R11, R9, R16, 0xfe, !PT ;  /* 0x000000090b107212 */ /* 0x000fe400078efe10 */
.L_x_2770:
[----:B0-----:R-:W-:Y:S05]  /*05d0*/  BSYNC B0 ;  /* 0x0000000000007941 */ /* 0x001fea0003800000 */
.L_x_2769:
        /* <DEDUP_REMOVED lines=20> */
.L_x_2776:
[----:B------:R-:W-:Y:S05]  /*0720*/  BSYNC B1 ;  /* 0x0000000000017941 */ /* 0x000fea0003800000 */
.L_x_2775:
[----:B------:R-:W-:Y:S01]  /*0730*/  IMAD.SHL.U32 R9, R9, 0x100000, RZ ;  /* 0x0010000009097824 */ /* 0x000fe200078e00ff */
[----:B------:R-:W-:-:S04]  /*0740*/  LEA R11, R8, 0x3b800000, 0x17 ;  /* 0x3b800000080b7811 */ /* 0x000fc800078eb8ff */
[----:B------:R-:W-:Y:S02]  /*0750*/  LOP3.LUT R14, R11, R9, R14, 0xfe, !PT ;  /* 0x000000090b0e7212 */ /* 0x000fe400078efe0e */
.L_x_2774:
[----:B------:R-:W-:Y:S05]  /*0760*/  BSYNC B0 ;  /* 0x0000000000007941 */ /* 0x000fea0003800000 */
.L_x_2773:
        /* <DEDUP_REMOVED lines=22> */
.L_x_2780:
[----:B------:R-:W-:Y:S05]  /*08d0*/  BSYNC B1 ;  /* 0x0000000000017941 */ /* 0x000fea0003800000 */
.L_x_2779:
[----:B------:R-:W-:Y:S01]  /*08e0*/  IMAD.SHL.U32 R9, R9, 0x100000, RZ ;  /* 0x0010000009097824 */ /* 0x000fe200078e00ff */
[----:B------:R-:W-:-:S04]  /*08f0*/  LEA R11, R8, 0x3b800000, 0x17 ;  /* 0x3b800000080b7811 */ /* 0x000fc800078eb8ff */
[----:B------:R-:W-:Y:S02]  /*0900*/  LOP3.LUT R12, R11, R9, R12, 0xfe, !PT ;  /* 0x000000090b0c7212 */ /* 0x000fe400078efe0c */
.L_x_2778:
[----:B------:R-:W-:Y:S05]  /*0910*/  BSYNC B0 ;  /* 0x0000000000007941 */ /* 0x000fea0003800000 */
.L_x_2777:
        /* <DEDUP_REMOVED lines=21> */
.L_x_2784:
[----:B------:R-:W-:Y:S05]  /*0a70*/  BSYNC B1 ;  /* 0x0000000000017941 */ /* 0x000fea0003800000 */
.L_x_2783:
[----:B------:R-:W-:Y:S01]  /*0a80*/  IMAD.SHL.U32 R9, R9, 0x100000, RZ ;  /* 0x0010000009097824 */ /* 0x000fe200078e00ff */
[----:B------:R-:W-:-:S04]  /*0a90*/  LEA R8, R8, 0x3b800000, 0x17 ;  /* 0x3b80000008087811 */ /* 0x000fc800078eb8ff */
[----:B------:R-:W-:Y:S02]  /*0aa0*/  LOP3.LUT R19, R8, R9, R19, 0xfe, !PT ;  /* 0x0000000908137212 */ /* 0x000fe400078efe13 */
.L_x_2782:
[----:B------:R-:W-:Y:S05]  /*0ab0*/  BSYNC B0 ;  /* 0x0000000000007941 */ /* 0x000fea0003800000 */
.L_x_2781:
        /* <DEDUP_REMOVED lines=28> */
.L_x_2768:
[----:B------:R-:W0:Y:S02]  /*0c80*/  S2R R0, SR_TID.X ;  /* 0x0000000000007919 */ /* 0x000e240000002100 */
[----:B0-----:R-:W-:-:S05]  /*0c90*/  IMAD.WIDE.U32 R2, R0, 0x4, RZ ;  /* 0x0000000400027825 */ /* 0x001fca00078e00ff */
[----:B------:R-:W-:-:S04]  /*0ca0*/  ISETP.GE.U32.AND P0, PT, R2, UR13, PT ;  /* 0x0000000d02007c0c */ /* 0x000fc8000bf06070 */
[----:B------:R-:W-:-:S04]  /*0cb0*/  ISETP.GE.AND.EX P0, PT, R3, UR6, PT, P0 ;  /* 0x0000000603007c0c */ /* 0x000fc8000bf06300 */
[----:B------:R-:W-:-:S13]  /*0cc0*/  ISETP.GT.U32.OR P0, PT, R0, 0x3fff, P0 ;  /* 0x00003fff0000780c */ /* 0x000fda0000704470 */
[----:B------:R-:W-:Y:S05]  /*0cd0*/  @P0 EXIT ;  /* 0x000000000000094d */ /* 0x000fea0003800000 */
[----:B------:R-:W-:Y:S02]  /*0ce0*/  IMAD.MOV.U32 R3, RZ, RZ, RZ ;  /* 0x000000ffff037224 */ /* 0x000fe400078e00ff */
.L_x_2802:
        /* <DEDUP_REMOVED lines=30> */
.L_x_2789:
[----:B------:R-:W-:Y:S05]  /*0ed0*/  BSYNC B1 ;  /* 0x0000000000017941 */ /* 0x000fea0003800000 */
.L_x_2788:
[----:B------:R-:W-:Y:S01]  /*0ee0*/  LEA R8, R5, 0x3b800000, 0x17 ;  /* 0x3b80000005087811 */ /* 0x000fe200078eb8ff */
[----:B------:R-:W-:-:S05]  /*0ef0*/  IMAD.SHL.U32 R5, R7, 0x100000, RZ ;  /* 0x0010000007057824 */ /* 0x000fca00078e00ff */
[----:B------:R-:W-:Y:S02]  /*0f00*/  LOP3.LUT R5, R8, R5, R9, 0xfe, !PT ;  /* 0x0000000508057212 */ /* 0x000fe400078efe09 */
.L_x_2787:
[----:B------:R-:W-:Y:S05]  /*0f10*/  BSYNC B0 ;  /* 0x0000000000007941 */ /* 0x000fea0003800000 */
.L_x_2786:
        /* <DEDUP_REMOVED lines=21> */
.L_x_2793:
[----:B------:R-:W-:Y:S05]  /*1070*/  BSYNC B1 ;  /* 0x0000000000017941 */ /* 0x000fea0003800000 */
.L_x_2792:
[----:B------:R-:W-:Y:S01]  /*1080*/  LEA R9, R6, 0x3b800000, 0x17 ;  /* 0x3b80000006097811 */ /* 0x000fe200078eb8ff */
[----:B------:R-:W-:-:S05]  /*1090*/  IMAD.SHL.U32 R6, R7, 0x100000, RZ ;  /* 0x0010000007067824 */ /* 0x000fca00078e00ff */
[----:B------:R-:W-:Y:S02]  /*10a0*/  LOP3.LUT R6, R9, R6, R10, 0xfe, !PT ;  /* 0x0000000609067212 */ /* 0x000fe400078efe0a */
.L_x_2791:
[----:B------:R-:W-:Y:S05]  /*10b0*/  BSYNC B0 ;  /* 0x0000000000007941 */ /* 0x000fea0003800000 */
.L_x_2790:
        /* <DEDUP_REMOVED lines=22> */
.L_x_2797:
[----:B------:R-:W-:Y:S05]  /*1220*/  BSYNC B1 ;  /* 0x0000000000017941 */ /* 0x000fea0003800000 */
.L_x_2796:
[----:B------:R-:W-:Y:S01]  /*1230*/  IMAD.SHL.U32 R4, R4, 0x100000, RZ ;  /* 0x0010000004047824 */ /* 0x000fe200078e00ff */
[----:B------:R-:W-:-:S04]  /*1240*/  LEA R7, R7, 0x3b800000, 0x17 ;  /* 0x3b80000007077811 */ /* 0x000fc800078eb8ff */
[----:B------:R-:W-:Y:S02]  /*1250*/  LOP3.LUT R8, R7, R4, R10, 0xfe, !PT ;  /* 0x0000000407087212 */ /* 0x000fe400078efe0a */
.L_x_2795:
[----:B------:R-:W-:Y:S05]  /*1260*/  BSYNC B0 ;  /* 0x0000000000007941 */ /* 0x000fea0003800000 */
.L_x_2794:
        /* <DEDUP_REMOVED lines=21> */
.L_x_2801:
[----:B------:R-:W-:Y:S05]  /*13c0*/  BSYNC B1 ;  /* 0x0000000000017941 */ /* 0x000fea0003800000 */
.L_x_2800:
[----:B------:R-:W-:Y:S01]  /*13d0*/  IMAD.SHL.U32 R2, R2, 0x100000, RZ ;  /* 0x0010000002027824 */ /* 0x000fe200078e00ff */
[----:B------:R-:W-:-:S04]  /*13e0*/  LEA R9, R4, 0x3b800000, 0x17 ;  /* 0x3b80000004097811 */ /* 0x000fc800078eb8ff */
[----:B------:R-:W-:Y:S02]  /*13f0*/  LOP3.LUT R9, R9, R2, R10, 0xfe, !PT ;  /* 0x0000000209097212 */ /* 0x000fe400078efe0a */
.L_x_2799:
[----:B------:R-:W-:Y:S05]  /*1400*/  BSYNC B0 ;  /* 0x0000000000007941 */ /* 0x000fea0003800000 */
.L_x_2798:
        /* <DEDUP_REMOVED lines=22> */
.L_x_2803:
        /* <DEDUP_REMOVED lines=9> */
.L_x_7924:


//--------------------- .text._ZN2at6native55_GLOBAL__N__de093ff9_22_ForeachBinaryOpList_cu_a911ec4325multi_tensor_apply_kernelINS1_18TensorListMetadataILi2EEENS1_11CopyFunctorIdN3c1013Float8_e4m3fnELi2ELi1ELi1EEEJNS0_4CopyIdS7_EEEEEvT_T0_DpT1_ --------------------------
	.section	.text._ZN2at6native55_GLOBAL__N__de093ff9_22_ForeachBinaryOpList_cu_a911ec4325multi_tensor_apply_kernelINS1_18TensorListMetadataILi2EEENS1_11CopyFunctorIdN3c1013Float8_e4m3fnELi2ELi1ELi1EEEJNS0_4CopyIdS7_EEEEEvT_T0_DpT1_,"ax",@progbits
	.sectioninfo	@"SHI_REGISTERS=27"
	.align	128
.text._ZN2at6native55_GLOBAL__N__de093ff9_22_ForeachBinaryOpList_cu_a911ec4325multi_tensor_apply_kernelINS1_18TensorListMetadataILi2EEENS1_11CopyFunctorIdN3c1013Float8_e4m3fnELi2ELi1ELi1EEEJNS0_4CopyIdS7_EEEEEvT_T0_DpT1_:
        .type           _ZN2at6native55_GLOBAL__N__de093ff9_22_ForeachBinaryOpList_cu_a911ec4325multi_tensor_apply_kernelINS1_18TensorListMetadataILi2EEENS1_11CopyFunctorIdN3c1013Float8_e4m3fnELi2ELi1ELi1EEEJNS0_4CopyIdS7_EEEEEvT_T0_DpT1_,@function
        .size           _ZN2at6native55_GLOBAL__N__de093ff9_22_ForeachBinaryOpList_cu_a911ec4325multi_tensor_apply_kernelINS1_18TensorListMetadataILi2EEENS1_11CopyFunctorIdN3c1013Float8_e4m3fnELi2ELi1ELi1EEEJNS0_4CopyIdS7_EEEEEvT_T0_DpT1_,(.L_x_7925 - _ZN2at6native55_GLOBAL__N__de093ff9_22_ForeachBinaryOpList_cu_a911ec4325multi_tensor_apply_kernelINS1_18TensorListMetadataILi2EEENS1_11CopyFunctorIdN3c1013Float8_e4m3fnELi2ELi1ELi1EEEJNS0_4CopyIdS7_EEEEEvT_T0_DpT1_)
        .other          _ZN2at6native55_GLOBAL__N__de093ff9_22_ForeachBinaryOpList_cu_a911ec4325multi_tensor_apply_kernelINS1_18TensorListMetadataILi2EEENS1_11CopyFunctorIdN3c1013Float8_e4m3fnELi2ELi1ELi1EEEJNS0_4CopyIdS7_EEEEEvT_T0_DpT1_,@"STO_CUDA_ENTRY STV_DEFAULT"
_ZN2at6native55_GLOBAL__N__de093ff9_22_ForeachBinaryOpList_cu_a911ec4325multi_tensor_apply_kernelINS1_18TensorListMetadataILi2EEENS1_11CopyFunctorIdN3c1013Float8_e4m3fnELi2ELi1ELi1EEEJNS0_4CopyIdS7_EEEEEvT_T0_DpT1_:
        /* <DEDUP_REMOVED lines=30> */
.L_x_2813:
        /* <DEDUP_REMOVED lines=57> */
[----:B------:R-:W-:-:S03]  /*0570*/  LEA R12, P0, R23, UR8, 0x3 ;  /* 0x00000008170c7c11 */ /* 0x000fc6000f8018ff */
[----:B------:R-:W-:Y:S01]  /*0580*/  FMUL.FTZ R15, R15, 1 ;  /* 0x3f8000000f0f7820 */ /* 0x000fe20000410000 */
[----:B------:R-:W-:-:S05]  /*0590*/  LEA.HI.X R13, R23, UR9, R24, 0x3, P0 ;  /* 0x00000009170d7c11 */ /* 0x000fca00080f1c18 */
[----:B------:R-:W0:Y:S02]  /*05a0*/  F2F.F64.F32 R14, R15 ;  /* 0x0000000f000e7310 */ /* 0x000e240000201800 */
[----:B0-----:R0:W-:Y:S02]  /*05b0*/  STG.E.64 [R12.64], R14 ;  /* 0x0000000e0c007986 */ /* 0x0011e4000c101b0a */
.L_x_2806:
[----:B------:R-:W-:Y:S05]  /*05c0*/  BSYNC B0 ;  /* 0x0000000000007941 */ /* 0x000fea0003800000 */
.L_x_2805:
        /* <DEDUP_REMOVED lines=18> */
[----:B------:R-:W-:Y:S02]  /*06f0*/  LOP3.LUT R13, R14, R13, RZ, 0x30, !PT ;  /* 0x0000000d0e0d7212 */ /* 0x000fe400078e30ff */
[----:B------:R-:W-:Y:S02]  /*0700*/  LEA R14, P0, R3, UR8, 0x3 ;  /* 0x00000008030e7c11 */ /* 0x000fe4000f8018ff */
[----:B------:R-:W-:Y:S02]  /*0710*/  LOP3.LUT R13, R13, 0x80000000, R12, 0xf8, !PT ;  /* 0x800000000d0d7812 */ /* 0x000fe400078ef80c */
[----:B------:R-:W-:-:S03]  /*0720*/  LEA.HI.X R15, R3, UR9, R8, 0x3, P0 ;  /* 0x00000009030f7c11 */ /* 0x000fc600080f1c08 */
[----:B------:R-:W-:-:S06]  /*0730*/  FMUL.FTZ R13, R13, 1 ;  /* 0x3f8000000d0d7820 */ /* 0x000fcc0000410000 */
[----:B------:R-:W0:Y:S02]  /*0740*/  F2F.F64.F32 R12, R13 ;  /* 0x0000000d000c7310 */ /* 0x000e240000201800 */
[----:B0-----:R0:W-:Y:S02]  /*0750*/  STG.E.64 [R14.64], R12 ;  /* 0x0000000c0e007986 */ /* 0x0011e4000c101b0a */
.L_x_2808:
[----:B------:R-:W-:Y:S05]  /*0760*/  BSYNC B0 ;  /* 0x0000000000007941 */ /* 0x000fea0003800000 */
.L_x_2807:
[----:B------:R-:W-:Y:S01]  /*0770*/  BSSY B0, `(.L_x_2809) ;  /* 0x0000019000007945 */ /* 0x000fe20003800000 */
[----:B------:R-:W-:Y:S05]  /*0780*/  @!P2 BRA `(.L_x_2810) ;  /* 0x000001700000a947 */ /* 0x000fea0003800000 */
[----:B-----5:R-:W-:Y:S02]  /*0790*/  IMAD.SHL.U32 R3, R20, 0x1000000, RZ ;  /* 0x0100000014037824 */ /* 0x020fe400078e00ff */
[----:B0-----:R-:W-:-:S03]  /*07a0*/  IMAD.MOV.U32 R14, RZ, RZ, -0x800000 ;  /* 0xff800000ff0e7424 */ /* 0x001fc600078e00ff */
[----:B------:R-:W-:-:S04]  /*07b0*/  LOP3.LUT R8, R3, 0x7f000000, RZ, 0xc0, !PT ;  /* 0x7f00000003087812 */ /* 0x000fc800078ec0ff */
[----:B------:R-:W0:Y:S01]  /*07c0*/  FLO.U32 R12, R8 ;  /* 0x00000008000c7300 */ /* 0x000e2200000e0000 */
[----:B------:R-:W-:-:S04]  /*07d0*/  IADD3 R15, R8, 0x1000000, RZ ;  /* 0x01000000080f7810 */ /* 0x000fc80007ffe0ff */
[----:B------:R-:W-:Y:S02]  /*07e0*/  SHF.R.S32.HI R16, RZ, 0x8, R15 ;  /* 0x00000008ff107819 */ /* 0x000fe4000001140f */
[----:B0-----:R-:W-:-:S04]  /*07f0*/  IADD3 R12, -R12, 0x1f, RZ ;  /* 0x0000001f0c0c7810 */ /* 0x001fc80007ffe1ff */
[C---:B------:R-:W-:Y:S02]  /*0800*/  ISETP.GT.U32.AND P0, PT, R12.reuse, 0x4, PT ;  /* 0x000000040c00780c */ /* 0x040fe40003f04070 */
[----:B------:R-:W-:-:S04]  /*0810*/  IADD3 R12, R12, -0x4, RZ ;  /* 0xfffffffc0c0c7810 */ /* 0x000fc80007ffe0ff */
[----:B------:R-:W-:Y:S02]  /*0820*/  SEL R13, R12, RZ, P0 ;  /* 0x000000ff0c0d7207 */ /* 0x000fe40000000000 */
[----:B------:R-:W-:-:S03]  /*0830*/  IADD3 R12, R8, -0x1, RZ ;  /* 0xffffffff080c7810 */ /* 0x000fc60007ffe0ff */
[----:B------:R-:W-:Y:S01]  /*0840*/  IMAD R14, R13, R14, 0x3c000000 ;  /* 0x3c0000000d0e7424 */ /* 0x000fe200078e020e */
[----:B------:R-:W-:Y:S02]  /*0850*/  SHF.L.U32 R13, R8, R13, RZ ;  /* 0x0000000d080d7219 */ /* 0x000fe400000006ff */
[----:B------:R-:W-:Y:S02]  /*0860*/  SHF.R.S32.HI R12, RZ, 0x1f, R12 ;  /* 0x0000001fff0c7819 */ /* 0x000fe4000001140c */
[----:B------:R-:W-:Y:S02]  /*0870*/  LEA.HI R13, R13, R14, RZ, 0x1c ;  /* 0x0000000e0d0d7211 */ /* 0x000fe400078fe0ff */
[----:B------:R-:W-:Y:S02]  /*0880*/  LEA R14, P0, R7, UR8, 0x3 ;  /* 0x00000008070e7c11 */ /* 0x000fe4000f8018ff */
[----:B------:R-:W-:Y:S02]  /*0890*/  LOP3.LUT R13, R13, 0x7f800000, R16, 0xf8, !PT ;  /* 0x7f8000000d0d7812 */ /* 0x000fe400078ef810 */
[----:B------:R-:W-:-:S02]  /*08a0*/  LEA.HI.X R15, R7, UR9, R10, 0x3, P0 ;  /* 0x00000009070f7c11 */ /* 0x000fc400080f1c0a */
[----:B------:R-:W-:-:S04]  /*08b0*/  LOP3.LUT R12, R13, R12, RZ, 0x30, !PT ;  /* 0x0000000c0d0c7212 */ /* 0x000fc800078e30ff */
[----:B------:R-:W-:-:S05]  /*08c0*/  LOP3.LUT R12, R12, 0x80000000, R3, 0xf8, !PT ;  /* 0x800000000c0c7812 */ /* 0x000fca00078ef803 */
[----:B------:R-:W-:-:S06]  /*08d0*/  FMUL.FTZ R12, R12, 1 ;  /* 0x3f8000000c0c7820 */ /* 0x000fcc0000410000 */
[----:B------:R-:W0:Y:S02]  /*08e0*/  F2F.F64.F32 R12, R12 ;  /* 0x0000000c000c7310 */ /* 0x000e240000201800 */
[----:B0-----:R0:W-:Y:S02]  /*08f0*/  STG.E.64 [R14.64], R12 ;  /* 0x0000000c0e007986 */ /* 0x0011e4000c101b0a */
.L_x_2810:
[----:B------:R-:W-:Y:S05]  /*0900*/  BSYNC B0 ;  /* 0x0000000000007941 */ /* 0x000fea0003800000 */
.L_x_2809:
[----:B------:R-:W-:Y:S01]  /*0910*/  BSSY B0, `(.L_x_2811) ;  /* 0x0000019000007945 */ /* 0x000fe20003800000 */
[----:B------:R-:W-:Y:S05]  /*0920*/  @!P3 BRA `(.L_x_2812) ;  /* 0x000001700000b947 */ /* 0x000fea0003800000 */
[----:B-----5:R-:W-:Y:S02]  /*0930*/  IMAD.SHL.U32 R3, R21, 0x1000000, RZ ;  /* 0x0100000015037824 */ /* 0x020fe400078e00ff */
[----:B0-----:R-:W-:-:S03]  /*0940*/  IMAD.MOV.U32 R13, RZ, RZ, -0x800000 ;  /* 0xff800000ff0d7424 */ /* 0x001fc600078e00ff */
        /* <DEDUP_REMOVED lines=16> */
[----:B------:R-:W-:-:S04]  /*0a50*/  LOP3.LUT R10, R10, R7, RZ, 0x30, !PT ;  /* 0x000000070a0a7212 */ /* 0x000fc800078e30ff */
[----:B------:R-:W-:-:S05]  /*0a60*/  LOP3.LUT R10, R10, 0x80000000, R3, 0xf8, !PT ;  /* 0x800000000a0a7812 */ /* 0x000fca00078ef803 */
[----:B------:R-:W-:-:S04]  /*0a70*/  FMUL.FTZ R10, R10, 1 ;  /* 0x3f8000000a0a7820 */ /* 0x000fc80000410000 */
[----:B------:R-:W0:Y:S02]  /*0a80*/  F2F.F64.F32 R12, R10 ;  /* 0x0000000a000c7310 */ /* 0x000e240000201800 */
[----:B0-----:R0:W-:Y:S02]  /*0a90*/  STG.E.64 [R8.64], R12 ;  /* 0x0000000c08007986 */ /* 0x0011e4000c101b0a */
.L_x_2812:
[----:B------:R-:W-:Y:S05]  /*0aa0*/  BSYNC B0 ;  /* 0x0000000000007941 */ /* 0x000fea0003800000 */
.L_x_2811:
[----:B------:R-:W-:-:S04]  /*0ab0*/  IMAD.MOV.U32 R3, RZ, RZ, c[0x0][0x0] ;  /* 0x00000000ff037624 */ /* 0x000fc800078e00ff */
[----:B------:R-:W-:-:S05]  /*0ac0*/  IMAD.WIDE.U32 R4, R3, 0x4, R4 ;  /* 0x0000000403047825 */ /* 0x000fca00078e0004 */
[C---:B------:R-:W-:Y:S02]  /*0ad0*/  ISETP.GE.U32.AND P0, PT, R4.reuse, 0x10000, PT ;  /* 0x000100000400780c */ /* 0x040fe40003f06070 */
[----:B------:R-:W-:Y:S02]  /*0ae0*/  ISETP.LT.U32.AND P1, PT, R4, UR13, PT ;  /* 0x0000000d04007c0c */ /* 0x000fe4000bf21070 */
[C---:B------:R-:W-:Y:S02]  /*0af0*/  ISETP.GE.U32.AND.EX P0, PT, R5.reuse, RZ, PT, P0 ;  /* 0x000000ff0500720c */ /* 0x040fe40003f06100 */
[----:B------:R-:W-:-:S13]  /*0b00*/  ISETP.LT.AND.EX P1, PT, R5, UR6, PT, P1 ;  /* 0x0000000605007c0c */ /* 0x000fda000bf21310 */
[----:B------:R-:W-:Y:S05]  /*0b10*/  @!P0 BRA P1, `(.L_x_2813) ;  /* 0xfffff6c000008947 */ /* 0x000fea000083ffff */
[----:B------:R-:W-:Y:S05]  /*0b20*/  EXIT ;  /* 0x000000000000794d */ /* 0x000fea0003800000 */
.L_x_2804:
[----:B------:R-:W0:Y:S02]  /*0b30*/  S2R R3, SR_TID.X ;  /* 0x0000000000037919 */ /* 0x000e240000002100 */
[----:B0-----:R-:W-:-:S05]  /*0b40*/  IMAD.WIDE.U32 R4, R3, 0x4, RZ ;  /* 0x0000000403047825 */ /* 0x001fca00078e00ff */
[----:B------:R-:W-:-:S04]  /*0b50*/  ISETP.GE.U32.AND P0, PT, R4, UR13, PT ;  /* 0x0000000d04007c0c */ /* 0x000fc8000bf06070 */
[----:B------:R-:W-:-:S04]  /*0b60*/  ISETP.GE.AND.EX P0, PT, R5, UR6, PT, P0 ;  /* 0x0000000605007c0c */ /* 0x000fc8000bf06300 */
[----:B------:R-:W-:-:S13]  /*0b70*/  ISETP.GT.U32.OR P0, PT, R3, 0x3fff, P0 ;  /* 0x00003fff0300780c */ /* 0x000fda0000704470 */
[----:B------:R-:W-:Y:S05]  /*0b80*/  @P0 EXIT ;  /* 0x000000000000094d */ /* 0x000fea0003800000 */
[----:B------:R-:W-:Y:S02]  /*0b90*/  IMAD.MOV.U32 R0, RZ, RZ, RZ ;  /* 0x000000ffff007224 */ /* 0x000fe400078e00ff */
.L_x_2814:
        /* <DEDUP_REMOVED lines=30> */
[----:B------:R-:W-:Y:S01]  /*0d80*/  SEL R14, R13, RZ, P1 ;  /* 0x000000ff0d0e7207 */ /* 0x000fe20000800000 */
[-C--:B------:R-:W-:Y:S01]  /*0d90*/  IMAD R13, R12, R11.reuse, 0x3c000000 ;  /* 0x3c0000000c0d7424 */ /* 0x080fe200078e020b */
[----:B0-----:R-:W-:Y:S02]  /*0da0*/  IADD3 R15, -R15, 0x1f, RZ ;  /* 0x0000001f0f0f7810 */ /* 0x001fe40007ffe1ff */
[----:B------:R-:W-:Y:S01]  /*0db0*/  SHF.L.U32 R12, R7, R12, RZ ;  /* 0x0000000c070c7219 */ /* 0x000fe200000006ff */
[----:B------:R-:W-:Y:S01]  /*0dc0*/  IMAD R16, R14, R11, 0x3c000000 ;  /* 0x3c0000000e107424 */ /* 0x000fe200078e020b */
[----:B------:R-:W-:-:S02]  /*0dd0*/  ISETP.GT.U32.AND P0, PT, R15, 0x4, PT ;  /* 0x000000040f00780c */ /* 0x000fc40003f04070 */
[----:B------:R-:W-:Y:S02]  /*0de0*/  IADD3 R18, R15, -0x4, RZ ;  /* 0xfffffffc0f127810 */ /* 0x000fe40007ffe0ff */
[----:B------:R-:W-:Y:S02]  /*0df0*/  SHF.L.U32 R15, R10, R14, RZ ;  /* 0x0000000e0a0f7219 */ /* 0x000fe400000006ff */
[----:B------:R-:W-:Y:S02]  /*0e00*/  LEA.HI R14, R12, R13, RZ, 0x1c ;  /* 0x0000000d0c0e7211 */ /* 0x000fe400078fe0ff */
[----:B------:R-:W-:Y:S02]  /*0e10*/  IADD3 R13, R7, 0x1000000, RZ ;  /* 0x01000000070d7810 */ /* 0x000fe40007ffe0ff */
[----:B------:R-:W-:Y:S02]  /*0e20*/  LEA.HI R16, R15, R16, RZ, 0x1c ;  /* 0x000000100f107211 */ /* 0x000fe400078fe0ff */
[----:B------:R-:W-:-:S02]  /*0e30*/  IADD3 R15, R10, 0x1000000, RZ ;  /* 0x010000000a0f7810 */ /* 0x000fc40007ffe0ff */
[----:B------:R-:W-:Y:S02]  /*0e40*/  SEL R17, R17, RZ, P2 ;  /* 0x000000ff11117207 */ /* 0x000fe40001000000 */
[----:B------:R-:W-:Y:S02]  /*0e50*/  SHF.R.S32.HI R13, RZ, 0x8, R13 ;  /* 0x00000008ff0d7819 */ /* 0x000fe4000001140d */
[----:B------:R-:W-:Y:S01]  /*0e60*/  SEL R18, R18, RZ, P0 ;  /* 0x000000ff12127207 */ /* 0x000fe20000000000 */
[-C--:B------:R-:W-:Y:S01]  /*0e70*/  IMAD R19, R17, R11.reuse, 0x3c000000 ;  /* 0x3c00000011137424 */ /* 0x080fe200078e020b */
[----:B------:R-:W-:Y:S02]  /*0e80*/  SHF.R.S32.HI R15, RZ, 0x8, R15 ;  /* 0x00000008ff0f7819 */ /* 0x000fe4000001140f */
[----:B------:R-:W-:Y:S01]  /*0e90*/  LOP3.LUT R14, R14, 0x7f800000, R13, 0xf8, !PT ;  /* 0x7f8000000e0e7812 */ /* 0x000fe200078ef80d */
[----:B------:R-:W-:Y:S01]  /*0ea0*/  IMAD R20, R18, R11, 0x3c000000 ;  /* 0x3c00000012147424 */ /* 0x000fe200078e020b */
[----:B------:R-:W-:-:S02]  /*0eb0*/  SHF.L.U32 R12, R8, R17, RZ ;  /* 0x00000011080c7219 */ /* 0x000fc400000006ff */
[----:B------:R-:W-:Y:S02]  /*0ec0*/  IADD3 R13, R8, 0x1000000, RZ ;  /* 0x01000000080d7810 */ /* 0x000fe40007ffe0ff */
[----:B------:R-:W-:Y:S02]  /*0ed0*/  LOP3.LUT R15, R16, 0x7f800000, R15, 0xf8, !PT ;  /* 0x7f800000100f7812 */ /* 0x000fe400078ef80f */
[C---:B------:R-:W-:Y:S02]  /*0ee0*/  SHF.L.U32 R11, R9.reuse, R18, RZ ;  /* 0x00000012090b7219 */ /* 0x040fe400000006ff */
[----:B------:R-:W-:Y:S02]  /*0ef0*/  IADD3 R16, R9, 0x1000000, RZ ;  /* 0x0100000009107810 */ /* 0x000fe40007ffe0ff */
[----:B------:R-:W-:Y:S02]  /*0f00*/  LEA.HI R12, R12, R19, RZ, 0x1c ;  /* 0x000000130c0c7211 */ /* 0x000fe400078fe0ff */
[----:B------:R-:W-:-:S02]  /*0f10*/  IADD3 R10, R10, -0x1, RZ ;  /* 0xffffffff0a0a7810 */ /* 0x000fc40007ffe0ff */
[----:B------:R-:W-:Y:S02]  /*0f20*/  SHF.R.S32.HI R13, RZ, 0x8, R13 ;  /* 0x00000008ff0d7819 */ /* 0x000fe4000001140d */
[----:B------:R-:W-:Y:S02]  /*0f30*/  IADD3 R7, R7, -0x1, RZ ;  /* 0xffffffff07077810 */ /* 0x000fe40007ffe0ff */
[----:B------:R-:W-:Y:S02]  /*0f40*/  IADD3 R8, R8, -0x1, RZ ;  /* 0xffffffff08087810 */ /* 0x000fe40007ffe0ff */
[----:B------:R-:W-:Y:S02]  /*0f50*/  LEA.HI R11, R11, R20, RZ, 0x1c ;  /* 0x000000140b0b7211 */ /* 0x000fe400078fe0ff */
[----:B------:R-:W-:Y:S02]  /*0f60*/  SHF.R.S32.HI R16, RZ, 0x8, R16 ;  /* 0x00000008ff107819 */ /* 0x000fe40000011410 */
[----:B------:R-:W-:-:S02]  /*0f70*/  IADD3 R9, R9, -0x1, RZ ;  /* 0xffffffff09097810 */ /* 0x000fc40007ffe0ff */
[----:B------:R-:W-:Y:S02]  /*0f80*/  SHF.R.S32.HI R10, RZ, 0x1f, R10 ;  /* 0x0000001fff0a7819 */ /* 0x000fe4000001140a */
[----:B------:R-:W-:Y:S02]  /*0f90*/  LOP3.LUT R13, R12, 0x7f800000, R13, 0xf8, !PT ;  /* 0x7f8000000c0d7812 */ /* 0x000fe400078ef80d */
[----:B------:R-:W-:Y:S02]  /*0fa0*/  SHF.R.S32.HI R7, RZ, 0x1f, R7 ;  /* 0x0000001fff077819 */ /* 0x000fe40000011407 */
[----:B------:R-:W-:Y:S02]  /*0fb0*/  SHF.R.S32.HI R8, RZ, 0x1f, R8 ;  /* 0x0000001fff087819 */ /* 0x000fe40000011408 */
[----:B------:R-:W-:Y:S02]  /*0fc0*/  LOP3.LUT R16, R11, 0x7f800000, R16, 0xf8, !PT ;  /* 0x7f8000000b107812 */ /* 0x000fe400078ef810 */
        /* <DEDUP_REMOVED lines=11> */
[----:B------:R-:W-:Y:S01]  /*1080*/  LEA R12, P0, R3, UR8, 0x5 ;  /* 0x00000008030c7c11 */ /* 0x000fe2000f8028ff */
[----:B------:R-:W-:Y:S02]  /*1090*/  FMUL.FTZ R8, R13, 1 ;  /* 0x3f8000000d087820 */ /* 0x000fe40000410000 */
[----:B------:R-:W-:Y:S01]  /*10a0*/  FMUL.FTZ R2, R2, 1 ;  /* 0x3f80000002027820 */ /* 0x000fe20000410000 */
[----:B------:R-:W-:Y:S01]  /*10b0*/  F2F.F64.F32 R6, R6 ;  /* 0x0000000600067310 */ /* 0x000fe20000201800 */
[C---:B------:R-:W-:Y:S02]  /*10c0*/  LEA.HI.X R13, R3.reuse, UR9, R0, 0x5, P0 ;  /* 0x00000009030d7c11 */ /* 0x040fe400080f2c00 */
[----:B------:R-:W-:-:S04]  /*10d0*/  IADD3 R3, P0, R3, c[0x0][0x0], RZ ;  /* 0x0000000003037a10 */ /* 0x000fc80007f1e0ff */
[C---:B------:R-:W-:Y:S01]  /*10e0*/  ISETP.LT.U32.AND P1, PT, R3.reuse, 0x4000, PT ;  /* 0x000040000300780c */ /* 0x040fe20003f21070 */
[----:B------:R-:W0:Y:S01]  /*10f0*/  F2F.F64.F32 R4, R5 ;  /* 0x0000000500047310 */ /* 0x000e220000201800 */
[----:B------:R-:W-:Y:S02]  /*1100*/  IMAD.SHL.U32 R14, R3, 0x4, RZ ;  /* 0x00000004030e7824 */ /* 0x000fe400078e00ff */
[----:B------:R-:W-:-:S03]  /*1110*/  IMAD.X R0, RZ, RZ, R0, P0 ;  /* 0x000000ffff007224 */ /* 0x000fc600000e0600 */
[----:B------:R-:W-:Y:S02]  /*1120*/  ISETP.GE.U32.AND P0, PT, R14, UR13, PT ;  /* 0x0000000d0e007c0c */ /* 0x000fe4000bf06070 */
[----:B------:R-:W-:Y:S01]  /*1130*/  F2F.F64.F32 R8, R8 ;  /* 0x0000000800087310 */ /* 0x000fe20000201800 */
[----:B------:R-:W-:Y:S02]  /*1140*/  SHF.L.U64.HI R14, R3, 0x2, R0 ;  /* 0x00000002030e7819 */ /* 0x000fe40000010200 */
[----:B------:R-:W-:Y:S02]  /*1150*/  ISETP.LT.U32.AND.EX P1, PT, R0, RZ, PT, P1 ;  /* 0x000000ff0000720c */ /* 0x000fe40003f21110 */
[----:B------:R-:W-:-:S03]  /*1160*/  ISETP.GE.AND.EX P0, PT, R14, UR6, PT, P0 ;  /* 0x000000060e007c0c */ /* 0x000fc6000bf06300 */
[----:B------:R-:W1:Y:S01]  /*1170*/  F2F.F64.F32 R10, R2 ;  /* 0x00000002000a7310 */ /* 0x000e620000201800 */
[----:B0-----:R0:W-:Y:S04]  /*1180*/  STG.E.128 [R12.64], R4 ;  /* 0x000000040c007986 */ /* 0x0011e8000c101d0a */
[----:B-1----:R0:W-:Y:S05]  /*1190*/  STG.E.128 [R12.64+0x10], R8 ;  /* 0x000010080c007986 */ /* 0x0021ea000c101d0a */
[----:B------:R-:W-:Y:S05]  /*11a0*/  @!P0 BRA P1, `(.L_x_2814) ;  /* 0xfffff9f000008947 */ /* 0x000fea000083ffff */
[----:B------:R-:W-:Y:S05]  /*11b0*/  EXIT ;  /* 0x000000000000794d */ /* 0x000fea0003800000 */
.L_x_2815:
        /* <DEDUP_REMOVED lines=12> */
.L_x_7925:


//--------------------- .text._ZN2at6native55_GLOBAL__N__de093ff9_22_ForeachBinaryOpList_cu_a911ec4325multi_tensor_apply_kernelINS1_18TensorListMetadataILi2EEENS1_11CopyFunctorIdbLi2ELi1ELi1EEEJNS0_4CopyIdbEEEEEvT_T0_DpT1_ --------------------------
	.section	.text._ZN2at6native55_GLOBAL__N__de093ff9_22_ForeachBinaryOpList_cu_a911ec4325multi_tensor_apply_kernelINS1_18TensorListMetadataILi2EEENS1_11CopyFunctorIdbLi2ELi1ELi1EEEJNS0_4CopyIdbEEEEEvT_T0_DpT1_,"ax",@progbits
	.sectioninfo	@"SHI_REGISTERS=32"
	.align	128
.text._ZN2at6native55_GLOBAL__N__de093ff9_22_ForeachBinaryOpList_cu_a911ec4325multi_tensor_apply_kernelINS1_18TensorListMetadataILi2EEENS1_11CopyFunctorIdbLi2ELi1ELi1EEEJNS0_4CopyIdbEEEEEvT_T0_DpT1_:
        .type           _ZN2at6native55_GLOBAL__N__de093ff9_22_ForeachBinaryOpList_cu_a911ec4325multi_tensor_apply_kernelINS1_18TensorListMetadataILi2EEENS1_11CopyFunctorIdbLi2ELi1ELi1EEEJNS0_4CopyIdbEEEEEvT_T0_DpT1_,@function
        .size           _ZN2at6native55_GLOBAL__N__de093ff9_22_ForeachBinaryOpList_cu_a911ec4325multi_tensor_apply_kernelINS1_18TensorListMetadataILi2EEENS1_11CopyFunctorIdbLi2ELi1ELi1EEEJNS0_4CopyIdbEEEEEvT_T0_DpT1_,(.L_x_7926 - _ZN2at6native55_GLOBAL__N__de093ff9_22_ForeachBinaryOpList_cu_a911ec4325multi_tensor_apply_kernelINS1_18TensorListMetadataILi2EEENS1_11CopyFunctorIdbLi2ELi1ELi1EEEJNS0_4CopyIdbEEEEEvT_T0_DpT1_)
        .other          _ZN2at6native55_GLOBAL__N__de093ff9_22_ForeachBinaryOpList_cu_a911ec4325multi_tensor_apply_kernelINS1_18TensorListMetadataILi2EEENS1_11CopyFunctorIdbLi2ELi1ELi1EEEJNS0_4CopyIdbEEEEEvT_T0_DpT1_,@"STO_CUDA_ENTRY STV_DEFAULT"
_ZN2at6native55_GLOBAL__N__de093ff9_22_ForeachBinaryOpList_cu_a911ec4325multi_tensor_apply_kernelINS1_18TensorListMetadataILi2EEENS1_11CopyFunctorIdbLi2ELi1ELi1EEEJNS0_4CopyIdbEEEEEvT_T0_DpT1_:
        /* <DEDUP_REMOVED lines=28> */
.L_x_2817:
[----:B0-----:R-:W-:Y:S01]  /*01c0*/  IADD3 R24, P0, R5, R18, RZ ;  /* 0x0000001205187210 */ /* 0x001fe20007f1e0ff */
[----:B------:R-:W-:-:S03]  /*01d0*/  IMAD R29, R8, 0x3, RZ ;  /* 0x00000003081d7824 */ /* 0x000fc600078e02ff */
[C---:B------:R-:W-:Y:S01]  /*01e0*/  ISETP.GE.U32.AND P1, PT, R24.reuse, 0x10000, PT ;  /* 0x000100001800780c */ /* 0x040fe20003f26070 */
[----:B------:R-:W-:Y:S01]  /*01f0*/  IMAD.X R21, RZ, RZ, R25, P0 ;  /* 0x000000ffff157224 */ /* 0x000fe200000e0619 */
[C---:B------:R-:W-:Y:S02]  /*0200*/  ISETP.LT.U32.AND P0, PT, R24.reuse, R3, PT ;  /* 0x000000031800720c */ /* 0x040fe40003f01070 */
        /* <DEDUP_REMOVED lines=10> */
[----:B------:R-:W-:Y:S02]  /*02b0*/  @P1 IADD3 R14, P4, R24, R4, RZ ;  /* 0x00000004180e1210 */ /* 0x000fe40007f9e0ff */
[----:B------:R-:W-:-:S03]  /*02c0*/  IADD3 R29, P5, R29, R24, RZ ;  /* 0x000000181d1d7210 */ /* 0x000fc60007fbe0ff */
[----:B------:R-:W-:Y:S01]  /*02d0*/  @P1 IMAD.X R15, R21, 0x1, R2, P4 ;  /* 0x00000001150f1824 */ /* 0x000fe200020e0602 */
[C---:B------:R-:W-:Y:S01]  /*02e0*/  ISETP.GE.U32.AND P4, PT, R13.reuse, 0x10000, PT ;  /* 0x000100000d00780c */ /* 0x040fe20003f86070 */
[----:B------:R-:W-:Y:S01]  /*02f0*/  IMAD.X R23, RZ, RZ, R21, P5 ;  /* 0x000000ffff177224 */ /* 0x000fe200028e0615 */
[----:B------:R-:W-:Y:S02]  /*0300*/  ISETP.LT.U32.AND P3, PT, R13, R3, PT ;  /* 0x000000030d00720c */ /* 0x000fe40003f61070 */
[----:B------:R0:W2:Y:S01]  /*0310*/  @P1 LDG.E.U8 R11, [R14.64] ;  /* 0x000000040e0b1981 */ /* 0x0000a2000c1e1100 */
[----:B------:R-:W-:Y:S02]  /*0320*/  ISETP.GE.U32.AND.EX P4, PT, R19, RZ, PT, P4 ;  /* 0x000000ff1300720c */ /* 0x000fe40003f86140 */
[----:B------:R-:W-:Y:S02]  /*0330*/  ISETP.GE.U32.AND P2, PT, R29, 0x10000, PT ;  /* 0x000100001d00780c */ /* 0x000fe40003f46070 */
[----:B------:R-:W-:-:S02]  /*0340*/  ISETP.LT.AND.EX P3, PT, R19, R0, !P4, P3 ;  /* 0x000000001300720c */ /* 0x000fc40006761330 */
[----:B------:R-:W-:Y:S02]  /*0350*/  ISETP.LT.U32.AND P4, PT, R29, R3, PT ;  /* 0x000000031d00720c */ /* 0x000fe40003f81070 */
[----:B------:R-:W-:Y:S02]  /*0360*/  @P0 IADD3 R16, P5, R22, R4, RZ ;  /* 0x0000000416100210 */ /* 0x000fe40007fbe0ff */
[----:B------:R-:W-:-:S03]  /*0370*/  ISETP.GE.U32.AND.EX P2, PT, R23, RZ, PT, P2 ;  /* 0x000000ff1700720c */ /* 0x000fc60003f46120 */
[----:B------:R-:W-:Y:S01]  /*0380*/  @P0 IMAD.X R17, R27, 0x1, R2, P5 ;  /* 0x000000011b110824 */ /* 0x000fe200028e0602 */
[----:B------:R-:W-:-:S03]  /*0390*/  ISETP.LT.AND.EX P4, PT, R23, R0, !P2, P4 ;  /* 0x000000001700720c */ /* 0x000fc60005781340 */
[----:B0-----:R-:W-:Y:S01]  /*03a0*/  @P3 IADD3 R14, P2, R13, R4, RZ ;  /* 0x000000040d0e3210 */ /* 0x001fe20007f5e0ff */
[----:B------:R0:W3:Y:S04]  /*03b0*/  @P0 LDG.E.U8 R12, [R16.64] ;  /* 0x00000004100c0981 */ /* 0x0000e8000c1e1100 */
[----:B------:R-:W-:-:S05]  /*03c0*/  @P3 IMAD.X R15, R19, 0x1, R2, P2 ;  /* 0x00000001130f3824 */ /* 0x000fca00010e0602 */
[----:B------:R1:W4:Y:S01]  /*03d0*/  @P3 LDG.E.U8 R9, [R14.64] ;  /* 0x000000040e093981 */ /* 0x000322000c1e1100 */
[----:B0-----:R-:W-:-:S05]  /*03e0*/  @P4 IADD3 R16, P2, R29, R4, RZ ;  /* 0x000000041d104210 */ /* 0x001fca0007f5e0ff */
[----:B------:R-:W-:-:S05]  /*03f0*/  @P4 IMAD.X R17, R23, 0x1, R2, P2 ;  /* 0x0000000117114824 */ /* 0x000fca00010e0602 */
[----:B------:R0:W5:Y:S01]  /*0400*/  @P4 LDG.E.U8 R10, [R16.64] ;  /* 0x00000004100a4981 */ /* 0x000162000c1e1100 */
[----:B------:R-:W-:-:S04]  /*0410*/  @P1 LEA R20, P2, R24, R6, 0x3 ;  /* 0x0000000618141211 */ /* 0x000fc800078418ff */
[----:B------:R-:W-:Y:S02]  /*0420*/  @P1 LEA.HI.X R21, R24, R7, R21, 0x3, P2 ;  /* 0x0000000718151211 */ /* 0x000fe400010f1c15 */
[----:B--2---:R-:W-:-:S04]  /*0430*/  @P1 PRMT R26, R11, 0x8880, RZ ;  /* 0x000088800b1a1816 */ /* 0x004fc800000000ff */
[----:B------:R-:W-:-:S04]  /*0440*/  @P1 PRMT R26, R26, 0x7710, RZ ;  /* 0x000077101a1a1816 */ /* 0x000fc800000000ff */
[----:B-1----:R-:W1:Y:S01]  /*0450*/  @P1 I2F.F64.S16 R14, R26 ;  /* 0x0000001a000e1312 */ /* 0x002e620000101c00 */
[----:B---3--:R-:W-:-:S04]  /*0460*/  @P0 PRMT R24, R12, 0x8880, RZ ;  /* 0x000088800c180816 */ /* 0x008fc800000000ff */
[----:B------:R-:W-:Y:S01]  /*0470*/  @P0 PRMT R24, R24, 0x7710, RZ ;  /* 0x0000771018180816 */ /* 0x000fe200000000ff */
[----:B-1----:R1:W-:Y:S01]  /*0480*/  @P1 STG.E.64 [R20.64], R14 ;  /* 0x0000000e14001986 */ /* 0x0023e2000c101b04 */
[C---:B0-----:R-:W-:Y:S02]  /*0490*/  @P0 LEA R16, P1, R22.reuse, R6, 0x3 ;  /* 0x0000000616100211 */ /* 0x041fe400078218ff */
[----:B----4-:R-:W-:Y:S01]  /*04a0*/  @P3 PRMT R28, R9, 0x8880, RZ ;  /* 0x00008880091c3816 */ /* 0x010fe200000000ff */
[----:B-1----:R5:W0:Y:S01]  /*04b0*/  @P0 I2F.F64.S16 R14, R24 ;  /* 0x00000018000e0312 */ /* 0x002a220000101c00 */
[----:B------:R-:W-:Y:S02]  /*04c0*/  @P0 LEA.HI.X R17, R22, R7, R27, 0x3, P1 ;  /* 0x0000000716110211 */ /* 0x000fe400008f1c1b */
[----:B------:R-:W-:Y:S02]  /*04d0*/  @P3 PRMT R28, R28, 0x7710, RZ ;  /* 0x000077101c1c3816 */ /* 0x000fe400000000ff */
[----:B-----5:R-:W-:-:S03]  /*04e0*/  @P4 PRMT R24, R10, 0x8880, RZ ;  /* 0x000088800a184816 */ /* 0x020fc600000000ff */
[----:B------:R-:W1:Y:S01]  /*04f0*/  @P3 I2F.F64.S16 R26, R28 ;  /* 0x0000001c001a3312 */ /* 0x000e620000101c00 */
[----:B------:R-:W-:Y:S01]  /*0500*/  @P4 PRMT R22, R24, 0x7710, RZ ;  /* 0x0000771018164816 */ /* 0x000fe200000000ff */
[----:B0-----:R0:W-:Y:S01]  /*0510*/  @P0 STG.E.64 [R16.64], R14 ;  /* 0x0000000e10000986 */ /* 0x0011e2000c101b04 */
[----:B------:R-:W-:-:S05]  /*0520*/  @P4 LEA R20, P1, R29, R6, 0x3 ;  /* 0x000000061d144211 */ /* 0x000fca00078218ff */
[----:B0-----:R-:W0:Y:S01]  /*0530*/  @P4 I2F.F64.S16 R16, R22 ;  /* 0x0000001600104312 */ /* 0x001e220000101c00 */
[----:B------:R-:W-:-:S04]  /*0540*/  @P3 LEA R14, P0, R13, R6, 0x3 ;  /* 0x000000060d0e3211 */ /* 0x000fc800078018ff */
[-C--:B------:R-:W-:Y:S01]  /*0550*/  @P3 LEA.HI.X R15, R13, R7.reuse, R19, 0x3, P0 ;  /* 0x000000070d0f3211 */ /* 0x080fe200000f1c13 */
[----:B------:R-:W-:Y:S02]  /*0560*/  IMAD.MOV.U32 R13, RZ, RZ, c[0x0][0x0] ;  /* 0x00000000ff0d7624 */ /* 0x000fe400078e00ff */
[----:B------:R-:W-:Y:S01]  /*0570*/  IMAD.MOV.U32 R19, RZ, RZ, R25 ;  /* 0x000000ffff137224 */ /* 0x000fe200078e0019 */
[----:B------:R-:W-:-:S03]  /*0580*/  @P4 LEA.HI.X R21, R29, R7, R23, 0x3, P1 ;  /* 0x000000071d154211 */ /* 0x000fc600008f1c17 */
[----:B------:R-:W-:Y:S01]  /*0590*/  IMAD.WIDE.U32 R18, R13, 0x4, R18 ;  /* 0x000000040d127825 */ /* 0x000fe200078e0012 */
[----:B-1----:R1:W-:Y:S04]  /*05a0*/  @P3 STG.E.64 [R14.64], R26 ;  /* 0x0000001a0e003986 */ /* 0x0023e8000c101b04 */
[----:B0-----:R1:W-:Y:S01]  /*05b0*/  @P4 STG.E.64 [R20.64], R16 ;  /* 0x0000001014004986 */ /* 0x0013e2000c101b04 */
[C---:B------:R-:W-:Y:S02]  /*05c0*/  ISETP.GE.U32.AND P0, PT, R18.reuse, 0x10000, PT ;  /* 0x000100001200780c */ /* 0x040fe40003f06070 */
[----:B------:R-:W-:Y:S02]  /*05d0*/  ISETP.LT.U32.AND P1, PT, R18, R3, PT ;  /* 0x000000031200720c */ /* 0x000fe40003f21070 */
[----:B------:R-:W-:-:S02]  /*05e0*/  ISETP.GE.U32.AND.EX P0, PT, R19, RZ, PT, P0 ;  /* 0x000000ff1300720c */ /* 0x000fc40003f06100 */
[----:B------:R-:W-:Y:S01]  /*05f0*/  ISETP.LT.AND.EX P1, PT, R19, R0, PT, P1 ;  /* 0x000000001300720c */ /* 0x000fe20003f21310 */
[----:B------:R-:W-:-:S12]  /*0600*/  IMAD.MOV.U32 R25, RZ, RZ, R19 ;  /* 0x000000ffff197224 */ /* 0x000fd800078e0013 */
[----:B-1----:R-:W-:Y:S05]  /*0610*/  @!P0 BRA P1, `(.L_x_2817) ;  /* 0xfffffba000008947 */ /* 0x002fea000083ffff */
[----:B------:R-:W-:Y:S05]  /*0620*/  EXIT ;  /* 0x000000000000794d */ /* 0x000fea0003800000 */
.L_x_2816:
[----:B------:R-:W0:Y:S02]  /*0630*/  S2R R17, SR_TID.X ;  /* 0x0000000000117919 */ /* 0x000e240000002100 */
[----:B0-----:R-:W-:-:S05]  /*0640*/  IMAD.WIDE.U32 R8, R17, 0x4, RZ ;  /* 0x0000000411087825 */ /* 0x001fca00078e00ff */
[----:B------:R-:W-:-:S04]  /*0650*/  ISETP.GE.U32.AND P0, PT, R8, R3, PT ;  /* 0x000000030800720c */ /* 0x000fc80003f06070 */
[----:B------:R-:W-:-:S04]  /*0660*/  ISETP.GE.AND.EX P0, PT, R9, R0, PT, P0 ;  /* 0x000000000900720c */ /* 0x000fc80003f06300 */
[----:B------:R-:W-:-:S13]  /*0670*/  ISETP.GT.U32.OR P0, PT, R17, 0x3fff, P0 ;  /* 0x00003fff1100780c */ /* 0x000fda0000704470 */
[----:B------:R-:W-:Y:S05]  /*0680*/  @P0 EXIT ;  /* 0x000000000000094d */ /* 0x000fea0003800000 */
[----:B------:R-:W-:Y:S02]  /*0690*/  IMAD.MOV.U32 R5, RZ, RZ, RZ ;  /* 0x000000ffff057224 */ /* 0x000fe400078e00ff */
.L_x_2818:
[----:B0-----:R-:W-:-:S04]  /*06a0*/  LEA R12, P0, R17, R4, 0x2 ;  /* 0x00000004110c7211 */ /* 0x001fc800078010ff */
[----:B------:R-:W-:-:S05]  /*06b0*/  LEA.HI.X R13, R17, R2, R5, 0x2, P0 ;  /* 0x00000002110d7211 */ /* 0x000fca00000f1405 */
[----:B------:R-:W2:Y:S01]  /*06c0*/  LDG.E R12, [R12.64] ;  /* 0x000000040c0c7981 */ /* 0x000ea2000c1e1900 */
[----:B------:R-:W-:-:S04]  /*06d0*/  LEA R18, P0, R17, R6, 0x5 ;  /* 0x0000000611127211 */ /* 0x000fc800078028ff */
[C---:B------:R-:W-:Y:S02]  /*06e0*/  LEA.HI.X R19, R17.reuse, R7, R5, 0x5, P0 ;  /* 0x0000000711137211 */ /* 0x040fe400000f2c05 */
[----:B------:R-:W-:-:S04]  /*06f0*/  IADD3 R17, P0, R17, c[0x0][0x0], RZ ;  /* 0x0000000011117a10 */ /* 0x000fc80007f1e0ff */
[----:B------:R-:W-:Y:S01]  /*0700*/  ISETP.LT.U32.AND P1, PT, R17, 0x4000, PT ;  /* 0x000040001100780c */ /* 0x000fe20003f21070 */
[----:B------:R-:W-:-:S05]  /*0710*/  IMAD.X R5, RZ, RZ, R5, P0 ;  /* 0x000000ffff057224 */ /* 0x000fca00000e0605 */
[----:B------:R-:W-:Y:S02]  /*0720*/  SHF.L.U64.HI R21, R17, 0x2, R5 ;  /* 0x0000000211157819 */ /* 0x000fe40000010205 */
[----:B------:R-:W-:Y:S02]  /*0730*/  ISETP.LT.U32.AND.EX P1, PT, R5, RZ, PT, P1 ;  /* 0x000000ff0500720c */ /* 0x000fe40003f21110 */
[C---:B--2---:R-:W-:Y:S02]  /*0740*/  PRMT R10, R12.reuse, 0x9991, RZ ;  /* 0x000099910c0a7816 */ /* 0x044fe400000000ff */
[C---:B------:R-:W-:Y:S02]  /*0750*/  PRMT R8, R12.reuse, 0x8880, RZ ;  /* 0x000088800c087816 */ /* 0x040fe400000000ff */
[C---:B------:R-:W-:Y:S02]  /*0760*/  PRMT R14, R12.reuse, 0xbbb3, RZ ;  /* 0x0000bbb30c0e7816 */ /* 0x040fe400000000ff */
[----:B------:R-:W-:-:S02]  /*0770*/  PRMT R16, R12, 0xaaa2, RZ ;  /* 0x0000aaa20c107816 */ /* 0x000fc400000000ff */
[----:B------:R-:W-:Y:S02]  /*0780*/  PRMT R10, R10, 0x7710, RZ ;  /* 0x000077100a0a7816 */ /* 0x000fe400000000ff */
[----:B------:R-:W-:Y:S02]  /*0790*/  PRMT R8, R8, 0x7710, RZ ;  /* 0x0000771008087816 */ /* 0x000fe400000000ff */
[----:B------:R-:W-:Y:S02]  /*07a0*/  PRMT R14, R14, 0x7710, RZ ;  /* 0x000077100e0e7816 */ /* 0x000fe400000000ff */
[----:B------:R-:W-:Y:S01]  /*07b0*/  PRMT R12, R16, 0x7710, RZ ;  /* 0x00007710100c7816 */ /* 0x000fe200000000ff */
[----:B------:R-:W-:Y:S01]  /*07c0*/  I2F.F64.S16 R10, R10 ;  /* 0x0000000a000a7312 */ /* 0x000fe20000101c00 */
[----:B------:R-:W-:-:S05]  /*07d0*/  IMAD.SHL.U32 R16, R17, 0x4, RZ ;  /* 0x0000000411107824 */ /* 0x000fca00078e00ff */
[----:B------:R-:W-:Y:S02]  /*07e0*/  ISETP.GE.U32.AND P0, PT, R16, R3, PT ;  /* 0x000000031000720c */ /* 0x000fe40003f06070 */
[----:B------:R-:W0:Y:S02]  /*07f0*/  I2F.F64.S16 R8, R8 ;  /* 0x0000000800087312 */ /* 0x000e240000101c00 */
[----:B------:R-:W-:-:S06]  /*0800*/  ISETP.GE.AND.EX P0, PT, R21, R0, PT, P0 ;  /* 0x000000001500720c */ /* 0x000fcc0003f06300 */
[----:B------:R-:W-:Y:S08]  /*0810*/  I2F.F64.S16 R14, R14 ;  /* 0x0000000e000e7312 */ /* 0x000ff00000101c00 */
[----:B------:R-:W1:Y:S01]  /*0820*/  I2F.F64.S16 R12, R12 ;  /* 0x0000000c000c7312 */ /* 0x000e620000101c00 */
[----:B0-----:R0:W-:Y:S04]  /*0830*/  STG.E.128 [R18.64], R8 ;  /* 0x0000000812007986 */ /* 0x0011e8000c101d04 */
[----:B-1----:R0:W-:Y:S01]  /*0840*/  STG.E.128 [R18.64+0x10], R12 ;  /* 0x0000100c12007986 */ /* 0x0021e2000c101d04 */
[----:B------:R-:W-:Y:S05]  /*0850*/  @!P0 BRA P1, `(.L_x_2818) ;  /* 0xfffffe4000008947 */ /* 0x000fea000083ffff */
[----:B------:R-:W-:Y:S05]  /*0860*/  EXIT ;  /* 0x000000000000794d */ /* 0x000fea0003800000 */
.L_x_2819:
        /* <DEDUP_REMOVED lines=9> */
.L_x_7926:


//--------------------- .text._ZN2at6native55_GLOBAL__N__de093ff9_22_ForeachBinaryOpList_cu_a911ec4325multi_tensor_apply_kernelINS1_18TensorListMetadataILi2EEENS1_11CopyFunctorIdN3c108BFloat16ELi2ELi1ELi1EEEJNS0_4CopyIdS7_EEEEEvT_T0_DpT1_ --------------------------
	.section	.text._ZN2at6native55_GLOBAL__N__de093ff9_22_ForeachBinaryOpList_cu_a911ec4325multi_tensor_apply_kernelINS1_18TensorListMetadataILi2EEENS1_11CopyFunctorIdN3c108BFloat16ELi2ELi1ELi1EEEJNS0_4CopyIdS7_EEEEEvT_T0_DpT1_,"ax",@progbits
	.sectioninfo	@"SHI_REGISTERS=32"
	.align	128
.text._ZN2at6native55_GLOBAL__N__de093ff9_22_ForeachBinaryOpList_cu_a911ec4325multi_tensor_apply_kernelINS1_18TensorListMetadataILi2EEENS1_11CopyFunctorIdN3c108BFloat16ELi2ELi1ELi1EEEJNS0_4CopyIdS7_EEEEEvT_T0_DpT1_:
        .type           _ZN2at6native55_GLOBAL__N__de093ff9_22_ForeachBinaryOpList_cu_a911ec4325multi_tensor_apply_kernelINS1_18TensorListMetadataILi2EEENS1_11CopyFunctorIdN3c108BFloat16ELi2ELi1ELi1EEEJNS0_4CopyIdS7_EEEEEvT_T0_DpT1_,@function
        .size           _ZN2at6native55_GLOBAL__N__de093ff9_22_ForeachBinaryOpList_cu_a911ec4325multi_tensor_apply_kernelINS1_18TensorListMetadataILi2EEENS1_11CopyFunctorIdN3c108BFloat16ELi2ELi1ELi1EEEJNS0_4CopyIdS7_EEEEEvT_T0_DpT1_,(.L_x_7927 - _ZN2at6native55_GLOBAL__N__de093ff9_22_ForeachBinaryOpList_cu_a911ec4325multi_tensor_apply_kernelINS1_18TensorListMetadataILi2EEENS1_11CopyFunctorIdN3c108BFloat16ELi2ELi1ELi1EEEJNS0_4CopyIdS7_EEEEEvT_T0_DpT1_)
        .other          _ZN2at6native55_GLOBAL__N__de093ff9_22_ForeachBinaryOpList_cu_a911ec4325multi_tensor_apply_kernelINS1_18TensorListMetadataILi2EEENS1_11CopyFunctorIdN3c108BFloat16ELi2ELi1ELi1EEEJNS0_4CopyIdS7_EEEEEvT_T0_DpT1_,@"STO_CUDA_ENTRY STV_DEFAULT"
_ZN2at6native55_GLOBAL__N__de093ff9_22_ForeachBinaryOpList_cu_a911ec4325multi_tensor_apply_kernelINS1_18TensorListMetadataILi2EEENS1_11CopyFunctorIdN3c108BFloat16ELi2ELi1ELi1EEEJNS0_4CopyIdS7_EEEEEvT_T0_DpT1_:
        /* <DEDUP_REMOVED lines=30> */
.L_x_2821:
[----:B0-----:R-:W-:Y:S01]  /*01e0*/  IADD3 R20, P0, R0, R26, RZ ;  /* 0x0000001a00147210 */ /* 0x001fe20007f1e0ff */
[----:B------:R-:W-:-:S03]  /*01f0*/  IMAD R9, R2, 0x3, RZ ;  /* 0x0000000302097824 */ /* 0x000fc600078e02ff */
[C---:B------:R-:W-:Y:S01]  /*0200*/  IADD3 R17, P1, R20.reuse, c[0x0][0x0], RZ ;  /* 0x0000000014117a10 */ /* 0x040fe20007f3e0ff */
[----:B------:R-:W-:Y:S01]  /*0210*/  IMAD.X R15, RZ, RZ, R27, P0 ;  /* 0x000000ffff0f7224 */ /* 0x000fe200000e061b */
[C---:B------:R-:W-:Y:S02]  /*0220*/  ISETP.GE.U32.AND P3, PT, R20.reuse, 0x10000, PT ;  /* 0x000100001400780c */ /* 0x040fe40003f66070 */
[----:B------:R-:W-:Y:S01]  /*0230*/  ISETP.LT.U32.AND P2, PT, R20, UR13, PT ;  /* 0x0000000d14007c0c */ /* 0x000fe2000bf41070 */
[--C-:B------:R-:W-:Y:S01]  /*0240*/  IMAD.X R22, RZ, RZ, R15.reuse, P1 ;  /* 0x000000ffff167224 */ /* 0x100fe200008e060f */
[----:B------:R-:W-:Y:S02]  /*0250*/  LEA R7, P1, R2, R20, 0x1 ;  /* 0x0000001402077211 */ /* 0x000fe400078208ff */
[----:B------:R-:W-:Y:S02]  /*0260*/  ISETP.GE.U32.AND.EX P3, PT, R15, RZ, PT, P3 ;  /* 0x000000ff0f00720c */ /* 0x000fe40003f66130 */
[----:B------:R-:W-:Y:S01]  /*0270*/  ISETP.GE.U32.AND P0, PT, R17, 0x10000, PT ;  /* 0x000100001100780c */ /* 0x000fe20003f06070 */
[----:B------:R-:W-:Y:S01]  /*0280*/  IMAD.X R24, RZ, RZ, R15, P1 ;  /* 0x000000ffff187224 */ /* 0x000fe200008e060f */
[----:B------:R-:W-:-:S02]  /*0290*/  ISETP.LT.AND.EX P3, PT, R15, UR6, !P3, P2 ;  /* 0x000000060f007c0c */ /* 0x000fc4000df61320 */
[C---:B------:R-:W-:Y:S02]  /*02a0*/  ISETP.GE.U32.AND.EX P4, PT, R22.reuse, RZ, PT, P0 ;  /* 0x000000ff1600720c */ /* 0x040fe40003f86100 */
[----:B------:R-:W-:Y:S02]  /*02b0*/  IADD3 R28, P1, R9, R20, RZ ;  /* 0x00000014091c7210 */ /* 0x000fe40007f3e0ff */
[----:B------:R-:W-:Y:S02]  /*02c0*/  ISETP.LT.U32.AND P2, PT, R17, UR13, PT ;  /* 0x0000000d11007c0c */ /* 0x000fe4000bf41070 */
[C---:B------:R-:W-:Y:S01]  /*02d0*/  ISETP.GE.U32.AND P0, PT, R7.reuse, 0x10000, PT ;  /* 0x000100000700780c */ /* 0x040fe20003f06070 */
[----:B------:R-:W-:Y:S01]  /*02e0*/  IMAD.X R23, RZ, RZ, R15, P1 ;  /* 0x000000ffff177224 */ /* 0x000fe200008e060f */
[----:B------:R-:W-:Y:S02]  /*02f0*/  ISETP.LT.AND.EX P2, PT, R22, UR6, !P4, P2 ;  /* 0x0000000616007c0c */ /* 0x000fe4000e741320 */
        /* <DEDUP_REMOVED lines=9> */
[----:B------:R-:W-:Y:S02]  /*0390*/  @P2 LEA R10, P5, R17, UR4, 0x1 ;  /* 0x00000004110a2c11 */ /* 0x000fe4000f8a08ff */
[----:B------:R-:W-:Y:S01]  /*03a0*/  @P1 LEA R12, P4, R7, UR4, 0x1 ;  /* 0x00000004070c1c11 */ /* 0x000fe2000f8808ff */
[----:B------:R-:W2:Y:S01]  /*03b0*/  @P3 LDG.E.U16 R5, [R8.64] ;  /* 0x0000000a08053981 */ /* 0x000ea2000c1e1500 */
[----:B------:R-:W-:Y:S02]  /*03c0*/  @P2 LEA.HI.X R11, R17, UR5, R22, 0x1, P5 ;  /* 0x00000005110b2c11 */ /* 0x000fe4000a8f0c16 */
[----:B------:R-:W-:-:S03]  /*03d0*/  @P1 LEA.HI.X R13, R7, UR5, R24, 0x1, P4 ;  /* 0x00000005070d1c11 */ /* 0x000fc6000a0f0c18 */
[C---:B------:R-:W-:Y:S01]  /*03e0*/  @P0 LEA R18, P4, R28.reuse, UR4, 0x1 ;  /* 0x000000041c120c11 */ /* 0x040fe2000f8808ff */
[----:B------:R-:W3:Y:S03]  /*03f0*/  @P2 LDG.E.U16 R6, [R10.64] ;  /* 0x0000000a0a062981 */ /* 0x000ee6000c1e1500 */
[----:B------:R-:W-:Y:S01]  /*0400*/  @P0 LEA.HI.X R19, R28, UR5, R23, 0x1, P4 ;  /* 0x000000051c130c11 */ /* 0x000fe2000a0f0c17 */
[----:B------:R-:W4:Y:S04]  /*0410*/  @P1 LDG.E.U16 R3, [R12.64] ;  /* 0x0000000a0c031981 */ /* 0x000f28000c1e1500 */
[----:B------:R-:W5:Y:S01]  /*0420*/  @P0 LDG.E.U16 R4, [R18.64] ;  /* 0x0000000a12040981 */ /* 0x000f62000c1e1500 */
[----:B------:R-:W-:-:S02]  /*0430*/  @P3 LEA R14, P4, R20, UR8, 0x3 ;  /* 0x00000008140e3c11 */ /* 0x000fc4000f8818ff */
[----:B------:R-:W-:Y:S02]  /*0440*/  @P2 LEA R16, P5, R17, UR8, 0x3 ;  /* 0x0000000811102c11 */ /* 0x000fe4000f8a18ff */
[----:B------:R-:W-:Y:S02]  /*0450*/  @P3 LEA.HI.X R15, R20, UR9, R15, 0x3, P4 ;  /* 0x00000009140f3c11 */ /* 0x000fe4000a0f1c0f */
[----:B------:R-:W-:Y:S02]  /*0460*/  @P1 LEA R20, P4, R7, UR8, 0x3 ;  /* 0x0000000807141c11 */ /* 0x000fe4000f8818ff */
[----:B------:R-:W-:Y:S02]  /*0470*/  @P2 LEA.HI.X R17, R17, UR9, R22, 0x3, P5 ;  /* 0x0000000911112c11 */ /* 0x000fe4000a8f1c16 */
[----:B------:R-:W-:-:S04]  /*0480*/  @P0 LEA R22, P5, R28, UR8, 0x3 ;  /* 0x000000081c160c11 */ /* 0x000fc8000f8a18ff */
[----:B------:R-:W-:Y:S02]  /*0490*/  @P0 LEA.HI.X R23, R28, UR9, R23, 0x3, P5 ;  /* 0x000000091c170c11 */ /* 0x000fe4000a8f1c17 */
[----:B--2---:R-:W-:Y:S02]  /*04a0*/  PRMT R21, RZ, 0x5410, R5 ;  /* 0x00005410ff157816 */ /* 0x004fe40000000005 */
[----:B---3--:R-:W-:-:S03]  /*04b0*/  PRMT R25, RZ, 0x5410, R6 ;  /* 0x00005410ff197816 */ /* 0x008fc60000000006 */
[----:B------:R-:W-:Y:S01]  /*04c0*/  @P3 FMUL.FTZ R21, R21, 1 ;  /* 0x3f80000015153820 */ /* 0x000fe20000410000 */
[----:B----4-:R-:W-:Y:S02]  /*04d0*/  PRMT R29, RZ, 0x5410, R3 ;  /* 0x00005410ff1d7816 */ /* 0x010fe40000000003 */
[----:B-----5:R-:W-:Y:S01]  /*04e0*/  PRMT R18, RZ, 0x5410, R4 ;  /* 0x00005410ff127816 */ /* 0x020fe20000000004 */
[----:B------:R-:W-:Y:S02]  /*04f0*/  @P2 FMUL.FTZ R25, R25, 1 ;  /* 0x3f80000019192820 */ /* 0x000fe40000410000 */
[----:B------:R-:W-:Y:S02]  /*0500*/  @P1 FMUL.FTZ R29, R29, 1 ;  /* 0x3f8000001d1d1820 */ /* 0x000fe40000410000 */
[----:B------:R-:W-:Y:S01]  /*0510*/  @P0 FMUL.FTZ R18, R18, 1 ;  /* 0x3f80000012120820 */ /* 0x000fe20000410000 */
[----:B------:R0:W1:Y:S08]  /*0520*/  @P3 F2F.F64.F32 R8, R21 ;  /* 0x0000001500083310 */ /* 0x0000700000201800 */
[----:B------:R-:W2:Y:S08]  /*0530*/  @P2 F2F.F64.F32 R10, R25 ;  /* 0x00000019000a2310 */ /* 0x000eb00000201800 */
[----:B------:R-:W3:Y:S01]  /*0540*/  @P1 F2F.F64.F32 R12, R29 ;  /* 0x0000001d000c1310 */ /* 0x000ee20000201800 */
[----:B0-----:R-:W-:-:S07]  /*0550*/  @P1 LEA.HI.X R21, R7, UR9, R24, 0x3, P4 ;  /* 0x0000000907151c11 */ /* 0x001fce000a0f1c18 */
[----:B------:R-:W0:Y:S01]  /*0560*/  @P0 F2F.F64.F32 R18, R18 ;  /* 0x0000001200120310 */ /* 0x000e220000201800 */
[----:B------:R-:W-:Y:S01]  /*0570*/  IMAD.MOV.U32 R7, RZ, RZ, c[0x0][0x0] ;  /* 0x00000000ff077624 */ /* 0x000fe200078e00ff */
[----:B-1----:R1:W-:Y:S03]  /*0580*/  @P3 STG.E.64 [R14.64], R8 ;  /* 0x000000080e003986 */ /* 0x0023e6000c101b0a */
[----:B------:R-:W-:Y:S01]  /*0590*/  IMAD.WIDE.U32 R26, R7, 0x4, R26 ;  /* 0x00000004071a7825 */ /* 0x000fe200078e001a */
[----:B--2---:R1:W-:Y:S04]  /*05a0*/  @P2 STG.E.64 [R16.64], R10 ;  /* 0x0000000a10002986 */ /* 0x0043e8000c101b0a */
[----:B---3--:R1:W-:Y:S01]  /*05b0*/  @P1 STG.E.64 [R20.64], R12 ;  /* 0x0000000c14001986 */ /* 0x0083e2000c101b0a */
[----:B------:R-:W-:-:S03]  /*05c0*/  ISETP.LT.U32.AND P1, PT, R26, UR13, PT ;  /* 0x0000000d1a007c0c */ /* 0x000fc6000bf21070 */
[----:B0-----:R1:W-:Y:S01]  /*05d0*/  @P0 STG.E.64 [R22.64], R18 ;  /* 0x0000001216000986 */ /* 0x0013e2000c101b0a */
[----:B------:R-:W-:Y:S02]  /*05e0*/  ISETP.GE.U32.AND P0, PT, R26, 0x10000, PT ;  /* 0x000100001a00780c */ /* 0x000fe40003f06070 */
[C---:B------:R-:W-:Y:S02]  /*05f0*/  ISETP.LT.AND.EX P1, PT, R27.reuse, UR6, PT, P1 ;  /* 0x000000061b007c0c */ /* 0x040fe4000bf21310 */
[----:B------:R-:W-:-:S13]  /*0600*/  ISETP.GE.U32.AND.EX P0, PT, R27, RZ, PT, P0 ;  /* 0x000000ff1b00720c */ /* 0x000fda0003f06100 */
[----:B-1----:R-:W-:Y:S05]  /*0610*/  @!P0 BRA P1, `(.L_x_2821) ;  /* 0xfffffbc000008947 */ /* 0x002fea000083ffff */
[----:B------:R-:W-:Y:S05]  /*0620*/  EXIT ;  /* 0x000000000000794d */ /* 0x000fea0003800000 */
.L_x_2820:
[----:B------:R-:W0:Y:S02]  /*0630*/  S2R R12, SR_TID.X ;  /* 0x00000000000c7919 */ /* 0x000e240000002100 */
[----:B0-----:R-:W-:-:S05]  /*0640*/  IMAD.WIDE.U32 R2, R12, 0x4, RZ ;  /* 0x000000040c027825 */ /* 0x001fca00078e00ff */
[----:B------:R-:W-:-:S04]  /*0650*/  ISETP.GE.U32.AND P0, PT, R2, UR13, PT ;  /* 0x0000000d02007c0c */ /* 0x000fc8000bf06070 */
[----:B------:R-:W-:-:S04]  /*0660*/  ISETP.GE.AND.EX P0, PT, R3, UR6, PT, P0 ;  /* 0x0000000603007c0c */ /* 0x000fc8000bf06300 */
[----:B------:R-:W-:-:S13]  /*0670*/  ISETP.GT.U32.OR P0, PT, R12, 0x3fff, P0 ;  /* 0x00003fff0c00780c */ /* 0x000fda0000704470 */
[----:B------:R-:W-:Y:S05]  /*0680*/  @P0 EXIT ;  /* 0x000000000000094d */ /* 0x000fea0003800000 */
[----:B------:R-:W-:Y:S02]  /*0690*/  IMAD.MOV.U32 R13, RZ, RZ, RZ ;  /* 0x000000ffff0d7224 */ /* 0x000fe400078e00ff */
.L_x_2822:
[----:B0-----:R-:W-:-:S04]  /*06a0*/  LEA R2, P0, R12, UR4, 0x3 ;  /* 0x000000040c027c11 */ /* 0x001fc8000f8018ff */
[----:B------:R-:W-:-:S06]  /*06b0*/  LEA.HI.X R3, R12, UR5, R13, 0x3, P0 ;  /* 0x000000050c037c11 */ /* 0x000fcc00080f1c0d */
[----:B------:R-:W2:Y:S02]  /*06c0*/  LDG.E.64 R2, [R2.64] ;  /* 0x0000000a02027981 */ /* 0x000ea4000c1e1b00 */
[----:B--2---:R-:W-:-:S05]  /*06d0*/  PRMT R0, RZ, 0x7610, R2 ;  /* 0x00007610ff007816 */ /* 0x004fca0000000002 */
[----:B------:R-:W-:-:S04]  /*06e0*/  FMUL.FTZ R0, R0, 1 ;  /* 0x3f80000000007820 */ /* 0x000fc80000410000 */
[----:B------:R0:W-:Y:S02]  /*06f0*/  F2F.F64.F32 R6, R0 ;  /* 0x0000000000067310 */ /* 0x0001e40000201800 */
[----:B0-----:R-:W-:Y:S02]  /*0700*/  PRMT R0, RZ, 0x5410, R2 ;  /* 0x00005410ff007816 */ /* 0x001fe40000000002 */
[----:B------:R-:W-:-:S03]  /*0710*/  LEA R2, P0, R12, UR8, 0x5 ;  /* 0x000000080c027c11 */ /* 0x000fc6000f8028ff */
[----:B------:R-:W-:Y:S01]  /*0720*/  FMUL.FTZ R4, R0, 1 ;  /* 0x3f80000000047820 */ /* 0x000fe20000410000 */
[----:B------:R-:W-:-:S05]  /*0730*/  PRMT R0, RZ, 0x7610, R3 ;  /* 0x00007610ff007816 */ /* 0x000fca0000000003 */
[----:B------:R-:W-:Y:S01]  /*0740*/  FMUL.FTZ R10, R0, 1 ;  /* 0x3f800000000a7820 */ /* 0x000fe20000410000 */
[----:B------:R-:W-:Y:S01]  /*0750*/  PRMT R0, RZ, 0x5410, R3 ;  /* 0x00005410ff007816 */ /* 0x000fe20000000003 */
[----:B------:R-:W0:Y:S01]  /*0760*/  F2F.F64.F32 R4, R4 ;  /* 0x0000000400047310 */ /* 0x000e220000201800 */
[C---:B------:R-:W-:Y:S02]  /*0770*/  LEA.HI.X R3, R12.reuse, UR9, R13, 0x5, P0 ;  /* 0x000000090c037c11 */ /* 0x040fe400080f2c0d */
[----:B------:R-:W-:Y:S01]  /*0780*/  IADD3 R12, P0, R12, c[0x0][0x0], RZ ;  /* 0x000000000c0c7a10 */ /* 0x000fe20007f1e0ff */
[----:B------:R-:W-:-:S03]  /*0790*/  FMUL.FTZ R8, R0, 1 ;  /* 0x3f80000000087820 */ /* 0x000fc60000410000 */
        /* <DEDUP_REMOVED lines=9> */
[----:B------:R-:W-:Y:S01]  /*0830*/  ISETP.GE.AND.EX P0, PT, R0, UR6, PT, P0 ;  /* 0x0000000600007c0c */ /* 0x000fe2000bf06300 */
[----:B-1----:R0:W-:-:S12]  /*0840*/  STG.E.128 [R2.64+0x10], R8 ;  /* 0x0000100802007986 */ /* 0x0021d8000c101d0a */
[----:B------:R-:W-:Y:S05]  /*0850*/  @!P0 BRA P1, `(.L_x_2822) ;  /* 0xfffffe4000008947 */ /* 0x000fea000083ffff */
[----:B------:R-:W-:Y:S05]  /*0860*/  EXIT ;  /* 0x000000000000794d */ /* 0x000fea0003800000 */
.L_x_2823:
        /* <DEDUP_REMOVED lines=9> */
.L_x_7927:


//--------------------- .text._ZN2at6native55_GLOBAL__N__de093ff9_22_ForeachBinaryOpList_cu_a911ec4325multi_tensor_apply_kernelINS1_18TensorListMetadataILi2EEENS1_11CopyFunctorIdN3c104HalfELi2ELi1ELi1EEEJNS0_4CopyIdS7_EEEEEvT_T0_DpT1_ --------------------------
	.section	.text._ZN2at6native55_GLOBAL__N__de093ff9_22_ForeachBinaryOpList_cu_a911ec4325multi_tensor_apply_kernelINS1_18TensorListMetadataILi2EEENS1_11CopyFunctorIdN3c104HalfELi2ELi1ELi1EEEJNS0_4CopyIdS7_EEEEEvT_T0_DpT1_,"ax",@progbits
	.sectioninfo	@"SHI_REGISTERS=32"
	.align	128
.text._ZN2at6native55_GLOBAL__N__de093ff9_22_ForeachBinaryOpList_cu_a911ec4325multi_tensor_apply_kernelINS1_18TensorListMetadataILi2EEENS1_11CopyFunctorIdN3c104HalfELi2ELi1ELi1EEEJNS0_4CopyIdS7_EEEEEvT_T0_DpT1_:
        .type           _ZN2at6native55_GLOBAL__N__de093ff9_22_ForeachBinaryOpList_cu_a911ec4325multi_tensor_apply_kernelINS1_18TensorListMetadataILi2EEENS1_11CopyFunctorIdN3c104HalfELi2ELi1ELi1EEEJNS0_4CopyIdS7_EEEEEvT_T0_DpT1_,@function
        .size           _ZN2at6native55_GLOBAL__N__de093ff9_22_ForeachBinaryOpList_cu_a911ec4325multi_tensor_apply_kernelINS1_18TensorListMetadataILi2EEENS1_11CopyFunctorIdN3c104HalfELi2ELi1ELi1EEEJNS0_4CopyIdS7_EEEEEvT_T0_DpT1_,(.L_x_7928 - _ZN2at6native55_GLOBAL__N__de093ff9_22_ForeachBinaryOpList_cu_a911ec4325multi_tensor_apply_kernelINS1_18TensorListMetadataILi2EEENS1_11CopyFunctorIdN3c104HalfELi2ELi1ELi1EEEJNS0_4CopyIdS7_EEEEEvT_T0_DpT1_)
        .other          _ZN2at6native55_GLOBAL__N__de093ff9_22_ForeachBinaryOpList_cu_a911ec4325multi_tensor_apply_kernelINS1_18TensorListMetadataILi2EEENS1_11CopyFunctorIdN3c104HalfELi2ELi1ELi1EEEJNS0_4CopyIdS7_EEEEEvT_T0_DpT1_,@"STO_CUDA_ENTRY STV_DEFAULT"
_ZN2at6native55_GLOBAL__N__de093ff9_22_ForeachBinaryOpList_cu_a911ec4325multi_tensor_apply_kernelINS1_18TensorListMetadataILi2EEENS1_11CopyFunctorIdN3c104HalfELi2ELi1ELi1EEEJNS0_4CopyIdS7_EEEEEvT_T0_DpT1_:
        /* <DEDUP_REMOVED lines=30> */
.L_x_2825:
[----:B01----:R-:W-:Y:S01]  /*01e0*/  IADD3 R20, P1, R0, R26, RZ ;  /* 0x0000001a00147210 */ /* 0x003fe20007f3e0ff */
[----:B------:R-:W-:-:S03]  /*01f0*/  IMAD R9, R2, 0x3, RZ ;  /* 0x0000000302097824 */ /* 0x000fc600078e02ff */
[C---:B------:R-:W-:Y:S01]  /*0200*/  IADD3 R18, P3, R20.reuse, c[0x0][0x0], RZ ;  /* 0x0000000014127a10 */ /* 0x040fe20007f7e0ff */
[----:B------:R-:W-:Y:S01]  /*0210*/  IMAD.X R19, RZ, RZ, R27, P1 ;  /* 0x000000ffff137224 */ /* 0x000fe200008e061b */
[----:B------:R-:W-:Y:S02]  /*0220*/  ISETP.GE.U32.AND P0, PT, R20, 0x10000, PT ;  /* 0x000100001400780c */ /* 0x000fe40003f06070 */
[----:B------:R-:W-:Y:S01]  /*0230*/  LEA R7, P1, R2, R20, 0x1 ;  /* 0x0000001402077211 */ /* 0x000fe200078208ff */
[--C-:B------:R-:W-:Y:S01]  /*0240*/  IMAD.X R17, RZ, RZ, R19.reuse, P3 ;  /* 0x000000ffff117224 */ /* 0x100fe200018e0613 */
[----:B------:R-:W-:Y:S02]  /*0250*/  ISETP.LT.U32.AND P2, PT, R20, UR13, PT ;  /* 0x0000000d14007c0c */ /* 0x000fe4000bf41070 */
[----:B------:R-:W-:Y:S01]  /*0260*/  ISETP.GE.U32.AND.EX P0, PT, R19, RZ, PT, P0 ;  /* 0x000000ff1300720c */ /* 0x000fe20003f06100 */
[----:B------:R-:W-:Y:S01]  /*0270*/  IMAD.X R24, RZ, RZ, R19, P1 ;  /* 0x000000ffff187224 */ /* 0x000fe200008e0613 */
[----:B------:R-:W-:-:S02]  /*0280*/  ISETP.GE.U32.AND P4, PT, R18, 0x10000, PT ;  /* 0x000100001200780c */ /* 0x000fc40003f86070 */
[----:B------:R-:W-:Y:S02]  /*0290*/  ISETP.LT.AND.EX P0, PT, R19, UR6, !P0, P2 ;  /* 0x0000000613007c0c */ /* 0x000fe4000c701320 */
[----:B------:R-:W-:Y:S02]  /*02a0*/  IADD3 R28, P5, R9, R20, RZ ;  /* 0x00000014091c7210 */ /* 0x000fe40007fbe0ff */
[----:B------:R-:W-:Y:S02]  /*02b0*/  ISETP.LT.U32.AND P3, PT, R18, UR13, PT ;  /* 0x0000000d12007c0c */ /* 0x000fe4000bf61070 */
[----:B------:R-:W-:Y:S01]  /*02c0*/  ISETP.GE.U32.AND P2, PT, R7, 0x10000, PT ;  /* 0x000100000700780c */ /* 0x000fe20003f46070 */
[----:B------:R-:W-:Y:S01]  /*02d0*/  IMAD.X R23, RZ, RZ, R19, P5 ;  /* 0x000000ffff177224 */ /* 0x000fe200028e0613 */
[----:B------:R-:W-:Y:S02]  /*02e0*/  ISETP.GE.U32.AND.EX P4, PT, R17, RZ, PT, P4 ;  /* 0x000000ff1100720c */ /* 0x000fe40003f86140 */
        /* <DEDUP_REMOVED lines=13> */
[----:B------:R-:W2:Y:S01]  /*03c0*/  @P0 LDG.E.U16 R5, [R8.64] ;  /* 0x0000000a08050981 */ /* 0x000ea2000c1e1500 */
[----:B------:R-:W-:-:S03]  /*03d0*/  @P1 LEA.HI.X R13, R7, UR5, R24, 0x1, P5 ;  /* 0x00000005070d1c11 */ /* 0x000fc6000a8f0c18 */
[C---:B------:R-:W-:Y:S01]  /*03e0*/  @P2 LEA R14, P4, R28.reuse, UR4, 0x1 ;  /* 0x000000041c0e2c11 */ /* 0x040fe2000f8808ff */
[----:B------:R-:W3:Y:S03]  /*03f0*/  @P3 LDG.E.U16 R6, [R10.64] ;  /* 0x0000000a0a063981 */ /* 0x000ee6000c1e1500 */
[----:B------:R-:W-:Y:S01]  /*0400*/  @P2 LEA.HI.X R15, R28, UR5, R23, 0x1, P4 ;  /* 0x000000051c0f2c11 */ /* 0x000fe2000a0f0c17 */
[----:B------:R-:W4:Y:S04]  /*0410*/  @P1 LDG.E.U16 R3, [R12.64] ;  /* 0x0000000a0c031981 */ /* 0x000f28000c1e1500 */
[----:B------:R0:W5:Y:S01]  /*0420*/  @P2 LDG.E.U16 R4, [R14.64] ;  /* 0x0000000a0e042981 */ /* 0x000162000c1e1500 */
[----:B------:R-:W-:-:S04]  /*0430*/  @P3 LEA R16, P5, R18, UR8, 0x3 ;  /* 0x0000000812103c11 */ /* 0x000fc8000f8a18ff */
[----:B------:R-:W-:Y:S02]  /*0440*/  @P3 LEA.HI.X R17, R18, UR9, R17, 0x3, P5 ;  /* 0x0000000912113c11 */ /* 0x000fe4000a8f1c11 */
[----:B0-----:R-:W-:-:S04]  /*0450*/  @P0 LEA R14, P4, R20, UR8, 0x3 ;  /* 0x00000008140e0c11 */ /* 0x001fc8000f8818ff */
[----:B------:R-:W-:Y:S02]  /*0460*/  @P0 LEA.HI.X R15, R20, UR9, R19, 0x3, P4 ;  /* 0x00000009140f0c11 */ /* 0x000fe4000a0f1c13 */
[----:B------:R-:W-:Y:S01]  /*0470*/  @P1 LEA R20, P4, R7, UR8, 0x3 ;  /* 0x0000000807141c11 */ /* 0x000fe2000f8818ff */
[----:B--2---:R-:W-:Y:S02]  /*0480*/  HADD2.F32 R21, -RZ, R5.H0_H0 ;  /* 0x20000005ff157230 */ /* 0x004fe40000004100 */
[----:B---3--:R-:W-:-:S03]  /*0490*/  HADD2.F32 R22, -RZ, R6.H0_H0 ;  /* 0x20000006ff167230 */ /* 0x008fc60000004100 */
[----:B------:R-:W-:Y:S01]  /*04a0*/  @P0 FMUL.FTZ R21, R21, 1 ;  /* 0x3f80000015150820 */ /* 0x000fe20000410000 */
[----:B----4-:R-:W-:Y:S01]  /*04b0*/  HADD2.F32 R25, -RZ, R3.H0_H0 ;  /* 0x20000003ff197230 */ /* 0x010fe20000004100 */
[----:B------:R-:W-:Y:S02]  /*04c0*/  @P3 FMUL.FTZ R22, R22, 1 ;  /* 0x3f80000016163820 */ /* 0x000fe40000410000 */
[----:B------:R0:W1:Y:S01]  /*04d0*/  @P0 F2F.F64.F32 R8, R21 ;  /* 0x0000001500080310 */ /* 0x0000620000201800 */
[----:B-----5:R-:W-:Y:S01]  /*04e0*/  HADD2.F32 R29, -RZ, R4.H0_H0 ;  /* 0x20000004ff1d7230 */ /* 0x020fe20000004100 */
[----:B------:R-:W-:-:S04]  /*04f0*/  @P1 FMUL.FTZ R25, R25, 1 ;  /* 0x3f80000019191820 */ /* 0x000fc80000410000 */
[----:B------:R-:W-:Y:S02]  /*0500*/  @P2 FMUL.FTZ R29, R29, 1 ;  /* 0x3f8000001d1d2820 */ /* 0x000fe40000410000 */
[----:B------:R2:W3:Y:S01]  /*0510*/  @P3 F2F.F64.F32 R10, R22 ;  /* 0x00000016000a3310 */ /* 0x0004e20000201800 */
[----:B0-----:R-:W-:Y:S01]  /*0520*/  @P1 LEA.HI.X R21, R7, UR9, R24, 0x3, P4 ;  /* 0x0000000907151c11 */ /* 0x001fe2000a0f1c18 */
[----:B------:R-:W-:-:S04]  /*0530*/  IMAD.MOV.U32 R7, RZ, RZ, c[0x0][0x0] ;  /* 0x00000000ff077624 */ /* 0x000fc800078e00ff */
[----:B------:R-:W-:Y:S02]  /*0540*/  IMAD.WIDE.U32 R26, R7, 0x4, R26 ;  /* 0x00000004071a7825 */ /* 0x000fe400078e001a */
[----:B------:R-:W0:Y:S01]  /*0550*/  @P1 F2F.F64.F32 R12, R25 ;  /* 0x00000019000c1310 */ /* 0x000e220000201800 */
[----:B--2---:R-:W-:Y:S01]  /*0560*/  @P2 LEA R22, P5, R28, UR8, 0x3 ;  /* 0x000000081c162c11 */ /* 0x004fe2000f8a18ff */
[----:B-1----:R1:W-:Y:S01]  /*0570*/  @P0 STG.E.64 [R14.64], R8 ;  /* 0x000000080e000986 */ /* 0x0023e2000c101b0a */
[----:B------:R-:W-:Y:S02]  /*0580*/  ISETP.GE.U32.AND P0, PT, R26, 0x10000, PT ;  /* 0x000100001a00780c */ /* 0x000fe40003f06070 */
[----:B------:R-:W-:Y:S02]  /*0590*/  @P2 LEA.HI.X R23, R28, UR9, R23, 0x3, P5 ;  /* 0x000000091c172c11 */ /* 0x000fe4000a8f1c17 */
[----:B------:R-:W-:Y:S01]  /*05a0*/  ISETP.GE.U32.AND.EX P0, PT, R27, RZ, PT, P0 ;  /* 0x000000ff1b00720c */ /* 0x000fe20003f06100 */
[----:B------:R-:W2:Y:S01]  /*05b0*/  @P2 F2F.F64.F32 R18, R29 ;  /* 0x0000001d00122310 */ /* 0x000ea20000201800 */
[----:B---3--:R1:W-:Y:S04]  /*05c0*/  @P3 STG.E.64 [R16.64], R10 ;  /* 0x0000000a10003986 */ /* 0x0083e8000c101b0a */
[----:B0-----:R1:W-:Y:S01]  /*05d0*/  @P1 STG.E.64 [R20.64], R12 ;  /* 0x0000000c14001986 */ /* 0x0013e2000c101b0a */
[----:B------:R-:W-:-:S04]  /*05e0*/  ISETP.LT.U32.AND P1, PT, R26, UR13, PT ;  /* 0x0000000d1a007c0c */ /* 0x000fc8000bf21070 */
[----:B------:R-:W-:Y:S01]  /*05f0*/  ISETP.LT.AND.EX P1, PT, R27, UR6, PT, P1 ;  /* 0x000000061b007c0c */ /* 0x000fe2000bf21310 */
[----:B--2---:R1:W-:-:S12]  /*0600*/  @P2 STG.E.64 [R22.64], R18 ;  /* 0x0000001216002986 */ /* 0x0043d8000c101b0a */
[----:B------:R-:W-:Y:S05]  /*0610*/  @!P0 BRA P1, `(.L_x_2825) ;  /* 0xfffffbc000008947 */ /* 0x000fea000083ffff */
[----:B------:R-:W-:Y:S05]  /*0620*/  EXIT ;  /* 0x000000000000794d */ /* 0x000fea0003800000 */
.L_x_2824:
[----:B------:R-:W0:Y:S02]  /*0630*/  S2R R13, SR_TID.X ;  /* 0x00000000000d7919 */ /* 0x000e240000002100 */
[----:B0-----:R-:W-:-:S05]  /*0640*/  IMAD.WIDE.U32 R2, R13, 0x4, RZ ;  /* 0x000000040d027825 */ /* 0x001fca00078e00ff */
[----:B------:R-:W-:-:S04]  /*0650*/  ISETP.GE.U32.AND P0, PT, R2, UR13, PT ;  /* 0x0000000d02007c0c */ /* 0x000fc8000bf06070 */
[----:B------:R-:W-:-:S04]  /*0660*/  ISETP.GE.AND.EX P0, PT, R3, UR6, PT, P0 ;  /* 0x0000000603007c0c */ /* 0x000fc8000bf06300 */
[----:B------:R-:W-:-:S13]  /*0670*/  ISETP.GT.U32.OR P0, PT, R13, 0x3fff, P0 ;  /* 0x00003fff0d00780c */ /* 0x000fda0000704470 */
[----:B------:R-:W-:Y:S05]  /*0680*/  @P0 EXIT ;  /* 0x000000000000094d */ /* 0x000fea0003800000 */
[----:B------:R-:W-:Y:S02]  /*0690*/  IMAD.MOV.U32 R14, RZ, RZ, RZ ;  /* 0x000000ffff0e7224 */ /* 0x000fe400078e00ff */
.L_x_2826:
[----:B0-----:R-:W-:-:S04]  /*06a0*/  LEA R2, P0, R13, UR4, 0x3 ;  /* 0x000000040d027c11 */ /* 0x001fc8000f8018ff */
[----:B------:R-:W-:-:S06]  /*06b0*/  LEA.HI.X R3, R13, UR5, R14, 0x3, P0 ;  /* 0x000000050d037c11 */ /* 0x000fcc00080f1c0e */
[----:B------:R-:W2:Y:S02]  /*06c0*/  LDG.E.64 R2, [R2.64] ;  /* 0x0000000a02027981 */ /* 0x000ea4000c1e1b00 */
[--C-:B--2---:R-:W-:Y:S02]  /*06d0*/  HADD2.F32 R4, -RZ, R2.reuse.H1_H1 ;  /* 0x30000002ff047230 */ /* 0x104fe40000004100 */
[----:B------:R-:W-:Y:S01]  /*06e0*/  HADD2.F32 R0, -RZ, R2.H0_H0 ;  /* 0x20000002ff007230 */ /* 0x000fe20000004100 */
[C---:B------:R-:W-:Y:S01]  /*06f0*/  LEA R2, P0, R13.reuse, UR8, 0x5 ;  /* 0x000000080d027c11 */ /* 0x040fe2000f8028ff */
[--C-:B------:R-:W-:Y:S01]  /*0700*/  HADD2.F32 R8, -RZ, R3.reuse.H1_H1 ;  /* 0x30000003ff087230 */ /* 0x100fe20000004100 */
[----:B------:R-:W-:Y:S02]  /*0710*/  FMUL.FTZ R6, R4, 1 ;  /* 0x3f80000004067820 */ /* 0x000fe40000410000 */
[----:B------:R-:W-:Y:S01]  /*0720*/  FMUL.FTZ R4, R0, 1 ;  /* 0x3f80000000047820 */ /* 0x000fe20000410000 */
[----:B------:R-:W-:Y:S01]  /*0730*/  HADD2.F32 R0, -RZ, R3.H0_H0 ;  /* 0x20000003ff007230 */ /* 0x000fe20000004100 */
        /* <DEDUP_REMOVED lines=19> */
.L_x_2827:
        /* <DEDUP_REMOVED lines=9> */
.L_x_7928:


//--------------------- .text._ZN2at6native55_GLOBAL__N__de093ff9_22_ForeachBinaryOpList_cu_a911ec4325multi_tensor_apply_kernelINS1_18TensorListMetadataILi2EEENS1_11CopyFunctorIdN3c107complexIfEELi2ELi1ELi1EEEJNS0_4CopyIdS8_EEEEEvT_T0_DpT1_ --------------------------
	.section	.text._ZN2at6native55_GLOBAL__N__de093ff9_22_ForeachBinaryOpList_cu_a911ec4325multi_tensor_apply_kernelINS1_18TensorListMetadataILi2EEENS1_11CopyFunctorIdN3c107complexIfEELi2ELi1ELi1EEEJNS0_4CopyIdS8_EEEEEvT_T0_DpT1_,"ax",@progbits
	.sectioninfo	@"SHI_REGISTERS=32"
	.align	128
.text._ZN2at6native55_GLOBAL__N__de093ff9_22_ForeachBinaryOpList_cu_a911ec4325multi_tensor_apply_kernelINS1_18TensorListMetadataILi2EEENS1_11CopyFunctorIdN3c107complexIfEELi2ELi1ELi1EEEJNS0_4CopyIdS8_EEEEEvT_T0_DpT1_:
        .type           _ZN2at6native55_GLOBAL__N__de093ff9_22_ForeachBinaryOpList_cu_a911ec4325multi_tensor_apply_kernelINS1_18TensorListMetadataILi2EEENS1_11CopyFunctorIdN3c107complexIfEELi2ELi1ELi1EEEJNS0_4CopyIdS8_EEEEEvT_T0_DpT1_,@function
        .size           _ZN2at6native55_GLOBAL__N__de093ff9_22_ForeachBinaryOpList_cu_a911ec4325multi_tensor_apply_kernelINS1_18TensorListMetadataILi2EEENS1_11CopyFunctorIdN3c107complexIfEELi2ELi1ELi1EEEJNS0_4CopyIdS8_EEEEEvT_T0_DpT1_,(.L_x_7929 - _ZN2at6native55_GLOBAL__N__de093ff9_22_ForeachBinaryOpList_cu_a911ec4325multi_tensor_apply_kernelINS1_18TensorListMetadataILi2EEENS1_11CopyFunctorIdN3c107complexIfEELi2ELi1ELi1EEEJNS0_4CopyIdS8_EEEEEvT_T0_DpT1_)
        .other          _ZN2at6native55_GLOBAL__N__de093ff9_22_ForeachBinaryOpList_cu_a911ec4325multi_tensor_apply_kernelINS1_18TensorListMetadataILi2EEENS1_11CopyFunctorIdN3c107complexIfEELi2ELi1ELi1EEEJNS0_4CopyIdS8_EEEEEvT_T0_DpT1_,@"STO_CUDA_ENTRY STV_DEFAULT"
_ZN2at6native55_GLOBAL__N__de093ff9_22_ForeachBinaryOpList_cu_a911ec4325multi_tensor_apply_kernelINS1_18TensorListMetadataILi2EEENS1_11CopyFunctorIdN3c107complexIfEELi2ELi1ELi1EEEJNS0_4CopyIdS8_EEEEEvT_T0_DpT1_:
        /* <DEDUP_REMOVED lines=29> */
.L_x_2829:
[----:B0-----:R-:W-:Y:S01]  /*01d0*/  IADD3 R24, P1, R3, R22, RZ ;  /* 0x0000001603187210 */ /* 0x001fe20007f3e0ff */
[----:B------:R-:W-:-:S03]  /*01e0*/  IMAD R27, R4, 0x3, RZ ;  /* 0x00000003041b7824 */ /* 0x000fc600078e02ff */
[C---:B------:R-:W-:Y:S01]  /*01f0*/  ISETP.GE.U32.AND P0, PT, R24.reuse, 0x10000, PT ;  /* 0x000100001800780c */ /* 0x040fe20003f06070 */
[----:B------:R-:W-:Y:S01]  /*0200*/  IMAD.X R21, RZ, RZ, R23, P1 ;  /* 0x000000ffff157224 */ /* 0x000fe200008e0617 */
[CC--:B------:R-:W-:Y:S02]  /*0210*/  ISETP.LT.U32.AND P1, PT, R24.reuse, R0.reuse, PT ;  /* 0x000000001800720c */ /* 0x0c0fe40003f21070 */
[----:B------:R-:W-:Y:S02]  /*0220*/  IADD3 R29, P2, R24, c[0x0][0x0], RZ ;  /* 0x00000000181d7a10 */ /* 0x000fe40007f5e0ff */
[----:B------:R-:W-:Y:S02]  /*0230*/  ISETP.GE.U32.AND.EX P0, PT, R21, RZ, PT, P0 ;  /* 0x000000ff1500720c */ /* 0x000fe40003f06100 */
[----:B------:R-:W-:Y:S01]  /*0240*/  ISETP.LT.U32.AND P4, PT, R29, R0, PT ;  /* 0x000000001d00720c */ /* 0x000fe20003f81070 */
[----:B------:R-:W-:Y:S01]  /*0250*/  IMAD.X R25, RZ, RZ, R21, P2 ;  /* 0x000000ffff197224 */ /* 0x000fe200010e0615 */
[----:B------:R-:W-:-:S02]  /*0260*/  ISETP.LT.AND.EX P0, PT, R21, R2, !P0, P1 ;  /* 0x000000021500720c */ /* 0x000fc40004701310 */
[----:B------:R-:W-:Y:S02]  /*0270*/  ISETP.GE.U32.AND P1, PT, R29, 0x10000, PT ;  /* 0x000100001d00780c */ /* 0x000fe40003f26070 */
[-C--:B------:R-:W-:Y:S02]  /*0280*/  LEA R9, P2, R4, R24.reuse, 0x1 ;  /* 0x0000001804097211 */ /* 0x080fe400078408ff */
[----:B------:R-:W-:Y:S02]  /*0290*/  ISETP.GE.U32.AND.EX P1, PT, R25, RZ, PT, P1 ;  /* 0x000000ff1900720c */ /* 0x000fe40003f26110 */
[----:B------:R-:W-:Y:S01]  /*02a0*/  IADD3 R27, P5, R27, R24, RZ ;  /* 0x000000181b1b7210 */ /* 0x000fe20007fbe0ff */
[--C-:B------:R-:W-:Y:S01]  /*02b0*/  IMAD.X R10, RZ, RZ, R21.reuse, P2 ;  /* 0x000000ffff0a7224 */ /* 0x100fe200010e0615 */
[----:B------:R-:W-:Y:S02]  /*02c0*/  ISETP.LT.AND.EX P1, PT, R25, R2, !P1, P4 ;  /* 0x000000021900720c */ /* 0x000fe40004f21340 */
[----:B------:R-:W-:Y:S01]  /*02d0*/  ISETP.GE.U32.AND P3, PT, R9, 0x10000, PT ;  /* 0x000100000900780c */ /* 0x000fe20003f66070 */
[----:B------:R-:W-:Y:S01]  /*02e0*/  IMAD.X R11, RZ, RZ, R21, P5 ;  /* 0x000000ffff0b7224 */ /* 0x000fe200028e0615 */
[----:B------:R-:W-:-:S02]  /*02f0*/  @P0 LEA R16, P4, R24, R12, 0x3 ;  /* 0x0000000c18100211 */ /* 0x000fc400078818ff */
[----:B------:R-:W-:Y:S02]  /*0300*/  ISETP.LT.U32.AND P2, PT, R9, R0, PT ;  /* 0x000000000900720c */ /* 0x000fe40003f41070 */
[----:B------:R-:W-:Y:S02]  /*0310*/  @P0 LEA.HI.X R17, R24, R13, R21, 0x3, P4 ;  /* 0x0000000d18110211 */ /* 0x000fe400020f1c15 */
[C---:B------:R-:W-:Y:S02]  /*0320*/  ISETP.GE.U32.AND.EX P3, PT, R10.reuse, RZ, PT, P3 ;  /* 0x000000ff0a00720c */ /* 0x040fe40003f66130 */
[----:B------:R-:W-:Y:S01]  /*0330*/  ISETP.GE.U32.AND P4, PT, R27, 0x10000, PT ;  /* 0x000100001b00780c */ /* 0x000fe20003f86070 */
[----:B------:R0:W2:Y:S01]  /*0340*/  @P0 LDG.E R6, [R16.64] ;  /* 0x0000000410060981 */ /* 0x0000a2000c1e1900 */
[----:B------:R-:W-:Y:S02]  /*0350*/  ISETP.LT.AND.EX P2, PT, R10, R2, !P3, P2 ;  /* 0x000000020a00720c */ /* 0x000fe40005f41320 */
[----:B------:R-:W-:-:S02]  /*0360*/  @P1 LEA R18, P5, R29, R12, 0x3 ;  /* 0x0000000c1d121211 */ /* 0x000fc400078a18ff */
[----:B------:R-:W-:Y:S02]  /*0370*/  ISETP.LT.U32.AND P3, PT, R27, R0, PT ;  /* 0x000000001b00720c */ /* 0x000fe40003f61070 */
[----:B------:R-:W-:Y:S02]  /*0380*/  ISETP.GE.U32.AND.EX P4, PT, R11, RZ, PT, P4 ;  /* 0x000000ff0b00720c */ /* 0x000fe40003f86140 */
[----:B------:R-:W-:Y:S02]  /*0390*/  @P1 LEA.HI.X R19, R29, R13, R25, 0x3, P5 ;  /* 0x0000000d1d131211 */ /* 0x000fe400028f1c19 */
[----:B------:R-:W-:-:S03]  /*03a0*/  ISETP.LT.AND.EX P3, PT, R11, R2, !P4, P3 ;  /* 0x000000020b00720c */ /* 0x000fc60006761330 */
[----:B------:R1:W3:Y:S01]  /*03b0*/  @P1 LDG.E R5, [R18.64] ;  /* 0x0000000412051981 */ /* 0x0002e2000c1e1900 */
[----:B0-----:R-:W-:-:S04]  /*03c0*/  @P2 LEA R16, P4, R9, R12, 0x3 ;  /* 0x0000000c09102211 */ /* 0x001fc800078818ff */
[----:B------:R-:W-:-:S05]  /*03d0*/  @P2 LEA.HI.X R17, R9, R13, R10, 0x3, P4 ;  /* 0x0000000d09112211 */ /* 0x000fca00020f1c0a */
[C---:B-1----:R-:W-:Y:S01]  /*03e0*/  @P3 LEA R18, P4, R27.reuse, R12, 0x3 ;  /* 0x0000000c1b123211 */ /* 0x042fe200078818ff */
[----:B------:R0:W4:Y:S03]  /*03f0*/  @P2 LDG.E R8, [R16.64] ;  /* 0x0000000410082981 */ /* 0x000126000c1e1900 */
[----:B------:R-:W-:-:S05]  /*0400*/  @P3 LEA.HI.X R19, R27, R13, R11, 0x3, P4 ;  /* 0x0000000d1b133211 */ /* 0x000fca00020f1c0b */
[----:B------:R1:W5:Y:S01]  /*0410*/  @P3 LDG.E R7, [R18.64] ;  /* 0x0000000412073981 */ /* 0x000362000c1e1900 */
[----:B------:R-:W-:-:S04]  /*0420*/  @P0 LEA R20, P4, R24, R14, 0x3 ;  /* 0x0000000e18140211 */ /* 0x000fc800078818ff */
[----:B------:R-:W-:Y:S01]  /*0430*/  @P0 LEA.HI.X R21, R24, R15, R21, 0x3, P4 ;  /* 0x0000000f18150211 */ /* 0x000fe200020f1c15 */
[----:B--2---:R-:W-:-:S04]  /*0440*/  @P0 FMUL.FTZ R26, R6, 1 ;  /* 0x3f800000061a0820 */ /* 0x004fc80000410000 */
[----:B0-----:R-:W0:Y:S01]  /*0450*/  @P0 F2F.F64.F32 R16, R26 ;  /* 0x0000001a00100310 */ /* 0x001e220000201800 */
[----:B---3--:R-:W-:-:S07]  /*0460*/  @P1 FMUL.FTZ R28, R5, 1 ;  /* 0x3f800000051c1820 */ /* 0x008fce0000410000 */
[----:B-1----:R-:W1:Y:S01]  /*0470*/  @P1 F2F.F64.F32 R18, R28 ;  /* 0x0000001c00121310 */ /* 0x002e620000201800 */
[----:B0-----:R4:W-:Y:S01]  /*0480*/  @P0 STG.E.64 [R20.64], R16 ;  /* 0x0000001014000986 */ /* 0x0019e2000c101b04 */
[----:B------:R-:W-:-:S04]  /*0490*/  @P1 LEA R24, P0, R29, R14, 0x3 ;  /* 0x0000000e1d181211 */ /* 0x000fc800078018ff */
[-C--:B------:R-:W-:Y:S01]  /*04a0*/  @P1 LEA.HI.X R25, R29, R15.reuse, R25, 0x3, P0 ;  /* 0x0000000f1d191211 */ /* 0x080fe200000f1c19 */
[----:B----4-:R-:W-:Y:S02]  /*04b0*/  @P2 FMUL.FTZ R20, R8, 1 ;  /* 0x3f80000008142820 */ /* 0x010fe40000410000 */
[----:B-----5:R-:W-:Y:S02]  /*04c0*/  @P3 FMUL.FTZ R21, R7, 1 ;  /* 0x3f80000007153820 */ /* 0x020fe40000410000 */
[----:B-1----:R0:W-:Y:S01]  /*04d0*/  @P1 STG.E.64 [R24.64], R18 ;  /* 0x0000001218001986 */ /* 0x0021e2000c101b04 */
[----:B------:R-:W1:Y:S01]  /*04e0*/  @P2 F2F.F64.F32 R16, R20 ;  /* 0x0000001400102310 */ /* 0x000e620000201800 */
[-C--:B------:R-:W-:Y:S02]  /*04f0*/  @P2 LEA R28, P0, R9, R14.reuse, 0x3 ;  /* 0x0000000e091c2211 */ /* 0x080fe400078018ff */
[----:B------:R-:W-:Y:S02]  /*0500*/  @P3 LEA R26, P1, R27, R14, 0x3 ;  /* 0x0000000e1b1a3211 */ /* 0x000fe400078218ff */
[----:B------:R-:W-:-:S03]  /*0510*/  @P2 LEA.HI.X R29, R9, R15, R10, 0x3, P0 ;  /* 0x0000000f091d2211 */ /* 0x000fc600000f1c0a */
[----:B0-----:R-:W0:Y:S01]  /*0520*/  @P3 F2F.F64.F32 R18, R21 ;  /* 0x0000001500123310 */ /* 0x001e220000201800 */
[----:B------:R-:W-:Y:S01]  /*0530*/  IMAD.MOV.U32 R9, RZ, RZ, c[0x0][0x0] ;  /* 0x00000000ff097624 */ /* 0x000fe200078e00ff */
[----:B------:R-:W-:-:S03]  /*0540*/  @P3 LEA.HI.X R27, R27, R15, R11, 0x3, P1 ;  /* 0x0000000f1b1b3211 */ /* 0x000fc600008f1c0b */
[----:B------:R-:W-:Y:S01]  /*0550*/  IMAD.WIDE.U32 R22, R9, 0x4, R22 ;  /* 0x0000000409167825 */ /* 0x000fe200078e0016 */
[----:B-1----:R1:W-:Y:S04]  /*0560*/  @P2 STG.E.64 [R28.64], R16 ;  /* 0x000000101c002986 */ /* 0x0023e8000c101b04 */
[C---:B------:R-:W-:Y:S02]  /*0570*/  ISETP.GE.U32.AND P0, PT, R22.reuse, 0x10000, PT ;  /* 0x000100001600780c */ /* 0x040fe40003f06070 */
[----:B------:R-:W-:Y:S01]  /*0580*/  ISETP.LT.U32.AND P1, PT, R22, R0, PT ;  /* 0x000000001600720c */ /* 0x000fe20003f21070 */
[----:B0-----:R1:W-:Y:S01]  /*0590*/  @P3 STG.E.64 [R26.64], R18 ;  /* 0x000000121a003986 */ /* 0x0013e2000c101b04 */
[C---:B------:R-:W-:Y:S02]  /*05a0*/  ISETP.GE.U32.AND.EX P0, PT, R23.reuse, RZ, PT, P0 ;  /* 0x000000ff1700720c */ /* 0x040fe40003f06100 */
[----:B------:R-:W-:-:S13]  /*05b0*/  ISETP.LT.AND.EX P1, PT, R23, R2, PT, P1 ;  /* 0x000000021700720c */ /* 0x000fda0003f21310 */
[----:B-1----:R-:W-:Y:S05]  /*05c0*/  @!P0 BRA P1, `(.L_x_2829) ;  /* 0xfffffc0000008947 */ /* 0x002fea000083ffff */
[----:B------:R-:W-:Y:S05]  /*05d0*/  EXIT ;  /* 0x000000000000794d */ /* 0x000fea0003800000 */
.L_x_2828:
[----:B------:R-:W0:Y:S02]  /*05e0*/  S2R R16, SR_TID.X ;  /* 0x0000000000107919 */ /* 0x000e240000002100 */
[----:B0-----:R-:W-:-:S05]  /*05f0*/  IMAD.WIDE.U32 R4, R16, 0x4, RZ ;  /* 0x0000000410047825 */ /* 0x001fca00078e00ff */
[----:B------:R-:W-:-:S04]  /*0600*/  ISETP.GE.U32.AND P0, PT, R4, R0, PT ;  /* 0x000000000400720c */ /* 0x000fc80003f06070 */
[----:B------:R-:W-:-:S04]  /*0610*/  ISETP.GE.AND.EX P0, PT, R5, R2, PT, P0 ;  /* 0x000000020500720c */ /* 0x000fc80003f06300 */
[----:B------:R-:W-:-:S13]  /*0620*/  ISETP.GT.U32.OR P0, PT, R16, 0x3fff, P0 ;  /* 0x00003fff1000780c */ /* 0x000fda0000704470 */
[----:B------:R-:W-:Y:S05]  /*0630*/  @P0 EXIT ;  /* 0x000000000000094d */ /* 0x000fea0003800000 */
[----:B------:R-:W-:-:S04]  /*0640*/  IMAD.MOV.U32 R3, RZ, RZ, RZ ;  /* 0x000000ffff037224 */ /* 0x000fc800078e00ff */
.L_x_2830:
[C---:B0-----:R-:W-:Y:S01]  /*0650*/  IMAD.SHL.U32 R21, R16.reuse, 0x20, RZ ;  /* 0x0000002010157824 */ /* 0x041fe200078e00ff */
[----:B------:R-:W-:-:S04]  /*0660*/  SHF.L.U64.HI R17, R16, 0x5, R3 ;  /* 0x0000000510117819 */ /* 0x000fc80000010203 */
[----:B------:R-:W-:-:S05]  /*0670*/  IADD3 R18, P0, R12, R21, RZ ;  /* 0x000000150c127210 */ /* 0x000fca0007f1e0ff */
[----:B------:R-:W-:-:S05]  /*0680*/  IMAD.X R19, R13, 0x1, R17, P0 ;  /* 0x000000010d137824 */ /* 0x000fca00000e0611 */
[----:B------:R-:W2:Y:S04]  /*0690*/  LDG.E R4, [R18.64] ;  /* 0x0000000412047981 */ /* 0x000ea8000c1e1900 */
[----:B------:R-:W3:Y:S04]  /*06a0*/  LDG.E R6, [R18.64+0x8] ;  /* 0x0000080412067981 */ /* 0x000ee8000c1e1900 */
[----:B------:R-:W4:Y:S04]  /*06b0*/  LDG.E R8, [R18.64+0x10] ;  /* 0x0000100412087981 */ /* 0x000f28000c1e1900 */
[----:B------:R-:W5:Y:S01]  /*06c0*/  LDG.E R10, [R18.64+0x18] ;  /* 0x00001804120a7981 */ /* 0x000f62000c1e1900 */
        /* <DEDUP_REMOVED lines=10> */
[----:B--2---:R-:W-:Y:S02]  /*0770*/  FMUL.FTZ R4, R4, 1 ;  /* 0x3f80000004047820 */ /* 0x004fe40000410000 */
[----:B---3--:R-:W-:-:S04]  /*0780*/  FMUL.FTZ R6, R6, 1 ;  /* 0x3f80000006067820 */ /* 0x008fc80000410000 */
[----:B------:R-:W-:Y:S01]  /*0790*/  F2F.F64.F32 R4, R4 ;  /* 0x0000000400047310 */ /* 0x000fe20000201800 */
[----:B----4-:R-:W-:Y:S02]  /*07a0*/  FMUL.FTZ R8, R8, 1 ;  /* 0x3f80000008087820 */ /* 0x010fe40000410000 */
[----:B-----5:R-:W-:-:S05]  /*07b0*/  FMUL.FTZ R10, R10, 1 ;  /* 0x3f8000000a0a7820 */ /* 0x020fca0000410000 */
[----:B------:R-:W0:Y:S08]  /*07c0*/  F2F.F64.F32 R6, R6 ;  /* 0x0000000600067310 */ /* 0x000e300000201800 */
[----:B------:R-:W-:Y:S08]  /*07d0*/  F2F.F64.F32 R8, R8 ;  /* 0x0000000800087310 */ /* 0x000ff00000201800 */
[----:B------:R-:W1:Y:S01]  /*07e0*/  F2F.F64.F32 R10, R10 ;  /* 0x0000000a000a7310 */ /* 0x000e620000201800 */
[----:B0-----:R0:W-:Y:S04]  /*07f0*/  STG.E.128 [R20.64], R4 ;  /* 0x0000000414007986 */ /* 0x0011e8000c101d04 */
[----:B-1----:R0:W-:Y:S01]  /*0800*/  STG.E.128 [R20.64+0x10], R8 ;  /* 0x0000100814007986 */ /* 0x0021e2000c101d04 */
[----:B------:R-:W-:Y:S05]  /*0810*/  @!P0 BRA P1, `(.L_x_2830) ;  /* 0xfffffe3000008947 */ /* 0x000fea000083ffff */
[----:B------:R-:W-:Y:S05]  /*0820*/  EXIT ;  /* 0x000000000000794d */ /* 0x000fea0003800000 */
.L_x_2831:
        /* <DEDUP_REMOVED lines=13> */
.L_x_7929:


//--------------------- .text._ZN2at6native55_GLOBAL__N__de093ff9_22_ForeachBinaryOpList_cu_a911ec4325multi_tensor_apply_kernelINS1_18TensorListMetadataILi2EEENS1_11CopyFunctorIdN3c107complexIdEELi2ELi1ELi1EEEJNS0_4CopyIdS8_EEEEEvT_T0_DpT1_ --------------------------
	.section	.text._ZN2at6native55_GLOBAL__N__de093ff9_22_ForeachBinaryOpList_cu_a911ec4325multi_tensor_apply_kernelINS1_18TensorListMetadataILi2EEENS1_11CopyFunctorIdN3c107complexIdEELi2ELi1ELi1EEEJNS0_4CopyIdS8_EEEEEvT_T0_DpT1_,"ax",@progbits
	.sectioninfo	@"SHI_REGISTERS=32"
	.align	128
.text._ZN2at6native55_GLOBAL__N__de093ff9_22_ForeachBinaryOpList_cu_a911ec4325multi_tensor_apply_kernelINS1_18TensorListMetadataILi2EEENS1_11CopyFunctorIdN3c107complexIdEELi2ELi1ELi1EEEJNS0_4CopyIdS8_EEEEEvT_T0_DpT1_:
        .type           _ZN2at6native55_GLOBAL__N__de093ff9_22_ForeachBinaryOpList_cu_a911ec4325multi_tensor_apply_kernelINS1_18TensorListMetadataILi2EEENS1_11CopyFunctorIdN3c107complexIdEELi2ELi1ELi1EEEJNS0_4CopyIdS8_EEEEEvT_T0_DpT1_,@function
        .size           _ZN2at6native55_GLOBAL__N__de093ff9_22_ForeachBinaryOpList_cu_a911ec4325multi_tensor_apply_kernelINS1_18TensorListMetadataILi2EEENS1_11CopyFunctorIdN3c107complexIdEELi2ELi1ELi1EEEJNS0_4CopyIdS8_EEEEEvT_T0_DpT1_,(.L_x_7930 - _ZN2at6native55_GLOBAL__N__de093ff9_22_ForeachBinaryOpList_cu_a911ec4325multi_tensor_apply_kernelINS1_18TensorListMetadataILi2EEENS1_11CopyFunctorIdN3c107complexIdEELi2ELi1ELi1EEEJNS0_4CopyIdS8_EEEEEvT_T0_DpT1_)
        .other          _ZN2at6native55_GLOBAL__N__de093ff9_22_ForeachBinaryOpList_cu_a911ec4325multi_tensor_apply_kernelINS1_18TensorListMetadataILi2EEENS1_11CopyFunctorIdN3c107complexIdEELi2ELi1ELi1EEEJNS0_4CopyIdS8_EEEEEvT_T0_DpT1_,@"STO_CUDA_ENTRY STV_DEFAULT"
_ZN2at6native55_GLOBAL__N__de093ff9_22_ForeachBinaryOpList_cu_a911ec4325multi_tensor_apply_kernelINS1_18TensorListMetadataILi2EEENS1_11CopyFunctorIdN3c107complexIdEELi2ELi1ELi1EEEJNS0_4CopyIdS8_EEEEEvT_T0_DpT1_:
        /* <DEDUP_REMOVED lines=34> */
.L_x_2833:
        /* <DEDUP_REMOVED lines=29> */
[----:B------:R0:W2:Y:S01]  /*03f0*/  @P1 LDG.E.64 R12, [R20.64] ;  /* 0x0000000a140c1981 */ /* 0x0000a2000c1e1b00 */
[----:B------:R-:W-:Y:S02]  /*0400*/  @P0 LEA.HI.X R19, R3, UR5, R4, 0x4, P4 ;  /* 0x0000000503130c11 */ /* 0x000fe4000a0f2404 */
[----:B------:R-:W-:Y:S02]  /*0410*/  @P3 LEA R22, P4, R24, UR4, 0x4 ;  /* 0x0000000418163c11 */ /* 0x000fe4000f8820ff */
[----:B------:R-:W-:Y:S01]  /*0420*/  @P2 LEA.HI.X R17, R26, UR5, R5, 0x4, P5 ;  /* 0x000000051a112c11 */ /* 0x000fe2000a8f2405 */
[----:B------:R1:W3:Y:S01]  /*0430*/  @P0 LDG.E.64 R10, [R18.64] ;  /* 0x0000000a120a0981 */ /* 0x0002e2000c1e1b00 */
[----:B------:R-:W-:-:S03]  /*0440*/  @P3 LEA.HI.X R23, R24, UR5, R25, 0x4, P4 ;  /* 0x0000000518173c11 */ /* 0x000fc6000a0f2419 */
[----:B------:R4:W5:Y:S04]  /*0450*/  @P2 LDG.E.64 R8, [R16.64] ;  /* 0x0000000a10082981 */ /* 0x000968000c1e1b00 */
[----:B------:R-:W5:Y:S01]  /*0460*/  @P3 LDG.E.64 R14, [R22.64] ;  /* 0x0000000a160e3981 */ /* 0x000f62000c1e1b00 */
[----:B----4-:R-:W-:-:S04]  /*0470*/  @P1 LEA R16, P4, R27, UR8, 0x3 ;  /* 0x000000081b101c11 */ /* 0x010fc8000f8818ff */
[----:B------:R-:W-:Y:S02]  /*0480*/  @P1 LEA.HI.X R17, R27, UR9, R28, 0x3, P4 ;  /* 0x000000091b111c11 */ /* 0x000fe4000a0f1c1c */
[C---:B-1----:R-:W-:Y:S02]  /*0490*/  @P0 LEA R18, P4, R3.reuse, UR8, 0x3 ;  /* 0x0000000803120c11 */ /* 0x042fe4000f8818ff */
[----:B------:R-:W-:Y:S02]  /*04a0*/  @P2 LEA R28, P5, R26, UR8, 0x3 ;  /* 0x000000081a1c2c11 */ /* 0x000fe4000f8a18ff */
[----:B0-----:R-:W-:Y:S02]  /*04b0*/  @P3 LEA R20, P6, R24, UR8, 0x3 ;  /* 0x0000000818143c11 */ /* 0x001fe4000f8c18ff */
[----:B------:R-:W-:Y:S01]  /*04c0*/  @P0 LEA.HI.X R19, R3, UR9, R4, 0x3, P4 ;  /* 0x0000000903130c11 */ /* 0x000fe2000a0f1c04 */
[----:B------:R-:W-:Y:S01]  /*04d0*/  IMAD.MOV.U32 R3, RZ, RZ, c[0x0][0x0] ;  /* 0x00000000ff037624 */ /* 0x000fe200078e00ff */
[----:B------:R-:W-:-:S02]  /*04e0*/  @P2 LEA.HI.X R29, R26, UR9, R5, 0x3, P5 ;  /* 0x000000091a1d2c11 */ /* 0x000fc4000a8f1c05 */
[----:B------:R-:W-:Y:S01]  /*04f0*/  @P3 LEA.HI.X R21, R24, UR9, R25, 0x3, P6 ;  /* 0x0000000918153c11 */ /* 0x000fe2000b0f1c19 */
[----:B------:R-:W-:Y:S01]  /*0500*/  IMAD.WIDE.U32 R6, R3, 0x4, R6 ;  /* 0x0000000403067825 */ /* 0x000fe200078e0006 */
[----:B--2---:R0:W-:Y:S04]  /*0510*/  @P1 STG.E.64 [R16.64], R12 ;  /* 0x0000000c10001986 */ /* 0x0041e8000c101b0a */
[C---:B------:R-:W-:Y:S01]  /*0520*/  ISETP.LT.U32.AND P1, PT, R6.reuse, UR13, PT ;  /* 0x0000000d06007c0c */ /* 0x040fe2000bf21070 */
[----:B---3--:R0:W-:Y:S01]  /*0530*/  @P0 STG.E.64 [R18.64], R10 ;  /* 0x0000000a12000986 */ /* 0x0081e2000c101b0a */
[----:B------:R-:W-:-:S03]  /*0540*/  ISETP.GE.U32.AND P0, PT, R6, 0x10000, PT ;  /* 0x000100000600780c */ /* 0x000fc60003f06070 */
[----:B-----5:R0:W-:Y:S04]  /*0550*/  @P2 STG.E.64 [R28.64], R8 ;  /* 0x000000081c002986 */ /* 0x0201e8000c101b0a */
[----:B------:R0:W-:Y:S01]  /*0560*/  @P3 STG.E.64 [R20.64], R14 ;  /* 0x0000000e14003986 */ /* 0x0001e2000c101b0a */
[C---:B------:R-:W-:Y:S02]  /*0570*/  ISETP.GE.U32.AND.EX P0, PT, R7.reuse, RZ, PT, P0 ;  /* 0x000000ff0700720c */ /* 0x040fe40003f06100 */
[----:B------:R-:W-:-:S13]  /*0580*/  ISETP.LT.AND.EX P1, PT, R7, UR6, PT, P1 ;  /* 0x0000000607007c0c */ /* 0x000fda000bf21310 */
[----:B0-----:R-:W-:Y:S05]  /*0590*/  @!P0 BRA P1, `(.L_x_2833) ;  /* 0xfffffc8000008947 */ /* 0x001fea000083ffff */
[----:B------:R-:W-:Y:S05]  /*05a0*/  EXIT ;  /* 0x000000000000794d */ /* 0x000fea0003800000 */
.L_x_2832:
[----:B------:R-:W0:Y:S02]  /*05b0*/  S2R R10, SR_TID.X ;  /* 0x00000000000a7919 */ /* 0x000e240000002100 */
[----:B0-----:R-:W-:-:S05]  /*05c0*/  IMAD.WIDE.U32 R2, R10, 0x4, RZ ;  /* 0x000000040a027825 */ /* 0x001fca00078e00ff */
[----:B------:R-:W-:-:S04]  /*05d0*/  ISETP.GE.U32.AND P0, PT, R2, UR13, PT ;  /* 0x0000000d02007c0c */ /* 0x000fc8000bf06070 */
[----:B------:R-:W-:-:S04]  /*05e0*/  ISETP.GE.AND.EX P0, PT, R3, UR6, PT, P0 ;  /* 0x0000000603007c0c */ /* 0x000fc8000bf06300 */
[----:B------:R-:W-:-:S13]  /*05f0*/  ISETP.GT.U32.OR P0, PT, R10, 0x3fff, P0 ;  /* 0x00003fff0a00780c */ /* 0x000fda0000704470 */
[----:B------:R-:W-:Y:S05]  /*0600*/  @P0 EXIT ;  /* 0x000000000000094d */ /* 0x000fea0003800000 */
[----:B------:R-:W-:Y:S02]  /*0610*/  IMAD.MOV.U32 R11, RZ, RZ, RZ ;  /* 0x000000ffff0b7224 */ /* 0x000fe400078e00ff */
.L_x_2834:
[----:B------:R-:W-:-:S04]  /*0620*/  LEA R2, P0, R10, UR4, 0x6 ;  /* 0x000000040a027c11 */ /* 0x000fc8000f8030ff */
[----:B------:R-:W-:-:S05]  /*0630*/  LEA.HI.X R3, R10, UR5, R11, 0x6, P0 ;  /* 0x000000050a037c11 */ /* 0x000fca00080f340b */
[----:B0-----:R-:W2:Y:S04]  /*0640*/  LDG.E.64 R4, [R2.64+0x20] ;  /* 0x0000200a02047981 */ /* 0x001ea8000c1e1b00 */
[----:B------:R-:W3:Y:S04]  /*0650*/  LDG.E.64 R14, [R2.64+0x10] ;  /* 0x0000100a020e7981 */ /* 0x000ee8000c1e1b00 */
[----:B------:R-:W3:Y:S04]  /*0660*/  LDG.E.64 R12, [R2.64] ;  /* 0x0000000a020c7981 */ /* 0x000ee8000c1e1b00 */
[----:B------:R-:W2:Y:S01]  /*0670*/  LDG.E.64 R6, [R2.64+0x30] ;  /* 0x0000300a02067981 */ /* 0x000ea2000c1e1b00 */
        /* <DEDUP_REMOVED lines=10> */
[----:B---3--:R0:W-:Y:S04]  /*0720*/  STG.E.128 [R8.64], R12 ;  /* 0x0000000c08007986 */ /* 0x0081e8000c101d0a */
[----:B--2---:R0:W-:Y:S08]  /*0730*/  STG.E.128 [R8.64+0x10], R4 ;  /* 0x0000100408007986 */ /* 0x0041f0000c101d0a */
[----:B------:R-:W-:Y:S05]  /*0740*/  @!P0 BRA P1, `(.L_x_2834) ;  /* 0xfffffed000008947 */ /* 0x000fea000083ffff */
[----:B------:R-:W-:Y:S05]  /*0750*/  EXIT ;  /* 0x000000000000794d */ /* 0x000fea0003800000 */
.L_x_2835:
        /* <DEDUP_REMOVED lines=10> */
.L_x_7930:


//--------------------- .text._ZN2at6native55_GLOBAL__N__de093ff9_22_ForeachBinaryOpList_cu_a911ec4325multi_tensor_apply_kernelINS1_18TensorListMetadataILi2EEENS1_11CopyFunctorIdfLi2ELi1ELi1EEEJNS0_4CopyIdfEEEEEvT_T0_DpT1_ --------------------------
	.section	.text._ZN2at6native55_GLOBAL__N__de093ff9_22_ForeachBinaryOpList_cu_a911ec4325multi_tensor_apply_kernelINS1_18TensorListMetadataILi2EEENS1_11CopyFunctorIdfLi2ELi1ELi1EEEJNS0_4CopyIdfEEEEEvT_T0_DpT1_,"ax",@progbits
	.sectioninfo	@"SHI_REGISTERS=32"
	.align	128
.text._ZN2at6native55_GLOBAL__N__de093ff9_22_ForeachBinaryOpList_cu_a911ec4325multi_tensor_apply_kernelINS1_18TensorListMetadataILi2EEENS1_11CopyFunctorIdfLi2ELi1ELi1EEEJNS0_4CopyIdfEEEEEvT_T0_DpT1_:
        .type           _ZN2at6native55_GLOBAL__N__de093ff9_22_ForeachBinaryOpList_cu_a911ec4325multi_tensor_apply_kernelINS1_18TensorListMetadataILi2EEENS1_11CopyFunctorIdfLi2ELi1ELi1EEEJNS0_4CopyIdfEEEEEvT_T0_DpT1_,@function
        .size           _ZN2at6native55_GLOBAL__N__de093ff9_22_ForeachBinaryOpList_cu_a911ec4325multi_tensor_apply_kernelINS1_18TensorListMetadataILi2EEENS1_11CopyFunctorIdfLi2ELi1ELi1EEEJNS0_4CopyIdfEEEEEvT_T0_DpT1_,(.L_x_7931 - _ZN2at6native55_GLOBAL__N__de093ff9_22_ForeachBinaryOpList_cu_a911ec4325multi_tensor_apply_kernelINS1_18TensorListMetadataILi2EEENS1_11CopyFunctorIdfLi2ELi1ELi1EEEJNS0_4CopyIdfEEEEEvT_T0_DpT1_)
        .other          _ZN2at6native55_GLOBAL__N__de093ff9_22_ForeachBinaryOpList_cu_a911ec4325multi_tensor_apply_kernelINS1_18TensorListMetadataILi2EEENS1_11CopyFunctorIdfLi2ELi1ELi1EEEJNS0_4CopyIdfEEEEEvT_T0_DpT1_,@"STO_CUDA_ENTRY STV_DEFAULT"
_ZN2at6native55_GLOBAL__N__de093ff9_22_ForeachBinaryOpList_cu_a911ec4325multi_tensor_apply_kernelINS1_18TensorListMetadataILi2EEENS1_11CopyFunctorIdfLi2ELi1ELi1EEEJNS0_4CopyIdfEEEEEvT_T0_DpT1_:
        /* <DEDUP_REMOVED lines=28> */
.L_x_2837:
[----:B0-----:R-:W-:Y:S01]  /*01c0*/  IADD3 R24, P1, R3, R14, RZ ;  /* 0x0000000e03187210 */ /* 0x001fe20007f3e0ff */
[----:B------:R-:W-:-:S03]  /*01d0*/  IMAD R29, R8, 0x3, RZ ;  /* 0x00000003081d7824 */ /* 0x000fc600078e02ff */
[C---:B------:R-:W-:Y:S01]  /*01e0*/  ISETP.GE.U32.AND P0, PT, R24.reuse, 0x10000, PT ;  /* 0x000100001800780c */ /* 0x040fe20003f06070 */
[----:B------:R-:W-:Y:S01]  /*01f0*/  IMAD.X R23, RZ, RZ, R25, P1 ;  /* 0x000000ffff177224 */ /* 0x000fe200008e0619 */
[CC--:B------:R-:W-:Y:S02]  /*0200*/  ISETP.LT.U32.AND P1, PT, R24.reuse, R0.reuse, PT ;  /* 0x000000001800720c */ /* 0x0c0fe40003f21070 */
[----:B------:R-:W-:Y:S02]  /*0210*/  IADD3 R20, P2, R24, c[0x0][0x0], RZ ;  /* 0x0000000018147a10 */ /* 0x000fe40007f5e0ff */
[C---:B------:R-:W-:Y:S02]  /*0220*/  ISETP.GE.U32.AND.EX P0, PT, R23.reuse, RZ, PT, P0 ;  /* 0x000000ff1700720c */ /* 0x040fe40003f06100 */
        /* <DEDUP_REMOVED lines=19> */
[C---:B------:R-:W-:Y:S02]  /*0360*/  ISETP.GE.U32.AND.EX P4, PT, R21.reuse, RZ, PT, P4 ;  /* 0x000000ff1500720c */ /* 0x040fe40003f86140 */
[C---:B------:R-:W-:Y:S02]  /*0370*/  @P1 LEA R18, P5, R20.reuse, R6, 0x2 ;  /* 0x0000000614121211 */ /* 0x040fe400078a10ff */
[----:B------:R-:W-:Y:S02]  /*0380*/  ISETP.LT.AND.EX P3, PT, R21, R2, !P4, P3 ;  /* 0x000000021500720c */ /* 0x000fe40006761330 */
[----:B------:R-:W-:-:S03]  /*0390*/  @P1 LEA.HI.X R19, R20, R7, R27, 0x2, P5 ;  /* 0x0000000714131211 */ /* 0x000fc600028f141b */
[C---:B0-----:R-:W-:Y:S02]  /*03a0*/  @P2 LEA R16, P4, R13.reuse, R6, 0x2 ;  /* 0x000000060d102211 */ /* 0x041fe400078810ff */
[----:B------:R0:W3:Y:S02]  /*03b0*/  @P1 LDG.E R12, [R18.64] ;  /* 0x00000004120c1981 */ /* 0x0000e4000c1e1900 */
[----:B------:R-:W-:-:S05]  /*03c0*/  @P2 LEA.HI.X R17, R13, R7, R15, 0x2, P4 ;  /* 0x000000070d112211 */ /* 0x000fca00020f140f */
[----:B------:R1:W4:Y:S01]  /*03d0*/  @P2 LDG.E R9, [R16.64] ;  /* 0x0000000410092981 */ /* 0x000322000c1e1900 */
[----:B0-----:R-:W-:-:S04]  /*03e0*/  @P3 LEA R18, P4, R29, R6, 0x2 ;  /* 0x000000061d123211 */ /* 0x001fc800078810ff */
[----:B------:R-:W-:-:S05]  /*03f0*/  @P3 LEA.HI.X R19, R29, R7, R21, 0x2, P4 ;  /* 0x000000071d133211 */ /* 0x000fca00020f1415 */
[----:B------:R0:W5:Y:S01]  /*0400*/  @P3 LDG.E R10, [R18.64] ;  /* 0x00000004120a3981 */ /* 0x000162000c1e1900 */
[----:B------:R-:W-:-:S04]  /*0410*/  @P0 LEA R22, P4, R24, R4, 0x3 ;  /* 0x0000000418160211 */ /* 0x000fc800078818ff */
[----:B------:R-:W-:Y:S01]  /*0420*/  @P0 LEA.HI.X R23, R24, R5, R23, 0x3, P4 ;  /* 0x0000000518170211 */ /* 0x000fe200020f1c17 */
[----:B--2---:R-:W-:-:S04]  /*0430*/  @P0 FMUL.FTZ R28, R11, 1 ;  /* 0x3f8000000b1c0820 */ /* 0x004fc80000410000 */
[----:B-1----:R-:W1:Y:S01]  /*0440*/  @P0 F2F.F64.F32 R16, R28 ;  /* 0x0000001c00100310 */ /* 0x002e620000201800 */
[----:B---3--:R-:W-:-:S07]  /*0450*/  @P1 FMUL.FTZ R24, R12, 1 ;  /* 0x3f8000000c181820 */ /* 0x008fce0000410000 */
[----:B0-----:R4:W0:Y:S01]  /*0460*/  @P1 F2F.F64.F32 R18, R24 ;  /* 0x0000001800121310 */ /* 0x0018220000201800 */
[----:B-1----:R1:W-:Y:S01]  /*0470*/  @P0 STG.E.64 [R22.64], R16 ;  /* 0x0000001016000986 */ /* 0x0023e2000c101b04 */
[----:B------:R-:W-:Y:S01]  /*0480*/  @P1 LEA R26, P0, R20, R4, 0x3 ;  /* 0x00000004141a1211 */ /* 0x000fe200078018ff */
[----:B----4-:R-:W-:-:S03]  /*0490*/  @P2 FMUL.FTZ R24, R9, 1 ;  /* 0x3f80000009182820 */ /* 0x010fc60000410000 */
[----:B------:R-:W-:Y:S01]  /*04a0*/  @P1 LEA.HI.X R27, R20, R5, R27, 0x3, P0 ;  /* 0x00000005141b1211 */ /* 0x000fe200000f1c1b */
[----:B-----5:R-:W-:Y:S01]  /*04b0*/  @P3 FMUL.FTZ R28, R10, 1 ;  /* 0x3f8000000a1c3820 */ /* 0x020fe20000410000 */
[----:B-1----:R-:W1:Y:S03]  /*04c0*/  @P2 F2F.F64.F32 R16, R24 ;  /* 0x0000001800102310 */ /* 0x002e660000201800 */
[----:B0-----:R0:W-:Y:S05]  /*04d0*/  @P1 STG.E.64 [R26.64], R18 ;  /* 0x000000121a001986 */ /* 0x0011ea000c101b04 */
[----:B------:R-:W2:Y:S01]  /*04e0*/  @P3 F2F.F64.F32 R22, R28 ;  /* 0x0000001c00163310 */ /* 0x000ea20000201800 */
[----:B------:R-:W-:-:S02]  /*04f0*/  @P3 LEA R20, P1, R29, R4, 0x3 ;  /* 0x000000041d143211 */ /* 0x000fc400078218ff */
[----:B0-----:R-:W-:-:S04]  /*0500*/  @P2 LEA R18, P0, R13, R4, 0x3 ;  /* 0x000000040d122211 */ /* 0x001fc800078018ff */
[-C--:B------:R-:W-:Y:S01]  /*0510*/  @P2 LEA.HI.X R19, R13, R5.reuse, R15, 0x3, P0 ;  /* 0x000000050d132211 */ /* 0x080fe200000f1c0f */
[----:B------:R-:W-:Y:S02]  /*0520*/  IMAD.MOV.U32 R13, RZ, RZ, c[0x0][0x0] ;  /* 0x00000000ff0d7624 */ /* 0x000fe400078e00ff */
[----:B------:R-:W-:Y:S01]  /*0530*/  IMAD.MOV.U32 R15, RZ, RZ, R25 ;  /* 0x000000ffff0f7224 */ /* 0x000fe200078e0019 */
[----:B------:R-:W-:-:S03]  /*0540*/  @P3 LEA.HI.X R21, R29, R5, R21, 0x3, P1 ;  /* 0x000000051d153211 */ /* 0x000fc600008f1c15 */
[----:B------:R-:W-:Y:S01]  /*0550*/  IMAD.WIDE.U32 R14, R13, 0x4, R14 ;  /* 0x000000040d0e7825 */ /* 0x000fe200078e000e */
[----:B-1----:R0:W-:Y:S04]  /*0560*/  @P2 STG.E.64 [R18.64], R16 ;  /* 0x0000001012002986 */ /* 0x0021e8000c101b04 */
[----:B--2---:R0:W-:Y:S01]  /*0570*/  @P3 STG.E.64 [R20.64], R22 ;  /* 0x0000001614003986 */ /* 0x0041e2000c101b04 */
[C---:B------:R-:W-:Y:S02]  /*0580*/  ISETP.GE.U32.AND P0, PT, R14.reuse, 0x10000, PT ;  /* 0x000100000e00780c */ /* 0x040fe40003f06070 */
[----:B------:R-:W-:Y:S02]  /*0590*/  ISETP.LT.U32.AND P1, PT, R14, R0, PT ;  /* 0x000000000e00720c */ /* 0x000fe40003f21070 */
[----:B------:R-:W-:-:S02]  /*05a0*/  ISETP.GE.U32.AND.EX P0, PT, R15, RZ, PT, P0 ;  /* 0x000000ff0f00720c */ /* 0x000fc40003f06100 */
[----:B------:R-:W-:Y:S01]  /*05b0*/  ISETP.LT.AND.EX P1, PT, R15, R2, PT, P1 ;  /* 0x000000020f00720c */ /* 0x000fe20003f21310 */
[----:B------:R-:W-:-:S12]  /*05c0*/  IMAD.MOV.U32 R25, RZ, RZ, R15 ;  /* 0x000000ffff197224 */ /* 0x000fd800078e000f */
[----:B0-----:R-:W-:Y:S05]  /*05d0*/  @!P0 BRA P1, `(.L_x_2837) ;  /* 0xfffffbe000008947 */ /* 0x001fea000083ffff */
[----:B------:R-:W-:Y:S05]  /*05e0*/  EXIT ;  /* 0x000000000000794d */ /* 0x000fea0003800000 */
.L_x_2836:
[----:B------:R-:W0:Y:S02]  /*05f0*/  S2R R3, SR_TID.X ;  /* 0x0000000000037919 */ /* 0x000e240000002100 */
[----:B0-----:R-:W-:-:S05]  /*0600*/  IMAD.WIDE.U32 R8, R3, 0x4, RZ ;  /* 0x0000000403087825 */ /* 0x001fca00078e00ff */
[----:B------:R-:W-:-:S04]  /*0610*/  ISETP.GE.U32.AND P0, PT, R8, R0, PT ;  /* 0x000000000800720c */ /* 0x000fc80003f06070 */
[----:B------:R-:W-:-:S04]  /*0620*/  ISETP.GE.AND.EX P0, PT, R9, R2, PT, P0 ;  /* 0x000000020900720c */ /* 0x000fc80003f06300 */
[----:B------:R-:W-:-:S13]  /*0630*/  ISETP.GT.U32.OR P0, PT, R3, 0x3fff, P0 ;  /* 0x00003fff0300780c */ /* 0x000fda0000704470 */
[----:B------:R-:W-:Y:S05]  /*0640*/  @P0 EXIT ;  /* 0x000000000000094d */ /* 0x000fea0003800000 */
[----:B------:R-:W-:Y:S02]  /*0650*/  IMAD.MOV.U32 R20, RZ, RZ, RZ ;  /* 0x000000ffff147224 */ /* 0x000fe400078e00ff */
.L_x_2838:
[----:B------:R-:W-:-:S04]  /*0660*/  LEA R10, P0, R3, R6, 0x4 ;  /* 0x00000006030a7211 */ /* 0x000fc800078020ff */
[----:B------:R-:W-:-:S06]  /*0670*/  LEA.HI.X R11, R3, R7, R20, 0x4, P0 ;  /* 0x00000007030b7211 */ /* 0x000fcc00000f2414 */
[----:B0-----:R-:W2:Y:S02]  /*0680*/  LDG.E.128 R8, [R10.64] ;  /* 0x000000040a087981 */ /* 0x001ea4000c1e1d00 */
[----:B--2---:R-:W-:Y:S02]  /*0690*/  FMUL.FTZ R14, R9, 1 ;  /* 0x3f800000090e7820 */ /* 0x004fe40000410000 */
[----:B------:R-:W-:Y:S01]  /*06a0*/  FMUL.FTZ R12, R8, 1 ;  /* 0x3f800000080c7820 */ /* 0x000fe20000410000 */
[----:B------:R-:W-:Y:S01]  /*06b0*/  LEA R8, P0, R3, R4, 0x5 ;  /* 0x0000000403087211 */ /* 0x000fe200078028ff */
[----:B------:R-:W-:Y:S02]  /*06c0*/  FMUL.FTZ R18, R11, 1 ;  /* 0x3f8000000b127820 */ /* 0x000fe40000410000 */
[----:B------:R-:W-:Y:S01]  /*06d0*/  FMUL.FTZ R16, R10, 1 ;  /* 0x3f8000000a107820 */ /* 0x000fe20000410000 */
[----:B------:R-:W-:Y:S01]  /*06e0*/  F2F.F64.F32 R14, R14 ;  /* 0x0000000e000e7310 */ /* 0x000fe20000201800 */
[----:B------:R-:W-:-:S02]  /*06f0*/  LEA.HI.X R9, R3, R5, R20, 0x5, P0 ;  /* 0x0000000503097211 */ /* 0x000fc400000f2c14 */
[----:B------:R-:W-:-:S04]  /*0700*/  IADD3 R3, P0, R3, c[0x0][0x0], RZ ;  /* 0x0000000003037a10 */ /* 0x000fc80007f1e0ff */
[C---:B------:R-:W-:Y:S01]  /*0710*/  ISETP.LT.U32.AND P1, PT, R3.reuse, 0x4000, PT ;  /* 0x000040000300780c */ /* 0x040fe20003f21070 */
[----:B------:R-:W0:Y:S01]  /*0720*/  F2F.F64.F32 R12, R12 ;  /* 0x0000000c000c7310 */ /* 0x000e220000201800 */
[----:B------:R-:W-:Y:S02]  /*0730*/  IMAD.SHL.U32 R11, R3, 0x4, RZ ;  /* 0x00000004030b7824 */ /* 0x000fe400078e00ff */
[----:B------:R-:W-:-:S03]  /*0740*/  IMAD.X R20, RZ, RZ, R20, P0 ;  /* 0x000000ffff147224 */ /* 0x000fc600000e0614 */
[----:B------:R-:W-:Y:S02]  /*0750*/  ISETP.GE.U32.AND P0, PT, R11, R0, PT ;  /* 0x000000000b00720c */ /* 0x000fe40003f06070 */
[----:B------:R-:W-:Y:S01]  /*0760*/  F2F.F64.F32 R18, R18 ;  /* 0x0000001200127310 */ /* 0x000fe20000201800 */
[----:B------:R-:W-:Y:S02]  /*0770*/  SHF.L.U64.HI R11, R3, 0x2, R20 ;  /* 0x00000002030b7819 */ /* 0x000fe40000010214 */
[----:B------:R-:W-:Y:S02]  /*0780*/  ISETP.LT.U32.AND.EX P1, PT, R20, RZ, PT, P1 ;  /* 0x000000ff1400720c */ /* 0x000fe40003f21110 */
[----:B------:R-:W-:-:S03]  /*0790*/  ISETP.GE.AND.EX P0, PT, R11, R2, PT, P0 ;  /* 0x000000020b00720c */ /* 0x000fc60003f06300 */
[----:B------:R-:W1:Y:S01]  /*07a0*/  F2F.F64.F32 R16, R16 ;  /* 0x0000001000107310 */ /* 0x000e620000201800 */
[----:B0-----:R0:W-:Y:S04]  /*07b0*/  STG.E.128 [R8.64], R12 ;  /* 0x0000000c08007986 */ /* 0x0011e8000c101d04 */
[----:B-1----:R0:W-:Y:S05]  /*07c0*/  STG.E.128 [R8.64+0x10], R16 ;  /* 0x0000101008007986 */ /* 0x0021ea000c101d04 */
[----:B------:R-:W-:Y:S05]  /*07d0*/  @!P0 BRA P1, `(.L_x_2838) ;  /* 0xfffffe8000008947 */ /* 0x000fea000083ffff */
[----:B------:R-:W-:Y:S05]  /*07e0*/  EXIT ;  /* 0x000000000000794d */ /* 0x000fea0003800000 */
.L_x_2839:
        /* <DEDUP_REMOVED lines=9> */
.L_x_7931:


//--------------------- .text._ZN2at6native55_GLOBAL__N__de093ff9_22_ForeachBinaryOpList_cu_a911ec4325multi_tensor_apply_kernelINS1_18TensorListMetadataILi2EEENS1_11CopyFunctorIdiLi2ELi1ELi1EEEJNS0_4CopyIdiEEEEEvT_T0_DpT1_ --------------------------
	.section	.text._ZN2at6native55_GLOBAL__N__de093ff9_22_ForeachBinaryOpList_cu_a911ec4325multi_tensor_apply_kernelINS1_18TensorListMetadataILi2EEENS1_11CopyFunctorIdiLi2ELi1ELi1EEEJNS0_4CopyIdiEEEEEvT_T0_DpT1_,"ax",@progbits
	.sectioninfo	@"SHI_REGISTERS=32"
	.align	128
.text._ZN2at6native55_GLOBAL__N__de093ff9_22_ForeachBinaryOpList_cu_a911ec4325multi_tensor_apply_kernelINS1_18TensorListMetadataILi2EEENS1_11CopyFunctorIdiLi2ELi1ELi1EEEJNS0_4CopyIdiEEEEEvT_T0_DpT1_:
        .type           _ZN2at6native55_GLOBAL__N__de093ff9_22_ForeachBinaryOpList_cu_a911ec4325multi_tensor_apply_kernelINS1_18TensorListMetadataILi2EEENS1_11CopyFunctorIdiLi2ELi1ELi1EEEJNS0_4CopyIdiEEEEEvT_T0_DpT1_,@function
        .size           _ZN2at6native55_GLOBAL__N__de093ff9_22_ForeachBinaryOpList_cu_a911ec4325multi_tensor_apply_kernelINS1_18TensorListMetadataILi2EEENS1_11CopyFunctorIdiLi2ELi1ELi1EEEJNS0_4CopyIdiEEEEEvT_T0_DpT1_,(.L_x_7932 - _ZN2at6native55_GLOBAL__N__de093ff9_22_ForeachBinaryOpList_cu_a911ec4325multi_tensor_apply_kernelINS1_18TensorListMetadataILi2EEENS1_11CopyFunctorIdiLi2ELi1ELi1EEEJNS0_4CopyIdiEEEEEvT_T0_DpT1_)
        .other          _ZN2at6native55_GLOBAL__N__de093ff9_22_ForeachBinaryOpList_cu_a911ec4325multi_tensor_apply_kernelINS1_18TensorListMetadataILi2EEENS1_11CopyFunctorIdiLi2ELi1ELi1EEEJNS0_4CopyIdiEEEEEvT_T0_DpT1_,@"STO_CUDA_ENTRY STV_DEFAULT"
_ZN2at6native55_GLOBAL__N__de093ff9_22_ForeachBinaryOpList_cu_a911ec4325multi_tensor_apply_kernelINS1_18TensorListMetadataILi2EEENS1_11CopyFunctorIdiLi2ELi1ELi1EEEJNS0_4CopyIdiEEEEEvT_T0_DpT1_:
        /* <DEDUP_REMOVED lines=27> */
.L_x_2841:
[----:B0-----:R-:W-:Y:S01]  /*01b0*/  IADD3 R24, P1, R3, R14, RZ ;  /* 0x0000000e03187210 */ /* 0x001fe20007f3e0ff */
[----:B------:R-:W-:-:S03]  /*01c0*/  IMAD.MOV.U32 R12, RZ, RZ, c[0x0][0x0] ;  /* 0x00000000ff0c7624 */ /* 0x000fc600078e00ff */
[C---:B------:R-:W-:Y:S01]  /*01d0*/  ISETP.GE.U32.AND P0, PT, R24.reuse, 0x10000, PT ;  /* 0x000100001800780c */ /* 0x040fe20003f06070 */
[----:B------:R-:W-:Y:S01]  /*01e0*/  IMAD.X R21, RZ, RZ, R23, P1 ;  /* 0x000000ffff157224 */ /* 0x000fe200008e0617 */
[-C--:B------:R-:W-:Y:S01]  /*01f0*/  ISETP.LT.U32.AND P1, PT, R24, R0.reuse, PT ;  /* 0x000000001800720c */ /* 0x080fe20003f21070 */
[----:B------:R-:W-:Y:S01]  /*0200*/  IMAD R29, R12, 0x3, RZ ;  /* 0x000000030c1d7824 */ /* 0x000fe200078e02ff */
        /* <DEDUP_REMOVED lines=16> */
[----:B------:R-:W-:Y:S02]  /*0310*/  ISETP.GE.U32.AND.EX P3, PT, R13, RZ, PT, P3 ;  /* 0x000000ff0d00720c */ /* 0x000fe40003f66130 */
[----:B------:R-:W-:Y:S01]  /*0320*/  ISETP.GE.U32.AND P4, PT, R29, 0x10000, PT ;  /* 0x000100001d00780c */ /* 0x000fe20003f86070 */
[----:B------:R0:W2:Y:S01]  /*0330*/  @P0 LDG.E R10, [R16.64] ;  /* 0x00000004100a0981 */ /* 0x0000a2000c1e1900 */
[----:B------:R-:W-:Y:S02]  /*0340*/  ISETP.LT.AND.EX P2, PT, R13, R2, !P3, P2 ;  /* 0x000000020d00720c */ /* 0x000fe40005f41320 */
[----:B------:R-:W-:-:S02]  /*0350*/  @P1 LEA R18, P5, R22, R6, 0x2 ;  /* 0x0000000616121211 */ /* 0x000fc400078a10ff */
[----:B------:R-:W-:Y:S02]  /*0360*/  ISETP.LT.U32.AND P3, PT, R29, R0, PT ;  /* 0x000000001d00720c */ /* 0x000fe40003f61070 */
[C---:B------:R-:W-:Y:S02]  /*0370*/  ISETP.GE.U32.AND.EX P4, PT, R15.reuse, RZ, PT, P4 ;  /* 0x000000ff0f00720c */ /* 0x040fe40003f86140 */
        /* <DEDUP_REMOVED lines=11> */
[----:B--2---:R-:W0:Y:S08]  /*0430*/  @P0 I2F.F64 R16, R10 ;  /* 0x0000000a00100312 */ /* 0x004e300000201c00 */
[----:B---3--:R-:W1:Y:S01]  /*0440*/  @P1 I2F.F64 R18, R11 ;  /* 0x0000000b00121312 */ /* 0x008e620000201c00 */
[----:B0-----:R4:W-:Y:S01]  /*0450*/  @P0 STG.E.64 [R20.64], R16 ;  /* 0x0000001014000986 */ /* 0x0019e2000c101b04 */
[----:B------:R-:W-:-:S04]  /*0460*/  @P1 LEA R24, P0, R22, R4, 0x3 ;  /* 0x0000000416181211 */ /* 0x000fc800078018ff */
[-C--:B------:R-:W-:Y:S02]  /*0470*/  @P1 LEA.HI.X R25, R22, R5.reuse, R25, 0x3, P0 ;  /* 0x0000000516191211 */ /* 0x080fe400000f1c19 */
[----:B----4-:R-:W0:Y:S03]  /*0480*/  @P2 I2F.F64 R20, R8 ;  /* 0x0000000800142312 */ /* 0x010e260000201c00 */
[----:B-1----:R5:W-:Y:S01]  /*0490*/  @P1 STG.E.64 [R24.64], R18 ;  /* 0x0000001218001986 */ /* 0x002be2000c101b04 */
[-C--:B------:R-:W-:Y:S02]  /*04a0*/  @P2 LEA R16, P0, R27, R4.reuse, 0x3 ;  /* 0x000000041b102211 */ /* 0x080fe400078018ff */
[----:B------:R-:W-:Y:S02]  /*04b0*/  @P3 LEA R26, P1, R29, R4, 0x3 ;  /* 0x000000041d1a3211 */ /* 0x000fe400078218ff */
[----:B------:R-:W-:-:S02]  /*04c0*/  @P2 LEA.HI.X R17, R27, R5, R13, 0x3, P0 ;  /* 0x000000051b112211 */ /* 0x000fc400000f1c0d */
[----:B------:R-:W-:Y:S01]  /*04d0*/  @P3 LEA.HI.X R27, R29, R5, R15, 0x3, P1 ;  /* 0x000000051d1b3211 */ /* 0x000fe200008f1c0f */
[----:B-----5:R-:W1:Y:S01]  /*04e0*/  @P3 I2F.F64 R24, R9 ;  /* 0x0000000900183312 */ /* 0x020e620000201c00 */
[----:B------:R-:W-:Y:S01]  /*04f0*/  IMAD.MOV.U32 R15, RZ, RZ, R23 ;  /* 0x000000ffff0f7224 */ /* 0x000fe200078e0017 */
[----:B0-----:R0:W-:Y:S03]  /*0500*/  @P2 STG.E.64 [R16.64], R20 ;  /* 0x0000001410002986 */ /* 0x0011e6000c101b04 */
[----:B------:R-:W-:-:S05]  /*0510*/  IMAD.WIDE.U32 R14, R12, 0x4, R14 ;  /* 0x000000040c0e7825 */ /* 0x000fca00078e000e */
[C---:B------:R-:W-:Y:S02]  /*0520*/  ISETP.GE.U32.AND P0, PT, R14.reuse, 0x10000, PT ;  /* 0x000100000e00780c */ /* 0x040fe40003f06070 */
[----:B------:R-:W-:Y:S01]  /*0530*/  ISETP.LT.U32.AND P1, PT, R14, R0, PT ;  /* 0x000000000e00720c */ /* 0x000fe20003f21070 */
[----:B-1----:R0:W-:Y:S01]  /*0540*/  @P3 STG.E.64 [R26.64], R24 ;  /* 0x000000181a003986 */ /* 0x0021e2000c101b04 */
[C---:B------:R-:W-:Y:S02]  /*0550*/  ISETP.GE.U32.AND.EX P0, PT, R15.reuse, RZ, PT, P0 ;  /* 0x000000ff0f00720c */ /* 0x040fe40003f06100 */
[----:B------:R-:W-:Y:S01]  /*0560*/  ISETP.LT.AND.EX P1, PT, R15, R2, PT, P1 ;  /* 0x000000020f00720c */ /* 0x000fe20003f21310 */
[----:B------:R-:W-:-:S12]  /*0570*/  IMAD.MOV.U32 R23, RZ, RZ, R15 ;  /* 0x000000ffff177224 */ /* 0x000fd800078e000f */
[----:B0-----:R-:W-:Y:S05]  /*0580*/  @!P0 BRA P1, `(.L_x_2841) ;  /* 0xfffffc2000008947 */ /* 0x001fea000083ffff */
[----:B------:R-:W-:Y:S05]  /*0590*/  EXIT ;  /* 0x000000000000794d */ /* 0x000fea0003800000 */
.L_x_2840:
[----:B------:R-:W0:Y:S02]  /*05a0*/  S2R R23, SR_TID.X ;  /* 0x0000000000177919 */ /* 0x000e240000002100 */
[----:B0-----:R-:W-:-:S05]  /*05b0*/  IMAD.WIDE.U32 R8, R23, 0x4, RZ ;  /* 0x0000000417087825 */ /* 0x001fca00078e00ff */
[----:B------:R-:W-:-:S04]  /*05c0*/  ISETP.GE.U32.AND P0, PT, R8, R0, PT ;  /* 0x000000000800720c */ /* 0x000fc80003f06070 */
[----:B------:R-:W-:-:S04]  /*05d0*/  ISETP.GE.AND.EX P0, PT, R9, R2, PT, P0 ;  /* 0x000000020900720c */ /* 0x000fc80003f06300 */
[----:B------:R-:W-:-:S13]  /*05e0*/  ISETP.GT.U32.OR P0, PT, R23, 0x3fff, P0 ;  /* 0x00003fff1700780c */ /* 0x000fda0000704470 */
[----:B------:R-:W-:Y:S05]  /*05f0*/  @P0 EXIT ;  /* 0x000000000000094d */ /* 0x000fea0003800000 */
[----:B------:R-:W-:Y:S02]  /*0600*/  IMAD.MOV.U32 R22, RZ, RZ, RZ ;  /* 0x000000ffff167224 */ /* 0x000fe400078e00ff */
.L_x_2842:
[----:B------:R-:W-:-:S04]  /*0610*/  LEA R8, P0, R23, R6, 0x4 ;  /* 0x0000000617087211 */ /* 0x000fc800078020ff */
[----:B------:R-:W-:-:S06]  /*0620*/  LEA.HI.X R9, R23, R7, R22, 0x4, P0 ;  /* 0x0000000717097211 */ /* 0x000fcc00000f2416 */
[----:B------:R-:W2:Y:S01]  /*0630*/  LDG.E.128 R8, [R8.64] ;  /* 0x0000000408087981 */ /* 0x000ea2000c1e1d00 */
        /* <DEDUP_REMOVED lines=10> */
[----:B--2---:R-:W-:Y:S08]  /*06e0*/  I2F.F64 R14, R9 ;  /* 0x00000009000e7312 */ /* 0x004ff00000201c00 */
[----:B------:R-:W0:Y:S08]  /*06f0*/  I2F.F64 R12, R8 ;  /* 0x00000008000c7312 */ /* 0x000e300000201c00 */
[----:B------:R-:W-:Y:S08]  /*0700*/  I2F.F64 R18, R11 ;  /* 0x0000000b00127312 */ /* 0x000ff00000201c00 */
[----:B------:R-:W1:Y:S01]  /*0710*/  I2F.F64 R16, R10 ;  /* 0x0000000a00107312 */ /* 0x000e620000201c00 */
[----:B0-----:R0:W-:Y:S04]  /*0720*/  STG.E.128 [R20.64], R12 ;  /* 0x0000000c14007986 */ /* 0x0011e8000c101d04 */
[----:B-1----:R0:W-:Y:S01]  /*0730*/  STG.E.128 [R20.64+0x10], R16 ;  /* 0x0000101014007986 */ /* 0x0021e2000c101d04 */
[----:B------:R-:W-:Y:S05]  /*0740*/  @!P0 BRA P1, `(.L_x_2842) ;  /* 0xfffffec000008947 */ /* 0x000fea000083ffff */
[----:B------:R-:W-:Y:S05]  /*0750*/  EXIT ;  /* 0x000000000000794d */ /* 0x000fea0003800000 */
.L_x_2843:
        /* <DEDUP_REMOVED lines=10> */
.L_x_7932:


//--------------------- .text._ZN2at6native55_GLOBAL__N__de093ff9_22_ForeachBinaryOpList_cu_a911ec4325multi_tensor_apply_kernelINS1_18TensorListMetadataILi2EEENS1_11CopyFunctorIdsLi2ELi1ELi1EEEJNS0_4CopyIdsEEEEEvT_T0_DpT1_ --------------------------
	.section	.text._ZN2at6native55_GLOBAL__N__de093ff9_22_ForeachBinaryOpList_cu_a911ec4325multi_tensor_apply_kernelINS1_18TensorListMetadataILi2EEENS1_11CopyFunctorIdsLi2ELi1ELi1EEEJNS0_4CopyIdsEEEEEvT_T0_DpT1_,"ax",@progbits
	.sectioninfo	@"SHI_REGISTERS=32"
	.align	128
.text._ZN2at6native55_GLOBAL__N__de093ff9_22_ForeachBinaryOpList_cu_a911ec4325multi_tensor_apply_kernelINS1_18TensorListMetadataILi2EEENS1_11CopyFunctorIdsLi2ELi1ELi1EEEJNS0_4CopyIdsEEEEEvT_T0_DpT1_:
        .type           _ZN2at6native55_GLOBAL__N__de093ff9_22_ForeachBinaryOpList_cu_a911ec4325multi_tensor_apply_kernelINS1_18TensorListMetadataILi2EEENS1_11CopyFunctorIdsLi2ELi1ELi1EEEJNS0_4CopyIdsEEEEEvT_T0_DpT1_,@function
        .size           _ZN2at6native55_GLOBAL__N__de093ff9_22_ForeachBinaryOpList_cu_a911ec4325multi_tensor_apply_kernelINS1_18TensorListMetadataILi2EEENS1_11CopyFunctorIdsLi2ELi1ELi1EEEJNS0_4CopyIdsEEEEEvT_T0_DpT1_,(.L_x_7933 - _ZN2at6native55_GLOBAL__N__de093ff9_22_ForeachBinaryOpList_cu_a911ec4325multi_tensor_apply_kernelINS1_18TensorListMetadataILi2EEENS1_11CopyFunctorIdsLi2ELi1ELi1EEEJNS0_4CopyIdsEEEEEvT_T0_DpT1_)
        .other          _ZN2at6native55_GLOBAL__N__de093ff9_22_ForeachBinaryOpList_cu_a911ec4325multi_tensor_apply_kernelINS1_18TensorListMetadataILi2EEENS1_11CopyFunctorIdsLi2ELi1ELi1EEEJNS0_4CopyIdsEEEEEvT_T0_DpT1_,@"STO_CUDA_ENTRY STV_DEFAULT"
_ZN2at6native55_GLOBAL__N__de093ff9_22_ForeachBinaryOpList_cu_a911ec4325multi_tensor_apply_kernelINS1_18TensorListMetadataILi2EEENS1_11CopyFunctorIdsLi2ELi1ELi1EEEJNS0_4CopyIdsEEEEEvT_T0_DpT1_:
        /* <DEDUP_REMOVED lines=27> */
.L_x_2845:
        /* <DEDUP_REMOVED lines=22> */
[C---:B------:R-:W-:Y:S02]  /*0310*/  ISETP.GE.U32.AND P4, PT, R27.reuse, 0x10000, PT ;  /* 0x000100001b00780c */ /* 0x040fe40003f86070 */
        /* <DEDUP_REMOVED lines=14> */
[----:B------:R-:W-:-:S04]  /*0400*/  @P0 LEA R20, P4, R24, R14, 0x3 ;  /* 0x0000000e18140211 */ /* 0x000fc800078818ff */
[----:B------:R-:W-:Y:S01]  /*0410*/  @P0 LEA.HI.X R21, R24, R15, R21, 0x3, P4 ;  /* 0x0000000f18150211 */ /* 0x000fe200020f1c15 */
[----:B--2---:R-:W0:Y:S08]  /*0420*/  @P0 I2F.F64.S16 R16, R7 ;  /* 0x0000000700100312 */ /* 0x004e300000101c00 */
[----:B---3--:R-:W1:Y:S01]  /*0430*/  @P1 I2F.F64.S16 R18, R8 ;  /* 0x0000000800121312 */ /* 0x008e620000101c00 */
[----:B0-----:R4:W-:Y:S01]  /*0440*/  @P0 STG.E.64 [R20.64], R16 ;  /* 0x0000001014000986 */ /* 0x0019e2000c101b04 */
[----:B------:R-:W-:-:S04]  /*0450*/  @P1 LEA R24, P0, R29, R14, 0x3 ;  /* 0x0000000e1d181211 */ /* 0x000fc800078018ff */
[----:B------:R-:W-:Y:S02]  /*0460*/  @P1 LEA.HI.X R25, R29, R15, R25, 0x3, P0 ;  /* 0x0000000f1d191211 */ /* 0x000fe400000f1c19 */
[-C--:B------:R-:W-:Y:S01]  /*0470*/  @P2 LEA R28, P0, R9, R14.reuse, 0x3 ;  /* 0x0000000e091c2211 */ /* 0x080fe200078018ff */
[----:B----4-:R-:W0:Y:S02]  /*0480*/  @P2 I2F.F64.S16 R20, R5 ;  /* 0x0000000500142312 */ /* 0x010e240000101c00 */
[----:B-1----:R1:W-:Y:S06]  /*0490*/  @P1 STG.E.64 [R24.64], R18 ;  /* 0x0000001218001986 */ /* 0x0023ec000c101b04 */
[----:B-----5:R-:W2:Y:S01]  /*04a0*/  @P3 I2F.F64.S16 R16, R6 ;  /* 0x0000000600103312 */ /* 0x020ea20000101c00 */
[----:B------:R-:W-:-:S02]  /*04b0*/  @P3 LEA R26, P1, R27, R14, 0x3 ;  /* 0x0000000e1b1a3211 */ /* 0x000fc400078218ff */
[-C--:B------:R-:W-:Y:S01]  /*04c0*/  @P2 LEA.HI.X R29, R9, R15.reuse, R10, 0x3, P0 ;  /* 0x0000000f091d2211 */ /* 0x080fe200000f1c0a */
[----:B------:R-:W-:Y:S01]  /*04d0*/  IMAD.MOV.U32 R9, RZ, RZ, c[0x0][0x0] ;  /* 0x00000000ff097624 */ /* 0x000fe200078e00ff */
[----:B------:R-:W-:-:S03]  /*04e0*/  @P3 LEA.HI.X R27, R27, R15, R11, 0x3, P1 ;  /* 0x0000000f1b1b3211 */ /* 0x000fc600008f1c0b */
[----:B------:R-:W-:Y:S01]  /*04f0*/  IMAD.WIDE.U32 R22, R9, 0x4, R22 ;  /* 0x0000000409167825 */ /* 0x000fe200078e0016 */
[----:B0-----:R1:W-:Y:S04]  /*0500*/  @P2 STG.E.64 [R28.64], R20 ;  /* 0x000000141c002986 */ /* 0x0013e8000c101b04 */
[C---:B------:R-:W-:Y:S02]  /*0510*/  ISETP.GE.U32.AND P0, PT, R22.reuse, 0x10000, PT ;  /* 0x000100001600780c */ /* 0x040fe40003f06070 */
[----:B------:R-:W-:Y:S01]  /*0520*/  ISETP.LT.U32.AND P1, PT, R22, R0, PT ;  /* 0x000000001600720c */ /* 0x000fe20003f21070 */
[----:B--2---:R1:W-:Y:S01]  /*0530*/  @P3 STG.E.64 [R26.64], R16 ;  /* 0x000000101a003986 */ /* 0x0043e2000c101b04 */
[C---:B------:R-:W-:Y:S02]  /*0540*/  ISETP.GE.U32.AND.EX P0, PT, R23.reuse, RZ, PT, P0 ;  /* 0x000000ff1700720c */ /* 0x040fe40003f06100 */
[----:B------:R-:W-:-:S13]  /*0550*/  ISETP.LT.AND.EX P1, PT, R23, R2, PT, P1 ;  /* 0x000000021700720c */ /* 0x000fda0003f21310 */
[----:B-1----:R-:W-:Y:S05]  /*0560*/  @!P0 BRA P1, `(.L_x_2845) ;  /* 0xfffffc4000008947 */ /* 0x002fea000083ffff */
[----:B------:R-:W-:Y:S05]  /*0570*/  EXIT ;  /* 0x000000000000794d */ /* 0x000fea0003800000 */
.L_x_2844:
[----:B------:R-:W0:Y:S02]  /*0580*/  S2R R21, SR_TID.X ;  /* 0x0000000000157919 */ /* 0x000e240000002100 */
[----:B0-----:R-:W-:-:S05]  /*0590*/  IMAD.WIDE.U32 R4, R21, 0x4, RZ ;  /* 0x0000000415047825 */ /* 0x001fca00078e00ff */
[----:B------:R-:W-:-:S04]  /*05a0*/  ISETP.GE.U32.AND P0, PT, R4, R0, PT ;  /* 0x000000000400720c */ /* 0x000fc80003f06070 */
[----:B------:R-:W-:-:S04]  /*05b0*/  ISETP.GE.AND.EX P0, PT, R5, R2, PT, P0 ;  /* 0x000000020500720c */ /* 0x000fc80003f06300 */
[----:B------:R-:W-:-:S13]  /*05c0*/  ISETP.GT.U32.OR P0, PT, R21, 0x3fff, P0 ;  /* 0x00003fff1500780c */ /* 0x000fda0000704470 */
[----:B------:R-:W-:Y:S05]  /*05d0*/  @P0 EXIT ;  /* 0x000000000000094d */ /* 0x000fea0003800000 */
[----:B------:R-:W-:Y:S02]  /*05e0*/  IMAD.MOV.U32 R20, RZ, RZ, RZ ;  /* 0x000000ffff147224 */ /* 0x000fe400078e00ff */
.L_x_2846:
        /* <DEDUP_REMOVED lines=13> */
[----:B--2---:R-:W-:Y:S08]  /*06c0*/  I2F.F64.S16 R10, R18.H1 ;  /* 0x10000012000a7312 */ /* 0x004ff00000101c00 */
[----:B------:R-:W0:Y:S08]  /*06d0*/  I2F.F64.S16 R8, R18 ;  /* 0x0000001200087312 */ /* 0x000e300000101c00 */
[----:B------:R-:W-:Y:S08]  /*06e0*/  I2F.F64.S16 R6, R19.H1 ;  /* 0x1000001300067312 */ /* 0x000ff00000101c00 */
[----:B------:R-:W1:Y:S01]  /*06f0*/  I2F.F64.S16 R4, R19 ;  /* 0x0000001300047312 */ /* 0x000e620000101c00 */
[----:B0-----:R0:W-:Y:S04]  /*0700*/  STG.E.128 [R16.64], R8 ;  /* 0x0000000810007986 */ /* 0x0011e8000c101d04 */
[----:B-1----:R0:W-:Y:S01]  /*0710*/  STG.E.128 [R16.64+0x10], R4 ;  /* 0x0000100410007986 */ /* 0x0021e2000c101d04 */
[----:B------:R-:W-:Y:S05]  /*0720*/  @!P0 BRA P1, `(.L_x_2846) ;  /* 0xfffffec000008947 */ /* 0x000fea000083ffff */
[----:B------:R-:W-:Y:S05]  /*0730*/  EXIT ;  /* 0x000000000000794d */ /* 0x000fea0003800000 */
.L_x_2847:
        /* <DEDUP_REMOVED lines=12> */
.L_x_7933:


//--------------------- .text._ZN2at6native55_GLOBAL__N__de093ff9_22_ForeachBinaryOpList_cu_a911ec4325multi_tensor_apply_kernelINS1_18TensorListMetadataILi2EEENS1_11CopyFunctorIdlLi2ELi1ELi1EEEJNS0_4CopyIdlEEEEEvT_T0_DpT1_ --------------------------
	.section	.text._ZN2at6native55_GLOBAL__N__de093ff9_22_ForeachBinaryOpList_cu_a911ec4325multi_tensor_apply_kernelINS1_18TensorListMetadataILi2EEENS1_11CopyFunctorIdlLi2ELi1ELi1EEEJNS0_4CopyIdlEEEEEvT_T0_DpT1_,"ax",@progbits
	.sectioninfo	@"SHI_REGISTERS=31"
	.align	128
.text._ZN2at6native55_GLOBAL__N__de093ff9_22_ForeachBinaryOpList_cu_a911ec4325multi_tensor_apply_kernelINS1_18TensorListMetadataILi2EEENS1_11CopyFunctorIdlLi2ELi1ELi1EEEJNS0_4CopyIdlEEEEEvT_T0_DpT1_:
        .type           _ZN2at6native55_GLOBAL__N__de093ff9_22_ForeachBinaryOpList_cu_a911ec4325multi_tensor_apply_kernelINS1_18TensorListMetadataILi2EEENS1_11CopyFunctorIdlLi2ELi1ELi1EEEJNS0_4CopyIdlEEEEEvT_T0_DpT1_,@function
        .size           _ZN2at6native55_GLOBAL__N__de093ff9_22_ForeachBinaryOpList_cu_a911ec4325multi_tensor_apply_kernelINS1_18TensorListMetadataILi2EEENS1_11CopyFunctorIdlLi2ELi1ELi1EEEJNS0_4CopyIdlEEEEEvT_T0_DpT1_,(.L_x_7934 - _ZN2at6native55_GLOBAL__N__de093ff9_22_ForeachBinaryOpList_cu_a911ec4325multi_tensor_apply_kernelINS1_18TensorListMetadataILi2EEENS1_11CopyFunctorIdlLi2ELi1ELi1EEEJNS0_4CopyIdlEEEEEvT_T0_DpT1_)
        .other          _ZN2at6native55_GLOBAL__N__de093ff9_22_ForeachBinaryOpList_cu_a911ec4325multi_tensor_apply_kernelINS1_18TensorListMetadataILi2EEENS1_11CopyFunctorIdlLi2ELi1ELi1EEEJNS0_4CopyIdlEEEEEvT_T0_DpT1_,@"STO_CUDA_ENTRY STV_DEFAULT"
_ZN2at6native55_GLOBAL__N__de093ff9_22_ForeachBinaryOpList_cu_a911ec4325multi_tensor_apply_kernelINS1_18TensorListMetadataILi2EEENS1_11CopyFunctorIdlLi2ELi1ELi1EEEJNS0_4CopyIdlEEEEEvT_T0_DpT1_:
        /* <DEDUP_REMOVED lines=29> */
.L_x_2849:
        /* <DEDUP_REMOVED lines=8> */
[----:B------:R-:W-:Y:S02]  /*0250*/  ISETP.GE.U32.AND P2, PT, R22, 0x10000, PT ;  /* 0x000100001600780c */ /* 0x000fe40003f46070 */
[----:B------:R-:W-:-:S02]  /*0260*/  ISETP.LT.AND.EX P0, PT, R16, UR6, !P0, P1 ;  /* 0x0000000610007c0c */ /* 0x000fc4000c701310 */
[-C--:B------:R-:W-:Y:S02]  /*0270*/  LEA R3, P5, R2, R17.reuse, 0x1 ;  /* 0x0000001102037211 */ /* 0x080fe400078a08ff */
[----:B------:R-:W-:Y:S02]  /*0280*/  ISETP.GE.U32.AND.EX P1, PT, R19, RZ, PT, P2 ;  /* 0x000000ff1300720c */ /* 0x000fe40003f26120 */
[----:B------:R-:W-:Y:S01]  /*0290*/  IADD3 R5, P2, R4, R17, RZ ;  /* 0x0000001104057210 */ /* 0x000fe20007f5e0ff */
[--C-:B------:R-:W-:Y:S01]  /*02a0*/  IMAD.X R4, RZ, RZ, R16.reuse, P5 ;  /* 0x000000ffff047224 */ /* 0x100fe200028e0610 */
[----:B------:R-:W-:Y:S02]  /*02b0*/  ISETP.LT.U32.AND P4, PT, R22, UR12, PT ;  /* 0x0000000c16007c0c */ /* 0x000fe4000bf81070 */
[----:B------:R-:W-:Y:S01]  /*02c0*/  ISETP.GE.U32.AND P3, PT, R3, 0x10000, PT ;  /* 0x000100000300780c */ /* 0x000fe20003f66070 */
[----:B------:R-:W-:Y:S01]  /*02d0*/  IMAD.X R28, RZ, RZ, R16, P2 ;  /* 0x000000ffff1c7224 */ /* 0x000fe200010e0610 */
[----:B------:R-:W-:-:S02]  /*02e0*/  ISETP.GE.U32.AND P5, PT, R5, 0x10000, PT ;  /* 0x000100000500780c */ /* 0x000fc40003fa6070 */
[----:B------:R-:W-:Y:S02]  /*02f0*/  ISETP.LT.AND.EX P1, PT, R19, UR6, !P1, P4 ;  /* 0x0000000613007c0c */ /* 0x000fe4000cf21340 */
[----:B------:R-:W-:Y:S02]  /*0300*/  @P0 LEA R14, P6, R17, UR4, 0x3 ;  /* 0x00000004110e0c11 */ /* 0x000fe4000f8c18ff */
[----:B------:R-:W-:Y:S02]  /*0310*/  ISETP.LT.U32.AND P4, PT, R3, UR12, PT ;  /* 0x0000000c03007c0c */ /* 0x000fe4000bf81070 */
[----:B------:R-:W-:Y:S02]  /*0320*/  ISETP.GE.U32.AND.EX P3, PT, R4, RZ, PT, P3 ;  /* 0x000000ff0400720c */ /* 0x000fe40003f66130 */
[----:B------:R-:W-:Y:S02]  /*0330*/  ISETP.LT.U32.AND P2, PT, R5, UR12, PT ;  /* 0x0000000c05007c0c */ /* 0x000fe4000bf41070 */
[----:B------:R-:W-:-:S02]  /*0340*/  ISETP.GE.U32.AND.EX P5, PT, R28, RZ, PT, P5 ;  /* 0x000000ff1c00720c */ /* 0x000fc40003fa6150 */
[----:B------:R-:W-:Y:S02]  /*0350*/  @P0 LEA.HI.X R15, R17, UR5, R16, 0x3, P6 ;  /* 0x00000005110f0c11 */ /* 0x000fe4000b0f1c10 */
[----:B------:R-:W-:Y:S02]  /*0360*/  ISETP.LT.AND.EX P3, PT, R4, UR6, !P3, P4 ;  /* 0x0000000604007c0c */ /* 0x000fe4000df61340 */
[----:B------:R-:W-:Y:S01]  /*0370*/  ISETP.LT.AND.EX P2, PT, R28, UR6, !P5, P2 ;  /* 0x000000061c007c0c */ /* 0x000fe2000ef41320 */
[----:B------:R0:W2:Y:S01]  /*0380*/  @P0 LDG.E.64 R6, [R14.64] ;  /* 0x0000000a0e060981 */ /* 0x0000a2000c1e1b00 */
[----:B------:R-:W-:-:S04]  /*0390*/  @P1 LEA R20, P4, R22, UR4, 0x3 ;  /* 0x0000000416141c11 */ /* 0x000fc8000f8818ff */
[----:B------:R-:W-:-:S05]  /*03a0*/  @P1 LEA.HI.X R21, R22, UR5, R19, 0x3, P4 ;  /* 0x0000000516151c11 */ /* 0x000fca000a0f1c13 */
[----:B------:R-:W-:Y:S01]  /*03b0*/  @P3 LEA R24, P4, R3, UR4, 0x3 ;  /* 0x0000000403183c11 */ /* 0x000fe2000f8818ff */
[----:B------:R1:W3:Y:S01]  /*03c0*/  @P1 LDG.E.64 R8, [R20.64] ;  /* 0x0000000a14081981 */ /* 0x0002e2000c1e1b00 */
[----:B0-----:R-:W-:Y:S02]  /*03d0*/  @P2 LEA R14, P5, R5, UR4, 0x3 ;  /* 0x00000004050e2c11 */ /* 0x001fe4000f8a18ff */
[----:B------:R-:W-:Y:S02]  /*03e0*/  @P3 LEA.HI.X R25, R3, UR5, R4, 0x3, P4 ;  /* 0x0000000503193c11 */ /* 0x000fe4000a0f1c04 */
[----:B------:R-:W-:-:S03]  /*03f0*/  @P2 LEA.HI.X R15, R5, UR5, R28, 0x3, P5 ;  /* 0x00000005050f2c11 */ /* 0x000fc6000a8f1c1c */
[----:B------:R2:W4:Y:S04]  /*0400*/  @P3 LDG.E.64 R10, [R24.64] ;  /* 0x0000000a180a3981 */ /* 0x000528000c1e1b00 */
[----:B------:R3:W5:Y:S01]  /*0410*/  @P2 LDG.E.64 R12, [R14.64] ;  /* 0x0000000a0e0c2981 */ /* 0x000762000c1e1b00 */
[----:B-1----:R-:W-:-:S04]  /*0420*/  @P0 LEA R20, P4, R17, UR8, 0x3 ;  /* 0x0000000811140c11 */ /* 0x002fc8000f8818ff */
[----:B------:R-:W-:Y:S01]  /*0430*/  @P0 LEA.HI.X R21, R17, UR9, R16, 0x3, P4 ;  /* 0x0000000911150c11 */ /* 0x000fe2000a0f1c10 */
[----:B--2---:R-:W0:Y:S08]  /*0440*/  @P0 I2F.F64.S64 R24, R6 ;  /* 0x0000000600180312 */ /* 0x004e300000301c00 */
[----:B---3--:R-:W1:Y:S01]  /*0450*/  @P1 I2F.F64.S64 R14, R8 ;  /* 0x00000008000e1312 */ /* 0x008e620000301c00 */
[----:B0-----:R5:W-:Y:S01]  /*0460*/  @P0 STG.E.64 [R20.64], R24 ;  /* 0x0000001814000986 */ /* 0x001be2000c101b0a */
[----:B------:R-:W-:-:S06]  /*0470*/  @P1 LEA R18, P0, R22, UR8, 0x3 ;  /* 0x0000000816121c11 */ /* 0x000fcc000f8018ff */
[----:B----4-:R-:W0:Y:S01]  /*0480*/  @P3 I2F.F64.S64 R16, R10 ;  /* 0x0000000a00103312 */ /* 0x010e220000301c00 */
[----:B------:R-:W-:Y:S02]  /*0490*/  @P1 LEA.HI.X R19, R22, UR9, R19, 0x3, P0 ;  /* 0x0000000916131c11 */ /* 0x000fe400080f1c13 */
[----:B------:R-:W-:-:S05]  /*04a0*/  @P3 LEA R22, P0, R3, UR8, 0x3 ;  /* 0x0000000803163c11 */ /* 0x000fca000f8018ff */
[----:B-----5:R-:W2:Y:S01]  /*04b0*/  @P2 I2F.F64.S64 R20, R12 ;  /* 0x0000000c00142312 */ /* 0x020ea20000301c00 */
[----:B------:R-:W-:Y:S02]  /*04c0*/  @P2 LEA R24, P4, R5, UR8, 0x3 ;  /* 0x0000000805182c11 */ /* 0x000fe4000f8818ff */
[----:B------:R-:W-:Y:S01]  /*04d0*/  @P3 LEA.HI.X R23, R3, UR9, R4, 0x3, P0 ;  /* 0x0000000903173c11 */ /* 0x000fe200080f1c04 */
[----:B------:R-:W-:Y:S01]  /*04e0*/  IMAD.MOV.U32 R3, RZ, RZ, c[0x0][0x0] ;  /* 0x00000000ff037624 */ /* 0x000fe200078e00ff */
[----:B------:R-:W-:Y:S01]  /*04f0*/  @P2 LEA.HI.X R25, R5, UR9, R28, 0x3, P4 ;  /* 0x0000000905192c11 */ /* 0x000fe2000a0f1c1c */
[----:B-1----:R1:W-:Y:S02]  /*0500*/  @P1 STG.E.64 [R18.64], R14 ;  /* 0x0000000e12001986 */ /* 0x0023e4000c101b0a */
[----:B------:R-:W-:Y:S02]  /*0510*/  IMAD.WIDE.U32 R26, R3, 0x4, R26 ;  /* 0x00000004031a7825 */ /* 0x000fe400078e001a */
[----:B0-----:R1:W-:Y:S03]  /*0520*/  @P3 STG.E.64 [R22.64], R16 ;  /* 0x0000001016003986 */ /* 0x0013e6000c101b0a */
[----:B------:R-:W-:-:S02]  /*0530*/  ISETP.GE.U32.AND P0, PT, R26, 0x10000, PT ;  /* 0x000100001a00780c */ /* 0x000fc40003f06070 */
[----:B------:R-:W-:Y:S01]  /*0540*/  ISETP.LT.U32.AND P1, PT, R26, UR12, PT ;  /* 0x0000000c1a007c0c */ /* 0x000fe2000bf21070 */
[----:B--2---:R1:W-:Y:S01]  /*0550*/  @P2 STG.E.64 [R24.64], R20 ;  /* 0x0000001418002986 */ /* 0x0043e2000c101b0a */
[C---:B------:R-:W-:Y:S02]  /*0560*/  ISETP.GE.U32.AND.EX P0, PT, R27.reuse, RZ, PT, P0 ;  /* 0x000000ff1b00720c */ /* 0x040fe40003f06100 */
[----:B------:R-:W-:-:S13]  /*0570*/  ISETP.LT.AND.EX P1, PT, R27, UR6, PT, P1 ;  /* 0x000000061b007c0c */ /* 0x000fda000bf21310 */
[----:B-1----:R-:W-:Y:S05]  /*0580*/  @!P0 BRA P1, `(.L_x_2849) ;  /* 0xfffffc4000008947 */ /* 0x002fea000083ffff */
[----:B------:R-:W-:Y:S05]  /*0590*/  EXIT ;  /* 0x000000000000794d */ /* 0x000fea0003800000 */
.L_x_2848:
[----:B------:R-:W0:Y:S02]  /*05a0*/  S2R R14, SR_TID.X ;  /* 0x00000000000e7919 */ /* 0x000e240000002100 */
[----:B0-----:R-:W-:-:S05]  /*05b0*/  IMAD.WIDE.U32 R2, R14, 0x4, RZ ;  /* 0x000000040e027825 */ /* 0x001fca00078e00ff */
[----:B------:R-:W-:-:S04]  /*05c0*/  ISETP.GE.U32.AND P0, PT, R2, UR12, PT ;  /* 0x0000000c02007c0c */ /* 0x000fc8000bf06070 */
[----:B------:R-:W-:-:S04]  /*05d0*/  ISETP.GE.AND.EX P0, PT, R3, UR6, PT, P0 ;  /* 0x0000000603007c0c */ /* 0x000fc8000bf06300 */
[----:B------:R-:W-:-:S13]  /*05e0*/  ISETP.GT.U32.OR P0, PT, R14, 0x3fff, P0 ;  /* 0x00003fff0e00780c */ /* 0x000fda0000704470 */
[----:B------:R-:W-:Y:S05]  /*05f0*/  @P0 EXIT ;  /* 0x000000000000094d */ /* 0x000fea0003800000 */
[----:B------:R-:W-:-:S04]  /*0600*/  IMAD.MOV.U32 R15, RZ, RZ, RZ ;  /* 0x000000ffff0f7224 */ /* 0x000fc800078e00ff */
.L_x_2850:
        /* <DEDUP_REMOVED lines=16> */
[----:B--2---:R-:W-:Y:S08]  /*0710*/  I2F.F64.S64 R6, R6 ;  /* 0x0000000600067312 */ /* 0x004ff00000301c00 */
[----:B------:R-:W0:Y:S08]  /*0720*/  I2F.F64.S64 R4, R4 ;  /* 0x0000000400047312 */ /* 0x000e300000301c00 */
[----:B---3--:R-:W-:Y:S08]  /*0730*/  I2F.F64.S64 R10, R10 ;  /* 0x0000000a000a7312 */ /* 0x008ff00000301c00 */
[----:B------:R-:W1:Y:S01]  /*0740*/  I2F.F64.S64 R8, R8 ;  /* 0x0000000800087312 */ /* 0x000e620000301c00 */
[----:B0-----:R0:W-:Y:S04]  /*0750*/  STG.E.128 [R12.64], R4 ;  /* 0x000000040c007986 */ /* 0x0011e8000c101d0a */
[----:B-1----:R0:W-:Y:S01]  /*0760*/  STG.E.128 [R12.64+0x10], R8 ;  /* 0x000010080c007986 */ /* 0x0021e2000c101d0a */
[----:B------:R-:W-:Y:S05]  /*0770*/  @!P0 BRA P1, `(.L_x_2850) ;  /* 0xfffffe9000008947 */ /* 0x000fea000083ffff */
[----:B------:R-:W-:Y:S05]  /*0780*/  EXIT ;  /* 0x000000000000794d */ /* 0x000fea0003800000 */
.L_x_2851:
        /* <DEDUP_REMOVED lines=15> */
.L_x_7934:


//--------------------- .text._ZN2at6native55_GLOBAL__N__de093ff9_22_ForeachBinaryOpList_cu_a911ec4325multi_tensor_apply_kernelINS1_18TensorListMetadataILi2EEENS1_11CopyFunctorIdaLi2ELi1ELi1EEEJNS0_4CopyIdaEEEEEvT_T0_DpT1_ --------------------------
	.section	.text._ZN2at6native55_GLOBAL__N__de093ff9_22_ForeachBinaryOpList_cu_a911ec4325multi_tensor_apply_kernelINS1_18TensorListMetadataILi2EEENS1_11CopyFunctorIdaLi2ELi1ELi1EEEJNS0_4CopyIdaEEEEEvT_T0_DpT1_,"ax",@progbits
	.sectioninfo	@"SHI_REGISTERS=32"
	.align	128
.text._ZN2at6native55_GLOBAL__N__de093ff9_22_ForeachBinaryOpList_cu_a911ec4325multi_tensor_apply_kernelINS1_18TensorListMetadataILi2EEENS1_11CopyFunctorIdaLi2ELi1ELi1EEEJNS0_4CopyIdaEEEEEvT_T0_DpT1_:
        .type           _ZN2at6native55_GLOBAL__N__de093ff9_22_ForeachBinaryOpList_cu_a911ec4325multi_tensor_apply_kernelINS1_18TensorListMetadataILi2EEENS1_11CopyFunctorIdaLi2ELi1ELi1EEEJNS0_4CopyIdaEEEEEvT_T0_DpT1_,@function
        .size           _ZN2at6native55_GLOBAL__N__de093ff9_22_ForeachBinaryOpList_cu_a911ec4325multi_tensor_apply_kernelINS1_18TensorListMetadataILi2EEENS1_11CopyFunctorIdaLi2ELi1ELi1EEEJNS0_4CopyIdaEEEEEvT_T0_DpT1_,(.L_x_7935 - _ZN2at6native55_GLOBAL__N__de093ff9_22_ForeachBinaryOpList_cu_a911ec4325multi_tensor_apply_kernelINS1_18TensorListMetadataILi2EEENS1_11CopyFunctorIdaLi2ELi1ELi1EEEJNS0_4CopyIdaEEEEEvT_T0_DpT1_)
        .other          _ZN2at6native55_GLOBAL__N__de093ff9_22_ForeachBinaryOpList_cu_a911ec4325multi_tensor_apply_kernelINS1_18TensorListMetadataILi2EEENS1_11CopyFunctorIdaLi2ELi1ELi1EEEJNS0_4CopyIdaEEEEEvT_T0_DpT1_,@"STO_CUDA_ENTRY STV_DEFAULT"
_ZN2at6native55_GLOBAL__N__de093ff9_22_ForeachBinaryOpList_cu_a911ec4325multi_tensor_apply_kernelINS1_18TensorListMetadataILi2EEENS1_11CopyFunctorIdaLi2ELi1ELi1EEEJNS0_4CopyIdaEEEEEvT_T0_DpT1_:
        /* <DEDUP_REMOVED lines=28> */
.L_x_2853:
        /* <DEDUP_REMOVED lines=71> */
.L_x_2852:
[----:B------:R-:W0:Y:S02]  /*0630*/  S2R R17, SR_TID.X ;  /* 0x0000000000117919 */ /* 0x000e240000002100 */
[----:B0-----:R-:W-:-:S05]  /*0640*/  IMAD.WIDE.U32 R8, R17, 0x4, RZ ;  /* 0x0000000411087825 */ /* 0x001fca00078e00ff */
[----:B------:R-:W-:-:S04]  /*0650*/  ISETP.GE.U32.AND P0, PT, R8, R3, PT ;  /* 0x000000030800720c */ /* 0x000fc80003f06070 */
[----:B------:R-:W-:-:S04]  /*0660*/  ISETP.GE.AND.EX P0, PT, R9, R0, PT, P0 ;  /* 0x000000000900720c */ /* 0x000fc80003f06300 */
[----:B------:R-:W-:-:S13]  /*0670*/  ISETP.GT.U32.OR P0, PT, R17, 0x3fff, P0 ;  /* 0x00003fff1100780c */ /* 0x000fda0000704470 */
[----:B------:R-:W-:Y:S05]  /*0680*/  @P0 EXIT ;  /* 0x000000000000094d */ /* 0x000fea0003800000 */
[----:B------:R-:W-:Y:S02]  /*0690*/  IMAD.MOV.U32 R5, RZ, RZ, RZ ;  /* 0x000000ffff057224 */ /* 0x000fe400078e00ff */
.L_x_2854:
        /* <DEDUP_REMOVED lines=29> */
.L_x_2855:
        /* <DEDUP_REMOVED lines=9> */
.L_x_7935:


//--------------------- .text._ZN2at6native55_GLOBAL__N__de093ff9_22_ForeachBinaryOpList_cu_a911ec4325multi_tensor_apply_kernelINS1_18TensorListMetadataILi2EEENS1_11CopyFunctorIdhLi2ELi1ELi1EEEJNS0_4CopyIdhEEEEEvT_T0_DpT1_ --------------------------
	.section	.text._ZN2at6native55_GLOBAL__N__de093ff9_22_ForeachBinaryOpList_cu_a911ec4325multi_tensor_apply_kernelINS1_18TensorListMetadataILi2EEENS1_11CopyFunctorIdhLi2ELi1ELi1EEEJNS0_4CopyIdhEEEEEvT_T0_DpT1_,"ax",@progbits
	.sectioninfo	@"SHI_REGISTERS=32"
	.align	128
.text._ZN2at6native55_GLOBAL__N__de093ff9_22_ForeachBinaryOpList_cu_a911ec4325multi_tensor_apply_kernelINS1_18TensorListMetadataILi2EEENS1_11CopyFunctorIdhLi2ELi1ELi1EEEJNS0_4CopyIdhEEEEEvT_T0_DpT1_:
        .type           _ZN2at6native55_GLOBAL__N__de093ff9_22_ForeachBinaryOpList_cu_a911ec4325multi_tensor_apply_kernelINS1_18TensorListMetadataILi2EEENS1_11CopyFunctorIdhLi2ELi1ELi1EEEJNS0_4CopyIdhEEEEEvT_T0_DpT1_,@function
        .size           _ZN2at6native55_GLOBAL__N__de093ff9_22_ForeachBinaryOpList_cu_a911ec4325multi_tensor_apply_kernelINS1_18TensorListMetadataILi2EEENS1_11CopyFunctorIdhLi2ELi1ELi1EEEJNS0_4CopyIdhEEEEEvT_T0_DpT1_,(.L_x_7936 - _ZN2at6native55_GLOBAL__N__de093ff9_22_ForeachBinaryOpList_cu_a911ec4325multi_tensor_apply_kernelINS1_18TensorListMetadataILi2EEENS1_11CopyFunctorIdhLi2ELi1ELi1EEEJNS0_4CopyIdhEEEEEvT_T0_DpT1_)
        .other          _ZN2at6native55_GLOBAL__N__de093ff9_22_ForeachBinaryOpList_cu_a911ec4325multi_tensor_apply_kernelINS1_18TensorListMetadataILi2EEENS1_11CopyFunctorIdhLi2ELi1ELi1EEEJNS0_4CopyIdhEEEEEvT_T0_DpT1_,@"STO_CUDA_ENTRY STV_DEFAULT"
_ZN2at6native55_GLOBAL__N__de093ff9_22_ForeachBinaryOpList_cu_a911ec4325multi_tensor_apply_kernelINS1_18TensorListMetadataILi2EEENS1_11CopyFunctorIdhLi2ELi1ELi1EEEJNS0_4CopyIdhEEEEEvT_T0_DpT1_:
        /* <DEDUP_REMOVED lines=28> */
.L_x_2857:
        /* <DEDUP_REMOVED lines=11> */
[----:B------:R-:W-:Y:S02]  /*0270*/  LEA R13, P2, R8, R24, 0x1 ;  /* 0x00000018080d7211 */ /* 0x000fe400078408ff */
[----:B------:R-:W-:Y:S02]  /*0280*/  ISETP.GE.U32.AND.EX P1, PT, R27, RZ, PT, P1 ;  /* 0x000000ff1b00720c */ /* 0x000fe40003f26110 */
[----:B------:R-:W-:Y:S01]  /*0290*/  ISETP.GE.U32.AND P3, PT, R13, 0x10000, PT ;  /* 0x000100000d00780c */ /* 0x000fe20003f66070 */
[----:B------:R-:W-:Y:S01]  /*02a0*/  IMAD.X R19, RZ, RZ, R21, P2 ;  /* 0x000000ffff137224 */ /* 0x000fe200010e0615 */
[----:B------:R-:W-:Y:S02]  /*02b0*/  ISETP.LT.AND.EX P1, PT, R27, R0, !P1, P4 ;  /* 0x000000001b00720c */ /* 0x000fe40004f21340 */
[----:B------:R-:W-:-:S02]  /*02c0*/  IADD3 R29, P5, R29, R24, RZ ;  /* 0x000000181d1d7210 */ /* 0x000fc40007fbe0ff */
[----:B------:R-:W-:Y:S02]  /*02d0*/  @P0 IADD3 R14, P4, R24, R4, RZ ;  /* 0x00000004180e0210 */ /* 0x000fe40007f9e0ff */
[----:B------:R-:W-:Y:S01]  /*02e0*/  ISETP.LT.U32.AND P2, PT, R13, R3, PT ;  /* 0x000000030d00720c */ /* 0x000fe20003f41070 */
[----:B------:R-:W-:Y:S01]  /*02f0*/  IMAD.X R23, RZ, RZ, R21, P5 ;  /* 0x000000ffff177224 */ /* 0x000fe200028e0615 */
[----:B------:R-:W-:Y:S01]  /*0300*/  ISETP.GE.U32.AND.EX P3, PT, R19, RZ, PT, P3 ;  /* 0x000000ff1300720c */ /* 0x000fe20003f66130 */
[----:B------:R-:W-:Y:S01]  /*0310*/  @P0 IMAD.X R15, R21, 0x1, R2, P4 ;  /* 0x00000001150f0824 */ /* 0x000fe200020e0602 */
[----:B------:R-:W-:Y:S02]  /*0320*/  ISETP.GE.U32.AND P4, PT, R29, 0x10000, PT ;  /* 0x000100001d00780c */ /* 0x000fe40003f86070 */
[----:B------:R-:W-:Y:S02]  /*0330*/  ISETP.LT.AND.EX P2, PT, R19, R0, !P3, P2 ;  /* 0x000000001300720c */ /* 0x000fe40005f41320 */
[----:B------:R0:W2:Y:S01]  /*0340*/  @P0 LDG.E.U8 R11, [R14.64] ;  /* 0x000000040e0b0981 */ /* 0x0000a2000c1e1100 */
[----:B------:R-:W-:-:S02]  /*0350*/  @P1 IADD3 R16, P5, R22, R4, RZ ;  /* 0x0000000416101210 */ /* 0x000fc40007fbe0ff */
[----:B------:R-:W-:Y:S02]  /*0360*/  ISETP.LT.U32.AND P3, PT, R29, R3, PT ;  /* 0x000000031d00720c */ /* 0x000fe40003f61070 */
[----:B------:R-:W-:Y:S01]  /*0370*/  ISETP.GE.U32.AND.EX P4, PT, R23, RZ, PT, P4 ;  /* 0x000000ff1700720c */ /* 0x000fe20003f86140 */
[----:B------:R-:W-:-:S03]  /*0380*/  @P1 IMAD.X R17, R27, 0x1, R2, P5 ;  /* 0x000000011b111824 */ /* 0x000fc600028e0602 */
[----:B------:R-:W-:Y:S02]  /*0390*/  ISETP.LT.AND.EX P3, PT, R23, R0, !P4, P3 ;  /* 0x000000001700720c */ /* 0x000fe40006761330 */
[----:B------:R1:W3:Y:S01]  /*03a0*/  @P1 LDG.E.U8 R12, [R16.64] ;  /* 0x00000004100c1981 */ /* 0x0002e2000c1e1100 */
[----:B0-----:R-:W-:-:S05]  /*03b0*/  @P2 IADD3 R14, P4, R13, R4, RZ ;  /* 0x000000040d0e2210 */ /* 0x001fca0007f9e0ff */
[----:B------:R-:W-:-:S05]  /*03c0*/  @P2 IMAD.X R15, R19, 0x1, R2, P4 ;  /* 0x00000001130f2824 */ /* 0x000fca00020e0602 */
[----:B-1----:R-:W-:Y:S01]  /*03d0*/  @P3 IADD3 R16, P4, R29, R4, RZ ;  /* 0x000000041d103210 */ /* 0x002fe20007f9e0ff */
[----:B------:R2:W4:Y:S04]  /*03e0*/  @P2 LDG.E.U8 R9, [R14.64] ;  /* 0x000000040e092981 */ /* 0x000528000c1e1100 */
[----:B------:R-:W-:-:S05]  /*03f0*/  @P3 IMAD.X R17, R23, 0x1, R2, P4 ;  /* 0x0000000117113824 */ /* 0x000fca00020e0602 */
[----:B------:R3:W5:Y:S01]  /*0400*/  @P3 LDG.E.U8 R10, [R16.64] ;  /* 0x00000004100a3981 */ /* 0x000762000c1e1100 */
[----:B------:R-:W-:-:S04]  /*0410*/  @P0 LEA R20, P4, R24, R6, 0x3 ;  /* 0x0000000618140211 */ /* 0x000fc800078818ff */
[----:B------:R-:W-:Y:S01]  /*0420*/  @P0 LEA.HI.X R21, R24, R7, R21, 0x3, P4 ;  /* 0x0000000718150211 */ /* 0x000fe200020f1c15 */
[----:B--2---:R-:W0:Y:S08]  /*0430*/  @P0 I2F.F64.U16 R14, R11 ;  /* 0x0000000b000e0312 */ /* 0x004e300000101800 */
[----:B---3--:R-:W1:Y:S01]  /*0440*/  @P1 I2F.F64.U16 R16, R12 ;  /* 0x0000000c00101312 */ /* 0x008e620000101800 */
[----:B0-----:R4:W-:Y:S01]  /*0450*/  @P0 STG.E.64 [R20.64], R14 ;  /* 0x0000000e14000986 */ /* 0x0019e2000c101b04 */
[----:B------:R-:W-:-:S04]  /*0460*/  @P1 LEA R26, P0, R22, R6, 0x3 ;  /* 0x00000006161a1211 */ /* 0x000fc800078018ff */
[----:B------:R-:W-:-:S05]  /*0470*/  @P1 LEA.HI.X R27, R22, R7, R27, 0x3, P0 ;  /* 0x00000007161b1211 */ /* 0x000fca00000f1c1b */
[----:B-1----:R5:W-:Y:S01]  /*0480*/  @P1 STG.E.64 [R26.64], R16 ;  /* 0x000000101a001986 */ /* 0x002be2000c101b04 */
[-C--:B------:R-:W-:Y:S01]  /*0490*/  @P3 LEA R22, P1, R29, R6.reuse, 0x3 ;  /* 0x000000061d163211 */ /* 0x080fe200078218ff */
[----:B----4-:R-:W0:Y:S01]  /*04a0*/  @P2 I2F.F64.U16 R20, R9 ;  /* 0x0000000900142312 */ /* 0x010e220000101800 */
[----:B------:R-:W-:Y:S02]  /*04b0*/  @P2 LEA R14, P0, R13, R6, 0x3 ;  /* 0x000000060d0e2211 */ /* 0x000fe400078018ff */
[-C--:B------:R-:W-:Y:S02]  /*04c0*/  @P3 LEA.HI.X R23, R29, R7.reuse, R23, 0x3, P1 ;  /* 0x000000071d173211 */ /* 0x080fe400008f1c17 */
[----:B------:R-:W-:Y:S01]  /*04d0*/  @P2 LEA.HI.X R15, R13, R7, R19, 0x3, P0 ;  /* 0x000000070d0f2211 */ /* 0x000fe200000f1c13 */
[----:B------:R-:W-:Y:S02]  /*04e0*/  IMAD.MOV.U32 R13, RZ, RZ, c[0x0][0x0] ;  /* 0x00000000ff0d7624 */ /* 0x000fe400078e00ff */
[----:B------:R-:W-:Y:S01]  /*04f0*/  IMAD.MOV.U32 R19, RZ, RZ, R25 ;  /* 0x000000ffff137224 */ /* 0x000fe200078e0019 */
[----:B-----5:R-:W1:Y:S03]  /*0500*/  @P3 I2F.F64.U16 R26, R10 ;  /* 0x0000000a001a3312 */ /* 0x020e660000101800 */
[----:B------:R-:W-:Y:S01]  /*0510*/  IMAD.WIDE.U32 R18, R13, 0x4, R18 ;  /* 0x000000040d127825 */ /* 0x000fe200078e0012 */
[----:B0-----:R0:W-:Y:S04]  /*0520*/  @P2 STG.E.64 [R14.64], R20 ;  /* 0x000000140e002986 */ /* 0x0011e8000c101b04 */
[C---:B------:R-:W-:Y:S01]  /*0530*/  ISETP.GE.U32.AND P0, PT, R18.reuse, 0x10000, PT ;  /* 0x000100001200780c */ /* 0x040fe20003f06070 */
[----:B------:R-:W-:Y:S01]  /*0540*/  IMAD.MOV.U32 R25, RZ, RZ, R19 ;  /* 0x000000ffff197224 */ /* 0x000fe200078e0013 */
[----:B------:R-:W-:-:S02]  /*0550*/  ISETP.LT.U32.AND P1, PT, R18, R3, PT ;  /* 0x000000031200720c */ /* 0x000fc40003f21070 */
[C---:B------:R-:W-:Y:S02]  /*0560*/  ISETP.GE.U32.AND.EX P0, PT, R19.reuse, RZ, PT, P0 ;  /* 0x000000ff1300720c */ /* 0x040fe40003f06100 */
[----:B------:R-:W-:Y:S01]  /*0570*/  ISETP.LT.AND.EX P1, PT, R19, R0, PT, P1 ;  /* 0x000000001300720c */ /* 0x000fe20003f21310 */
[----:B-1----:R0:W-:-:S12]  /*0580*/  @P3 STG.E.64 [R22.64], R26 ;  /* 0x0000001a16003986 */ /* 0x0021d8000c101b04 */
[----:B------:R-:W-:Y:S05]  /*0590*/  @!P0 BRA P1, `(.L_x_2857) ;  /* 0xfffffc2000008947 */ /* 0x000fea000083ffff */
[----:B------:R-:W-:Y:S05]  /*05a0*/  EXIT ;  /* 0x000000000000794d */ /* 0x000fea0003800000 */
.L_x_2856:
[----:B------:R-:W0:Y:S02]  /*05b0*/  S2R R21, SR_TID.X ;  /* 0x0000000000157919 */ /* 0x000e240000002100 */
[----:B0-----:R-:W-:-:S05]  /*05c0*/  IMAD.WIDE.U32 R8, R21, 0x4, RZ ;  /* 0x0000000415087825 */ /* 0x001fca00078e00ff */
[----:B------:R-:W-:-:S04]  /*05d0*/  ISETP.GE.U32.AND P0, PT, R8, R3, PT ;  /* 0x000000030800720c */ /* 0x000fc80003f06070 */
[----:B------:R-:W-:-:S04]  /*05e0*/  ISETP.GE.AND.EX P0, PT, R9, R0, PT, P0 ;  /* 0x000000000900720c */ /* 0x000fc80003f06300 */
[----:B------:R-:W-:-:S13]  /*05f0*/  ISETP.GT.U32.OR P0, PT, R21, 0x3fff, P0 ;  /* 0x00003fff1500780c */ /* 0x000fda0000704470 */
[----:B------:R-:W-:Y:S05]  /*0600*/  @P0 EXIT ;  /* 0x000000000000094d */ /* 0x000fea0003800000 */
[----:B------:R-:W-:Y:S02]  /*0610*/  IMAD.MOV.U32 R22, RZ, RZ, RZ ;  /* 0x000000ffff167224 */ /* 0x000fe400078e00ff */
.L_x_2858:
        /* <DEDUP_REMOVED lines=13> */
[----:B--2---:R-:W-:Y:S08]  /*06f0*/  I2F.F64.U8 R10, R18.B1 ;  /* 0x10000012000a7312 */ /* 0x004ff00000001800 */
[----:B------:R-:W0:Y:S08]  /*0700*/  I2F.F64.U8 R8, R18 ;  /* 0x0000001200087312 */ /* 0x000e300000001800 */
[----:B------:R-:W-:Y:S08]  /*0710*/  I2F.F64.U8 R14, R18.B3 ;  /* 0x30000012000e7312 */ /* 0x000ff00000001800 */
[----:B------:R-:W1:Y:S01]  /*0720*/  I2F.F64.U8 R12, R18.B2 ;  /* 0x20000012000c7312 */ /* 0x000e620000001800 */
[----:B0-----:R0:W-:Y:S04]  /*0730*/  STG.E.128 [R16.64], R8 ;  /* 0x0000000810007986 */ /* 0x0011e8000c101d04 */
[----:B-1----:R0:W-:Y:S01]  /*0740*/  STG.E.128 [R16.64+0x10], R12 ;  /* 0x0000100c10007986 */ /* 0x0021e2000c101d04 */
[----:B------:R-:W-:Y:S05]  /*0750*/  @!P0 BRA P1, `(.L_x_2858) ;  /* 0xfffffec000008947 */ /* 0x000fea000083ffff */
[----:B------:R-:W-:Y:S05]  /*0760*/  EXIT ;  /* 0x000000000000794d */ /* 0x000fea0003800000 */
.L_x_2859:
        /* <DEDUP_REMOVED lines=9> */
.L_x_7936:


//--------------------- .text._ZN2at6native55_GLOBAL__N__de093ff9_22_ForeachBinaryOpList_cu_a911ec4325multi_tensor_apply_kernelINS1_18TensorListMetadataILi2EEENS1_14UnaryOpFunctorIdLi2ELi1ELi1EEEJNS0_4CopyIddEEEEEvT_T0_DpT1_ --------------------------
	.section	.text._ZN2at6native55_GLOBAL__N__de093ff9_22_ForeachBinaryOpList_cu_a911ec4325multi_tensor_apply_kernelINS1_18TensorListMetadataILi2EEENS1_14UnaryOpFunctorIdLi2ELi1ELi1EEEJNS0_4CopyIddEEEEEvT_T0_DpT1_,"ax",@progbits
	.sectioninfo	@"SHI_REGISTERS=31"
	.align	128
.text._ZN2at6native55_GLOBAL__N__de093ff9_22_ForeachBinaryOpList_cu_a911ec4325multi_tensor_apply_kernelINS1_18TensorListMetadataILi2EEENS1_14UnaryOpFunctorIdLi2ELi1ELi1EEEJNS0_4CopyIddEEEEEvT_T0_DpT1_:
        .type           _ZN2at6native55_GLOBAL__N__de093ff9_22_ForeachBinaryOpList_cu_a911ec4325multi_tensor_apply_kernelINS1_18TensorListMetadataILi2EEENS1_14UnaryOpFunctorIdLi2ELi1ELi1EEEJNS0_4CopyIddEEEEEvT_T0_DpT1_,@function
        .size           _ZN2at6native55_GLOBAL__N__de093ff9_22_ForeachBinaryOpList_cu_a911ec4325multi_tensor_apply_kernelINS1_18TensorListMetadataILi2EEENS1_14UnaryOpFunctorIdLi2ELi1ELi1EEEJNS0_4CopyIddEEEEEvT_T0_DpT1_,(.L_x_7937 - _ZN2at6native55_GLOBAL__N__de093ff9_22_ForeachBinaryOpList_cu_a911ec4325multi_tensor_apply_kernelINS1_18TensorListMetadataILi2EEENS1_14UnaryOpFunctorIdLi2ELi1ELi1EEEJNS0_4CopyIddEEEEEvT_T0_DpT1_)
        .other          _ZN2at6native55_GLOBAL__N__de093ff9_22_ForeachBinaryOpList_cu_a911ec4325multi_tensor_apply_kernelINS1_18TensorListMetadataILi2EEENS1_14UnaryOpFunctorIdLi2ELi1ELi1EEEJNS0_4CopyIddEEEEEvT_T0_DpT1_,@"STO_CUDA_ENTRY STV_DEFAULT"
_ZN2at6native55_GLOBAL__N__de093ff9_22_ForeachBinaryOpList_cu_a911ec4325multi_tensor_apply_kernelINS1_18TensorListMetadataILi2EEENS1_14UnaryOpFunctorIdLi2ELi1ELi1EEEJNS0_4CopyIddEEEEEvT_T0_DpT1_:
        /* <DEDUP_REMOVED lines=29> */
.L_x_2861:
[----:B0-----:R-:W-:Y:S01]  /*01d0*/  IADD3 R19, P0, R0, R6, RZ ;  /* 0x0000000600137210 */ /* 0x001fe20007f1e0ff */
[----:B------:R-:W-:Y:S01]  /*01e0*/  IMAD R4, R2, 0x3, RZ ;  /* 0x0000000302047824 */ /* 0x000fe200078e02ff */
[----:B------:R-:W-:Y:S02]  /*01f0*/  CS2R R8, SRZ ;  /* 0x0000000000087805 */ /* 0x000fe4000001ff00 */
[C---:B------:R-:W-:Y:S01]  /*0200*/  IADD3 R3, P5, R19.reuse, c[0x0][0x0], RZ ;  /* 0x0000000013037a10 */ /* 0x040fe20007fbe0ff */
[----:B------:R-:W-:Y:S01]  /*0210*/  IMAD.X R18, RZ, RZ, R7, P0 ;  /* 0x000000ffff127224 */ /* 0x000fe200000e0607 */
[----:B------:R-:W-:Y:S02]  /*0220*/  ISETP.GE.U32.AND P2, PT, R19, 0x10000, PT ;  /* 0x000100001300780c */ /* 0x000fe40003f46070 */
[-C--:B------:R-:W-:Y:S01]  /*0230*/  IADD3 R23, P6, R4, R19.reuse, RZ ;  /* 0x0000001304177210 */ /* 0x080fe20007fde0ff */
[----:B------:R-:W-:Y:S01]  /*0240*/  IMAD.X R4, RZ, RZ, R18, P5 ;  /* 0x000000ffff047224 */ /* 0x000fe200028e0612 */
[----:B------:R-:W-:-:S02]  /*0250*/  LEA R28, P4, R2, R19, 0x1 ;  /* 0x00000013021c7211 */ /* 0x000fc400078808ff */
[----:B------:R-:W-:Y:S01]  /*0260*/  ISETP.GE.U32.AND P3, PT, R3, 0x10000, PT ;  /* 0x000100000300780c */ /* 0x000fe20003f66070 */
[--C-:B------:R-:W-:Y:S01]  /*0270*/  IMAD.X R24, RZ, RZ, R18.reuse, P6 ;  /* 0x000000ffff187224 */ /* 0x100fe200030e0612 */
[----:B------:R-:W-:Y:S01]  /*0280*/  ISETP.LT.U32.AND P1, PT, R19, UR12, PT ;  /* 0x0000000c13007c0c */ /* 0x000fe2000bf21070 */
[----:B------:R-:W-:Y:S01]  /*0290*/  IMAD.X R5, RZ, RZ, R18, P4 ;  /* 0x000000ffff057224 */ /* 0x000fe200020e0612 */
[----:B------:R-:W-:Y:S02]  /*02a0*/  ISETP.GE.U32.AND.EX P2, PT, R18, RZ, PT, P2 ;  /* 0x000000ff1200720c */ /* 0x000fe40003f46120 */
[----:B------:R-:W-:Y:S02]  /*02b0*/  ISETP.LT.U32.AND P0, PT, R3, UR12, PT ;  /* 0x0000000c03007c0c */ /* 0x000fe4000bf01070 */
[----:B------:R-:W-:Y:S02]  /*02c0*/  ISETP.GE.U32.AND P5, PT, R28, 0x10000, PT ;  /* 0x000100001c00780c */ /* 0x000fe40003fa6070 */
[----:B------:R-:W-:-:S02]  /*02d0*/  ISETP.GE.U32.AND.EX P3, PT, R4, RZ, PT, P3 ;  /* 0x000000ff0400720c */ /* 0x000fc40003f66130 */
[----:B------:R-:W-:Y:S02]  /*02e0*/  ISETP.GE.U32.AND P4, PT, R23, 0x10000, PT ;  /* 0x000100001700780c */ /* 0x000fe40003f86070 */
[----:B------:R-:W-:Y:S02]  /*02f0*/  ISETP.LT.AND.EX P1, PT, R18, UR4, !P2, P1 ;  /* 0x0000000412007c0c */ /* 0x000fe4000d721310 */
[----:B------:R-:W-:Y:S02]  /*0300*/  ISETP.LT.U32.AND P2, PT, R28, UR12, PT ;  /* 0x0000000c1c007c0c */ /* 0x000fe4000bf41070 */
[----:B------:R-:W-:Y:S02]  /*0310*/  ISETP.GE.U32.AND.EX P5, PT, R5, RZ, PT, P5 ;  /* 0x000000ff0500720c */ /* 0x000fe40003fa6150 */
[----:B------:R-:W-:Y:S02]  /*0320*/  ISETP.LT.AND.EX P3, PT, R4, UR4, !P3, P0 ;  /* 0x0000000404007c0c */ /* 0x000fe4000df61300 */
[----:B------:R-:W-:-:S02]  /*0330*/  ISETP.LT.U32.AND P0, PT, R23, UR12, PT ;  /* 0x0000000c17007c0c */ /* 0x000fc4000bf01070 */
[C---:B------:R-:W-:Y:S02]  /*0340*/  ISETP.GE.U32.AND.EX P4, PT, R24.reuse, RZ, PT, P4 ;  /* 0x000000ff1800720c */ /* 0x040fe40003f86140 */
[----:B------:R-:W-:Y:S02]  /*0350*/  ISETP.LT.AND.EX P2, PT, R5, UR4, !P5, P2 ;  /* 0x0000000405007c0c */ /* 0x000fe4000ef41320 */
[----:B------:R-:W-:Y:S02]  /*0360*/  ISETP.LT.AND.EX P0, PT, R24, UR4, !P4, P0 ;  /* 0x0000000418007c0c */ /* 0x000fe4000e701300 */
[----:B------:R-:W-:-:S03]  /*0370*/  @P1 LEA R14, P5, R19, UR6, 0x3 ;  /* 0x00000006130e1c11 */ /* 0x000fc6000f8a18ff */
[----:B------:R-:W-:Y:S02]  /*0380*/  @P3 LEA R20, P4, R3, UR6, 0x3 ;  /* 0x0000000603143c11 */ /* 0x000fe4000f8818ff */
[----:B------:R-:W-:Y:S02]  /*0390*/  @P1 LEA.HI.X R15, R19, UR7, R18, 0x3, P5 ;  /* 0x00000007130f1c11 */ /* 0x000fe4000a8f1c12 */
[----:B------:R-:W-:Y:S02]  /*03a0*/  @P3 LEA.HI.X R21, R3, UR7, R4, 0x3, P4 ;  /* 0x0000000703153c11 */ /* 0x000fe4000a0f1c04 */
[C---:B------:R-:W-:Y:S01]  /*03b0*/  @P2 LEA R16, P5, R28.reuse, UR6, 0x3 ;  /* 0x000000061c102c11 */ /* 0x040fe2000f8a18ff */
[----:B------:R-:W-:Y:S01]  /*03c0*/  CS2R R10, SRZ ;  /* 0x00000000000a7805 */ /* 0x000fe2000001ff00 */
[----:B------:R-:W-:Y:S01]  /*03d0*/  @P0 LEA R26, P4, R23, UR6, 0x3 ;  /* 0x00000006171a0c11 */ /* 0x000fe2000f8818ff */
[----:B------:R0:W2:Y:S01]  /*03e0*/  @P1 LDG.E.64 R8, [R14.64] ;  /* 0x0000000a0e081981 */ /* 0x0000a2000c1e1b00 */
[----:B------:R-:W-:Y:S01]  /*03f0*/  CS2R R12, SRZ ;  /* 0x00000000000c7805 */ /* 0x000fe2000001ff00 */
[----:B------:R-:W-:-:S02]  /*0400*/  @P2 LEA.HI.X R17, R28, UR7, R5, 0x3, P5 ;  /* 0x000000071c112c11 */ /* 0x000fc4000a8f1c05 */
[----:B------:R-:W-:Y:S01]  /*0410*/  @P0 LEA.HI.X R27, R23, UR7, R24, 0x3, P4 ;  /* 0x00000007171b0c11 */ /* 0x000fe2000a0f1c18 */
[----:B------:R1:W3:Y:S04]  /*0420*/  @P3 LDG.E.64 R10, [R20.64] ;  /* 0x0000000a140a3981 */ /* 0x0002e8000c1e1b00 */
[----:B------:R4:W5:Y:S01]  /*0430*/  @P2 LDG.E.64 R12, [R16.64] ;  /* 0x0000000a100c2981 */ /* 0x000962000c1e1b00 */
[----:B0-----:R-:W-:-:S06]  /*0440*/  CS2R R14, SRZ ;  /* 0x00000000000e7805 */ /* 0x001fcc000001ff00 */
[----:B------:R-:W5:Y:S01]  /*0450*/  @P0 LDG.E.64 R14, [R26.64] ;  /* 0x0000000a1a0e0981 */ /* 0x000f62000c1e1b00 */
[----:B----4-:R-:W-:-:S04]  /*0460*/  @P1 LEA R16, P4, R19, UR8, 0x3 ;  /* 0x0000000813101c11 */ /* 0x010fc8000f8818ff */
[----:B------:R-:W-:Y:S02]  /*0470*/  @P1 LEA.HI.X R17, R19, UR9, R18, 0x3, P4 ;  /* 0x0000000913111c11 */ /* 0x000fe4000a0f1c12 */
[----:B------:R-:W-:Y:S02]  /*0480*/  @P3 LEA R18, P4, R3, UR8, 0x3 ;  /* 0x0000000803123c11 */ /* 0x000fe4000f8818ff */
[C---:B-1----:R-:W-:Y:S02]  /*0490*/  @P2 LEA R20, P5, R28.reuse, UR8, 0x3 ;  /* 0x000000081c142c11 */ /* 0x042fe4000f8a18ff */
[----:B------:R-:W-:Y:S02]  /*04a0*/  @P0 LEA R22, P6, R23, UR8, 0x3 ;  /* 0x0000000817160c11 */ /* 0x000fe4000f8c18ff */
[----:B------:R-:W-:Y:S01]  /*04b0*/  @P3 LEA.HI.X R19, R3, UR9, R4, 0x3, P4 ;  /* 0x0000000903133c11 */ /* 0x000fe2000a0f1c04 */
[----:B------:R-:W-:Y:S01]  /*04c0*/  IMAD.MOV.U32 R3, RZ, RZ, c[0x0][0x0] ;  /* 0x00000000ff037624 */ /* 0x000fe200078e00ff */
[----:B------:R-:W-:-:S02]  /*04d0*/  @P2 LEA.HI.X R21, R28, UR9, R5, 0x3, P5 ;  /* 0x000000091c152c11 */ /* 0x000fc4000a8f1c05 */
[----:B------:R-:W-:Y:S01]  /*04e0*/  @P0 LEA.HI.X R23, R23, UR9, R24, 0x3, P6 ;  /* 0x0000000917170c11 */ /* 0x000fe2000b0f1c18 */
[----:B------:R-:W-:Y:S01]  /*04f0*/  IMAD.WIDE.U32 R6, R3, 0x4, R6 ;  /* 0x0000000403067825 */ /* 0x000fe200078e0006 */
[----:B--2---:R0:W-:Y:S04]  /*0500*/  @P1 STG.E.64 [R16.64], R8 ;  /* 0x0000000810001986 */ /* 0x0041e8000c101b0a */
[----:B------:R-:W-:Y:S01]  /*0510*/  ISETP.LT.U32.AND P1, PT, R6, UR12, PT ;  /* 0x0000000c06007c0c */ /* 0x000fe2000bf21070 */
[----:B---3--:R0:W-:Y:S04]  /*0520*/  @P3 STG.E.64 [R18.64], R10 ;  /* 0x0000000a12003986 */ /* 0x0081e8000c101b0a */
[----:B-----5:R0:W-:Y:S01]  /*0530*/  @P2 STG.E.64 [R20.64], R12 ;  /* 0x0000000c14002986 */ /* 0x0201e2000c101b0a */
[----:B------:R-:W-:-:S03]  /*0540*/  ISETP.LT.AND.EX P1, PT, R7, UR4, PT, P1 ;  /* 0x0000000407007c0c */ /* 0x000fc6000bf21310 */
[----:B------:R0:W-:Y:S01]  /*0550*/  @P0 STG.E.64 [R22.64], R14 ;  /* 0x0000000e16000986 */ /* 0x0001e2000c101b0a */
[----:B------:R-:W-:-:S04]  /*0560*/  ISETP.GE.U32.AND P0, PT, R6, 0x10000, PT ;  /* 0x000100000600780c */ /* 0x000fc80003f06070 */
[----:B------:R-:W-:-:S13]  /*0570*/  ISETP.GE.U32.AND.EX P0, PT, R7, RZ, PT, P0 ;  /* 0x000000ff0700720c */ /* 0x000fda0003f06100 */
[----:B0-----:R-:W-:Y:S05]  /*0580*/  @!P0 BRA P1, `(.L_x_2861) ;  /* 0xfffffc4000008947 */ /* 0x001fea000083ffff */
[----:B------:R-:W-:Y:S05]  /*0590*/  EXIT ;  /* 0x000000000000794d */ /* 0x000fea0003800000 */
.L_x_2860:
[----:B------:R-:W0:Y:S02]  /*05a0*/  S2R R14, SR_TID.X ;  /* 0x00000000000e7919 */ /* 0x000e240000002100 */
[----:B0-----:R-:W-:-:S05]  /*05b0*/  IMAD.WIDE.U32 R2, R14, 0x4, RZ ;  /* 0x000000040e027825 */ /* 0x001fca00078e00ff */
[----:B------:R-:W-:-:S04]  /*05c0*/  ISETP.GE.U32.AND P0, PT, R2, UR12, PT ;  /* 0x0000000c02007c0c */ /* 0x000fc8000bf06070 */
[----:B------:R-:W-:-:S04]  /*05d0*/  ISETP.GE.AND.EX P0, PT, R3, UR4, PT, P0 ;  /* 0x0000000403007c0c */ /* 0x000fc8000bf06300 */
[----:B------:R-:W-:-:S13]  /*05e0*/  ISETP.GT.U32.OR P0, PT, R14, 0x3fff, P0 ;  /* 0x00003fff0e00780c */ /* 0x000fda0000704470 */
[----:B------:R-:W-:Y:S05]  /*05f0*/  @P0 EXIT ;  /* 0x000000000000094d */ /* 0x000fea0003800000 */
[----:B------:R-:W-:-:S04]  /*0600*/  IMAD.MOV.U32 R15, RZ, RZ, RZ ;  /* 0x000000ffff0f7224 */ /* 0x000fc800078e00ff */
.L_x_2862:
        /* <DEDUP_REMOVED lines=20> */
.L_x_2863:
        /* <DEDUP_REMOVED lines=11> */
.L_x_7937:


//--------------------- .text._ZN2at6native55_GLOBAL__N__de093ff9_22_ForeachBinaryOpList_cu_a911ec4325multi_tensor_apply_kernelINS1_18TensorListMetadataILi2EEENS1_11CopyFunctorIsN3c1015Float8_e5m2fnuzELi2ELi1ELi1EEEJNS0_4CopyIsS7_EEEEEvT_T0_DpT1_ --------------------------
	.section	.text._ZN2at6native55_GLOBAL__N__de093ff9_22_ForeachBinaryOpList_cu_a911ec4325multi_tensor_apply_kernelINS1_18TensorListMetadataILi2EEENS1_11CopyFunctorIsN3c1015Float8_e5m2fnuzELi2ELi1ELi1EEEJNS0_4CopyIsS7_EEEEEvT_T0_DpT1_,"ax",@progbits
	.sectioninfo	@"SHI_REGISTERS=32"
	.align	128
.text._ZN2at6native55_GLOBAL__N__de093ff9_22_ForeachBinaryOpList_cu_a911ec4325multi_tensor_apply_kernelINS1_18TensorListMetadataILi2EEENS1_11CopyFunctorIsN3c1015Float8_e5m2fnuzELi2ELi1ELi1EEEJNS0_4CopyIsS7_EEEEEvT_T0_DpT1_:
        .type           _ZN2at6native55_GLOBAL__N__de093ff9_22_ForeachBinaryOpList_cu_a911ec4325multi_tensor_apply_kernelINS1_18TensorListMetadataILi2EEENS1_11CopyFunctorIsN3c1015Float8_e5m2fnuzELi2ELi1ELi1EEEJNS0_4CopyIsS7_EEEEEvT_T0_DpT1_,@function
        .size           _ZN2at6native55_GLOBAL__N__de093ff9_22_ForeachBinaryOpList_cu_a911ec4325multi_tensor_apply_kernelINS1_18TensorListMetadataILi2EEENS1_11CopyFunctorIsN3c1015Float8_e5m2fnuzELi2ELi1ELi1EEEJNS0_4CopyIsS7_EEEEEvT_T0_DpT1_,(.L_x_7938 - _ZN2at6native55_GLOBAL__N__de093ff9_22_ForeachBinaryOpList_cu_a911ec4325multi_tensor_apply_kernelINS1_18TensorListMetadataILi2EEENS1_11CopyFunctorIsN3c1015Float8_e5m2fnuzELi2ELi1ELi1EEEJNS0_4CopyIsS7_EEEEEvT_T0_DpT1_)
        .other          _ZN2at6native55_GLOBAL__N__de093ff9_22_ForeachBinaryOpList_cu_a911ec4325multi_tensor_apply_kernelINS1_18TensorListMetadataILi2EEENS1_11CopyFunctorIsN3c1015Float8_e5m2fnuzELi2ELi1ELi1EEEJNS0_4CopyIsS7_EEEEEvT_T0_DpT1_,@"STO_CUDA_ENTRY STV_DEFAULT"
_ZN2at6native55_GLOBAL__N__de093ff9_22_ForeachBinaryOpList_cu_a911ec4325multi_tensor_apply_kernelINS1_18TensorListMetadataILi2EEENS1_11CopyFunctorIsN3c1015Float8_e5m2fnuzELi2ELi1ELi1EEEJNS0_4CopyIsS7_EEEEEvT_T0_DpT1_:
        /* <DEDUP_REMOVED lines=30> */
.L_x_2881:
[----:B0-----:R-:W-:Y:S01]  /*01e0*/  IADD3 R24, P0, R0, R4, RZ ;  /* 0x0000000400187210 */ /* 0x001fe20007f1e0ff */
[----:B------:R-:W-:-:S03]  /*01f0*/  IMAD R7, R2, 0x3, RZ ;  /* 0x0000000302077824 */ /* 0x000fc600078e02ff */
[C---:B------:R-:W-:Y:S01]  /*0200*/  ISETP.GE.U32.AND P6, PT, R24.reuse, 0x10000, PT ;  /* 0x000100001800780c */ /* 0x040fe20003fc6070 */
[----:B------:R-:W-:Y:S01]  /*0210*/  IMAD.X R23, RZ, RZ, R5, P0 ;  /* 0x000000ffff177224 */ /* 0x000fe200000e0605 */
[C---:B------:R-:W-:Y:S02]  /*0220*/  ISETP.LT.U32.AND P0, PT, R24.reuse, UR13, PT ;  /* 0x0000000d18007c0c */ /* 0x040fe4000bf01070 */
[----:B------:R-:W-:Y:S02]  /*0230*/  IADD3 R3, P2, R24, c[0x0][0x0], RZ ;  /* 0x0000000018037a10 */ /* 0x000fe40007f5e0ff */
[----:B------:R-:W-:Y:S02]  /*0240*/  ISETP.GE.U32.AND.EX P6, PT, R23, RZ, PT, P6 ;  /* 0x000000ff1700720c */ /* 0x000fe40003fc6160 */
[----:B------:R-:W-:Y:S01]  /*0250*/  IADD3 R6, P5, R7, R24, RZ ;  /* 0x0000001807067210 */ /* 0x000fe20007fbe0ff */
[----:B------:R-:W-:Y:S01]  /*0260*/  IMAD.X R8, RZ, RZ, R23, P2 ;  /* 0x000000ffff087224 */ /* 0x000fe200010e0617 */
[----:B------:R-:W-:-:S02]  /*0270*/  ISETP.LT.AND.EX P0, PT, R23, UR6, !P6, P0 ;  /* 0x0000000617007c0c */ /* 0x000fc4000f701300 */
[C---:B------:R-:W-:Y:S01]  /*0280*/  ISETP.GE.U32.AND P4, PT, R3.reuse, 0x10000, PT ;  /* 0x000100000300780c */ /* 0x040fe20003f86070 */
[--C-:B------:R-:W-:Y:S01]  /*0290*/  IMAD.X R9, RZ, RZ, R23.reuse, P5 ;  /* 0x000000ffff097224 */ /* 0x100fe200028e0617 */
[----:B------:R-:W-:Y:S02]  /*02a0*/  LEA R7, P3, R2, R24, 0x1 ;  /* 0x0000001802077211 */ /* 0x000fe400078608ff */
[----:B------:R-:W-:Y:S02]  /*02b0*/  ISETP.LT.U32.AND P1, PT, R3, UR13, PT ;  /* 0x0000000d03007c0c */ /* 0x000fe4000bf21070 */
        /* <DEDUP_REMOVED lines=45> */
.L_x_2868:
[----:B------:R-:W-:Y:S05]  /*0590*/  BSYNC B1 ;  /* 0x0000000000017941 */ /* 0x000fea0003800000 */
.L_x_2867:
[----:B------:R-:W-:Y:S01]  /*05a0*/  IMAD.SHL.U32 R13, R13, 0x200000, RZ ;  /* 0x002000000d0d7824 */ /* 0x000fe200078e00ff */
[----:B------:R-:W-:-:S04]  /*05b0*/  LEA R12, R12, 0x37800000, 0x17 ;  /* 0x378000000c0c7811 */ /* 0x000fc800078eb8ff */
[----:B------:R-:W-:Y:S02]  /*05c0*/  LOP3.LUT R25, R12, R13, R25, 0xfe, !PT ;  /* 0x0000000d0c197212 */ /* 0x000fe400078efe19 */
.L_x_2866:
[----:B0-----:R-:W-:Y:S05]  /*05d0*/  BSYNC B0 ;  /* 0x0000000000007941 */ /* 0x001fea0003800000 */
.L_x_2865:
        /* <DEDUP_REMOVED lines=20> */
.L_x_2872:
[----:B------:R-:W-:Y:S05]  /*0720*/  BSYNC B1 ;  /* 0x0000000000017941 */ /* 0x000fea0003800000 */
.L_x_2871:
[----:B------:R-:W-:Y:S01]  /*0730*/  IMAD.SHL.U32 R13, R13, 0x200000, RZ ;  /* 0x002000000d0d7824 */ /* 0x000fe200078e00ff */
[----:B------:R-:W-:-:S04]  /*0740*/  LEA R15, R12, 0x37800000, 0x17 ;  /* 0x378000000c0f7811 */ /* 0x000fc800078eb8ff */
[----:B------:R-:W-:Y:S02]  /*0750*/  LOP3.LUT R26, R15, R13, R26, 0xfe, !PT ;  /* 0x0000000d0f1a7212 */ /* 0x000fe400078efe1a */
.L_x_2870:
[----:B------:R-:W-:Y:S05]  /*0760*/  BSYNC B0 ;  /* 0x0000000000007941 */ /* 0x000fea0003800000 */
.L_x_2869:
        /* <DEDUP_REMOVED lines=22> */
.L_x_2876:
[----:B------:R-:W-:Y:S05]  /*08d0*/  BSYNC B1 ;  /* 0x0000000000017941 */ /* 0x000fea0003800000 */
.L_x_2875:
[----:B------:R-:W-:Y:S01]  /*08e0*/  IMAD.SHL.U32 R13, R13, 0x200000, RZ ;  /* 0x002000000d0d7824 */ /* 0x000fe200078e00ff */
[----:B------:R-:W-:-:S04]  /*08f0*/  LEA R15, R12, 0x37800000, 0x17 ;  /* 0x378000000c0f7811 */ /* 0x000fc800078eb8ff */
[----:B------:R-:W-:Y:S02]  /*0900*/  LOP3.LUT R28, R15, R13, R28, 0xfe, !PT ;  /* 0x0000000d0f1c7212 */ /* 0x000fe400078efe1c */
.L_x_2874:
[----:B------:R-:W-:Y:S05]  /*0910*/  BSYNC B0 ;  /* 0x0000000000007941 */ /* 0x000fea0003800000 */
.L_x_2873:
        /* <DEDUP_REMOVED lines=21> */
.L_x_2880:
[----:B------:R-:W-:Y:S05]  /*0a70*/  BSYNC B1 ;  /* 0x0000000000017941 */ /* 0x000fea0003800000 */
.L_x_2879:
[----:B------:R-:W-:Y:S01]  /*0a80*/  IMAD.SHL.U32 R13, R13, 0x200000, RZ ;  /* 0x002000000d0d7824 */ /* 0x000fe200078e00ff */
[----:B------:R-:W-:-:S04]  /*0a90*/  LEA R12, R12, 0x37800000, 0x17 ;  /* 0x378000000c0c7811 */ /* 0x000fc800078eb8ff */
[----:B------:R-:W-:Y:S02]  /*0aa0*/  LOP3.LUT R27, R12, R13, R27, 0xfe, !PT ;  /* 0x0000000d0c1b7212 */ /* 0x000fe400078efe1b */
.L_x_2878:
[----:B------:R-:W-:Y:S05]  /*0ab0*/  BSYNC B0 ;  /* 0x0000000000007941 */ /* 0x000fea0003800000 */
.L_x_2877:
[----:B------:R-:W0:Y:S01]  /*0ac0*/  @P0 F2I.FTZ.TRUNC.NTZ R25, R25 ;  /* 0x0000001900190305 */ /* 0x000e22000021f100 */
[C---:B------:R-:W-:Y:S02]  /*0ad0*/  @P0 LEA R12, P4, R24.reuse, UR8, 0x1 ;  /* 0x00000008180c0c11 */ /* 0x040fe4000f8808ff */
[----:B------:R-:W-:Y:S02]  /*0ae0*/  @P2 LEA R16, P5, R7, UR8, 0x1 ;  /* 0x0000000807102c11 */ /* 0x000fe4000f8a08ff */
[----:B------:R-:W-:Y:S02]  /*0af0*/  @P0 LEA.HI.X R13, R24, UR9, R23, 0x1, P4 ;  /* 0x00000009180d0c11 */ /* 0x000fe4000a0f0c17 */
[C---:B------:R-:W-:Y:S01]  /*0b00*/  @P1 LEA R14, P4, R3.reuse, UR8, 0x1 ;  /* 0x00000008030e1c11 */ /* 0x040fe2000f8808ff */
[----:B------:R-:W1:Y:S01]  /*0b10*/  @P1 F2I.FTZ.TRUNC.NTZ R29, R26 ;  /* 0x0000001a001d1305 */ /* 0x000e62000021f100 */
[----:B------:R-:W-:Y:S02]  /*0b20*/  @P3 LEA R18, P6, R6, UR8, 0x1 ;  /* 0x0000000806123c11 */ /* 0x000fe4000f8c08ff */
[----:B------:R-:W-:Y:S01]  /*0b30*/  @P1 LEA.HI.X R15, R3, UR9, R8, 0x1, P4 ;  /* 0x00000009030f1c11 */ /* 0x000fe2000a0f0c08 */
[----:B------:R-:W-:Y:S01]  /*0b40*/  IMAD.MOV.U32 R3, RZ, RZ, c[0x0][0x0] ;  /* 0x00000000ff037624 */ /* 0x000fe200078e00ff */
[----:B------:R-:W-:-:S02]  /*0b50*/  @P2 LEA.HI.X R17, R7, UR9, R10, 0x1, P5 ;  /* 0x0000000907112c11 */ /* 0x000fc4000a8f0c0a */
[----:B------:R-:W-:Y:S01]  /*0b60*/  @P3 LEA.HI.X R19, R6, UR9, R9, 0x1, P6 ;  /* 0x0000000906133c11 */ /* 0x000fe2000b0f0c09 */
[----:B------:R-:W2:Y:S01]  /*0b70*/  @P2 F2I.FTZ.TRUNC.NTZ R28, R28 ;  /* 0x0000001c001c2305 */ /* 0x000ea2000021f100 */
[----:B------:R-:W-:Y:S01]  /*0b80*/  IMAD.WIDE.U32 R4, R3, 0x4, R4 ;  /* 0x0000000403047825 */ /* 0x000fe200078e0004 */
[----:B0-----:R0:W-:Y:S04]  /*0b90*/  @P0 STG.E.U16 [R12.64], R25 ;  /* 0x000000190c000986 */ /* 0x0011e8000c10150a */
[C---:B------:R-:W-:Y:S02]  /*0ba0*/  ISETP.GE.U32.AND P0, PT, R4.reuse, 0x10000, PT ;  /* 0x000100000400780c */ /* 0x040fe40003f06070 */
[----:B------:R-:W3:Y:S01]  /*0bb0*/  @P3 F2I.FTZ.TRUNC.NTZ R27, R27 ;  /* 0x0000001b001b3305 */ /* 0x000ee2000021f100 */
[----:B-1----:R0:W-:Y:S01]  /*0bc0*/  @P1 STG.E.U16 [R14.64], R29 ;  /* 0x0000001d0e001986 */ /* 0x0021e2000c10150a */
[----:B------:R-:W-:-:S02]  /*0bd0*/  ISETP.LT.U32.AND P1, PT, R4, UR13, PT ;  /* 0x0000000d04007c0c */ /* 0x000fc4000bf21070 */
[C---:B------:R-:W-:Y:S02]  /*0be0*/  ISETP.GE.U32.AND.EX P0, PT, R5.reuse, RZ, PT, P0 ;  /* 0x000000ff0500720c */ /* 0x040fe40003f06100 */
[----:B------:R-:W-:Y:S01]  /*0bf0*/  ISETP.LT.AND.EX P1, PT, R5, UR6, PT, P1 ;  /* 0x0000000605007c0c */ /* 0x000fe2000bf21310 */
[----:B--2---:R0:W-:Y:S04]  /*0c00*/  @P2 STG.E.U16 [R16.64], R28 ;  /* 0x0000001c10002986 */ /* 0x0041e8000c10150a */
[----:B---3--:R0:W-:Y:S08]  /*0c10*/  @P3 STG.E.U16 [R18.64], R27 ;  /* 0x0000001b12003986 */ /* 0x0081f0000c10150a */
[----:B------:R-:W-:Y:S05]  /*0c20*/  @!P0 BRA P1, `(.L_x_2881) ;  /* 0xfffff5b000008947 */ /* 0x000fea000083ffff */
[----:B------:R-:W-:Y:S05]  /*0c30*/  EXIT ;  /* 0x000000000000794d */ /* 0x000fea0003800000 */
.L_x_2864:
[----:B------:R-:W0:Y:S02]  /*0c40*/  S2R R0, SR_TID.X ;  /* 0x0000000000007919 */ /* 0x000e240000002100 */
[----:B0-----:R-:W-:-:S05]  /*0c50*/  IMAD.WIDE.U32 R2, R0, 0x4, RZ ;  /* 0x0000000400027825 */ /* 0x001fca00078e00ff */
[----:B------:R-:W-:-:S04]  /*0c60*/  ISETP.GE.U32.AND P0, PT, R2, UR13, PT ;  /* 0x0000000d02007c0c */ /* 0x000fc8000bf06070 */
[----:B------:R-:W-:-:S04]  /*0c70*/  ISETP.GE.AND.EX P0, PT, R3, UR6, PT, P0 ;  /* 0x0000000603007c0c */ /* 0x000fc8000bf06300 */
[----:B------:R-:W-:-:S13]  /*0c80*/  ISETP.GT.U32.OR P0, PT, R0, 0x3fff, P0 ;  /* 0x00003fff0000780c */ /* 0x000fda0000704470 */
[----:B------:R-:W-:Y:S05]  /*0c90*/  @P0 EXIT ;  /* 0x000000000000094d */ /* 0x000fea0003800000 */
[----:B------:R-:W-:Y:S02]  /*0ca0*/  IMAD.MOV.U32 R3, RZ, RZ, RZ ;  /* 0x000000ffff037224 */ /* 0x000fe400078e00ff */
.L_x_2898:
        /* <DEDUP_REMOVED lines=30> */
.L_x_2885:
[----:B------:R-:W-:Y:S05]  /*0e90*/  BSYNC B1 ;  /* 0x0000000000017941 */ /* 0x000fea0003800000 */
.L_x_2884:
[----:B------:R-:W-:Y:S01]  /*0ea0*/  LEA R8, R5, 0x37800000, 0x17 ;  /* 0x3780000005087811 */ /* 0x000fe200078eb8ff */
[----:B------:R-:W-:-:S05]  /*0eb0*/  IMAD.SHL.U32 R5, R7, 0x200000, RZ ;  /* 0x0020000007057824 */ /* 0x000fca00078e00ff */
[----:B------:R-:W-:Y:S02]  /*0ec0*/  LOP3.LUT R5, R8, R5, R9, 0xfe, !PT ;  /* 0x0000000508057212 */ /* 0x000fe400078efe09 */
.L_x_2883:
[----:B------:R-:W-:Y:S05]  /*0ed0*/  BSYNC B0 ;  /* 0x0000000000007941 */ /* 0x000fea0003800000 */
.L_x_2882:
        /* <DEDUP_REMOVED lines=21> */
.L_x_2889:
[----:B------:R-:W-:Y:S05]  /*1030*/  BSYNC B1 ;  /* 0x0000000000017941 */ /* 0x000fea0003800000 */
.L_x_2888:
[----:B------:R-:W-:Y:S01]  /*1040*/  LEA R9, R6, 0x37800000, 0x17 ;  /* 0x3780000006097811 */ /* 0x000fe200078eb8ff */
[----:B------:R-:W-:-:S05]  /*1050*/  IMAD.SHL.U32 R6, R7, 0x200000, RZ ;  /* 0x0020000007067824 */ /* 0x000fca00078e00ff */
[----:B------:R-:W-:Y:S02]  /*1060*/  LOP3.LUT R6, R9, R6, R10, 0xfe, !PT ;  /* 0x0000000609067212 */ /* 0x000fe400078efe0a */
.L_x_2887:
[----:B------:R-:W-:Y:S05]  /*1070*/  BSYNC B0 ;  /* 0x0000000000007941 */ /* 0x000fea0003800000 */
.L_x_2886:
        /* <DEDUP_REMOVED lines=23> */
.L_x_2893:
[----:B------:R-:W-:Y:S05]  /*11f0*/  BSYNC B1 ;  /* 0x0000000000017941 */ /* 0x000fea0003800000 */
.L_x_2892:
[----:B------:R-:W-:Y:S01]  /*1200*/  IMAD.SHL.U32 R4, R4, 0x200000, RZ ;  /* 0x0020000004047824 */ /* 0x000fe200078e00ff */
[----:B------:R-:W-:-:S04]  /*1210*/  LEA R9, R8, 0x37800000, 0x17 ;  /* 0x3780000008097811 */ /* 0x000fc800078eb8ff */
[----:B------:R-:W-:Y:S02]  /*1220*/  LOP3.LUT R10, R9, R4, R10, 0xfe, !PT ;  /* 0x00000004090a7212 */ /* 0x000fe400078efe0a */
.L_x_2891:
[----:B------:R-:W-:Y:S05]  /*1230*/  BSYNC B0 ;  /* 0x0000000000007941 */ /* 0x000fea0003800000 */
.L_x_2890:
        /* <DEDUP_REMOVED lines=21> */
.L_x_2897:
[----:B------:R-:W-:Y:S05]  /*1390*/  BSYNC B1 ;  /* 0x0000000000017941 */ /* 0x000fea0003800000 */
.L_x_2896:
[----:B------:R-:W-:Y:S01]  /*13a0*/  IMAD.SHL.U32 R2, R2, 0x200000, RZ ;  /* 0x0020000002027824 */ /* 0x000fe200078e00ff */
[----:B------:R-:W-:-:S04]  /*13b0*/  LEA R7, R4, 0x37800000, 0x17 ;  /* 0x3780000004077811 */ /* 0x000fc800078eb8ff */
[----:B------:R-:W-:Y:S02]  /*13c0*/  LOP3.LUT R7, R7, R2, R8, 0xfe, !PT ;  /* 0x0000000207077212 */ /* 0x000fe400078efe08 */
.L_x_2895:
[----:B------:R-:W-:Y:S05]  /*13d0*/  BSYNC B0 ;  /* 0x0000000000007941 */ /* 0x000fea0003800000 */
.L_x_2894:
[----:B------:R-:W-:Y:S01]  /*13e0*/  F2I.FTZ.TRUNC.NTZ R7, R7 ;  /* 0x0000000700077305 */ /* 0x000fe2000021f100 */
[----:B------:R-:W-:-:S04]  /*13f0*/  LEA R8, P0, R0, UR8, 0x3 ;  /* 0x0000000800087c11 */ /* 0x000fc8000f8018ff */
[C-C-:B------:R-:W-:Y:S02]  /*1400*/  LEA.HI.X R9, R0.reuse, UR9, R3.reuse, 0x3, P0 ;  /* 0x0000000900097c11 */ /* 0x140fe400080f1c03 */
[----:B------:R-:W-:Y:S01]  /*1410*/  IADD3 R0, P0, R0, c[0x0][0x0], RZ ;  /* 0x0000000000007a10 */ /* 0x000fe20007f1e0ff */
[----:B------:R-:W-:Y:S03]  /*1420*/  F2I.FTZ.TRUNC.NTZ R5, R5 ;  /* 0x0000000500057305 */ /* 0x000fe6000021f100 */
[C---:B------:R-:W-:Y:S01]  /*1430*/  ISETP.LT.U32.AND P1, PT, R0.reuse, 0x4000, PT ;  /* 0x000040000000780c */ /* 0x040fe20003f21070 */
[----:B------:R-:W-:Y:S02]  /*1440*/  IMAD.SHL.U32 R2, R0, 0x4, RZ ;  /* 0x0000000400027824 */ /* 0x000fe400078e00ff */
[----:B------:R-:W-:Y:S02]  /*1450*/  IMAD.X R3, RZ, RZ, R3, P0 ;  /* 0x000000ffff037224 */ /* 0x000fe400000e0603 */
[----:B------:R-:W0:Y:S01]  /*1460*/  F2I.FTZ.TRUNC.NTZ R6, R6 ;  /* 0x0000000600067305 */ /* 0x000e22000021f100 */
[----:B------:R-:W-:-:S02]  /*1470*/  ISETP.GE.U32.AND P0, PT, R2, UR13, PT ;  /* 0x0000000d02007c0c */ /* 0x000fc4000bf06070 */
[----:B------:R-:W-:Y:S02]  /*1480*/  SHF.L.U64.HI R2, R0, 0x2, R3 ;  /* 0x0000000200027819 */ /* 0x000fe40000010203 */
[----:B------:R-:W-:Y:S02]  /*1490*/  ISETP.LT.U32.AND.EX P1, PT, R3, RZ, PT, P1 ;  /* 0x000000ff0300720c */ /* 0x000fe40003f21110 */
[----:B------:R-:W-:Y:S01]  /*14a0*/  ISETP.GE.AND.EX P0, PT, R2, UR6, PT, P0 ;  /* 0x0000000602007c0c */ /* 0x000fe2000bf06300 */
[----:B------:R-:W1:Y:S01]  /*14b0*/  F2I.FTZ.TRUNC.NTZ R10, R10 ;  /* 0x0000000a000a7305 */ /* 0x000e62000021f100 */
[----:B0-----:R-:W-:Y:S02]  /*14c0*/  PRMT R6, R5, 0x5410, R6 ;  /* 0x0000541005067816 */ /* 0x001fe40000000006 */
[----:B-1----:R-:W-:-:S05]  /*14d0*/  PRMT R7, R10, 0x5410, R7 ;  /* 0x000054100a077816 */ /* 0x002fca0000000007 */
[----:B------:R0:W-:Y:S04]  /*14e0*/  STG.E.64 [R8.64], R6 ;  /* 0x0000000608007986 */ /* 0x0001e8000c101b0a */
[----:B------:R-:W-:Y:S05]  /*14f0*/  @!P0 BRA P1, `(.L_x_2898) ;  /* 0xfffff7b000008947 */ /* 0x000fea000083ffff */
[----:B------:R-:W-:Y:S05]  /*1500*/  EXIT ;  /* 0x000000000000794d */ /* 0x000fea0003800000 */
.L_x_2899:
        /* <DEDUP_REMOVED lines=15> */
.L_x_7938:


//--------------------- .text._ZN2at6native55_GLOBAL__N__de093ff9_22_ForeachBinaryOpList_cu_a911ec4325multi_tensor_apply_kernelINS1_18TensorListMetadataILi2EEENS1_11CopyFunctorIsN3c1011Float8_e5m2ELi2ELi1ELi1EEEJNS0_4CopyIsS7_EEEEEvT_T0_DpT1_ --------------------------
	.section	.text._ZN2at6native55_GLOBAL__N__de093ff9_22_ForeachBinaryOpList_cu_a911ec4325multi_tensor_apply_kernelINS1_18TensorListMetadataILi2EEENS1_11CopyFunctorIsN3c1011Float8_e5m2ELi2ELi1ELi1EEEJNS0_4CopyIsS7_EEEEEvT_T0_DpT1_,"ax",@progbits
	.sectioninfo	@"SHI_REGISTERS=30"
	.align	128
.text._ZN2at6native55_GLOBAL__N__de093ff9_22_ForeachBinaryOpList_cu_a911ec4325multi_tensor_apply_kernelINS1_18TensorListMetadataILi2EEENS1_11CopyFunctorIsN3c1011Float8_e5m2ELi2ELi1ELi1EEEJNS0_4CopyIsS7_EEEEEvT_T0_DpT1_:
        .type           _ZN2at6native55_GLOBAL__N__de093ff9_22_ForeachBinaryOpList_cu_a911ec4325multi_tensor_apply_kernelINS1_18TensorListMetadataILi2EEENS1_11CopyFunctorIsN3c1011Float8_e5m2ELi2ELi1ELi1EEEJNS0_4CopyIsS7_EEEEEvT_T0_DpT1_,@function
        .size           _ZN2at6native55_GLOBAL__N__de093ff9_22_ForeachBinaryOpList_cu_a911ec4325multi_tensor_apply_kernelINS1_18TensorListMetadataILi2EEENS1_11CopyFunctorIsN3c1011Float8_e5m2ELi2ELi1ELi1EEEJNS0_4CopyIsS7_EEEEEvT_T0_DpT1_,(.L_x_7939 - _ZN2at6native55_GLOBAL__N__de093ff9_22_ForeachBinaryOpList_cu_a911ec4325multi_tensor_apply_kernelINS1_18TensorListMetadataILi2EEENS1_11CopyFunctorIsN3c1011Float8_e5m2ELi2ELi1ELi1EEEJNS0_4CopyIsS7_EEEEEvT_T0_DpT1_)
        .other          _ZN2at6native55_GLOBAL__N__de093ff9_22_ForeachBinaryOpList_cu_a911ec4325multi_tensor_apply_kernelINS1_18TensorListMetadataILi2EEENS1_11CopyFunctorIsN3c1011Float8_e5m2ELi2ELi1ELi1EEEJNS0_4CopyIsS7_EEEEEvT_T0_DpT1_,@"STO_CUDA_ENTRY STV_DEFAULT"
_ZN2at6native55_GLOBAL__N__de093ff9_22_ForeachBinaryOpList_cu_a911ec4325multi_tensor_apply_kernelINS1_18TensorListMetadataILi2EEENS1_11CopyFunctorIsN3c1011Float8_e5m2ELi2ELi1ELi1EEEJNS0_4CopyIsS7_EEEEEvT_T0_DpT1_:
        /* <DEDUP_REMOVED lines=30> */
.L_x_2901:
        /* <DEDUP_REMOVED lines=21> */
[----:B------:R-:W-:Y:S02]  /*0330*/  ISETP.LT.U32.AND P4, PT, R9, UR13, PT ;  /* 0x0000000d09007c0c */ /* 0x000fe4000bf81070 */
[----:B------:R-:W-:-:S02]  /*0340*/  ISETP.GE.U32.AND P2, PT, R13, 0x10000, PT ;  /* 0x000100000d00780c */ /* 0x000fc40003f46070 */
[C---:B------:R-:W-:Y:S02]  /*0350*/  ISETP.GE.U32.AND.EX P5, PT, R20.reuse, RZ, PT, P5 ;  /* 0x000000ff1400720c */ /* 0x040fe40003fa6150 */
[----:B------:R-:W-:Y:S02]  /*0360*/  ISETP.LT.U32.AND P3, PT, R13, UR13, PT ;  /* 0x0000000d0d007c0c */ /* 0x000fe4000bf61070 */
[----:B------:R-:W-:Y:S02]  /*0370*/  ISETP.LT.AND.EX P4, PT, R20, UR6, !P5, P4 ;  /* 0x0000000614007c0c */ /* 0x000fe4000ef81340 */
[C---:B------:R-:W-:Y:S02]  /*0380*/  ISETP.GE.U32.AND.EX P2, PT, R22.reuse, RZ, PT, P2 ;  /* 0x000000ff1600720c */ /* 0x040fe40003f46120 */
[----:B------:R-:W-:Y:S02]  /*0390*/  @P0 IADD3 R18, P6, R7, UR14, RZ ;  /* 0x0000000e07120c10 */ /* 0x000fe4000ffde0ff */
[----:B------:R-:W-:-:S02]  /*03a0*/  ISETP.LT.AND.EX P2, PT, R22, UR6, !P2, P3 ;  /* 0x0000000616007c0c */ /* 0x000fc4000d741330 */
[----:B------:R-:W-:-:S05]  /*03b0*/  @P0 IADD3.X R19, R14, UR4, RZ, P6, !PT ;  /* 0x000000040e130c10 */ /* 0x000fca000b7fe4ff */
[----:B------:R-:W3:Y:S01]  /*03c0*/  @P0 LDG.E.U8 R15, [R18.64] ;  /* 0x0000000a120f0981 */ /* 0x000ee2000c1e1100 */
[----:B0-----:R-:W-:-:S04]  /*03d0*/  @P4 IADD3 R2, P3, R9, UR14, RZ ;  /* 0x0000000e09024c10 */ /* 0x001fc8000ff7e0ff */
[----:B------:R-:W-:Y:S02]  /*03e0*/  @P4 IADD3.X R3, R20, UR4, RZ, P3, !PT ;  /* 0x0000000414034c10 */ /* 0x000fe40009ffe4ff */
[----:B------:R-:W-:-:S03]  /*03f0*/  @P2 IADD3 R4, P5, R13, UR14, RZ ;  /* 0x0000000e0d042c10 */ /* 0x000fc6000ffbe0ff */
[----:B------:R-:W4:Y:S01]  /*0400*/  @P4 LDG.E.U8 R10, [R2.64] ;  /* 0x0000000a020a4981 */ /* 0x000f22000c1e1100 */
[----:B------:R-:W-:-:S05]  /*0410*/  @P2 IADD3.X R5, R22, UR4, RZ, P5, !PT ;  /* 0x0000000416052c10 */ /* 0x000fca000affe4ff */
[----:B------:R4:W5:Y:S01]  /*0420*/  @P2 LDG.E.U8 R0, [R4.64] ;  /* 0x0000000a04002981 */ /* 0x000962000c1e1100 */
[----:B--2---:R-:W-:-:S05]  /*0430*/  IMAD.SHL.U32 R8, R21, 0x2000000, RZ ;  /* 0x0200000015087824 */ /* 0x004fca00078e00ff */
[----:B------:R-:W-:-:S13]  /*0440*/  ISETP.GE.U32.AND P5, PT, R8, 0x8000000, PT ;  /* 0x080000000800780c */ /* 0x000fda0003fa6070 */
[----:B------:R-:W-:Y:S02]  /*0450*/  @!P5 IMAD.SHL.U32 R8, R21, 0x100, RZ ;  /* 0x000001001508d824 */ /* 0x000fe400078e00ff */
[----:B---3--:R-:W-:Y:S02]  /*0460*/  IMAD.SHL.U32 R25, R15, 0x2000000, RZ ;  /* 0x020000000f197824 */ /* 0x008fe400078e00ff */
[----:B------:R-:W-:Y:S01]  /*0470*/  @P5 IMAD.SHL.U32 R24, R21, 0x200000, RZ ;  /* 0x0020000015185824 */ /* 0x000fe200078e00ff */
[----:B------:R-:W-:Y:S02]  /*0480*/  @!P5 LOP3.LUT R8, R8, 0x7f00, RZ, 0xc0, !PT ;  /* 0x00007f000808d812 */ /* 0x000fe400078ec0ff */
[----:B------:R-:W-:Y:S02]  /*0490*/  ISETP.GE.U32.AND P3, PT, R25, 0x8000000, PT ;  /* 0x080000001900780c */ /* 0x000fe40003f66070 */
[----:B------:R-:W-:Y:S02]  /*04a0*/  @P5 LOP3.LUT R24, R24, 0x70000000, RZ, 0xfc, !PT ;  /* 0x7000000018185812 */ /* 0x000fe400078efcff */
[----:B------:R-:W-:Y:S01]  /*04b0*/  @!P5 LOP3.LUT R8, R8, 0x3f000000, RZ, 0xfc, !PT ;  /* 0x3f0000000808d812 */ /* 0x000fe200078efcff */
[----:B----4-:R-:W-:-:S02]  /*04c0*/  IMAD.SHL.U32 R5, R10, 0x2000000, RZ ;  /* 0x020000000a057824 */ /* 0x010fc400078e00ff */
[----:B------:R-:W-:Y:S02]  /*04d0*/  @P5 FMUL.FTZ R3, R24, 1.9259299443872358531e-34 ;  /* 0x0780000018035820 */ /* 0x000fe40000410000 */
[----:B------:R-:W-:Y:S01]  /*04e0*/  @!P5 FADD.FTZ R3, R8, -0.5 ;  /* 0xbf0000000803d421 */ /* 0x000fe20000010000 */
[----:B------:R-:W-:Y:S01]  /*04f0*/  ISETP.GE.U32.AND P5, PT, R5, 0x8000000, PT ;  /* 0x080000000500780c */ /* 0x000fe20003fa6070 */
[----:B-----5:R-:W-:Y:S02]  /*0500*/  IMAD.SHL.U32 R8, R0, 0x2000000, RZ ;  /* 0x0200000000087824 */ /* 0x020fe400078e00ff */
[C---:B------:R-:W-:Y:S02]  /*0510*/  @P3 IMAD.SHL.U32 R4, R15.reuse, 0x200000, RZ ;  /* 0x002000000f043824 */ /* 0x040fe400078e00ff */
[----:B------:R-:W-:Y:S01]  /*0520*/  @!P3 IMAD.SHL.U32 R2, R15, 0x100, RZ ;  /* 0x000001000f02b824 */ /* 0x000fe200078e00ff */
[----:B------:R-:W-:Y:S02]  /*0530*/  ISETP.GE.U32.AND P6, PT, R8, 0x8000000, PT ;  /* 0x080000000800780c */ /* 0x000fe40003fc6070 */
[----:B------:R-:W-:Y:S01]  /*0540*/  @P3 LOP3.LUT R8, R4, 0x70000000, RZ, 0xfc, !PT ;  /* 0x7000000004083812 */ /* 0x000fe200078efcff */
[----:B------:R-:W-:Y:S01]  /*0550*/  IMAD.SHL.U32 R4, R21, 0x1000000, RZ ;  /* 0x0100000015047824 */ /* 0x000fe200078e00ff */
[----:B------:R-:W-:-:S04]  /*0560*/  @!P3 LOP3.LUT R2, R2, 0x7f00, RZ, 0xc0, !PT ;  /* 0x00007f000202b812 */ /* 0x000fc800078ec0ff */
[----:B------:R-:W-:Y:S01]  /*0570*/  LOP3.LUT R26, R3, 0x80000000, R4, 0xf8, !PT ;  /* 0x80000000031a7812 */ /* 0x000fe200078ef804 */
[----:B------:R-:W-:Y:S01]  /*0580*/  @!P5 IMAD.SHL.U32 R3, R10, 0x100, RZ ;  /* 0x000001000a03d824 */ /* 0x000fe200078e00ff */
[----:B------:R-:W-:Y:S01]  /*0590*/  @!P3 LOP3.LUT R5, R2, 0x3f000000, RZ, 0xfc, !PT ;  /* 0x3f0000000205b812 */ /* 0x000fe200078efcff */
[----:B------:R-:W-:Y:S02]  /*05a0*/  @P5 IMAD.SHL.U32 R4, R10, 0x200000, RZ ;  /* 0x002000000a045824 */ /* 0x000fe400078e00ff */
[----:B------:R-:W-:Y:S01]  /*05b0*/  @P6 IMAD.SHL.U32 R19, R0, 0x200000, RZ ;  /* 0x0020000000136824 */ /* 0x000fe200078e00ff */
[----:B------:R-:W-:Y:S01]  /*05c0*/  @!P5 LOP3.LUT R3, R3, 0x7f00, RZ, 0xc0, !PT ;  /* 0x00007f000303d812 */ /* 0x000fe200078ec0ff */
[----:B------:R-:W-:Y:S02]  /*05d0*/  @P3 FMUL.FTZ R2, R8, 1.9259299443872358531e-34 ;  /* 0x0780000008023820 */ /* 0x000fe40000410000 */
[----:B------:R-:W-:Y:S01]  /*05e0*/  @!P6 IMAD.SHL.U32 R18, R0, 0x100, RZ ;  /* 0x000001000012e824 */ /* 0x000fe200078e00ff */
[----:B------:R-:W-:Y:S01]  /*05f0*/  @P5 LOP3.LUT R8, R4, 0x70000000, RZ, 0xfc, !PT ;  /* 0x7000000004085812 */ /* 0x000fe200078efcff */
[----:B------:R-:W-:Y:S01]  /*0600*/  @!P3 FADD.FTZ R2, R5, -0.5 ;  /* 0xbf0000000502b421 */ /* 0x000fe20000010000 */
[----:B------:R-:W-:Y:S01]  /*0610*/  @!P5 LOP3.LUT R4, R3, 0x3f000000, RZ, 0xfc, !PT ;  /* 0x3f0000000304d812 */ /* 0x000fe200078efcff */
[----:B------:R-:W-:Y:S01]  /*0620*/  IMAD.SHL.U32 R5, R15, 0x1000000, RZ ;  /* 0x010000000f057824 */ /* 0x000fe200078e00ff */
[----:B------:R-:W-:-:S02]  /*0630*/  @P6 LOP3.LUT R24, R19, 0xfe00000, RZ, 0xc0, !PT ;  /* 0x0fe0000013186812 */ /* 0x000fc400078ec0ff */
[----:B------:R-:W-:Y:S01]  /*0640*/  @!P6 LOP3.LUT R18, R18, 0x7f00, RZ, 0xc0, !PT ;  /* 0x00007f001212e812 */ /* 0x000fe200078ec0ff */
[----:B------:R-:W-:Y:S01]  /*0650*/  @P5 FMUL.FTZ R3, R8, 1.9259299443872358531e-34 ;  /* 0x0780000008035820 */ /* 0x000fe20000410000 */
[----:B------:R-:W-:Y:S01]  /*0660*/  LOP3.LUT R25, R2, 0x80000000, R5, 0xf8, !PT ;  /* 0x8000000002197812 */ /* 0x000fe200078ef805 */
[----:B------:R-:W-:Y:S01]  /*0670*/  @!P5 FADD.FTZ R3, R4, -0.5 ;  /* 0xbf0000000403d421 */ /* 0x000fe20000010000 */
[----:B------:R-:W-:Y:S01]  /*0680*/  @P6 LOP3.LUT R24, R24, 0x70000000, RZ, 0xfc, !PT ;  /* 0x7000000018186812 */ /* 0x000fe200078efcff */
[----:B------:R-:W-:Y:S01]  /*0690*/  IMAD.SHL.U32 R2, R10, 0x1000000, RZ ;  /* 0x010000000a027824 */ /* 0x000fe200078e00ff */
[----:B------:R-:W-:-:S03]  /*06a0*/  @!P6 LOP3.LUT R18, R18, 0x3f000000, RZ, 0xfc, !PT ;  /* 0x3f0000001212e812 */ /* 0x000fc600078efcff */
[----:B------:R-:W-:Y:S01]  /*06b0*/  @P6 FMUL.FTZ R4, R24, 1.9259299443872358531e-34 ;  /* 0x0780000018046820 */ /* 0x000fe20000410000 */
[----:B------:R-:W-:Y:S01]  /*06c0*/  LOP3.LUT R27, R3, 0x80000000, R2, 0xf8, !PT ;  /* 0x80000000031b7812 */ /* 0x000fe200078ef802 */
[----:B------:R-:W-:Y:S02]  /*06d0*/  @!P6 FADD.FTZ R4, R18, -0.5 ;  /* 0xbf0000001204e421 */ /* 0x000fe40000010000 */
[----:B------:R-:W-:Y:S01]  /*06e0*/  IMAD.SHL.U32 R3, R0, 0x1000000, RZ ;  /* 0x0100000000037824 */ /* 0x000fe200078e00ff */
[C---:B------:R-:W-:Y:S01]  /*06f0*/  @P1 LEA R2, P3, R23.reuse, UR8, 0x1 ;  /* 0x0000000817021c11 */ /* 0x040fe2000f8608ff */
[----:B------:R-:W0:Y:S03]  /*0700*/  @P1 F2I.FTZ.TRUNC.NTZ R19, R26 ;  /* 0x0000001a00131305 */ /* 0x000e26000021f100 */
[----:B------:R-:W-:Y:S02]  /*0710*/  LOP3.LUT R18, R4, 0x80000000, R3, 0xf8, !PT ;  /* 0x8000000004127812 */ /* 0x000fe400078ef803 */
[----:B------:R-:W-:-:S03]  /*0720*/  @P1 LEA.HI.X R3, R23, UR9, R6, 0x1, P3 ;  /* 0x0000000917031c11 */ /* 0x000fc600098f0c06 */
[----:B------:R-:W1:Y:S01]  /*0730*/  @P0 F2I.FTZ.TRUNC.NTZ R25, R25 ;  /* 0x0000001900190305 */ /* 0x000e62000021f100 */
[----:B------:R-:W-:Y:S02]  /*0740*/  @P0 LEA R4, P3, R7, UR8, 0x1 ;  /* 0x0000000807040c11 */ /* 0x000fe4000f8608ff */
[----:B------:R-:W-:-:S05]  /*0750*/  @P4 LEA R6, P5, R9, UR8, 0x1 ;  /* 0x0000000809064c11 */ /* 0x000fca000f8a08ff */
[----:B------:R-:W2:Y:S01]  /*0760*/  @P4 F2I.FTZ.TRUNC.NTZ R27, R27 ;  /* 0x0000001b001b4305 */ /* 0x000ea2000021f100 */
[----:B------:R-:W-:Y:S02]  /*0770*/  @P2 LEA R8, P6, R13, UR8, 0x1 ;  /* 0x000000080d082c11 */ /* 0x000fe4000f8c08ff */
[----:B------:R-:W-:-:S05]  /*0780*/  @P0 LEA.HI.X R5, R7, UR9, R14, 0x1, P3 ;  /* 0x0000000907050c11 */ /* 0x000fca00098f0c0e */
[----:B------:R-:W3:Y:S01]  /*0790*/  @P2 F2I.FTZ.TRUNC.NTZ R23, R18 ;  /* 0x0000001200172305 */ /* 0x000ee2000021f100 */
[----:B------:R-:W-:Y:S02]  /*07a0*/  @P4 LEA.HI.X R7, R9, UR9, R20, 0x1, P5 ;  /* 0x0000000909074c11 */ /* 0x000fe4000a8f0c14 */
[----:B------:R-:W-:Y:S01]  /*07b0*/  @P2 LEA.HI.X R9, R13, UR9, R22, 0x1, P6 ;  /* 0x000000090d092c11 */ /* 0x000fe2000b0f0c16 */
[----:B------:R-:W-:Y:S01]  /*07c0*/  IMAD.MOV.U32 R13, RZ, RZ, c[0x0][0x0] ;  /* 0x00000000ff0d7624 */ /* 0x000fe200078e00ff */
[----:B0-----:R0:W-:Y:S03]  /*07d0*/  @P1 STG.E.U16 [R2.64], R19 ;  /* 0x0000001302001986 */ /* 0x0011e6000c10150a */
[----:B------:R-:W-:Y:S01]  /*07e0*/  IMAD.WIDE.U32 R16, R13, 0x4, R16 ;  /* 0x000000040d107825 */ /* 0x000fe200078e0010 */
[----:B-1----:R0:W-:Y:S04]  /*07f0*/  @P0 STG.E.U16 [R4.64], R25 ;  /* 0x0000001904000986 */ /* 0x0021e8000c10150a */
[----:B--2---:R0:W-:Y:S01]  /*0800*/  @P4 STG.E.U16 [R6.64], R27 ;  /* 0x0000001b06004986 */ /* 0x0041e2000c10150a */
[----:B------:R-:W-:-:S02]  /*0810*/  ISETP.GE.U32.AND P0, PT, R16, 0x10000, PT ;  /* 0x000100001000780c */ /* 0x000fc40003f06070 */
[----:B------:R-:W-:Y:S01]  /*0820*/  ISETP.LT.U32.AND P1, PT, R16, UR13, PT ;  /* 0x0000000d10007c0c */ /* 0x000fe2000bf21070 */
[----:B---3--:R0:W-:Y:S01]  /*0830*/  @P2 STG.E.U16 [R8.64], R23 ;  /* 0x0000001708002986 */ /* 0x0081e2000c10150a */
[C---:B------:R-:W-:Y:S02]  /*0840*/  ISETP.GE.U32.AND.EX P0, PT, R17.reuse, RZ, PT, P0 ;  /* 0x000000ff1100720c */ /* 0x040fe40003f06100 */
[----:B------:R-:W-:-:S13]  /*0850*/  ISETP.LT.AND.EX P1, PT, R17, UR6, PT, P1 ;  /* 0x0000000611007c0c */ /* 0x000fda000bf21310 */
[----:B0-----:R-:W-:Y:S05]  /*0860*/  @!P0 BRA P1, `(.L_x_2901) ;  /* 0xfffff97000008947 */ /* 0x001fea000083ffff */
[----:B------:R-:W-:Y:S05]  /*0870*/  EXIT ;  /* 0x000000000000794d */ /* 0x000fea0003800000 */
.L_x_2900:
[----:B------:R-:W0:Y:S02]  /*0880*/  S2R R3, SR_TID.X ;  /* 0x0000000000037919 */ /* 0x000e240000002100 */
[----:B0-----:R-:W-:-:S05]  /*0890*/  IMAD.WIDE.U32 R4, R3, 0x4, RZ ;  /* 0x0000000403047825 */ /* 0x001fca00078e00ff */
[----:B------:R-:W-:-:S04]  /*08a0*/  ISETP.GE.U32.AND P0, PT, R4, UR13, PT ;  /* 0x0000000d04007c0c */ /* 0x000fc8000bf06070 */
[----:B------:R-:W-:-:S04]  /*08b0*/  ISETP.GE.AND.EX P0, PT, R5, UR6, PT, P0 ;  /* 0x0000000605007c0c */ /* 0x000fc8000bf06300 */
[----:B------:R-:W-:-:S13]  /*08c0*/  ISETP.GT.U32.OR P0, PT, R3, 0x3fff, P0 ;  /* 0x00003fff0300780c */ /* 0x000fda0000704470 */
[----:B------:R-:W-:Y:S05]  /*08d0*/  @P0 EXIT ;  /* 0x000000000000094d */ /* 0x000fea0003800000 */
[----:B------:R-:W-:Y:S02]  /*08e0*/  IMAD.MOV.U32 R0, RZ, RZ, RZ ;  /* 0x000000ffff007224 */ /* 0x000fe400078e00ff */
.L_x_2902:
        /* <DEDUP_REMOVED lines=15> */
[----:B------:R-:W-:Y:S01]  /*09e0*/  @!P2 IMAD.SHL.U32 R8, R5, 0x100, RZ ;  /* 0x000001000508a824 */ /* 0x000fe200078e00ff */
[----:B------:R-:W-:Y:S01]  /*09f0*/  ISETP.GE.U32.AND P3, PT, R9, 0x8000000, PT ;  /* 0x080000000900780c */ /* 0x000fe20003f66070 */
[----:B------:R-:W-:Y:S01]  /*0a00*/  @P1 IMAD.SHL.U32 R7, R10, 0x200000, RZ ;  /* 0x002000000a071824 */ /* 0x000fe200078e00ff */
[----:B------:R-:W-:Y:S01]  /*0a10*/  @!P1 LOP3.LUT R6, R6, 0x7f00, RZ, 0xc0, !PT ;  /* 0x00007f0006069812 */ /* 0x000fe200078ec0ff */
[----:B------:R-:W-:Y:S01]  /*0a20*/  @P2 IMAD.SHL.U32 R9, R5, 0x200000, RZ ;  /* 0x0020000005092824 */ /* 0x000fe200078e00ff */
[----:B------:R-:W-:-:S02]  /*0a30*/  @!P2 LOP3.LUT R8, R8, 0x7f00, RZ, 0xc0, !PT ;  /* 0x00007f000808a812 */ /* 0x000fc400078ec0ff */
[----:B------:R-:W-:Y:S02]  /*0a40*/  @P1 LOP3.LUT R7, R7, 0x70000000, RZ, 0xfc, !PT ;  /* 0x7000000007071812 */ /* 0x000fe400078efcff */
[----:B------:R-:W-:Y:S02]  /*0a50*/  @P2 LOP3.LUT R9, R9, 0x70000000, RZ, 0xfc, !PT ;  /* 0x7000000009092812 */ /* 0x000fe400078efcff */
[----:B------:R-:W-:Y:S01]  /*0a60*/  @!P1 LOP3.LUT R6, R6, 0x3f000000, RZ, 0xfc, !PT ;  /* 0x3f00000006069812 */ /* 0x000fe200078efcff */
[----:B------:R-:W-:Y:S01]  /*0a70*/  @P1 FMUL.FTZ R7, R7, 1.9259299443872358531e-34 ;  /* 0x0780000007071820 */ /* 0x000fe20000410000 */
[----:B------:R-:W-:Y:S01]  /*0a80*/  @!P2 LOP3.LUT R8, R8, 0x3f000000, RZ, 0xfc, !PT ;  /* 0x3f0000000808a812 */ /* 0x000fe200078efcff */
[----:B------:R-:W-:Y:S02]  /*0a90*/  @P2 FMUL.FTZ R9, R9, 1.9259299443872358531e-34 ;  /* 0x0780000009092820 */ /* 0x000fe40000410000 */
[----:B------:R-:W-:Y:S02]  /*0aa0*/  @!P1 FADD.FTZ R7, R6, -0.5 ;  /* 0xbf00000006079421 */ /* 0x000fe40000010000 */
[----:B------:R-:W-:-:S02]  /*0ab0*/  IMAD.SHL.U32 R6, R10, 0x1000000, RZ ;  /* 0x010000000a067824 */ /* 0x000fc400078e00ff */
[----:B------:R-:W-:Y:S02]  /*0ac0*/  @!P2 FADD.FTZ R9, R8, -0.5 ;  /* 0xbf0000000809a421 */ /* 0x000fe40000010000 */
[----:B------:R-:W-:Y:S01]  /*0ad0*/  @!P3 IMAD.SHL.U32 R8, R4, 0x100, RZ ;  /* 0x000001000408b824 */ /* 0x000fe200078e00ff */
[----:B------:R-:W-:Y:S01]  /*0ae0*/  LOP3.LUT R11, R7, 0x80000000, R6, 0xf8, !PT ;  /* 0x80000000070b7812 */ /* 0x000fe200078ef806 */
[----:B------:R-:W-:Y:S02]  /*0af0*/  @P0 IMAD.SHL.U32 R6, R2, 0x200000, RZ ;  /* 0x0020000002060824 */ /* 0x000fe400078e00ff */
[----:B------:R-:W-:Y:S01]  /*0b00*/  @P3 IMAD.SHL.U32 R10, R4, 0x200000, RZ ;  /* 0x00200000040a3824 */ /* 0x000fe200078e00ff */
[----:B------:R-:W-:Y:S01]  /*0b10*/  @!P3 LOP3.LUT R7, R8, 0x7f00, RZ, 0xc0, !PT ;  /* 0x00007f000807b812 */ /* 0x000fe200078ec0ff */
[----:B------:R-:W-:Y:S01]  /*0b20*/  IMAD.SHL.U32 R8, R5, 0x1000000, RZ ;  /* 0x0100000005087824 */ /* 0x000fe200078e00ff */
[----:B------:R-:W-:Y:S01]  /*0b30*/  @P0 LOP3.LUT R6, R6, 0xfe00000, RZ, 0xc0, !PT ;  /* 0x0fe0000006060812 */ /* 0x000fe200078ec0ff */
[----:B------:R-:W-:Y:S01]  /*0b40*/  @!P0 IMAD.SHL.U32 R5, R2, 0x100, RZ ;  /* 0x0000010002058824 */ /* 0x000fe200078e00ff */
[----:B------:R-:W-:Y:S01]  /*0b50*/  @P3 LOP3.LUT R10, R10, 0x70000000, RZ, 0xfc, !PT ;  /* 0x700000000a0a3812 */ /* 0x000fe200078efcff */
[----:B------:R-:W-:Y:S01]  /*0b60*/  F2I.FTZ.TRUNC.NTZ R11, R11 ;  /* 0x0000000b000b7305 */ /* 0x000fe2000021f100 */
[----:B------:R-:W-:-:S02]  /*0b70*/  @!P3 LOP3.LUT R7, R7, 0x3f000000, RZ, 0xfc, !PT ;  /* 0x3f0000000707b812 */ /* 0x000fc400078efcff */
[----:B------:R-:W-:Y:S01]  /*0b80*/  @!P0 LOP3.LUT R5, R5, 0x7f00, RZ, 0xc0, !PT ;  /* 0x00007f0005058812 */ /* 0x000fe200078ec0ff */
[----:B------:R-:W-:Y:S01]  /*0b90*/  @P3 FMUL.FTZ R10, R10, 1.9259299443872358531e-34 ;  /* 0x078000000a0a3820 */ /* 0x000fe20000410000 */
[----:B------:R-:W-:Y:S01]  /*0ba0*/  @P0 LOP3.LUT R6, R6, 0x70000000, RZ, 0xfc, !PT ;  /* 0x7000000006060812 */ /* 0x000fe200078efcff */
[----:B------:R-:W-:Y:S01]  /*0bb0*/  @!P3 FADD.FTZ R10, R7, -0.5 ;  /* 0xbf000000070ab421 */ /* 0x000fe20000010000 */
[----:B------:R-:W-:Y:S01]  /*0bc0*/  @!P0 LOP3.LUT R5, R5, 0x3f000000, RZ, 0xfc, !PT ;  /* 0x3f00000005058812 */ /* 0x000fe200078efcff */
[----:B------:R-:W-:Y:S01]  /*0bd0*/  IMAD.SHL.U32 R7, R4, 0x1000000, RZ ;  /* 0x0100000004077824 */ /* 0x000fe200078e00ff */
[----:B------:R-:W-:Y:S01]  /*0be0*/  LOP3.LUT R8, R9, 0x80000000, R8, 0xf8, !PT ;  /* 0x8000000009087812 */ /* 0x000fe200078ef808 */
[----:B------:R-:W-:Y:S02]  /*0bf0*/  @P0 FMUL.FTZ R6, R6, 1.9259299443872358531e-34 ;  /* 0x0780000006060820 */ /* 0x000fe40000410000 */
[----:B------:R-:W-:Y:S01]  /*0c00*/  @!P0 FADD.FTZ R6, R5, -0.5 ;  /* 0xbf00000005068421 */ /* 0x000fe20000010000 */
[----:B------:R-:W-:Y:S01]  /*0c10*/  LOP3.LUT R7, R10, 0x80000000, R7, 0xf8, !PT ;  /* 0x800000000a077812 */ /* 0x000fe200078ef807 */
[----:B------:R-:W-:Y:S01]  /*0c20*/  IMAD.SHL.U32 R5, R2, 0x1000000, RZ ;  /* 0x0100000002057824 */ /* 0x000fe200078e00ff */
[----:B------:R-:W-:Y:S01]  /*0c30*/  F2I.FTZ.TRUNC.NTZ R8, R8 ;  /* 0x0000000800087305 */ /* 0x000fe2000021f100 */
[----:B------:R-:W-:-:S03]  /*0c40*/  LEA R4, P0, R3, UR8, 0x3 ;  /* 0x0000000803047c11 */ /* 0x000fc6000f8018ff */
[----:B------:R-:W-:Y:S02]  /*0c50*/  LOP3.LUT R6, R6, 0x80000000, R5, 0xf8, !PT ;  /* 0x8000000006067812 */ /* 0x000fe400078ef805 */
[C---:B------:R-:W-:Y:S02]  /*0c60*/  LEA.HI.X R5, R3.reuse, UR9, R0, 0x3, P0 ;  /* 0x0000000903057c11 */ /* 0x040fe400080f1c00 */
[----:B------:R-:W0:Y:S01]  /*0c70*/  F2I.FTZ.TRUNC.NTZ R2, R6 ;  /* 0x0000000600027305 */ /* 0x000e22000021f100 */
[----:B------:R-:W-:-:S04]  /*0c80*/  IADD3 R3, P0, R3, c[0x0][0x0], RZ ;  /* 0x0000000003037a10 */ /* 0x000fc80007f1e0ff */
[C---:B------:R-:W-:Y:S01]  /*0c90*/  ISETP.LT.U32.AND P1, PT, R3.reuse, 0x4000, PT ;  /* 0x000040000300780c */ /* 0x040fe20003f21070 */
[----:B------:R-:W-:Y:S02]  /*0ca0*/  IMAD.X R0, RZ, RZ, R0, P0 ;  /* 0x000000ffff007224 */ /* 0x000fe400000e0600 */
[----:B------:R-:W1:Y:S03]  /*0cb0*/  F2I.FTZ.TRUNC.NTZ R7, R7 ;  /* 0x0000000700077305 */ /* 0x000e66000021f100 */
[----:B------:R-:W-:Y:S02]  /*0cc0*/  ISETP.LT.U32.AND.EX P1, PT, R0, RZ, PT, P1 ;  /* 0x000000ff0000720c */ /* 0x000fe40003f21110 */
[----:B0-----:R-:W-:Y:S01]  /*0cd0*/  PRMT R6, R2, 0x5410, R11 ;  /* 0x0000541002067816 */ /* 0x001fe2000000000b */
[----:B------:R-:W-:-:S05]  /*0ce0*/  IMAD.SHL.U32 R2, R3, 0x4, RZ ;  /* 0x0000000403027824 */ /* 0x000fca00078e00ff */
[----:B------:R-:W-:Y:S02]  /*0cf0*/  ISETP.GE.U32.AND P0, PT, R2, UR13, PT ;  /* 0x0000000d02007c0c */ /* 0x000fe4000bf06070 */
[----:B-1----:R-:W-:Y:S02]  /*0d00*/  PRMT R7, R8, 0x5410, R7 ;  /* 0x0000541008077816 */ /* 0x002fe40000000007 */
[----:B------:R-:W-:-:S03]  /*0d10*/  SHF.L.U64.HI R2, R3, 0x2, R0 ;  /* 0x0000000203027819 */ /* 0x000fc60000010200 */
[----:B------:R0:W-:Y:S01]  /*0d20*/  STG.E.64 [R4.64], R6 ;  /* 0x0000000604007986 */ /* 0x0001e2000c101b0a */
[----:B------:R-:W-:-:S13]  /*0d30*/  ISETP.GE.AND.EX P0, PT, R2, UR6, PT, P0 ;  /* 0x0000000602007c0c */ /* 0x000fda000bf06300 */
[----:B0-----:R-:W-:Y:S05]  /*0d40*/  @!P0 BRA P1, `(.L_x_2902) ;  /* 0xfffffba000008947 */ /* 0x001fea000083ffff */
[----:B------:R-:W-:Y:S05]  /*0d50*/  EXIT ;  /* 0x000000000000794d */ /* 0x000fea0003800000 */
.L_x_2903:
        /* <DEDUP_REMOVED lines=10> */
.L_x_7939:


//--------------------- .text._ZN2at6native55_GLOBAL__N__de093ff9_22_ForeachBinaryOpList_cu_a911ec4325multi_tensor_apply_kernelINS1_18TensorListMetadataILi2EEENS1_11CopyFunctorIsN3c1015Float8_e4m3fnuzELi2ELi1ELi1EEEJNS0_4CopyIsS7_EEEEEvT_T0_DpT1_ --------------------------
	.section	.text._ZN2at6native55_GLOBAL__N__de093ff9_22_ForeachBinaryOpList_cu_a911ec4325multi_tensor_apply_kernelINS1_18TensorListMetadataILi2EEENS1_11CopyFunctorIsN3c1015Float8_e4m3fnuzELi2ELi1ELi1EEEJNS0_4CopyIsS7_EEEEEvT_T0_DpT1_,"ax",@progbits
	.sectioninfo	@"SHI_REGISTERS=32"
	.align	128
.text._ZN2at6native55_GLOBAL__N__de093ff9_22_ForeachBinaryOpList_cu_a911ec4325multi_tensor_apply_kernelINS1_18TensorListMetadataILi2EEENS1_11CopyFunctorIsN3c1015Float8_e4m3fnuzELi2ELi1ELi1EEEJNS0_4CopyIsS7_EEEEEvT_T0_DpT1_:
        .type           _ZN2at6native55_GLOBAL__N__de093ff9_22_ForeachBinaryOpList_cu_a911ec4325multi_tensor_apply_kernelINS1_18TensorListMetadataILi2EEENS1_11CopyFunctorIsN3c1015Float8_e4m3fnuzELi2ELi1ELi1EEEJNS0_4CopyIsS7_EEEEEvT_T0_DpT1_,@function
        .size           _ZN2at6native55_GLOBAL__N__de093ff9_22_ForeachBinaryOpList_cu_a911ec4325multi_tensor_apply_kernelINS1_18TensorListMetadataILi2EEENS1_11CopyFunctorIsN3c1015Float8_e4m3fnuzELi2ELi1ELi1EEEJNS0_4CopyIsS7_EEEEEvT_T0_DpT1_,(.L_x_7940 - _ZN2at6native55_GLOBAL__N__de093ff9_22_ForeachBinaryOpList_cu_a911ec4325multi_tensor_apply_kernelINS1_18TensorListMetadataILi2EEENS1_11CopyFunctorIsN3c1015Float8_e4m3fnuzELi2ELi1ELi1EEEJNS0_4CopyIsS7_EEEEEvT_T0_DpT1_)
        .other          _ZN2at6native55_GLOBAL__N__de093ff9_22_ForeachBinaryOpList_cu_a911ec4325multi_tensor_apply_kernelINS1_18TensorListMetadataILi2EEENS1_11CopyFunctorIsN3c1015Float8_e4m3fnuzELi2ELi1ELi1EEEJNS0_4CopyIsS7_EEEEEvT_T0_DpT1_,@"STO_CUDA_ENTRY STV_DEFAULT"
_ZN2at6native55_GLOBAL__N__de093ff9_22_ForeachBinaryOpList_cu_a911ec4325multi_tensor_apply_kernelINS1_18TensorListMetadataILi2EEENS1_11CopyFunctorIsN3c1015Float8_e4m3fnuzELi2ELi1ELi1EEEJNS0_4CopyIsS7_EEEEEvT_T0_DpT1_:
        /* <DEDUP_REMOVED lines=30> */
.L_x_2921:
        /* <DEDUP_REMOVED lines=59> */
.L_x_2908:
[----:B------:R-:W-:Y:S05]  /*0590*/  BSYNC B1 ;  /* 0x0000000000017941 */ /* 0x000fea0003800000 */
.L_x_2907:
[----:B------:R-:W-:Y:S01]  /*05a0*/  IMAD.SHL.U32 R13, R13, 0x100000, RZ ;  /* 0x001000000d0d7824 */ /* 0x000fe200078e00ff */
[----:B------:R-:W-:-:S04]  /*05b0*/  LEA R12, R12, 0x3b800000, 0x17 ;  /* 0x3b8000000c0c7811 */ /* 0x000fc800078eb8ff */
[----:B------:R-:W-:Y:S02]  /*05c0*/  LOP3.LUT R25, R12, R13, R25, 0xfe, !PT ;  /* 0x0000000d0c197212 */ /* 0x000fe400078efe19 */
.L_x_2906:
[----:B0-----:R-:W-:Y:S05]  /*05d0*/  BSYNC B0 ;  /* 0x0000000000007941 */ /* 0x001fea0003800000 */
.L_x_2905:
        /* <DEDUP_REMOVED lines=20> */
.L_x_2912:
[----:B------:R-:W-:Y:S05]  /*0720*/  BSYNC B1 ;  /* 0x0000000000017941 */ /* 0x000fea0003800000 */
.L_x_2911:
[----:B------:R-:W-:Y:S01]  /*0730*/  IMAD.SHL.U32 R13, R13, 0x100000, RZ ;  /* 0x001000000d0d7824 */ /* 0x000fe200078e00ff */
[----:B------:R-:W-:-:S04]  /*0740*/  LEA R15, R12, 0x3b800000, 0x17 ;  /* 0x3b8000000c0f7811 */ /* 0x000fc800078eb8ff */
[----:B------:R-:W-:Y:S02]  /*0750*/  LOP3.LUT R26, R15, R13, R26, 0xfe, !PT ;  /* 0x0000000d0f1a7212 */ /* 0x000fe400078efe1a */
.L_x_2910:
[----:B------:R-:W-:Y:S05]  /*0760*/  BSYNC B0 ;  /* 0x0000000000007941 */ /* 0x000fea0003800000 */
.L_x_2909:
        /* <DEDUP_REMOVED lines=22> */
.L_x_2916:
[----:B------:R-:W-:Y:S05]  /*08d0*/  BSYNC B1 ;  /* 0x0000000000017941 */ /* 0x000fea0003800000 */
.L_x_2915:
[----:B------:R-:W-:Y:S01]  /*08e0*/  IMAD.SHL.U32 R13, R13, 0x100000, RZ ;  /* 0x001000000d0d7824 */ /* 0x000fe200078e00ff */
[----:B------:R-:W-:-:S04]  /*08f0*/  LEA R15, R12, 0x3b800000, 0x17 ;  /* 0x3b8000000c0f7811 */ /* 0x000fc800078eb8ff */
[----:B------:R-:W-:Y:S02]  /*0900*/  LOP3.LUT R28, R15, R13, R28, 0xfe, !PT ;  /* 0x0000000d0f1c7212 */ /* 0x000fe400078efe1c */
.L_x_2914:
[----:B------:R-:W-:Y:S05]  /*0910*/  BSYNC B0 ;  /* 0x0000000000007941 */ /* 0x000fea0003800000 */
.L_x_2913:
        /* <DEDUP_REMOVED lines=21> */
.L_x_2920:
[----:B------:R-:W-:Y:S05]  /*0a70*/  BSYNC B1 ;  /* 0x0000000000017941 */ /* 0x000fea0003800000 */
.L_x_2919:
[----:B------:R-:W-:Y:S01]  /*0a80*/  IMAD.SHL.U32 R13, R13, 0x100000, RZ ;  /* 0x001000000d0d7824 */ /* 0x000fe200078e00ff */
[----:B------:R-:W-:-:S04]  /*0a90*/  LEA R12, R12, 0x3b800000, 0x17 ;  /* 0x3b8000000c0c7811 */ /* 0x000fc800078eb8ff */
[----:B------:R-:W-:Y:S02]  /*0aa0*/  LOP3.LUT R27, R12, R13, R27, 0xfe, !PT ;  /* 0x0000000d0c1b7212 */ /* 0x000fe400078efe1b */
.L_x_2918:
[----:B------:R-:W-:Y:S05]  /*0ab0*/  BSYNC B0 ;  /* 0x0000000000007941 */ /* 0x000fea0003800000 */
.L_x_2917:
        /* <DEDUP_REMOVED lines=24> */
.L_x_2904:
[----:B------:R-:W0:Y:S02]  /*0c40*/  S2R R0, SR_TID.X ;  /* 0x0000000000007919 */ /* 0x000e240000002100 */
[----:B0-----:R-:W-:-:S05]  /*0c50*/  IMAD.WIDE.U32 R2, R0, 0x4, RZ ;  /* 0x0000000400027825 */ /* 0x001fca00078e00ff */
[----:B------:R-:W-:-:S04]  /*0c60*/  ISETP.GE.U32.AND P0, PT, R2, UR13, PT ;  /* 0x0000000d02007c0c */ /* 0x000fc8000bf06070 */
[----:B------:R-:W-:-:S04]  /*0c70*/  ISETP.GE.AND.EX P0, PT, R3, UR6, PT, P0 ;  /* 0x0000000603007c0c */ /* 0x000fc8000bf06300 */
[----:B------:R-:W-:-:S13]  /*0c80*/  ISETP.GT.U32.OR P0, PT, R0, 0x3fff, P0 ;  /* 0x00003fff0000780c */ /* 0x000fda0000704470 */
[----:B------:R-:W-:Y:S05]  /*0c90*/  @P0 EXIT ;  /* 0x000000000000094d */ /* 0x000fea0003800000 */
[----:B------:R-:W-:Y:S02]  /*0ca0*/  IMAD.MOV.U32 R3, RZ, RZ, RZ ;  /* 0x000000ffff037224 */ /* 0x000fe400078e00ff */
.L_x_2938:
        /* <DEDUP_REMOVED lines=30> */
.L_x_2925:
[----:B------:R-:W-:Y:S05]  /*0e90*/  BSYNC B1 ;  /* 0x0000000000017941 */ /* 0x000fea0003800000 */
.L_x_2924:
[----:B------:R-:W-:Y:S01]  /*0ea0*/  LEA R8, R5, 0x3b800000, 0x17 ;  /* 0x3b80000005087811 */ /* 0x000fe200078eb8ff */
[----:B------:R-:W-:-:S05]  /*0eb0*/  IMAD.SHL.U32 R5, R7, 0x100000, RZ ;  /* 0x0010000007057824 */ /* 0x000fca00078e00ff */
[----:B------:R-:W-:Y:S02]  /*0ec0*/  LOP3.LUT R5, R8, R5, R9, 0xfe, !PT ;  /* 0x0000000508057212 */ /* 0x000fe400078efe09 */
.L_x_2923:
[----:B------:R-:W-:Y:S05]  /*0ed0*/  BSYNC B0 ;  /* 0x0000000000007941 */ /* 0x000fea0003800000 */
.L_x_2922:
        /* <DEDUP_REMOVED lines=21> */
.L_x_2929:
[----:B------:R-:W-:Y:S05]  /*1030*/  BSYNC B1 ;  /* 0x0000000000017941 */ /* 0x000fea0003800000 */
.L_x_2928:
[----:B------:R-:W-:Y:S01]  /*1040*/  LEA R9, R6, 0x3b800000, 0x17 ;  /* 0x3b80000006097811 */ /* 0x000fe200078eb8ff */
[----:B------:R-:W-:-:S05]  /*1050*/  IMAD.SHL.U32 R6, R7, 0x100000, RZ ;  /* 0x0010000007067824 */ /* 0x000fca00078e00ff */
[----:B------:R-:W-:Y:S02]  /*1060*/  LOP3.LUT R6, R9, R6, R10, 0xfe, !PT ;  /* 0x0000000609067212 */ /* 0x000fe400078efe0a */
.L_x_2927:
[----:B------:R-:W-:Y:S05]  /*1070*/  BSYNC B0 ;  /* 0x0000000000007941 */ /* 0x000fea0003800000 */
.L_x_2926:
        /* <DEDUP_REMOVED lines=23> */
.L_x_2933:
[----:B------:R-:W-:Y:S05]  /*11f0*/  BSYNC B1 ;  /* 0x0000000000017941 */ /* 0x000fea0003800000 */
.L_x_2932:
[----:B------:R-:W-:Y:S01]  /*1200*/  IMAD.SHL.U32 R4, R4, 0x100000, RZ ;  /* 0x0010000004047824 */ /* 0x000fe200078e00ff */
[----:B------:R-:W-:-:S04]  /*1210*/  LEA R9, R8, 0x3b800000, 0x17 ;  /* 0x3b80000008097811 */ /* 0x000fc800078eb8ff */
[----:B------:R-:W-:Y:S02]  /*1220*/  LOP3.LUT R10, R9, R4, R10, 0xfe, !PT ;  /* 0x00000004090a7212 */ /* 0x000fe400078efe0a */
.L_x_2931:
[----:B------:R-:W-:Y:S05]  /*1230*/  BSYNC B0 ;  /* 0x0000000000007941 */ /* 0x000fea0003800000 */
.L_x_2930:
        /* <DEDUP_REMOVED lines=21> */
.L_x_2937:
[----:B------:R-:W-:Y:S05]  /*1390*/  BSYNC B1 ;  /* 0x0000000000017941 */ /* 0x000fea0003800000 */
.L_x_2936:
[----:B------:R-:W-:Y:S01]  /*13a0*/  IMAD.SHL.U32 R2, R2, 0x100000, RZ ;  /* 0x0010000002027824 */ /* 0x000fe200078e00ff */
[----:B------:R-:W-:-:S04]  /*13b0*/  LEA R7, R4, 0x3b800000, 0x17 ;  /* 0x3b80000004077811 */ /* 0x000fc800078eb8ff */
[----:B------:R-:W-:Y:S02]  /*13c0*/  LOP3.LUT R7, R7, R2, R8, 0xfe, !PT ;  /* 0x0000000207077212 */ /* 0x000fe400078efe08 */
.L_x_2935:
[----:B------:R-:W-:Y:S05]  /*13d0*/  BSYNC B0 ;  /* 0x0000000000007941 */ /* 0x000fea0003800000 */
.L_x_2934:
        /* <DEDUP_REMOVED lines=19> */
.L_x_2939:
        /* <DEDUP_REMOVED lines=15> */
.L_x_7940:


//--------------------- .text._ZN2at6native55_GLOBAL__N__de093ff9_22_ForeachBinaryOpList_cu_a911ec4325multi_tensor_apply_kernelINS1_18TensorListMetadataILi2EEENS1_11CopyFunctorIsN3c1013Float8_e4m3fnELi2ELi1ELi1EEEJNS0_4CopyIsS7_EEEEEvT_T0_DpT1_ --------------------------
	.section	.text._ZN2at6native55_GLOBAL__N__de093ff9_22_ForeachBinaryOpList_cu_a911ec4325multi_tensor_apply_kernelINS1_18TensorListMetadataILi2EEENS1_11CopyFunctorIsN3c1013Float8_e4m3fnELi2ELi1ELi1EEEJNS0_4CopyIsS7_EEEEEvT_T0_DpT1_,"ax",@progbits
	.sectioninfo	@"SHI_REGISTERS=27"
	.align	128
.text._ZN2at6native55_GLOBAL__N__de093ff9_22_ForeachBinaryOpList_cu_a911ec4325multi_tensor_apply_kernelINS1_18TensorListMetadataILi2EEENS1_11CopyFunctorIsN3c1013Float8_e4m3fnELi2ELi1ELi1EEEJNS0_4CopyIsS7_EEEEEvT_T0_DpT1_:
        .type           _ZN2at6native55_GLOBAL__N__de093ff9_22_ForeachBinaryOpList_cu_a911ec4325multi_tensor_apply_kernelINS1_18TensorListMetadataILi2EEENS1_11CopyFunctorIsN3c1013Float8_e4m3fnELi2ELi1ELi1EEEJNS0_4CopyIsS7_EEEEEvT_T0_DpT1_,@function
        .size           _ZN2at6native55_GLOBAL__N__de093ff9_22_ForeachBinaryOpList_cu_a911ec4325multi_tensor_apply_kernelINS1_18TensorListMetadataILi2EEENS1_11CopyFunctorIsN3c1013Float8_e4m3fnELi2ELi1ELi1EEEJNS0_4CopyIsS7_EEEEEvT_T0_DpT1_,(.L_x_7941 - _ZN2at6native55_GLOBAL__N__de093ff9_22_ForeachBinaryOpList_cu_a911ec4325multi_tensor_apply_kernelINS1_18TensorListMetadataILi2EEENS1_11CopyFunctorIsN3c1013Float8_e4m3fnELi2ELi1ELi1EEEJNS0_4CopyIsS7_EEEEEvT_T0_DpT1_)
        .other          _ZN2at6native55_GLOBAL__N__de093ff9_22_ForeachBinaryOpList_cu_a911ec4325multi_tensor_apply_kernelINS1_18TensorListMetadataILi2EEENS1_11CopyFunctorIsN3c1013Float8_e4m3fnELi2ELi1ELi1EEEJNS0_4CopyIsS7_EEEEEvT_T0_DpT1_,@"STO_CUDA_ENTRY STV_DEFAULT"
_ZN2at6native55_GLOBAL__N__de093ff9_22_ForeachBinaryOpList_cu_a911ec4325multi_tensor_apply_kernelINS1_18TensorListMetadataILi2EEENS1_11CopyFunctorIsN3c1013Float8_e4m3fnELi2ELi1ELi1EEEJNS0_4CopyIsS7_EEEEEvT_T0_DpT1_:
        /* <DEDUP_REMOVED lines=30> */
.L_x_2949:
        /* <DEDUP_REMOVED lines=57> */
[----:B------:R-:W-:-:S04]  /*0570*/  LEA R2, P0, R23, UR8, 0x1 ;  /* 0x0000000817027c11 */ /* 0x000fc8000f8008ff */
[----:B------:R-:W0:Y:S01]  /*0580*/  F2I.FTZ.TRUNC.NTZ R5, R5 ;  /* 0x0000000500057305 */ /* 0x000e22000021f100 */
[----:B------:R-:W-:-:S05]  /*0590*/  LEA.HI.X R3, R23, UR9, R22, 0x1, P0 ;  /* 0x0000000917037c11 */ /* 0x000fca00080f0c16 */
[----:B0-----:R0:W-:Y:S03]  /*05a0*/  STG.E.U16 [R2.64], R5 ;  /* 0x0000000502007986 */ /* 0x0011e6000c10150a */
.L_x_2942:
[----:B------:R-:W-:Y:S05]  /*05b0*/  BSYNC B0 ;  /* 0x0000000000007941 */ /* 0x000fea0003800000 */
.L_x_2941:
        /* <DEDUP_REMOVED lines=19> */
[----:B------:R-:W-:Y:S02]  /*06f0*/  LOP3.LUT R4, R3, 0x80000000, R2, 0xf8, !PT ;  /* 0x8000000003047812 */ /* 0x000fe400078ef802 */
[C---:B------:R-:W-:Y:S02]  /*0700*/  LEA R2, P0, R20.reuse, UR8, 0x1 ;  /* 0x0000000814027c11 */ /* 0x040fe4000f8008ff */
[----:B------:R-:W0:Y:S02]  /*0710*/  F2I.FTZ.TRUNC.NTZ R5, R4 ;  /* 0x0000000400057305 */ /* 0x000e24000021f100 */
[----:B------:R-:W-:-:S05]  /*0720*/  LEA.HI.X R3, R20, UR9, R21, 0x1, P0 ;  /* 0x0000000914037c11 */ /* 0x000fca00080f0c15 */
[----:B0-----:R0:W-:Y:S04]  /*0730*/  STG.E.U16 [R2.64], R5 ;  /* 0x0000000502007986 */ /* 0x0011e8000c10150a */
.L_x_2944:
[----:B------:R-:W-:Y:S05]  /*0740*/  BSYNC B0 ;  /* 0x0000000000007941 */ /* 0x000fea0003800000 */
.L_x_2943:
        /* <DEDUP_REMOVED lines=24> */
.L_x_2946:
[----:B------:R-:W-:Y:S05]  /*08d0*/  BSYNC B0 ;  /* 0x0000000000007941 */ /* 0x000fea0003800000 */
.L_x_2945:
        /* <DEDUP_REMOVED lines=24> */
.L_x_2948:
[----:B------:R-:W-:Y:S05]  /*0a60*/  BSYNC B0 ;  /* 0x0000000000007941 */ /* 0x000fea0003800000 */
.L_x_2947:
        /* <DEDUP_REMOVED lines=8> */
.L_x_2940:
[----:B------:R-:W0:Y:S02]  /*0af0*/  S2R R3, SR_TID.X ;  /* 0x0000000000037919 */ /* 0x000e240000002100 */
[----:B0-----:R-:W-:-:S05]  /*0b00*/  IMAD.WIDE.U32 R4, R3, 0x4, RZ ;  /* 0x0000000403047825 */ /* 0x001fca00078e00ff */
[----:B------:R-:W-:-:S04]  /*0b10*/  ISETP.GE.U32.AND P0, PT, R4, UR13, PT ;  /* 0x0000000d04007c0c */ /* 0x000fc8000bf06070 */
[----:B------:R-:W-:-:S04]  /*0b20*/  ISETP.GE.AND.EX P0, PT, R5, UR6, PT, P0 ;  /* 0x0000000605007c0c */ /* 0x000fc8000bf06300 */
[----:B------:R-:W-:-:S13]  /*0b30*/  ISETP.GT.U32.OR P0, PT, R3, 0x3fff, P0 ;  /* 0x00003fff0300780c */ /* 0x000fda0000704470 */
[----:B------:R-:W-:Y:S05]  /*0b40*/  @P0 EXIT ;  /* 0x000000000000094d */ /* 0x000fea0003800000 */
[----:B------:R-:W-:Y:S02]  /*0b50*/  IMAD.MOV.U32 R0, RZ, RZ, RZ ;  /* 0x000000ffff007224 */ /* 0x000fe400078e00ff */
.L_x_2950:
[----:B------:R-:W-:-:S04]  /*0b60*/  LEA R6, P0, R3, UR14, 0x2 ;  /* 0x0000000e03067c11 */ /* 0x000fc8000f8010ff */
        /* <DEDUP_REMOVED lines=29> */
[----:B------:R-:W-:Y:S02]  /*0d40*/  SEL R15, R14, RZ, P1 ;  /* 0x000000ff0e0f7207 */ /* 0x000fe40000800000 */
[----:B------:R-:W-:Y:S01]  /*0d50*/  SHF.L.U32 R14, R11, R13, RZ ;  /* 0x0000000d0b0e7219 */ /* 0x000fe200000006ff */
[-C--:B------:R-:W-:Y:S01]  /*0d60*/  IMAD R13, R13, R10.reuse, 0x3c000000 ;  /* 0x3c0000000d0d7424 */ /* 0x080fe200078e020a */
[----:B0-----:R-:W-:Y:S02]  /*0d70*/  IADD3 R19, -R12, 0x1f, RZ ;  /* 0x0000001f0c137810 */ /* 0x001fe40007ffe1ff */
[----:B------:R-:W-:Y:S01]  /*0d80*/  SEL R17, R16, RZ, P2 ;  /* 0x000000ff10117207 */ /* 0x000fe20001000000 */
[----:B------:R-:W-:Y:S01]  /*0d90*/  IMAD R16, R15, R10, 0x3c000000 ;  /* 0x3c0000000f107424 */ /* 0x000fe200078e020a */
[----:B------:R-:W-:-:S02]  /*0da0*/  LEA.HI R14, R14, R13, RZ, 0x1c ;  /* 0x0000000d0e0e7211 */ /* 0x000fc400078fe0ff */
[----:B------:R-:W-:Y:S01]  /*0db0*/  IADD3 R13, R11, 0x1000000, RZ ;  /* 0x010000000b0d7810 */ /* 0x000fe20007ffe0ff */
[----:B------:R-:W-:Y:S01]  /*0dc0*/  IMAD R18, R17, R10, 0x3c000000 ;  /* 0x3c00000011127424 */ /* 0x000fe200078e020a */
[C---:B------:R-:W-:Y:S02]  /*0dd0*/  ISETP.GT.U32.AND P0, PT, R19.reuse, 0x4, PT ;  /* 0x000000041300780c */ /* 0x040fe40003f04070 */
[----:B------:R-:W-:Y:S02]  /*0de0*/  IADD3 R19, R19, -0x4, RZ ;  /* 0xfffffffc13137810 */ /* 0x000fe40007ffe0ff */
[----:B------:R-:W-:Y:S02]  /*0df0*/  SHF.R.S32.HI R13, RZ, 0x8, R13 ;  /* 0x00000008ff0d7819 */ /* 0x000fe4000001140d */
[----:B------:R-:W-:Y:S02]  /*0e00*/  IADD3 R11, R11, -0x1, RZ ;  /* 0xffffffff0b0b7810 */ /* 0x000fe40007ffe0ff */
[----:B------:R-:W-:-:S02]  /*0e10*/  SHF.L.U32 R17, R8, R17, RZ ;  /* 0x0000001108117219 */ /* 0x000fc400000006ff */
[----:B------:R-:W-:Y:S02]  /*0e20*/  SEL R19, R19, RZ, P0 ;  /* 0x000000ff13137207 */ /* 0x000fe40000000000 */
[----:B------:R-:W-:Y:S02]  /*0e30*/  LOP3.LUT R14, R14, 0x7f800000, R13, 0xf8, !PT ;  /* 0x7f8000000e0e7812 */ /* 0x000fe400078ef80d */
[----:B------:R-:W-:Y:S02]  /*0e40*/  SHF.R.S32.HI R11, RZ, 0x1f, R11 ;  /* 0x0000001fff0b7819 */ /* 0x000fe4000001140b */
[----:B------:R-:W-:Y:S01]  /*0e50*/  LEA.HI R12, R17, R18, RZ, 0x1c ;  /* 0x00000012110c7211 */ /* 0x000fe200078fe0ff */
[----:B------:R-:W-:Y:S01]  /*0e60*/  IMAD R18, R19, R10, 0x3c000000 ;  /* 0x3c00000013127424 */ /* 0x000fe200078e020a */
[----:B------:R-:W-:Y:S02]  /*0e70*/  SHF.L.U32 R15, R9, R15, RZ ;  /* 0x0000000f090f7219 */ /* 0x000fe400000006ff */
[----:B------:R-:W-:-:S02]  /*0e80*/  LOP3.LUT R14, R14, R11, RZ, 0x30, !PT ;  /* 0x0000000b0e0e7212 */ /* 0x000fc400078e30ff */
[----:B------:R-:W-:Y:S02]  /*0e90*/  IADD3 R10, R8, 0x1000000, RZ ;  /* 0x01000000080a7810 */ /* 0x000fe40007ffe0ff */
[----:B------:R-:W-:Y:S02]  /*0ea0*/  LEA.HI R16, R15, R16, RZ, 0x1c ;  /* 0x000000100f107211 */ /* 0x000fe400078fe0ff */
[----:B------:R-:W-:Y:S02]  /*0eb0*/  LOP3.LUT R14, R14, 0x80000000, R5, 0xf8, !PT ;  /* 0x800000000e0e7812 */ /* 0x000fe400078ef805 */
[----:B------:R-:W-:Y:S02]  /*0ec0*/  IADD3 R15, R9, 0x1000000, RZ ;  /* 0x01000000090f7810 */ /* 0x000fe40007ffe0ff */
[----:B------:R-:W-:Y:S02]  /*0ed0*/  SHF.R.S32.HI R5, RZ, 0x8, R10 ;  /* 0x00000008ff057819 */ /* 0x000fe4000001140a */
[C---:B------:R-:W-:Y:S01]  /*0ee0*/  SHF.L.U32 R19, R7.reuse, R19, RZ ;  /* 0x0000001307137219 */ /* 0x040fe200000006ff */
[----:B------:R-:W-:Y:S01]  /*0ef0*/  F2I.FTZ.TRUNC.NTZ R14, R14 ;  /* 0x0000000e000e7305 */ /* 0x000fe2000021f100 */
[----:B------:R-:W-:-:S02]  /*0f00*/  IADD3 R10, R7, 0x1000000, RZ ;  /* 0x01000000070a7810 */ /* 0x000fc40007ffe0ff */
[----:B------:R-:W-:Y:S02]  /*0f10*/  SHF.R.S32.HI R15, RZ, 0x8, R15 ;  /* 0x00000008ff0f7819 */ /* 0x000fe4000001140f */
[----:B------:R-:W-:Y:S02]  /*0f20*/  IADD3 R9, R9, -0x1, RZ ;  /* 0xffffffff09097810 */ /* 0x000fe40007ffe0ff */
[----:B------:R-:W-:Y:S02]  /*0f30*/  LEA.HI R19, R19, R18, RZ, 0x1c ;  /* 0x0000001213137211 */ /* 0x000fe400078fe0ff */
[----:B------:R-:W-:Y:S02]  /*0f40*/  IADD3 R8, R8, -0x1, RZ ;  /* 0xffffffff08087810 */ /* 0x000fe40007ffe0ff */
[----:B------:R-:W-:Y:S02]  /*0f50*/  SHF.R.S32.HI R10, RZ, 0x8, R10 ;  /* 0x00000008ff0a7819 */ /* 0x000fe4000001140a */
[----:B------:R-:W-:-:S02]  /*0f60*/  IADD3 R7, R7, -0x1, RZ ;  /* 0xffffffff07077810 */ /* 0x000fc40007ffe0ff */
[----:B------:R-:W-:Y:S02]  /*0f70*/  LOP3.LUT R16, R16, 0x7f800000, R15, 0xf8, !PT ;  /* 0x7f80000010107812 */ /* 0x000fe400078ef80f */
[----:B------:R-:W-:Y:S02]  /*0f80*/  SHF.R.S32.HI R9, RZ, 0x1f, R9 ;  /* 0x0000001fff097819 */ /* 0x000fe40000011409 */
[----:B------:R-:W-:Y:S02]  /*0f90*/  LOP3.LUT R5, R12, 0x7f800000, R5, 0xf8, !PT ;  /* 0x7f8000000c057812 */ /* 0x000fe400078ef805 */
[----:B------:R-:W-:Y:S02]  /*0fa0*/  SHF.R.S32.HI R8, RZ, 0x1f, R8 ;  /* 0x0000001fff087819 */ /* 0x000fe40000011408 */
[----:B------:R-:W-:Y:S02]  /*0fb0*/  LOP3.LUT R10, R19, 0x7f800000, R10, 0xf8, !PT ;  /* 0x7f800000130a7812 */ /* 0x000fe400078ef80a */
[----:B------:R-:W-:-:S02]  /*0fc0*/  SHF.R.S32.HI R7, RZ, 0x1f, R7 ;  /* 0x0000001fff077819 */ /* 0x000fc40000011407 */
[----:B------:R-:W-:Y:S02]  /*0fd0*/  LOP3.LUT R9, R16, R9, RZ, 0x30, !PT ;  /* 0x0000000910097212 */ /* 0x000fe400078e30ff */
[----:B------:R-:W-:Y:S02]  /*0fe0*/  LOP3.LUT R5, R5, R8, RZ, 0x30, !PT ;  /* 0x0000000805057212 */ /* 0x000fe400078e30ff */
[----:B------:R-:W-:Y:S02]  /*0ff0*/  LOP3.LUT R7, R10, R7, RZ, 0x30, !PT ;  /* 0x000000070a077212 */ /* 0x000fe400078e30ff */
[----:B------:R-:W-:Y:S02]  /*1000*/  LOP3.LUT R9, R9, 0x80000000, R2, 0xf8, !PT ;  /* 0x8000000009097812 */ /* 0x000fe400078ef802 */
[----:B------:R-:W-:Y:S02]  /*1010*/  LOP3.LUT R2, R5, 0x80000000, R4, 0xf8, !PT ;  /* 0x8000000005027812 */ /* 0x000fe400078ef804 */
[----:B------:R-:W-:-:S02]  /*1020*/  LOP3.LUT R7, R7, 0x80000000, R6, 0xf8, !PT ;  /* 0x8000000007077812 */ /* 0x000fc400078ef806 */
[----:B------:R-:W0:Y:S01]  /*1030*/  F2I.FTZ.TRUNC.NTZ R9, R9 ;  /* 0x0000000900097305 */ /* 0x000e22000021f100 */
[----:B------:R-:W-:-:S04]  /*1040*/  LEA R4, P0, R3, UR8, 0x3 ;  /* 0x0000000803047c11 */ /* 0x000fc8000f8018ff */
[C-C-:B------:R-:W-:Y:S02]  /*1050*/  LEA.HI.X R5, R3.reuse, UR9, R0.reuse, 0x3, P0 ;  /* 0x0000000903057c11 */ /* 0x140fe400080f1c00 */
[----:B------:R-:W-:Y:S01]  /*1060*/  IADD3 R3, P0, R3, c[0x0][0x0], RZ ;  /* 0x0000000003037a10 */ /* 0x000fe20007f1e0ff */
[----:B------:R-:W-:Y:S03]  /*1070*/  F2I.FTZ.TRUNC.NTZ R2, R2 ;  /* 0x0000000200027305 */ /* 0x000fe6000021f100 */
[C---:B------:R-:W-:Y:S01]  /*1080*/  ISETP.LT.U32.AND P1, PT, R3.reuse, 0x4000, PT ;  /* 0x000040000300780c */ /* 0x040fe20003f21070 */
[----:B------:R-:W-:Y:S02]  /*1090*/  IMAD.SHL.U32 R8, R3, 0x4, RZ ;  /* 0x0000000403087824 */ /* 0x000fe400078e00ff */
[----:B------:R-:W-:Y:S02]  /*10a0*/  IMAD.X R0, RZ, RZ, R0, P0 ;  /* 0x000000ffff007224 */ /* 0x000fe400000e0600 */
[----:B------:R-:W1:Y:S01]  /*10b0*/  F2I.FTZ.TRUNC.NTZ R7, R7 ;  /* 0x0000000700077305 */ /* 0x000e62000021f100 */
[----:B0-----:R-:W-:-:S02]  /*10c0*/  PRMT R6, R14, 0x5410, R9 ;  /* 0x000054100e067816 */ /* 0x001fc40000000009 */
[----:B------:R-:W-:Y:S02]  /*10d0*/  ISETP.GE.U32.AND P0, PT, R8, UR13, PT ;  /* 0x0000000d08007c0c */ /* 0x000fe4000bf06070 */
[----:B------:R-:W-:Y:S02]  /*10e0*/  ISETP.LT.U32.AND.EX P1, PT, R0, RZ, PT, P1 ;  /* 0x000000ff0000720c */ /* 0x000fe40003f21110 */
[----:B-1----:R-:W-:Y:S02]  /*10f0*/  PRMT R7, R2, 0x5410, R7 ;  /* 0x0000541002077816 */ /* 0x002fe40000000007 */
[----:B------:R-:W-:-:S03]  /*1100*/  SHF.L.U64.HI R2, R3, 0x2, R0 ;  /* 0x0000000203027819 */ /* 0x000fc60000010200 */
[----:B------:R0:W-:Y:S01]  /*1110*/  STG.E.64 [R4.64], R6 ;  /* 0x0000000604007986 */ /* 0x0001e2000c101b0a */
[----:B------:R-:W-:-:S13]  /*1120*/  ISETP.GE.AND.EX P0, PT, R2, UR6, PT, P0 ;  /* 0x0000000602007c0c */ /* 0x000fda000bf06300 */
[----:B0-----:R-:W-:Y:S05]  /*1130*/  @!P0 BRA P1, `(.L_x_2950) ;  /* 0xfffffa2000008947 */ /* 0x001fea000083ffff */
[----:B------:R-:W-:Y:S05]  /*1140*/  EXIT ;  /* 0x000000000000794d */ /* 0x000fea0003800000 */
.L_x_2951:
        /* <DEDUP_REMOVED lines=11> */
.L_x_7941:


//--------------------- .text._ZN2at6native55_GLOBAL__N__de093ff9_22_ForeachBinaryOpList_cu_a911ec4325multi_tensor_apply_kernelINS1_18TensorListMetadataILi2EEENS1_11CopyFunctorIsbLi2ELi1ELi1EEEJNS0_4CopyIsbEEEEEvT_T0_DpT1_ --------------------------
	.section	.text._ZN2at6native55_GLOBAL__N__de093ff9_22_ForeachBinaryOpList_cu_a911ec4325multi_tensor_apply_kernelINS1_18TensorListMetadataILi2EEENS1_11CopyFunctorIsbLi2ELi1ELi1EEEJNS0_4CopyIsbEEEEEvT_T0_DpT1_,"ax",@progbits
	.sectioninfo	@"SHI_REGISTERS=32"
	.align	128
.text._ZN2at6native55_GLOBAL__N__de093ff9_22_ForeachBinaryOpList_cu_a911ec4325multi_tensor_apply_kernelINS1_18TensorListMetadataILi2EEENS1_11CopyFunctorIsbLi2ELi1ELi1EEEJNS0_4CopyIsbEEEEEvT_T0_DpT1_:
        .type           _ZN2at6native55_GLOBAL__N__de093ff9_22_ForeachBinaryOpList_cu_a911ec4325multi_tensor_apply_kernelINS1_18TensorListMetadataILi2EEENS1_11CopyFunctorIsbLi2ELi1ELi1EEEJNS0_4CopyIsbEEEEEvT_T0_DpT1_,@function
        .size           _ZN2at6native55_GLOBAL__N__de093ff9_22_ForeachBinaryOpList_cu_a911ec4325multi_tensor_apply_kernelINS1_18TensorListMetadataILi2EEENS1_11CopyFunctorIsbLi2ELi1ELi1EEEJNS0_4CopyIsbEEEEEvT_T0_DpT1_,(.L_x_7942 - _ZN2at6native55_GLOBAL__N__de093ff9_22_ForeachBinaryOpList_cu_a911ec4325multi_tensor_apply_kernelINS1_18TensorListMetadataILi2EEENS1_11CopyFunctorIsbLi2ELi1ELi1EEEJNS0_4CopyIsbEEEEEvT_T0_DpT1_)
        .other          _ZN2at6native55_GLOBAL__N__de093ff9_22_ForeachBinaryOpList_cu_a911ec4325multi_tensor_apply_kernelINS1_18TensorListMetadataILi2EEENS1_11CopyFunctorIsbLi2ELi1ELi1EEEJNS0_4CopyIsbEEEEEvT_T0_DpT1_,@"STO_CUDA_ENTRY STV_DEFAULT"
_ZN2at6native55_GLOBAL__N__de093ff9_22_ForeachBinaryOpList_cu_a911ec4325multi_tensor_apply_kernelINS1_18TensorListMetadataILi2EEENS1_11CopyFunctorIsbLi2ELi1ELi1EEEJNS0_4CopyIsbEEEEEvT_T0_DpT1_:
        /* <DEDUP_REMOVED lines=28> */
.L_x_2953:
        /* <DEDUP_REMOVED lines=19> */
[C---:B------:R-:W-:Y:S02]  /*02f0*/  ISETP.GE.U32.AND.EX P3, PT, R18.reuse, RZ, PT, P3 ;  /* 0x000000ff1200720c */ /* 0x040fe40003f66130 */
        /* <DEDUP_REMOVED lines=13> */
[----:B-1----:R-:W-:-:S04]  /*03d0*/  @P2 IADD3 R14, P3, R23, R0, RZ ;  /* 0x00000000170e2210 */ /* 0x002fc80007f7e0ff */
[----:B------:R3:W4:Y:S01]  /*03e0*/  @P4 LDG.E.U8 R7, [R26.64] ;  /* 0x000000041a074981 */ /* 0x000722000c1e1100 */
[----:B------:R-:W-:-:S05]  /*03f0*/  @P2 IMAD.X R15, R22, 0x1, R3, P3 ;  /* 0x00000001160f2824 */ /* 0x000fca00018e0603 */
[----:B------:R0:W5:Y:S01]  /*0400*/  @P2 LDG.E.U8 R8, [R14.64] ;  /* 0x000000040e082981 */ /* 0x000162000c1e1100 */
[-C--:B------:R-:W-:Y:S02]  /*0410*/  @P0 LEA R16, P5, R25, R12.reuse, 0x1 ;  /* 0x0000000c19100211 */ /* 0x080fe400078a08ff */
[----:B0-----:R-:W-:-:S04]  /*0420*/  @P1 LEA R14, P3, R17, R12, 0x1 ;  /* 0x0000000c110e1211 */ /* 0x001fc800078608ff */
[-C--:B------:R-:W-:Y:S02]  /*0430*/  @P1 LEA.HI.X R15, R17, R13.reuse, R21, 0x1, P3 ;  /* 0x0000000d110f1211 */ /* 0x080fe400018f0c15 */
[----:B------:R-:W-:Y:S02]  /*0440*/  @P0 LEA.HI.X R17, R25, R13, R24, 0x1, P5 ;  /* 0x0000000d19110211 */ /* 0x000fe400028f0c18 */
[----:B------:R-:W-:-:S04]  /*0450*/  @P4 LEA R24, P3, R11, R12, 0x1 ;  /* 0x0000000c0b184211 */ /* 0x000fc800078608ff */
[----:B------:R-:W-:Y:S01]  /*0460*/  @P4 LEA.HI.X R25, R11, R13, R18, 0x1, P3 ;  /* 0x0000000d0b194211 */ /* 0x000fe200018f0c12 */
[----:B------:R-:W-:Y:S01]  /*0470*/  IMAD.MOV.U32 R29, RZ, RZ, c[0x0][0x0] ;  /* 0x00000000ff1d7624 */ /* 0x000fe200078e00ff */
[----:B--2---:R-:W-:-:S04]  /*0480*/  @P1 PRMT R28, R9, 0x8880, RZ ;  /* 0x00008880091c1816 */ /* 0x004fc800000000ff */
[----:B------:R-:W-:Y:S02]  /*0490*/  @P1 PRMT R21, R28, 0x7710, RZ ;  /* 0x000077101c151816 */ /* 0x000fe400000000ff */
[----:B---3--:R-:W-:-:S03]  /*04a0*/  @P0 PRMT R27, R10, 0x8880, RZ ;  /* 0x000088800a1b0816 */ /* 0x008fc600000000ff */
[----:B------:R0:W-:Y:S01]  /*04b0*/  @P1 STG.E.U16 [R14.64], R21 ;  /* 0x000000150e001986 */ /* 0x0001e2000c101504 */
[----:B------:R-:W-:Y:S02]  /*04c0*/  @P2 LEA R26, P1, R23, R12, 0x1 ;  /* 0x0000000c171a2211 */ /* 0x000fe400078208ff */
[----:B------:R-:W-:Y:S02]  /*04d0*/  @P0 PRMT R11, R27, 0x7710, RZ ;  /* 0x000077101b0b0816 */ /* 0x000fe400000000ff */
[----:B------:R-:W-:Y:S02]  /*04e0*/  @P2 LEA.HI.X R27, R23, R13, R22, 0x1, P1 ;  /* 0x0000000d171b2211 */ /* 0x000fe400008f0c16 */
[----:B----4-:R-:W-:Y:S01]  /*04f0*/  @P4 PRMT R18, R7, 0x8880, RZ ;  /* 0x0000888007124816 */ /* 0x010fe200000000ff */
[----:B0-----:R-:W-:Y:S02]  /*0500*/  IMAD.MOV.U32 R21, RZ, RZ, R20 ;  /* 0x000000ffff157224 */ /* 0x001fe400078e0014 */
[----:B------:R-:W-:Y:S01]  /*0510*/  IMAD.MOV.U32 R20, RZ, RZ, R19 ;  /* 0x000000ffff147224 */ /* 0x000fe200078e0013 */
[----:B-----5:R-:W-:-:S02]  /*0520*/  @P2 PRMT R22, R8, 0x8880, RZ ;  /* 0x0000888008162816 */ /* 0x020fc400000000ff */
[----:B------:R-:W-:Y:S01]  /*0530*/  @P4 PRMT R23, R18, 0x7710, RZ ;  /* 0x0000771012174816 */ /* 0x000fe200000000ff */
[----:B------:R-:W-:Y:S01]  /*0540*/  IMAD.WIDE.U32 R20, R29, 0x4, R20 ;  /* 0x000000041d147825 */ /* 0x000fe200078e0014 */
[----:B------:R-:W-:Y:S01]  /*0550*/  @P2 PRMT R15, R22, 0x7710, RZ ;  /* 0x00007710160f2816 */ /* 0x000fe200000000ff */
[----:B------:R0:W-:Y:S04]  /*0560*/  @P0 STG.E.U16 [R16.64], R11 ;  /* 0x0000000b10000986 */ /* 0x0001e8000c101504 */
[----:B------:R0:W-:Y:S01]  /*0570*/  @P4 STG.E.U16 [R24.64], R23 ;  /* 0x0000001718004986 */ /* 0x0001e2000c101504 */
[C---:B------:R-:W-:Y:S02]  /*0580*/  ISETP.GE.U32.AND P0, PT, R20.reuse, 0x10000, PT ;  /* 0x000100001400780c */ /* 0x040fe40003f06070 */
[----:B------:R-:W-:Y:S01]  /*0590*/  ISETP.LT.U32.AND P1, PT, R20, R2, PT ;  /* 0x000000021400720c */ /* 0x000fe20003f21070 */
[----:B------:R0:W-:Y:S01]  /*05a0*/  @P2 STG.E.U16 [R26.64], R15 ;  /* 0x0000000f1a002986 */ /* 0x0001e2000c101504 */
[----:B------:R-:W-:-:S02]  /*05b0*/  ISETP.GE.U32.AND.EX P0, PT, R21, RZ, PT, P0 ;  /* 0x000000ff1500720c */ /* 0x000fc40003f06100 */
[----:B------:R-:W-:Y:S01]  /*05c0*/  ISETP.LT.AND.EX P1, PT, R21, R4, PT, P1 ;  /* 0x000000041500720c */ /* 0x000fe20003f21310 */
[----:B------:R-:W-:Y:S02]  /*05d0*/  IMAD.MOV.U32 R19, RZ, RZ, R20 ;  /* 0x000000ffff137224 */ /* 0x000fe400078e0014 */
[----:B------:R-:W-:-:S10]  /*05e0*/  IMAD.MOV.U32 R20, RZ, RZ, R21 ;  /* 0x000000ffff147224 */ /* 0x000fd400078e0015 */
[----:B0-----:R-:W-:Y:S05]  /*05f0*/  @!P0 BRA P1, `(.L_x_2953) ;  /* 0xfffffbc000008947 */ /* 0x001fea000083ffff */
[----:B------:R-:W-:Y:S05]  /*0600*/  EXIT ;  /* 0x000000000000794d */ /* 0x000fea0003800000 */
.L_x_2952:
[----:B------:R-:W0:Y:S02]  /*0610*/  S2R R17, SR_TID.X ;  /* 0x0000000000117919 */ /* 0x000e240000002100 */
[----:B0-----:R-:W-:-:S05]  /*0620*/  IMAD.WIDE.U32 R6, R17, 0x4, RZ ;  /* 0x0000000411067825 */ /* 0x001fca00078e00ff */
[----:B------:R-:W-:-:S04]  /*0630*/  ISETP.GE.U32.AND P0, PT, R6, R2, PT ;  /* 0x000000020600720c */ /* 0x000fc80003f06070 */
[----:B------:R-:W-:-:S04]  /*0640*/  ISETP.GE.AND.EX P0, PT, R7, R4, PT, P0 ;  /* 0x000000040700720c */ /* 0x000fc80003f06300 */
[----:B------:R-:W-:-:S13]  /*0650*/  ISETP.GT.U32.OR P0, PT, R17, 0x3fff, P0 ;  /* 0x00003fff1100780c */ /* 0x000fda0000704470 */
[----:B------:R-:W-:Y:S05]  /*0660*/  @P0 EXIT ;  /* 0x000000000000094d */ /* 0x000fea0003800000 */
[----:B------:R-:W-:Y:S02]  /*0670*/  IMAD.MOV.U32 R16, RZ, RZ, RZ ;  /* 0x000000ffff107224 */ /* 0x000fe400078e00ff */
.L_x_2954:
[----:B------:R-:W-:-:S04]  /*0680*/  LEA R8, P0, R17, R0, 0x2 ;  /* 0x0000000011087211 */ /* 0x000fc800078010ff */
[----:B------:R-:W-:-:S05]  /*0690*/  LEA.HI.X R9, R17, R3, R16, 0x2, P0 ;  /* 0x0000000311097211 */ /* 0x000fca00000f1410 */
[----:B------:R-:W2:Y:S01]  /*06a0*/  LDG.E R8, [R8.64] ;  /* 0x0000000408087981 */ /* 0x000ea2000c1e1900 */
[----:B------:R-:W-:-:S04]  /*06b0*/  LEA R6, P0, R17, R12, 0x3 ;  /* 0x0000000c11067211 */ /* 0x000fc800078018ff */
[C---:B------:R-:W-:Y:S02]  /*06c0*/  LEA.HI.X R7, R17.reuse, R13, R16, 0x3, P0 ;  /* 0x0000000d11077211 */ /* 0x040fe400000f1c10 */
[----:B------:R-:W-:-:S04]  /*06d0*/  IADD3 R17, P0, R17, c[0x0][0x0], RZ ;  /* 0x0000000011117a10 */ /* 0x000fc80007f1e0ff */
[----:B------:R-:W-:Y:S01]  /*06e0*/  ISETP.LT.U32.AND P1, PT, R17, 0x4000, PT ;  /* 0x000040001100780c */ /* 0x000fe20003f21070 */
[----:B------:R-:W-:-:S05]  /*06f0*/  IMAD.X R16, RZ, RZ, R16, P0 ;  /* 0x000000ffff107224 */ /* 0x000fca00000e0610 */
[----:B------:R-:W-:Y:S02]  /*0700*/  ISETP.LT.U32.AND.EX P1, PT, R16, RZ, PT, P1 ;  /* 0x000000ff1000720c */ /* 0x000fe40003f21110 */
[C---:B--2---:R-:W-:Y:S02]  /*0710*/  PRMT R5, R8.reuse, 0xbbb3, RZ ;  /* 0x0000bbb308057816 */ /* 0x044fe400000000ff */
[C---:B------:R-:W-:Y:S02]  /*0720*/  PRMT R10, R8.reuse, 0xaaa2, RZ ;  /* 0x0000aaa2080a7816 */ /* 0x040fe400000000ff */
[C---:B------:R-:W-:Y:S02]  /*0730*/  PRMT R11, R8.reuse, 0x9991, RZ ;  /* 0x00009991080b7816 */ /* 0x040fe400000000ff */
[----:B------:R-:W-:Y:S02]  /*0740*/  PRMT R14, R8, 0x8880, RZ ;  /* 0x00008880080e7816 */ /* 0x000fe400000000ff */
[----:B------:R-:W-:-:S02]  /*0750*/  PRMT R5, R5, 0x7710, RZ ;  /* 0x0000771005057816 */ /* 0x000fc400000000ff */
[----:B------:R-:W-:Y:S02]  /*0760*/  PRMT R10, R10, 0x7710, RZ ;  /* 0x000077100a0a7816 */ /* 0x000fe400000000ff */
[----:B------:R-:W-:Y:S02]  /*0770*/  PRMT R11, R11, 0x7710, RZ ;  /* 0x000077100b0b7816 */ /* 0x000fe400000000ff */
[----:B------:R-:W-:Y:S02]  /*0780*/  PRMT R14, R14, 0x7710, RZ ;  /* 0x000077100e0e7816 */ /* 0x000fe400000000ff */
[----:B------:R-:W-:Y:S01]  /*0790*/  PRMT R15, R10, 0x5410, R5 ;  /* 0x000054100a0f7816 */ /* 0x000fe20000000005 */
[----:B------:R-:W-:Y:S01]  /*07a0*/  IMAD.SHL.U32 R5, R17, 0x4, RZ ;  /* 0x0000000411057824 */ /* 0x000fe200078e00ff */
[----:B------:R-:W-:-:S04]  /*07b0*/  PRMT R14, R14, 0x5410, R11 ;  /* 0x000054100e0e7816 */ /* 0x000fc8000000000b */
[----:B------:R-:W-:Y:S01]  /*07c0*/  ISETP.GE.U32.AND P0, PT, R5, R2, PT ;  /* 0x000000020500720c */ /* 0x000fe20003f06070 */
[----:B------:R0:W-:Y:S01]  /*07d0*/  STG.E.64 [R6.64], R14 ;  /* 0x0000000e06007986 */ /* 0x0001e2000c101b04 */
[----:B------:R-:W-:-:S04]  /*07e0*/  SHF.L.U64.HI R5, R17, 0x2, R16 ;  /* 0x0000000211057819 */ /* 0x000fc80000010210 */
[----:B------:R-:W-:-:S13]  /*07f0*/  ISETP.GE.AND.EX P0, PT, R5, R4, PT, P0 ;  /* 0x000000040500720c */ /* 0x000fda0003f06300 */
[----:B0-----:R-:W-:Y:S05]  /*0800*/  @!P0 BRA P1, `(.L_x_2954) ;  /* 0xfffffe7000008947 */ /* 0x001fea000083ffff */
[----:B------:R-:W-:Y:S05]  /*0810*/  EXIT ;  /* 0x000000000000794d */ /* 0x000fea0003800000 */
.L_x_2955:
        /* <DEDUP_REMOVED lines=14> */
.L_x_7942:


//--------------------- .text._ZN2at6native55_GLOBAL__N__de093ff9_22_ForeachBinaryOpList_cu_a911ec4325multi_tensor_apply_kernelINS1_18TensorListMetadataILi2EEENS1_11CopyFunctorIsN3c108BFloat16ELi2ELi1ELi1EEEJNS0_4CopyIsS7_EEEEEvT_T0_DpT1_ --------------------------
	.section	.text._ZN2at6native55_GLOBAL__N__de093ff9_22_ForeachBinaryOpList_cu_a911ec4325multi_tensor_apply_kernelINS1_18TensorListMetadataILi2EEENS1_11CopyFunctorIsN3c108BFloat16ELi2ELi1ELi1EEEJNS0_4CopyIsS7_EEEEEvT_T0_DpT1_,"ax",@progbits
	.sectioninfo	@"SHI_REGISTERS=32"
	.align	128
.text._ZN2at6native55_GLOBAL__N__de093ff9_22_ForeachBinaryOpList_cu_a911ec4325multi_tensor_apply_kernelINS1_18TensorListMetadataILi2EEENS1_11CopyFunctorIsN3c108BFloat16ELi2ELi1ELi1EEEJNS0_4CopyIsS7_EEEEEvT_T0_DpT1_:
        .type           _ZN2at6native55_GLOBAL__N__de093ff9_22_ForeachBinaryOpList_cu_a911ec4325multi_tensor_apply_kernelINS1_18TensorListMetadataILi2EEENS1_11CopyFunctorIsN3c108BFloat16ELi2ELi1ELi1EEEJNS0_4CopyIsS7_EEEEEvT_T0_DpT1_,@function
        .size           _ZN2at6native55_GLOBAL__N__de093ff9_22_ForeachBinaryOpList_cu_a911ec4325multi_tensor_apply_kernelINS1_18TensorListMetadataILi2EEENS1_11CopyFunctorIsN3c108BFloat16ELi2ELi1ELi1EEEJNS0_4CopyIsS7_EEEEEvT_T0_DpT1_,(.L_x_7943 - _ZN2at6native55_GLOBAL__N__de093ff9_22_ForeachBinaryOpList_cu_a911ec4325multi_tensor_apply_kernelINS1_18TensorListMetadataILi2EEENS1_11CopyFunctorIsN3c108BFloat16ELi2ELi1ELi1EEEJNS0_4CopyIsS7_EEEEEvT_T0_DpT1_)
        .other          _ZN2at6native55_GLOBAL__N__de093ff9_22_ForeachBinaryOpList_cu_a911ec4325multi_tensor_apply_kernelINS1_18TensorListMetadataILi2EEENS1_11CopyFunctorIsN3c108BFloat16ELi2ELi1ELi1EEEJNS0_4CopyIsS7_EEEEEvT_T0_DpT1_,@"STO_CUDA_ENTRY STV_DEFAULT"
_ZN2at6native55_GLOBAL__N__de093ff9_22_ForeachBinaryOpList_cu_a911ec4325multi_tensor_apply_kernelINS1_18TensorListMetadataILi2EEENS1_11CopyFunctorIsN3c108BFloat16ELi2ELi1ELi1EEEJNS0_4CopyIsS7_EEEEEvT_T0_DpT1_:
        /* <DEDUP_REMOVED lines=29> */
.L_x_2957:
[----:B0-----:R-:W-:Y:S01]  /*01d0*/  IADD3 R25, P2, R0, R10, RZ ;  /* 0x0000000a00197210 */ /* 0x001fe20007f5e0ff */
[----:B------:R-:W-:-:S03]  /*01e0*/  IMAD R20, R2, 0x3, RZ ;  /* 0x0000000302147824 */ /* 0x000fc600078e02ff */
[-C--:B------:R-:W-:Y:S01]  /*01f0*/  LEA R19, P6, R2, R25.reuse, 0x1 ;  /* 0x0000001902137211 */ /* 0x080fe200078c08ff */
[----:B------:R-:W-:Y:S01]  /*0200*/  IMAD.X R18, RZ, RZ, R11, P2 ;  /* 0x000000ffff127224 */ /* 0x000fe200010e060b */
[C---:B------:R-:W-:Y:S02]  /*0210*/  IADD3 R6, P2, R25.reuse, c[0x0][0x0], RZ ;  /* 0x0000000019067a10 */ /* 0x040fe40007f5e0ff */
[C---:B------:R-:W-:Y:S01]  /*0220*/  ISETP.GE.U32.AND P1, PT, R25.reuse, 0x10000, PT ;  /* 0x000100001900780c */ /* 0x040fe20003f26070 */
        /* <DEDUP_REMOVED lines=20> */
[C---:B------:R-:W-:Y:S02]  /*0370*/  @P2 LEA R14, P4, R6.reuse, UR4, 0x1 ;  /* 0x00000004060e2c11 */ /* 0x040fe4000f8808ff */
[----:B------:R-:W-:Y:S02]  /*0380*/  @P0 LEA.HI.X R13, R25, UR5, R18, 0x1, P5 ;  /* 0x00000005190d0c11 */ /* 0x000fe4000a8f0c12 */
[C---:B------:R-:W-:Y:S02]  /*0390*/  @P1 LEA R16, P5, R19.reuse, UR4, 0x1 ;  /* 0x0000000413101c11 */ /* 0x040fe4000f8a08ff */
[----:B------:R-:W-:Y:S01]  /*03a0*/  @P2 LEA.HI.X R15, R6, UR5, R7, 0x1, P4 ;  /* 0x00000005060f2c11 */ /* 0x000fe2000a0f0c07 */
[----:B------:R0:W2:Y:S01]  /*03b0*/  @P0 LDG.E.U16 R21, [R12.64] ;  /* 0x0000000a0c150981 */ /* 0x0000a2000c1e1500 */
[----:B------:R-:W-:-:S03]  /*03c0*/  @P1 LEA.HI.X R17, R19, UR5, R8, 0x1, P5 ;  /* 0x0000000513111c11 */ /* 0x000fc6000a8f0c08 */
[C---:B------:R-:W-:Y:S01]  /*03d0*/  @P3 LEA R22, P4, R20.reuse, UR4, 0x1 ;  /* 0x0000000414163c11 */ /* 0x040fe2000f8808ff */
[----:B------:R1:W3:Y:S03]  /*03e0*/  @P2 LDG.E.U16 R5, [R14.64] ;  /* 0x0000000a0e052981 */ /* 0x0002e6000c1e1500 */
[----:B------:R-:W-:Y:S01]  /*03f0*/  @P3 LEA.HI.X R23, R20, UR5, R9, 0x1, P4 ;  /* 0x0000000514173c11 */ /* 0x000fe2000a0f0c09 */
[----:B------:R4:W5:Y:S04]  /*0400*/  @P1 LDG.E.U16 R3, [R16.64] ;  /* 0x0000000a10031981 */ /* 0x000968000c1e1500 */
[----:B------:R-:W5:Y:S01]  /*0410*/  @P3 LDG.E.U16 R4, [R22.64] ;  /* 0x0000000a16043981 */ /* 0x000f62000c1e1500 */
[----:B0-----:R-:W-:-:S04]  /*0420*/  @P0 LEA R12, P4, R25, UR8, 0x1 ;  /* 0x00000008190c0c11 */ /* 0x001fc8000f8808ff */
[----:B------:R-:W-:Y:S02]  /*0430*/  @P0 LEA.HI.X R13, R25, UR9, R18, 0x1, P4 ;  /* 0x00000009190d0c11 */ /* 0x000fe4000a0f0c12 */
[----:B-1----:R-:W-:Y:S02]  /*0440*/  @P2 LEA R14, P4, R6, UR8, 0x1 ;  /* 0x00000008060e2c11 */ /* 0x002fe4000f8808ff */
[C---:B----4-:R-:W-:Y:S02]  /*0450*/  @P1 LEA R16, P5, R19.reuse, UR8, 0x1 ;  /* 0x0000000813101c11 */ /* 0x050fe4000f8a08ff */
[----:B------:R-:W-:Y:S02]  /*0460*/  @P3 LEA R18, P6, R20, UR8, 0x1 ;  /* 0x0000000814123c11 */ /* 0x000fe4000f8c08ff */
[----:B------:R-:W-:Y:S01]  /*0470*/  @P2 LEA.HI.X R15, R6, UR9, R7, 0x1, P4 ;  /* 0x00000009060f2c11 */ /* 0x000fe2000a0f0c07 */
[----:B------:R-:W-:Y:S01]  /*0480*/  IMAD.MOV.U32 R7, RZ, RZ, c[0x0][0x0] ;  /* 0x00000000ff077624 */ /* 0x000fe200078e00ff */
[----:B------:R-:W-:-:S02]  /*0490*/  @P1 LEA.HI.X R17, R19, UR9, R8, 0x1, P5 ;  /* 0x0000000913111c11 */ /* 0x000fc4000a8f0c08 */
[----:B------:R-:W-:Y:S01]  /*04a0*/  @P3 LEA.HI.X R19, R20, UR9, R9, 0x1, P6 ;  /* 0x0000000914133c11 */ /* 0x000fe2000b0f0c09 */
[----:B------:R-:W-:Y:S01]  /*04b0*/  IMAD.WIDE.U32 R10, R7, 0x4, R10 ;  /* 0x00000004070a7825 */ /* 0x000fe200078e000a */
[----:B--2---:R-:W-:Y:S02]  /*04c0*/  PRMT R27, RZ, 0x5410, R21 ;  /* 0x00005410ff1b7816 */ /* 0x004fe40000000015 */
[----:B---3--:R-:W-:Y:S02]  /*04d0*/  PRMT R29, RZ, 0x5410, R5 ;  /* 0x00005410ff1d7816 */ /* 0x008fe40000000005 */
[----:B-----5:R-:W-:Y:S02]  /*04e0*/  PRMT R24, RZ, 0x5410, R3 ;  /* 0x00005410ff187816 */ /* 0x020fe40000000003 */
[----:B------:R-:W0:Y:S01]  /*04f0*/  @P0 F2I.FTZ.TRUNC.NTZ R27, R27 ;  /* 0x0000001b001b0305 */ /* 0x000e22000021f100 */
[----:B------:R-:W-:-:S07]  /*0500*/  PRMT R23, RZ, 0x5410, R4 ;  /* 0x00005410ff177816 */ /* 0x000fce0000000004 */
[----:B------:R-:W1:Y:S08]  /*0510*/  @P2 F2I.FTZ.TRUNC.NTZ R29, R29 ;  /* 0x0000001d001d2305 */ /* 0x000e70000021f100 */
[----:B------:R-:W2:Y:S08]  /*0520*/  @P1 F2I.FTZ.TRUNC.NTZ R24, R24 ;  /* 0x0000001800181305 */ /* 0x000eb0000021f100 */
[----:B------:R-:W3:Y:S01]  /*0530*/  @P3 F2I.FTZ.TRUNC.NTZ R23, R23 ;  /* 0x0000001700173305 */ /* 0x000ee2000021f100 */
[----:B0-----:R0:W-:Y:S01]  /*0540*/  @P0 STG.E.U16 [R12.64], R27 ;  /* 0x0000001b0c000986 */ /* 0x0011e2000c10150a */
[----:B------:R-:W-:-:S03]  /*0550*/  ISETP.GE.U32.AND P0, PT, R10, 0x10000, PT ;  /* 0x000100000a00780c */ /* 0x000fc60003f06070 */
[----:B-1----:R0:W-:Y:S04]  /*0560*/  @P2 STG.E.U16 [R14.64], R29 ;  /* 0x0000001d0e002986 */ /* 0x0021e8000c10150a */
[----:B--2---:R0:W-:Y:S01]  /*0570*/  @P1 STG.E.U16 [R16.64], R24 ;  /* 0x0000001810001986 */ /* 0x0041e2000c10150a */
[----:B------:R-:W-:-:S03]  /*0580*/  ISETP.LT.U32.AND P1, PT, R10, UR12, PT ;  /* 0x0000000c0a007c0c */ /* 0x000fc6000bf21070 */
[----:B---3--:R0:W-:Y:S01]  /*0590*/  @P3 STG.E.U16 [R18.64], R23 ;  /* 0x0000001712003986 */ /* 0x0081e2000c10150a */
[C---:B------:R-:W-:Y:S02]  /*05a0*/  ISETP.GE.U32.AND.EX P0, PT, R11.reuse, RZ, PT, P0 ;  /* 0x000000ff0b00720c */ /* 0x040fe40003f06100 */
[----:B------:R-:W-:-:S13]  /*05b0*/  ISETP.LT.AND.EX P1, PT, R11, UR6, PT, P1 ;  /* 0x000000060b007c0c */ /* 0x000fda000bf21310 */
[----:B0-----:R-:W-:Y:S05]  /*05c0*/  @!P0 BRA P1, `(.L_x_2957) ;  /* 0xfffffc0000008947 */ /* 0x001fea000083ffff */
[----:B------:R-:W-:Y:S05]  /*05d0*/  EXIT ;  /* 0x000000000000794d */ /* 0x000fea0003800000 */
.L_x_2956:
[----:B------:R-:W0:Y:S02]  /*05e0*/  S2R R10, SR_TID.X ;  /* 0x00000000000a7919 */ /* 0x000e240000002100 */
[----:B0-----:R-:W-:-:S05]  /*05f0*/  IMAD.WIDE.U32 R2, R10, 0x4, RZ ;  /* 0x000000040a027825 */ /* 0x001fca00078e00ff */
[----:B------:R-:W-:-:S04]  /*0600*/  ISETP.GE.U32.AND P0, PT, R2, UR12, PT ;  /* 0x0000000c02007c0c */ /* 0x000fc8000bf06070 */
[----:B------:R-:W-:-:S04]  /*0610*/  ISETP.GE.AND.EX P0, PT, R3, UR6, PT, P0 ;  /* 0x0000000603007c0c */ /* 0x000fc8000bf06300 */
[----:B------:R-:W-:-:S13]  /*0620*/  ISETP.GT.U32.OR P0, PT, R10, 0x3fff, P0 ;  /* 0x00003fff0a00780c */ /* 0x000fda0000704470 */
[----:B------:R-:W-:Y:S05]  /*0630*/  @P0 EXIT ;  /* 0x000000000000094d */ /* 0x000fea0003800000 */
[----:B------:R-:W-:-:S04]  /*0640*/  IMAD.MOV.U32 R11, RZ, RZ, RZ ;  /* 0x000000ffff0b7224 */ /* 0x000fc800078e00ff */
.L_x_2958:
[C---:B0-----:R-:W-:Y:S01]  /*0650*/  IMAD.SHL.U32 R4, R10.reuse, 0x8, RZ ;  /* 0x000000080a047824 */ /* 0x041fe200078e00ff */
[----:B------:R-:W-:-:S04]  /*0660*/  SHF.L.U64.HI R5, R10, 0x3, R11 ;  /* 0x000000030a057819 */ /* 0x000fc8000001020b */
[----:B------:R-:W-:-:S04]  /*0670*/  IADD3 R2, P0, R4, UR4, RZ ;  /* 0x0000000404027c10 */ /* 0x000fc8000ff1e0ff */
[----:B------:R-:W-:-:S06]  /*0680*/  IADD3.X R3, R5, UR5, RZ, P0, !PT ;  /* 0x0000000505037c10 */ /* 0x000fcc00087fe4ff */
        /* <DEDUP_REMOVED lines=8> */
[----:B------:R-:W-:-:S04]  /*0710*/  PRMT R2, RZ, 0x7610, R2 ;  /* 0x00007610ff027816 */ /* 0x000fc80000000002 */
[----:B------:R0:W-:Y:S08]  /*0720*/  F2I.FTZ.TRUNC.NTZ R7, R2 ;  /* 0x0000000200077305 */ /* 0x0001f0000021f100 */
[----:B------:R-:W1:Y:S01]  /*0730*/  F2I.FTZ.TRUNC.NTZ R0, R0 ;  /* 0x0000000000007305 */ /* 0x000e62000021f100 */
[----:B0-----:R-:W-:-:S07]  /*0740*/  PRMT R2, RZ, 0x5410, R3 ;  /* 0x00005410ff027816 */ /* 0x001fce0000000003 */
[----:B------:R0:W-:Y:S01]  /*0750*/  F2I.FTZ.TRUNC.NTZ R6, R2 ;  /* 0x0000000200067305 */ /* 0x0001e2000021f100 */
[----:B-1----:R-:W-:Y:S01]  /*0760*/  PRMT R8, R0, 0x5410, R7 ;  /* 0x0000541000087816 */ /* 0x002fe20000000007 */
[----:B------:R-:W-:Y:S01]  /*0770*/  IMAD.SHL.U32 R0, R10, 0x4, RZ ;  /* 0x000000040a007824 */ /* 0x000fe200078e00ff */
[----:B0-----:R-:W-:-:S05]  /*0780*/  PRMT R2, RZ, 0x7610, R3 ;  /* 0x00007610ff027816 */ /* 0x001fca0000000003 */
[----:B------:R-:W0:Y:S01]  /*0790*/  F2I.FTZ.TRUNC.NTZ R9, R2 ;  /* 0x0000000200097305 */ /* 0x000e22000021f100 */
[----:B------:R-:W-:Y:S02]  /*07a0*/  ISETP.GE.U32.AND P0, PT, R0, UR12, PT ;  /* 0x0000000c00007c0c */ /* 0x000fe4000bf06070 */
[----:B------:R-:W-:-:S04]  /*07b0*/  SHF.L.U64.HI R0, R10, 0x2, R11 ;  /* 0x000000020a007819 */ /* 0x000fc8000001020b */
[----:B------:R-:W-:Y:S02]  /*07c0*/  ISETP.GE.AND.EX P0, PT, R0, UR6, PT, P0 ;  /* 0x0000000600007c0c */ /* 0x000fe4000bf06300 */
[----:B0-----:R-:W-:-:S05]  /*07d0*/  PRMT R9, R6, 0x5410, R9 ;  /* 0x0000541006097816 */ /* 0x001fca0000000009 */
[----:B------:R0:W-:Y:S06]  /*07e0*/  STG.E.64 [R4.64], R8 ;  /* 0x0000000804007986 */ /* 0x0001ec000c101b0a */
[----:B------:R-:W-:Y:S05]  /*07f0*/  @!P0 BRA P1, `(.L_x_2958) ;  /* 0xfffffe5000008947 */ /* 0x000fea000083ffff */
[----:B------:R-:W-:Y:S05]  /*0800*/  EXIT ;  /* 0x000000000000794d */ /* 0x000fea0003800000 */
.L_x_2959:
        /* <DEDUP_REMOVED lines=15> */
.L_x_7943:


//--------------------- .text._ZN2at6native55_GLOBAL__N__de093ff9_22_ForeachBinaryOpList_cu_a911ec4325multi_tensor_apply_kernelINS1_18TensorListMetadataILi2EEENS1_11CopyFunctorIsN3c104HalfELi2ELi1ELi1EEEJNS0_4CopyIsS7_EEEEEvT_T0_DpT1_ --------------------------
	.section	.text._ZN2at6native55_GLOBAL__N__de093ff9_22_ForeachBinaryOpList_cu_a911ec4325multi_tensor_apply_kernelINS1_18TensorListMetadataILi2EEENS1_11CopyFunctorIsN3c104HalfELi2ELi1ELi1EEEJNS0_4CopyIsS7_EEEEEvT_T0_DpT1_,"ax",@progbits
	.sectioninfo	@"SHI_REGISTERS=32"
	.align	128
.text._ZN2at6native55_GLOBAL__N__de093ff9_22_ForeachBinaryOpList_cu_a911ec4325multi_tensor_apply_kernelINS1_18TensorListMetadataILi2EEENS1_11CopyFunctorIsN3c104HalfELi2ELi1ELi1EEEJNS0_4CopyIsS7_EEEEEvT_T0_DpT1_:
        .type           _ZN2at6native55_GLOBAL__N__de093ff9_22_ForeachBinaryOpList_cu_a911ec4325multi_tensor_apply_kernelINS1_18TensorListMetadataILi2EEENS1_11CopyFunctorIsN3c104HalfELi2ELi1ELi1EEEJNS0_4CopyIsS7_EEEEEvT_T0_DpT1_,@function
        .size           _ZN2at6native55_GLOBAL__N__de093ff9_22_ForeachBinaryOpList_cu_a911ec4325multi_tensor_apply_kernelINS1_18TensorListMetadataILi2EEENS1_11CopyFunctorIsN3c104HalfELi2ELi1ELi1EEEJNS0_4CopyIsS7_EEEEEvT_T0_DpT1_,(.L_x_7944 - _ZN2at6native55_GLOBAL__N__de093ff9_22_ForeachBinaryOpList_cu_a911ec4325multi_tensor_apply_kernelINS1_18TensorListMetadataILi2EEENS1_11CopyFunctorIsN3c104HalfELi2ELi1ELi1EEEJNS0_4CopyIsS7_EEEEEvT_T0_DpT1_)
        .other          _ZN2at6native55_GLOBAL__N__de093ff9_22_ForeachBinaryOpList_cu_a911ec4325multi_tensor_apply_kernelINS1_18TensorListMetadataILi2EEENS1_11CopyFunctorIsN3c104HalfELi2ELi1ELi1EEEJNS0_4CopyIsS7_EEEEEvT_T0_DpT1_,@"STO_CUDA_ENTRY STV_DEFAULT"
_ZN2at6native55_GLOBAL__N__de093ff9_22_ForeachBinaryOpList_cu_a911ec4325multi_tensor_apply_kernelINS1_18TensorListMetadataILi2EEENS1_11CopyFunctorIsN3c104HalfELi2ELi1ELi1EEEJNS0_4CopyIsS7_EEEEEvT_T0_DpT1_:
        /* <DEDUP_REMOVED lines=29> */
.L_x_2961:
[----:B0-----:R-:W-:Y:S01]  /*01d0*/  IADD3 R25, P1, R0, R10, RZ ;  /* 0x0000000a00197210 */ /* 0x001fe20007f3e0ff */
[----:B------:R-:W-:-:S03]  /*01e0*/  IMAD R20, R2, 0x3, RZ ;  /* 0x0000000302147824 */ /* 0x000fc600078e02ff */
[----:B------:R-:W-:Y:S01]  /*01f0*/  LEA R9, P5, R2, R25, 0x1 ;  /* 0x0000001902097211 */ /* 0x000fe200078a08ff */
[----:B------:R-:W-:Y:S01]  /*0200*/  IMAD.X R18, RZ, RZ, R11, P1 ;  /* 0x000000ffff127224 */ /* 0x000fe200008e060b */
[C---:B------:R-:W-:Y:S02]  /*0210*/  IADD3 R6, P4, R25.reuse, c[0x0][0x0], RZ ;  /* 0x0000000019067a10 */ /* 0x040fe40007f9e0ff */
[----:B------:R-:W-:Y:S01]  /*0220*/  ISETP.GE.U32.AND P0, PT, R25, 0x10000, PT ;  /* 0x000100001900780c */ /* 0x000fe20003f06070 */
[--C-:B------:R-:W-:Y:S01]  /*0230*/  IMAD.X R8, RZ, RZ, R18.reuse, P5 ;  /* 0x000000ffff087224 */ /* 0x100fe200028e0612 */
[----:B------:R-:W-:Y:S01]  /*0240*/  ISETP.GE.U32.AND P3, PT, R9, 0x10000, PT ;  /* 0x000100000900780c */ /* 0x000fe20003f66070 */
[----:B------:R-:W-:Y:S01]  /*0250*/  IMAD.X R7, RZ, RZ, R18, P4 ;  /* 0x000000ffff077224 */ /* 0x000fe200020e0612 */
[----:B------:R-:W-:Y:S02]  /*0260*/  ISETP.LT.U32.AND P1, PT, R25, UR12, PT ;  /* 0x0000000c19007c0c */ /* 0x000fe4000bf21070 */
[----:B------:R-:W-:-:S02]  /*0270*/  ISETP.GE.U32.AND.EX P0, PT, R18, RZ, PT, P0 ;  /* 0x000000ff1200720c */ /* 0x000fc40003f06100 */
[----:B------:R-:W-:Y:S02]  /*0280*/  ISETP.GE.U32.AND P2, PT, R6, 0x10000, PT ;  /* 0x000100000600780c */ /* 0x000fe40003f46070 */
[----:B------:R-:W-:Y:S02]  /*0290*/  ISETP.GE.U32.AND.EX P5, PT, R8, RZ, PT, P3 ;  /* 0x000000ff0800720c */ /* 0x000fe40003fa6130 */
[----:B------:R-:W-:Y:S02]  /*02a0*/  ISETP.LT.AND.EX P0, PT, R18, UR6, !P0, P1 ;  /* 0x0000000612007c0c */ /* 0x000fe4000c701310 */
[----:B------:R-:W-:Y:S02]  /*02b0*/  IADD3 R20, P3, R20, R25, RZ ;  /* 0x0000001914147210 */ /* 0x000fe40007f7e0ff */
[----:B------:R-:W-:Y:S02]  /*02c0*/  ISETP.LT.U32.AND P1, PT, R6, UR12, PT ;  /* 0x0000000c06007c0c */ /* 0x000fe4000bf21070 */
[----:B------:R-:W-:Y:S01]  /*02d0*/  ISETP.GE.U32.AND.EX P4, PT, R7, RZ, PT, P2 ;  /* 0x000000ff0700720c */ /* 0x000fe20003f86120 */
[----:B------:R-:W-:Y:S01]  /*02e0*/  IMAD.X R19, RZ, RZ, R18, P3 ;  /* 0x000000ffff137224 */ /* 0x000fe200018e0612 */
[----:B------:R-:W-:-:S02]  /*02f0*/  ISETP.LT.U32.AND P2, PT, R9, UR12, PT ;  /* 0x0000000c09007c0c */ /* 0x000fc4000bf41070 */
[----:B------:R-:W-:Y:S02]  /*0300*/  ISETP.LT.AND.EX P1, PT, R7, UR6, !P4, P1 ;  /* 0x0000000607007c0c */ /* 0x000fe4000e721310 */
[----:B------:R-:W-:Y:S02]  /*0310*/  ISETP.GE.U32.AND P4, PT, R20, 0x10000, PT ;  /* 0x000100001400780c */ /* 0x000fe40003f86070 */
[----:B------:R-:W-:Y:S02]  /*0320*/  ISETP.LT.AND.EX P2, PT, R8, UR6, !P5, P2 ;  /* 0x0000000608007c0c */ /* 0x000fe4000ef41320 */
[----:B------:R-:W-:Y:S02]  /*0330*/  ISETP.LT.U32.AND P5, PT, R20, UR12, PT ;  /* 0x0000000c14007c0c */ /* 0x000fe4000bfa1070 */
[----:B------:R-:W-:Y:S02]  /*0340*/  ISETP.GE.U32.AND.EX P3, PT, R19, RZ, PT, P4 ;  /* 0x000000ff1300720c */ /* 0x000fe40003f66140 */
[----:B------:R-:W-:-:S02]  /*0350*/  @P0 LEA R12, P6, R25, UR4, 0x1 ;  /* 0x00000004190c0c11 */ /* 0x000fc4000f8c08ff */
        /* <DEDUP_REMOVED lines=22> */
[----:B--2---:R-:W-:Y:S02]  /*04c0*/  HADD2.F32 R27, -RZ, R21.H0_H0 ;  /* 0x20000015ff1b7230 */ /* 0x004fe40000004100 */
[----:B---3--:R-:W-:-:S04]  /*04d0*/  HADD2.F32 R29, -RZ, R5.H0_H0 ;  /* 0x20000005ff1d7230 */ /* 0x008fc80000004100 */
[----:B------:R-:W0:Y:S01]  /*04e0*/  @P0 F2I.FTZ.TRUNC.NTZ R27, R27 ;  /* 0x0000001b001b0305 */ /* 0x000e22000021f100 */
[----:B-----5:R-:W-:Y:S02]  /*04f0*/  HADD2.F32 R24, -RZ, R3.H0_H0 ;  /* 0x20000003ff187230 */ /* 0x020fe40000004100 */
[----:B------:R-:W-:-:S05]  /*0500*/  HADD2.F32 R26, -RZ, R4.H0_H0 ;  /* 0x20000004ff1a7230 */ /* 0x000fca0000004100 */
[----:B------:R-:W1:Y:S08]  /*0510*/  @P1 F2I.FTZ.TRUNC.NTZ R29, R29 ;  /* 0x0000001d001d1305 */ /* 0x000e70000021f100 */
[----:B------:R-:W2:Y:S01]  /*0520*/  @P2 F2I.FTZ.TRUNC.NTZ R24, R24 ;  /* 0x0000001800182305 */ /* 0x000ea2000021f100 */
[----:B0-----:R0:W-:Y:S01]  /*0530*/  @P0 STG.E.U16 [R12.64], R27 ;  /* 0x0000001b0c000986 */ /* 0x0011e2000c10150a */
[----:B------:R-:W-:-:S04]  /*0540*/  ISETP.GE.U32.AND P0, PT, R10, 0x10000, PT ;  /* 0x000100000a00780c */ /* 0x000fc80003f06070 */
[----:B------:R-:W-:Y:S02]  /*0550*/  ISETP.GE.U32.AND.EX P0, PT, R11, RZ, PT, P0 ;  /* 0x000000ff0b00720c */ /* 0x000fe40003f06100 */
[----:B------:R-:W3:Y:S01]  /*0560*/  @P3 F2I.FTZ.TRUNC.NTZ R23, R26 ;  /* 0x0000001a00173305 */ /* 0x000ee2000021f100 */
[----:B-1----:R0:W-:Y:S01]  /*0570*/  @P1 STG.E.U16 [R14.64], R29 ;  /* 0x0000001d0e001986 */ /* 0x0021e2000c10150a */
[----:B------:R-:W-:-:S04]  /*0580*/  ISETP.LT.U32.AND P1, PT, R10, UR12, PT ;  /* 0x0000000c0a007c0c */ /* 0x000fc8000bf21070 */
[----:B------:R-:W-:Y:S01]  /*0590*/  ISETP.LT.AND.EX P1, PT, R11, UR6, PT, P1 ;  /* 0x000000060b007c0c */ /* 0x000fe2000bf21310 */
[----:B--2---:R0:W-:Y:S04]  /*05a0*/  @P2 STG.E.U16 [R16.64], R24 ;  /* 0x0000001810002986 */ /* 0x0041e8000c10150a */
[----:B---3--:R0:W-:Y:S08]  /*05b0*/  @P3 STG.E.U16 [R18.64], R23 ;  /* 0x0000001712003986 */ /* 0x0081f0000c10150a */
[----:B------:R-:W-:Y:S05]  /*05c0*/  @!P0 BRA P1, `(.L_x_2961) ;  /* 0xfffffc0000008947 */ /* 0x000fea000083ffff */
[----:B------:R-:W-:Y:S05]  /*05d0*/  EXIT ;  /* 0x000000000000794d */ /* 0x000fea0003800000 */
.L_x_2960:
[----:B------:R-:W0:Y:S02]  /*05e0*/  S2R R10, SR_TID.X ;  /* 0x00000000000a7919 */ /* 0x000e240000002100 */
[----:B0-----:R-:W-:-:S05]  /*05f0*/  IMAD.WIDE.U32 R2, R10, 0x4, RZ ;  /* 0x000000040a027825 */ /* 0x001fca00078e00ff */
[----:B------:R-:W-:-:S04]  /*0600*/  ISETP.GE.U32.AND P0, PT, R2, UR12, PT ;  /* 0x0000000c02007c0c */ /* 0x000fc8000bf06070 */
[----:B------:R-:W-:-:S04]  /*0610*/  ISETP.GE.AND.EX P0, PT, R3, UR6, PT, P0 ;  /* 0x0000000603007c0c */ /* 0x000fc8000bf06300 */
[----:B------:R-:W-:-:S13]  /*0620*/  ISETP.GT.U32.OR P0, PT, R10, 0x3fff, P0 ;  /* 0x00003fff0a00780c */ /* 0x000fda0000704470 */
[----:B------:R-:W-:Y:S05]  /*0630*/  @P0 EXIT ;  /* 0x000000000000094d */ /* 0x000fea0003800000 */
[----:B------:R-:W-:-:S04]  /*0640*/  IMAD.MOV.U32 R11, RZ, RZ, RZ ;  /* 0x000000ffff0b7224 */ /* 0x000fc800078e00ff */
.L_x_2962:
        /* <DEDUP_REMOVED lines=10> */
[----:B------:R-:W-:Y:S01]  /*06f0*/  ISETP.LT.U32.AND.EX P1, PT, R11, RZ, PT, P1 ;  /* 0x000000ff0b00720c */ /* 0x000fe20003f21110 */
[--C-:B--2---:R-:W-:Y:S02]  /*0700*/  HADD2.F32 R0, -RZ, R2.reuse.H0_H0 ;  /* 0x20000002ff007230 */ /* 0x104fe40000004100 */
[--C-:B------:R-:W-:Y:S02]  /*0710*/  HADD2.F32 R8, -RZ, R3.reuse.H0_H0 ;  /* 0x20000003ff087230 */ /* 0x100fe40000004100 */
[----:B------:R-:W-:Y:S02]  /*0720*/  HADD2.F32 R9, -RZ, R3.H1_H1 ;  /* 0x30000003ff097230 */ /* 0x000fe40000004100 */
[----:B------:R-:W-:Y:S01]  /*0730*/  HADD2.F32 R6, -RZ, R2.H1_H1 ;  /* 0x30000002ff067230 */ /* 0x000fe20000004100 */
[----:B------:R-:W-:Y:S08]  /*0740*/  F2I.FTZ.TRUNC.NTZ R0, R0 ;  /* 0x0000000000007305 */ /* 0x000ff0000021f100 */
[----:B------:R-:W0:Y:S08]  /*0750*/  F2I.FTZ.TRUNC.NTZ R7, R6 ;  /* 0x0000000600077305 */ /* 0x000e30000021f100 */
[----:B------:R-:W-:Y:S08]  /*0760*/  F2I.FTZ.TRUNC.NTZ R8, R8 ;  /* 0x0000000800087305 */ /* 0x000ff0000021f100 */
[----:B------:R-:W1:Y:S01]  /*0770*/  F2I.FTZ.TRUNC.NTZ R9, R9 ;  /* 0x0000000900097305 */ /* 0x000e62000021f100 */
[----:B0-----:R-:W-:Y:S01]  /*0780*/  PRMT R2, R0, 0x5410, R7 ;  /* 0x0000541000027816 */ /* 0x001fe20000000007 */
[----:B------:R-:W-:-:S05]  /*0790*/  IMAD.SHL.U32 R0, R10, 0x4, RZ ;  /* 0x000000040a007824 */ /* 0x000fca00078e00ff */
[----:B------:R-:W-:Y:S02]  /*07a0*/  ISETP.GE.U32.AND P0, PT, R0, UR12, PT ;  /* 0x0000000c00007c0c */ /* 0x000fe4000bf06070 */
[----:B------:R-:W-:-:S04]  /*07b0*/  SHF.L.U64.HI R0, R10, 0x2, R11 ;  /* 0x000000020a007819 */ /* 0x000fc8000001020b */
[----:B------:R-:W-:Y:S02]  /*07c0*/  ISETP.GE.AND.EX P0, PT, R0, UR6, PT, P0 ;  /* 0x0000000600007c0c */ /* 0x000fe4000bf06300 */
[----:B-1----:R-:W-:-:S05]  /*07d0*/  PRMT R3, R8, 0x5410, R9 ;  /* 0x0000541008037816 */ /* 0x002fca0000000009 */
[----:B------:R0:W-:Y:S06]  /*07e0*/  STG.E.64 [R4.64], R2 ;  /* 0x0000000204007986 */ /* 0x0001ec000c101b0a */
[----:B------:R-:W-:Y:S05]  /*07f0*/  @!P0 BRA P1, `(.L_x_2962) ;  /* 0xfffffe5000008947 */ /* 0x000fea000083ffff */
[----:B------:R-:W-:Y:S05]  /*0800*/  EXIT ;  /* 0x000000000000794d */ /* 0x000fea0003800000 */
.L_x_2963:
        /* <DEDUP_REMOVED lines=15> */
.L_x_7944:


//--------------------- .text._ZN2at6native55_GLOBAL__N__de093ff9_22_ForeachBinaryOpList_cu_a911ec4325multi_tensor_apply_kernelINS1_18TensorListMetadataILi2EEENS1_11CopyFunctorIsN3c107complexIfEELi2ELi1ELi1EEEJNS0_4CopyIsS8_EEEEEvT_T0_DpT1_ --------------------------
	.section	.text._ZN2at6native55_GLOBAL__N__de093ff9_22_ForeachBinaryOpList_cu_a911ec4325multi_tensor_apply_kernelINS1_18TensorListMetadataILi2EEENS1_11CopyFunctorIsN3c107complexIfEELi2ELi1ELi1EEEJNS0_4CopyIsS8_EEEEEvT_T0_DpT1_,"ax",@progbits
	.sectioninfo	@"SHI_REGISTERS=32"
	.align	128
.text._ZN2at6native55_GLOBAL__N__de093ff9_22_ForeachBinaryOpList_cu_a911ec4325multi_tensor_apply_kernelINS1_18TensorListMetadataILi2EEENS1_11CopyFunctorIsN3c107complexIfEELi2ELi1ELi1EEEJNS0_4CopyIsS8_EEEEEvT_T0_DpT1_:
        .type           _ZN2at6native55_GLOBAL__N__de093ff9_22_ForeachBinaryOpList_cu_a911ec4325multi_tensor_apply_kernelINS1_18TensorListMetadataILi2EEENS1_11CopyFunctorIsN3c107complexIfEELi2ELi1ELi1EEEJNS0_4CopyIsS8_EEEEEvT_T0_DpT1_,@function
        .size           _ZN2at6native55_GLOBAL__N__de093ff9_22_ForeachBinaryOpList_cu_a911ec4325multi_tensor_apply_kernelINS1_18TensorListMetadataILi2EEENS1_11CopyFunctorIsN3c107complexIfEELi2ELi1ELi1EEEJNS0_4CopyIsS8_EEEEEvT_T0_DpT1_,(.L_x_7945 - _ZN2at6native55_GLOBAL__N__de093ff9_22_ForeachBinaryOpList_cu_a911ec4325multi_tensor_apply_kernelINS1_18TensorListMetadataILi2EEENS1_11CopyFunctorIsN3c107complexIfEELi2ELi1ELi1EEEJNS0_4CopyIsS8_EEEEEvT_T0_DpT1_)
        .other          _ZN2at6native55_GLOBAL__N__de093ff9_22_ForeachBinaryOpList_cu_a911ec4325multi_tensor_apply_kernelINS1_18TensorListMetadataILi2EEENS1_11CopyFunctorIsN3c107complexIfEELi2ELi1ELi1EEEJNS0_4CopyIsS8_EEEEEvT_T0_DpT1_,@"STO_CUDA_ENTRY STV_DEFAULT"
_ZN2at6native55_GLOBAL__N__de093ff9_22_ForeachBinaryOpList_cu_a911ec4325multi_tensor_apply_kernelINS1_18TensorListMetadataILi2EEENS1_11CopyFunctorIsN3c107complexIfEELi2ELi1ELi1EEEJNS0_4CopyIsS8_EEEEEvT_T0_DpT1_:
        /* <DEDUP_REMOVED lines=30> */
.L_x_2965:
        /* <DEDUP_REMOVED lines=28> */
[----:B------:R0:W2:Y:S03]  /*03a0*/  @P1 LDG.E R6, [R16.64] ;  /* 0x0000000410061981 */ /* 0x0000a6000c1e1900 */
[----:B------:R-:W-:-:S05]  /*03b0*/  @P0 LEA.HI.X R19, R29, R13, R11, 0x3, P5 ;  /* 0x0000000d1d130211 */ /* 0x000fca00028f1c0b */
[----:B------:R1:W3:Y:S01]  /*03c0*/  @P0 LDG.E R5, [R18.64] ;  /* 0x0000000412050981 */ /* 0x0002e2000c1e1900 */
[----:B0-----:R-:W-:-:S04]  /*03d0*/  @P4 LEA R16, P3, R9, R12, 0x3 ;  /* 0x0000000c09104211 */ /* 0x001fc800078618ff */
[----:B------:R-:W-:Y:S02]  /*03e0*/  @P4 LEA.HI.X R17, R9, R13, R10, 0x3, P3 ;  /* 0x0000000d09114211 */ /* 0x000fe400018f1c0a */
[----:B------:R-:W-:-:S03]  /*03f0*/  @P2 LEA R20, P3, R24, R12, 0x3 ;  /* 0x0000000c18142211 */ /* 0x000fc600078618ff */
[----:B------:R0:W4:Y:S01]  /*0400*/  @P4 LDG.E R8, [R16.64] ;  /* 0x0000000410084981 */ /* 0x000122000c1e1900 */
[----:B------:R-:W-:-:S05]  /*0410*/  @P2 LEA.HI.X R21, R24, R13, R26, 0x3, P3 ;  /* 0x0000000d18152211 */ /* 0x000fca00018f1c1a */
[----:B------:R2:W5:Y:S01]  /*0420*/  @P2 LDG.E R7, [R20.64] ;  /* 0x0000000414072981 */ /* 0x000562000c1e1900 */
[----:B-1----:R-:W-:-:S04]  /*0430*/  @P1 LEA R18, P3, R25, R14, 0x1 ;  /* 0x0000000e19121211 */ /* 0x002fc800078608ff */
[----:B------:R-:W-:Y:S02]  /*0440*/  @P1 LEA.HI.X R19, R25, R15, R27, 0x1, P3 ;  /* 0x0000000f19131211 */ /* 0x000fe400018f0c1b */
[----:B0-----:R-:W-:-:S04]  /*0450*/  @P2 LEA R16, P3, R24, R14, 0x1 ;  /* 0x0000000e18102211 */ /* 0x001fc800078608ff */
[----:B------:R-:W-:Y:S01]  /*0460*/  @P2 LEA.HI.X R17, R24, R15, R26, 0x1, P3 ;  /* 0x0000000f18112211 */ /* 0x000fe200018f0c1a */
[----:B--2---:R-:W0:Y:S08]  /*0470*/  @P1 F2I.FTZ.TRUNC.NTZ R20, R6 ;  /* 0x0000000600141305 */ /* 0x004e30000021f100 */
[----:B---3--:R-:W1:Y:S01]  /*0480*/  @P0 F2I.FTZ.TRUNC.NTZ R21, R5 ;  /* 0x0000000500150305 */ /* 0x008e62000021f100 */
[----:B0-----:R0:W-:Y:S01]  /*0490*/  @P1 STG.E.U16 [R18.64], R20 ;  /* 0x0000001412001986 */ /* 0x0011e2000c101504 */
[----:B------:R-:W-:-:S06]  /*04a0*/  @P0 LEA R28, P1, R29, R14, 0x1 ;  /* 0x0000000e1d1c0211 */ /* 0x000fcc00078208ff */
[----:B----4-:R-:W2:Y:S01]  /*04b0*/  @P4 F2I.FTZ.TRUNC.NTZ R25, R8 ;  /* 0x0000000800194305 */ /* 0x010ea2000021f100 */
[----:B------:R-:W-:-:S07]  /*04c0*/  @P0 LEA.HI.X R29, R29, R15, R11, 0x1, P1 ;  /* 0x0000000f1d1d0211 */ /* 0x000fce00008f0c0b */
[----:B-----5:R-:W3:Y:S01]  /*04d0*/  @P2 F2I.FTZ.TRUNC.NTZ R27, R7 ;  /* 0x00000007001b2305 */ /* 0x020ee2000021f100 */
[----:B0-----:R-:W-:-:S04]  /*04e0*/  @P4 LEA R18, P1, R9, R14, 0x1 ;  /* 0x0000000e09124211 */ /* 0x001fc800078208ff */
[----:B------:R-:W-:Y:S01]  /*04f0*/  @P4 LEA.HI.X R19, R9, R15, R10, 0x1, P1 ;  /* 0x0000000f09134211 */ /* 0x000fe200008f0c0a */
[----:B------:R-:W-:Y:S01]  /*0500*/  IMAD.MOV.U32 R9, RZ, RZ, c[0x0][0x0] ;  /* 0x00000000ff097624 */ /* 0x000fe200078e00ff */
[----:B-1----:R0:W-:Y:S03]  /*0510*/  @P0 STG.E.U16 [R28.64], R21 ;  /* 0x000000151c000986 */ /* 0x0021e6000c101504 */
[----:B------:R-:W-:Y:S01]  /*0520*/  IMAD.WIDE.U32 R22, R9, 0x4, R22 ;  /* 0x0000000409167825 */ /* 0x000fe200078e0016 */
[----:B--2---:R0:W-:Y:S04]  /*0530*/  @P4 STG.E.U16 [R18.64], R25 ;  /* 0x0000001912004986 */ /* 0x0041e8000c101504 */
[C---:B------:R-:W-:Y:S01]  /*0540*/  ISETP.GE.U32.AND P0, PT, R22.reuse, 0x10000, PT ;  /* 0x000100001600780c */ /* 0x040fe20003f06070 */
[----:B---3--:R0:W-:Y:S01]  /*0550*/  @P2 STG.E.U16 [R16.64], R27 ;  /* 0x0000001b10002986 */ /* 0x0081e2000c101504 */
[----:B------:R-:W-:-:S02]  /*0560*/  ISETP.LT.U32.AND P1, PT, R22, R0, PT ;  /* 0x000000001600720c */ /* 0x000fc40003f21070 */
[C---:B------:R-:W-:Y:S02]  /*0570*/  ISETP.GE.U32.AND.EX P0, PT, R23.reuse, RZ, PT, P0 ;  /* 0x000000ff1700720c */ /* 0x040fe40003f06100 */
[----:B------:R-:W-:-:S13]  /*0580*/  ISETP.LT.AND.EX P1, PT, R23, R2, PT, P1 ;  /* 0x000000021700720c */ /* 0x000fda0003f21310 */
[----:B0-----:R-:W-:Y:S05]  /*0590*/  @!P0 BRA P1, `(.L_x_2965) ;  /* 0xfffffc4000008947 */ /* 0x001fea000083ffff */
[----:B------:R-:W-:Y:S05]  /*05a0*/  EXIT ;  /* 0x000000000000794d */ /* 0x000fea0003800000 */
.L_x_2964:
[----:B------:R-:W0:Y:S02]  /*05b0*/  S2R R11, SR_TID.X ;  /* 0x00000000000b7919 */ /* 0x000e240000002100 */
[----:B0-----:R-:W-:-:S05]  /*05c0*/  IMAD.WIDE.U32 R4, R11, 0x4, RZ ;  /* 0x000000040b047825 */ /* 0x001fca00078e00ff */
[----:B------:R-:W-:-:S04]  /*05d0*/  ISETP.GE.U32.AND P0, PT, R4, R0, PT ;  /* 0x000000000400720c */ /* 0x000fc80003f06070 */
[----:B------:R-:W-:-:S04]  /*05e0*/  ISETP.GE.AND.EX P0, PT, R5, R2, PT, P0 ;  /* 0x000000020500720c */ /* 0x000fc80003f06300 */
[----:B------:R-:W-:-:S13]  /*05f0*/  ISETP.GT.U32.OR P0, PT, R11, 0x3fff, P0 ;  /* 0x00003fff0b00780c */ /* 0x000fda0000704470 */
[----:B------:R-:W-:Y:S05]  /*0600*/  @P0 EXIT ;  /* 0x000000000000094d */ /* 0x000fea0003800000 */
[----:B------:R-:W-:Y:S02]  /*0610*/  IMAD.MOV.U32 R16, RZ, RZ, RZ ;  /* 0x000000ffff107224 */ /* 0x000fe400078e00ff */
.L_x_2966:
[----:B------:R-:W-:-:S04]  /*0620*/  LEA R4, P0, R11, R12, 0x5 ;  /* 0x0000000c0b047211 */ /* 0x000fc800078028ff */
[----:B------:R-:W-:-:S05]  /*0630*/  LEA.HI.X R5, R11, R13, R16, 0x5, P0 ;  /* 0x0000000d0b057211 */ /* 0x000fca00000f2c10 */
[----:B0-----:R0:W2:Y:S04]  /*0640*/  LDG.E R3, [R4.64] ;  /* 0x0000000404037981 */ /* 0x0010a8000c1e1900 */
[----:B------:R0:W3:Y:S04]  /*0650*/  LDG.E R8, [R4.64+0x8] ;  /* 0x0000080404087981 */ /* 0x0000e8000c1e1900 */
[----:B------:R0:W4:Y:S04]  /*0660*/  LDG.E R9, [R4.64+0x10] ;  /* 0x0000100404097981 */ /* 0x000128000c1e1900 */
[----:B------:R0:W5:Y:S01]  /*0670*/  LDG.E R10, [R4.64+0x18] ;  /* 0x00001804040a7981 */ /* 0x000162000c1e1900 */
[----:B------:R-:W-:-:S04]  /*0680*/  LEA R6, P0, R11, R14, 0x3 ;  /* 0x0000000e0b067211 */ /* 0x000fc800078018ff */
[C---:B------:R-:W-:Y:S02]  /*0690*/  LEA.HI.X R7, R11.reuse, R15, R16, 0x3, P0 ;  /* 0x0000000f0b077211 */ /* 0x040fe400000f1c10 */
[----:B------:R-:W-:-:S04]  /*06a0*/  IADD3 R11, P0, R11, c[0x0][0x0], RZ ;  /* 0x000000000b0b7a10 */ /* 0x000fc80007f1e0ff */
[C---:B------:R-:W-:Y:S01]  /*06b0*/  ISETP.LT.U32.AND P1, PT, R11.reuse, 0x4000, PT ;  /* 0x000040000b00780c */ /* 0x040fe20003f21070 */
[----:B0-----:R-:W-:Y:S02]  /*06c0*/  IMAD.SHL.U32 R5, R11, 0x4, RZ ;  /* 0x000000040b057824 */ /* 0x001fe400078e00ff */
[----:B------:R-:W-:-:S03]  /*06d0*/  IMAD.X R16, RZ, RZ, R16, P0 ;  /* 0x000000ffff107224 */ /* 0x000fc600000e0610 */
[----:B------:R-:W-:Y:S02]  /*06e0*/  ISETP.GE.U32.AND P0, PT, R5, R0, PT ;  /* 0x000000000500720c */ /* 0x000fe40003f06070 */
[----:B------:R-:W-:Y:S01]  /*06f0*/  ISETP.LT.U32.AND.EX P1, PT, R16, RZ, PT, P1 ;  /* 0x000000ff1000720c */ /* 0x000fe20003f21110 */
[----:B--2---:R-:W-:Y:S08]  /*0700*/  F2I.FTZ.TRUNC.NTZ R3, R3 ;  /* 0x0000000300037305 */ /* 0x004ff0000021f100 */
[----:B---3--:R-:W0:Y:S08]  /*0710*/  F2I.FTZ.TRUNC.NTZ R8, R8 ;  /* 0x0000000800087305 */ /* 0x008e30000021f100 */
[----:B----4-:R-:W-:Y:S08]  /*0720*/  F2I.FTZ.TRUNC.NTZ R9, R9 ;  /* 0x0000000900097305 */ /* 0x010ff0000021f100 */
[----:B-----5:R-:W1:Y:S01]  /*0730*/  F2I.FTZ.TRUNC.NTZ R10, R10 ;  /* 0x0000000a000a7305 */ /* 0x020e62000021f100 */
[----:B0-----:R-:W-:-:S02]  /*0740*/  PRMT R8, R3, 0x5410, R8 ;  /* 0x0000541003087816 */ /* 0x001fc40000000008 */
[----:B------:R-:W-:-:S04]  /*0750*/  SHF.L.U64.HI R3, R11, 0x2, R16 ;  /* 0x000000020b037819 */ /* 0x000fc80000010210 */
[----:B------:R-:W-:Y:S02]  /*0760*/  ISETP.GE.AND.EX P0, PT, R3, R2, PT, P0 ;  /* 0x000000020300720c */ /* 0x000fe40003f06300 */
[----:B-1----:R-:W-:-:S05]  /*0770*/  PRMT R9, R9, 0x5410, R10 ;  /* 0x0000541009097816 */ /* 0x002fca000000000a */
[----:B------:R0:W-:Y:S06]  /*0780*/  STG.E.64 [R6.64], R8 ;  /* 0x0000000806007986 */ /* 0x0001ec000c101b04 */
[----:B------:R-:W-:Y:S05]  /*0790*/  @!P0 BRA P1, `(.L_x_2966) ;  /* 0xfffffe8000008947 */ /* 0x000fea000083ffff */
[----:B------:R-:W-:Y:S05]  /*07a0*/  EXIT ;  /* 0x000000000000794d */ /* 0x000fea0003800000 */
.L_x_2967:
        /* <DEDUP_REMOVED lines=13> */
.L_x_7945:


//--------------------- .text._ZN2at6native55_GLOBAL__N__de093ff9_22_ForeachBinaryOpList_cu_a911ec4325multi_tensor_apply_kernelINS1_18TensorListMetadataILi2EEENS1_11CopyFunctorIsN3c107complexIdEELi2ELi1ELi1EEEJNS0_4CopyIsS8_EEEEEvT_T0_DpT1_ --------------------------
	.section	.text._ZN2at6native55_GLOBAL__N__de093ff9_22_ForeachBinaryOpList_cu_a911ec4325multi_tensor_apply_kernelINS1_18TensorListMetadataILi2EEENS1_11CopyFunctorIsN3c107complexIdEELi2ELi1ELi1EEEJNS0_4CopyIsS8_EEEEEvT_T0_DpT1_,"ax",@progbits
	.sectioninfo	@"SHI_REGISTERS=32"
	.align	128
.text._ZN2at6native55_GLOBAL__N__de093ff9_22_ForeachBinaryOpList_cu_a911ec4325multi_tensor_apply_kernelINS1_18TensorListMetadataILi2EEENS1_11CopyFunctorIsN3c107complexIdEELi2ELi1ELi1EEEJNS0_4CopyIsS8_EEEEEvT_T0_DpT1_:
        .type           _ZN2at6native55_GLOBAL__N__de093ff9_22_ForeachBinaryOpList_cu_a911ec4325multi_tensor_apply_kernelINS1_18TensorListMetadataILi2EEENS1_11CopyFunctorIsN3c107complexIdEELi2ELi1ELi1EEEJNS0_4CopyIsS8_EEEEEvT_T0_DpT1_,@function
        .size           _ZN2at6native55_GLOBAL__N__de093ff9_22_ForeachBinaryOpList_cu_a911ec4325multi_tensor_apply_kernelINS1_18TensorListMetadataILi2EEENS1_11CopyFunctorIsN3c107complexIdEELi2ELi1ELi1EEEJNS0_4CopyIsS8_EEEEEvT_T0_DpT1_,(.L_x_7946 - _ZN2at6native55_GLOBAL__N__de093ff9_22_ForeachBinaryOpList_cu_a911ec4325multi_tensor_apply_kernelINS1_18TensorListMetadataILi2EEENS1_11CopyFunctorIsN3c107complexIdEELi2ELi1ELi1EEEJNS0_4CopyIsS8_EEEEEvT_T0_DpT1_)
        .other          _ZN2at6native55_GLOBAL__N__de093ff9_22_ForeachBinaryOpList_cu_a911ec4325multi_tensor_apply_kernelINS1_18TensorListMetadataILi2EEENS1_11CopyFunctorIsN3c107complexIdEELi2ELi1ELi1EEEJNS0_4CopyIsS8_EEEEEvT_T0_DpT1_,@"STO_CUDA_ENTRY STV_DEFAULT"
_ZN2at6native55_GLOBAL__N__de093ff9_22_ForeachBinaryOpList_cu_a911ec4325multi_tensor_apply_kernelINS1_18TensorListMetadataILi2EEENS1_11CopyFunctorIsN3c107complexIdEELi2ELi1ELi1EEEJNS0_4CopyIsS8_EEEEEvT_T0_DpT1_:
        /* <DEDUP_REMOVED lines=34> */
.L_x_2969:
        /* <DEDUP_REMOVED lines=47> */
[----:B--2---:R-:W0:Y:S08]  /*0510*/  @P0 F2I.F64.TRUNC R24, R14 ;  /* 0x0000000e00180311 */ /* 0x004e30000030d100 */
[----:B---3--:R-:W1:Y:S08]  /*0520*/  @P2 F2I.F64.TRUNC R25, R12 ;  /* 0x0000000c00192311 */ /* 0x008e70000030d100 */
[----:B----4-:R-:W2:Y:S01]  /*0530*/  @P1 F2I.F64.TRUNC R26, R10 ;  /* 0x0000000a001a1311 */ /* 0x010ea2000030d100 */
[----:B0-----:R0:W-:Y:S01]  /*0540*/  @P0 STG.E.U16 [R16.64], R24 ;  /* 0x0000001810000986 */ /* 0x0011e2000c10150a */
[----:B------:R-:W-:-:S04]  /*0550*/  ISETP.GE.U32.AND P0, PT, R6, 0x10000, PT ;  /* 0x000100000600780c */ /* 0x000fc80003f06070 */
[----:B------:R-:W-:Y:S02]  /*0560*/  ISETP.GE.U32.AND.EX P0, PT, R7, RZ, PT, P0 ;  /* 0x000000ff0700720c */ /* 0x000fe40003f06100 */
[----:B-----5:R-:W3:Y:S01]  /*0570*/  @P3 F2I.F64.TRUNC R27, R8 ;  /* 0x00000008001b3311 */ /* 0x020ee2000030d100 */
[----:B-1----:R0:W-:Y:S04]  /*0580*/  @P2 STG.E.U16 [R18.64], R25 ;  /* 0x0000001912002986 */ /* 0x0021e8000c10150a */
[----:B--2---:R0:W-:Y:S01]  /*0590*/  @P1 STG.E.U16 [R20.64], R26 ;  /* 0x0000001a14001986 */ /* 0x0041e2000c10150a */
[----:B------:R-:W-:-:S04]  /*05a0*/  ISETP.LT.U32.AND P1, PT, R6, UR13, PT ;  /* 0x0000000d06007c0c */ /* 0x000fc8000bf21070 */
[----:B------:R-:W-:Y:S01]  /*05b0*/  ISETP.LT.AND.EX P1, PT, R7, UR6, PT, P1 ;  /* 0x0000000607007c0c */ /* 0x000fe2000bf21310 */
[----:B---3--:R0:W-:-:S12]  /*05c0*/  @P3 STG.E.U16 [R22.64], R27 ;  /* 0x0000001b16003986 */ /* 0x0081d8000c10150a */
[----:B------:R-:W-:Y:S05]  /*05d0*/  @!P0 BRA P1, `(.L_x_2969) ;  /* 0xfffffc4000008947 */ /* 0x000fea000083ffff */
[----:B------:R-:W-:Y:S05]  /*05e0*/  EXIT ;  /* 0x000000000000794d */ /* 0x000fea0003800000 */
.L_x_2968:
[----:B------:R-:W0:Y:S02]  /*05f0*/  S2R R14, SR_TID.X ;  /* 0x00000000000e7919 */ /* 0x000e240000002100 */
[----:B0-----:R-:W-:-:S05]  /*0600*/  IMAD.WIDE.U32 R2, R14, 0x4, RZ ;  /* 0x000000040e027825 */ /* 0x001fca00078e00ff */
[----:B------:R-:W-:-:S04]  /*0610*/  ISETP.GE.U32.AND P0, PT, R2, UR13, PT ;  /* 0x0000000d02007c0c */ /* 0x000fc8000bf06070 */
[----:B------:R-:W-:-:S04]  /*0620*/  ISETP.GE.AND.EX P0, PT, R3, UR6, PT, P0 ;  /* 0x0000000603007c0c */ /* 0x000fc8000bf06300 */
[----:B------:R-:W-:-:S13]  /*0630*/  ISETP.GT.U32.OR P0, PT, R14, 0x3fff, P0 ;  /* 0x00003fff0e00780c */ /* 0x000fda0000704470 */
[----:B------:R-:W-:Y:S05]  /*0640*/  @P0 EXIT ;  /* 0x000000000000094d */ /* 0x000fea0003800000 */
[----:B------:R-:W-:Y:S02]  /*0650*/  IMAD.MOV.U32 R15, RZ, RZ, RZ ;  /* 0x000000ffff0f7224 */ /* 0x000fe400078e00ff */
.L_x_2970:
[----:B------:R-:W-:-:S04]  /*0660*/  LEA R2, P0, R14, UR4, 0x6 ;  /* 0x000000040e027c11 */ /* 0x000fc8000f8030ff */
[----:B------:R-:W-:-:S05]  /*0670*/  LEA.HI.X R3, R14, UR5, R15, 0x6, P0 ;  /* 0x000000050e037c11 */ /* 0x000fca00080f340f */
[----:B0-----:R-:W2:Y:S04]  /*0680*/  LDG.E.64 R4, [R2.64] ;  /* 0x0000000a02047981 */ /* 0x001ea8000c1e1b00 */
[----:B------:R-:W3:Y:S04]  /*0690*/  LDG.E.64 R6, [R2.64+0x10] ;  /* 0x0000100a02067981 */ /* 0x000ee8000c1e1b00 */
[----:B------:R-:W4:Y:S04]  /*06a0*/  LDG.E.64 R8, [R2.64+0x20] ;  /* 0x0000200a02087981 */ /* 0x000f28000c1e1b00 */
[----:B------:R-:W5:Y:S01]  /*06b0*/  LDG.E.64 R10, [R2.64+0x30] ;  /* 0x0000300a020a7981 */ /* 0x000f62000c1e1b00 */
        /* <DEDUP_REMOVED lines=10> */
[----:B--2---:R-:W-:Y:S08]  /*0760*/  F2I.F64.TRUNC R4, R4 ;  /* 0x0000000400047311 */ /* 0x004ff0000030d100 */
[----:B---3--:R-:W0:Y:S08]  /*0770*/  F2I.F64.TRUNC R7, R6 ;  /* 0x0000000600077311 */ /* 0x008e30000030d100 */
[----:B----4-:R-:W-:Y:S08]  /*0780*/  F2I.F64.TRUNC R8, R8 ;  /* 0x0000000800087311 */ /* 0x010ff0000030d100 */
[----:B-----5:R-:W1:Y:S01]  /*0790*/  F2I.F64.TRUNC R11, R10 ;  /* 0x0000000a000b7311 */ /* 0x020e62000030d100 */
[----:B0-----:R-:W-:-:S02]  /*07a0*/  PRMT R4, R4, 0x5410, R7 ;  /* 0x0000541004047816 */ /* 0x001fc40000000007 */
[----:B-1----:R-:W-:-:S05]  /*07b0*/  PRMT R5, R8, 0x5410, R11 ;  /* 0x0000541008057816 */ /* 0x002fca000000000b */
[----:B------:R0:W-:Y:S01]  /*07c0*/  STG.E.64 [R12.64], R4 ;  /* 0x000000040c007986 */ /* 0x0001e2000c101b0a */
[----:B------:R-:W-:Y:S05]  /*07d0*/  @!P0 BRA P1, `(.L_x_2970) ;  /* 0xfffffe8000008947 */ /* 0x000fea000083ffff */
[----:B------:R-:W-:Y:S05]  /*07e0*/  EXIT ;  /* 0x000000000000794d */ /* 0x000fea0003800000 */
.L_x_2971:
        /* <DEDUP_REMOVED lines=9> */
.L_x_7946:


//--------------------- .text._ZN2at6native55_GLOBAL__N__de093ff9_22_ForeachBinaryOpList_cu_a911ec4325multi_tensor_apply_kernelINS1_18TensorListMetadataILi2EEENS1_11CopyFunctorIsfLi2ELi1ELi1EEEJNS0_4CopyIsfEEEEEvT_T0_DpT1_ --------------------------
	.section	.text._ZN2at6native55_GLOBAL__N__de093ff9_22_ForeachBinaryOpList_cu_a911ec4325multi_tensor_apply_kernelINS1_18TensorListMetadataILi2EEENS1_11CopyFunctorIsfLi2ELi1ELi1EEEJNS0_4CopyIsfEEEEEvT_T0_DpT1_,"ax",@progbits
	.sectioninfo	@"SHI_REGISTERS=32"
	.align	128
.text._ZN2at6native55_GLOBAL__N__de093ff9_22_ForeachBinaryOpList_cu_a911ec4325multi_tensor_apply_kernelINS1_18TensorListMetadataILi2EEENS1_11CopyFunctorIsfLi2ELi1ELi1EEEJNS0_4CopyIsfEEEEEvT_T0_DpT1_:
        .type           _ZN2at6native55_GLOBAL__N__de093ff9_22_ForeachBinaryOpList_cu_a911ec4325multi_tensor_apply_kernelINS1_18TensorListMetadataILi2EEENS1_11CopyFunctorIsfLi2ELi1ELi1EEEJNS0_4CopyIsfEEEEEvT_T0_DpT1_,@function
        .size           _ZN2at6native55_GLOBAL__N__de093ff9_22_ForeachBinaryOpList_cu_a911ec4325multi_tensor_apply_kernelINS1_18TensorListMetadataILi2EEENS1_11CopyFunctorIsfLi2ELi1ELi1EEEJNS0_4CopyIsfEEEEEvT_T0_DpT1_,(.L_x_7947 - _ZN2at6native55_GLOBAL__N__de093ff9_22_ForeachBinaryOpList_cu_a911ec4325multi_tensor_apply_kernelINS1_18TensorListMetadataILi2EEENS1_11CopyFunctorIsfLi2ELi1ELi1EEEJNS0_4CopyIsfEEEEEvT_T0_DpT1_)
        .other          _ZN2at6native55_GLOBAL__N__de093ff9_22_ForeachBinaryOpList_cu_a911ec4325multi_tensor_apply_kernelINS1_18TensorListMetadataILi2EEENS1_11CopyFunctorIsfLi2ELi1ELi1EEEJNS0_4CopyIsfEEEEEvT_T0_DpT1_,@"STO_CUDA_ENTRY STV_DEFAULT"
_ZN2at6native55_GLOBAL__N__de093ff9_22_ForeachBinaryOpList_cu_a911ec4325multi_tensor_apply_kernelINS1_18TensorListMetadataILi2EEENS1_11CopyFunctorIsfLi2ELi1ELi1EEEJNS0_4CopyIsfEEEEEvT_T0_DpT1_:
        /* <DEDUP_REMOVED lines=27> */
.L_x_2973:
        /* <DEDUP_REMOVED lines=61> */
.L_x_2972:
[----:B------:R-:W0:Y:S02]  /*0580*/  S2R R17, SR_TID.X ;  /* 0x0000000000117919 */ /* 0x000e240000002100 */
[----:B0-----:R-:W-:-:S05]  /*0590*/  IMAD.WIDE.U32 R4, R17, 0x4, RZ ;  /* 0x0000000411047825 */ /* 0x001fca00078e00ff */
[----:B------:R-:W-:-:S04]  /*05a0*/  ISETP.GE.U32.AND P0, PT, R4, R0, PT ;  /* 0x000000000400720c */ /* 0x000fc80003f06070 */
[----:B------:R-:W-:-:S04]  /*05b0*/  ISETP.GE.AND.EX P0, PT, R5, R2, PT, P0 ;  /* 0x000000020500720c */ /* 0x000fc80003f06300 */
[----:B------:R-:W-:-:S13]  /*05c0*/  ISETP.GT.U32.OR P0, PT, R17, 0x3fff, P0 ;  /* 0x00003fff1100780c */ /* 0x000fda0000704470 */
[----:B------:R-:W-:Y:S05]  /*05d0*/  @P0 EXIT ;  /* 0x000000000000094d */ /* 0x000fea0003800000 */
[----:B------:R-:W-:Y:S02]  /*05e0*/  IMAD.MOV.U32 R16, RZ, RZ, RZ ;  /* 0x000000ffff107224 */ /* 0x000fe400078e00ff */
.L_x_2974:
[----:B------:R-:W-:-:S04]  /*05f0*/  LEA R4, P0, R17, R12, 0x4 ;  /* 0x0000000c11047211 */ /* 0x000fc800078020ff */
[----:B------:R-:W-:-:S06]  /*0600*/  LEA.HI.X R5, R17, R13, R16, 0x4, P0 ;  /* 0x0000000d11057211 */ /* 0x000fcc00000f2410 */
[----:B------:R-:W2:Y:S01]  /*0610*/  LDG.E.128 R4, [R4.64] ;  /* 0x0000000404047981 */ /* 0x000ea2000c1e1d00 */
[----:B0-----:R-:W-:-:S04]  /*0620*/  LEA R8, P0, R17, R14, 0x3 ;  /* 0x0000000e11087211 */ /* 0x001fc800078018ff */
[C---:B------:R-:W-:Y:S02]  /*0630*/  LEA.HI.X R9, R17.reuse, R15, R16, 0x3, P0 ;  /* 0x0000000f11097211 */ /* 0x040fe400000f1c10 */
[----:B------:R-:W-:-:S04]  /*0640*/  IADD3 R17, P0, R17, c[0x0][0x0], RZ ;  /* 0x0000000011117a10 */ /* 0x000fc80007f1e0ff */
[----:B------:R-:W-:Y:S01]  /*0650*/  ISETP.LT.U32.AND P1, PT, R17, 0x4000, PT ;  /* 0x000040001100780c */ /* 0x000fe20003f21070 */
[----:B------:R-:W-:-:S05]  /*0660*/  IMAD.X R16, RZ, RZ, R16, P0 ;  /* 0x000000ffff107224 */ /* 0x000fca00000e0610 */
[----:B------:R-:W-:Y:S01]  /*0670*/  ISETP.LT.U32.AND.EX P1, PT, R16, RZ, PT, P1 ;  /* 0x000000ff1000720c */ /* 0x000fe20003f21110 */
[----:B--2---:R-:W-:Y:S08]  /*0680*/  F2I.FTZ.TRUNC.NTZ R3, R4 ;  /* 0x0000000400037305 */ /* 0x004ff0000021f100 */
[----:B------:R-:W0:Y:S08]  /*0690*/  F2I.FTZ.TRUNC.NTZ R10, R5 ;  /* 0x00000005000a7305 */ /* 0x000e30000021f100 */
[----:B------:R-:W-:Y:S08]  /*06a0*/  F2I.FTZ.TRUNC.NTZ R6, R6 ;  /* 0x0000000600067305 */ /* 0x000ff0000021f100 */
[----:B------:R-:W1:Y:S01]  /*06b0*/  F2I.FTZ.TRUNC.NTZ R7, R7 ;  /* 0x0000000700077305 */ /* 0x000e62000021f100 */
[----:B0-----:R-:W-:Y:S01]  /*06c0*/  PRMT R10, R3, 0x5410, R10 ;  /* 0x00005410030a7816 */ /* 0x001fe2000000000a */
[----:B------:R-:W-:-:S05]  /*06d0*/  IMAD.SHL.U32 R3, R17, 0x4, RZ ;  /* 0x0000000411037824 */ /* 0x000fca00078e00ff */
[----:B------:R-:W-:Y:S02]  /*06e0*/  ISETP.GE.U32.AND P0, PT, R3, R0, PT ;  /* 0x000000000300720c */ /* 0x000fe40003f06070 */
[----:B------:R-:W-:-:S04]  /*06f0*/  SHF.L.U64.HI R3, R17, 0x2, R16 ;  /* 0x0000000211037819 */ /* 0x000fc80000010210 */
[----:B------:R-:W-:Y:S02]  /*0700*/  ISETP.GE.AND.EX P0, PT, R3, R2, PT, P0 ;  /* 0x000000020300720c */ /* 0x000fe40003f06300 */
[----:B-1----:R-:W-:-:S05]  /*0710*/  PRMT R11, R6, 0x5410, R7 ;  /* 0x00005410060b7816 */ /* 0x002fca0000000007 */
[----:B------:R0:W-:Y:S06]  /*0720*/  STG.E.64 [R8.64], R10 ;  /* 0x0000000a08007986 */ /* 0x0001ec000c101b04 */
[----:B------:R-:W-:Y:S05]  /*0730*/  @!P0 BRA P1, `(.L_x_2974) ;  /* 0xfffffeb000008947 */ /* 0x000fea000083ffff */
[----:B------:R-:W-:Y:S05]  /*0740*/  EXIT ;  /* 0x000000000000794d */ /* 0x000fea0003800000 */
.L_x_2975:
        /* <DEDUP_REMOVED lines=11> */
.L_x_7947:


//--------------------- .text._ZN2at6native55_GLOBAL__N__de093ff9_22_ForeachBinaryOpList_cu_a911ec4325multi_tensor_apply_kernelINS1_18TensorListMetadataILi2EEENS1_11CopyFunctorIsdLi2ELi1ELi1EEEJNS0_4CopyIsdEEEEEvT_T0_DpT1_ --------------------------
	.section	.text._ZN2at6native55_GLOBAL__N__de093ff9_22_ForeachBinaryOpList_cu_a911ec4325multi_tensor_apply_kernelINS1_18TensorListMetadataILi2EEENS1_11CopyFunctorIsdLi2ELi1ELi1EEEJNS0_4CopyIsdEEEEEvT_T0_DpT1_,"ax",@progbits
	.sectioninfo	@"SHI_REGISTERS=32"
	.align	128
.text._ZN2at6native55_GLOBAL__N__de093ff9_22_ForeachBinaryOpList_cu_a911ec4325multi_tensor_apply_kernelINS1_18TensorListMetadataILi2EEENS1_11CopyFunctorIsdLi2ELi1ELi1EEEJNS0_4CopyIsdEEEEEvT_T0_DpT1_:
        .type           _ZN2at6native55_GLOBAL__N__de093ff9_22_ForeachBinaryOpList_cu_a911ec4325multi_tensor_apply_kernelINS1_18TensorListMetadataILi2EEENS1_11CopyFunctorIsdLi2ELi1ELi1EEEJNS0_4CopyIsdEEEEEvT_T0_DpT1_,@function
        .size           _ZN2at6native55_GLOBAL__N__de093ff9_22_ForeachBinaryOpList_cu_a911ec4325multi_tensor_apply_kernelINS1_18TensorListMetadataILi2EEENS1_11CopyFunctorIsdLi2ELi1ELi1EEEJNS0_4CopyIsdEEEEEvT_T0_DpT1_,(.L_x_7948 - _ZN2at6native55_GLOBAL__N__de093ff9_22_ForeachBinaryOpList_cu_a911ec4325multi_tensor_apply_kernelINS1_18TensorListMetadataILi2EEENS1_11CopyFunctorIsdLi2ELi1ELi1EEEJNS0_4CopyIsdEEEEEvT_T0_DpT1_)
        .other          _ZN2at6native55_GLOBAL__N__de093ff9_22_ForeachBinaryOpList_cu_a911ec4325multi_tensor_apply_kernelINS1_18TensorListMetadataILi2EEENS1_11CopyFunctorIsdLi2ELi1ELi1EEEJNS0_4CopyIsdEEEEEvT_T0_DpT1_,@"STO_CUDA_ENTRY STV_DEFAULT"
_ZN2at6native55_GLOBAL__N__de093ff9_22_ForeachBinaryOpList_cu_a911ec4325multi_tensor_apply_kernelINS1_18TensorListMetadataILi2EEENS1_11CopyFunctorIsdLi2ELi1ELi1EEEJNS0_4CopyIsdEEEEEvT_T0_DpT1_:
        /* <DEDUP_REMOVED lines=30> */
.L_x_2977:
        /* <DEDUP_REMOVED lines=61> */
.L_x_2976:
[----:B------:R-:W0:Y:S02]  /*05b0*/  S2R R14, SR_TID.X ;  /* 0x00000000000e7919 */ /* 0x000e240000002100 */
[----:B0-----:R-:W-:-:S05]  /*05c0*/  IMAD.WIDE.U32 R2, R14, 0x4, RZ ;  /* 0x000000040e027825 */ /* 0x001fca00078e00ff */
[----:B------:R-:W-:-:S04]  /*05d0*/  ISETP.GE.U32.AND P0, PT, R2, UR13, PT ;  /* 0x0000000d02007c0c */ /* 0x000fc8000bf06070 */
[----:B------:R-:W-:-:S04]  /*05e0*/  ISETP.GE.AND.EX P0, PT, R3, UR6, PT, P0 ;  /* 0x0000000603007c0c */ /* 0x000fc8000bf06300 */
[----:B------:R-:W-:-:S13]  /*05f0*/  ISETP.GT.U32.OR P0, PT, R14, 0x3fff, P0 ;  /* 0x00003fff0e00780c */ /* 0x000fda0000704470 */
[----:B------:R-:W-:Y:S05]  /*0600*/  @P0 EXIT ;  /* 0x000000000000094d */ /* 0x000fea0003800000 */
[----:B------:R-:W-:Y:S02]  /*0610*/  IMAD.MOV.U32 R15, RZ, RZ, RZ ;  /* 0x000000ffff0f7224 */ /* 0x000fe400078e00ff */
.L_x_2978:
[----:B------:R-:W-:-:S04]  /*0620*/  LEA R2, P0, R14, UR4, 0x5 ;  /* 0x000000040e027c11 */ /* 0x000fc8000f8028ff */
[----:B------:R-:W-:-:S05]  /*0630*/  LEA.HI.X R3, R14, UR5, R15, 0x5, P0 ;  /* 0x000000050e037c11 */ /* 0x000fca00080f2c0f */
[----:B------:R-:W2:Y:S04]  /*0640*/  LDG.E.128 R8, [R2.64] ;  /* 0x0000000a02087981 */ /* 0x000ea8000c1e1d00 */
[----:B0-----:R-:W3:Y:S01]  /*0650*/  LDG.E.128 R4, [R2.64+0x10] ;  /* 0x0000100a02047981 */ /* 0x001ee2000c1e1d00 */
        /* <DEDUP_REMOVED lines=11> */
[----:B------:R-:W0:Y:S08]  /*0710*/  F2I.F64.TRUNC R11, R10 ;  /* 0x0000000a000b7311 */ /* 0x000e30000030d100 */
[----:B---3--:R-:W-:Y:S08]  /*0720*/  F2I.F64.TRUNC R4, R4 ;  /* 0x0000000400047311 */ /* 0x008ff0000030d100 */
[----:B------:R0:W1:Y:S02]  /*0730*/  F2I.F64.TRUNC R7, R6 ;  /* 0x0000000600077311 */ /* 0x000064000030d100 */
[----:B0-----:R-:W-:-:S02]  /*0740*/  PRMT R6, R8, 0x5410, R11 ;  /* 0x0000541008067816 */ /* 0x001fc4000000000b */
[----:B-1----:R-:W-:-:S05]  /*0750*/  PRMT R7, R4, 0x5410, R7 ;  /* 0x0000541004077816 */ /* 0x002fca0000000007 */
[----:B------:R0:W-:Y:S01]  /*0760*/  STG.E.64 [R12.64], R6 ;  /* 0x000000060c007986 */ /* 0x0001e2000c101b0a */
[----:B------:R-:W-:Y:S05]  /*0770*/  @!P0 BRA P1, `(.L_x_2978) ;  /* 0xfffffea000008947 */ /* 0x000fea000083ffff */
[----:B------:R-:W-:Y:S05]  /*0780*/  EXIT ;  /* 0x000000000000794d */ /* 0x000fea0003800000 */
.L_x_2979:
        /* <DEDUP_REMOVED lines=15> */
.L_x_7948:


//--------------------- .text._ZN2at6native55_GLOBAL__N__de093ff9_22_ForeachBinaryOpList_cu_a911ec4325multi_tensor_apply_kernelINS1_18TensorListMetadataILi2EEENS1_11CopyFunctorIsiLi2ELi1ELi1EEEJNS0_4CopyIsiEEEEEvT_T0_DpT1_ --------------------------
	.section	.text._ZN2at6native55_GLOBAL__N__de093ff9_22_ForeachBinaryOpList_cu_a911ec4325multi_tensor_apply_kernelINS1_18TensorListMetadataILi2EEENS1_11CopyFunctorIsiLi2ELi1ELi1EEEJNS0_4CopyIsiEEEEEvT_T0_DpT1_,"ax",@progbits
	.sectioninfo	@"SHI_REGISTERS=32"
	.align	128
.text._ZN2at6native55_GLOBAL__N__de093ff9_22_ForeachBinaryOpList_cu_a911ec4325multi_tensor_apply_kernelINS1_18TensorListMetadataILi2EEENS1_11CopyFunctorIsiLi2ELi1ELi1EEEJNS0_4CopyIsiEEEEEvT_T0_DpT1_:
        .type           _ZN2at6native55_GLOBAL__N__de093ff9_22_ForeachBinaryOpList_cu_a911ec4325multi_tensor_apply_kernelINS1_18TensorListMetadataILi2EEENS1_11CopyFunctorIsiLi2ELi1ELi1EEEJNS0_4CopyIsiEEEEEvT_T0_DpT1_,@function
        .size           _ZN2at6native55_GLOBAL__N__de093ff9_22_ForeachBinaryOpList_cu_a911ec4325multi_tensor_apply_kernelINS1_18TensorListMetadataILi2EEENS1_11CopyFunctorIsiLi2ELi1ELi1EEEJNS0_4CopyIsiEEEEEvT_T0_DpT1_,(.L_x_7949 - _ZN2at6native55_GLOBAL__N__de093ff9_22_ForeachBinaryOpList_cu_a911ec4325multi_tensor_apply_kernelINS1_18TensorListMetadataILi2EEENS1_11CopyFunctorIsiLi2ELi1ELi1EEEJNS0_4CopyIsiEEEEEvT_T0_DpT1_)
        .other          _ZN2at6native55_GLOBAL__N__de093ff9_22_ForeachBinaryOpList_cu_a911ec4325multi_tensor_apply_kernelINS1_18TensorListMetadataILi2EEENS1_11CopyFunctorIsiLi2ELi1ELi1EEEJNS0_4CopyIsiEEEEEvT_T0_DpT1_,@"STO_CUDA_ENTRY STV_DEFAULT"
_ZN2at6native55_GLOBAL__N__de093ff9_22_ForeachBinaryOpList_cu_a911ec4325multi_tensor_apply_kernelINS1_18TensorListMetadataILi2EEENS1_11CopyFunctorIsiLi2ELi1ELi1EEEJNS0_4CopyIsiEEEEEvT_T0_DpT1_:
        /* <DEDUP_REMOVED lines=25> */
[----:B------:R-:W-:-:S06]  /*0190*/  CS2R R24, SRZ ;  /* 0x0000000000187805 */ /* 0x000fcc000001ff00 */
.L_x_2981:
[----:B0-----:R-:W-:Y:S01]  /*01a0*/  IADD3 R27, P0, R4, R24, RZ ;  /* 0x00000018041b7210 */ /* 0x001fe20007f1e0ff */
[----:B------:R-:W-:-:S03]  /*01b0*/  IMAD.MOV.U32 R8, RZ, RZ, c[0x0][0x0] ;  /* 0x00000000ff087624 */ /* 0x000fc600078e00ff */
[C---:B------:R-:W-:Y:S01]  /*01c0*/  IADD3 R9, P1, R27.reuse, c[0x0][0x0], RZ ;  /* 0x000000001b097a10 */ /* 0x040fe20007f3e0ff */
[----:B------:R-:W-:Y:S01]  /*01d0*/  IMAD.X R17, RZ, RZ, R25, P0 ;  /* 0x000000ffff117224 */ /* 0x000fe200000e0619 */
[C---:B------:R-:W-:Y:S01]  /*01e0*/  ISETP.GE.U32.AND P2, PT, R27.reuse, 0x10000, PT ;  /* 0x000100001b00780c */ /* 0x040fe20003f46070 */
[C---:B------:R-:W-:Y:S01]  /*01f0*/  IMAD R14, R8.reuse, 0x3, RZ ;  /* 0x00000003080e7824 */ /* 0x040fe200078e02ff */
[----:B------:R-:W-:Y:S01]  /*0200*/  ISETP.LT.U32.AND P0, PT, R27, R2, PT ;  /* 0x000000021b00720c */ /* 0x000fe20003f01070 */
[----:B------:R-:W-:Y:S01]  /*0210*/  IMAD.X R22, RZ, RZ, R17, P1 ;  /* 0x000000ffff167224 */ /* 0x000fe200008e0611 */
[----:B------:R-:W-:Y:S02]  /*0220*/  ISETP.GE.U32.AND.EX P2, PT, R17, RZ, PT, P2 ;  /* 0x000000ff1100720c */ /* 0x000fe40003f46120 */
[----:B------:R-:W-:Y:S02]  /*0230*/  ISETP.GE.U32.AND P3, PT, R9, 0x10000, PT ;  /* 0x000100000900780c */ /* 0x000fe40003f66070 */
[----:B------:R-:W-:-:S02]  /*0240*/  LEA R23, P4, R8, R27, 0x1 ;  /* 0x0000001b08177211 */ /* 0x000fc400078808ff */
[----:B------:R-:W-:Y:S02]  /*0250*/  ISETP.LT.AND.EX P0, PT, R17, R3, !P2, P0 ;  /* 0x000000031100720c */ /* 0x000fe40005701300 */
[----:B------:R-:W-:Y:S01]  /*0260*/  ISETP.LT.U32.AND P1, PT, R9, R2, PT ;  /* 0x000000020900720c */ /* 0x000fe20003f21070 */
[--C-:B------:R-:W-:Y:S01]  /*0270*/  IMAD.X R19, RZ, RZ, R17.reuse, P4 ;  /* 0x000000ffff137224 */ /* 0x100fe200020e0611 */
[----:B------:R-:W-:Y:S02]  /*0280*/  ISETP.GE.U32.AND.EX P3, PT, R22, RZ, PT, P3 ;  /* 0x000000ff1600720c */ /* 0x000fe40003f66130 */
[----:B------:R-:W-:Y:S02]  /*0290*/  IADD3 R21, P2, R14, R27, RZ ;  /* 0x0000001b0e157210 */ /* 0x000fe40007f5e0ff */
[----:B------:R-:W-:Y:S02]  /*02a0*/  ISETP.LT.AND.EX P1, PT, R22, R3, !P3, P1 ;  /* 0x000000031600720c */ /* 0x000fe40005f21310 */
[----:B------:R-:W-:Y:S01]  /*02b0*/  ISETP.GE.U32.AND P5, PT, R23, 0x10000, PT ;  /* 0x000100001700780c */ /* 0x000fe20003fa6070 */
[----:B------:R-:W-:Y:S01]  /*02c0*/  IMAD.X R26, RZ, RZ, R17, P2 ;  /* 0x000000ffff1a7224 */ /* 0x000fe200010e0611 */
[----:B------:R-:W-:-:S02]  /*02d0*/  ISETP.GE.U32.AND P3, PT, R21, 0x10000, PT ;  /* 0x000100001500780c */ /* 0x000fc40003f66070 */
[-C--:B------:R-:W-:Y:S02]  /*02e0*/  ISETP.LT.U32.AND P4, PT, R23, R2.reuse, PT ;  /* 0x000000021700720c */ /* 0x080fe40003f81070 */
[----:B------:R-:W-:Y:S02]  /*02f0*/  ISETP.GE.U32.AND.EX P5, PT, R19, RZ, PT, P5 ;  /* 0x000000ff1300720c */ /* 0x000fe40003fa6150 */
[----:B------:R-:W-:Y:S02]  /*0300*/  ISETP.LT.U32.AND P2, PT, R21, R2, PT ;  /* 0x000000021500720c */ /* 0x000fe40003f41070 */
[C---:B------:R-:W-:Y:S02]  /*0310*/  ISETP.GE.U32.AND.EX P3, PT, R26.reuse, RZ, PT, P3 ;  /* 0x000000ff1a00720c */ /* 0x040fe40003f66130 */
[-C--:B------:R-:W-:Y:S02]  /*0320*/  ISETP.LT.AND.EX P4, PT, R19, R3.reuse, !P5, P4 ;  /* 0x000000031300720c */ /* 0x080fe40006f81340 */
[----:B------:R-:W-:-:S02]  /*0330*/  ISETP.LT.AND.EX P2, PT, R26, R3, !P3, P2 ;  /* 0x000000031a00720c */ /* 0x000fc40005f41320 */
[-C--:B------:R-:W-:Y:S02]  /*0340*/  @P0 LEA R14, P5, R27, R10.reuse, 0x2 ;  /* 0x0000000a1b0e0211 */ /* 0x080fe400078a10ff */
[----:B------:R-:W-:Y:S02]  /*0350*/  @P1 LEA R28, P3, R9, R10, 0x2 ;  /* 0x0000000a091c1211 */ /* 0x000fe400078610ff */
[-C--:B------:R-:W-:Y:S02]  /*0360*/  @P0 LEA.HI.X R15, R27, R11.reuse, R17, 0x2, P5 ;  /* 0x0000000b1b0f0211 */ /* 0x080fe400028f1411 */
[----:B------:R-:W-:-:S03]  /*0370*/  @P1 LEA.HI.X R29, R9, R11, R22, 0x2, P3 ;  /* 0x0000000b091d1211 */ /* 0x000fc600018f1416 */
[----:B------:R0:W2:Y:S04]  /*0380*/  @P0 LDG.E R6, [R14.64] ;  /* 0x000000040e060981 */ /* 0x0000a8000c1e1900 */
[----:B------:R1:W3:Y:S01]  /*0390*/  @P1 LDG.E R7, [R28.64] ;  /* 0x000000041c071981 */ /* 0x0002e2000c1e1900 */
[-C--:B0-----:R-:W-:Y:S02]  /*03a0*/  @P4 LEA R14, P3, R23, R10.reuse, 0x2 ;  /* 0x0000000a170e4211 */ /* 0x081fe400078610ff */
[----:B-1----:R-:W-:Y:S02]  /*03b0*/  @P2 LEA R28, P5, R21, R10, 0x2 ;  /* 0x0000000a151c2211 */ /* 0x002fe400078a10ff */
[-C--:B------:R-:W-:Y:S02]  /*03c0*/  @P4 LEA.HI.X R15, R23, R11.reuse, R19, 0x2, P3 ;  /* 0x0000000b170f4211 */ /* 0x080fe400018f1413 */
[----:B------:R-:W-:-:S03]  /*03d0*/  @P2 LEA.HI.X R29, R21, R11, R26, 0x2, P5 ;  /* 0x0000000b151d2211 */ /* 0x000fc600028f141a */
[----:B------:R0:W4:Y:S04]  /*03e0*/  @P4 LDG.E R0, [R14.64] ;  /* 0x000000040e004981 */ /* 0x000128000c1e1900 */
[----:B------:R-:W5:Y:S01]  /*03f0*/  @P2 LDG.E R5, [R28.64] ;  /* 0x000000041c052981 */ /* 0x000f62000c1e1900 */
[-C--:B------:R-:W-:Y:S01]  /*0400*/  @P4 LEA R18, P5, R23, R12.reuse, 0x1 ;  /* 0x0000000c17124211 */ /* 0x080fe200078a08ff */
[----:B------:R-:W-:Y:S01]  /*0410*/  IMAD.WIDE.U32 R24, R8, 0x4, R24 ;  /* 0x0000000408187825 */ /* 0x000fe200078e0018 */
[-C--:B------:R-:W-:Y:S02]  /*0420*/  @P2 LEA R20, P6, R21, R12.reuse, 0x1 ;  /* 0x0000000c15142211 */ /* 0x080fe400078c08ff */
[----:B------:R-:W-:Y:S02]  /*0430*/  @P4 LEA.HI.X R19, R23, R13, R19, 0x1, P5 ;  /* 0x0000000d17134211 */ /* 0x000fe400028f0c13 */
[----:B0-----:R-:W-:-:S02]  /*0440*/  @P0 LEA R14, P3, R27, R12, 0x1 ;  /* 0x0000000c1b0e0211 */ /* 0x001fc400078608ff */
[-C--:B------:R-:W-:Y:S02]  /*0450*/  @P2 LEA.HI.X R21, R21, R13.reuse, R26, 0x1, P6 ;  /* 0x0000000d15152211 */ /* 0x080fe400030f0c1a */
[----:B------:R-:W-:Y:S02]  /*0460*/  @P0 LEA.HI.X R15, R27, R13, R17, 0x1, P3 ;  /* 0x0000000d1b0f0211 */ /* 0x000fe400018f0c11 */
[----:B------:R-:W-:-:S04]  /*0470*/  @P1 LEA R16, P3, R9, R12, 0x1 ;  /* 0x0000000c09101211 */ /* 0x000fc800078608ff */
[----:B------:R-:W-:Y:S01]  /*0480*/  @P1 LEA.HI.X R17, R9, R13, R22, 0x1, P3 ;  /* 0x0000000d09111211 */ /* 0x000fe200018f0c16 */
[----:B--2---:R0:W-:Y:S01]  /*0490*/  @P0 STG.E.U16 [R14.64], R6 ;  /* 0x000000060e000986 */ /* 0x0041e2000c101504 */
[----:B------:R-:W-:-:S03]  /*04a0*/  ISETP.GE.U32.AND P0, PT, R24, 0x10000, PT ;  /* 0x000100001800780c */ /* 0x000fc60003f06070 */
[----:B---3--:R0:W-:Y:S01]  /*04b0*/  @P1 STG.E.U16 [R16.64], R7 ;  /* 0x0000000710001986 */ /* 0x0081e2000c101504 */
[----:B------:R-:W-:Y:S02]  /*04c0*/  ISETP.LT.U32.AND P1, PT, R24, R2, PT ;  /* 0x000000021800720c */ /* 0x000fe40003f21070 */
[C---:B------:R-:W-:Y:S02]  /*04d0*/  ISETP.GE.U32.AND.EX P0, PT, R25.reuse, RZ, PT, P0 ;  /* 0x000000ff1900720c */ /* 0x040fe40003f06100 */
[----:B------:R-:W-:Y:S01]  /*04e0*/  ISETP.LT.AND.EX P1, PT, R25, R3, PT, P1 ;  /* 0x000000031900720c */ /* 0x000fe20003f21310 */
[----:B----4-:R0:W-:Y:S04]  /*04f0*/  @P4 STG.E.U16 [R18.64], R0 ;  /* 0x0000000012004986 */ /* 0x0101e8000c101504 */
[----:B-----5:R0:W-:Y:S08]  /*0500*/  @P2 STG.E.U16 [R20.64], R5 ;  /* 0x0000000514002986 */ /* 0x0201f0000c101504 */
[----:B------:R-:W-:Y:S05]  /*0510*/  @!P0 BRA P1, `(.L_x_2981) ;  /* 0xfffffc8000008947 */ /* 0x000fea000083ffff */
[----:B------:R-:W-:Y:S05]  /*0520*/  EXIT ;  /* 0x000000000000794d */ /* 0x000fea0003800000 */
.L_x_2980:
[----:B------:R-:W0:Y:S02]  /*0530*/  S2R R15, SR_TID.X ;  /* 0x00000000000f7919 */ /* 0x000e240000002100 */
[----:B0-----:R-:W-:-:S05]  /*0540*/  IMAD.WIDE.U32 R4, R15, 0x4, RZ ;  /* 0x000000040f047825 */ /* 0x001fca00078e00ff */
[----:B------:R-:W-:-:S04]  /*0550*/  ISETP.GE.U32.AND P0, PT, R4, R2, PT ;  /* 0x000000020400720c */ /* 0x000fc80003f06070 */
[----:B------:R-:W-:-:S04]  /*0560*/  ISETP.GE.AND.EX P0, PT, R5, R3, PT, P0 ;  /* 0x000000030500720c */ /* 0x000fc80003f06300 */
[----:B------:R-:W-:-:S13]  /*0570*/  ISETP.GT.U32.OR P0, PT, R15, 0x3fff, P0 ;  /* 0x00003fff0f00780c */ /* 0x000fda0000704470 */
[----:B------:R-:W-:Y:S05]  /*0580*/  @P0 EXIT ;  /* 0x000000000000094d */ /* 0x000fea0003800000 */
[----:B------:R-:W-:Y:S02]  /*0590*/  IMAD.MOV.U32 R14, RZ, RZ, RZ ;  /* 0x000000ffff0e7224 */ /* 0x000fe400078e00ff */
.L_x_2982:
[----:B------:R-:W-:-:S04]  /*05a0*/  LEA R4, P0, R15, R10, 0x4 ;  /* 0x0000000a0f047211 */ /* 0x000fc800078020ff */
[----:B------:R-:W-:-:S06]  /*05b0*/  LEA.HI.X R5, R15, R11, R14, 0x4, P0 ;  /* 0x0000000b0f057211 */ /* 0x000fcc00000f240e */
[----:B------:R-:W2:Y:S01]  /*05c0*/  LDG.E.128 R4, [R4.64] ;  /* 0x0000000404047981 */ /* 0x000ea2000c1e1d00 */
[----:B------:R-:W-:-:S04]  /*05d0*/  LEA R8, P0, R15, R12, 0x3 ;  /* 0x0000000c0f087211 */ /* 0x000fc800078018ff */
[C---:B------:R-:W-:Y:S02]  /*05e0*/  LEA.HI.X R9, R15.reuse, R13, R14, 0x3, P0 ;  /* 0x0000000d0f097211 */ /* 0x040fe400000f1c0e */
[----:B------:R-:W-:-:S04]  /*05f0*/  IADD3 R15, P0, R15, c[0x0][0x0], RZ ;  /* 0x000000000f0f7a10 */ /* 0x000fc80007f1e0ff */
[----:B------:R-:W-:Y:S01]  /*0600*/  ISETP.LT.U32.AND P1, PT, R15, 0x4000, PT ;  /* 0x000040000f00780c */ /* 0x000fe20003f21070 */
[----:B------:R-:W-:-:S05]  /*0610*/  IMAD.X R14, RZ, RZ, R14, P0 ;  /* 0x000000ffff0e7224 */ /* 0x000fca00000e060e */
[C---:B------:R-:W-:Y:S02]  /*0620*/  SHF.L.U64.HI R0, R15.reuse, 0x2, R14 ;  /* 0x000000020f007819 */ /* 0x040fe4000001020e */
[----:B------:R-:W-:Y:S02]  /*0630*/  ISETP.LT.U32.AND.EX P1, PT, R14, RZ, PT, P1 ;  /* 0x000000ff0e00720c */ /* 0x000fe40003f21110 */
[----:B--2---:R-:W-:Y:S02]  /*0640*/  PRMT R4, R4, 0x5410, R5 ;  /* 0x0000541004047816 */ /* 0x004fe40000000005 */
[----:B------:R-:W-:Y:S01]  /*0650*/  PRMT R5, R6, 0x5410, R7 ;  /* 0x0000541006057816 */ /* 0x000fe20000000007 */
[----:B------:R-:W-:-:S04]  /*0660*/  IMAD.SHL.U32 R7, R15, 0x4, RZ ;  /* 0x000000040f077824 */ /* 0x000fc800078e00ff */
[----:B------:R0:W-:Y:S01]  /*0670*/  STG.E.64 [R8.64], R4 ;  /* 0x0000000408007986 */ /* 0x0001e2000c101b04 */
[----:B------:R-:W-:-:S04]  /*0680*/  ISETP.GE.U32.AND P0, PT, R7, R2, PT ;  /* 0x000000020700720c */ /* 0x000fc80003f06070 */
[----:B------:R-:W-:-:S13]  /*0690*/  ISETP.GE.AND.EX P0, PT, R0, R3, PT, P0 ;  /* 0x000000030000720c */ /* 0x000fda0003f06300 */
[----:B0-----:R-:W-:Y:S05]  /*06a0*/  @!P0 BRA P1, `(.L_x_2982) ;  /* 0xfffffef000008947 */ /* 0x001fea000083ffff */
[----:B------:R-:W-:Y:S05]  /*06b0*/  EXIT ;  /* 0x000000000000794d */ /* 0x000fea0003800000 */
.L_x_2983:
        /* <DEDUP_REMOVED lines=12> */
.L_x_7949:


//--------------------- .text._ZN2at6native55_GLOBAL__N__de093ff9_22_ForeachBinaryOpList_cu_a911ec4325multi_tensor_apply_kernelINS1_18TensorListMetadataILi2EEENS1_11CopyFunctorIslLi2ELi1ELi1EEEJNS0_4CopyIslEEEEEvT_T0_DpT1_ --------------------------
	.section	.text._ZN2at6native55_GLOBAL__N__de093ff9_22_ForeachBinaryOpList_cu_a911ec4325multi_tensor_apply_kernelINS1_18TensorListMetadataILi2EEENS1_11CopyFunctorIslLi2ELi1ELi1EEEJNS0_4CopyIslEEEEEvT_T0_DpT1_,"ax",@progbits
	.sectioninfo	@"SHI_REGISTERS=32"
	.align	128
.text._ZN2at6native55_GLOBAL__N__de093ff9_22_ForeachBinaryOpList_cu_a911ec4325multi_tensor_apply_kernelINS1_18TensorListMetadataILi2EEENS1_11CopyFunctorIslLi2ELi1ELi1EEEJNS0_4CopyIslEEEEEvT_T0_DpT1_:
        .type           _ZN2at6native55_GLOBAL__N__de093ff9_22_ForeachBinaryOpList_cu_a911ec4325multi_tensor_apply_kernelINS1_18TensorListMetadataILi2EEENS1_11CopyFunctorIslLi2ELi1ELi1EEEJNS0_4CopyIslEEEEEvT_T0_DpT1_,@function
        .size           _ZN2at6native55_GLOBAL__N__de093ff9_22_ForeachBinaryOpList_cu_a911ec4325multi_tensor_apply_kernelINS1_18TensorListMetadataILi2EEENS1_11CopyFunctorIslLi2ELi1ELi1EEEJNS0_4CopyIslEEEEEvT_T0_DpT1_,(.L_x_7950 - _ZN2at6native55_GLOBAL__N__de093ff9_22_ForeachBinaryOpList_cu_a911ec4325multi_tensor_apply_kernelINS1_18TensorListMetadataILi2EEENS1_11CopyFunctorIslLi2ELi1ELi1EEEJNS0_4CopyIslEEEEEvT_T0_DpT1_)
        .other          _ZN2at6native55_GLOBAL__N__de093ff9_22_ForeachBinaryOpList_cu_a911ec4325multi_tensor_apply_kernelINS1_18TensorListMetadataILi2EEENS1_11CopyFunctorIslLi2ELi1ELi1EEEJNS0_4CopyIslEEEEEvT_T0_DpT1_,@"STO_CUDA_ENTRY STV_DEFAULT"
_ZN2at6native55_GLOBAL__N__de093ff9_22_ForeachBinaryOpList_cu_a911ec4325multi_tensor_apply_kernelINS1_18TensorListMetadataILi2EEENS1_11CopyFunctorIslLi2ELi1ELi1EEEJNS0_4CopyIslEEEEEvT_T0_DpT1_:
        /* <DEDUP_REMOVED lines=27> */
.L_x_2985:
        /* <DEDUP_REMOVED lines=33> */
[----:B-1----:R-:W-:-:S03]  /*03c0*/  @P4 LEA R28, P2, R21, R10, 0x3 ;  /* 0x0000000a151c4211 */ /* 0x002fc600078418ff */
[----:B------:R0:W4:Y:S01]  /*03d0*/  @P3 LDG.E.U16 R5, [R14.64] ;  /* 0x000000040e053981 */ /* 0x000122000c1e1500 */
[----:B------:R-:W-:-:S05]  /*03e0*/  @P4 LEA.HI.X R29, R21, R11, R25, 0x3, P2 ;  /* 0x0000000b151d4211 */ /* 0x000fca00010f1c19 */
[----:B------:R-:W5:Y:S01]  /*03f0*/  @P4 LDG.E.U16 R6, [R28.64] ;  /* 0x000000041c064981 */ /* 0x000f62000c1e1500 */
        /* <DEDUP_REMOVED lines=10> */
[----:B--2---:R0:W-:Y:S04]  /*04a0*/  @P1 STG.E.U16 [R14.64], R7 ;  /* 0x000000070e001986 */ /* 0x0041e8000c101504 */
[C---:B------:R-:W-:Y:S01]  /*04b0*/  ISETP.LT.U32.AND P1, PT, R22.reuse, R0, PT ;  /* 0x000000001600720c */ /* 0x040fe20003f21070 */
[----:B---3--:R0:W-:Y:S01]  /*04c0*/  @P0 STG.E.U16 [R16.64], R8 ;  /* 0x0000000810000986 */ /* 0x0081e2000c101504 */
[----:B------:R-:W-:Y:S02]  /*04d0*/  ISETP.GE.U32.AND P0, PT, R22, 0x10000, PT ;  /* 0x000100001600780c */ /* 0x000fe40003f06070 */
[----:B------:R-:W-:-:S02]  /*04e0*/  ISETP.LT.AND.EX P1, PT, R23, R2, PT, P1 ;  /* 0x000000021700720c */ /* 0x000fc40003f21310 */
[----:B------:R-:W-:Y:S01]  /*04f0*/  ISETP.GE.U32.AND.EX P0, PT, R23, RZ, PT, P0 ;  /* 0x000000ff1700720c */ /* 0x000fe20003f06100 */
[----:B----4-:R0:W-:Y:S04]  /*0500*/  @P3 STG.E.U16 [R18.64], R5 ;  /* 0x0000000512003986 */ /* 0x0101e8000c101504 */
[----:B-----5:R0:W-:Y:S08]  /*0510*/  @P4 STG.E.U16 [R20.64], R6 ;  /* 0x0000000614004986 */ /* 0x0201f0000c101504 */
[----:B------:R-:W-:Y:S05]  /*0520*/  @!P0 BRA P1, `(.L_x_2985) ;  /* 0xfffffc8000008947 */ /* 0x000fea000083ffff */
[----:B------:R-:W-:Y:S05]  /*0530*/  EXIT ;  /* 0x000000000000794d */ /* 0x000fea0003800000 */
.L_x_2984:
[----:B------:R-:W0:Y:S02]  /*0540*/  S2R R9, SR_TID.X ;  /* 0x0000000000097919 */ /* 0x000e240000002100 */
[----:B0-----:R-:W-:-:S05]  /*0550*/  IMAD.WIDE.U32 R4, R9, 0x4, RZ ;  /* 0x0000000409047825 */ /* 0x001fca00078e00ff */
[----:B------:R-:W-:-:S04]  /*0560*/  ISETP.GE.U32.AND P0, PT, R4, R0, PT ;  /* 0x000000000400720c */ /* 0x000fc80003f06070 */
[----:B------:R-:W-:-:S04]  /*0570*/  ISETP.GE.AND.EX P0, PT, R5, R2, PT, P0 ;  /* 0x000000020500720c */ /* 0x000fc80003f06300 */
[----:B------:R-:W-:-:S13]  /*0580*/  ISETP.GT.U32.OR P0, PT, R9, 0x3fff, P0 ;  /* 0x00003fff0900780c */ /* 0x000fda0000704470 */
[----:B------:R-:W-:Y:S05]  /*0590*/  @P0 EXIT ;  /* 0x000000000000094d */ /* 0x000fea0003800000 */
[----:B------:R-:W-:Y:S02]  /*05a0*/  IMAD.MOV.U32 R8, RZ, RZ, RZ ;  /* 0x000000ffff087224 */ /* 0x000fe400078e00ff */
.L_x_2986:
[----:B------:R-:W-:-:S04]  /*05b0*/  LEA R4, P0, R9, R10, 0x5 ;  /* 0x0000000a09047211 */ /* 0x000fc800078028ff */
[----:B------:R-:W-:-:S05]  /*05c0*/  LEA.HI.X R5, R9, R11, R8, 0x5, P0 ;  /* 0x0000000b09057211 */ /* 0x000fca00000f2c08 */
[----:B------:R-:W2:Y:S04]  /*05d0*/  LDG.E.U16 R3, [R4.64] ;  /* 0x0000000404037981 */ /* 0x000ea8000c1e1500 */
[----:B------:R-:W2:Y:S04]  /*05e0*/  LDG.E.U16 R14, [R4.64+0x8] ;  /* 0x00000804040e7981 */ /* 0x000ea8000c1e1500 */
[----:B------:R2:W3:Y:S04]  /*05f0*/  LDG.E.U16 R15, [R4.64+0x10] ;  /* 0x00001004040f7981 */ /* 0x0004e8000c1e1500 */
[----:B------:R2:W3:Y:S01]  /*0600*/  LDG.E.U16 R16, [R4.64+0x18] ;  /* 0x0000180404107981 */ /* 0x0004e2000c1e1500 */
[----:B------:R-:W-:-:S04]  /*0610*/  LEA R6, P0, R9, R12, 0x3 ;  /* 0x0000000c09067211 */ /* 0x000fc800078018ff */
[C---:B------:R-:W-:Y:S02]  /*0620*/  LEA.HI.X R7, R9.reuse, R13, R8, 0x3, P0 ;  /* 0x0000000d09077211 */ /* 0x040fe400000f1c08 */
[----:B------:R-:W-:-:S04]  /*0630*/  IADD3 R9, P0, R9, c[0x0][0x0], RZ ;  /* 0x0000000009097a10 */ /* 0x000fc80007f1e0ff */
[----:B------:R-:W-:Y:S01]  /*0640*/  ISETP.LT.U32.AND P1, PT, R9, 0x4000, PT ;  /* 0x000040000900780c */ /* 0x000fe20003f21070 */
[----:B------:R-:W-:-:S05]  /*0650*/  IMAD.X R8, RZ, RZ, R8, P0 ;  /* 0x000000ffff087224 */ /* 0x000fca00000e0608 */
[----:B------:R-:W-:Y:S02]  /*0660*/  ISETP.LT.U32.AND.EX P1, PT, R8, RZ, PT, P1 ;  /* 0x000000ff0800720c */ /* 0x000fe40003f21110 */
[----:B--2---:R-:W-:Y:S01]  /*0670*/  PRMT R4, R3, 0x5410, R14 ;  /* 0x0000541003047816 */ /* 0x004fe2000000000e */
[----:B------:R-:W-:-:S05]  /*0680*/  IMAD.SHL.U32 R3, R9, 0x4, RZ ;  /* 0x0000000409037824 */ /* 0x000fca00078e00ff */
[----:B------:R-:W-:Y:S02]  /*0690*/  ISETP.GE.U32.AND P0, PT, R3, R0, PT ;  /* 0x000000000300720c */ /* 0x000fe40003f06070 */
[----:B---3--:R-:W-:Y:S02]  /*06a0*/  PRMT R5, R15, 0x5410, R16 ;  /* 0x000054100f057816 */ /* 0x008fe40000000010 */
[----:B------:R-:W-:-:S03]  /*06b0*/  SHF.L.U64.HI R3, R9, 0x2, R8 ;  /* 0x0000000209037819 */ /* 0x000fc60000010208 */
[----:B------:R0:W-:Y:S01]  /*06c0*/  STG.E.64 [R6.64], R4 ;  /* 0x0000000406007986 */ /* 0x0001e2000c101b04 */
[----:B------:R-:W-:-:S13]  /*06d0*/  ISETP.GE.AND.EX P0, PT, R3, R2, PT, P0 ;  /* 0x000000020300720c */ /* 0x000fda0003f06300 */
[----:B0-----:R-:W-:Y:S05]  /*06e0*/  @!P0 BRA P1, `(.L_x_2986) ;  /* 0xfffffec000008947 */ /* 0x001fea000083ffff */
[----:B------:R-:W-:Y:S05]  /*06f0*/  EXIT ;  /* 0x000000000000794d */ /* 0x000fea0003800000 */
.L_x_2987:
        /* <DEDUP_REMOVED lines=16> */
.L_x_7950:


//--------------------- .text._ZN2at6native55_GLOBAL__N__de093ff9_22_ForeachBinaryOpList_cu_a911ec4325multi_tensor_apply_kernelINS1_18TensorListMetadataILi2EEENS1_11CopyFunctorIsaLi2ELi1ELi1EEEJNS0_4CopyIsaEEEEEvT_T0_DpT1_ --------------------------
	.section	.text._ZN2at6native55_GLOBAL__N__de093ff9_22_ForeachBinaryOpList_cu_a911ec4325multi_tensor_apply_kernelINS1_18TensorListMetadataILi2EEENS1_11CopyFunctorIsaLi2ELi1ELi1EEEJNS0_4CopyIsaEEEEEvT_T0_DpT1_,"ax",@progbits
	.sectioninfo	@"SHI_REGISTERS=32"
	.align	128
.text._ZN2at6native55_GLOBAL__N__de093ff9_22_ForeachBinaryOpList_cu_a911ec4325multi_tensor_apply_kernelINS1_18TensorListMetadataILi2EEENS1_11CopyFunctorIsaLi2ELi1ELi1EEEJNS0_4CopyIsaEEEEEvT_T0_DpT1_:
        .type           _ZN2at6native55_GLOBAL__N__de093ff9_22_ForeachBinaryOpList_cu_a911ec4325multi_tensor_apply_kernelINS1_18TensorListMetadataILi2EEENS1_11CopyFunctorIsaLi2ELi1ELi1EEEJNS0_4CopyIsaEEEEEvT_T0_DpT1_,@function
        .size           _ZN2at6native55_GLOBAL__N__de093ff9_22_ForeachBinaryOpList_cu_a911ec4325multi_tensor_apply_kernelINS1_18TensorListMetadataILi2EEENS1_11CopyFunctorIsaLi2ELi1ELi1EEEJNS0_4CopyIsaEEEEEvT_T0_DpT1_,(.L_x_7951 - _ZN2at6native55_GLOBAL__N__de093ff9_22_ForeachBinaryOpList_cu_a911ec4325multi_tensor_apply_kernelINS1_18TensorListMetadataILi2EEENS1_11CopyFunctorIsaLi2ELi1ELi1EEEJNS0_4CopyIsaEEEEEvT_T0_DpT1_)
        .other          _ZN2at6native55_GLOBAL__N__de093ff9_22_ForeachBinaryOpList_cu_a911ec4325multi_tensor_apply_kernelINS1_18TensorListMetadataILi2EEENS1_11CopyFunctorIsaLi2ELi1ELi1EEEJNS0_4CopyIsaEEEEEvT_T0_DpT1_,@"STO_CUDA_ENTRY STV_DEFAULT"
_ZN2at6native55_GLOBAL__N__de093ff9_22_ForeachBinaryOpList_cu_a911ec4325multi_tensor_apply_kernelINS1_18TensorListMetadataILi2EEENS1_11CopyFunctorIsaLi2ELi1ELi1EEEJNS0_4CopyIsaEEEEEvT_T0_DpT1_:
        /* <DEDUP_REMOVED lines=28> */
.L_x_2989:
        /* <DEDUP_REMOVED lines=69> */
.L_x_2988:
[----:B------:R-:W0:Y:S02]  /*0610*/  S2R R17, SR_TID.X ;  /* 0x0000000000117919 */ /* 0x000e240000002100 */
[----:B0-----:R-:W-:-:S05]  /*0620*/  IMAD.WIDE.U32 R6, R17, 0x4, RZ ;  /* 0x0000000411067825 */ /* 0x001fca00078e00ff */
[----:B------:R-:W-:-:S04]  /*0630*/  ISETP.GE.U32.AND P0, PT, R6, R2, PT ;  /* 0x000000020600720c */ /* 0x000fc80003f06070 */
[----:B------:R-:W-:-:S04]  /*0640*/  ISETP.GE.AND.EX P0, PT, R7, R4, PT, P0 ;  /* 0x000000040700720c */ /* 0x000fc80003f06300 */
[----:B------:R-:W-:-:S13]  /*0650*/  ISETP.GT.U32.OR P0, PT, R17, 0x3fff, P0 ;  /* 0x00003fff1100780c */ /* 0x000fda0000704470 */
[----:B------:R-:W-:Y:S05]  /*0660*/  @P0 EXIT ;  /* 0x000000000000094d */ /* 0x000fea0003800000 */
[----:B------:R-:W-:Y:S02]  /*0670*/  IMAD.MOV.U32 R16, RZ, RZ, RZ ;  /* 0x000000ffff107224 */ /* 0x000fe400078e00ff */
.L_x_2990:
        /* <DEDUP_REMOVED lines=26> */
.L_x_2991:
        /* <DEDUP_REMOVED lines=14> */
.L_x_7951:


//--------------------- .text._ZN2at6native55_GLOBAL__N__de093ff9_22_ForeachBinaryOpList_cu_a911ec4325multi_tensor_apply_kernelINS1_18TensorListMetadataILi2EEENS1_11CopyFunctorIshLi2ELi1ELi1EEEJNS0_4CopyIshEEEEEvT_T0_DpT1_ --------------------------
	.section	.text._ZN2at6native55_GLOBAL__N__de093ff9_22_ForeachBinaryOpList_cu_a911ec4325multi_tensor_apply_kernelINS1_18TensorListMetadataILi2EEENS1_11CopyFunctorIshLi2ELi1ELi1EEEJNS0_4CopyIshEEEEEvT_T0_DpT1_,"ax",@progbits
	.sectioninfo	@"SHI_REGISTERS=32"
	.align	128
.text._ZN2at6native55_GLOBAL__N__de093ff9_22_ForeachBinaryOpList_cu_a911ec4325multi_tensor_apply_kernelINS1_18TensorListMetadataILi2EEENS1_11CopyFunctorIshLi2ELi1ELi1EEEJNS0_4CopyIshEEEEEvT_T0_DpT1_:
        .type           _ZN2at6native55_GLOBAL__N__de093ff9_22_ForeachBinaryOpList_cu_a911ec4325multi_tensor_apply_kernelINS1_18TensorListMetadataILi2EEENS1_11CopyFunctorIshLi2ELi1ELi1EEEJNS0_4CopyIshEEEEEvT_T0_DpT1_,@function
        .size           _ZN2at6native55_GLOBAL__N__de093ff9_22_ForeachBinaryOpList_cu_a911ec4325multi_tensor_apply_kernelINS1_18TensorListMetadataILi2EEENS1_11CopyFunctorIshLi2ELi1ELi1EEEJNS0_4CopyIshEEEEEvT_T0_DpT1_,(.L_x_7952 - _ZN2at6native55_GLOBAL__N__de093ff9_22_ForeachBinaryOpList_cu_a911ec4325multi_tensor_apply_kernelINS1_18TensorListMetadataILi2EEENS1_11CopyFunctorIshLi2ELi1ELi1EEEJNS0_4CopyIshEEEEEvT_T0_DpT1_)
        .other          _ZN2at6native55_GLOBAL__N__de093ff9_22_ForeachBinaryOpList_cu_a911ec4325multi_tensor_apply_kernelINS1_18TensorListMetadataILi2EEENS1_11CopyFunctorIshLi2ELi1ELi1EEEJNS0_4CopyIshEEEEEvT_T0_DpT1_,@"STO_CUDA_ENTRY STV_DEFAULT"
_ZN2at6native55_GLOBAL__N__de093ff9_22_ForeachBinaryOpList_cu_a911ec4325multi_tensor_apply_kernelINS1_18TensorListMetadataILi2EEENS1_11CopyFunctorIshLi2ELi1ELi1EEEJNS0_4CopyIshEEEEEvT_T0_DpT1_:
        /* <DEDUP_REMOVED lines=28> */
.L_x_2993:
        /* <DEDUP_REMOVED lines=28> */
[----:B------:R-:W2:Y:S01]  /*0380*/  @P1 LDG.E.U8 R9, [R28.64] ;  /* 0x000000041c091981 */ /* 0x000ea2000c1e1100 */
[----:B------:R-:W-:Y:S01]  /*0390*/  @P0 IMAD.X R13, R17, 0x1, R3, P5 ;  /* 0x00000001110d0824 */ /* 0x000fe200028e0603 */
[----:B------:R-:W-:-:S04]  /*03a0*/  @P3 IADD3 R26, P2, R25, R0, RZ ;  /* 0x00000000191a3210 */ /* 0x000fc80007f5e0ff */
[----:B------:R0:W3:Y:S01]  /*03b0*/  @P0 LDG.E.U8 R20, [R12.64] ;  /* 0x000000040c140981 */ /* 0x0000e2000c1e1100 */
[----:B------:R-:W-:-:S05]  /*03c0*/  @P3 IMAD.X R27, R19, 0x1, R3, P2 ;  /* 0x00000001131b3824 */ /* 0x000fca00010e0603 */
[----:B------:R-:W4:Y:S01]  /*03d0*/  @P3 LDG.E.U8 R7, [R26.64] ;  /* 0x000000041a073981 */ /* 0x000f22000c1e1100 */
[----:B0-----:R-:W-:-:S05]  /*03e0*/  @P4 IADD3 R12, P2, R23, R0, RZ ;  /* 0x00000000170c4210 */ /* 0x001fca0007f5e0ff */
[----:B------:R-:W-:-:S05]  /*03f0*/  @P4 IMAD.X R13, R24, 0x1, R3, P2 ;  /* 0x00000001180d4824 */ /* 0x000fca00010e0603 */
[----:B------:R0:W5:Y:S01]  /*0400*/  @P4 LDG.E.U8 R8, [R12.64] ;  /* 0x000000040c084981 */ /* 0x000162000c1e1100 */
[-C--:B------:R-:W-:Y:S02]  /*0410*/  @P4 LEA R18, P6, R23, R10.reuse, 0x1 ;  /* 0x0000000a17124211 */ /* 0x080fe400078c08ff */
[----:B0-----:R-:W-:-:S04]  /*0420*/  @P1 LEA R12, P2, R16, R10, 0x1 ;  /* 0x0000000a100c1211 */ /* 0x001fc800078408ff */
[-C--:B------:R-:W-:Y:S02]  /*0430*/  @P1 LEA.HI.X R13, R16, R11.reuse, R14, 0x1, P2 ;  /* 0x0000000b100d1211 */ /* 0x080fe400010f0c0e */
[-C--:B------:R-:W-:Y:S02]  /*0440*/  @P0 LEA R14, P2, R15, R10.reuse, 0x1 ;  /* 0x0000000a0f0e0211 */ /* 0x080fe400078408ff */
[----:B------:R-:W-:Y:S02]  /*0450*/  @P3 LEA R16, P5, R25, R10, 0x1 ;  /* 0x0000000a19103211 */ /* 0x000fe400078a08ff */
[-C--:B------:R-:W-:Y:S02]  /*0460*/  @P0 LEA.HI.X R15, R15, R11.reuse, R17, 0x1, P2 ;  /* 0x0000000b0f0f0211 */ /* 0x080fe400010f0c11 */
[-C--:B------:R-:W-:Y:S02]  /*0470*/  @P3 LEA.HI.X R17, R25, R11.reuse, R19, 0x1, P5 ;  /* 0x0000000b19113211 */ /* 0x080fe400028f0c13 */
[----:B------:R-:W-:Y:S01]  /*0480*/  @P4 LEA.HI.X R19, R23, R11, R24, 0x1, P6 ;  /* 0x0000000b17134211 */ /* 0x000fe200030f0c18 */
[----:B------:R-:W-:-:S02]  /*0490*/  IMAD.MOV.U32 R23, RZ, RZ, R22 ;  /* 0x000000ffff177224 */ /* 0x000fc400078e0016 */
[----:B------:R-:W-:Y:S02]  /*04a0*/  IMAD.MOV.U32 R25, RZ, RZ, c[0x0][0x0] ;  /* 0x00000000ff197624 */ /* 0x000fe400078e00ff */
[----:B------:R-:W-:-:S04]  /*04b0*/  IMAD.MOV.U32 R22, RZ, RZ, R21 ;  /* 0x000000ffff167224 */ /* 0x000fc800078e0015 */
[----:B------:R-:W-:-:S04]  /*04c0*/  IMAD.WIDE.U32 R22, R25, 0x4, R22 ;  /* 0x0000000419167825 */ /* 0x000fc800078e0016 */
[----:B------:R-:W-:Y:S01]  /*04d0*/  IMAD.MOV.U32 R21, RZ, RZ, R22 ;  /* 0x000000ffff157224 */ /* 0x000fe200078e0016 */
[----:B--2---:R0:W-:Y:S01]  /*04e0*/  @P1 STG.E.U16 [R12.64], R9 ;  /* 0x000000090c001986 */ /* 0x0041e2000c101504 */
[----:B------:R-:W-:-:S03]  /*04f0*/  ISETP.LT.U32.AND P1, PT, R22, R2, PT ;  /* 0x000000021600720c */ /* 0x000fc60003f21070 */
[----:B---3--:R0:W-:Y:S01]  /*0500*/  @P0 STG.E.U16 [R14.64], R20 ;  /* 0x000000140e000986 */ /* 0x0081e2000c101504 */
[----:B------:R-:W-:-:S03]  /*0510*/  ISETP.GE.U32.AND P0, PT, R22, 0x10000, PT ;  /* 0x000100001600780c */ /* 0x000fc60003f06070 */
[----:B----4-:R0:W-:Y:S01]  /*0520*/  @P3 STG.E.U16 [R16.64], R7 ;  /* 0x0000000710003986 */ /* 0x0101e2000c101504 */
[C---:B------:R-:W-:Y:S02]  /*0530*/  ISETP.GE.U32.AND.EX P0, PT, R23.reuse, RZ, PT, P0 ;  /* 0x000000ff1700720c */ /* 0x040fe40003f06100 */
[----:B------:R-:W-:Y:S01]  /*0540*/  ISETP.LT.AND.EX P1, PT, R23, R4, PT, P1 ;  /* 0x000000041700720c */ /* 0x000fe20003f21310 */
[----:B-----5:R0:W-:Y:S01]  /*0550*/  @P4 STG.E.U16 [R18.64], R8 ;  /* 0x0000000812004986 */ /* 0x0201e2000c101504 */
[----:B------:R-:W-:-:S11]  /*0560*/  IMAD.MOV.U32 R22, RZ, RZ, R23 ;  /* 0x000000ffff167224 */ /* 0x000fd600078e0017 */
[----:B------:R-:W-:Y:S05]  /*0570*/  @!P0 BRA P1, `(.L_x_2993) ;  /* 0xfffffc4000008947 */ /* 0x000fea000083ffff */
[----:B------:R-:W-:Y:S05]  /*0580*/  EXIT ;  /* 0x000000000000794d */ /* 0x000fea0003800000 */
.L_x_2992:
[----:B------:R-:W0:Y:S02]  /*0590*/  S2R R15, SR_TID.X ;  /* 0x00000000000f7919 */ /* 0x000e240000002100 */
[----:B0-----:R-:W-:-:S05]  /*05a0*/  IMAD.WIDE.U32 R6, R15, 0x4, RZ ;  /* 0x000000040f067825 */ /* 0x001fca00078e00ff */
[----:B------:R-:W-:-:S04]  /*05b0*/  ISETP.GE.U32.AND P0, PT, R6, R2, PT ;  /* 0x000000020600720c */ /* 0x000fc80003f06070 */
[----:B------:R-:W-:-:S04]  /*05c0*/  ISETP.GE.AND.EX P0, PT, R7, R4, PT, P0 ;  /* 0x000000040700720c */ /* 0x000fc80003f06300 */
[----:B------:R-:W-:-:S13]  /*05d0*/  ISETP.GT.U32.OR P0, PT, R15, 0x3fff, P0 ;  /* 0x00003fff0f00780c */ /* 0x000fda0000704470 */
[----:B------:R-:W-:Y:S05]  /*05e0*/  @P0 EXIT ;  /* 0x000000000000094d */ /* 0x000fea0003800000 */
[----:B------:R-:W-:Y:S02]  /*05f0*/  IMAD.MOV.U32 R16, RZ, RZ, RZ ;  /* 0x000000ffff107224 */ /* 0x000fe400078e00ff */
.L_x_2994:
        /* <DEDUP_REMOVED lines=22> */
.L_x_2995:
        /* <DEDUP_REMOVED lines=10> */
.L_x_7952:


//--------------------- .text._ZN2at6native55_GLOBAL__N__de093ff9_22_ForeachBinaryOpList_cu_a911ec4325multi_tensor_apply_kernelINS1_18TensorListMetadataILi2EEENS1_14UnaryOpFunctorIsLi2ELi1ELi1EEEJNS0_4CopyIssEEEEEvT_T0_DpT1_ --------------------------
	.section	.text._ZN2at6native55_GLOBAL__N__de093ff9_22_ForeachBinaryOpList_cu_a911ec4325multi_tensor_apply_kernelINS1_18TensorListMetadataILi2EEENS1_14UnaryOpFunctorIsLi2ELi1ELi1EEEJNS0_4CopyIssEEEEEvT_T0_DpT1_,"ax",@progbits
	.sectioninfo	@"SHI_REGISTERS=32"
	.align	128
.text._ZN2at6native55_GLOBAL__N__de093ff9_22_ForeachBinaryOpList_cu_a911ec4325multi_tensor_apply_kernelINS1_18TensorListMetadataILi2EEENS1_14UnaryOpFunctorIsLi2ELi1ELi1EEEJNS0_4CopyIssEEEEEvT_T0_DpT1_:
        .type           _ZN2at6native55_GLOBAL__N__de093ff9_22_ForeachBinaryOpList_cu_a911ec4325multi_tensor_apply_kernelINS1_18TensorListMetadataILi2EEENS1_14UnaryOpFunctorIsLi2ELi1ELi1EEEJNS0_4CopyIssEEEEEvT_T0_DpT1_,@function
        .size           _ZN2at6native55_GLOBAL__N__de093ff9_22_ForeachBinaryOpList_cu_a911ec4325multi_tensor_apply_kernelINS1_18TensorListMetadataILi2EEENS1_14UnaryOpFunctorIsLi2ELi1ELi1EEEJNS0_4CopyIssEEEEEvT_T0_DpT1_,(.L_x_7953 - _ZN2at6native55_GLOBAL__N__de093ff9_22_ForeachBinaryOpList_cu_a911ec4325multi_tensor_apply_kernelINS1_18TensorListMetadataILi2EEENS1_14UnaryOpFunctorIsLi2ELi1ELi1EEEJNS0_4CopyIssEEEEEvT_T0_DpT1_)
        .other          _ZN2at6native55_GLOBAL__N__de093ff9_22_ForeachBinaryOpList_cu_a911ec4325multi_tensor_apply_kernelINS1_18TensorListMetadataILi2EEENS1_14UnaryOpFunctorIsLi2ELi1ELi1EEEJNS0_4CopyIssEEEEEvT_T0_DpT1_,@"STO_CUDA_ENTRY STV_DEFAULT"
_ZN2at6native55_GLOBAL__N__de093ff9_22_ForeachBinaryOpList_cu_a911ec4325multi_tensor_apply_kernelINS1_18TensorListMetadataILi2EEENS1_14UnaryOpFunctorIsLi2ELi1ELi1EEEJNS0_4CopyIssEEEEEvT_T0_DpT1_:
        /* <DEDUP_REMOVED lines=26> */
.L_x_2997:
[----:B0-----:R-:W-:Y:S01]  /*01a0*/  IADD3 R18, P1, R3, R8, RZ ;  /* 0x0000000803127210 */ /* 0x001fe20007f3e0ff */
[----:B------:R-:W-:Y:S01]  /*01b0*/  IMAD R21, R4, 0x3, RZ ;  /* 0x0000000304157824 */ /* 0x000fe200078e02ff */
[----:B------:R-:W-:Y:S02]  /*01c0*/  PRMT R25, RZ, 0x7610, R25 ;  /* 0x00007610ff197816 */ /* 0x000fe40000000019 */
        /* <DEDUP_REMOVED lines=35> */
[----:B------:R0:W4:Y:S01]  /*0400*/  @P3 LDG.E.U16 R7, [R16.64] ;  /* 0x0000000410073981 */ /* 0x000122000c1e1500 */
[----:B------:R-:W-:-:S05]  /*0410*/  @P4 LEA.HI.X R15, R21, R11, R27, 0x1, P2 ;  /* 0x0000000b150f4211 */ /* 0x000fca00010f0c1b */
[----:B------:R1:W5:Y:S02]  /*0420*/  @P4 LDG.E.U16 R22, [R14.64] ;  /* 0x000000040e164981 */ /* 0x000364000c1e1500 */
        /* <DEDUP_REMOVED lines=11> */
[C---:B------:R-:W-:Y:S01]  /*04e0*/  ISETP.GE.U32.AND P0, PT, R8.reuse, 0x10000, PT ;  /* 0x000100000800780c */ /* 0x040fe20003f06070 */
[----:B---3--:R0:W-:Y:S01]  /*04f0*/  @P1 STG.E.U16 [R16.64], R23 ;  /* 0x0000001710001986 */ /* 0x0081e2000c101504 */
[----:B------:R-:W-:Y:S02]  /*0500*/  ISETP.LT.U32.AND P1, PT, R8, R0, PT ;  /* 0x000000000800720c */ /* 0x000fe40003f21070 */
[----:B------:R-:W-:-:S02]  /*0510*/  ISETP.GE.U32.AND.EX P0, PT, R9, RZ, PT, P0 ;  /* 0x000000ff0900720c */ /* 0x000fc40003f06100 */
[----:B------:R-:W-:Y:S01]  /*0520*/  ISETP.LT.AND.EX P1, PT, R9, R2, PT, P1 ;  /* 0x000000020900720c */ /* 0x000fe20003f21310 */
[----:B----4-:R0:W-:Y:S04]  /*0530*/  @P3 STG.E.U16 [R18.64], R7 ;  /* 0x0000000712003986 */ /* 0x0101e8000c101504 */
[----:B-----5:R0:W-:Y:S08]  /*0540*/  @P4 STG.E.U16 [R20.64], R22 ;  /* 0x0000001614004986 */ /* 0x0201f0000c101504 */
[----:B------:R-:W-:Y:S05]  /*0550*/  @!P0 BRA P1, `(.L_x_2997) ;  /* 0xfffffc4000008947 */ /* 0x000fea000083ffff */
[----:B------:R-:W-:Y:S05]  /*0560*/  EXIT ;  /* 0x000000000000794d */ /* 0x000fea0003800000 */
.L_x_2996:
[----:B------:R-:W0:Y:S02]  /*0570*/  S2R R8, SR_TID.X ;  /* 0x0000000000087919 */ /* 0x000e240000002100 */
[----:B0-----:R-:W-:-:S05]  /*0580*/  IMAD.WIDE.U32 R4, R8, 0x4, RZ ;  /* 0x0000000408047825 */ /* 0x001fca00078e00ff */
[----:B------:R-:W-:-:S04]  /*0590*/  ISETP.GE.U32.AND P0, PT, R4, R0, PT ;  /* 0x000000000400720c */ /* 0x000fc80003f06070 */
[----:B------:R-:W-:-:S04]  /*05a0*/  ISETP.GE.AND.EX P0, PT, R5, R2, PT, P0 ;  /* 0x000000020500720c */ /* 0x000fc80003f06300 */
[----:B------:R-:W-:-:S13]  /*05b0*/  ISETP.GT.U32.OR P0, PT, R8, 0x3fff, P0 ;  /* 0x00003fff0800780c */ /* 0x000fda0000704470 */
[----:B------:R-:W-:Y:S05]  /*05c0*/  @P0 EXIT ;  /* 0x000000000000094d */ /* 0x000fea0003800000 */
[----:B------:R-:W-:-:S04]  /*05d0*/  IMAD.MOV.U32 R9, RZ, RZ, RZ ;  /* 0x000000ffff097224 */ /* 0x000fc800078e00ff */
.L_x_2998:
[C---:B0-----:R-:W-:Y:S01]  /*05e0*/  IMAD.SHL.U32 R7, R8.reuse, 0x8, RZ ;  /* 0x0000000808077824 */ /* 0x041fe200078e00ff */
[----:B------:R-:W-:-:S04]  /*05f0*/  SHF.L.U64.HI R3, R8, 0x3, R9 ;  /* 0x0000000308037819 */ /* 0x000fc80000010209 */
[----:B------:R-:W-:-:S05]  /*0600*/  IADD3 R4, P0, R10, R7, RZ ;  /* 0x000000070a047210 */ /* 0x000fca0007f1e0ff */
[----:B------:R-:W-:-:S06]  /*0610*/  IMAD.X R5, R11, 0x1, R3, P0 ;  /* 0x000000010b057824 */ /* 0x000fcc00000e0603 */
[----:B------:R-:W2:Y:S01]  /*0620*/  LDG.E.64 R4, [R4.64] ;  /* 0x0000000404047981 */ /* 0x000ea2000c1e1b00 */
        /* <DEDUP_REMOVED lines=10> */
[----:B--2---:R0:W-:-:S12]  /*06d0*/  STG.E.64 [R6.64], R4 ;  /* 0x0000000406007986 */ /* 0x0041d8000c101b04 */
[----:B------:R-:W-:Y:S05]  /*06e0*/  @!P0 BRA P1, `(.L_x_2998) ;  /* 0xfffffef000008947 */ /* 0x000fea000083ffff */
[----:B------:R-:W-:Y:S05]  /*06f0*/  EXIT ;  /* 0x000000000000794d */ /* 0x000fea0003800000 */
.L_x_2999:
        /* <DEDUP_REMOVED lines=16> */
.L_x_7953:


//--------------------- .text._ZN2at6native55_GLOBAL__N__de093ff9_22_ForeachBinaryOpList_cu_a911ec4325multi_tensor_apply_kernelINS1_18TensorListMetadataILi2EEENS1_11CopyFunctorIlN3c1015Float8_e5m2fnuzELi2ELi1ELi1EEEJNS0_4CopyIlS7_EEEEEvT_T0_DpT1_ --------------------------
	.section	.text._ZN2at6native55_GLOBAL__N__de093ff9_22_ForeachBinaryOpList_cu_a911ec4325multi_tensor_apply_kernelINS1_18TensorListMetadataILi2EEENS1_11CopyFunctorIlN3c1015Float8_e5m2fnuzELi2ELi1ELi1EEEJNS0_4CopyIlS7_EEEEEvT_T0_DpT1_,"ax",@progbits
	.sectioninfo	@"SHI_REGISTERS=32"
	.align	128
.text._ZN2at6native55_GLOBAL__N__de093ff9_22_ForeachBinaryOpList_cu_a911ec4325multi_tensor_apply_kernelINS1_18TensorListMetadataILi2EEENS1_11CopyFunctorIlN3c1015Float8_e5m2fnuzELi2ELi1ELi1EEEJNS0_4CopyIlS7_EEEEEvT_T0_DpT1_:
        .type           _ZN2at6native55_GLOBAL__N__de093ff9_22_ForeachBinaryOpList_cu_a911ec4325multi_tensor_apply_kernelINS1_18TensorListMetadataILi2EEENS1_11CopyFunctorIlN3c1015Float8_e5m2fnuzELi2ELi1ELi1EEEJNS0_4CopyIlS7_EEEEEvT_T0_DpT1_,@function
        .size           _ZN2at6native55_GLOBAL__N__de093ff9_22_ForeachBinaryOpList_cu_a911ec4325multi_tensor_apply_kernelINS1_18TensorListMetadataILi2EEENS1_11CopyFunctorIlN3c1015Float8_e5m2fnuzELi2ELi1ELi1EEEJNS0_4CopyIlS7_EEEEEvT_T0_DpT1_,(.L_x_7954 - _ZN2at6native55_GLOBAL__N__de093ff9_22_ForeachBinaryOpList_cu_a911ec4325multi_tensor_apply_kernelINS1_18TensorListMetadataILi2EEENS1_11CopyFunctorIlN3c1015Float8_e5m2fnuzELi2ELi1ELi1EEEJNS0_4CopyIlS7_EEEEEvT_T0_DpT1_)
        .other          _ZN2at6native55_GLOBAL__N__de093ff9_22_ForeachBinaryOpList_cu_a911ec4325multi_tensor_apply_kernelINS1_18TensorListMetadataILi2EEENS1_11CopyFunctorIlN3c1015Float8_e5m2fnuzELi2ELi1ELi1EEEJNS0_4CopyIlS7_EEEEEvT_T0_DpT1_,@"STO_CUDA_ENTRY STV_DEFAULT"
_ZN2at6native55_GLOBAL__N__de093ff9_22_ForeachBinaryOpList_cu_a911ec4325multi_tensor_apply_kernelINS1_18TensorListMetadataILi2EEENS1_11CopyFunctorIlN3c1015Float8_e5m2fnuzELi2ELi1ELi1EEEJNS0_4CopyIlS7_EEEEEvT_T0_DpT1_:
        /* <DEDUP_REMOVED lines=30> */
.L_x_3017:
        /* <DEDUP_REMOVED lines=38> */
[----:B------:R-:W-:Y:S01]  /*0440*/  CS2R R28, SRZ ;  /* 0x00000000001c7805 */ /* 0x000fe2000001ff00 */
        /* <DEDUP_REMOVED lines=19> */
.L_x_3004:
[----:B------:R-:W-:Y:S05]  /*0580*/  BSYNC B1 ;  /* 0x0000000000017941 */ /* 0x000fea0003800000 */
.L_x_3003:
[----:B------:R-:W-:Y:S01]  /*0590*/  IMAD.SHL.U32 R9, R9, 0x200000, RZ ;  /* 0x0020000009097824 */ /* 0x000fe200078e00ff */
[----:B------:R-:W-:-:S04]  /*05a0*/  LEA R8, R8, 0x37800000, 0x17 ;  /* 0x3780000008087811 */ /* 0x000fc800078eb8ff */
[----:B------:R-:W-:Y:S02]  /*05b0*/  LOP3.LUT R29, R8, R9, R29, 0xfe, !PT ;  /* 0x00000009081d7212 */ /* 0x000fe400078efe1d */
.L_x_3002:
[----:B0-----:R-:W-:Y:S05]  /*05c0*/  BSYNC B0 ;  /* 0x0000000000007941 */ /* 0x001fea0003800000 */
.L_x_3001:
        /* <DEDUP_REMOVED lines=20> */
.L_x_3008:
[----:B------:R-:W-:Y:S05]  /*0710*/  BSYNC B1 ;  /* 0x0000000000017941 */ /* 0x000fea0003800000 */
.L_x_3007:
[----:B------:R-:W-:Y:S01]  /*0720*/  IMAD.SHL.U32 R9, R9, 0x200000, RZ ;  /* 0x0020000009097824 */ /* 0x000fe200078e00ff */
[----:B------:R-:W-:-:S04]  /*0730*/  LEA R11, R8, 0x37800000, 0x17 ;  /* 0x37800000080b7811 */ /* 0x000fc800078eb8ff */
[----:B------:R-:W-:Y:S02]  /*0740*/  LOP3.LUT R28, R11, R9, R28, 0xfe, !PT ;  /* 0x000000090b1c7212 */ /* 0x000fe400078efe1c */
.L_x_3006:
[----:B------:R-:W-:Y:S05]  /*0750*/  BSYNC B0 ;  /* 0x0000000000007941 */ /* 0x000fea0003800000 */
.L_x_3005:
        /* <DEDUP_REMOVED lines=22> */
.L_x_3012:
[----:B------:R-:W-:Y:S05]  /*08c0*/  BSYNC B1 ;  /* 0x0000000000017941 */ /* 0x000fea0003800000 */
.L_x_3011:
[----:B------:R-:W-:Y:S01]  /*08d0*/  IMAD.SHL.U32 R9, R9, 0x200000, RZ ;  /* 0x0020000009097824 */ /* 0x000fe200078e00ff */
[----:B------:R-:W-:-:S04]  /*08e0*/  LEA R11, R8, 0x37800000, 0x17 ;  /* 0x37800000080b7811 */ /* 0x000fc800078eb8ff */
[----:B------:R-:W-:Y:S02]  /*08f0*/  LOP3.LUT R12, R11, R9, R12, 0xfe, !PT ;  /* 0x000000090b0c7212 */ /* 0x000fe400078efe0c */
.L_x_3010:
[----:B------:R-:W-:Y:S05]  /*0900*/  BSYNC B0 ;  /* 0x0000000000007941 */ /* 0x000fea0003800000 */
.L_x_3009:
        /* <DEDUP_REMOVED lines=21> */
.L_x_3016:
[----:B------:R-:W-:Y:S05]  /*0a60*/  BSYNC B1 ;  /* 0x0000000000017941 */ /* 0x000fea0003800000 */
.L_x_3015:
[----:B------:R-:W-:Y:S01]  /*0a70*/  IMAD.SHL.U32 R9, R9, 0x200000, RZ ;  /* 0x0020000009097824 */ /* 0x000fe200078e00ff */
[----:B------:R-:W-:-:S04]  /*0a80*/  LEA R8, R8, 0x37800000, 0x17 ;  /* 0x3780000008087811 */ /* 0x000fc800078eb8ff */
[----:B------:R-:W-:Y:S02]  /*0a90*/  LOP3.LUT R19, R8, R9, R19, 0xfe, !PT ;  /* 0x0000000908137212 */ /* 0x000fe400078efe13 */
.L_x_3014:
[----:B------:R-:W-:Y:S05]  /*0aa0*/  BSYNC B0 ;  /* 0x0000000000007941 */ /* 0x000fea0003800000 */
.L_x_3013:
[----:B------:R-:W-:Y:S01]  /*0ab0*/  @P0 LEA R14, P4, R15, UR8, 0x3 ;  /* 0x000000080f0e0c11 */ /* 0x000fe2000f8818ff */
[----:B------:R-:W0:Y:S01]  /*0ac0*/  @P0 F2I.S64.TRUNC R8, R29 ;  /* 0x0000001d00080311 */ /* 0x000e22000020d900 */
[----:B------:R-:W-:Y:S02]  /*0ad0*/  @P1 LEA R16, P5, R17, UR8, 0x3 ;  /* 0x0000000811101c11 */ /* 0x000fe4000f8a18ff */
[----:B------:R-:W-:Y:S02]  /*0ae0*/  @P0 LEA.HI.X R15, R15, UR9, R18, 0x3, P4 ;  /* 0x000000090f0f0c11 */ /* 0x000fe4000a0f1c12 */
[----:B------:R-:W-:Y:S02]  /*0af0*/  @P1 LEA.HI.X R17, R17, UR9, R20, 0x3, P5 ;  /* 0x0000000911111c11 */ /* 0x000fe4000a8f1c14 */
[----:B------:R-:W-:Y:S01]  /*0b00*/  @P3 LEA R22, P5, R5, UR8, 0x3 ;  /* 0x0000000805163c11 */ /* 0x000fe2000f8a18ff */
[----:B------:R-:W1:Y:S01]  /*0b10*/  @P1 F2I.S64.TRUNC R10, R28 ;  /* 0x0000001c000a1311 */ /* 0x000e62000020d900 */
[----:B------:R-:W-:-:S02]  /*0b20*/  @P2 LEA R20, P4, R21, UR8, 0x3 ;  /* 0x0000000815142c11 */ /* 0x000fc4000f8818ff */
[----:B------:R-:W-:Y:S01]  /*0b30*/  @P3 LEA.HI.X R23, R5, UR9, R26, 0x3, P5 ;  /* 0x0000000905173c11 */ /* 0x000fe2000a8f1c1a */
[----:B------:R-:W-:Y:S01]  /*0b40*/  IMAD.MOV.U32 R5, RZ, RZ, c[0x0][0x0] ;  /* 0x00000000ff057624 */ /* 0x000fe200078e00ff */
[----:B------:R-:W-:-:S03]  /*0b50*/  @P2 LEA.HI.X R21, R21, UR9, R24, 0x3, P4 ;  /* 0x0000000915152c11 */ /* 0x000fc6000a0f1c18 */
[----:B------:R-:W2:Y:S01]  /*0b60*/  @P2 F2I.S64.TRUNC R12, R12 ;  /* 0x0000000c000c2311 */ /* 0x000ea2000020d900 */
[----:B------:R-:W-:Y:S01]  /*0b70*/  IMAD.WIDE.U32 R6, R5, 0x4, R6 ;  /* 0x0000000405067825 */ /* 0x000fe200078e0006 */
[----:B0-----:R0:W-:Y:S04]  /*0b80*/  @P0 STG.E.64 [R14.64], R8 ;  /* 0x000000080e000986 */ /* 0x0011e8000c101b0a */
[C---:B------:R-:W-:Y:S02]  /*0b90*/  ISETP.GE.U32.AND P0, PT, R6.reuse, 0x10000, PT ;  /* 0x000100000600780c */ /* 0x040fe40003f06070 */
[----:B------:R-:W3:Y:S01]  /*0ba0*/  @P3 F2I.S64.TRUNC R18, R19 ;  /* 0x0000001300123311 */ /* 0x000ee2000020d900 */
[----:B-1----:R0:W-:Y:S01]  /*0bb0*/  @P1 STG.E.64 [R16.64], R10 ;  /* 0x0000000a10001986 */ /* 0x0021e2000c101b0a */
[----:B------:R-:W-:-:S02]  /*0bc0*/  ISETP.LT.U32.AND P1, PT, R6, UR13, PT ;  /* 0x0000000d06007c0c */ /* 0x000fc4000bf21070 */
[C---:B------:R-:W-:Y:S02]  /*0bd0*/  ISETP.GE.U32.AND.EX P0, PT, R7.reuse, RZ, PT, P0 ;  /* 0x000000ff0700720c */ /* 0x040fe40003f06100 */
[----:B------:R-:W-:Y:S01]  /*0be0*/  ISETP.LT.AND.EX P1, PT, R7, UR6, PT, P1 ;  /* 0x0000000607007c0c */ /* 0x000fe2000bf21310 */
[----:B--2---:R0:W-:Y:S04]  /*0bf0*/  @P2 STG.E.64 [R20.64], R12 ;  /* 0x0000000c14002986 */ /* 0x0041e8000c101b0a */
[----:B---3--:R0:W-:Y:S08]  /*0c00*/  @P3 STG.E.64 [R22.64], R18 ;  /* 0x0000001216003986 */ /* 0x0081f0000c101b0a */
[----:B------:R-:W-:Y:S05]  /*0c10*/  @!P0 BRA P1, `(.L_x_3017) ;  /* 0xfffff5c000008947 */ /* 0x000fea000083ffff */
[----:B------:R-:W-:Y:S05]  /*0c20*/  EXIT ;  /* 0x000000000000794d */ /* 0x000fea0003800000 */
.L_x_3000:
[----:B------:R-:W0:Y:S02]  /*0c30*/  S2R R0, SR_TID.X ;  /* 0x0000000000007919 */ /* 0x000e240000002100 */
[----:B0-----:R-:W-:-:S05]  /*0c40*/  IMAD.WIDE.U32 R2, R0, 0x4, RZ ;  /* 0x0000000400027825 */ /* 0x001fca00078e00ff */
[----:B------:R-:W-:-:S04]  /*0c50*/  ISETP.GE.U32.AND P0, PT, R2, UR13, PT ;  /* 0x0000000d02007c0c */ /* 0x000fc8000bf06070 */
[----:B------:R-:W-:-:S04]  /*0c60*/  ISETP.GE.AND.EX P0, PT, R3, UR6, PT, P0 ;  /* 0x0000000603007c0c */ /* 0x000fc8000bf06300 */
[----:B------:R-:W-:-:S13]  /*0c70*/  ISETP.GT.U32.OR P0, PT, R0, 0x3fff, P0 ;  /* 0x00003fff0000780c */ /* 0x000fda0000704470 */
[----:B------:R-:W-:Y:S05]  /*0c80*/  @P0 EXIT ;  /* 0x000000000000094d */ /* 0x000fea0003800000 */
[----:B------:R-:W-:Y:S02]  /*0c90*/  IMAD.MOV.U32 R3, RZ, RZ, RZ ;  /* 0x000000ffff037224 */ /* 0x000fe400078e00ff */
.L_x_3034:
        /* <DEDUP_REMOVED lines=30> */
.L_x_3021:
[----:B------:R-:W-:Y:S05]  /*0e80*/  BSYNC B1 ;  /* 0x0000000000017941 */ /* 0x000fea0003800000 */
.L_x_3020:
[----:B------:R-:W-:Y:S01]  /*0e90*/  LEA R8, R5, 0x37800000, 0x17 ;  /* 0x3780000005087811 */ /* 0x000fe200078eb8ff */
[----:B------:R-:W-:-:S05]  /*0ea0*/  IMAD.SHL.U32 R5, R7, 0x200000, RZ ;  /* 0x0020000007057824 */ /* 0x000fca00078e00ff */
[----:B------:R-:W-:Y:S02]  /*0eb0*/  LOP3.LUT R5, R8, R5, R9, 0xfe, !PT ;  /* 0x0000000508057212 */ /* 0x000fe400078efe09 */
.L_x_3019:
[----:B------:R-:W-:Y:S05]  /*0ec0*/  BSYNC B0 ;  /* 0x0000000000007941 */ /* 0x000fea0003800000 */
.L_x_3018:
        /* <DEDUP_REMOVED lines=21> */
.L_x_3025:
[----:B------:R-:W-:Y:S05]  /*1020*/  BSYNC B1 ;  /* 0x0000000000017941 */ /* 0x000fea0003800000 */
.L_x_3024:
[----:B------:R-:W-:Y:S01]  /*1030*/  LEA R9, R6, 0x37800000, 0x17 ;  /* 0x3780000006097811 */ /* 0x000fe200078eb8ff */
[----:B------:R-:W-:-:S05]  /*1040*/  IMAD.SHL.U32 R6, R7, 0x200000, RZ ;  /* 0x0020000007067824 */ /* 0x000fca00078e00ff */
[----:B------:R-:W-:Y:S02]  /*1050*/  LOP3.LUT R6, R9, R6, R10, 0xfe, !PT ;  /* 0x0000000609067212 */ /* 0x000fe400078efe0a */
.L_x_3023:
[----:B------:R-:W-:Y:S05]  /*1060*/  BSYNC B0 ;  /* 0x0000000000007941 */ /* 0x000fea0003800000 */
.L_x_3022:
        /* <DEDUP_REMOVED lines=23> */
.L_x_3029:
[----:B------:R-:W-:Y:S05]  /*11e0*/  BSYNC B1 ;  /* 0x0000000000017941 */ /* 0x000fea0003800000 */
.L_x_3028:
[----:B------:R-:W-:Y:S01]  /*11f0*/  IMAD.SHL.U32 R4, R4, 0x200000, RZ ;  /* 0x0020000004047824 */ /* 0x000fe200078e00ff */
[----:B------:R-:W-:-:S04]  /*1200*/  LEA R7, R7, 0x37800000, 0x17 ;  /* 0x3780000007077811 */ /* 0x000fc800078eb8ff */
[----:B------:R-:W-:Y:S02]  /*1210*/  LOP3.LUT R12, R7, R4, R12, 0xfe, !PT ;  /* 0x00000004070c7212 */ /* 0x000fe400078efe0c */
.L_x_3027:
[----:B------:R-:W-:Y:S05]  /*1220*/  BSYNC B0 ;  /* 0x0000000000007941 */ /* 0x000fea0003800000 */
.L_x_3026:
        /* <DEDUP_REMOVED lines=21> */
.L_x_3033:
[----:B------:R-:W-:Y:S05]  /*1380*/  BSYNC B1 ;  /* 0x0000000000017941 */ /* 0x000fea0003800000 */
.L_x_3032:
[----:B------:R-:W-:Y:S01]  /*1390*/  IMAD.SHL.U32 R2, R2, 0x200000, RZ ;  /* 0x0020000002027824 */ /* 0x000fe200078e00ff */
[----:B------:R-:W-:-:S04]  /*13a0*/  LEA R7, R4, 0x37800000, 0x17 ;  /* 0x3780000004077811 */ /* 0x000fc800078eb8ff */
[----:B------:R-:W-:Y:S02]  /*13b0*/  LOP3.LUT R14, R7, R2, R14, 0xfe, !PT ;  /* 0x00000002070e7212 */ /* 0x000fe400078efe0e */
.L_x_3031:
[----:B------:R-:W-:Y:S05]  /*13c0*/  BSYNC B0 ;  /* 0x0000000000007941 */ /* 0x000fea0003800000 */
.L_x_3030:
[----:B------:R-:W-:Y:S01]  /*13d0*/  F2I.S64.TRUNC R6, R6 ;  /* 0x0000000600067311 */ /* 0x000fe2000020d900 */
[----:B------:R-:W-:-:S04]  /*13e0*/  LEA R8, P0, R0, UR8, 0x5 ;  /* 0x0000000800087c11 */ /* 0x000fc8000f8028ff */
[C-C-:B------:R-:W-:Y:S02]  /*13f0*/  LEA.HI.X R9, R0.reuse, UR9, R3.reuse, 0x5, P0 ;  /* 0x0000000900097c11 */ /* 0x140fe400080f2c03 */
[----:B------:R-:W-:Y:S01]  /*1400*/  IADD3 R0, P0, R0, c[0x0][0x0], RZ ;  /* 0x0000000000007a10 */ /* 0x000fe20007f1e0ff */
[----:B------:R-:W0:Y:S03]  /*1410*/  F2I.S64.TRUNC R4, R5 ;  /* 0x0000000500047311 */ /* 0x000e26000020d900 */
[C---:B------:R-:W-:Y:S01]  /*1420*/  ISETP.LT.U32.AND P1, PT, R0.reuse, 0x4000, PT ;  /* 0x000040000000780c */ /* 0x040fe20003f21070 */
[----:B------:R-:W-:Y:S02]  /*1430*/  IMAD.SHL.U32 R2, R0, 0x4, RZ ;  /* 0x0000000400027824 */ /* 0x000fe400078e00ff */
[----:B------:R-:W-:Y:S02]  /*1440*/  IMAD.X R3, RZ, RZ, R3, P0 ;  /* 0x000000ffff037224 */ /* 0x000fe400000e0603 */
[----:B------:R-:W-:Y:S01]  /*1450*/  F2I.S64.TRUNC R14, R14 ;  /* 0x0000000e000e7311 */ /* 0x000fe2000020d900 */
[----:B------:R-:W-:-:S02]  /*1460*/  ISETP.GE.U32.AND P0, PT, R2, UR13, PT ;  /* 0x0000000d02007c0c */ /* 0x000fc4000bf06070 */
[----:B------:R-:W-:Y:S02]  /*1470*/  SHF.L.U64.HI R2, R0, 0x2, R3 ;  /* 0x0000000200027819 */ /* 0x000fe40000010203 */
[----:B------:R-:W-:Y:S02]  /*1480*/  ISETP.LT.U32.AND.EX P1, PT, R3, RZ, PT, P1 ;  /* 0x000000ff0300720c */ /* 0x000fe40003f21110 */
[----:B------:R-:W-:Y:S01]  /*1490*/  ISETP.GE.AND.EX P0, PT, R2, UR6, PT, P0 ;  /* 0x0000000602007c0c */ /* 0x000fe2000bf06300 */
[----:B------:R-:W1:Y:S01]  /*14a0*/  F2I.S64.TRUNC R12, R12 ;  /* 0x0000000c000c7311 */ /* 0x000e62000020d900 */
[----:B0-----:R0:W-:Y:S04]  /*14b0*/  STG.E.128 [R8.64], R4 ;  /* 0x0000000408007986 */ /* 0x0011e8000c101d0a */
[----:B-1----:R0:W-:Y:S07]  /*14c0*/  STG.E.128 [R8.64+0x10], R12 ;  /* 0x0000100c08007986 */ /* 0x0021ee000c101d0a */
[----:B------:R-:W-:Y:S05]  /*14d0*/  @!P0 BRA P1, `(.L_x_3034) ;  /* 0xfffff7c000008947 */ /* 0x000fea000083ffff */
[----:B------:R-:W-:Y:S05]  /*14e0*/  EXIT ;  /* 0x000000000000794d */ /* 0x000fea0003800000 */
.L_x_3035:
        /* <DEDUP_REMOVED lines=9> */
.L_x_7954:


//--------------------- .text._ZN2at6native55_GLOBAL__N__de093ff9_22_ForeachBinaryOpList_cu_a911ec4325multi_tensor_apply_kernelINS1_18TensorListMetadataILi2EEENS1_11CopyFunctorIlN3c1011Float8_e5m2ELi2ELi1ELi1EEEJNS0_4CopyIlS7_EEEEEvT_T0_DpT1_ --------------------------
	.section	.text._ZN2at6native55_GLOBAL__N__de093ff9_22_ForeachBinaryOpList_cu_a911ec4325multi_tensor_apply_kernelINS1_18TensorListMetadataILi2EEENS1_11CopyFunctorIlN3c1011Float8_e5m2ELi2ELi1ELi1EEEJNS0_4CopyIlS7_EEEEEvT_T0_DpT1_,"ax",@progbits
	.sectioninfo	@"SHI_REGISTERS=31"
	.align	128
.text._ZN2at6native55_GLOBAL__N__de093ff9_22_ForeachBinaryOpList_cu_a911ec4325multi_tensor_apply_kernelINS1_18TensorListMetadataILi2EEENS1_11CopyFunctorIlN3c1011Float8_e5m2ELi2ELi1ELi1EEEJNS0_4CopyIlS7_EEEEEvT_T0_DpT1_:
        .type           _ZN2at6native55_GLOBAL__N__de093ff9_22_ForeachBinaryOpList_cu_a911ec4325multi_tensor_apply_kernelINS1_18TensorListMetadataILi2EEENS1_11CopyFunctorIlN3c1011Float8_e5m2ELi2ELi1ELi1EEEJNS0_4CopyIlS7_EEEEEvT_T0_DpT1_,@function
        .size           _ZN2at6native55_GLOBAL__N__de093ff9_22_ForeachBinaryOpList_cu_a911ec4325multi_tensor_apply_kernelINS1_18TensorListMetadataILi2EEENS1_11CopyFunctorIlN3c1011Float8_e5m2ELi2ELi1ELi1EEEJNS0_4CopyIlS7_EEEEEvT_T0_DpT1_,(.L_x_7955 - _ZN2at6native55_GLOBAL__N__de093ff9_22_ForeachBinaryOpList_cu_a911ec4325multi_tensor_apply_kernelINS1_18TensorListMetadataILi2EEENS1_11CopyFunctorIlN3c1011Float8_e5m2ELi2ELi1ELi1EEEJNS0_4CopyIlS7_EEEEEvT_T0_DpT1_)
        .other          _ZN2at6native55_GLOBAL__N__de093ff9_22_ForeachBinaryOpList_cu_a911ec4325multi_tensor_apply_kernelINS1_18TensorListMetadataILi2EEENS1_11CopyFunctorIlN3c1011Float8_e5m2ELi2ELi1ELi1EEEJNS0_4CopyIlS7_EEEEEvT_T0_DpT1_,@"STO_CUDA_ENTRY STV_DEFAULT"
_ZN2at6native55_GLOBAL__N__de093ff9_22_ForeachBinaryOpList_cu_a911ec4325multi_tensor_apply_kernelINS1_18TensorListMetadataILi2EEENS1_11CopyFunctorIlN3c1011Float8_e5m2ELi2ELi1ELi1EEEJNS0_4CopyIlS7_EEEEEvT_T0_DpT1_:
        /* <DEDUP_REMOVED lines=30> */
.L_x_3037:
        /* <DEDUP_REMOVED lines=24> */
[----:B------:R-:W-:Y:S02]  /*0360*/  @P0 IADD3 R12, P6, R18, UR14, RZ ;  /* 0x0000000e120c0c10 */ /* 0x000fe4000ffde0ff */
[----:B------:R-:W-:Y:S02]  /*0370*/  ISETP.LT.U32.AND P3, PT, R28, UR13, PT ;  /* 0x0000000d1c007c0c */ /* 0x000fe4000bf61070 */
[----:B------:R-:W-:Y:S02]  /*0380*/  ISETP.GE.U32.AND.EX P2, PT, R23, RZ, PT, P2 ;  /* 0x000000ff1700720c */ /* 0x000fe40003f46120 */
[----:B------:R-:W-:Y:S02]  /*0390*/  ISETP.LT.AND.EX P4, PT, R24, UR6, !P5, P4 ;  /* 0x0000000618007c0c */ /* 0x000fe4000ef81340 */
[----:B------:R-:W-:-:S02]  /*03a0*/  @P0 IADD3.X R13, R17, UR4, RZ, P6, !PT ;  /* 0x00000004110d0c10 */ /* 0x000fc4000b7fe4ff */
[----:B------:R-:W-:-:S03]  /*03b0*/  ISETP.LT.AND.EX P2, PT, R23, UR6, !P2, P3 ;  /* 0x0000000617007c0c */ /* 0x000fc6000d741330 */
[----:B------:R1:W3:Y:S06]  /*03c0*/  @P0 LDG.E.U8 R6, [R12.64] ;  /* 0x0000000a0c060981 */ /* 0x0002ec000c1e1100 */
[----:B------:R-:W-:-:S04]  /*03d0*/  @P4 IADD3 R10, P3, R7, UR14, RZ ;  /* 0x0000000e070a4c10 */ /* 0x000fc8000ff7e0ff */
[----:B0-----:R-:W-:Y:S02]  /*03e0*/  @P2 IADD3 R8, P5, R28, UR14, RZ ;  /* 0x0000000e1c082c10 */ /* 0x001fe4000ffbe0ff */
[----:B------:R-:W-:Y:S02]  /*03f0*/  @P4 IADD3.X R11, R24, UR4, RZ, P3, !PT ;  /* 0x00000004180b4c10 */ /* 0x000fe40009ffe4ff */
[----:B------:R-:W-:-:S03]  /*0400*/  @P2 IADD3.X R9, R23, UR4, RZ, P5, !PT ;  /* 0x0000000417092c10 */ /* 0x000fc6000affe4ff */
[----:B------:R0:W4:Y:S04]  /*0410*/  @P4 LDG.E.U8 R0, [R10.64] ;  /* 0x0000000a0a004981 */ /* 0x000128000c1e1100 */
[----:B------:R5:W5:Y:S01]  /*0420*/  @P2 LDG.E.U8 R4, [R8.64] ;  /* 0x0000000a08042981 */ /* 0x000b62000c1e1100 */
[----:B--2---:R-:W-:-:S05]  /*0430*/  IMAD.SHL.U32 R14, R5, 0x2000000, RZ ;  /* 0x02000000050e7824 */ /* 0x004fca00078e00ff */
[----:B------:R-:W-:-:S13]  /*0440*/  ISETP.GE.U32.AND P5, PT, R14, 0x8000000, PT ;  /* 0x080000000e00780c */ /* 0x000fda0003fa6070 */
[C---:B-1----:R-:W-:Y:S02]  /*0450*/  @!P5 IMAD.SHL.U32 R12, R5.reuse, 0x100, RZ ;  /* 0x00000100050cd824 */ /* 0x042fe400078e00ff */
[----:B------:R-:W-:Y:S02]  /*0460*/  @P5 IMAD.SHL.U32 R14, R5, 0x200000, RZ ;  /* 0x00200000050e5824 */ /* 0x000fe400078e00ff */
[----:B---3--:R-:W-:Y:S01]  /*0470*/  IMAD.SHL.U32 R16, R6, 0x2000000, RZ ;  /* 0x0200000006107824 */ /* 0x008fe200078e00ff */
[----:B------:R-:W-:Y:S02]  /*0480*/  @!P5 LOP3.LUT R12, R12, 0x7f00, RZ, 0xc0, !PT ;  /* 0x00007f000c0cd812 */ /* 0x000fe400078ec0ff */
[----:B------:R-:W-:Y:S02]  /*0490*/  @P5 LOP3.LUT R14, R14, 0x70000000, RZ, 0xfc, !PT ;  /* 0x700000000e0e5812 */ /* 0x000fe400078efcff */
[----:B------:R-:W-:Y:S02]  /*04a0*/  ISETP.GE.U32.AND P3, PT, R16, 0x8000000, PT ;  /* 0x080000001000780c */ /* 0x000fe40003f66070 */
[----:B------:R-:W-:Y:S01]  /*04b0*/  @!P5 LOP3.LUT R12, R12, 0x3f000000, RZ, 0xfc, !PT ;  /* 0x3f0000000c0cd812 */ /* 0x000fe200078efcff */
[----:B0-----:R-:W-:-:S04]  /*04c0*/  @P5 FMUL.FTZ R11, R14, 1.9259299443872358531e-34 ;  /* 0x078000000e0b5820 */ /* 0x001fc80000410000 */
[----:B------:R-:W-:Y:S02]  /*04d0*/  @!P5 FADD.FTZ R11, R12, -0.5 ;  /* 0xbf0000000c0bd421 */ /* 0x000fe40000010000 */
[----:B----4-:R-:W-:-:S04]  /*04e0*/  IMAD.SHL.U32 R10, R0, 0x2000000, RZ ;  /* 0x02000000000a7824 */ /* 0x010fc800078e00ff */
[----:B-----5:R-:W-:Y:S02]  /*04f0*/  @P3 IMAD.SHL.U32 R9, R6, 0x200000, RZ ;  /* 0x0020000006093824 */ /* 0x020fe400078e00ff */
[----:B------:R-:W-:Y:S01]  /*0500*/  IMAD.SHL.U32 R12, R4, 0x2000000, RZ ;  /* 0x02000000040c7824 */ /* 0x000fe200078e00ff */
[----:B------:R-:W-:Y:S01]  /*0510*/  ISETP.GE.U32.AND P5, PT, R10, 0x8000000, PT ;  /* 0x080000000a00780c */ /* 0x000fe20003fa6070 */
[----:B------:R-:W-:Y:S01]  /*0520*/  @!P3 IMAD.SHL.U32 R8, R6, 0x100, RZ ;  /* 0x000001000608b824 */ /* 0x000fe200078e00ff */
[----:B------:R-:W-:Y:S01]  /*0530*/  @P3 LOP3.LUT R10, R9, 0x70000000, RZ, 0xfc, !PT ;  /* 0x70000000090a3812 */ /* 0x000fe200078efcff */
[----:B------:R-:W-:Y:S01]  /*0540*/  IMAD.SHL.U32 R19, R0, 0x1000000, RZ ;  /* 0x0100000000137824 */ /* 0x000fe200078e00ff */
[----:B------:R-:W-:Y:S02]  /*0550*/  ISETP.GE.U32.AND P6, PT, R12, 0x8000000, PT ;  /* 0x080000000c00780c */ /* 0x000fe40003fc6070 */
[----:B------:R-:W-:Y:S01]  /*0560*/  @!P3 LOP3.LUT R9, R8, 0x7f00, RZ, 0xc0, !PT ;  /* 0x00007f000809b812 */ /* 0x000fe200078ec0ff */
[----:B------:R-:W-:-:S02]  /*0570*/  IMAD.SHL.U32 R8, R5, 0x1000000, RZ ;  /* 0x0100000005087824 */ /* 0x000fc400078e00ff */
[----:B------:R-:W-:Y:S01]  /*0580*/  @P3 FMUL.FTZ R10, R10, 1.9259299443872358531e-34 ;  /* 0x078000000a0a3820 */ /* 0x000fe20000410000 */
[----:B------:R-:W-:Y:S02]  /*0590*/  @!P3 LOP3.LUT R9, R9, 0x3f000000, RZ, 0xfc, !PT ;  /* 0x3f0000000909b812 */ /* 0x000fe400078efcff */
[----:B------:R-:W-:Y:S01]  /*05a0*/  LOP3.LUT R8, R11, 0x80000000, R8, 0xf8, !PT ;  /* 0x800000000b087812 */ /* 0x000fe200078ef808 */
[----:B------:R-:W-:Y:S02]  /*05b0*/  @P5 IMAD.SHL.U32 R11, R0, 0x200000, RZ ;  /* 0x00200000000b5824 */ /* 0x000fe400078e00ff */
[----:B------:R-:W-:Y:S02]  /*05c0*/  @!P3 FADD.FTZ R10, R9, -0.5 ;  /* 0xbf000000090ab421 */ /* 0x000fe40000010000 */
[----:B------:R-:W-:Y:S01]  /*05d0*/  @!P5 IMAD.SHL.U32 R9, R0, 0x100, RZ ;  /* 0x000001000009d824 */ /* 0x000fe200078e00ff */
[----:B------:R-:W-:Y:S01]  /*05e0*/  @P5 LOP3.LUT R12, R11, 0x70000000, RZ, 0xfc, !PT ;  /* 0x700000000b0c5812 */ /* 0x000fe200078efcff */
[----:B------:R-:W-:-:S02]  /*05f0*/  @P6 IMAD.SHL.U32 R14, R4, 0x200000, RZ ;  /* 0x00200000040e6824 */ /* 0x000fc400078e00ff */
[----:B------:R-:W-:Y:S01]  /*0600*/  @!P6 IMAD.SHL.U32 R13, R4, 0x100, RZ ;  /* 0x00000100040de824 */ /* 0x000fe200078e00ff */
[----:B------:R-:W-:Y:S01]  /*0610*/  @!P5 LOP3.LUT R9, R9, 0x7f00, RZ, 0xc0, !PT ;  /* 0x00007f000909d812 */ /* 0x000fe200078ec0ff */
[----:B------:R-:W-:Y:S01]  /*0620*/  @P5 FMUL.FTZ R12, R12, 1.9259299443872358531e-34 ;  /* 0x078000000c0c5820 */ /* 0x000fe20000410000 */
[----:B------:R-:W-:Y:S01]  /*0630*/  @P6 LOP3.LUT R16, R14, 0xfe00000, RZ, 0xc0, !PT ;  /* 0x0fe000000e106812 */ /* 0x000fe200078ec0ff */
[----:B------:R-:W-:Y:S01]  /*0640*/  IMAD.SHL.U32 R11, R6, 0x1000000, RZ ;  /* 0x01000000060b7824 */ /* 0x000fe200078e00ff */
[----:B------:R-:W-:Y:S02]  /*0650*/  @!P5 LOP3.LUT R14, R9, 0x3f000000, RZ, 0xfc, !PT ;  /* 0x3f000000090ed812 */ /* 0x000fe400078efcff */
[----:B------:R-:W-:Y:S01]  /*0660*/  @!P6 LOP3.LUT R13, R13, 0x7f00, RZ, 0xc0, !PT ;  /* 0x00007f000d0de812 */ /* 0x000fe200078ec0ff */
[----:B------:R-:W0:Y:S01]  /*0670*/  @P1 F2I.S64.TRUNC R8, R8 ;  /* 0x0000000800081311 */ /* 0x000e22000020d900 */
[----:B------:R-:W-:Y:S01]  /*0680*/  @P6 LOP3.LUT R16, R16, 0x70000000, RZ, 0xfc, !PT ;  /* 0x7000000010106812 */ /* 0x000fe200078efcff */
[----:B------:R-:W-:Y:S01]  /*0690*/  @!P5 FADD.FTZ R12, R14, -0.5 ;  /* 0xbf0000000e0cd421 */ /* 0x000fe20000010000 */
[----:B------:R-:W-:-:S02]  /*06a0*/  @!P6 LOP3.LUT R13, R13, 0x3f000000, RZ, 0xfc, !PT ;  /* 0x3f0000000d0de812 */ /* 0x000fc400078efcff */
[----:B------:R-:W-:Y:S01]  /*06b0*/  LOP3.LUT R10, R10, 0x80000000, R11, 0xf8, !PT ;  /* 0x800000000a0a7812 */ /* 0x000fe200078ef80b */
[----:B------:R-:W-:Y:S01]  /*06c0*/  @P6 FMUL.FTZ R14, R16, 1.9259299443872358531e-34 ;  /* 0x07800000100e6820 */ /* 0x000fe20000410000 */
[----:B------:R-:W-:Y:S01]  /*06d0*/  LOP3.LUT R12, R12, 0x80000000, R19, 0xf8, !PT ;  /* 0x800000000c0c7812 */ /* 0x000fe200078ef813 */
[----:B------:R-:W-:Y:S01]  /*06e0*/  @!P6 FADD.FTZ R14, R13, -0.5 ;  /* 0xbf0000000d0ee421 */ /* 0x000fe20000010000 */
[----:B------:R-:W-:Y:S01]  /*06f0*/  @P0 LEA R16, P5, R18, UR8, 0x3 ;  /* 0x0000000812100c11 */ /* 0x000fe2000f8a18ff */
[----:B------:R-:W-:Y:S01]  /*0700*/  IMAD.SHL.U32 R19, R4, 0x1000000, RZ ;  /* 0x0100000004137824 */ /* 0x000fe200078e00ff */
[----:B------:R-:W1:Y:S02]  /*0710*/  @P0 F2I.S64.TRUNC R10, R10 ;  /* 0x0000000a000a0311 */ /* 0x000e64000020d900 */
[----:B------:R-:W-:Y:S02]  /*0720*/  @P0 LEA.HI.X R17, R18, UR9, R17, 0x3, P5 ;  /* 0x0000000912110c11 */ /* 0x000fe4000a8f1c11 */
[----:B------:R-:W-:-:S02]  /*0730*/  LOP3.LUT R19, R14, 0x80000000, R19, 0xf8, !PT ;  /* 0x800000000e137812 */ /* 0x000fc400078ef813 */
[----:B------:R-:W-:Y:S02]  /*0740*/  @P1 LEA R14, P3, R20, UR8, 0x3 ;  /* 0x00000008140e1c11 */ /* 0x000fe4000f8618ff */
[----:B------:R-:W2:Y:S01]  /*0750*/  @P4 F2I.S64.TRUNC R12, R12 ;  /* 0x0000000c000c4311 */ /* 0x000ea2000020d900 */
[----:B------:R-:W-:Y:S02]  /*0760*/  @P2 LEA R22, P5, R28, UR8, 0x3 ;  /* 0x000000081c162c11 */ /* 0x000fe4000f8a18ff */
[----:B------:R-:W-:Y:S02]  /*0770*/  @P1 LEA.HI.X R15, R20, UR9, R15, 0x3, P3 ;  /* 0x00000009140f1c11 */ /* 0x000fe400098f1c0f */
[C---:B------:R-:W-:Y:S02]  /*0780*/  @P4 LEA R20, P3, R7.reuse, UR8, 0x3 ;  /* 0x0000000807144c11 */ /* 0x040fe4000f8618ff */
[----:B------:R-:W-:Y:S01]  /*0790*/  @P2 LEA.HI.X R23, R28, UR9, R23, 0x3, P5 ;  /* 0x000000091c172c11 */ /* 0x000fe2000a8f1c17 */
[----:B------:R-:W3:Y:S01]  /*07a0*/  @P2 F2I.S64.TRUNC R18, R19 ;  /* 0x0000001300122311 */ /* 0x000ee2000020d900 */
[----:B------:R-:W-:Y:S01]  /*07b0*/  @P4 LEA.HI.X R21, R7, UR9, R24, 0x3, P3 ;  /* 0x0000000907154c11 */ /* 0x000fe200098f1c18 */
[----:B------:R-:W-:Y:S01]  /*07c0*/  IMAD.MOV.U32 R7, RZ, RZ, c[0x0][0x0] ;  /* 0x00000000ff077624 */ /* 0x000fe200078e00ff */
[----:B0-----:R0:W-:Y:S03]  /*07d0*/  @P1 STG.E.64 [R14.64], R8 ;  /* 0x000000080e001986 */ /* 0x0011e6000c101b0a */
[----:B------:R-:W-:Y:S01]  /*07e0*/  IMAD.WIDE.U32 R26, R7, 0x4, R26 ;  /* 0x00000004071a7825 */ /* 0x000fe200078e001a */
        /* <DEDUP_REMOVED lines=9> */
.L_x_3036:
[----:B------:R-:W0:Y:S02]  /*0880*/  S2R R3, SR_TID.X ;  /* 0x0000000000037919 */ /* 0x000e240000002100 */
[----:B0-----:R-:W-:-:S05]  /*0890*/  IMAD.WIDE.U32 R4, R3, 0x4, RZ ;  /* 0x0000000403047825 */ /* 0x001fca00078e00ff */
[----:B------:R-:W-:-:S04]  /*08a0*/  ISETP.GE.U32.AND P0, PT, R4, UR13, PT ;  /* 0x0000000d04007c0c */ /* 0x000fc8000bf06070 */
[----:B------:R-:W-:-:S04]  /*08b0*/  ISETP.GE.AND.EX P0, PT, R5, UR6, PT, P0 ;  /* 0x0000000605007c0c */ /* 0x000fc8000bf06300 */
[----:B------:R-:W-:-:S13]  /*08c0*/  ISETP.GT.U32.OR P0, PT, R3, 0x3fff, P0 ;  /* 0x00003fff0300780c */ /* 0x000fda0000704470 */
[----:B------:R-:W-:Y:S05]  /*08d0*/  @P0 EXIT ;  /* 0x000000000000094d */ /* 0x000fea0003800000 */
[----:B------:R-:W-:Y:S02]  /*08e0*/  IMAD.MOV.U32 R0, RZ, RZ, RZ ;  /* 0x000000ffff007224 */ /* 0x000fe400078e00ff */
.L_x_3038:
        /* <DEDUP_REMOVED lines=13> */
[C---:B------:R-:W-:Y:S01]  /*09c0*/  @!P1 IMAD.SHL.U32 R6, R11.reuse, 0x100, RZ ;  /* 0x000001000b069824 */ /* 0x040fe200078e00ff */
[----:B------:R-:W-:Y:S01]  /*09d0*/  ISETP.GE.U32.AND P0, PT, R8, 0x8000000, PT ;  /* 0x080000000800780c */ /* 0x000fe20003f06070 */
[----:B------:R-:W-:Y:S01]  /*09e0*/  @P1 IMAD.SHL.U32 R7, R11, 0x200000, RZ ;  /* 0x002000000b071824 */ /* 0x000fe200078e00ff */
[----:B------:R-:W-:Y:S01]  /*09f0*/  ISETP.GE.U32.AND P2, PT, R9, 0x8000000, PT ;  /* 0x080000000900780c */ /* 0x000fe20003f46070 */
[C---:B------:R-:W-:Y:S01]  /*0a00*/  @!P3 IMAD.SHL.U32 R8, R5.reuse, 0x100, RZ ;  /* 0x000001000508b824 */ /* 0x040fe200078e00ff */
[----:B------:R-:W-:Y:S01]  /*0a10*/  @!P1 LOP3.LUT R6, R6, 0x7f00, RZ, 0xc0, !PT ;  /* 0x00007f0006069812 */ /* 0x000fe200078ec0ff */
[----:B------:R-:W-:Y:S01]  /*0a20*/  @P3 IMAD.SHL.U32 R9, R5, 0x200000, RZ ;  /* 0x0020000005093824 */ /* 0x000fe200078e00ff */
[----:B------:R-:W-:-:S02]  /*0a30*/  @P1 LOP3.LUT R7, R7, 0x70000000, RZ, 0xfc, !PT ;  /* 0x7000000007071812 */ /* 0x000fc400078efcff */
[----:B------:R-:W-:Y:S02]  /*0a40*/  @!P1 LOP3.LUT R6, R6, 0x3f000000, RZ, 0xfc, !PT ;  /* 0x3f00000006069812 */ /* 0x000fe400078efcff */
[----:B------:R-:W-:Y:S01]  /*0a50*/  @!P3 LOP3.LUT R8, R8, 0x7f00, RZ, 0xc0, !PT ;  /* 0x00007f000808b812 */ /* 0x000fe200078ec0ff */
[----:B------:R-:W-:Y:S01]  /*0a60*/  @P1 FMUL.FTZ R7, R7, 1.9259299443872358531e-34 ;  /* 0x0780000007071820 */ /* 0x000fe20000410000 */
[----:B------:R-:W-:Y:S01]  /*0a70*/  @P3 LOP3.LUT R9, R9, 0x70000000, RZ, 0xfc, !PT ;  /* 0x7000000009093812 */ /* 0x000fe200078efcff */
[----:B------:R-:W-:Y:S01]  /*0a80*/  @!P1 FADD.FTZ R7, R6, -0.5 ;  /* 0xbf00000006079421 */ /* 0x000fe20000010000 */
[----:B------:R-:W-:Y:S01]  /*0a90*/  @!P3 LOP3.LUT R8, R8, 0x3f000000, RZ, 0xfc, !PT ;  /* 0x3f0000000808b812 */ /* 0x000fe200078efcff */
[----:B------:R-:W-:Y:S02]  /*0aa0*/  IMAD.SHL.U32 R6, R11, 0x1000000, RZ ;  /* 0x010000000b067824 */ /* 0x000fe400078e00ff */
[----:B------:R-:W-:Y:S02]  /*0ab0*/  @P3 FMUL.FTZ R10, R9, 1.9259299443872358531e-34 ;  /* 0x07800000090a3820 */ /* 0x000fe40000410000 */
[----:B------:R-:W-:Y:S01]  /*0ac0*/  IMAD.SHL.U32 R11, R5, 0x1000000, RZ ;  /* 0x01000000050b7824 */ /* 0x000fe200078e00ff */
[----:B------:R-:W-:Y:S01]  /*0ad0*/  LOP3.LUT R7, R7, 0x80000000, R6, 0xf8, !PT ;  /* 0x8000000007077812 */ /* 0x000fe200078ef806 */
[----:B------:R-:W-:-:S02]  /*0ae0*/  @P0 IMAD.SHL.U32 R6, R2, 0x200000, RZ ;  /* 0x0020000002060824 */ /* 0x000fc400078e00ff */
[----:B------:R-:W-:Y:S02]  /*0af0*/  @!P3 FADD.FTZ R10, R8, -0.5 ;  /* 0xbf000000080ab421 */ /* 0x000fe40000010000 */
[----:B------:R-:W-:Y:S01]  /*0b00*/  @!P0 IMAD.SHL.U32 R5, R2, 0x100, RZ ;  /* 0x0000010002058824 */ /* 0x000fe200078e00ff */
[----:B------:R-:W-:Y:S01]  /*0b10*/  @P0 LOP3.LUT R6, R6, 0xfe00000, RZ, 0xc0, !PT ;  /* 0x0fe0000006060812 */ /* 0x000fe200078ec0ff */
[----:B------:R-:W-:Y:S01]  /*0b20*/  @!P2 IMAD.SHL.U32 R8, R4, 0x100, RZ ;  /* 0x000001000408a824 */ /* 0x000fe200078e00ff */
[----:B------:R-:W-:Y:S01]  /*0b30*/  LOP3.LUT R10, R10, 0x80000000, R11, 0xf8, !PT ;  /* 0x800000000a0a7812 */ /* 0x000fe200078ef80b */
[C---:B------:R-:W-:Y:S01]  /*0b40*/  @P2 IMAD.SHL.U32 R9, R4.reuse, 0x200000, RZ ;  /* 0x0020000004092824 */ /* 0x040fe200078e00ff */
[----:B------:R-:W-:Y:S01]  /*0b50*/  @!P0 LOP3.LUT R5, R5, 0x7f00, RZ, 0xc0, !PT ;  /* 0x00007f0005058812 */ /* 0x000fe200078ec0ff */
[----:B------:R-:W-:Y:S01]  /*0b60*/  IMAD.SHL.U32 R4, R4, 0x1000000, RZ ;  /* 0x0100000004047824 */ /* 0x000fe200078e00ff */
[----:B------:R-:W-:Y:S02]  /*0b70*/  @!P2 LOP3.LUT R8, R8, 0x7f00, RZ, 0xc0, !PT ;  /* 0x00007f000808a812 */ /* 0x000fe400078ec0ff */
[----:B------:R-:W-:Y:S01]  /*0b80*/  @P0 LOP3.LUT R12, R6, 0x70000000, RZ, 0xfc, !PT ;  /* 0x70000000060c0812 */ /* 0x000fe200078efcff */
[----:B------:R-:W-:Y:S01]  /*0b90*/  F2I.S64.TRUNC R10, R10 ;  /* 0x0000000a000a7311 */ /* 0x000fe2000020d900 */
[----:B------:R-:W-:-:S02]  /*0ba0*/  @P2 LOP3.LUT R9, R9, 0x70000000, RZ, 0xfc, !PT ;  /* 0x7000000009092812 */ /* 0x000fc400078efcff */
[----:B------:R-:W-:Y:S01]  /*0bb0*/  @!P0 LOP3.LUT R5, R5, 0x3f000000, RZ, 0xfc, !PT ;  /* 0x3f00000005058812 */ /* 0x000fe200078efcff */
[----:B------:R-:W-:Y:S01]  /*0bc0*/  @P0 FMUL.FTZ R12, R12, 1.9259299443872358531e-34 ;  /* 0x078000000c0c0820 */ /* 0x000fe20000410000 */
[----:B------:R-:W-:Y:S01]  /*0bd0*/  @!P2 LOP3.LUT R8, R8, 0x3f000000, RZ, 0xfc, !PT ;  /* 0x3f0000000808a812 */ /* 0x000fe200078efcff */
[----:B------:R-:W-:Y:S02]  /*0be0*/  @P2 FMUL.FTZ R9, R9, 1.9259299443872358531e-34 ;  /* 0x0780000009092820 */ /* 0x000fe40000410000 */
[----:B------:R-:W-:Y:S01]  /*0bf0*/  @!P0 FADD.FTZ R12, R5, -0.5 ;  /* 0xbf000000050c8421 */ /* 0x000fe20000010000 */
[----:B------:R-:W-:Y:S01]  /*0c00*/  F2I.S64.TRUNC R6, R7 ;  /* 0x0000000700067311 */ /* 0x000fe2000020d900 */
[----:B------:R-:W-:Y:S02]  /*0c10*/  @!P2 FADD.FTZ R9, R8, -0.5 ;  /* 0xbf0000000809a421 */ /* 0x000fe40000010000 */
[----:B------:R-:W-:-:S03]  /*0c20*/  IMAD.SHL.U32 R5, R2, 0x1000000, RZ ;  /* 0x0100000002057824 */ /* 0x000fc600078e00ff */
[----:B------:R-:W-:Y:S02]  /*0c30*/  LOP3.LUT R9, R9, 0x80000000, R4, 0xf8, !PT ;  /* 0x8000000009097812 */ /* 0x000fe400078ef804 */
[----:B------:R-:W-:Y:S02]  /*0c40*/  LOP3.LUT R5, R12, 0x80000000, R5, 0xf8, !PT ;  /* 0x800000000c057812 */ /* 0x000fe400078ef805 */
[C---:B------:R-:W-:Y:S02]  /*0c50*/  LEA R12, P0, R3.reuse, UR8, 0x5 ;  /* 0x00000008030c7c11 */ /* 0x040fe4000f8028ff */
[----:B------:R-:W0:Y:S02]  /*0c60*/  F2I.S64.TRUNC R8, R9 ;  /* 0x0000000900087311 */ /* 0x000e24000020d900 */
[C---:B------:R-:W-:Y:S02]  /*0c70*/  LEA.HI.X R13, R3.reuse, UR9, R0, 0x5, P0 ;  /* 0x00000009030d7c11 */ /* 0x040fe400080f2c00 */
[----:B------:R-:W-:-:S04]  /*0c80*/  IADD3 R3, P0, R3, c[0x0][0x0], RZ ;  /* 0x0000000003037a10 */ /* 0x000fc80007f1e0ff */
[----:B------:R-:W1:Y:S01]  /*0c90*/  F2I.S64.TRUNC R4, R5 ;  /* 0x0000000500047311 */ /* 0x000e62000020d900 */
[C---:B------:R-:W-:Y:S01]  /*0ca0*/  IMAD.SHL.U32 R2, R3.reuse, 0x4, RZ ;  /* 0x0000000403027824 */ /* 0x040fe200078e00ff */
[----:B------:R-:W-:Y:S01]  /*0cb0*/  ISETP.LT.U32.AND P1, PT, R3, 0x4000, PT ;  /* 0x000040000300780c */ /* 0x000fe20003f21070 */
[----:B------:R-:W-:-:S03]  /*0cc0*/  IMAD.X R0, RZ, RZ, R0, P0 ;  /* 0x000000ffff007224 */ /* 0x000fc600000e0600 */
[----:B------:R-:W-:Y:S01]  /*0cd0*/  ISETP.GE.U32.AND P0, PT, R2, UR13, PT ;  /* 0x0000000d02007c0c */ /* 0x000fe2000bf06070 */
[----:B0-----:R0:W-:Y:S01]  /*0ce0*/  STG.E.128 [R12.64+0x10], R8 ;  /* 0x000010080c007986 */ /* 0x0011e2000c101d0a */
[----:B------:R-:W-:Y:S02]  /*0cf0*/  SHF.L.U64.HI R2, R3, 0x2, R0 ;  /* 0x0000000203027819 */ /* 0x000fe40000010200 */
[----:B------:R-:W-:Y:S02]  /*0d00*/  ISETP.LT.U32.AND.EX P1, PT, R0, RZ, PT, P1 ;  /* 0x000000ff0000720c */ /* 0x000fe40003f21110 */
[----:B------:R-:W-:Y:S01]  /*0d10*/  ISETP.GE.AND.EX P0, PT, R2, UR6, PT, P0 ;  /* 0x0000000602007c0c */ /* 0x000fe2000bf06300 */
[----:B-1----:R0:W-:-:S12]  /*0d20*/  STG.E.128 [R12.64], R4 ;  /* 0x000000040c007986 */ /* 0x0021d8000c101d0a */
[----:B------:R-:W-:Y:S05]  /*0d30*/  @!P0 BRA P1, `(.L_x_3038) ;  /* 0xfffffbb000008947 */ /* 0x000fea000083ffff */
[----:B------:R-:W-:Y:S05]  /*0d40*/  EXIT ;  /* 0x000000000000794d */ /* 0x000fea0003800000 */
.L_x_3039:
        /* <DEDUP_REMOVED lines=11> */
.L_x_7955:


//--------------------- .text._ZN2at6native55_GLOBAL__N__de093ff9_22_ForeachBinaryOpList_cu_a911ec4325multi_tensor_apply_kernelINS1_18TensorListMetadataILi2EEENS1_11CopyFunctorIlN3c1015Float8_e4m3fnuzELi2ELi1ELi1EEEJNS0_4CopyIlS7_EEEEEvT_T0_DpT1_ --------------------------
	.section	.text._ZN2at6native55_GLOBAL__N__de093ff9_22_ForeachBinaryOpList_cu_a911ec4325multi_tensor_apply_kernelINS1_18TensorListMetadataILi2EEENS1_11CopyFunctorIlN3c1015Float8_e4m3fnuzELi2ELi1ELi1EEEJNS0_4CopyIlS7_EEEEEvT_T0_DpT1_,"ax",@progbits
	.sectioninfo	@"SHI_REGISTERS=32"
	.align	128
.text._ZN2at6native55_GLOBAL__N__de093ff9_22_ForeachBinaryOpList_cu_a911ec4325multi_tensor_apply_kernelINS1_18TensorListMetadataILi2EEENS1_11CopyFunctorIlN3c1015Float8_e4m3fnuzELi2ELi1ELi1EEEJNS0_4CopyIlS7_EEEEEvT_T0_DpT1_:
        .type           _ZN2at6native55_GLOBAL__N__de093ff9_22_ForeachBinaryOpList_cu_a911ec4325multi_tensor_apply_kernelINS1_18TensorListMetadataILi2EEENS1_11CopyFunctorIlN3c1015Float8_e4m3fnuzELi2ELi1ELi1EEEJNS0_4CopyIlS7_EEEEEvT_T0_DpT1_,@function
        .size           _ZN2at6native55_GLOBAL__N__de093ff9_22_ForeachBinaryOpList_cu_a911ec4325multi_tensor_apply_kernelINS1_18TensorListMetadataILi2EEENS1_11CopyFunctorIlN3c1015Float8_e4m3fnuzELi2ELi1ELi1EEEJNS0_4CopyIlS7_EEEEEvT_T0_DpT1_,(.L_x_7956 - _ZN2at6native55_GLOBAL__N__de093ff9_22_ForeachBinaryOpList_cu_a911ec4325multi_tensor_apply_kernelINS1_18TensorListMetadataILi2EEENS1_11CopyFunctorIlN3c1015Float8_e4m3fnuzELi2ELi1ELi1EEEJNS0_4CopyIlS7_EEEEEvT_T0_DpT1_)
        .other          _ZN2at6native55_GLOBAL__N__de093ff9_22_ForeachBinaryOpList_cu_a911ec4325multi_tensor_apply_kernelINS1_18TensorListMetadataILi2EEENS1_11CopyFunctorIlN3c1015Float8_e4m3fnuzELi2ELi1ELi1EEEJNS0_4CopyIlS7_EEEEEvT_T0_DpT1_,@"STO_CUDA_ENTRY STV_DEFAULT"
_ZN2at6native55_GLOBAL__N__de093ff9_22_ForeachBinaryOpList_cu_a911ec4325multi_tensor_apply_kernelINS1_18TensorListMetadataILi2EEENS1_11CopyFunctorIlN3c1015Float8_e4m3fnuzELi2ELi1ELi1EEEJNS0_4CopyIlS7_EEEEEvT_T0_DpT1_:
        /* <DEDUP_REMOVED lines=30> */
.L_x_3057:
        /* <DEDUP_REMOVED lines=58> */
.L_x_3044:
[----:B------:R-:W-:Y:S05]  /*0580*/  BSYNC B1 ;  /* 0x0000000000017941 */ /* 0x000fea0003800000 */
.L_x_3043:
[----:B------:R-:W-:Y:S01]  /*0590*/  IMAD.SHL.U32 R9, R9, 0x100000, RZ ;  /* 0x0010000009097824 */ /* 0x000fe200078e00ff */
[----:B------:R-:W-:-:S04]  /*05a0*/  LEA R8, R8, 0x3b800000, 0x17 ;  /* 0x3b80000008087811 */ /* 0x000fc800078eb8ff */
[----:B------:R-:W-:Y:S02]  /*05b0*/  LOP3.LUT R29, R8, R9, R29, 0xfe, !PT ;  /* 0x00000009081d7212 */ /* 0x000fe400078efe1d */
.L_x_3042:
[----:B0-----:R-:W-:Y:S05]  /*05c0*/  BSYNC B0 ;  /* 0x0000000000007941 */ /* 0x001fea0003800000 */
.L_x_3041:
        /* <DEDUP_REMOVED lines=20> */
.L_x_3048:
[----:B------:R-:W-:Y:S05]  /*0710*/  BSYNC B1 ;  /* 0x0000000000017941 */ /* 0x000fea0003800000 */
.L_x_3047:
[----:B------:R-:W-:Y:S01]  /*0720*/  IMAD.SHL.U32 R9, R9, 0x100000, RZ ;  /* 0x0010000009097824 */ /* 0x000fe200078e00ff */
[----:B------:R-:W-:-:S04]  /*0730*/  LEA R11, R8, 0x3b800000, 0x17 ;  /* 0x3b800000080b7811 */ /* 0x000fc800078eb8ff */
[----:B------:R-:W-:Y:S02]  /*0740*/  LOP3.LUT R28, R11, R9, R28, 0xfe, !PT ;  /* 0x000000090b1c7212 */ /* 0x000fe400078efe1c */
.L_x_3046:
[----:B------:R-:W-:Y:S05]  /*0750*/  BSYNC B0 ;  /* 0x0000000000007941 */ /* 0x000fea0003800000 */
.L_x_3045:
        /* <DEDUP_REMOVED lines=22> */
.L_x_3052:
[----:B------:R-:W-:Y:S05]  /*08c0*/  BSYNC B1 ;  /* 0x0000000000017941 */ /* 0x000fea0003800000 */
.L_x_3051:
[----:B------:R-:W-:Y:S01]  /*08d0*/  IMAD.SHL.U32 R9, R9, 0x100000, RZ ;  /* 0x0010000009097824 */ /* 0x000fe200078e00ff */
[----:B------:R-:W-:-:S04]  /*08e0*/  LEA R11, R8, 0x3b800000, 0x17 ;  /* 0x3b800000080b7811 */ /* 0x000fc800078eb8ff */
[----:B------:R-:W-:Y:S02]  /*08f0*/  LOP3.LUT R12, R11, R9, R12, 0xfe, !PT ;  /* 0x000000090b0c7212 */ /* 0x000fe400078efe0c */
.L_x_3050:
[----:B------:R-:W-:Y:S05]  /*0900*/  BSYNC B0 ;  /* 0x0000000000007941 */ /* 0x000fea0003800000 */
.L_x_3049:
        /* <DEDUP_REMOVED lines=21> */
.L_x_3056:
[----:B------:R-:W-:Y:S05]  /*0a60*/  BSYNC B1 ;  /* 0x0000000000017941 */ /* 0x000fea0003800000 */
.L_x_3055:
[----:B------:R-:W-:Y:S01]  /*0a70*/  IMAD.SHL.U32 R9, R9, 0x100000, RZ ;  /* 0x0010000009097824 */ /* 0x000fe200078e00ff */
[----:B------:R-:W-:-:S04]  /*0a80*/  LEA R8, R8, 0x3b800000, 0x17 ;  /* 0x3b80000008087811 */ /* 0x000fc800078eb8ff */
[----:B------:R-:W-:Y:S02]  /*0a90*/  LOP3.LUT R19, R8, R9, R19, 0xfe, !PT ;  /* 0x0000000908137212 */ /* 0x000fe400078efe13 */
.L_x_3054:
[----:B------:R-:W-:Y:S05]  /*0aa0*/  BSYNC B0 ;  /* 0x0000000000007941 */ /* 0x000fea0003800000 */
.L_x_3053:
        /* <DEDUP_REMOVED lines=24> */
.L_x_3040:
[----:B------:R-:W0:Y:S02]  /*0c30*/  S2R R0, SR_TID.X ;  /* 0x0000000000007919 */ /* 0x000e240000002100 */
[----:B0-----:R-:W-:-:S05]  /*0c40*/  IMAD.WIDE.U32 R2, R0, 0x4, RZ ;  /* 0x0000000400027825 */ /* 0x001fca00078e00ff */
[----:B------:R-:W-:-:S04]  /*0c50*/  ISETP.GE.U32.AND P0, PT, R2, UR13, PT ;  /* 0x0000000d02007c0c */ /* 0x000fc8000bf06070 */
[----:B------:R-:W-:-:S04]  /*0c60*/  ISETP.GE.AND.EX P0, PT, R3, UR6, PT, P0 ;  /* 0x0000000603007c0c */ /* 0x000fc8000bf06300 */
[----:B------:R-:W-:-:S13]  /*0c70*/  ISETP.GT.U32.OR P0, PT, R0, 0x3fff, P0 ;  /* 0x00003fff0000780c */ /* 0x000fda0000704470 */
[----:B------:R-:W-:Y:S05]  /*0c80*/  @P0 EXIT ;  /* 0x000000000000094d */ /* 0x000fea0003800000 */
[----:B------:R-:W-:Y:S02]  /*0c90*/  IMAD.MOV.U32 R3, RZ, RZ, RZ ;  /* 0x000000ffff037224 */ /* 0x000fe400078e00ff */
.L_x_3074:
        /* <DEDUP_REMOVED lines=30> */
.L_x_3061:
[----:B------:R-:W-:Y:S05]  /*0e80*/  BSYNC B1 ;  /* 0x0000000000017941 */ /* 0x000fea0003800000 */
.L_x_3060:
[----:B------:R-:W-:Y:S01]  /*0e90*/  LEA R8, R5, 0x3b800000, 0x17 ;  /* 0x3b80000005087811 */ /* 0x000fe200078eb8ff */
[----:B------:R-:W-:-:S05]  /*0ea0*/  IMAD.SHL.U32 R5, R7, 0x100000, RZ ;  /* 0x0010000007057824 */ /* 0x000fca00078e00ff */
[----:B------:R-:W-:Y:S02]  /*0eb0*/  LOP3.LUT R5, R8, R5, R9, 0xfe, !PT ;  /* 0x0000000508057212 */ /* 0x000fe400078efe09 */
.L_x_3059:
[----:B------:R-:W-:Y:S05]  /*0ec0*/  BSYNC B0 ;  /* 0x0000000000007941 */ /* 0x000fea0003800000 */
.L_x_3058:
        /* <DEDUP_REMOVED lines=21> */
.L_x_3065:
[----:B------:R-:W-:Y:S05]  /*1020*/  BSYNC B1 ;  /* 0x0000000000017941 */ /* 0x000fea0003800000 */
.L_x_3064:
[----:B------:R-:W-:Y:S01]  /*1030*/  LEA R9, R6, 0x3b800000, 0x17 ;  /* 0x3b80000006097811 */ /* 0x000fe200078eb8ff */
[----:B------:R-:W-:-:S05]  /*1040*/  IMAD.SHL.U32 R6, R7, 0x100000, RZ ;  /* 0x0010000007067824 */ /* 0x000fca00078e00ff */
[----:B------:R-:W-:Y:S02]  /*1050*/  LOP3.LUT R6, R9, R6, R10, 0xfe, !PT ;  /* 0x0000000609067212 */ /* 0x000fe400078efe0a */
.L_x_3063:
[----:B------:R-:W-:Y:S05]  /*1060*/  BSYNC B0 ;  /* 0x0000000000007941 */ /* 0x000fea0003800000 */
.L_x_3062:
        /* <DEDUP_REMOVED lines=23> */
.L_x_3069:
[----:B------:R-:W-:Y:S05]  /*11e0*/  BSYNC B1 ;  /* 0x0000000000017941 */ /* 0x000fea0003800000 */
.L_x_3068:
[----:B------:R-:W-:Y:S01]  /*11f0*/  IMAD.SHL.U32 R4, R4, 0x100000, RZ ;  /* 0x0010000004047824 */ /* 0x000fe200078e00ff */
[----:B------:R-:W-:-:S04]  /*1200*/  LEA R7, R7, 0x3b800000, 0x17 ;  /* 0x3b80000007077811 */ /* 0x000fc800078eb8ff */
[----:B------:R-:W-:Y:S02]  /*1210*/  LOP3.LUT R12, R7, R4, R12, 0xfe, !PT ;  /* 0x00000004070c7212 */ /* 0x000fe400078efe0c */
.L_x_3067:
[----:B------:R-:W-:Y:S05]  /*1220*/  BSYNC B0 ;  /* 0x0000000000007941 */ /* 0x000fea0003800000 */
.L_x_3066:
        /* <DEDUP_REMOVED lines=21> */
.L_x_3073:
[----:B------:R-:W-:Y:S05]  /*1380*/  BSYNC B1 ;  /* 0x0000000000017941 */ /* 0x000fea0003800000 */
.L_x_3072:
[----:B------:R-:W-:Y:S01]  /*1390*/  IMAD.SHL.U32 R2, R2, 0x100000, RZ ;  /* 0x0010000002027824 */ /* 0x000fe200078e00ff */
[----:B------:R-:W-:-:S04]  /*13a0*/  LEA R7, R4, 0x3b800000, 0x17 ;  /* 0x3b80000004077811 */ /* 0x000fc800078eb8ff */
[----:B------:R-:W-:Y:S02]  /*13b0*/  LOP3.LUT R14, R7, R2, R14, 0xfe, !PT ;  /* 0x00000002070e7212 */ /* 0x000fe400078efe0e */
.L_x_3071:
[----:B------:R-:W-:Y:S05]  /*13c0*/  BSYNC B0 ;  /* 0x0000000000007941 */ /* 0x000fea0003800000 */
.L_x_3070:
        /* <DEDUP_REMOVED lines=18> */
.L_x_3075:
        /* <DEDUP_REMOVED lines=9> */
.L_x_7956:


//--------------------- .text._ZN2at6native55_GLOBAL__N__de093ff9_22_ForeachBinaryOpList_cu_a911ec4325multi_tensor_apply_kernelINS1_18TensorListMetadataILi2EEENS1_11CopyFunctorIlN3c1013Float8_e4m3fnELi2ELi1ELi1EEEJNS0_4CopyIlS7_EEEEEvT_T0_DpT1_ --------------------------
	.section	.text._ZN2at6native55_GLOBAL__N__de093ff9_22_ForeachBinaryOpList_cu_a911ec4325multi_tensor_apply_kernelINS1_18TensorListMetadataILi2EEENS1_11CopyFunctorIlN3c1013Float8_e4m3fnELi2ELi1ELi1EEEJNS0_4CopyIlS7_EEEEEvT_T0_DpT1_,"ax",@progbits
	.sectioninfo	@"SHI_REGISTERS=27"
	.align	128
.text._ZN2at6native55_GLOBAL__N__de093ff9_22_ForeachBinaryOpList_cu_a911ec4325multi_tensor_apply_kernelINS1_18TensorListMetadataILi2EEENS1_11CopyFunctorIlN3c1013Float8_e4m3fnELi2ELi1ELi1EEEJNS0_4CopyIlS7_EEEEEvT_T0_DpT1_:
        .type           _ZN2at6native55_GLOBAL__N__de093ff9_22_ForeachBinaryOpList_cu_a911ec4325multi_tensor_apply_kernelINS1_18TensorListMetadataILi2EEENS1_11CopyFunctorIlN3c1013Float8_e4m3fnELi2ELi1ELi1EEEJNS0_4CopyIlS7_EEEEEvT_T0_DpT1_,@function
        .size           _ZN2at6native55_GLOBAL__N__de093ff9_22_ForeachBinaryOpList_cu_a911ec4325multi_tensor_apply_kernelINS1_18TensorListMetadataILi2EEENS1_11CopyFunctorIlN3c1013Float8_e4m3fnELi2ELi1ELi1EEEJNS0_4CopyIlS7_EEEEEvT_T0_DpT1_,(.L_x_7957 - _ZN2at6native55_GLOBAL__N__de093ff9_22_ForeachBinaryOpList_cu_a911ec4325multi_tensor_apply_kernelINS1_18TensorListMetadataILi2EEENS1_11CopyFunctorIlN3c1013Float8_e4m3fnELi2ELi1ELi1EEEJNS0_4CopyIlS7_EEEEEvT_T0_DpT1_)
        .other          _ZN2at6native55_GLOBAL__N__de093ff9_22_ForeachBinaryOpList_cu_a911ec4325multi_tensor_apply_kernelINS1_18TensorListMetadataILi2EEENS1_11CopyFunctorIlN3c1013Float8_e4m3fnELi2ELi1ELi1EEEJNS0_4CopyIlS7_EEEEEvT_T0_DpT1_,@"STO_CUDA_ENTRY STV_DEFAULT"
_ZN2at6native55_GLOBAL__N__de093ff9_22_ForeachBinaryOpList_cu_a911ec4325multi_tensor_apply_kernelINS1_18TensorListMetadataILi2EEENS1_11CopyFunctorIlN3c1013Float8_e4m3fnELi2ELi1ELi1EEEJNS0_4CopyIlS7_EEEEEvT_T0_DpT1_:
        /* <DEDUP_REMOVED lines=30> */
.L_x_3085:
        /* <DEDUP_REMOVED lines=58> */
[----:B------:R-:W0:Y:S01]  /*0580*/  F2I.S64.TRUNC R14, R15 ;  /* 0x0000000f000e7311 */ /* 0x000e22000020d900 */
[----:B------:R-:W-:-:S05]  /*0590*/  LEA.HI.X R13, R23, UR9, R24, 0x3, P0 ;  /* 0x00000009170d7c11 */ /* 0x000fca00080f1c18 */
[----:B0-----:R0:W-:Y:S03]  /*05a0*/  STG.E.64 [R12.64], R14 ;  /* 0x0000000e0c007986 */ /* 0x0011e6000c101b0a */
.L_x_3078:
[----:B------:R-:W-:Y:S05]  /*05b0*/  BSYNC B0 ;  /* 0x0000000000007941 */ /* 0x000fea0003800000 */
.L_x_3077:
        /* <DEDUP_REMOVED lines=21> */
[----:B------:R-:W-:-:S04]  /*0710*/  LEA.HI.X R15, R3, UR9, R8, 0x3, P0 ;  /* 0x00000009030f7c11 */ /* 0x000fc800080f1c08 */
[----:B------:R-:W0:Y:S02]  /*0720*/  F2I.S64.TRUNC R12, R13 ;  /* 0x0000000d000c7311 */ /* 0x000e24000020d900 */
[----:B0-----:R0:W-:Y:S03]  /*0730*/  STG.E.64 [R14.64], R12 ;  /* 0x0000000c0e007986 */ /* 0x0011e6000c101b0a */
.L_x_3080:
[----:B------:R-:W-:Y:S05]  /*0740*/  BSYNC B0 ;  /* 0x0000000000007941 */ /* 0x000fea0003800000 */
.L_x_3079:
        /* <DEDUP_REMOVED lines=21> */
[----:B------:R-:W-:-:S06]  /*08a0*/  LOP3.LUT R12, R12, 0x80000000, R3, 0xf8, !PT ;  /* 0x800000000c0c7812 */ /* 0x000fcc00078ef803 */
[----:B------:R-:W0:Y:S02]  /*08b0*/  F2I.S64.TRUNC R12, R12 ;  /* 0x0000000c000c7311 */ /* 0x000e24000020d900 */
[----:B0-----:R0:W-:Y:S02]  /*08c0*/  STG.E.64 [R14.64], R12 ;  /* 0x0000000c0e007986 */ /* 0x0011e4000c101b0a */
.L_x_3082:
[----:B------:R-:W-:Y:S05]  /*08d0*/  BSYNC B0 ;  /* 0x0000000000007941 */ /* 0x000fea0003800000 */
.L_x_3081:
        /* <DEDUP_REMOVED lines=21> */
[----:B------:R-:W-:-:S04]  /*0a30*/  LOP3.LUT R10, R10, 0x80000000, R3, 0xf8, !PT ;  /* 0x800000000a0a7812 */ /* 0x000fc800078ef803 */
[----:B------:R-:W0:Y:S02]  /*0a40*/  F2I.S64.TRUNC R12, R10 ;  /* 0x0000000a000c7311 */ /* 0x000e24000020d900 */
[----:B0-----:R0:W-:Y:S02]  /*0a50*/  STG.E.64 [R8.64], R12 ;  /* 0x0000000c08007986 */ /* 0x0011e4000c101b0a */
.L_x_3084:
[----:B------:R-:W-:Y:S05]  /*0a60*/  BSYNC B0 ;  /* 0x0000000000007941 */ /* 0x000fea0003800000 */
.L_x_3083:
        /* <DEDUP_REMOVED lines=8> */
.L_x_3076:
[----:B------:R-:W0:Y:S02]  /*0af0*/  S2R R3, SR_TID.X ;  /* 0x0000000000037919 */ /* 0x000e240000002100 */
[----:B0-----:R-:W-:-:S05]  /*0b00*/  IMAD.WIDE.U32 R4, R3, 0x4, RZ ;  /* 0x0000000403047825 */ /* 0x001fca00078e00ff */
[----:B------:R-:W-:-:S04]  /*0b10*/  ISETP.GE.U32.AND P0, PT, R4, UR13, PT ;  /* 0x0000000d04007c0c */ /* 0x000fc8000bf06070 */
[----:B------:R-:W-:-:S04]  /*0b20*/  ISETP.GE.AND.EX P0, PT, R5, UR6, PT, P0 ;  /* 0x0000000605007c0c */ /* 0x000fc8000bf06300 */
[----:B------:R-:W-:-:S13]  /*0b30*/  ISETP.GT.U32.OR P0, PT, R3, 0x3fff, P0 ;  /* 0x00003fff0300780c */ /* 0x000fda0000704470 */
[----:B------:R-:W-:Y:S05]  /*0b40*/  @P0 EXIT ;  /* 0x000000000000094d */ /* 0x000fea0003800000 */
[----:B------:R-:W-:Y:S02]  /*0b50*/  IMAD.MOV.U32 R0, RZ, RZ, RZ ;  /* 0x000000ffff007224 */ /* 0x000fe400078e00ff */
.L_x_3086:
[----:B0-----:R-:W-:-:S04]  /*0b60*/  LEA R12, P0, R3, UR14, 0x2 ;  /* 0x0000000e030c7c11 */ /* 0x001fc8000f8010ff */
[----:B------:R-:W-:-:S05]  /*0b70*/  LEA.HI.X R13, R3, UR4, R0, 0x2, P0 ;  /* 0x00000004030d7c11 */ /* 0x000fca00080f1400 */
        /* <DEDUP_REMOVED lines=24> */
[----:B------:R-:W-:Y:S01]  /*0d00*/  IADD3 R14, R14, -0x4, RZ ;  /* 0xfffffffc0e0e7810 */ /* 0x000fe20007ffe0ff */
[----:B------:R-:W-:Y:S01]  /*0d10*/  IMAD R16, R15, R10, 0x3c000000 ;  /* 0x3c0000000f107424 */ /* 0x000fe200078e020a */
[----:B--2---:R-:W-:-:S02]  /*0d20*/  IADD3 R13, -R13, 0x1f, RZ ;  /* 0x0000001f0d0d7810 */ /* 0x004fc40007ffe1ff */
[----:B------:R-:W-:Y:S02]  /*0d30*/  SEL R14, R14, RZ, P0 ;  /* 0x000000ff0e0e7207 */ /* 0x000fe40000000000 */
[C---:B------:R-:W-:Y:S02]  /*0d40*/  ISETP.GT.U32.AND P2, PT, R13.reuse, 0x4, PT ;  /* 0x000000040d00780c */ /* 0x040fe40003f44070 */
[----:B------:R-:W-:Y:S02]  /*0d50*/  IADD3 R13, R13, -0x4, RZ ;  /* 0xfffffffc0d0d7810 */ /* 0x000fe40007ffe0ff */
[----:B------:R-:W-:Y:S02]  /*0d60*/  SHF.L.U32 R15, R11, R15, RZ ;  /* 0x0000000f0b0f7219 */ /* 0x000fe400000006ff */
[----:B------:R-:W-:Y:S02]  /*0d70*/  SEL R17, R13, RZ, P2 ;  /* 0x000000ff0d117207 */ /* 0x000fe40001000000 */
[----:B0-----:R-:W-:-:S02]  /*0d80*/  IADD3 R19, -R12, 0x1f, RZ ;  /* 0x0000001f0c137810 */ /* 0x001fc40007ffe1ff */
[----:B------:R-:W-:Y:S01]  /*0d90*/  SHF.L.U32 R13, R9, R14, RZ ;  /* 0x0000000e090d7219 */ /* 0x000fe200000006ff */
[----:B------:R-:W-:Y:S01]  /*0da0*/  IMAD R14, R14, R10, 0x3c000000 ;  /* 0x3c0000000e0e7424 */ /* 0x000fe200078e020a */
[----:B------:R-:W-:Y:S01]  /*0db0*/  LEA.HI R16, R15, R16, RZ, 0x1c ;  /* 0x000000100f107211 */ /* 0x000fe200078fe0ff */
[----:B------:R-:W-:Y:S01]  /*0dc0*/  IMAD R18, R17, R10, 0x3c000000 ;  /* 0x3c00000011127424 */ /* 0x000fe200078e020a */
[----:B------:R-:W-:Y:S02]  /*0dd0*/  IADD3 R15, R11, 0x1000000, RZ ;  /* 0x010000000b0f7810 */ /* 0x000fe40007ffe0ff */
[C---:B------:R-:W-:Y:S02]  /*0de0*/  ISETP.GT.U32.AND P0, PT, R19.reuse, 0x4, PT ;  /* 0x000000041300780c */ /* 0x040fe40003f04070 */
[----:B------:R-:W-:Y:S02]  /*0df0*/  IADD3 R19, R19, -0x4, RZ ;  /* 0xfffffffc13137810 */ /* 0x000fe40007ffe0ff */
[----:B------:R-:W-:-:S02]  /*0e00*/  SHF.R.S32.HI R15, RZ, 0x8, R15 ;  /* 0x00000008ff0f7819 */ /* 0x000fc4000001140f */
[----:B------:R-:W-:Y:S02]  /*0e10*/  IADD3 R11, R11, -0x1, RZ ;  /* 0xffffffff0b0b7810 */ /* 0x000fe40007ffe0ff */
[----:B------:R-:W-:Y:S02]  /*0e20*/  LEA.HI R14, R13, R14, RZ, 0x1c ;  /* 0x0000000e0d0e7211 */ /* 0x000fe400078fe0ff */
[----:B------:R-:W-:Y:S02]  /*0e30*/  IADD3 R13, R9, 0x1000000, RZ ;  /* 0x01000000090d7810 */ /* 0x000fe40007ffe0ff */
[----:B------:R-:W-:Y:S02]  /*0e40*/  SHF.L.U32 R17, R7, R17, RZ ;  /* 0x0000001107117219 */ /* 0x000fe400000006ff */
[----:B------:R-:W-:Y:S02]  /*0e50*/  SEL R19, R19, RZ, P0 ;  /* 0x000000ff13137207 */ /* 0x000fe40000000000 */
[----:B------:R-:W-:-:S02]  /*0e60*/  LOP3.LUT R16, R16, 0x7f800000, R15, 0xf8, !PT ;  /* 0x7f80000010107812 */ /* 0x000fc400078ef80f */
[----:B------:R-:W-:Y:S02]  /*0e70*/  SHF.R.S32.HI R11, RZ, 0x1f, R11 ;  /* 0x0000001fff0b7819 */ /* 0x000fe4000001140b */
[----:B------:R-:W-:Y:S02]  /*0e80*/  SHF.R.S32.HI R13, RZ, 0x8, R13 ;  /* 0x00000008ff0d7819 */ /* 0x000fe4000001140d */
[----:B------:R-:W-:Y:S02]  /*0e90*/  IADD3 R9, R9, -0x1, RZ ;  /* 0xffffffff09097810 */ /* 0x000fe40007ffe0ff */
[----:B------:R-:W-:Y:S01]  /*0ea0*/  LEA.HI R12, R17, R18, RZ, 0x1c ;  /* 0x00000012110c7211 */ /* 0x000fe200078fe0ff */
[----:B------:R-:W-:Y:S01]  /*0eb0*/  IMAD R18, R19, R10, 0x3c000000 ;  /* 0x3c00000013127424 */ /* 0x000fe200078e020a */
[----:B------:R-:W-:Y:S02]  /*0ec0*/  LOP3.LUT R11, R16, R11, RZ, 0x30, !PT ;  /* 0x0000000b100b7212 */ /* 0x000fe400078e30ff */
[----:B------:R-:W-:-:S02]  /*0ed0*/  IADD3 R10, R7, 0x1000000, RZ ;  /* 0x01000000070a7810 */ /* 0x000fc40007ffe0ff */
[----:B------:R-:W-:Y:S02]  /*0ee0*/  LOP3.LUT R14, R14, 0x7f800000, R13, 0xf8, !PT ;  /* 0x7f8000000e0e7812 */ /* 0x000fe400078ef80d */
[----:B------:R-:W-:Y:S02]  /*0ef0*/  SHF.R.S32.HI R9, RZ, 0x1f, R9 ;  /* 0x0000001fff097819 */ /* 0x000fe40000011409 */
[----:B------:R-:W-:Y:S02]  /*0f00*/  LOP3.LUT R6, R11, 0x80000000, R6, 0xf8, !PT ;  /* 0x800000000b067812 */ /* 0x000fe400078ef806 */
[----:B------:R-:W-:Y:S02]  /*0f10*/  SHF.R.S32.HI R11, RZ, 0x8, R10 ;  /* 0x00000008ff0b7819 */ /* 0x000fe4000001140a */
[----:B------:R-:W-:Y:S02]  /*0f20*/  LOP3.LUT R9, R14, R9, RZ, 0x30, !PT ;  /* 0x000000090e097212 */ /* 0x000fe400078e30ff */
[----:B------:R-:W-:-:S02]  /*0f30*/  IADD3 R10, R7, -0x1, RZ ;  /* 0xffffffff070a7810 */ /* 0x000fc40007ffe0ff */
[C---:B------:R-:W-:Y:S01]  /*0f40*/  SHF.L.U32 R19, R5.reuse, R19, RZ ;  /* 0x0000001305137219 */ /* 0x040fe200000006ff */
[----:B------:R-:W-:Y:S01]  /*0f50*/  F2I.S64.TRUNC R6, R6 ;  /* 0x0000000600067311 */ /* 0x000fe2000020d900 */
[----:B------:R-:W-:Y:S02]  /*0f60*/  IADD3 R13, R5, 0x1000000, RZ ;  /* 0x01000000050d7810 */ /* 0x000fe40007ffe0ff */
[----:B------:R-:W-:Y:S02]  /*0f70*/  LOP3.LUT R11, R12, 0x7f800000, R11, 0xf8, !PT ;  /* 0x7f8000000c0b7812 */ /* 0x000fe400078ef80b */
[----:B------:R-:W-:Y:S02]  /*0f80*/  SHF.R.S32.HI R10, RZ, 0x1f, R10 ;  /* 0x0000001fff0a7819 */ /* 0x000fe4000001140a */
[----:B------:R-:W-:Y:S02]  /*0f90*/  LOP3.LUT R4, R9, 0x80000000, R4, 0xf8, !PT ;  /* 0x8000000009047812 */ /* 0x000fe400078ef804 */
[----:B------:R-:W-:-:S02]  /*0fa0*/  LEA.HI R18, R19, R18, RZ, 0x1c ;  /* 0x0000001213127211 */ /* 0x000fc400078fe0ff */
[----:B------:R-:W-:Y:S02]  /*0fb0*/  SHF.R.S32.HI R13, RZ, 0x8, R13 ;  /* 0x00000008ff0d7819 */ /* 0x000fe4000001140d */
[----:B------:R-:W-:Y:S02]  /*0fc0*/  IADD3 R9, R5, -0x1, RZ ;  /* 0xffffffff05097810 */ /* 0x000fe40007ffe0ff */
[----:B------:R-:W-:Y:S01]  /*0fd0*/  LOP3.LUT R11, R11, R10, RZ, 0x30, !PT ;  /* 0x0000000a0b0b7212 */ /* 0x000fe200078e30ff */
[----:B------:R-:W0:Y:S01]  /*0fe0*/  F2I.S64.TRUNC R4, R4 ;  /* 0x0000000400047311 */ /* 0x000e22000020d900 */
[----:B------:R-:W-:Y:S02]  /*0ff0*/  LOP3.LUT R18, R18, 0x7f800000, R13, 0xf8, !PT ;  /* 0x7f80000012127812 */ /* 0x000fe400078ef80d */
[----:B------:R-:W-:Y:S02]  /*1000*/  SHF.R.S32.HI R9, RZ, 0x1f, R9 ;  /* 0x0000001fff097819 */ /* 0x000fe40000011409 */
[----:B------:R-:W-:-:S02]  /*1010*/  LOP3.LUT R8, R11, 0x80000000, R8, 0xf8, !PT ;  /* 0x800000000b087812 */ /* 0x000fc400078ef808 */
[----:B------:R-:W-:Y:S02]  /*1020*/  LOP3.LUT R11, R18, R9, RZ, 0x30, !PT ;  /* 0x00000009120b7212 */ /* 0x000fe400078e30ff */
[----:B------:R-:W-:Y:S02]  /*1030*/  LEA R12, P0, R3, UR8, 0x5 ;  /* 0x00000008030c7c11 */ /* 0x000fe4000f8028ff */
[----:B------:R-:W-:Y:S01]  /*1040*/  LOP3.LUT R11, R11, 0x80000000, R2, 0xf8, !PT ;  /* 0x800000000b0b7812 */ /* 0x000fe200078ef802 */
[----:B------:R-:W-:Y:S01]  /*1050*/  F2I.S64.TRUNC R8, R8 ;  /* 0x0000000800087311 */ /* 0x000fe2000020d900 */
[C---:B------:R-:W-:Y:S02]  /*1060*/  LEA.HI.X R13, R3.reuse, UR9, R0, 0x5, P0 ;  /* 0x00000009030d7c11 */ /* 0x040fe400080f2c00 */
[----:B------:R-:W-:-:S03]  /*1070*/  IADD3 R3, P0, R3, c[0x0][0x0], RZ ;  /* 0x0000000003037a10 */ /* 0x000fc60007f1e0ff */
[----:B0-----:R0:W-:Y:S01]  /*1080*/  STG.E.128 [R12.64], R4 ;  /* 0x000000040c007986 */ /* 0x0011e2000c101d0a */
[C---:B------:R-:W-:Y:S01]  /*1090*/  ISETP.LT.U32.AND P1, PT, R3.reuse, 0x4000, PT ;  /* 0x000040000300780c */ /* 0x040fe20003f21070 */
[----:B------:R-:W1:Y:S01]  /*10a0*/  F2I.S64.TRUNC R10, R11 ;  /* 0x0000000b000a7311 */ /* 0x000e62000020d900 */
[----:B------:R-:W-:Y:S02]  /*10b0*/  IMAD.SHL.U32 R2, R3, 0x4, RZ ;  /* 0x0000000403027824 */ /* 0x000fe400078e00ff */
[----:B------:R-:W-:-:S03]  /*10c0*/  IMAD.X R0, RZ, RZ, R0, P0 ;  /* 0x000000ffff007224 */ /* 0x000fc600000e0600 */
[----:B------:R-:W-:Y:S02]  /*10d0*/  ISETP.GE.U32.AND P0, PT, R2, UR13, PT ;  /* 0x0000000d02007c0c */ /* 0x000fe4000bf06070 */
[----:B------:R-:W-:Y:S02]  /*10e0*/  SHF.L.U64.HI R2, R3, 0x2, R0 ;  /* 0x0000000203027819 */ /* 0x000fe40000010200 */
[----:B------:R-:W-:Y:S02]  /*10f0*/  ISETP.LT.U32.AND.EX P1, PT, R0, RZ, PT, P1 ;  /* 0x000000ff0000720c */ /* 0x000fe40003f21110 */
[----:B------:R-:W-:Y:S01]  /*1100*/  ISETP.GE.AND.EX P0, PT, R2, UR6, PT, P0 ;  /* 0x0000000602007c0c */ /* 0x000fe2000bf06300 */
[----:B-1----:R0:W-:-:S12]  /*1110*/  STG.E.128 [R12.64+0x10], R8 ;  /* 0x000010080c007986 */ /* 0x0021d8000c101d0a */
[----:B------:R-:W-:Y:S05]  /*1120*/  @!P0 BRA P1, `(.L_x_3086) ;  /* 0xfffffa3000008947 */ /* 0x000fea000083ffff */
[----:B------:R-:W-:Y:S05]  /*1130*/  EXIT ;  /* 0x000000000000794d */ /* 0x000fea0003800000 */
.L_x_3087:
        /* <DEDUP_REMOVED lines=12> */
.L_x_7957:


//--------------------- .text._ZN2at6native55_GLOBAL__N__de093ff9_22_ForeachBinaryOpList_cu_a911ec4325multi_tensor_apply_kernelINS1_18TensorListMetadataILi2EEENS1_11CopyFunctorIlbLi2ELi1ELi1EEEJNS0_4CopyIlbEEEEEvT_T0_DpT1_ --------------------------
	.section	.text._ZN2at6native55_GLOBAL__N__de093ff9_22_ForeachBinaryOpList_cu_a911ec4325multi_tensor_apply_kernelINS1_18TensorListMetadataILi2EEENS1_11CopyFunctorIlbLi2ELi1ELi1EEEJNS0_4CopyIlbEEEEEvT_T0_DpT1_,"ax",@progbits
	.sectioninfo	@"SHI_REGISTERS=32"
	.align	128
.text._ZN2at6native55_GLOBAL__N__de093ff9_22_ForeachBinaryOpList_cu_a911ec4325multi_tensor_apply_kernelINS1_18TensorListMetadataILi2EEENS1_11CopyFunctorIlbLi2ELi1ELi1EEEJNS0_4CopyIlbEEEEEvT_T0_DpT1_:
        .type           _ZN2at6native55_GLOBAL__N__de093ff9_22_ForeachBinaryOpList_cu_a911ec4325multi_tensor_apply_kernelINS1_18TensorListMetadataILi2EEENS1_11CopyFunctorIlbLi2ELi1ELi1EEEJNS0_4CopyIlbEEEEEvT_T0_DpT1_,@function
        .size           _ZN2at6native55_GLOBAL__N__de093ff9_22_ForeachBinaryOpList_cu_a911ec4325multi_tensor_apply_kernelINS1_18TensorListMetadataILi2EEENS1_11CopyFunctorIlbLi2ELi1ELi1EEEJNS0_4CopyIlbEEEEEvT_T0_DpT1_,(.L_x_7958 - _ZN2at6native55_GLOBAL__N__de093ff9_22_ForeachBinaryOpList_cu_a911ec4325multi_tensor_apply_kernelINS1_18TensorListMetadataILi2EEENS1_11CopyFunctorIlbLi2ELi1ELi1EEEJNS0_4CopyIlbEEEEEvT_T0_DpT1_)
        .other          _ZN2at6native55_GLOBAL__N__de093ff9_22_ForeachBinaryOpList_cu_a911ec4325multi_tensor_apply_kernelINS1_18TensorListMetadataILi2EEENS1_11CopyFunctorIlbLi2ELi1ELi1EEEJNS0_4CopyIlbEEEEEvT_T0_DpT1_,@"STO_CUDA_ENTRY STV_DEFAULT"
_ZN2at6native55_GLOBAL__N__de093ff9_22_ForeachBinaryOpList_cu_a911ec4325multi_tensor_apply_kernelINS1_18TensorListMetadataILi2EEENS1_11CopyFunctorIlbLi2ELi1ELi1EEEJNS0_4CopyIlbEEEEEvT_T0_DpT1_:
        /* <DEDUP_REMOVED lines=28> */
.L_x_3089:
[----:B0-----:R-:W-:Y:S01]  /*01c0*/  IADD3 R26, P1, R5, R20, RZ ;  /* 0x00000014051a7210 */ /* 0x001fe20007f3e0ff */
[----:B------:R-:W-:-:S03]  /*01d0*/  IMAD R29, R6, 0x3, RZ ;  /* 0x00000003061d7824 */ /* 0x000fc600078e02ff */
[C---:B------:R-:W-:Y:S01]  /*01e0*/  ISETP.GE.U32.AND P0, PT, R26.reuse, 0x10000, PT ;  /* 0x000100001a00780c */ /* 0x040fe20003f06070 */
[----:B------:R-:W-:Y:S01]  /*01f0*/  IMAD.X R24, RZ, RZ, R11, P1 ;  /* 0x000000ffff187224 */ /* 0x000fe200008e060b */
[----:B------:R-:W-:Y:S02]  /*0200*/  ISETP.LT.U32.AND P1, PT, R26, R3, PT ;  /* 0x000000031a00720c */ /* 0x000fe40003f21070 */
[-C--:B------:R-:W-:Y:S02]  /*0210*/  LEA R27, P4, R6, R26.reuse, 0x1 ;  /* 0x0000001a061b7211 */ /* 0x080fe400078808ff */
[C---:B------:R-:W-:Y:S02]  /*0220*/  ISETP.GE.U32.AND.EX P0, PT, R24.reuse, RZ, PT, P0 ;  /* 0x000000ff1800720c */ /* 0x040fe40003f06100 */
[----:B------:R-:W-:Y:S01]  /*0230*/  IADD3 R29, P5, R29, R26, RZ ;  /* 0x0000001a1d1d7210 */ /* 0x000fe20007fbe0ff */
[----:B------:R-:W-:Y:S01]  /*0240*/  IMAD.X R21, RZ, RZ, R24, P4 ;  /* 0x000000ffff157224 */ /* 0x000fe200020e0618 */
[----:B------:R-:W-:-:S02]  /*0250*/  ISETP.LT.AND.EX P0, PT, R24, R4, !P0, P1 ;  /* 0x000000041800720c */ /* 0x000fc40004701310 */
[----:B------:R-:W-:Y:S01]  /*0260*/  IADD3 R25, P1, R26, c[0x0][0x0], RZ ;  /* 0x000000001a197a10 */ /* 0x000fe20007f3e0ff */
[--C-:B------:R-:W-:Y:S01]  /*0270*/  IMAD.X R23, RZ, RZ, R24.reuse, P5 ;  /* 0x000000ffff177224 */ /* 0x100fe200028e0618 */
[----:B------:R-:W-:Y:S02]  /*0280*/  ISETP.GE.U32.AND P3, PT, R27, 0x10000, PT ;  /* 0x000100001b00780c */ /* 0x000fe40003f66070 */
[C---:B------:R-:W-:Y:S01]  /*0290*/  ISETP.GE.U32.AND P2, PT, R25.reuse, 0x10000, PT ;  /* 0x000100001900780c */ /* 0x040fe20003f46070 */
[----:B------:R-:W-:Y:S01]  /*02a0*/  IMAD.X R22, RZ, RZ, R24, P1 ;  /* 0x000000ffff167224 */ /* 0x000fe200008e0618 */
[----:B------:R-:W-:Y:S02]  /*02b0*/  ISETP.LT.U32.AND P1, PT, R25, R3, PT ;  /* 0x000000031900720c */ /* 0x000fe40003f21070 */
[----:B------:R-:W-:Y:S02]  /*02c0*/  ISETP.GE.U32.AND.EX P3, PT, R21, RZ, PT, P3 ;  /* 0x000000ff1500720c */ /* 0x000fe40003f66130 */
[----:B------:R-:W-:-:S02]  /*02d0*/  ISETP.GE.U32.AND.EX P2, PT, R22, RZ, PT, P2 ;  /* 0x000000ff1600720c */ /* 0x000fc40003f46120 */
[----:B------:R-:W-:Y:S02]  /*02e0*/  @P0 IADD3 R18, P4, R26, R0, RZ ;  /* 0x000000001a120210 */ /* 0x000fe40007f9e0ff */
[-C--:B------:R-:W-:Y:S02]  /*02f0*/  ISETP.LT.AND.EX P1, PT, R22, R4.reuse, !P2, P1 ;  /* 0x000000041600720c */ /* 0x080fe40005721310 */
[-C--:B------:R-:W-:Y:S01]  /*0300*/  ISETP.LT.U32.AND P2, PT, R27, R3.reuse, PT ;  /* 0x000000031b00720c */ /* 0x080fe20003f41070 */
[----:B------:R-:W-:Y:S01]  /*0310*/  @P0 IMAD.X R19, R24, 0x1, R2, P4 ;  /* 0x0000000118130824 */ /* 0x000fe200020e0602 */
[----:B------:R-:W-:Y:S02]  /*0320*/  ISETP.GE.U32.AND P4, PT, R29, 0x10000, PT ;  /* 0x000100001d00780c */ /* 0x000fe40003f86070 */
[----:B------:R-:W-:Y:S02]  /*0330*/  ISETP.LT.AND.EX P2, PT, R21, R4, !P3, P2 ;  /* 0x000000041500720c */ /* 0x000fe40005f41320 */
[----:B------:R0:W2:Y:S01]  /*0340*/  @P0 LDG.E.U8 R9, [R18.64] ;  /* 0x0000000412090981 */ /* 0x0000a2000c1e1100 */
[----:B------:R-:W-:-:S02]  /*0350*/  ISETP.LT.U32.AND P3, PT, R29, R3, PT ;  /* 0x000000031d00720c */ /* 0x000fc40003f61070 */
[----:B------:R-:W-:Y:S02]  /*0360*/  ISETP.GE.U32.AND.EX P5, PT, R23, RZ, PT, P4 ;  /* 0x000000ff1700720c */ /* 0x000fe40003fa6140 */
[----:B------:R-:W-:Y:S02]  /*0370*/  @P1 IADD3 R16, P4, R25, R0, RZ ;  /* 0x0000000019101210 */ /* 0x000fe40007f9e0ff */
[----:B------:R-:W-:-:S03]  /*0380*/  ISETP.LT.AND.EX P3, PT, R23, R4, !P5, P3 ;  /* 0x000000041700720c */ /* 0x000fc60006f61330 */
[----:B------:R-:W-:Y:S01]  /*0390*/  @P1 IMAD.X R17, R22, 0x1, R2, P4 ;  /* 0x0000000116111824 */ /* 0x000fe200020e0602 */
[----:B------:R-:W-:-:S04]  /*03a0*/  @P2 IADD3 R14, P4, R27, R0, RZ ;  /* 0x000000001b0e2210 */ /* 0x000fc80007f9e0ff */
[----:B------:R1:W3:Y:S01]  /*03b0*/  @P1 LDG.E.U8 R10, [R16.64] ;  /* 0x00000004100a1981 */ /* 0x0002e2000c1e1100 */
[----:B------:R-:W-:-:S04]  /*03c0*/  @P2 IMAD.X R15, R21, 0x1, R2, P4 ;  /* 0x00000001150f2824 */ /* 0x000fc800020e0602 */
[----:B0-----:R-:W-:Y:S01]  /*03d0*/  @P3 IADD3 R18, P4, R29, R0, RZ ;  /* 0x000000001d123210 */ /* 0x001fe20007f9e0ff */
[----:B------:R0:W4:Y:S04]  /*03e0*/  @P2 LDG.E.U8 R7, [R14.64] ;  /* 0x000000040e072981 */ /* 0x000128000c1e1100 */
[----:B------:R-:W-:-:S05]  /*03f0*/  @P3 IMAD.X R19, R23, 0x1, R2, P4 ;  /* 0x0000000117133824 */ /* 0x000fca00020e0602 */
[----:B------:R5:W4:Y:S01]  /*0400*/  @P3 LDG.E.U8 R8, [R18.64] ;  /* 0x0000000412083981 */ /* 0x000b22000c1e1100 */
[----:B0-----:R-:W-:-:S04]  /*0410*/  @P0 LEA R14, P4, R26, R12, 0x3 ;  /* 0x0000000c1a0e0211 */ /* 0x001fc800078818ff */
[----:B------:R-:W-:Y:S02]  /*0420*/  @P0 LEA.HI.X R15, R26, R13, R24, 0x3, P4 ;  /* 0x0000000d1a0f0211 */ /* 0x000fe400020f1c18 */
[----:B--2---:R-:W-:-:S05]  /*0430*/  @P0 PRMT R28, R9, 0x8880, RZ ;  /* 0x00008880091c0816 */ /* 0x004fca00000000ff */
[----:B-1----:R-:W-:-:S05]  /*0440*/  @P0 IMAD.MOV.U32 R16, RZ, RZ, R28 ;  /* 0x000000ffff100224 */ /* 0x002fca00078e001c */
[----:B------:R-:W-:-:S05]  /*0450*/  @P0 SHF.R.S32.HI R17, RZ, 0x1f, R16 ;  /* 0x0000001fff110819 */ /* 0x000fca0000011410 */
[----:B------:R0:W-:Y:S01]  /*0460*/  @P0 STG.E.64 [R14.64], R16 ;  /* 0x000000100e000986 */ /* 0x0001e2000c101b04 */
[CC--:B------:R-:W-:Y:S02]  /*0470*/  @P1 LEA R24, P0, R25.reuse, R12.reuse, 0x3 ;  /* 0x0000000c19181211 */ /* 0x0c0fe400078018ff */
[----:B---3--:R-:W-:Y:S02]  /*0480*/  @P1 PRMT R26, R10, 0x8880, RZ ;  /* 0x000088800a1a1816 */ /* 0x008fe400000000ff */
[----:B------:R-:W-:Y:S02]  /*0490*/  @P1 LEA.HI.X R25, R25, R13, R22, 0x3, P0 ;  /* 0x0000000d19191211 */ /* 0x000fe400000f1c16 */
[----:B-----5:R-:W-:-:S04]  /*04a0*/  @P2 LEA R18, P0, R27, R12, 0x3 ;  /* 0x0000000c1b122211 */ /* 0x020fc800078018ff */
[-C--:B------:R-:W-:Y:S01]  /*04b0*/  @P2 LEA.HI.X R19, R27, R13.reuse, R21, 0x3, P0 ;  /* 0x0000000d1b132211 */ /* 0x080fe200000f1c15 */
[----:B------:R-:W-:Y:S01]  /*04c0*/  IMAD.MOV.U32 R21, RZ, RZ, R11 ;  /* 0x000000ffff157224 */ /* 0x000fe200078e000b */
[----:B0-----:R-:W-:Y:S01]  /*04d0*/  @P3 LEA R16, P0, R29, R12, 0x3 ;  /* 0x0000000c1d103211 */ /* 0x001fe200078018ff */
[----:B------:R-:W-:Y:S01]  /*04e0*/  @P1 IMAD.MOV.U32 R14, RZ, RZ, R26 ;  /* 0x000000ffff0e1224 */ /* 0x000fe200078e001a */
[----:B----4-:R-:W-:Y:S02]  /*04f0*/  @P2 PRMT R26, R7, 0x8880, RZ ;  /* 0x00008880071a2816 */ /* 0x010fe400000000ff */
[----:B------:R-:W-:Y:S02]  /*0500*/  @P3 PRMT R22, R8, 0x8880, RZ ;  /* 0x0000888008163816 */ /* 0x000fe400000000ff */
[----:B------:R-:W-:Y:S01]  /*0510*/  @P3 LEA.HI.X R17, R29, R13, R23, 0x3, P0 ;  /* 0x0000000d1d113211 */ /* 0x000fe200000f1c17 */
[----:B------:R-:W-:Y:S01]  /*0520*/  IMAD.MOV.U32 R29, RZ, RZ, c[0x0][0x0] ;  /* 0x00000000ff1d7624 */ /* 0x000fe200078e00ff */
[----:B------:R-:W-:-:S02]  /*0530*/  @P1 SHF.R.S32.HI R15, RZ, 0x1f, R14 ;  /* 0x0000001fff0f1819 */ /* 0x000fc4000001140e */
[----:B------:R-:W-:Y:S01]  /*0540*/  @P2 SHF.R.S32.HI R27, RZ, 0x1f, R26 ;  /* 0x0000001fff1b2819 */ /* 0x000fe2000001141a */
[----:B------:R-:W-:Y:S01]  /*0550*/  IMAD.WIDE.U32 R20, R29, 0x4, R20 ;  /* 0x000000041d147825 */ /* 0x000fe200078e0014 */
[----:B------:R-:W-:Y:S01]  /*0560*/  @P3 SHF.R.S32.HI R23, RZ, 0x1f, R22 ;  /* 0x0000001fff173819 */ /* 0x000fe20000011416 */
[----:B------:R0:W-:Y:S02]  /*0570*/  @P1 STG.E.64 [R24.64], R14 ;  /* 0x0000000e18001986 */ /* 0x0001e4000c101b04 */
[----:B------:R-:W-:Y:S01]  /*0580*/  IMAD.MOV.U32 R11, RZ, RZ, R21 ;  /* 0x000000ffff0b7224 */ /* 0x000fe200078e0015 */
[C---:B------:R-:W-:Y:S01]  /*0590*/  ISETP.GE.U32.AND P0, PT, R20.reuse, 0x10000, PT ;  /* 0x000100001400780c */ /* 0x040fe20003f06070 */
[----:B------:R0:W-:Y:S01]  /*05a0*/  @P2 STG.E.64 [R18.64], R26 ;  /* 0x0000001a12002986 */ /* 0x0001e2000c101b04 */
[----:B------:R-:W-:Y:S02]  /*05b0*/  ISETP.LT.U32.AND P1, PT, R20, R3, PT ;  /* 0x000000031400720c */ /* 0x000fe40003f21070 */
[C---:B------:R-:W-:Y:S01]  /*05c0*/  ISETP.GE.U32.AND.EX P0, PT, R21.reuse, RZ, PT, P0 ;  /* 0x000000ff1500720c */ /* 0x040fe20003f06100 */
[----:B------:R0:W-:Y:S01]  /*05d0*/  @P3 STG.E.64 [R16.64], R22 ;  /* 0x0000001610003986 */ /* 0x0001e2000c101b04 */
[----:B------:R-:W-:-:S13]  /*05e0*/  ISETP.LT.AND.EX P1, PT, R21, R4, PT, P1 ;  /* 0x000000041500720c */ /* 0x000fda0003f21310 */
[----:B0-----:R-:W-:Y:S05]  /*05f0*/  @!P0 BRA P1, `(.L_x_3089) ;  /* 0xfffffbc000008947 */ /* 0x001fea000083ffff */
[----:B------:R-:W-:Y:S05]  /*0600*/  EXIT ;  /* 0x000000000000794d */ /* 0x000fea0003800000 */
.L_x_3088:
[----:B------:R-:W0:Y:S02]  /*0610*/  S2R R5, SR_TID.X ;  /* 0x0000000000057919 */ /* 0x000e240000002100 */
[----:B0-----:R-:W-:-:S05]  /*0620*/  IMAD.WIDE.U32 R6, R5, 0x4, RZ ;  /* 0x0000000405067825 */ /* 0x001fca00078e00ff */
[----:B------:R-:W-:-:S04]  /*0630*/  ISETP.GE.U32.AND P0, PT, R6, R3, PT ;  /* 0x000000030600720c */ /* 0x000fc80003f06070 */
[----:B------:R-:W-:-:S04]  /*0640*/  ISETP.GE.AND.EX P0, PT, R7, R4, PT, P0 ;  /* 0x000000040700720c */ /* 0x000fc80003f06300 */
[----:B------:R-:W-:-:S13]  /*0650*/  ISETP.GT.U32.OR P0, PT, R5, 0x3fff, P0 ;  /* 0x00003fff0500780c */ /* 0x000fda0000704470 */
[----:B------:R-:W-:Y:S05]  /*0660*/  @P0 EXIT ;  /* 0x000000000000094d */ /* 0x000fea0003800000 */
[----:B------:R-:W-:Y:S02]  /*0670*/  IMAD.MOV.U32 R14, RZ, RZ, RZ ;  /* 0x000000ffff0e7224 */ /* 0x000fe400078e00ff */
.L_x_3090:
        /* <DEDUP_REMOVED lines=15> */
[----:B------:R-:W-:Y:S01]  /*0770*/  PRMT R8, R10, 0x8880, RZ ;  /* 0x000088800a087816 */ /* 0x000fe200000000ff */
[----:B------:R-:W-:Y:S01]  /*0780*/  IMAD.MOV.U32 R10, RZ, RZ, R11 ;  /* 0x000000ffff0a7224 */ /* 0x000fe200078e000b */
[----:B------:R-:W-:Y:S01]  /*0790*/  PRMT R17, R15, 0x8880, RZ ;  /* 0x000088800f117816 */ /* 0x000fe200000000ff */
[----:B------:R-:W-:Y:S01]  /*07a0*/  IMAD.MOV.U32 R15, RZ, RZ, R16 ;  /* 0x000000ffff0f7224 */ /* 0x000fe200078e0010 */
[----:B------:R-:W-:Y:S02]  /*07b0*/  SHF.R.S32.HI R9, RZ, 0x1f, R8 ;  /* 0x0000001fff097819 */ /* 0x000fe40000011408 */
[----:B------:R-:W-:Y:S02]  /*07c0*/  SHF.R.S32.HI R11, RZ, 0x1f, R10 ;  /* 0x0000001fff0b7819 */ /* 0x000fe4000001140a */
[----:B------:R-:W-:-:S02]  /*07d0*/  SHF.R.S32.HI R16, RZ, 0x1f, R15 ;  /* 0x0000001fff107819 */ /* 0x000fc4000001140f */
[----:B------:R-:W-:Y:S01]  /*07e0*/  SHF.R.S32.HI R18, RZ, 0x1f, R17 ;  /* 0x0000001fff127819 */ /* 0x000fe20000011411 */
[----:B------:R0:W-:Y:S02]  /*07f0*/  STG.E.128 [R6.64], R8 ;  /* 0x0000000806007986 */ /* 0x0001e4000c101d04 */
[----:B0-----:R-:W-:Y:S01]  /*0800*/  IMAD.MOV.U32 R10, RZ, RZ, R15 ;  /* 0x000000ffff0a7224 */ /* 0x001fe200078e000f */
[C---:B------:R-:W-:Y:S01]  /*0810*/  SHF.L.U64.HI R15, R5.reuse, 0x2, R14 ;  /* 0x00000002050f7819 */ /* 0x040fe2000001020e */
[----:B------:R-:W-:Y:S02]  /*0820*/  IMAD.MOV.U32 R11, RZ, RZ, R16 ;  /* 0x000000ffff0b7224 */ /* 0x000fe400078e0010 */
[----:B------:R-:W-:Y:S02]  /*0830*/  IMAD.MOV.U32 R8, RZ, RZ, R17 ;  /* 0x000000ffff087224 */ /* 0x000fe400078e0011 */
[----:B------:R-:W-:Y:S02]  /*0840*/  IMAD.MOV.U32 R9, RZ, RZ, R18 ;  /* 0x000000ffff097224 */ /* 0x000fe400078e0012 */
[----:B------:R-:W-:-:S03]  /*0850*/  IMAD.SHL.U32 R16, R5, 0x4, RZ ;  /* 0x0000000405107824 */ /* 0x000fc600078e00ff */
[----:B------:R0:W-:Y:S02]  /*0860*/  STG.E.128 [R6.64+0x10], R8 ;  /* 0x0000100806007986 */ /* 0x0001e4000c101d04 */
[----:B------:R-:W-:-:S04]  /*0870*/  ISETP.GE.U32.AND P0, PT, R16, R3, PT ;  /* 0x000000031000720c */ /* 0x000fc80003f06070 */
[----:B------:R-:W-:-:S13]  /*0880*/  ISETP.GE.AND.EX P0, PT, R15, R4, PT, P0 ;  /* 0x000000040f00720c */ /* 0x000fda0003f06300 */
[----:B0-----:R-:W-:Y:S05]  /*0890*/  @!P0 BRA P1, `(.L_x_3090) ;  /* 0xfffffde000008947 */ /* 0x001fea000083ffff */
[----:B------:R-:W-:Y:S05]  /*08a0*/  EXIT ;  /* 0x000000000000794d */ /* 0x000fea0003800000 */
.L_x_3091:
        /* <DEDUP_REMOVED lines=13> */
.L_x_7958:


//--------------------- .text._ZN2at6native55_GLOBAL__N__de093ff9_22_ForeachBinaryOpList_cu_a911ec4325multi_tensor_apply_kernelINS1_18TensorListMetadataILi2EEENS1_11CopyFunctorIlN3c108BFloat16ELi2ELi1ELi1EEEJNS0_4CopyIlS7_EEEEEvT_T0_DpT1_ --------------------------
	.section	.text._ZN2at6native55_GLOBAL__N__de093ff9_22_ForeachBinaryOpList_cu_a911ec4325multi_tensor_apply_kernelINS1_18TensorListMetadataILi2EEENS1_11CopyFunctorIlN3c108BFloat16ELi2ELi1ELi1EEEJNS0_4CopyIlS7_EEEEEvT_T0_DpT1_,"ax",@progbits
	.sectioninfo	@"SHI_REGISTERS=31"
	.align	128
.text._ZN2at6native55_GLOBAL__N__de093ff9_22_ForeachBinaryOpList_cu_a911ec4325multi_tensor_apply_kernelINS1_18TensorListMetadataILi2EEENS1_11CopyFunctorIlN3c108BFloat16ELi2ELi1ELi1EEEJNS0_4CopyIlS7_EEEEEvT_T0_DpT1_:
        .type           _ZN2at6native55_GLOBAL__N__de093ff9_22_ForeachBinaryOpList_cu_a911ec4325multi_tensor_apply_kernelINS1_18TensorListMetadataILi2EEENS1_11CopyFunctorIlN3c108BFloat16ELi2ELi1ELi1EEEJNS0_4CopyIlS7_EEEEEvT_T0_DpT1_,@function
        .size           _ZN2at6native55_GLOBAL__N__de093ff9_22_ForeachBinaryOpList_cu_a911ec4325multi_tensor_apply_kernelINS1_18TensorListMetadataILi2EEENS1_11CopyFunctorIlN3c108BFloat16ELi2ELi1ELi1EEEJNS0_4CopyIlS7_EEEEEvT_T0_DpT1_,(.L_x_7959 - _ZN2at6native55_GLOBAL__N__de093ff9_22_ForeachBinaryOpList_cu_a911ec4325multi_tensor_apply_kernelINS1_18TensorListMetadataILi2EEENS1_11CopyFunctorIlN3c108BFloat16ELi2ELi1ELi1EEEJNS0_4CopyIlS7_EEEEEvT_T0_DpT1_)
        .other          _ZN2at6native55_GLOBAL__N__de093ff9_22_ForeachBinaryOpList_cu_a911ec4325multi_tensor_apply_kernelINS1_18TensorListMetadataILi2EEENS1_11CopyFunctorIlN3c108BFloat16ELi2ELi1ELi1EEEJNS0_4CopyIlS7_EEEEEvT_T0_DpT1_,@"STO_CUDA_ENTRY STV_DEFAULT"
_ZN2at6native55_GLOBAL__N__de093ff9_22_ForeachBinaryOpList_cu_a911ec4325multi_tensor_apply_kernelINS1_18TensorListMetadataILi2EEENS1_11CopyFunctorIlN3c108BFloat16ELi2ELi1ELi1EEEJNS0_4CopyIlS7_EEEEEvT_T0_DpT1_:
        /* <DEDUP_REMOVED lines=30> */
.L_x_3093:
[----:B0-----:R-:W-:Y:S01]  /*01e0*/  IADD3 R22, P2, R3, R26, RZ ;  /* 0x0000001a03167210 */ /* 0x001fe20007f5e0ff */
[----:B------:R-:W-:-:S03]  /*01f0*/  IMAD R7, R4, 0x3, RZ ;  /* 0x0000000304077824 */ /* 0x000fc600078e02ff */
[C---:B------:R-:W-:Y:S01]  /*0200*/  ISETP.GE.U32.AND P1, PT, R22.reuse, 0x10000, PT ;  /* 0x000100001600780c */ /* 0x040fe20003f26070 */
[----:B------:R-:W-:Y:S01]  /*0210*/  IMAD.X R15, RZ, RZ, R27, P2 ;  /* 0x000000ffff0f7224 */ /* 0x000fe200010e061b */
[----:B------:R-:W-:Y:S02]  /*0220*/  IADD3 R20, P2, R22, c[0x0][0x0], RZ ;  /* 0x0000000016147a10 */ /* 0x000fe40007f5e0ff */
[-C--:B------:R-:W-:Y:S02]  /*0230*/  IADD3 R28, P5, R7, R22.reuse, RZ ;  /* 0x00000016071c7210 */ /* 0x080fe40007fbe0ff */
[----:B------:R-:W-:Y:S01]  /*0240*/  LEA R7, P6, R4, R22, 0x1 ;  /* 0x0000001604077211 */ /* 0x000fe200078c08ff */
[--C-:B------:R-:W-:Y:S01]  /*0250*/  IMAD.X R17, RZ, RZ, R15.reuse, P2 ;  /* 0x000000ffff117224 */ /* 0x100fe200010e060f */
[----:B------:R-:W-:Y:S01]  /*0260*/  ISETP.GE.U32.AND P3, PT, R20, 0x10000, PT ;  /* 0x000100001400780c */ /* 0x000fe20003f66070 */
[--C-:B------:R-:W-:Y:S01]  /*0270*/  IMAD.X R23, RZ, RZ, R15.reuse, P5 ;  /* 0x000000ffff177224 */ /* 0x100fe200028e060f */
[----:B------:R-:W-:Y:S01]  /*0280*/  ISETP.LT.U32.AND P0, PT, R22, UR13, PT ;  /* 0x0000000d16007c0c */ /* 0x000fe2000bf01070 */
[----:B------:R-:W-:Y:S01]  /*0290*/  IMAD.X R24, RZ, RZ, R15, P6 ;  /* 0x000000ffff187224 */ /* 0x000fe200030e060f */
[----:B------:R-:W-:-:S02]  /*02a0*/  ISETP.GE.U32.AND.EX P1, PT, R15, RZ, PT, P1 ;  /* 0x000000ff0f00720c */ /* 0x000fc40003f26110 */
[----:B------:R-:W-:Y:S02]  /*02b0*/  ISETP.LT.U32.AND P2, PT, R20, UR13, PT ;  /* 0x0000000d14007c0c */ /* 0x000fe4000bf41070 */
[----:B------:R-:W-:Y:S02]  /*02c0*/  ISETP.GE.U32.AND P4, PT, R7, 0x10000, PT ;  /* 0x000100000700780c */ /* 0x000fe40003f86070 */
[----:B------:R-:W-:Y:S02]  /*02d0*/  ISETP.GE.U32.AND.EX P3, PT, R17, RZ, PT, P3 ;  /* 0x000000ff1100720c */ /* 0x000fe40003f66130 */
[----:B------:R-:W-:Y:S02]  /*02e0*/  ISETP.LT.AND.EX P0, PT, R15, UR6, !P1, P0 ;  /* 0x000000060f007c0c */ /* 0x000fe4000cf01300 */
[----:B------:R-:W-:Y:S02]  /*02f0*/  ISETP.LT.U32.AND P1, PT, R7, UR13, PT ;  /* 0x0000000d07007c0c */ /* 0x000fe4000bf21070 */
[----:B------:R-:W-:-:S02]  /*0300*/  ISETP.GE.U32.AND.EX P4, PT, R24, RZ, PT, P4 ;  /* 0x000000ff1800720c */ /* 0x000fc40003f86140 */
[----:B------:R-:W-:Y:S02]  /*0310*/  ISETP.LT.AND.EX P2, PT, R17, UR6, !P3, P2 ;  /* 0x0000000611007c0c */ /* 0x000fe4000df41320 */
[----:B------:R-:W-:Y:S02]  /*0320*/  ISETP.GE.U32.AND P3, PT, R28, 0x10000, PT ;  /* 0x000100001c00780c */ /* 0x000fe40003f66070 */
[----:B------:R-:W-:Y:S02]  /*0330*/  ISETP.LT.AND.EX P1, PT, R24, UR6, !P4, P1 ;  /* 0x0000000618007c0c */ /* 0x000fe4000e721310 */
[----:B------:R-:W-:Y:S02]  /*0340*/  ISETP.LT.U32.AND P4, PT, R28, UR13, PT ;  /* 0x0000000d1c007c0c */ /* 0x000fe4000bf81070 */
[----:B------:R-:W-:Y:S02]  /*0350*/  ISETP.GE.U32.AND.EX P3, PT, R23, RZ, PT, P3 ;  /* 0x000000ff1700720c */ /* 0x000fe40003f66130 */
[----:B------:R-:W-:-:S02]  /*0360*/  @P0 LEA R12, P5, R22, UR4, 0x1 ;  /* 0x00000004160c0c11 */ /* 0x000fc4000f8a08ff */
        /* <DEDUP_REMOVED lines=8> */
[----:B------:R2:W3:Y:S03]  /*03f0*/  @P2 LDG.E.U16 R0, [R8.64] ;  /* 0x0000000a08002981 */ /* 0x0004e6000c1e1500 */
[----:B------:R-:W-:Y:S01]  /*0400*/  @P3 LEA.HI.X R11, R28, UR5, R23, 0x1, P4 ;  /* 0x000000051c0b3c11 */ /* 0x000fe2000a0f0c17 */
[----:B------:R-:W4:Y:S04]  /*0410*/  @P1 LDG.E.U16 R5, [R18.64] ;  /* 0x0000000a12051981 */ /* 0x000f28000c1e1500 */
[----:B------:R3:W5:Y:S01]  /*0420*/  @P3 LDG.E.U16 R6, [R10.64] ;  /* 0x0000000a0a063981 */ /* 0x000762000c1e1500 */
[----:B------:R-:W-:-:S02]  /*0430*/  @P0 LEA R14, P4, R22, UR8, 0x3 ;  /* 0x00000008160e0c11 */ /* 0x000fc4000f8818ff */
[----:B------:R-:W-:Y:S02]  /*0440*/  @P2 LEA R16, P5, R20, UR8, 0x3 ;  /* 0x0000000814102c11 */ /* 0x000fe4000f8a18ff */
[----:B------:R-:W-:Y:S02]  /*0450*/  @P0 LEA.HI.X R15, R22, UR9, R15, 0x3, P4 ;  /* 0x00000009160f0c11 */ /* 0x000fe4000a0f1c0f */
[----:B------:R-:W-:Y:S02]  /*0460*/  @P2 LEA.HI.X R17, R20, UR9, R17, 0x3, P5 ;  /* 0x0000000914112c11 */ /* 0x000fe4000a8f1c11 */
[C---:B------:R-:W-:Y:S02]  /*0470*/  @P1 LEA R20, P4, R7.reuse, UR8, 0x3 ;  /* 0x0000000807141c11 */ /* 0x040fe4000f8818ff */
[C---:B------:R-:W-:Y:S02]  /*0480*/  @P3 LEA R22, P5, R28.reuse, UR8, 0x3 ;  /* 0x000000081c163c11 */ /* 0x040fe4000f8a18ff */
[----:B------:R-:W-:Y:S01]  /*0490*/  @P1 LEA.HI.X R21, R7, UR9, R24, 0x3, P4 ;  /* 0x0000000907151c11 */ /* 0x000fe2000a0f1c18 */
[----:B------:R-:W-:Y:S01]  /*04a0*/  IMAD.MOV.U32 R7, RZ, RZ, c[0x0][0x0] ;  /* 0x00000000ff077624 */ /* 0x000fe200078e00ff */
[----:B------:R-:W-:-:S03]  /*04b0*/  @P3 LEA.HI.X R23, R28, UR9, R23, 0x3, P5 ;  /* 0x000000091c173c11 */ /* 0x000fc6000a8f1c17 */
[----:B------:R-:W-:Y:S01]  /*04c0*/  IMAD.WIDE.U32 R26, R7, 0x4, R26 ;  /* 0x00000004071a7825 */ /* 0x000fe200078e001a */
[----:B--2---:R-:W-:Y:S02]  /*04d0*/  PRMT R8, RZ, 0x5410, R2 ;  /* 0x00005410ff087816 */ /* 0x004fe40000000002 */
[----:B---3--:R-:W-:Y:S02]  /*04e0*/  PRMT R10, RZ, 0x5410, R0 ;  /* 0x00005410ff0a7816 */ /* 0x008fe40000000000 */
[----:B----4-:R-:W-:Y:S02]  /*04f0*/  PRMT R12, RZ, 0x5410, R5 ;  /* 0x00005410ff0c7816 */ /* 0x010fe40000000005 */
[----:B------:R-:W0:Y:S01]  /*0500*/  @P0 F2I.S64.TRUNC R8, R8 ;  /* 0x0000000800080311 */ /* 0x000e22000020d900 */
[----:B-----5:R-:W-:-:S07]  /*0510*/  PRMT R18, RZ, 0x5410, R6 ;  /* 0x00005410ff127816 */ /* 0x020fce0000000006 */
[----:B------:R-:W1:Y:S08]  /*0520*/  @P2 F2I.S64.TRUNC R10, R10 ;  /* 0x0000000a000a2311 */ /* 0x000e70000020d900 */
[----:B------:R-:W2:Y:S08]  /*0530*/  @P1 F2I.S64.TRUNC R12, R12 ;  /* 0x0000000c000c1311 */ /* 0x000eb0000020d900 */
[----:B------:R-:W3:Y:S01]  /*0540*/  @P3 F2I.S64.TRUNC R18, R18 ;  /* 0x0000001200123311 */ /* 0x000ee2000020d900 */
[----:B0-----:R0:W-:Y:S01]  /*0550*/  @P0 STG.E.64 [R14.64], R8 ;  /* 0x000000080e000986 */ /* 0x0011e2000c101b0a */
[----:B------:R-:W-:-:S03]  /*0560*/  ISETP.GE.U32.AND P0, PT, R26, 0x10000, PT ;  /* 0x000100001a00780c */ /* 0x000fc60003f06070 */
[----:B-1----:R0:W-:Y:S04]  /*0570*/  @P2 STG.E.64 [R16.64], R10 ;  /* 0x0000000a10002986 */ /* 0x0021e8000c101b0a */
[----:B--2---:R0:W-:Y:S01]  /*0580*/  @P1 STG.E.64 [R20.64], R12 ;  /* 0x0000000c14001986 */ /* 0x0041e2000c101b0a */
[----:B------:R-:W-:-:S03]  /*0590*/  ISETP.LT.U32.AND P1, PT, R26, UR13, PT ;  /* 0x0000000d1a007c0c */ /* 0x000fc6000bf21070 */
[----:B---3--:R0:W-:Y:S01]  /*05a0*/  @P3 STG.E.64 [R22.64], R18 ;  /* 0x0000001216003986 */ /* 0x0081e2000c101b0a */
[C---:B------:R-:W-:Y:S02]  /*05b0*/  ISETP.GE.U32.AND.EX P0, PT, R27.reuse, RZ, PT, P0 ;  /* 0x000000ff1b00720c */ /* 0x040fe40003f06100 */
[----:B------:R-:W-:-:S13]  /*05c0*/  ISETP.LT.AND.EX P1, PT, R27, UR6, PT, P1 ;  /* 0x000000061b007c0c */ /* 0x000fda000bf21310 */
[----:B0-----:R-:W-:Y:S05]  /*05d0*/  @!P0 BRA P1, `(.L_x_3093) ;  /* 0xfffffc0000008947 */ /* 0x001fea000083ffff */
[----:B------:R-:W-:Y:S05]  /*05e0*/  EXIT ;  /* 0x000000000000794d */ /* 0x000fea0003800000 */
.L_x_3092:
[----:B------:R-:W0:Y:S02]  /*05f0*/  S2R R14, SR_TID.X ;  /* 0x00000000000e7919 */ /* 0x000e240000002100 */
[----:B0-----:R-:W-:-:S05]  /*0600*/  IMAD.WIDE.U32 R2, R14, 0x4, RZ ;  /* 0x000000040e027825 */ /* 0x001fca00078e00ff */
[----:B------:R-:W-:-:S04]  /*0610*/  ISETP.GE.U32.AND P0, PT, R2, UR13, PT ;  /* 0x0000000d02007c0c */ /* 0x000fc8000bf06070 */
[----:B------:R-:W-:-:S04]  /*0620*/  ISETP.GE.AND.EX P0, PT, R3, UR6, PT, P0 ;  /* 0x0000000603007c0c */ /* 0x000fc8000bf06300 */
[----:B------:R-:W-:-:S13]  /*0630*/  ISETP.GT.U32.OR P0, PT, R14, 0x3fff, P0 ;  /* 0x00003fff0e00780c */ /* 0x000fda0000704470 */
[----:B------:R-:W-:Y:S05]  /*0640*/  @P0 EXIT ;  /* 0x000000000000094d */ /* 0x000fea0003800000 */
[----:B------:R-:W-:Y:S02]  /*0650*/  IMAD.MOV.U32 R15, RZ, RZ, RZ ;  /* 0x000000ffff0f7224 */ /* 0x000fe400078e00ff */
.L_x_3094:
        /* <DEDUP_REMOVED lines=17> */
[----:B------:R-:W-:Y:S08]  /*0770*/  F2I.S64.TRUNC R6, R6 ;  /* 0x0000000600067311 */ /* 0x000ff0000020d900 */
[----:B------:R-:W0:Y:S08]  /*0780*/  F2I.S64.TRUNC R4, R4 ;  /* 0x0000000400047311 */ /* 0x000e30000020d900 */
[----:B------:R-:W-:Y:S08]  /*0790*/  F2I.S64.TRUNC R10, R10 ;  /* 0x0000000a000a7311 */ /* 0x000ff0000020d900 */
[----:B------:R-:W1:Y:S01]  /*07a0*/  F2I.S64.TRUNC R8, R8 ;  /* 0x0000000800087311 */ /* 0x000e62000020d900 */
[----:B0-----:R0:W-:Y:S04]  /*07b0*/  STG.E.128 [R2.64], R4 ;  /* 0x0000000402007986 */ /* 0x0011e8000c101d0a */
[----:B-1----:R0:W-:Y:S01]  /*07c0*/  STG.E.128 [R2.64+0x10], R8 ;  /* 0x0000100802007986 */ /* 0x0021e2000c101d0a */
[----:B------:R-:W-:Y:S05]  /*07d0*/  @!P0 BRA P1, `(.L_x_3094) ;  /* 0xfffffe8000008947 */ /* 0x000fea000083ffff */
[----:B------:R-:W-:Y:S05]  /*07e0*/  EXIT ;  /* 0x000000000000794d */ /* 0x000fea0003800000 */
.L_x_3095:
        /* <DEDUP_REMOVED lines=9> */
.L_x_7959:


//--------------------- .text._ZN2at6native55_GLOBAL__N__de093ff9_22_ForeachBinaryOpList_cu_a911ec4325multi_tensor_apply_kernelINS1_18TensorListMetadataILi2EEENS1_11CopyFunctorIlN3c104HalfELi2ELi1ELi1EEEJNS0_4CopyIlS7_EEEEEvT_T0_DpT1_ --------------------------
	.section	.text._ZN2at6native55_GLOBAL__N__de093ff9_22_ForeachBinaryOpList_cu_a911ec4325multi_tensor_apply_kernelINS1_18TensorListMetadataILi2EEENS1_11CopyFunctorIlN3c104HalfELi2ELi1ELi1EEEJNS0_4CopyIlS7_EEEEEvT_T0_DpT1_,"ax",@progbits
	.sectioninfo	@"SHI_REGISTERS=31"
	.align	128
.text._ZN2at6native55_GLOBAL__N__de093ff9_22_ForeachBinaryOpList_cu_a911ec4325multi_tensor_apply_kernelINS1_18TensorListMetadataILi2EEENS1_11CopyFunctorIlN3c104HalfELi2ELi1ELi1EEEJNS0_4CopyIlS7_EEEEEvT_T0_DpT1_:
        .type           _ZN2at6native55_GLOBAL__N__de093ff9_22_ForeachBinaryOpList_cu_a911ec4325multi_tensor_apply_kernelINS1_18TensorListMetadataILi2EEENS1_11CopyFunctorIlN3c104HalfELi2ELi1ELi1EEEJNS0_4CopyIlS7_EEEEEvT_T0_DpT1_,@function
        .size           _ZN2at6native55_GLOBAL__N__de093ff9_22_ForeachBinaryOpList_cu_a911ec4325multi_tensor_apply_kernelINS1_18TensorListMetadataILi2EEENS1_11CopyFunctorIlN3c104HalfELi2ELi1ELi1EEEJNS0_4CopyIlS7_EEEEEvT_T0_DpT1_,(.L_x_7960 - _ZN2at6native55_GLOBAL__N__de093ff9_22_ForeachBinaryOpList_cu_a911ec4325multi_tensor_apply_kernelINS1_18TensorListMetadataILi2EEENS1_11CopyFunctorIlN3c104HalfELi2ELi1ELi1EEEJNS0_4CopyIlS7_EEEEEvT_T0_DpT1_)
        .other          _ZN2at6native55_GLOBAL__N__de093ff9_22_ForeachBinaryOpList_cu_a911ec4325multi_tensor_apply_kernelINS1_18TensorListMetadataILi2EEENS1_11CopyFunctorIlN3c104HalfELi2ELi1ELi1EEEJNS0_4CopyIlS7_EEEEEvT_T0_DpT1_,@"STO_CUDA_ENTRY STV_DEFAULT"
_ZN2at6native55_GLOBAL__N__de093ff9_22_ForeachBinaryOpList_cu_a911ec4325multi_tensor_apply_kernelINS1_18TensorListMetadataILi2EEENS1_11CopyFunctorIlN3c104HalfELi2ELi1ELi1EEEJNS0_4CopyIlS7_EEEEEvT_T0_DpT1_:
        /* <DEDUP_REMOVED lines=30> */
.L_x_3097:
[----:B0-----:R-:W-:Y:S01]  /*01e0*/  IADD3 R20, P0, R2, R26, RZ ;  /* 0x0000001a02147210 */ /* 0x001fe20007f1e0ff */
[----:B------:R-:W-:-:S03]  /*01f0*/  IMAD R9, R3, 0x3, RZ ;  /* 0x0000000303097824 */ /* 0x000fc600078e02ff */
[----:B------:R-:W-:Y:S01]  /*0200*/  LEA R7, P5, R3, R20, 0x1 ;  /* 0x0000001403077211 */ /* 0x000fe200078a08ff */
[----:B------:R-:W-:Y:S01]  /*0210*/  IMAD.X R15, RZ, RZ, R27, P0 ;  /* 0x000000ffff0f7224 */ /* 0x000fe200000e061b */
[C---:B------:R-:W-:Y:S02]  /*0220*/  ISETP.GE.U32.AND P2, PT, R20.reuse, 0x10000, PT ;  /* 0x000100001400780c */ /* 0x040fe40003f46070 */
[C---:B------:R-:W-:Y:S01]  /*0230*/  IADD3 R17, P3, R20.reuse, c[0x0][0x0], RZ ;  /* 0x0000000014117a10 */ /* 0x040fe20007f7e0ff */
[--C-:B------:R-:W-:Y:S01]  /*0240*/  IMAD.X R24, RZ, RZ, R15.reuse, P5 ;  /* 0x000000ffff187224 */ /* 0x100fe200028e060f */
[----:B------:R-:W-:Y:S02]  /*0250*/  ISETP.LT.U32.AND P0, PT, R20, UR13, PT ;  /* 0x0000000d14007c0c */ /* 0x000fe4000bf01070 */
[----:B------:R-:W-:Y:S01]  /*0260*/  ISETP.GE.U32.AND.EX P2, PT, R15, RZ, PT, P2 ;  /* 0x000000ff0f00720c */ /* 0x000fe20003f46120 */
[----:B------:R-:W-:Y:S01]  /*0270*/  IMAD.X R22, RZ, RZ, R15, P3 ;  /* 0x000000ffff167224 */ /* 0x000fe200018e060f */
[----:B------:R-:W-:-:S02]  /*0280*/  ISETP.GE.U32.AND P1, PT, R7, 0x10000, PT ;  /* 0x000100000700780c */ /* 0x000fc40003f26070 */
[----:B------:R-:W-:Y:S02]  /*0290*/  ISETP.LT.AND.EX P0, PT, R15, UR6, !P2, P0 ;  /* 0x000000060f007c0c */ /* 0x000fe4000d701300 */
[----:B------:R-:W-:Y:S02]  /*02a0*/  IADD3 R28, P5, R9, R20, RZ ;  /* 0x00000014091c7210 */ /* 0x000fe40007fbe0ff */
[----:B------:R-:W-:Y:S02]  /*02b0*/  ISETP.GE.U32.AND P4, PT, R17, 0x10000, PT ;  /* 0x000100001100780c */ /* 0x000fe40003f86070 */
[----:B------:R-:W-:Y:S01]  /*02c0*/  ISETP.LT.U32.AND P2, PT, R7, UR13, PT ;  /* 0x0000000d07007c0c */ /* 0x000fe2000bf41070 */
        /* <DEDUP_REMOVED lines=9> */
[C---:B------:R-:W-:Y:S02]  /*0360*/  @P0 LEA R12, P5, R20.reuse, UR4, 0x1 ;  /* 0x00000004140c0c11 */ /* 0x040fe4000f8a08ff */
[----:B------:R-:W-:Y:S02]  /*0370*/  ISETP.LT.AND.EX P4, PT, R23, UR6, !P2, P4 ;  /* 0x0000000617007c0c */ /* 0x000fe4000d781340 */
[----:B------:R-:W-:Y:S02]  /*0380*/  @P0 LEA.HI.X R13, R20, UR5, R15, 0x1, P5 ;  /* 0x00000005140d0c11 */ /* 0x000fe4000a8f0c0f */
[----:B------:R-:W-:Y:S02]  /*0390*/  @P1 LEA R18, P5, R7, UR4, 0x1 ;  /* 0x0000000407121c11 */ /* 0x000fe4000f8a08ff */
[C---:B------:R-:W-:Y:S01]  /*03a0*/  @P3 LEA R8, P2, R17.reuse, UR4, 0x1 ;  /* 0x0000000411083c11 */ /* 0x040fe2000f8408ff */
[----:B------:R-:W2:Y:S03]  /*03b0*/  @P0 LDG.E.U16 R6, [R12.64] ;  /* 0x0000000a0c060981 */ /* 0x000ea6000c1e1500 */
[----:B------:R-:W-:-:S03]  /*03c0*/  @P3 LEA.HI.X R9, R17, UR5, R22, 0x1, P2 ;  /* 0x0000000511093c11 */ /* 0x000fc600090f0c16 */
[C---:B------:R-:W-:Y:S02]  /*03d0*/  @P4 LEA R10, P2, R28.reuse, UR4, 0x1 ;  /* 0x000000041c0a4c11 */ /* 0x040fe4000f8408ff */
[----:B------:R-:W-:Y:S01]  /*03e0*/  @P1 LEA.HI.X R19, R7, UR5, R24, 0x1, P5 ;  /* 0x0000000507131c11 */ /* 0x000fe2000a8f0c18 */
[----:B------:R0:W3:Y:S01]  /*03f0*/  @P3 LDG.E.U16 R0, [R8.64] ;  /* 0x0000000a08003981 */ /* 0x0000e2000c1e1500 */
[----:B------:R-:W-:-:S03]  /*0400*/  @P4 LEA.HI.X R11, R28, UR5, R23, 0x1, P2 ;  /* 0x000000051c0b4c11 */ /* 0x000fc600090f0c17 */
[----:B------:R-:W4:Y:S04]  /*0410*/  @P1 LDG.E.U16 R4, [R18.64] ;  /* 0x0000000a12041981 */ /* 0x000f28000c1e1500 */
[----:B------:R-:W5:Y:S01]  /*0420*/  @P4 LDG.E.U16 R5, [R10.64] ;  /* 0x0000000a0a054981 */ /* 0x000f62000c1e1500 */
[C---:B------:R-:W-:Y:S02]  /*0430*/  @P0 LEA R14, P2, R20.reuse, UR8, 0x3 ;  /* 0x00000008140e0c11 */ /* 0x040fe4000f8418ff */
[----:B------:R-:W-:Y:S02]  /*0440*/  @P3 LEA R16, P5, R17, UR8, 0x3 ;  /* 0x0000000811103c11 */ /* 0x000fe4000f8a18ff */
[----:B------:R-:W-:Y:S02]  /*0450*/  @P0 LEA.HI.X R15, R20, UR9, R15, 0x3, P2 ;  /* 0x00000009140f0c11 */ /* 0x000fe400090f1c0f */
[----:B------:R-:W-:-:S02]  /*0460*/  @P1 LEA R20, P2, R7, UR8, 0x3 ;  /* 0x0000000807141c11 */ /* 0x000fc4000f8418ff */
[----:B------:R-:W-:Y:S02]  /*0470*/  @P3 LEA.HI.X R17, R17, UR9, R22, 0x3, P5 ;  /* 0x0000000911113c11 */ /* 0x000fe4000a8f1c16 */
[----:B------:R-:W-:-:S04]  /*0480*/  @P4 LEA R22, P5, R28, UR8, 0x3 ;  /* 0x000000081c164c11 */ /* 0x000fc8000f8a18ff */
[----:B------:R-:W-:Y:S01]  /*0490*/  @P4 LEA.HI.X R23, R28, UR9, R23, 0x3, P5 ;  /* 0x000000091c174c11 */ /* 0x000fe2000a8f1c17 */
[----:B--2---:R-:W-:-:S04]  /*04a0*/  HADD2.F32 R21, -RZ, R6.H0_H0 ;  /* 0x20000006ff157230 */ /* 0x004fc80000004100 */
[----:B0-----:R0:W1:Y:S01]  /*04b0*/  @P0 F2I.S64.TRUNC R8, R21 ;  /* 0x0000001500080311 */ /* 0x001062000020d900 */
[----:B---3--:R-:W-:Y:S02]  /*04c0*/  HADD2.F32 R25, -RZ, R0.H0_H0 ;  /* 0x20000000ff197230 */ /* 0x008fe40000004100 */
[----:B----4-:R-:W-:Y:S02]  /*04d0*/  HADD2.F32 R12, -RZ, R4.H0_H0 ;  /* 0x20000004ff0c7230 */ /* 0x010fe40000004100 */
[----:B-----5:R-:W-:-:S03]  /*04e0*/  HADD2.F32 R18, -RZ, R5.H0_H0 ;  /* 0x20000005ff127230 */ /* 0x020fc60000004100 */
[----:B------:R-:W2:Y:S08]  /*04f0*/  @P3 F2I.S64.TRUNC R10, R25 ;  /* 0x00000019000a3311 */ /* 0x000eb0000020d900 */
[----:B------:R-:W3:Y:S01]  /*0500*/  @P1 F2I.S64.TRUNC R12, R12 ;  /* 0x0000000c000c1311 */ /* 0x000ee2000020d900 */
[----:B0-----:R-:W-:-:S07]  /*0510*/  @P1 LEA.HI.X R21, R7, UR9, R24, 0x3, P2 ;  /* 0x0000000907151c11 */ /* 0x001fce00090f1c18 */
[----:B------:R-:W0:Y:S01]  /*0520*/  @P4 F2I.S64.TRUNC R18, R18 ;  /* 0x0000001200124311 */ /* 0x000e22000020d900 */
[----:B------:R-:W-:Y:S01]  /*0530*/  IMAD.MOV.U32 R7, RZ, RZ, c[0x0][0x0] ;  /* 0x00000000ff077624 */ /* 0x000fe200078e00ff */
[----:B-1----:R1:W-:Y:S03]  /*0540*/  @P0 STG.E.64 [R14.64], R8 ;  /* 0x000000080e000986 */ /* 0x0023e6000c101b0a */
[----:B------:R-:W-:Y:S01]  /*0550*/  IMAD.WIDE.U32 R26, R7, 0x4, R26 ;  /* 0x00000004071a7825 */ /* 0x000fe200078e001a */
[----:B--2---:R1:W-:Y:S04]  /*0560*/  @P3 STG.E.64 [R16.64], R10 ;  /* 0x0000000a10003986 */ /* 0x0043e8000c101b0a */
[----:B---3--:R1:W-:Y:S01]  /*0570*/  @P1 STG.E.64 [R20.64], R12 ;  /* 0x0000000c14001986 */ /* 0x0083e2000c101b0a */
[----:B------:R-:W-:-:S02]  /*0580*/  ISETP.GE.U32.AND P0, PT, R26, 0x10000, PT ;  /* 0x000100001a00780c */ /* 0x000fc40003f06070 */
[----:B------:R-:W-:Y:S01]  /*0590*/  ISETP.LT.U32.AND P1, PT, R26, UR13, PT ;  /* 0x0000000d1a007c0c */ /* 0x000fe2000bf21070 */
[----:B0-----:R1:W-:Y:S01]  /*05a0*/  @P4 STG.E.64 [R22.64], R18 ;  /* 0x0000001216004986 */ /* 0x0013e2000c101b0a */
[C---:B------:R-:W-:Y:S02]  /*05b0*/  ISETP.GE.U32.AND.EX P0, PT, R27.reuse, RZ, PT, P0 ;  /* 0x000000ff1b00720c */ /* 0x040fe40003f06100 */
[----:B------:R-:W-:-:S13]  /*05c0*/  ISETP.LT.AND.EX P1, PT, R27, UR6, PT, P1 ;  /* 0x000000061b007c0c */ /* 0x000fda000bf21310 */
[----:B-1----:R-:W-:Y:S05]  /*05d0*/  @!P0 BRA P1, `(.L_x_3097) ;  /* 0xfffffc0000008947 */ /* 0x002fea000083ffff */
[----:B------:R-:W-:Y:S05]  /*05e0*/  EXIT ;  /* 0x000000000000794d */ /* 0x000fea0003800000 */
.L_x_3096:
[----:B------:R-:W0:Y:S02]  /*05f0*/  S2R R14, SR_TID.X ;  /* 0x00000000000e7919 */ /* 0x000e240000002100 */
[----:B0-----:R-:W-:-:S05]  /*0600*/  IMAD.WIDE.U32 R2, R14, 0x4, RZ ;  /* 0x000000040e027825 */ /* 0x001fca00078e00ff */
[----:B------:R-:W-:-:S04]  /*0610*/  ISETP.GE.U32.AND P0, PT, R2, UR13, PT ;  /* 0x0000000d02007c0c */ /* 0x000fc8000bf06070 */
[----:B------:R-:W-:-:S04]  /*0620*/  ISETP.GE.AND.EX P0, PT, R3, UR6, PT, P0 ;  /* 0x0000000603007c0c */ /* 0x000fc8000bf06300 */
[----:B------:R-:W-:-:S13]  /*0630*/  ISETP.GT.U32.OR P0, PT, R14, 0x3fff, P0 ;  /* 0x00003fff0e00780c */ /* 0x000fda0000704470 */
[----:B------:R-:W-:Y:S05]  /*0640*/  @P0 EXIT ;  /* 0x000000000000094d */ /* 0x000fea0003800000 */
[----:B------:R-:W-:Y:S02]  /*0650*/  IMAD.MOV.U32 R15, RZ, RZ, RZ ;  /* 0x000000ffff0f7224 */ /* 0x000fe400078e00ff */
.L_x_3098:
        /* <DEDUP_REMOVED lines=25> */
.L_x_3099:
        /* <DEDUP_REMOVED lines=9> */
.L_x_7960:


//--------------------- .text._ZN2at6native55_GLOBAL__N__de093ff9_22_ForeachBinaryOpList_cu_a911ec4325multi_tensor_apply_kernelINS1_18TensorListMetadataILi2EEENS1_11CopyFunctorIlN3c107complexIfEELi2ELi1ELi1EEEJNS0_4CopyIlS8_EEEEEvT_T0_DpT1_ --------------------------
	.section	.text._ZN2at6native55_GLOBAL__N__de093ff9_22_ForeachBinaryOpList_cu_a911ec4325multi_tensor_apply_kernelINS1_18TensorListMetadataILi2EEENS1_11CopyFunctorIlN3c107complexIfEELi2ELi1ELi1EEEJNS0_4CopyIlS8_EEEEEvT_T0_DpT1_,"ax",@progbits
	.sectioninfo	@"SHI_REGISTERS=32"
	.align	128
.text._ZN2at6native55_GLOBAL__N__de093ff9_22_ForeachBinaryOpList_cu_a911ec4325multi_tensor_apply_kernelINS1_18TensorListMetadataILi2EEENS1_11CopyFunctorIlN3c107complexIfEELi2ELi1ELi1EEEJNS0_4CopyIlS8_EEEEEvT_T0_DpT1_:
        .type           _ZN2at6native55_GLOBAL__N__de093ff9_22_ForeachBinaryOpList_cu_a911ec4325multi_tensor_apply_kernelINS1_18TensorListMetadataILi2EEENS1_11CopyFunctorIlN3c107complexIfEELi2ELi1ELi1EEEJNS0_4CopyIlS8_EEEEEvT_T0_DpT1_,@function
        .size           _ZN2at6native55_GLOBAL__N__de093ff9_22_ForeachBinaryOpList_cu_a911ec4325multi_tensor_apply_kernelINS1_18TensorListMetadataILi2EEENS1_11CopyFunctorIlN3c107complexIfEELi2ELi1ELi1EEEJNS0_4CopyIlS8_EEEEEvT_T0_DpT1_,(.L_x_7961 - _ZN2at6native55_GLOBAL__N__de093ff9_22_ForeachBinaryOpList_cu_a911ec4325multi_tensor_apply_kernelINS1_18TensorListMetadataILi2EEENS1_11CopyFunctorIlN3c107complexIfEELi2ELi1ELi1EEEJNS0_4CopyIlS8_EEEEEvT_T0_DpT1_)
        .other          _ZN2at6native55_GLOBAL__N__de093ff9_22_ForeachBinaryOpList_cu_a911ec4325multi_tensor_apply_kernelINS1_18TensorListMetadataILi2EEENS1_11CopyFunctorIlN3c107complexIfEELi2ELi1ELi1EEEJNS0_4CopyIlS8_EEEEEvT_T0_DpT1_,@"STO_CUDA_ENTRY STV_DEFAULT"
_ZN2at6native55_GLOBAL__N__de093ff9_22_ForeachBinaryOpList_cu_a911ec4325multi_tensor_apply_kernelINS1_18TensorListMetadataILi2EEENS1_11CopyFunctorIlN3c107complexIfEELi2ELi1ELi1EEEJNS0_4CopyIlS8_EEEEEvT_T0_DpT1_:
        /* <DEDUP_REMOVED lines=29> */
.L_x_3101:
        /* <DEDUP_REMOVED lines=24> */
[----:B------:R0:W2:Y:S01]  /*0350*/  @P0 LDG.E R6, [R16.64] ;  /* 0x0000000410060981 */ /* 0x0000a2000c1e1900 */
[----:B------:R-:W-:-:S02]  /*0360*/  ISETP.LT.U32.AND P3, PT, R27, R0, PT ;  /* 0x000000001b00720c */ /* 0x000fc40003f61070 */
[----:B------:R-:W-:Y:S02]  /*0370*/  ISETP.GE.U32.AND.EX P4, PT, R11, RZ, PT, P4 ;  /* 0x000000ff0b00720c */ /* 0x000fe40003f86140 */
[----:B------:R-:W-:Y:S02]  /*0380*/  @P1 LEA R18, P5, R29, R12, 0x3 ;  /* 0x0000000c1d121211 */ /* 0x000fe400078a18ff */
        /* <DEDUP_REMOVED lines=11> */
[----:B--2---:R-:W0:Y:S08]  /*0440*/  @P0 F2I.S64.TRUNC R16, R6 ;  /* 0x0000000600100311 */ /* 0x004e30000020d900 */
[----:B---3--:R-:W1:Y:S01]  /*0450*/  @P1 F2I.S64.TRUNC R18, R5 ;  /* 0x0000000500121311 */ /* 0x008e62000020d900 */
[----:B0-----:R4:W-:Y:S01]  /*0460*/  @P0 STG.E.64 [R20.64], R16 ;  /* 0x0000001014000986 */ /* 0x0019e2000c101b04 */
[----:B------:R-:W-:-:S04]  /*0470*/  @P1 LEA R24, P0, R29, R14, 0x3 ;  /* 0x0000000e1d181211 */ /* 0x000fc800078018ff */
[----:B------:R-:W-:Y:S02]  /*0480*/  @P1 LEA.HI.X R25, R29, R15, R25, 0x3, P0 ;  /* 0x0000000f1d191211 */ /* 0x000fe400000f1c19 */
[-C--:B------:R-:W-:Y:S01]  /*0490*/  @P2 LEA R28, P0, R9, R14.reuse, 0x3 ;  /* 0x0000000e091c2211 */ /* 0x080fe200078018ff */
[----:B----4-:R-:W0:Y:S02]  /*04a0*/  @P2 F2I.S64.TRUNC R20, R8 ;  /* 0x0000000800142311 */ /* 0x010e24000020d900 */
[----:B-1----:R1:W-:Y:S06]  /*04b0*/  @P1 STG.E.64 [R24.64], R18 ;  /* 0x0000001218001986 */ /* 0x0023ec000c101b04 */
[----:B-----5:R-:W2:Y:S01]  /*04c0*/  @P3 F2I.S64.TRUNC R16, R7 ;  /* 0x0000000700103311 */ /* 0x020ea2000020d900 */
        /* <DEDUP_REMOVED lines=13> */
.L_x_3100:
[----:B------:R-:W0:Y:S02]  /*05a0*/  S2R R20, SR_TID.X ;  /* 0x0000000000147919 */ /* 0x000e240000002100 */
[----:B0-----:R-:W-:-:S05]  /*05b0*/  IMAD.WIDE.U32 R4, R20, 0x4, RZ ;  /* 0x0000000414047825 */ /* 0x001fca00078e00ff */
[----:B------:R-:W-:-:S04]  /*05c0*/  ISETP.GE.U32.AND P0, PT, R4, R0, PT ;  /* 0x000000000400720c */ /* 0x000fc80003f06070 */
[----:B------:R-:W-:-:S04]  /*05d0*/  ISETP.GE.AND.EX P0, PT, R5, R2, PT, P0 ;  /* 0x000000020500720c */ /* 0x000fc80003f06300 */
[----:B------:R-:W-:-:S13]  /*05e0*/  ISETP.GT.U32.OR P0, PT, R20, 0x3fff, P0 ;  /* 0x00003fff1400780c */ /* 0x000fda0000704470 */
[----:B------:R-:W-:Y:S05]  /*05f0*/  @P0 EXIT ;  /* 0x000000000000094d */ /* 0x000fea0003800000 */
[----:B------:R-:W-:-:S04]  /*0600*/  IMAD.MOV.U32 R21, RZ, RZ, RZ ;  /* 0x000000ffff157224 */ /* 0x000fc800078e00ff */
.L_x_3102:
        /* <DEDUP_REMOVED lines=18> */
[----:B--2---:R-:W-:Y:S08]  /*0730*/  F2I.S64.TRUNC R8, R8 ;  /* 0x0000000800087311 */ /* 0x004ff0000020d900 */
[----:B---3--:R-:W0:Y:S08]  /*0740*/  F2I.S64.TRUNC R10, R10 ;  /* 0x0000000a000a7311 */ /* 0x008e30000020d900 */
[----:B----4-:R-:W-:Y:S08]  /*0750*/  F2I.S64.TRUNC R4, R4 ;  /* 0x0000000400047311 */ /* 0x010ff0000020d900 */
[----:B-----5:R-:W1:Y:S01]  /*0760*/  F2I.S64.TRUNC R6, R6 ;  /* 0x0000000600067311 */ /* 0x020e62000020d900 */
[----:B0-----:R0:W-:Y:S04]  /*0770*/  STG.E.128 [R18.64], R8 ;  /* 0x0000000812007986 */ /* 0x0011e8000c101d04 */
[----:B-1----:R0:W-:Y:S01]  /*0780*/  STG.E.128 [R18.64+0x10], R4 ;  /* 0x0000100412007986 */ /* 0x0021e2000c101d04 */
[----:B------:R-:W-:Y:S05]  /*0790*/  @!P0 BRA P1, `(.L_x_3102) ;  /* 0xfffffe7000008947 */ /* 0x000fea000083ffff */
[----:B------:R-:W-:Y:S05]  /*07a0*/  EXIT ;  /* 0x000000000000794d */ /* 0x000fea0003800000 */
.L_x_3103:
        /* <DEDUP_REMOVED lines=13> */
.L_x_7961:


//--------------------- .text._ZN2at6native55_GLOBAL__N__de093ff9_22_ForeachBinaryOpList_cu_a911ec4325multi_tensor_apply_kernelINS1_18TensorListMetadataILi2EEENS1_11CopyFunctorIlN3c107complexIdEELi2ELi1ELi1EEEJNS0_4CopyIlS8_EEEEEvT_T0_DpT1_ --------------------------
	.section	.text._ZN2at6native55_GLOBAL__N__de093ff9_22_ForeachBinaryOpList_cu_a911ec4325multi_tensor_apply_kernelINS1_18TensorListMetadataILi2EEENS1_11CopyFunctorIlN3c107complexIdEELi2ELi1ELi1EEEJNS0_4CopyIlS8_EEEEEvT_T0_DpT1_,"ax",@progbits
	.sectioninfo	@"SHI_REGISTERS=31"
	.align	128
.text._ZN2at6native55_GLOBAL__N__de093ff9_22_ForeachBinaryOpList_cu_a911ec4325multi_tensor_apply_kernelINS1_18TensorListMetadataILi2EEENS1_11CopyFunctorIlN3c107complexIdEELi2ELi1ELi1EEEJNS0_4CopyIlS8_EEEEEvT_T0_DpT1_:
        .type           _ZN2at6native55_GLOBAL__N__de093ff9_22_ForeachBinaryOpList_cu_a911ec4325multi_tensor_apply_kernelINS1_18TensorListMetadataILi2EEENS1_11CopyFunctorIlN3c107complexIdEELi2ELi1ELi1EEEJNS0_4CopyIlS8_EEEEEvT_T0_DpT1_,@function
        .size           _ZN2at6native55_GLOBAL__N__de093ff9_22_ForeachBinaryOpList_cu_a911ec4325multi_tensor_apply_kernelINS1_18TensorListMetadataILi2EEENS1_11CopyFunctorIlN3c107complexIdEELi2ELi1ELi1EEEJNS0_4CopyIlS8_EEEEEvT_T0_DpT1_,(.L_x_7962 - _ZN2at6native55_GLOBAL__N__de093ff9_22_ForeachBinaryOpList_cu_a911ec4325multi_tensor_apply_kernelINS1_18TensorListMetadataILi2EEENS1_11CopyFunctorIlN3c107complexIdEELi2ELi1ELi1EEEJNS0_4CopyIlS8_EEEEEvT_T0_DpT1_)
        .other          _ZN2at6native55_GLOBAL__N__de093ff9_22_ForeachBinaryOpList_cu_a911ec4325multi_tensor_apply_kernelINS1_18TensorListMetadataILi2EEENS1_11CopyFunctorIlN3c107complexIdEELi2ELi1ELi1EEEJNS0_4CopyIlS8_EEEEEvT_T0_DpT1_,@"STO_CUDA_ENTRY STV_DEFAULT"
_ZN2at6native55_GLOBAL__N__de093ff9_22_ForeachBinaryOpList_cu_a911ec4325multi_tensor_apply_kernelINS1_18TensorListMetadataILi2EEENS1_11CopyFunctorIlN3c107complexIdEELi2ELi1ELi1EEEJNS0_4CopyIlS8_EEEEEvT_T0_DpT1_:
        /* <DEDUP_REMOVED lines=34> */
.L_x_3105:
        /* <DEDUP_REMOVED lines=39> */
[----:B--2---:R-:W0:Y:S08]  /*0490*/  @P0 F2I.S64.F64.TRUNC R24, R12 ;  /* 0x0000000c00180311 */ /* 0x004e30000030d900 */
[----:B---3--:R-:W1:Y:S01]  /*04a0*/  @P1 F2I.S64.F64.TRUNC R14, R10 ;  /* 0x0000000a000e1311 */ /* 0x008e62000030d900 */
[----:B0-----:R5:W-:Y:S01]  /*04b0*/  @P0 STG.E.64 [R20.64], R24 ;  /* 0x0000001814000986 */ /* 0x001be2000c101b0a */
[----:B------:R-:W-:-:S06]  /*04c0*/  @P1 LEA R18, P0, R22, UR8, 0x3 ;  /* 0x0000000816121c11 */ /* 0x000fcc000f8018ff */
[----:B----4-:R-:W0:Y:S01]  /*04d0*/  @P3 F2I.S64.F64.TRUNC R16, R8 ;  /* 0x0000000800103311 */ /* 0x010e22000030d900 */
[----:B------:R-:W-:Y:S02]  /*04e0*/  @P1 LEA.HI.X R19, R22, UR9, R19, 0x3, P0 ;  /* 0x0000000916131c11 */ /* 0x000fe400080f1c13 */
[----:B------:R-:W-:-:S05]  /*04f0*/  @P3 LEA R22, P0, R3, UR8, 0x3 ;  /* 0x0000000803163c11 */ /* 0x000fca000f8018ff */
[----:B-----5:R-:W2:Y:S01]  /*0500*/  @P2 F2I.S64.F64.TRUNC R20, R6 ;  /* 0x0000000600142311 */ /* 0x020ea2000030d900 */
        /* <DEDUP_REMOVED lines=14> */
.L_x_3104:
[----:B------:R-:W0:Y:S02]  /*05f0*/  S2R R14, SR_TID.X ;  /* 0x00000000000e7919 */ /* 0x000e240000002100 */
[----:B0-----:R-:W-:-:S05]  /*0600*/  IMAD.WIDE.U32 R2, R14, 0x4, RZ ;  /* 0x000000040e027825 */ /* 0x001fca00078e00ff */
[----:B------:R-:W-:-:S04]  /*0610*/  ISETP.GE.U32.AND P0, PT, R2, UR13, PT ;  /* 0x0000000d02007c0c */ /* 0x000fc8000bf06070 */
[----:B------:R-:W-:-:S04]  /*0620*/  ISETP.GE.AND.EX P0, PT, R3, UR6, PT, P0 ;  /* 0x0000000603007c0c */ /* 0x000fc8000bf06300 */
[----:B------:R-:W-:-:S13]  /*0630*/  ISETP.GT.U32.OR P0, PT, R14, 0x3fff, P0 ;  /* 0x00003fff0e00780c */ /* 0x000fda0000704470 */
[----:B------:R-:W-:Y:S05]  /*0640*/  @P0 EXIT ;  /* 0x000000000000094d */ /* 0x000fea0003800000 */
[----:B------:R-:W-:Y:S02]  /*0650*/  IMAD.MOV.U32 R15, RZ, RZ, RZ ;  /* 0x000000ffff0f7224 */ /* 0x000fe400078e00ff */
.L_x_3106:
        /* <DEDUP_REMOVED lines=16> */
[----:B--2---:R-:W-:Y:S08]  /*0760*/  F2I.S64.F64.TRUNC R4, R4 ;  /* 0x0000000400047311 */ /* 0x004ff0000030d900 */
[----:B---3--:R-:W0:Y:S08]  /*0770*/  F2I.S64.F64.TRUNC R6, R6 ;  /* 0x0000000600067311 */ /* 0x008e30000030d900 */
[----:B----4-:R-:W-:Y:S08]  /*0780*/  F2I.S64.F64.TRUNC R8, R8 ;  /* 0x0000000800087311 */ /* 0x010ff0000030d900 */
[----:B-----5:R-:W1:Y:S01]  /*0790*/  F2I.S64.F64.TRUNC R10, R10 ;  /* 0x0000000a000a7311 */ /* 0x020e62000030d900 */
[----:B0-----:R0:W-:Y:S04]  /*07a0*/  STG.E.128 [R12.64], R4 ;  /* 0x000000040c007986 */ /* 0x0011e8000c101d0a */
[----:B-1----:R0:W-:Y:S01]  /*07b0*/  STG.E.128 [R12.64+0x10], R8 ;  /* 0x000010080c007986 */ /* 0x0021e2000c101d0a */
[----:B------:R-:W-:Y:S05]  /*07c0*/  @!P0 BRA P1, `(.L_x_3106) ;  /* 0xfffffe9000008947 */ /* 0x000fea000083ffff */
[----:B------:R-:W-:Y:S05]  /*07d0*/  EXIT ;  /* 0x000000000000794d */ /* 0x000fea0003800000 */
.L_x_3107:
        /* <DEDUP_REMOVED lines=10> */
.L_x_7962:


//--------------------- .text._ZN2at6native55_GLOBAL__N__de093ff9_22_ForeachBinaryOpList_cu_a911ec4325multi_tensor_apply_kernelINS1_18TensorListMetadataILi2EEENS1_11CopyFunctorIlfLi2ELi1ELi1EEEJNS0_4CopyIlfEEEEEvT_T0_DpT1_ --------------------------
	.section	.text._ZN2at6native55_GLOBAL__N__de093ff9_22_ForeachBinaryOpList_cu_a911ec4325multi_tensor_apply_kernelINS1_18TensorListMetadataILi2EEENS1_11CopyFunctorIlfLi2ELi1ELi1EEEJNS0_4CopyIlfEEEEEvT_T0_DpT1_,"ax",@progbits
	.sectioninfo	@"SHI_REGISTERS=32"
	.align	128
.text._ZN2at6native55_GLOBAL__N__de093ff9_22_ForeachBinaryOpList_cu_a911ec4325multi_tensor_apply_kernelINS1_18TensorListMetadataILi2EEENS1_11CopyFunctorIlfLi2ELi1ELi1EEEJNS0_4CopyIlfEEEEEvT_T0_DpT1_:
        .type           _ZN2at6native55_GLOBAL__N__de093ff9_22_ForeachBinaryOpList_cu_a911ec4325multi_tensor_apply_kernelINS1_18TensorListMetadataILi2EEENS1_11CopyFunctorIlfLi2ELi1ELi1EEEJNS0_4CopyIlfEEEEEvT_T0_DpT1_,@function
        .size           _ZN2at6native55_GLOBAL__N__de093ff9_22_ForeachBinaryOpList_cu_a911ec4325multi_tensor_apply_kernelINS1_18TensorListMetadataILi2EEENS1_11CopyFunctorIlfLi2ELi1ELi1EEEJNS0_4CopyIlfEEEEEvT_T0_DpT1_,(.L_x_7963 - _ZN2at6native55_GLOBAL__N__de093ff9_22_ForeachBinaryOpList_cu_a911ec4325multi_tensor_apply_kernelINS1_18TensorListMetadataILi2EEENS1_11CopyFunctorIlfLi2ELi1ELi1EEEJNS0_4CopyIlfEEEEEvT_T0_DpT1_)
        .other          _ZN2at6native55_GLOBAL__N__de093ff9_22_ForeachBinaryOpList_cu_a911ec4325multi_tensor_apply_kernelINS1_18TensorListMetadataILi2EEENS1_11CopyFunctorIlfLi2ELi1ELi1EEEJNS0_4CopyIlfEEEEEvT_T0_DpT1_,@"STO_CUDA_ENTRY STV_DEFAULT"
_ZN2at6native55_GLOBAL__N__de093ff9_22_ForeachBinaryOpList_cu_a911ec4325multi_tensor_apply_kernelINS1_18TensorListMetadataILi2EEENS1_11CopyFunctorIlfLi2ELi1ELi1EEEJNS0_4CopyIlfEEEEEvT_T0_DpT1_:
        /* <DEDUP_REMOVED lines=28> */
.L_x_3109:
        /* <DEDUP_REMOVED lines=43> */
[-C--:B------:R-:W-:Y:S02]  /*0470*/  @P1 LEA.HI.X R27, R20, R5.reuse, R27, 0x3, P0 ;  /* 0x00000005141b1211 */ /* 0x080fe400000f1c1b */
[----:B----4-:R-:W0:Y:S03]  /*0480*/  @P2 F2I.S64.TRUNC R22, R9 ;  /* 0x0000000900162311 */ /* 0x010e26000020d900 */
[----:B-1----:R5:W-:Y:S01]  /*0490*/  @P1 STG.E.64 [R26.64], R18 ;  /* 0x000000121a001986 */ /* 0x002be2000c101b04 */
[-C--:B------:R-:W-:Y:S02]  /*04a0*/  @P2 LEA R16, P0, R13, R4.reuse, 0x3 ;  /* 0x000000040d102211 */ /* 0x080fe400078018ff */
[----:B------:R-:W-:Y:S02]  /*04b0*/  @P3 LEA R20, P1, R29, R4, 0x3 ;  /* 0x000000041d143211 */ /* 0x000fe400078218ff */
[-C--:B------:R-:W-:Y:S01]  /*04c0*/  @P2 LEA.HI.X R17, R13, R5.reuse, R15, 0x3, P0 ;  /* 0x000000050d112211 */ /* 0x080fe200000f1c0f */
[----:B------:R-:W-:Y:S01]  /*04d0*/  IMAD.MOV.U32 R13, RZ, RZ, c[0x0][0x0] ;  /* 0x00000000ff0d7624 */ /* 0x000fe200078e00ff */
[----:B-----5:R-:W1:Y:S01]  /*04e0*/  @P3 F2I.S64.TRUNC R26, R10 ;  /* 0x0000000a001a3311 */ /* 0x020e62000020d900 */
[----:B------:R-:W-:Y:S01]  /*04f0*/  IMAD.MOV.U32 R15, RZ, RZ, R25 ;  /* 0x000000ffff0f7224 */ /* 0x000fe200078e0019 */
[----:B------:R-:W-:-:S03]  /*0500*/  @P3 LEA.HI.X R21, R29, R5, R21, 0x3, P1 ;  /* 0x000000051d153211 */ /* 0x000fc600008f1c15 */
[----:B------:R-:W-:Y:S01]  /*0510*/  IMAD.WIDE.U32 R14, R13, 0x4, R14 ;  /* 0x000000040d0e7825 */ /* 0x000fe200078e000e */
[----:B0-----:R0:W-:Y:S04]  /*0520*/  @P2 STG.E.64 [R16.64], R22 ;  /* 0x0000001610002986 */ /* 0x0011e8000c101b04 */
        /* <DEDUP_REMOVED lines=8> */
.L_x_3108:
[----:B------:R-:W0:Y:S02]  /*05b0*/  S2R R23, SR_TID.X ;  /* 0x0000000000177919 */ /* 0x000e240000002100 */
[----:B0-----:R-:W-:-:S05]  /*05c0*/  IMAD.WIDE.U32 R8, R23, 0x4, RZ ;  /* 0x0000000417087825 */ /* 0x001fca00078e00ff */
[----:B------:R-:W-:-:S04]  /*05d0*/  ISETP.GE.U32.AND P0, PT, R8, R0, PT ;  /* 0x000000000800720c */ /* 0x000fc80003f06070 */
[----:B------:R-:W-:-:S04]  /*05e0*/  ISETP.GE.AND.EX P0, PT, R9, R2, PT, P0 ;  /* 0x000000020900720c */ /* 0x000fc80003f06300 */
[----:B------:R-:W-:-:S13]  /*05f0*/  ISETP.GT.U32.OR P0, PT, R23, 0x3fff, P0 ;  /* 0x00003fff1700780c */ /* 0x000fda0000704470 */
[----:B------:R-:W-:Y:S05]  /*0600*/  @P0 EXIT ;  /* 0x000000000000094d */ /* 0x000fea0003800000 */
[----:B------:R-:W-:Y:S02]  /*0610*/  IMAD.MOV.U32 R22, RZ, RZ, RZ ;  /* 0x000000ffff167224 */ /* 0x000fe400078e00ff */
.L_x_3110:
        /* <DEDUP_REMOVED lines=14> */
[----:B------:R-:W0:Y:S08]  /*0700*/  F2I.S64.TRUNC R12, R8 ;  /* 0x00000008000c7311 */ /* 0x000e30000020d900 */
[----:B------:R-:W-:Y:S08]  /*0710*/  F2I.S64.TRUNC R18, R11 ;  /* 0x0000000b00127311 */ /* 0x000ff0000020d900 */
[----:B------:R-:W1:Y:S01]  /*0720*/  F2I.S64.TRUNC R16, R10 ;  /* 0x0000000a00107311 */ /* 0x000e62000020d900 */
[----:B0-----:R0:W-:Y:S04]  /*0730*/  STG.E.128 [R20.64], R12 ;  /* 0x0000000c14007986 */ /* 0x0011e8000c101d04 */
[----:B-1----:R0:W-:Y:S01]  /*0740*/  STG.E.128 [R20.64+0x10], R16 ;  /* 0x0000101014007986 */ /* 0x0021e2000c101d04 */
[----:B------:R-:W-:Y:S05]  /*0750*/  @!P0 BRA P1, `(.L_x_3110) ;  /* 0xfffffec000008947 */ /* 0x000fea000083ffff */
[----:B------:R-:W-:Y:S05]  /*0760*/  EXIT ;  /* 0x000000000000794d */ /* 0x000fea0003800000 */
.L_x_3111:
        /* <DEDUP_REMOVED lines=9> */
.L_x_7963:


//--------------------- .text._ZN2at6native55_GLOBAL__N__de093ff9_22_ForeachBinaryOpList_cu_a911ec4325multi_tensor_apply_kernelINS1_18TensorListMetadataILi2EEENS1_11CopyFunctorIldLi2ELi1ELi1EEEJNS0_4CopyIldEEEEEvT_T0_DpT1_ --------------------------
	.section	.text._ZN2at6native55_GLOBAL__N__de093ff9_22_ForeachBinaryOpList_cu_a911ec4325multi_tensor_apply_kernelINS1_18TensorListMetadataILi2EEENS1_11CopyFunctorIldLi2ELi1ELi1EEEJNS0_4CopyIldEEEEEvT_T0_DpT1_,"ax",@progbits
	.sectioninfo	@"SHI_REGISTERS=31"
	.align	128
.text._ZN2at6native55_GLOBAL__N__de093ff9_22_ForeachBinaryOpList_cu_a911ec4325multi_tensor_apply_kernelINS1_18TensorListMetadataILi2EEENS1_11CopyFunctorIldLi2ELi1ELi1EEEJNS0_4CopyIldEEEEEvT_T0_DpT1_:
        .type           _ZN2at6native55_GLOBAL__N__de093ff9_22_ForeachBinaryOpList_cu_a911ec4325multi_tensor_apply_kernelINS1_18TensorListMetadataILi2EEENS1_11CopyFunctorIldLi2ELi1ELi1EEEJNS0_4CopyIldEEEEEvT_T0_DpT1_,@function
        .size           _ZN2at6native55_GLOBAL__N__de093ff9_22_ForeachBinaryOpList_cu_a911ec4325multi_tensor_apply_kernelINS1_18TensorListMetadataILi2EEENS1_11CopyFunctorIldLi2ELi1ELi1EEEJNS0_4CopyIldEEEEEvT_T0_DpT1_,(.L_x_7964 - _ZN2at6native55_GLOBAL__N__de093ff9_22_ForeachBinaryOpList_cu_a911ec4325multi_tensor_apply_kernelINS1_18TensorListMetadataILi2EEENS1_11CopyFunctorIldLi2ELi1ELi1EEEJNS0_4CopyIldEEEEEvT_T0_DpT1_)
        .other          _ZN2at6native55_GLOBAL__N__de093ff9_22_ForeachBinaryOpList_cu_a911ec4325multi_tensor_apply_kernelINS1_18TensorListMetadataILi2EEENS1_11CopyFunctorIldLi2ELi1ELi1EEEJNS0_4CopyIldEEEEEvT_T0_DpT1_,@"STO_CUDA_ENTRY STV_DEFAULT"
_ZN2at6native55_GLOBAL__N__de093ff9_22_ForeachBinaryOpList_cu_a911ec4325multi_tensor_apply_kernelINS1_18TensorListMetadataILi2EEENS1_11CopyFunctorIldLi2ELi1ELi1EEEJNS0_4CopyIldEEEEEvT_T0_DpT1_:
        /* <DEDUP_REMOVED lines=29> */
.L_x_3113:
        /* <DEDUP_REMOVED lines=61> */
.L_x_3112:
[----:B------:R-:W0:Y:S02]  /*05a0*/  S2R R14, SR_TID.X ;  /* 0x00000000000e7919 */ /* 0x000e240000002100 */
[----:B0-----:R-:W-:-:S05]  /*05b0*/  IMAD.WIDE.U32 R2, R14, 0x4, RZ ;  /* 0x000000040e027825 */ /* 0x001fca00078e00ff */
[----:B------:R-:W-:-:S04]  /*05c0*/  ISETP.GE.U32.AND P0, PT, R2, UR12, PT ;  /* 0x0000000c02007c0c */ /* 0x000fc8000bf06070 */
[----:B------:R-:W-:-:S04]  /*05d0*/  ISETP.GE.AND.EX P0, PT, R3, UR6, PT, P0 ;  /* 0x0000000603007c0c */ /* 0x000fc8000bf06300 */
[----:B------:R-:W-:-:S13]  /*05e0*/  ISETP.GT.U32.OR P0, PT, R14, 0x3fff, P0 ;  /* 0x00003fff0e00780c */ /* 0x000fda0000704470 */
[----:B------:R-:W-:Y:S05]  /*05f0*/  @P0 EXIT ;  /* 0x000000000000094d */ /* 0x000fea0003800000 */
[----:B------:R-:W-:-:S04]  /*0600*/  IMAD.MOV.U32 R15, RZ, RZ, RZ ;  /* 0x000000ffff0f7224 */ /* 0x000fc800078e00ff */
.L_x_3114:
        /* <DEDUP_REMOVED lines=17> */
[----:B------:R-:W0:Y:S08]  /*0720*/  F2I.S64.F64.TRUNC R4, R4 ;  /* 0x0000000400047311 */ /* 0x000e30000030d900 */
[----:B---3--:R-:W-:Y:S08]  /*0730*/  F2I.S64.F64.TRUNC R10, R10 ;  /* 0x0000000a000a7311 */ /* 0x008ff0000030d900 */
[----:B------:R-:W1:Y:S01]  /*0740*/  F2I.S64.F64.TRUNC R8, R8 ;  /* 0x0000000800087311 */ /* 0x000e62000030d900 */
[----:B0-----:R0:W-:Y:S04]  /*0750*/  STG.E.128 [R12.64], R4 ;  /* 0x000000040c007986 */ /* 0x0011e8000c101d0a */
[----:B-1----:R0:W-:Y:S01]  /*0760*/  STG.E.128 [R12.64+0x10], R8 ;  /* 0x000010080c007986 */ /* 0x0021e2000c101d0a */
[----:B------:R-:W-:Y:S05]  /*0770*/  @!P0 BRA P1, `(.L_x_3114) ;  /* 0xfffffe9000008947 */ /* 0x000fea000083ffff */
[----:B------:R-:W-:Y:S05]  /*0780*/  EXIT ;  /* 0x000000000000794d */ /* 0x000fea0003800000 */
.L_x_3115:
        /* <DEDUP_REMOVED lines=15> */
.L_x_7964:


//--------------------- .text._ZN2at6native55_GLOBAL__N__de093ff9_22_ForeachBinaryOpList_cu_a911ec4325multi_tensor_apply_kernelINS1_18TensorListMetadataILi2EEENS1_11CopyFunctorIliLi2ELi1ELi1EEEJNS0_4CopyIliEEEEEvT_T0_DpT1_ --------------------------
	.section	.text._ZN2at6native55_GLOBAL__N__de093ff9_22_ForeachBinaryOpList_cu_a911ec4325multi_tensor_apply_kernelINS1_18TensorListMetadataILi2EEENS1_11CopyFunctorIliLi2ELi1ELi1EEEJNS0_4CopyIliEEEEEvT_T0_DpT1_,"ax",@progbits
	.sectioninfo	@"SHI_REGISTERS=32"
	.align	128
.text._ZN2at6native55_GLOBAL__N__de093ff9_22_ForeachBinaryOpList_cu_a911ec4325multi_tensor_apply_kernelINS1_18TensorListMetadataILi2EEENS1_11CopyFunctorIliLi2ELi1ELi1EEEJNS0_4CopyIliEEEEEvT_T0_DpT1_:
        .type           _ZN2at6native55_GLOBAL__N__de093ff9_22_ForeachBinaryOpList_cu_a911ec4325multi_tensor_apply_kernelINS1_18TensorListMetadataILi2EEENS1_11CopyFunctorIliLi2ELi1ELi1EEEJNS0_4CopyIliEEEEEvT_T0_DpT1_,@function
        .size           _ZN2at6native55_GLOBAL__N__de093ff9_22_ForeachBinaryOpList_cu_a911ec4325multi_tensor_apply_kernelINS1_18TensorListMetadataILi2EEENS1_11CopyFunctorIliLi2ELi1ELi1EEEJNS0_4CopyIliEEEEEvT_T0_DpT1_,(.L_x_7965 - _ZN2at6native55_GLOBAL__N__de093ff9_22_ForeachBinaryOpList_cu_a911ec4325multi_tensor_apply_kernelINS1_18TensorListMetadataILi2EEENS1_11CopyFunctorIliLi2ELi1ELi1EEEJNS0_4CopyIliEEEEEvT_T0_DpT1_)
        .other          _ZN2at6native55_GLOBAL__N__de093ff9_22_ForeachBinaryOpList_cu_a911ec4325multi_tensor_apply_kernelINS1_18TensorListMetadataILi2EEENS1_11CopyFunctorIliLi2ELi1ELi1EEEJNS0_4CopyIliEEEEEvT_T0_DpT1_,@"STO_CUDA_ENTRY STV_DEFAULT"
_ZN2at6native55_GLOBAL__N__de093ff9_22_ForeachBinaryOpList_cu_a911ec4325multi_tensor_apply_kernelINS1_18TensorListMetadataILi2EEENS1_11CopyFunctorIliLi2ELi1ELi1EEEJNS0_4CopyIliEEEEEvT_T0_DpT1_:
        /* <DEDUP_REMOVED lines=27> */
.L_x_3117:
[----:B0-----:R-:W-:Y:S01]  /*01b0*/  IADD3 R10, P0, R9, R8, RZ ;  /* 0x00000008090a7210 */ /* 0x001fe20007f1e0ff */
[----:B------:R-:W-:-:S03]  /*01c0*/  IMAD.MOV.U32 R11, RZ, RZ, c[0x0][0x0] ;  /* 0x00000000ff0b7624 */ /* 0x000fc600078e00ff */
[C---:B------:R-:W-:Y:S01]  /*01d0*/  ISETP.GE.U32.AND P1, PT, R10.reuse, 0x10000, PT ;  /* 0x000100000a00780c */ /* 0x040fe20003f26070 */
[----:B------:R-:W-:Y:S01]  /*01e0*/  IMAD.X R13, RZ, RZ, R3, P0 ;  /* 0x000000ffff0d7224 */ /* 0x000fe200000e0603 */
[C---:B------:R-:W-:Y:S01]  /*01f0*/  IADD3 R15, P3, R10.reuse, c[0x0][0x0], RZ ;  /* 0x000000000a0f7a10 */ /* 0x040fe20007f7e0ff */
[C---:B------:R-:W-:Y:S01]  /*0200*/  IMAD R23, R11.reuse, 0x3, RZ ;  /* 0x000000030b177824 */ /* 0x040fe200078e02ff */
[----:B------:R-:W-:Y:S02]  /*0210*/  ISETP.LT.U32.AND P0, PT, R10, R0, PT ;  /* 0x000000000a00720c */ /* 0x000fe40003f01070 */
[----:B------:R-:W-:Y:S01]  /*0220*/  LEA R22, P4, R11, R10, 0x1 ;  /* 0x0000000a0b167211 */ /* 0x000fe200078808ff */
[--C-:B------:R-:W-:Y:S01]  /*0230*/  IMAD.X R17, RZ, RZ, R13.reuse, P3 ;  /* 0x000000ffff117224 */ /* 0x100fe200018e060d */
[----:B------:R-:W-:Y:S02]  /*0240*/  ISETP.GE.U32.AND.EX P1, PT, R13, RZ, PT, P1 ;  /* 0x000000ff0d00720c */ /* 0x000fe40003f26110 */
[----:B------:R-:W-:Y:S01]  /*0250*/  ISETP.GE.U32.AND P2, PT, R15, 0x10000, PT ;  /* 0x000100000f00780c */ /* 0x000fe20003f46070 */
[----:B------:R-:W-:Y:S01]  /*0260*/  IMAD.X R24, RZ, RZ, R13, P4 ;  /* 0x000000ffff187224 */ /* 0x000fe200020e060d */
[----:B------:R-:W-:-:S02]  /*0270*/  ISETP.LT.AND.EX P1, PT, R13, R2, !P1, P0 ;  /* 0x000000020d00720c */ /* 0x000fc40004f21300 */
[C---:B------:R-:W-:Y:S02]  /*0280*/  ISETP.GE.U32.AND P3, PT, R22.reuse, 0x10000, PT ;  /* 0x000100001600780c */ /* 0x040fe40003f66070 */
[----:B------:R-:W-:Y:S02]  /*0290*/  ISETP.LT.U32.AND P0, PT, R15, R0, PT ;  /* 0x000000000f00720c */ /* 0x000fe40003f01070 */
[----:B------:R-:W-:Y:S02]  /*02a0*/  ISETP.GE.U32.AND.EX P2, PT, R17, RZ, PT, P2 ;  /* 0x000000ff1100720c */ /* 0x000fe40003f46120 */
[----:B------:R-:W-:Y:S02]  /*02b0*/  IADD3 R23, P5, R23, R10, RZ ;  /* 0x0000000a17177210 */ /* 0x000fe40007fbe0ff */
[----:B------:R-:W-:Y:S02]  /*02c0*/  ISETP.LT.U32.AND P4, PT, R22, R0, PT ;  /* 0x000000001600720c */ /* 0x000fe40003f81070 */
[----:B------:R-:W-:Y:S01]  /*02d0*/  ISETP.GE.U32.AND.EX P3, PT, R24, RZ, PT, P3 ;  /* 0x000000ff1800720c */ /* 0x000fe20003f66130 */
[----:B------:R-:W-:Y:S01]  /*02e0*/  IMAD.X R25, RZ, RZ, R13, P5 ;  /* 0x000000ffff197224 */ /* 0x000fe200028e060d */
[----:B------:R-:W-:-:S02]  /*02f0*/  ISETP.LT.AND.EX P0, PT, R17, R2, !P2, P0 ;  /* 0x000000021100720c */ /* 0x000fc40005701300 */
[----:B------:R-:W-:Y:S02]  /*0300*/  ISETP.LT.AND.EX P4, PT, R24, R2, !P3, P4 ;  /* 0x000000021800720c */ /* 0x000fe40005f81340 */
[C---:B------:R-:W-:Y:S02]  /*0310*/  ISETP.GE.U32.AND P2, PT, R23.reuse, 0x10000, PT ;  /* 0x000100001700780c */ /* 0x040fe40003f46070 */
[C---:B------:R-:W-:Y:S02]  /*0320*/  @P1 LEA R18, P5, R10.reuse, R4, 0x2 ;  /* 0x000000040a121211 */ /* 0x040fe400078a10ff */
[----:B------:R-:W-:Y:S02]  /*0330*/  ISETP.LT.U32.AND P3, PT, R23, R0, PT ;  /* 0x000000001700720c */ /* 0x000fe40003f61070 */
[----:B------:R-:W-:Y:S02]  /*0340*/  ISETP.GE.U32.AND.EX P2, PT, R25, RZ, PT, P2 ;  /* 0x000000ff1900720c */ /* 0x000fe40003f46120 */
[----:B------:R-:W-:-:S02]  /*0350*/  @P1 LEA.HI.X R19, R10, R5, R13, 0x2, P5 ;  /* 0x000000050a131211 */ /* 0x000fc400028f140d */
[----:B------:R-:W-:Y:S02]  /*0360*/  ISETP.LT.AND.EX P2, PT, R25, R2, !P2, P3 ;  /* 0x000000021900720c */ /* 0x000fe40005741330 */
[C---:B------:R-:W-:Y:S01]  /*0370*/  @P0 LEA R20, P5, R15.reuse, R4, 0x2 ;  /* 0x000000040f140211 */ /* 0x040fe200078a10ff */
[----:B------:R0:W2:Y:S03]  /*0380*/  @P1 LDG.E R26, [R18.64] ;  /* 0x00000004121a1981 */ /* 0x0000a6000c1e1900 */
        /* <DEDUP_REMOVED lines=8> */
[----:B0-----:R-:W-:-:S04]  /*0410*/  @P1 LEA R18, P3, R10, R6, 0x3 ;  /* 0x000000060a121211 */ /* 0x001fc800078618ff */
[----:B------:R-:W-:Y:S02]  /*0420*/  @P1 LEA.HI.X R19, R10, R7, R13, 0x3, P3 ;  /* 0x000000070a131211 */ /* 0x000fe400018f1c0d */
[----:B-1----:R-:W-:-:S04]  /*0430*/  @P0 LEA R20, P3, R15, R6, 0x3 ;  /* 0x000000060f140211 */ /* 0x002fc800078618ff */
[----:B------:R-:W-:Y:S02]  /*0440*/  @P0 LEA.HI.X R21, R15, R7, R17, 0x3, P3 ;  /* 0x000000070f150211 */ /* 0x000fe400018f1c11 */
[----:B------:R-:W-:-:S04]  /*0450*/  @P2 LEA R28, P3, R23, R6, 0x3 ;  /* 0x00000006171c2211 */ /* 0x000fc800078618ff */
[----:B------:R-:W-:Y:S02]  /*0460*/  @P2 LEA.HI.X R29, R23, R7, R25, 0x3, P3 ;  /* 0x00000007171d2211 */ /* 0x000fe400018f1c19 */
[----:B--2---:R-:W-:-:S05]  /*0470*/  @P1 SHF.R.S32.HI R27, RZ, 0x1f, R26 ;  /* 0x0000001fff1b1819 */ /* 0x004fca000001141a */
[----:B------:R0:W-:Y:S01]  /*0480*/  @P1 STG.E.64 [R18.64], R26 ;  /* 0x0000001a12001986 */ /* 0x0001e2000c101b04 */
[----:B---3--:R-:W-:Y:S02]  /*0490*/  @P0 SHF.R.S32.HI R17, RZ, 0x1f, R16 ;  /* 0x0000001fff110819 */ /* 0x008fe40000011410 */
[C---:B0-----:R-:W-:Y:S02]  /*04a0*/  @P4 LEA R18, P1, R22.reuse, R6, 0x3 ;  /* 0x0000000616124211 */ /* 0x041fe400078218ff */
[----:B----4-:R-:W-:Y:S02]  /*04b0*/  @P4 SHF.R.S32.HI R15, RZ, 0x1f, R14 ;  /* 0x0000001fff0f4819 */ /* 0x010fe4000001140e */
[----:B------:R-:W-:Y:S01]  /*04c0*/  @P4 LEA.HI.X R19, R22, R7, R24, 0x3, P1 ;  /* 0x0000000716134211 */ /* 0x000fe200008f1c18 */
[----:B------:R-:W-:Y:S04]  /*04d0*/  @P0 STG.E.64 [R20.64], R16 ;  /* 0x0000001014000986 */ /* 0x000fe8000c101b04 */
[----:B------:R0:W-:Y:S01]  /*04e0*/  @P4 STG.E.64 [R18.64], R14 ;  /* 0x0000000e12004986 */ /* 0x0001e2000c101b04 */
[----:B-----5:R-:W-:-:S05]  /*04f0*/  @P2 SHF.R.S32.HI R13, RZ, 0x1f, R12 ;  /* 0x0000001fff0d2819 */ /* 0x020fca000001140c */
[----:B------:R1:W-:Y:S01]  /*0500*/  @P2 STG.E.64 [R28.64], R12 ;  /* 0x0000000c1c002986 */ /* 0x0003e2000c101b04 */
[----:B0-----:R-:W-:Y:S02]  /*0510*/  IMAD.MOV.U32 R18, RZ, RZ, R8 ;  /* 0x000000ffff127224 */ /* 0x001fe400078e0008 */
[----:B------:R-:W-:-:S04]  /*0520*/  IMAD.MOV.U32 R19, RZ, RZ, R3 ;  /* 0x000000ffff137224 */ /* 0x000fc800078e0003 */
[----:B------:R-:W-:-:S05]  /*0530*/  IMAD.WIDE.U32 R10, R11, 0x4, R18 ;  /* 0x000000040b0a7825 */ /* 0x000fca00078e0012 */
[C---:B------:R-:W-:Y:S02]  /*0540*/  ISETP.GE.U32.AND P0, PT, R10.reuse, 0x10000, PT ;  /* 0x000100000a00780c */ /* 0x040fe40003f06070 */
[----:B------:R-:W-:Y:S02]  /*0550*/  ISETP.LT.U32.AND P1, PT, R10, R0, PT ;  /* 0x000000000a00720c */ /* 0x000fe40003f21070 */
[C---:B------:R-:W-:Y:S02]  /*0560*/  ISETP.GE.U32.AND.EX P0, PT, R11.reuse, RZ, PT, P0 ;  /* 0x000000ff0b00720c */ /* 0x040fe40003f06100 */
[----:B------:R-:W-:Y:S01]  /*0570*/  ISETP.LT.AND.EX P1, PT, R11, R2, PT, P1 ;  /* 0x000000020b00720c */ /* 0x000fe20003f21310 */
[----:B------:R-:W-:Y:S02]  /*0580*/  IMAD.MOV.U32 R8, RZ, RZ, R10 ;  /* 0x000000ffff087224 */ /* 0x000fe400078e000a */
[----:B------:R-:W-:-:S10]  /*0590*/  IMAD.MOV.U32 R3, RZ, RZ, R11 ;  /* 0x000000ffff037224 */ /* 0x000fd400078e000b */
[----:B-1----:R-:W-:Y:S05]  /*05a0*/  @!P0 BRA P1, `(.L_x_3117) ;  /* 0xfffffc0000008947 */ /* 0x002fea000083ffff */
[----:B------:R-:W-:Y:S05]  /*05b0*/  EXIT ;  /* 0x000000000000794d */ /* 0x000fea0003800000 */
.L_x_3116:
[----:B------:R-:W0:Y:S02]  /*05c0*/  S2R R3, SR_TID.X ;  /* 0x0000000000037919 */ /* 0x000e240000002100 */
[----:B0-----:R-:W-:-:S05]  /*05d0*/  IMAD.WIDE.U32 R8, R3, 0x4, RZ ;  /* 0x0000000403087825 */ /* 0x001fca00078e00ff */
[----:B------:R-:W-:-:S04]  /*05e0*/  ISETP.GE.U32.AND P0, PT, R8, R0, PT ;  /* 0x000000000800720c */ /* 0x000fc80003f06070 */
[----:B------:R-:W-:-:S04]  /*05f0*/  ISETP.GE.AND.EX P0, PT, R9, R2, PT, P0 ;  /* 0x000000020900720c */ /* 0x000fc80003f06300 */
[----:B------:R-:W-:-:S13]  /*0600*/  ISETP.GT.U32.OR P0, PT, R3, 0x3fff, P0 ;  /* 0x00003fff0300780c */ /* 0x000fda0000704470 */
[----:B------:R-:W-:Y:S05]  /*0610*/  @P0 EXIT ;  /* 0x000000000000094d */ /* 0x000fea0003800000 */
[----:B------:R-:W-:Y:S02]  /*0620*/  IMAD.MOV.U32 R22, RZ, RZ, RZ ;  /* 0x000000ffff167224 */ /* 0x000fe400078e00ff */
.L_x_3118:
        /* <DEDUP_REMOVED lines=8> */
[----:B------:R-:W-:Y:S02]  /*06b0*/  ISETP.LT.U32.AND.EX P1, PT, R22, RZ, PT, P1 ;  /* 0x000000ff1600720c */ /* 0x000fe40003f21110 */
[--C-:B--2---:R-:W-:Y:S01]  /*06c0*/  SHF.R.S32.HI R15, RZ, 0x1f, R9.reuse ;  /* 0x0000001fff0f7819 */ /* 0x104fe20000011409 */
[----:B------:R-:W-:Y:S01]  /*06d0*/  IMAD.MOV.U32 R14, RZ, RZ, R9 ;  /* 0x000000ffff0e7224 */ /* 0x000fe200078e0009 */
[--C-:B------:R-:W-:Y:S01]  /*06e0*/  SHF.R.S32.HI R13, RZ, 0x1f, R8.reuse ;  /* 0x0000001fff0d7819 */ /* 0x100fe20000011408 */
[----:B------:R-:W-:Y:S01]  /*06f0*/  IMAD.MOV.U32 R12, RZ, RZ, R8 ;  /* 0x000000ffff0c7224 */ /* 0x000fe200078e0008 */
[--C-:B------:R-:W-:Y:S01]  /*0700*/  SHF.R.S32.HI R19, RZ, 0x1f, R11.reuse ;  /* 0x0000001fff137819 */ /* 0x100fe2000001140b */
[----:B------:R-:W-:Y:S01]  /*0710*/  IMAD.MOV.U32 R18, RZ, RZ, R11 ;  /* 0x000000ffff127224 */ /* 0x000fe200078e000b */
[--C-:B------:R-:W-:Y:S01]  /*0720*/  SHF.R.S32.HI R17, RZ, 0x1f, R10.reuse ;  /* 0x0000001fff117819 */ /* 0x100fe2000001140a */
[----:B------:R-:W-:Y:S01]  /*0730*/  IMAD.MOV.U32 R16, RZ, RZ, R10 ;  /* 0x000000ffff107224 */ /* 0x000fe200078e000a */
[----:B------:R0:W-:Y:S01]  /*0740*/  STG.E.128 [R20.64], R12 ;  /* 0x0000000c14007986 */ /* 0x0001e2000c101d04 */
[----:B------:R-:W-:-:S03]  /*0750*/  IMAD.SHL.U32 R9, R3, 0x4, RZ ;  /* 0x0000000403097824 */ /* 0x000fc600078e00ff */
[----:B------:R0:W-:Y:S02]  /*0760*/  STG.E.128 [R20.64+0x10], R16 ;  /* 0x0000101014007986 */ /* 0x0001e4000c101d04 */
[----:B------:R-:W-:Y:S02]  /*0770*/  ISETP.GE.U32.AND P0, PT, R9, R0, PT ;  /* 0x000000000900720c */ /* 0x000fe40003f06070 */
[----:B------:R-:W-:-:S04]  /*0780*/  SHF.L.U64.HI R9, R3, 0x2, R22 ;  /* 0x0000000203097819 */ /* 0x000fc80000010216 */
[----:B------:R-:W-:-:S13]  /*0790*/  ISETP.GE.AND.EX P0, PT, R9, R2, PT, P0 ;  /* 0x000000020900720c */ /* 0x000fda0003f06300 */
[----:B0-----:R-:W-:Y:S05]  /*07a0*/  @!P0 BRA P1, `(.L_x_3118) ;  /* 0xfffffe8000008947 */ /* 0x001fea000083ffff */
[----:B------:R-:W-:Y:S05]  /*07b0*/  EXIT ;  /* 0x000000000000794d */ /* 0x000fea0003800000 */
.L_x_3119:
        /* <DEDUP_REMOVED lines=12> */
.L_x_7965:


//--------------------- .text._ZN2at6native55_GLOBAL__N__de093ff9_22_ForeachBinaryOpList_cu_a911ec4325multi_tensor_apply_kernelINS1_18TensorListMetadataILi2EEENS1_11CopyFunctorIlsLi2ELi1ELi1EEEJNS0_4CopyIlsEEEEEvT_T0_DpT1_ --------------------------
	.section	.text._ZN2at6native55_GLOBAL__N__de093ff9_22_ForeachBinaryOpList_cu_a911ec4325multi_tensor_apply_kernelINS1_18TensorListMetadataILi2EEENS1_11CopyFunctorIlsLi2ELi1ELi1EEEJNS0_4CopyIlsEEEEEvT_T0_DpT1_,"ax",@progbits
	.sectioninfo	@"SHI_REGISTERS=32"
	.align	128
.text._ZN2at6native55_GLOBAL__N__de093ff9_22_ForeachBinaryOpList_cu_a911ec4325multi_tensor_apply_kernelINS1_18TensorListMetadataILi2EEENS1_11CopyFunctorIlsLi2ELi1ELi1EEEJNS0_4CopyIlsEEEEEvT_T0_DpT1_:
        .type           _ZN2at6native55_GLOBAL__N__de093ff9_22_ForeachBinaryOpList_cu_a911ec4325multi_tensor_apply_kernelINS1_18TensorListMetadataILi2EEENS1_11CopyFunctorIlsLi2ELi1ELi1EEEJNS0_4CopyIlsEEEEEvT_T0_DpT1_,@function
        .size           _ZN2at6native55_GLOBAL__N__de093ff9_22_ForeachBinaryOpList_cu_a911ec4325multi_tensor_apply_kernelINS1_18TensorListMetadataILi2EEENS1_11CopyFunctorIlsLi2ELi1ELi1EEEJNS0_4CopyIlsEEEEEvT_T0_DpT1_,(.L_x_7966 - _ZN2at6native55_GLOBAL__N__de093ff9_22_ForeachBinaryOpList_cu_a911ec4325multi_tensor_apply_kernelINS1_18TensorListMetadataILi2EEENS1_11CopyFunctorIlsLi2ELi1ELi1EEEJNS0_4CopyIlsEEEEEvT_T0_DpT1_)
        .other          _ZN2at6native55_GLOBAL__N__de093ff9_22_ForeachBinaryOpList_cu_a911ec4325multi_tensor_apply_kernelINS1_18TensorListMetadataILi2EEENS1_11CopyFunctorIlsLi2ELi1ELi1EEEJNS0_4CopyIlsEEEEEvT_T0_DpT1_,@"STO_CUDA_ENTRY STV_DEFAULT"
_ZN2at6native55_GLOBAL__N__de093ff9_22_ForeachBinaryOpList_cu_a911ec4325multi_tensor_apply_kernelINS1_18TensorListMetadataILi2EEENS1_11CopyFunctorIlsLi2ELi1ELi1EEEJNS0_4CopyIlsEEEEEvT_T0_DpT1_:
        /* <DEDUP_REMOVED lines=28> */
.L_x_3121:
        /* <DEDUP_REMOVED lines=18> */
[----:B------:R-:W-:Y:S02]  /*02e0*/  @P0 LEA R20, P4, R26, R12, 0x1 ;  /* 0x0000000c1a140211 */ /* 0x000fe400078808ff */
[----:B------:R-:W-:Y:S02]  /*02f0*/  ISETP.LT.AND.EX P1, PT, R22, R2, !P2, P1 ;  /* 0x000000021600720c */ /* 0x000fe40005721310 */
[----:B------:R-:W-:Y:S02]  /*0300*/  @P0 LEA.HI.X R21, R26, R13, R24, 0x1, P4 ;  /* 0x0000000d1a150211 */ /* 0x000fe400020f0c18 */
[----:B------:R-:W-:Y:S02]  /*0310*/  ISETP.LT.U32.AND P2, PT, R27, R0, PT ;  /* 0x000000001b00720c */ /* 0x000fe40003f41070 */
[----:B------:R-:W-:Y:S01]  /*0320*/  ISETP.GE.U32.AND P4, PT, R29, 0x10000, PT ;  /* 0x000100001d00780c */ /* 0x000fe20003f86070 */
[----:B------:R0:W2:Y:S01]  /*0330*/  @P0 LDG.E.U16 R7, [R20.64] ;  /* 0x0000000414070981 */ /* 0x0000a2000c1e1500 */
[----:B------:R-:W-:-:S02]  /*0340*/  ISETP.LT.AND.EX P2, PT, R11, R2, !P3, P2 ;  /* 0x000000020b00720c */ /* 0x000fc40005f41320 */
[----:B------:R-:W-:Y:S02]  /*0350*/  ISETP.LT.U32.AND P3, PT, R29, R0, PT ;  /* 0x000000001d00720c */ /* 0x000fe40003f61070 */
[----:B------:R-:W-:-:S04]  /*0360*/  ISETP.GE.U32.AND.EX P5, PT, R23, RZ, PT, P4 ;  /* 0x000000ff1700720c */ /* 0x000fc80003fa6140 */
[----:B------:R-:W-:Y:S02]  /*0370*/  ISETP.LT.AND.EX P3, PT, R23, R2, !P5, P3 ;  /* 0x000000021700720c */ /* 0x000fe40006f61330 */
[----:B------:R-:W-:-:S04]  /*0380*/  @P1 LEA R18, P4, R25, R12, 0x1 ;  /* 0x0000000c19121211 */ /* 0x000fc800078808ff */
[----:B------:R-:W-:Y:S02]  /*0390*/  @P1 LEA.HI.X R19, R25, R13, R22, 0x1, P4 ;  /* 0x0000000d19131211 */ /* 0x000fe400020f0c16 */
[----:B------:R-:W-:-:S03]  /*03a0*/  @P2 LEA R16, P4, R27, R12, 0x1 ;  /* 0x0000000c1b102211 */ /* 0x000fc600078808ff */
[----:B------:R1:W3:Y:S01]  /*03b0*/  @P1 LDG.E.U16 R8, [R18.64] ;  /* 0x0000000412081981 */ /* 0x0002e2000c1e1500 */
[----:B------:R-:W-:Y:S02]  /*03c0*/  @P2 LEA.HI.X R17, R27, R13, R11, 0x1, P4 ;  /* 0x0000000d1b112211 */ /* 0x000fe400020f0c0b */
[----:B0-----:R-:W-:-:S03]  /*03d0*/  @P3 LEA R20, P4, R29, R12, 0x1 ;  /* 0x0000000c1d143211 */ /* 0x001fc600078808ff */
[----:B------:R0:W4:Y:S01]  /*03e0*/  @P2 LDG.E.U16 R5, [R16.64] ;  /* 0x0000000410052981 */ /* 0x000122000c1e1500 */
[----:B------:R-:W-:-:S05]  /*03f0*/  @P3 LEA.HI.X R21, R29, R13, R23, 0x1, P4 ;  /* 0x0000000d1d153211 */ /* 0x000fca00020f0c17 */
[----:B------:R5:W4:Y:S01]  /*0400*/  @P3 LDG.E.U16 R6, [R20.64] ;  /* 0x0000000414063981 */ /* 0x000b22000c1e1500 */
[----:B0-----:R-:W-:-:S04]  /*0410*/  @P0 LEA R16, P4, R26, R14, 0x3 ;  /* 0x0000000e1a100211 */ /* 0x001fc800078818ff */
[----:B------:R-:W-:Y:S02]  /*0420*/  @P0 LEA.HI.X R17, R26, R15, R24, 0x3, P4 ;  /* 0x0000000f1a110211 */ /* 0x000fe400020f1c18 */
[----:B--2---:R-:W-:-:S05]  /*0430*/  @P0 PRMT R28, R7, 0x9910, RZ ;  /* 0x00009910071c0816 */ /* 0x004fca00000000ff */
[----:B-1----:R-:W-:-:S05]  /*0440*/  @P0 IMAD.MOV.U32 R18, RZ, RZ, R28 ;  /* 0x000000ffff120224 */ /* 0x002fca00078e001c */
[----:B------:R-:W-:-:S05]  /*0450*/  @P0 SHF.R.S32.HI R19, RZ, 0x1f, R18 ;  /* 0x0000001fff130819 */ /* 0x000fca0000011412 */
[----:B------:R0:W-:Y:S01]  /*0460*/  @P0 STG.E.64 [R16.64], R18 ;  /* 0x0000001210000986 */ /* 0x0001e2000c101b04 */
[----:B------:R-:W-:-:S04]  /*0470*/  @P1 LEA R24, P0, R25, R14, 0x3 ;  /* 0x0000000e19181211 */ /* 0x000fc800078018ff */
[-C--:B------:R-:W-:Y:S02]  /*0480*/  @P1 LEA.HI.X R25, R25, R15.reuse, R22, 0x3, P0 ;  /* 0x0000000f19191211 */ /* 0x080fe400000f1c16 */
[CC--:B-----5:R-:W-:Y:S02]  /*0490*/  @P2 LEA R20, P0, R27.reuse, R14.reuse, 0x3 ;  /* 0x0000000e1b142211 */ /* 0x0e0fe400078018ff */
[----:B---3--:R-:W-:Y:S02]  /*04a0*/  @P1 PRMT R26, R8, 0x9910, RZ ;  /* 0x00009910081a1816 */ /* 0x008fe400000000ff */
[----:B------:R-:W-:Y:S02]  /*04b0*/  @P2 LEA.HI.X R21, R27, R15, R11, 0x3, P0 ;  /* 0x0000000f1b152211 */ /* 0x000fe400000f1c0b */
[----:B0-----:R-:W-:Y:S01]  /*04c0*/  @P3 LEA R18, P0, R29, R14, 0x3 ;  /* 0x0000000e1d123211 */ /* 0x001fe200078018ff */
[----:B------:R-:W-:Y:S01]  /*04d0*/  @P1 IMAD.MOV.U32 R16, RZ, RZ, R26 ;  /* 0x000000ffff101224 */ /* 0x000fe200078e001a */
[----:B----4-:R-:W-:Y:S01]  /*04e0*/  @P2 PRMT R26, R5, 0x9910, RZ ;  /* 0x00009910051a2816 */ /* 0x010fe200000000ff */
[----:B------:R-:W-:Y:S01]  /*04f0*/  IMAD.MOV.U32 R11, RZ, RZ, R9 ;  /* 0x000000ffff0b7224 */ /* 0x000fe200078e0009 */
[----:B------:R-:W-:-:S02]  /*0500*/  @P3 PRMT R22, R6, 0x9910, RZ ;  /* 0x0000991006163816 */ /* 0x000fc400000000ff */
[----:B------:R-:W-:Y:S01]  /*0510*/  @P3 LEA.HI.X R19, R29, R15, R23, 0x3, P0 ;  /* 0x0000000f1d133211 */ /* 0x000fe200000f1c17 */
[----:B------:R-:W-:Y:S01]  /*0520*/  IMAD.MOV.U32 R29, RZ, RZ, c[0x0][0x0] ;  /* 0x00000000ff1d7624 */ /* 0x000fe200078e00ff */
[----:B------:R-:W-:Y:S02]  /*0530*/  @P1 SHF.R.S32.HI R17, RZ, 0x1f, R16 ;  /* 0x0000001fff111819 */ /* 0x000fe40000011410 */
[----:B------:R-:W-:Y:S01]  /*0540*/  @P2 SHF.R.S32.HI R27, RZ, 0x1f, R26 ;  /* 0x0000001fff1b2819 */ /* 0x000fe2000001141a */
[----:B------:R-:W-:Y:S01]  /*0550*/  IMAD.WIDE.U32 R10, R29, 0x4, R10 ;  /* 0x000000041d0a7825 */ /* 0x000fe200078e000a */
[----:B------:R-:W-:Y:S01]  /*0560*/  @P3 SHF.R.S32.HI R23, RZ, 0x1f, R22 ;  /* 0x0000001fff173819 */ /* 0x000fe20000011416 */
[----:B------:R0:W-:Y:S04]  /*0570*/  @P1 STG.E.64 [R24.64], R16 ;  /* 0x0000001018001986 */ /* 0x0001e8000c101b04 */
[----:B------:R0:W-:Y:S01]  /*0580*/  @P2 STG.E.64 [R20.64], R26 ;  /* 0x0000001a14002986 */ /* 0x0001e2000c101b04 */
[----:B------:R-:W-:-:S02]  /*0590*/  ISETP.GE.U32.AND P0, PT, R10, 0x10000, PT ;  /* 0x000100000a00780c */ /* 0x000fc40003f06070 */
[----:B------:R-:W-:Y:S01]  /*05a0*/  ISETP.LT.U32.AND P1, PT, R10, R0, PT ;  /* 0x000000000a00720c */ /* 0x000fe20003f21070 */
[----:B------:R0:W-:Y:S01]  /*05b0*/  @P3 STG.E.64 [R18.64], R22 ;  /* 0x0000001612003986 */ /* 0x0001e2000c101b04 */
[C---:B------:R-:W-:Y:S02]  /*05c0*/  ISETP.GE.U32.AND.EX P0, PT, R11.reuse, RZ, PT, P0 ;  /* 0x000000ff0b00720c */ /* 0x040fe40003f06100 */
[----:B------:R-:W-:Y:S01]  /*05d0*/  ISETP.LT.AND.EX P1, PT, R11, R2, PT, P1 ;  /* 0x000000020b00720c */ /* 0x000fe20003f21310 */
[----:B------:R-:W-:-:S12]  /*05e0*/  IMAD.MOV.U32 R9, RZ, RZ, R11 ;  /* 0x000000ffff097224 */ /* 0x000fd800078e000b */
[----:B0-----:R-:W-:Y:S05]  /*05f0*/  @!P0 BRA P1, `(.L_x_3121) ;  /* 0xfffffbc000008947 */ /* 0x001fea000083ffff */
[----:B------:R-:W-:Y:S05]  /*0600*/  EXIT ;  /* 0x000000000000794d */ /* 0x000fea0003800000 */
.L_x_3120:
[----:B------:R-:W0:Y:S02]  /*0610*/  S2R R3, SR_TID.X ;  /* 0x0000000000037919 */ /* 0x000e240000002100 */
[----:B0-----:R-:W-:-:S05]  /*0620*/  IMAD.WIDE.U32 R4, R3, 0x4, RZ ;  /* 0x0000000403047825 */ /* 0x001fca00078e00ff */
[----:B------:R-:W-:-:S04]  /*0630*/  ISETP.GE.U32.AND P0, PT, R4, R0, PT ;  /* 0x000000000400720c */ /* 0x000fc80003f06070 */
[----:B------:R-:W-:-:S04]  /*0640*/  ISETP.GE.AND.EX P0, PT, R5, R2, PT, P0 ;  /* 0x000000020500720c */ /* 0x000fc80003f06300 */
[----:B------:R-:W-:-:S13]  /*0650*/  ISETP.GT.U32.OR P0, PT, R3, 0x3fff, P0 ;  /* 0x00003fff0300780c */ /* 0x000fda0000704470 */
[----:B------:R-:W-:Y:S05]  /*0660*/  @P0 EXIT ;  /* 0x000000000000094d */ /* 0x000fea0003800000 */
[----:B------:R-:W-:Y:S02]  /*0670*/  IMAD.MOV.U32 R10, RZ, RZ, RZ ;  /* 0x000000ffff0a7224 */ /* 0x000fe400078e00ff */
.L_x_3122:
[----:B------:R-:W-:-:S04]  /*0680*/  LEA R4, P0, R3, R12, 0x3 ;  /* 0x0000000c03047211 */ /* 0x000fc800078018ff */
[----:B------:R-:W-:-:S06]  /*0690*/  LEA.HI.X R5, R3, R13, R10, 0x3, P0 ;  /* 0x0000000d03057211 */ /* 0x000fcc00000f1c0a */
[----:B------:R-:W2:Y:S01]  /*06a0*/  LDG.E.64 R4, [R4.64] ;  /* 0x0000000404047981 */ /* 0x000ea2000c1e1b00 */
[----:B------:R-:W-:-:S04]  /*06b0*/  LEA R8, P0, R3, R14, 0x5 ;  /* 0x0000000e03087211 */ /* 0x000fc800078028ff */
[C---:B------:R-:W-:Y:S02]  /*06c0*/  LEA.HI.X R9, R3.reuse, R15, R10, 0x5, P0 ;  /* 0x0000000f03097211 */ /* 0x040fe400000f2c0a */
[----:B------:R-:W-:-:S04]  /*06d0*/  IADD3 R3, P0, R3, c[0x0][0x0], RZ ;  /* 0x0000000003037a10 */ /* 0x000fc80007f1e0ff */
[----:B------:R-:W-:Y:S01]  /*06e0*/  ISETP.LT.U32.AND P1, PT, R3, 0x4000, PT ;  /* 0x000040000300780c */ /* 0x000fe20003f21070 */
[----:B------:R-:W-:-:S05]  /*06f0*/  IMAD.X R10, RZ, RZ, R10, P0 ;  /* 0x000000ffff0a7224 */ /* 0x000fca00000e060a */
[----:B------:R-:W-:Y:S02]  /*0700*/  ISETP.LT.U32.AND.EX P1, PT, R10, RZ, PT, P1 ;  /* 0x000000ff0a00720c */ /* 0x000fe40003f21110 */
[C---:B--2---:R-:W-:Y:S02]  /*0710*/  PRMT R6, R4.reuse, 0xbb32, RZ ;  /* 0x0000bb3204067816 */ /* 0x044fe400000000ff */
[----:B------:R-:W-:Y:S02]  /*0720*/  PRMT R4, R4, 0x9910, RZ ;  /* 0x0000991004047816 */ /* 0x000fe400000000ff */
[C---:B------:R-:W-:Y:S02]  /*0730*/  PRMT R11, R5.reuse, 0xbb32, RZ ;  /* 0x0000bb32050b7816 */ /* 0x040fe400000000ff */
[----:B------:R-:W-:Y:S02]  /*0740*/  PRMT R17, R5, 0x9910, RZ ;  /* 0x0000991005117816 */ /* 0x000fe400000000ff */
[----:B------:R-:W-:-:S02]  /*0750*/  SHF.R.S32.HI R7, RZ, 0x1f, R6 ;  /* 0x0000001fff077819 */ /* 0x000fc40000011406 */
[----:B------:R-:W-:Y:S02]  /*0760*/  SHF.R.S32.HI R5, RZ, 0x1f, R4 ;  /* 0x0000001fff057819 */ /* 0x000fe40000011404 */
[----:B------:R-:W-:Y:S02]  /*0770*/  SHF.R.S32.HI R16, RZ, 0x1f, R11 ;  /* 0x0000001fff107819 */ /* 0x000fe4000001140b */
[----:B------:R-:W-:Y:S01]  /*0780*/  SHF.R.S32.HI R18, RZ, 0x1f, R17 ;  /* 0x0000001fff127819 */ /* 0x000fe20000011411 */
[----:B------:R0:W-:Y:S02]  /*0790*/  STG.E.128 [R8.64], R4 ;  /* 0x0000000408007986 */ /* 0x0001e4000c101d04 */
[----:B0-----:R-:W-:Y:S02]  /*07a0*/  IMAD.MOV.U32 R6, RZ, RZ, R11 ;  /* 0x000000ffff067224 */ /* 0x001fe400078e000b */
[----:B------:R-:W-:Y:S02]  /*07b0*/  IMAD.MOV.U32 R7, RZ, RZ, R16 ;  /* 0x000000ffff077224 */ /* 0x000fe400078e0010 */
[----:B------:R-:W-:-:S02]  /*07c0*/  IMAD.MOV.U32 R4, RZ, RZ, R17 ;  /* 0x000000ffff047224 */ /* 0x000fc400078e0011 */
[----:B------:R-:W-:Y:S02]  /*07d0*/  IMAD.MOV.U32 R5, RZ, RZ, R18 ;  /* 0x000000ffff057224 */ /* 0x000fe400078e0012 */
[----:B------:R-:W-:-:S03]  /*07e0*/  IMAD.SHL.U32 R11, R3, 0x4, RZ ;  /* 0x00000004030b7824 */ /* 0x000fc600078e00ff */
[----:B------:R0:W-:Y:S02]  /*07f0*/  STG.E.128 [R8.64+0x10], R4 ;  /* 0x0000100408007986 */ /* 0x0001e4000c101d04 */
[----:B------:R-:W-:Y:S02]  /*0800*/  ISETP.GE.U32.AND P0, PT, R11, R0, PT ;  /* 0x000000000b00720c */ /* 0x000fe40003f06070 */
[----:B------:R-:W-:-:S04]  /*0810*/  SHF.L.U64.HI R11, R3, 0x2, R10 ;  /* 0x00000002030b7819 */ /* 0x000fc8000001020a */
[----:B------:R-:W-:-:S13]  /*0820*/  ISETP.GE.AND.EX P0, PT, R11, R2, PT, P0 ;  /* 0x000000020b00720c */ /* 0x000fda0003f06300 */
[----:B0-----:R-:W-:Y:S05]  /*0830*/  @!P0 BRA P1, `(.L_x_3122) ;  /* 0xfffffe4000008947 */ /* 0x001fea000083ffff */
[----:B------:R-:W-:Y:S05]  /*0840*/  EXIT ;  /* 0x000000000000794d */ /* 0x000fea0003800000 */
.L_x_3123:
        /* <DEDUP_REMOVED lines=11> */
.L_x_7966:


//--------------------- .text._ZN2at6native55_GLOBAL__N__de093ff9_22_ForeachBinaryOpList_cu_a911ec4325multi_tensor_apply_kernelINS1_18TensorListMetadataILi2EEENS1_11CopyFunctorIlaLi2ELi1ELi1EEEJNS0_4CopyIlaEEEEEvT_T0_DpT1_ --------------------------
	.section	.text._ZN2at6native55_GLOBAL__N__de093ff9_22_ForeachBinaryOpList_cu_a911ec4325multi_tensor_apply_kernelINS1_18TensorListMetadataILi2EEENS1_11CopyFunctorIlaLi2ELi1ELi1EEEJNS0_4CopyIlaEEEEEvT_T0_DpT1_,"ax",@progbits
	.sectioninfo	@"SHI_REGISTERS=32"
	.align	128
.text._ZN2at6native55_GLOBAL__N__de093ff9_22_ForeachBinaryOpList_cu_a911ec4325multi_tensor_apply_kernelINS1_18TensorListMetadataILi2EEENS1_11CopyFunctorIlaLi2ELi1ELi1EEEJNS0_4CopyIlaEEEEEvT_T0_DpT1_:
        .type           _ZN2at6native55_GLOBAL__N__de093ff9_22_ForeachBinaryOpList_cu_a911ec4325multi_tensor_apply_kernelINS1_18TensorListMetadataILi2EEENS1_11CopyFunctorIlaLi2ELi1ELi1EEEJNS0_4CopyIlaEEEEEvT_T0_DpT1_,@function
        .size           _ZN2at6native55_GLOBAL__N__de093ff9_22_ForeachBinaryOpList_cu_a911ec4325multi_tensor_apply_kernelINS1_18TensorListMetadataILi2EEENS1_11CopyFunctorIlaLi2ELi1ELi1EEEJNS0_4CopyIlaEEEEEvT_T0_DpT1_,(.L_x_7967 - _ZN2at6native55_GLOBAL__N__de093ff9_22_ForeachBinaryOpList_cu_a911ec4325multi_tensor_apply_kernelINS1_18TensorListMetadataILi2EEENS1_11CopyFunctorIlaLi2ELi1ELi1EEEJNS0_4CopyIlaEEEEEvT_T0_DpT1_)
        .other          _ZN2at6native55_GLOBAL__N__de093ff9_22_ForeachBinaryOpList_cu_a911ec4325multi_tensor_apply_kernelINS1_18TensorListMetadataILi2EEENS1_11CopyFunctorIlaLi2ELi1ELi1EEEJNS0_4CopyIlaEEEEEvT_T0_DpT1_,@"STO_CUDA_ENTRY STV_DEFAULT"
_ZN2at6native55_GLOBAL__N__de093ff9_22_ForeachBinaryOpList_cu_a911ec4325multi_tensor_apply_kernelINS1_18TensorListMetadataILi2EEENS1_11CopyFunctorIlaLi2ELi1ELi1EEEJNS0_4CopyIlaEEEEEvT_T0_DpT1_:
        /* <DEDUP_REMOVED lines=28> */
.L_x_3125:
        /* <DEDUP_REMOVED lines=69> */
.L_x_3124:
[----:B------:R-:W0:Y:S02]  /*0610*/  S2R R5, SR_TID.X ;  /* 0x0000000000057919 */ /* 0x000e240000002100 */
[----:B0-----:R-:W-:-:S05]  /*0620*/  IMAD.WIDE.U32 R6, R5, 0x4, RZ ;  /* 0x0000000405067825 */ /* 0x001fca00078e00ff */
[----:B------:R-:W-:-:S04]  /*0630*/  ISETP.GE.U32.AND P0, PT, R6, R3, PT ;  /* 0x000000030600720c */ /* 0x000fc80003f06070 */
[----:B------:R-:W-:-:S04]  /*0640*/  ISETP.GE.AND.EX P0, PT, R7, R4, PT, P0 ;  /* 0x000000040700720c */ /* 0x000fc80003f06300 */
[----:B------:R-:W-:-:S13]  /*0650*/  ISETP.GT.U32.OR P0, PT, R5, 0x3fff, P0 ;  /* 0x00003fff0500780c */ /* 0x000fda0000704470 */
[----:B------:R-:W-:Y:S05]  /*0660*/  @P0 EXIT ;  /* 0x000000000000094d */ /* 0x000fea0003800000 */
[----:B------:R-:W-:Y:S02]  /*0670*/  IMAD.MOV.U32 R14, RZ, RZ, RZ ;  /* 0x000000ffff0e7224 */ /* 0x000fe400078e00ff */
.L_x_3126:
        /* <DEDUP_REMOVED lines=35> */
.L_x_3127:
        /* <DEDUP_REMOVED lines=13> */
.L_x_7967:


//--------------------- .text._ZN2at6native55_GLOBAL__N__de093ff9_22_ForeachBinaryOpList_cu_a911ec4325multi_tensor_apply_kernelINS1_18TensorListMetadataILi2EEENS1_11CopyFunctorIlhLi2ELi1ELi1EEEJNS0_4CopyIlhEEEEEvT_T0_DpT1_ --------------------------
	.section	.text._ZN2at6native55_GLOBAL__N__de093ff9_22_ForeachBinaryOpList_cu_a911ec4325multi_tensor_apply_kernelINS1_18TensorListMetadataILi2EEENS1_11CopyFunctorIlhLi2ELi1ELi1EEEJNS0_4CopyIlhEEEEEvT_T0_DpT1_,"ax",@progbits
	.sectioninfo	@"SHI_REGISTERS=32"
	.align	128
.text._ZN2at6native55_GLOBAL__N__de093ff9_22_ForeachBinaryOpList_cu_a911ec4325multi_tensor_apply_kernelINS1_18TensorListMetadataILi2EEENS1_11CopyFunctorIlhLi2ELi1ELi1EEEJNS0_4CopyIlhEEEEEvT_T0_DpT1_:
        .type           _ZN2at6native55_GLOBAL__N__de093ff9_22_ForeachBinaryOpList_cu_a911ec4325multi_tensor_apply_kernelINS1_18TensorListMetadataILi2EEENS1_11CopyFunctorIlhLi2ELi1ELi1EEEJNS0_4CopyIlhEEEEEvT_T0_DpT1_,@function
        .size           _ZN2at6native55_GLOBAL__N__de093ff9_22_ForeachBinaryOpList_cu_a911ec4325multi_tensor_apply_kernelINS1_18TensorListMetadataILi2EEENS1_11CopyFunctorIlhLi2ELi1ELi1EEEJNS0_4CopyIlhEEEEEvT_T0_DpT1_,(.L_x_7968 - _ZN2at6native55_GLOBAL__N__de093ff9_22_ForeachBinaryOpList_cu_a911ec4325multi_tensor_apply_kernelINS1_18TensorListMetadataILi2EEENS1_11CopyFunctorIlhLi2ELi1ELi1EEEJNS0_4CopyIlhEEEEEvT_T0_DpT1_)
        .other          _ZN2at6native55_GLOBAL__N__de093ff9_22_ForeachBinaryOpList_cu_a911ec4325multi_tensor_apply_kernelINS1_18TensorListMetadataILi2EEENS1_11CopyFunctorIlhLi2ELi1ELi1EEEJNS0_4CopyIlhEEEEEvT_T0_DpT1_,@"STO_CUDA_ENTRY STV_DEFAULT"
_ZN2at6native55_GLOBAL__N__de093ff9_22_ForeachBinaryOpList_cu_a911ec4325multi_tensor_apply_kernelINS1_18TensorListMetadataILi2EEENS1_11CopyFunctorIlhLi2ELi1ELi1EEEJNS0_4CopyIlhEEEEEvT_T0_DpT1_:
        /* <DEDUP_REMOVED lines=28> */
.L_x_3129:
        /* <DEDUP_REMOVED lines=19> */
[-C--:B------:R-:W-:Y:S02]  /*02f0*/  ISETP.LT.AND.EX P0, PT, R25, R4.reuse, !P2, P0 ;  /* 0x000000041900720c */ /* 0x080fe40005701300 */
[----:B------:R-:W-:Y:S02]  /*0300*/  ISETP.GE.U32.AND P2, PT, R29, 0x10000, PT ;  /* 0x000100001d00780c */ /* 0x000fe40003f46070 */
[----:B------:R-:W-:Y:S02]  /*0310*/  ISETP.LT.AND.EX P4, PT, R21, R4, !P3, P4 ;  /* 0x000000041500720c */ /* 0x000fe40005f81340 */
[----:B------:R-:W-:Y:S02]  /*0320*/  @P1 IADD3 R14, P5, R26, R0, RZ ;  /* 0x000000001a0e1210 */ /* 0x000fe40007fbe0ff */
[----:B------:R-:W-:-:S02]  /*0330*/  ISETP.LT.U32.AND P3, PT, R29, R3, PT ;  /* 0x000000031d00720c */ /* 0x000fc40003f61070 */
[----:B------:R-:W-:Y:S01]  /*0340*/  ISETP.GE.U32.AND.EX P2, PT, R22, RZ, PT, P2 ;  /* 0x000000ff1600720c */ /* 0x000fe20003f46120 */
[--C-:B------:R-:W-:Y:S02]  /*0350*/  @P1 IMAD.X R15, R27, 0x1, R2.reuse, P5 ;  /* 0x000000011b0f1824 */ /* 0x100fe400028e0602 */
[----:B------:R-:W-:Y:S02]  /*0360*/  @P0 IADD3 R16, P5, R24, R0, RZ ;  /* 0x0000000018100210 */ /* 0x000fe40007fbe0ff */
[----:B------:R-:W-:Y:S01]  /*0370*/  ISETP.LT.AND.EX P2, PT, R22, R4, !P2, P3 ;  /* 0x000000041600720c */ /* 0x000fe20005741330 */
[----:B------:R0:W2:Y:S02]  /*0380*/  @P1 LDG.E.U8 R9, [R14.64] ;  /* 0x000000040e091981 */ /* 0x0000a4000c1e1100 */
[----:B------:R-:W-:-:S05]  /*0390*/  @P0 IMAD.X R17, R25, 0x1, R2, P5 ;  /* 0x0000000119110824 */ /* 0x000fca00028e0602 */
[----:B------:R1:W3:Y:S01]  /*03a0*/  @P0 LDG.E.U8 R10, [R16.64] ;  /* 0x00000004100a0981 */ /* 0x0002e2000c1e1100 */
[----:B0-----:R-:W-:-:S05]  /*03b0*/  @P4 IADD3 R14, P3, R23, R0, RZ ;  /* 0x00000000170e4210 */ /* 0x001fca0007f7e0ff */
[----:B------:R-:W-:Y:S01]  /*03c0*/  @P4 IMAD.X R15, R21, 0x1, R2, P3 ;  /* 0x00000001150f4824 */ /* 0x000fe200018e0602 */
[----:B------:R-:W-:-:S04]  /*03d0*/  @P2 IADD3 R18, P3, R29, R0, RZ ;  /* 0x000000001d122210 */ /* 0x000fc80007f7e0ff */
[----:B------:R0:W4:Y:S01]  /*03e0*/  @P4 LDG.E.U8 R7, [R14.64] ;  /* 0x000000040e074981 */ /* 0x000122000c1e1100 */
[----:B------:R-:W-:-:S05]  /*03f0*/  @P2 IMAD.X R19, R22, 0x1, R2, P3 ;  /* 0x0000000116132824 */ /* 0x000fca00018e0602 */
[----:B------:R5:W4:Y:S01]  /*0400*/  @P2 LDG.E.U8 R8, [R18.64] ;  /* 0x0000000412082981 */ /* 0x000b22000c1e1100 */
[----:B-1----:R-:W-:Y:S01]  /*0410*/  @P1 LEA R16, P3, R26, R12, 0x3 ;  /* 0x0000000c1a101211 */ /* 0x002fe200078618ff */
[----:B0-----:R-:W-:-:S03]  /*0420*/  @P1 IMAD.MOV.U32 R15, RZ, RZ, RZ ;  /* 0x000000ffff0f1224 */ /* 0x001fc600078e00ff */
[----:B------:R-:W-:Y:S02]  /*0430*/  @P1 LEA.HI.X R17, R26, R13, R27, 0x3, P3 ;  /* 0x0000000d1a111211 */ /* 0x000fe400018f1c1b */
[----:B------:R-:W-:-:S04]  /*0440*/  @P0 LEA R26, P3, R24, R12, 0x3 ;  /* 0x0000000c181a0211 */ /* 0x000fc800078618ff */
[----:B------:R-:W-:Y:S02]  /*0450*/  @P0 LEA.HI.X R27, R24, R13, R25, 0x3, P3 ;  /* 0x0000000d181b0211 */ /* 0x000fe400018f1c19 */
[----:B------:R-:W-:-:S04]  /*0460*/  @P2 LEA R24, P3, R29, R12, 0x3 ;  /* 0x0000000c1d182211 */ /* 0x000fc800078618ff */
[----:B------:R-:W-:Y:S01]  /*0470*/  @P2 LEA.HI.X R25, R29, R13, R22, 0x3, P3 ;  /* 0x0000000d1d192211 */ /* 0x000fe200018f1c16 */
[----:B------:R-:W-:Y:S01]  /*0480*/  @P0 IMAD.MOV.U32 R29, RZ, RZ, RZ ;  /* 0x000000ffff1d0224 */ /* 0x000fe200078e00ff */
[----:B--2---:R-:W-:-:S05]  /*0490*/  @P1 LOP3.LUT R14, R9, 0xff, RZ, 0xc0, !PT ;  /* 0x000000ff090e1812 */ /* 0x004fca00078ec0ff */
[----:B------:R0:W-:Y:S01]  /*04a0*/  @P1 STG.E.64 [R16.64], R14 ;  /* 0x0000000e10001986 */ /* 0x0001e2000c101b04 */
[C---:B-----5:R-:W-:Y:S02]  /*04b0*/  @P4 LEA R18, P1, R23.reuse, R12, 0x3 ;  /* 0x0000000c17124211 */ /* 0x060fe400078218ff */
[----:B---3--:R-:W-:Y:S02]  /*04c0*/  @P0 LOP3.LUT R28, R10, 0xff, RZ, 0xc0, !PT ;  /* 0x000000ff0a1c0812 */ /* 0x008fe400078ec0ff */
[----:B------:R-:W-:Y:S01]  /*04d0*/  @P4 LEA.HI.X R19, R23, R13, R21, 0x3, P1 ;  /* 0x0000000d17134211 */ /* 0x000fe200008f1c15 */
[----:B------:R-:W-:Y:S02]  /*04e0*/  IMAD.MOV.U32 R21, RZ, RZ, R11 ;  /* 0x000000ffff157224 */ /* 0x000fe400078e000b */
[----:B------:R-:W-:Y:S02]  /*04f0*/  @P4 IMAD.MOV.U32 R23, RZ, RZ, RZ ;  /* 0x000000ffff174224 */ /* 0x000fe400078e00ff */
[----:B0-----:R-:W-:Y:S01]  /*0500*/  IMAD.MOV.U32 R17, RZ, RZ, c[0x0][0x0] ;  /* 0x00000000ff117624 */ /* 0x001fe200078e00ff */
[----:B----4-:R-:W-:Y:S01]  /*0510*/  @P4 LOP3.LUT R22, R7, 0xff, RZ, 0xc0, !PT ;  /* 0x000000ff07164812 */ /* 0x010fe200078ec0ff */
[----:B------:R-:W-:-:S02]  /*0520*/  @P2 IMAD.MOV.U32 R15, RZ, RZ, RZ ;  /* 0x000000ffff0f2224 */ /* 0x000fc400078e00ff */
[----:B------:R-:W-:Y:S01]  /*0530*/  IMAD.WIDE.U32 R20, R17, 0x4, R20 ;  /* 0x0000000411147825 */ /* 0x000fe200078e0014 */
[----:B------:R-:W-:Y:S01]  /*0540*/  @P2 LOP3.LUT R14, R8, 0xff, RZ, 0xc0, !PT ;  /* 0x000000ff080e2812 */ /* 0x000fe200078ec0ff */
[----:B------:R0:W-:Y:S03]  /*0550*/  @P0 STG.E.64 [R26.64], R28 ;  /* 0x0000001c1a000986 */ /* 0x0001e6000c101b04 */
[C---:B------:R-:W-:Y:S01]  /*0560*/  ISETP.GE.U32.AND P0, PT, R20.reuse, 0x10000, PT ;  /* 0x000100001400780c */ /* 0x040fe20003f06070 */
[----:B------:R0:W-:Y:S01]  /*0570*/  @P4 STG.E.64 [R18.64], R22 ;  /* 0x0000001612004986 */ /* 0x0001e2000c101b04 */
[----:B------:R-:W-:-:S03]  /*0580*/  ISETP.LT.U32.AND P1, PT, R20, R3, PT ;  /* 0x000000031400720c */ /* 0x000fc60003f21070 */
[----:B------:R0:W-:Y:S01]  /*0590*/  @P2 STG.E.64 [R24.64], R14 ;  /* 0x0000000e18002986 */ /* 0x0001e2000c101b04 */
[C---:B------:R-:W-:Y:S02]  /*05a0*/  ISETP.GE.U32.AND.EX P0, PT, R21.reuse, RZ, PT, P0 ;  /* 0x000000ff1500720c */ /* 0x040fe40003f06100 */
[----:B------:R-:W-:Y:S01]  /*05b0*/  ISETP.LT.AND.EX P1, PT, R21, R4, PT, P1 ;  /* 0x000000041500720c */ /* 0x000fe20003f21310 */
[----:B------:R-:W-:-:S12]  /*05c0*/  IMAD.MOV.U32 R11, RZ, RZ, R21 ;  /* 0x000000ffff0b7224 */ /* 0x000fd800078e0015 */
[----:B0-----:R-:W-:Y:S05]  /*05d0*/  @!P0 BRA P1, `(.L_x_3129) ;  /* 0xfffffbe000008947 */ /* 0x001fea000083ffff */
[----:B------:R-:W-:Y:S05]  /*05e0*/  EXIT ;  /* 0x000000000000794d */ /* 0x000fea0003800000 */
.L_x_3128:
[----:B------:R-:W0:Y:S02]  /*05f0*/  S2R R15, SR_TID.X ;  /* 0x00000000000f7919 */ /* 0x000e240000002100 */
[----:B0-----:R-:W-:-:S05]  /*0600*/  IMAD.WIDE.U32 R6, R15, 0x4, RZ ;  /* 0x000000040f067825 */ /* 0x001fca00078e00ff */
[----:B------:R-:W-:-:S04]  /*0610*/  ISETP.GE.U32.AND P0, PT, R6, R3, PT ;  /* 0x000000030600720c */ /* 0x000fc80003f06070 */
[----:B------:R-:W-:-:S04]  /*0620*/  ISETP.GE.AND.EX P0, PT, R7, R4, PT, P0 ;  /* 0x000000040700720c */ /* 0x000fc80003f06300 */
[----:B------:R-:W-:-:S13]  /*0630*/  ISETP.GT.U32.OR P0, PT, R15, 0x3fff, P0 ;  /* 0x00003fff0f00780c */ /* 0x000fda0000704470 */
[----:B------:R-:W-:Y:S05]  /*0640*/  @P0 EXIT ;  /* 0x000000000000094d */ /* 0x000fea0003800000 */
[----:B------:R-:W-:Y:S02]  /*0650*/  IMAD.MOV.U32 R16, RZ, RZ, RZ ;  /* 0x000000ffff107224 */ /* 0x000fe400078e00ff */
.L_x_3130:
[----:B------:R-:W-:-:S04]  /*0660*/  LEA R8, P0, R15, R0, 0x2 ;  /* 0x000000000f087211 */ /* 0x000fc800078010ff */
[----:B------:R-:W-:-:S06]  /*0670*/  LEA.HI.X R9, R15, R2, R16, 0x2, P0 ;  /* 0x000000020f097211 */ /* 0x000fcc00000f1410 */
[----:B------:R-:W2:Y:S01]  /*0680*/  LDG.E R9, [R8.64] ;  /* 0x0000000408097981 */ /* 0x000ea2000c1e1900 */
[----:B------:R-:W-:Y:S01]  /*0690*/  LEA R6, P0, R15, R12, 0x5 ;  /* 0x0000000c0f067211 */ /* 0x000fe200078028ff */
[----:B------:R-:W-:-:S03]  /*06a0*/  IMAD.MOV.U32 R11, RZ, RZ, RZ ;  /* 0x000000ffff0b7224 */ /* 0x000fc600078e00ff */
        /* <DEDUP_REMOVED lines=8> */
[----:B------:R-:W-:Y:S01]  /*0730*/  PRMT R14, R9, 0x7773, RZ ;  /* 0x00007773090e7816 */ /* 0x000fe200000000ff */
[----:B------:R-:W-:-:S05]  /*0740*/  IMAD.MOV.U32 R9, RZ, RZ, RZ ;  /* 0x000000ffff097224 */ /* 0x000fca00078e00ff */
[----:B------:R0:W-:Y:S02]  /*0750*/  STG.E.128 [R6.64], R8 ;  /* 0x0000000806007986 */ /* 0x0001e4000c101d04 */
[----:B0-----:R-:W-:Y:S02]  /*0760*/  IMAD.MOV.U32 R10, RZ, RZ, R14 ;  /* 0x000000ffff0a7224 */ /* 0x001fe400078e000e */
[----:B------:R-:W-:Y:S01]  /*0770*/  IMAD.MOV.U32 R8, RZ, RZ, R5 ;  /* 0x000000ffff087224 */ /* 0x000fe200078e0005 */
[C---:B------:R-:W-:Y:S01]  /*0780*/  SHF.L.U64.HI R5, R15.reuse, 0x2, R16 ;  /* 0x000000020f057819 */ /* 0x040fe20000010210 */
[----:B------:R-:W-:-:S03]  /*0790*/  IMAD.SHL.U32 R14, R15, 0x4, RZ ;  /* 0x000000040f0e7824 */ /* 0x000fc600078e00ff */
[----:B------:R0:W-:Y:S02]  /*07a0*/  STG.E.128 [R6.64+0x10], R8 ;  /* 0x0000100806007986 */ /* 0x0001e4000c101d04 */
[----:B------:R-:W-:-:S04]  /*07b0*/  ISETP.GE.U32.AND P0, PT, R14, R3, PT ;  /* 0x000000030e00720c */ /* 0x000fc80003f06070 */
[----:B------:R-:W-:-:S13]  /*07c0*/  ISETP.GE.AND.EX P0, PT, R5, R4, PT, P0 ;  /* 0x000000040500720c */ /* 0x000fda0003f06300 */
[----:B0-----:R-:W-:Y:S05]  /*07d0*/  @!P0 BRA P1, `(.L_x_3130) ;  /* 0xfffffe8000008947 */ /* 0x001fea000083ffff */
[----:B------:R-:W-:Y:S05]  /*07e0*/  EXIT ;  /* 0x000000000000794d */ /* 0x000fea0003800000 */
.L_x_3131:
        /* <DEDUP_REMOVED lines=9> */
.L_x_7968:


//--------------------- .text._ZN2at6native55_GLOBAL__N__de093ff9_22_ForeachBinaryOpList_cu_a911ec4325multi_tensor_apply_kernelINS1_18TensorListMetadataILi2EEENS1_14UnaryOpFunctorIlLi2ELi1ELi1EEEJNS0_4CopyIllEEEEEvT_T0_DpT1_ --------------------------
	.section	.text._ZN2at6native55_GLOBAL__N__de093ff9_22_ForeachBinaryOpList_cu_a911ec4325multi_tensor_apply_kernelINS1_18TensorListMetadataILi2EEENS1_14UnaryOpFunctorIlLi2ELi1ELi1EEEJNS0_4CopyIllEEEEEvT_T0_DpT1_,"ax",@progbits
	.sectioninfo	@"SHI_REGISTERS=31"
	.align	128
.text._ZN2at6native55_GLOBAL__N__de093ff9_22_ForeachBinaryOpList_cu_a911ec4325multi_tensor_apply_kernelINS1_18TensorListMetadataILi2EEENS1_14UnaryOpFunctorIlLi2ELi1ELi1EEEJNS0_4CopyIllEEEEEvT_T0_DpT1_:
        .type           _ZN2at6native55_GLOBAL__N__de093ff9_22_ForeachBinaryOpList_cu_a911ec4325multi_tensor_apply_kernelINS1_18TensorListMetadataILi2EEENS1_14UnaryOpFunctorIlLi2ELi1ELi1EEEJNS0_4CopyIllEEEEEvT_T0_DpT1_,@function
        .size           _ZN2at6native55_GLOBAL__N__de093ff9_22_ForeachBinaryOpList_cu_a911ec4325multi_tensor_apply_kernelINS1_18TensorListMetadataILi2EEENS1_14UnaryOpFunctorIlLi2ELi1ELi1EEEJNS0_4CopyIllEEEEEvT_T0_DpT1_,(.L_x_7969 - _ZN2at6native55_GLOBAL__N__de093ff9_22_ForeachBinaryOpList_cu_a911ec4325multi_tensor_apply_kernelINS1_18TensorListMetadataILi2EEENS1_14UnaryOpFunctorIlLi2ELi1ELi1EEEJNS0_4CopyIllEEEEEvT_T0_DpT1_)
        .other          _ZN2at6native55_GLOBAL__N__de093ff9_22_ForeachBinaryOpList_cu_a911ec4325multi_tensor_apply_kernelINS1_18TensorListMetadataILi2EEENS1_14UnaryOpFunctorIlLi2ELi1ELi1EEEJNS0_4CopyIllEEEEEvT_T0_DpT1_,@"STO_CUDA_ENTRY STV_DEFAULT"
_ZN2at6native55_GLOBAL__N__de093ff9_22_ForeachBinaryOpList_cu_a911ec4325multi_tensor_apply_kernelINS1_18TensorListMetadataILi2EEENS1_14UnaryOpFunctorIlLi2ELi1ELi1EEEJNS0_4CopyIllEEEEEvT_T0_DpT1_:
        /* <DEDUP_REMOVED lines=29> */
.L_x_3133:
        /* <DEDUP_REMOVED lines=61> */
.L_x_3132:
[----:B------:R-:W0:Y:S02]  /*05a0*/  S2R R14, SR_TID.X ;  /* 0x00000000000e7919 */ /* 0x000e240000002100 */
[----:B0-----:R-:W-:-:S05]  /*05b0*/  IMAD.WIDE.U32 R2, R14, 0x4, RZ ;  /* 0x000000040e027825 */ /* 0x001fca00078e00ff */
[----:B------:R-:W-:-:S04]  /*05c0*/  ISETP.GE.U32.AND P0, PT, R2, UR12, PT ;  /* 0x0000000c02007c0c */ /* 0x000fc8000bf06070 */
[----:B------:R-:W-:-:S04]  /*05d0*/  ISETP.GE.AND.EX P0, PT, R3, UR4, PT, P0 ;  /* 0x0000000403007c0c */ /* 0x000fc8000bf06300 */
[----:B------:R-:W-:-:S13]  /*05e0*/  ISETP.GT.U32.OR P0, PT, R14, 0x3fff, P0 ;  /* 0x00003fff0e00780c */ /* 0x000fda0000704470 */
[----:B------:R-:W-:Y:S05]  /*05f0*/  @P0 EXIT ;  /* 0x000000000000094d */ /* 0x000fea0003800000 */
[----:B------:R-:W-:-:S04]  /*0600*/  IMAD.MOV.U32 R15, RZ, RZ, RZ ;  /* 0x000000ffff0f7224 */ /* 0x000fc800078e00ff */
.L_x_3134:
        /* <DEDUP_REMOVED lines=20> */
.L_x_3135:
        /* <DEDUP_REMOVED lines=11> */
.L_x_7969:


//--------------------- .text._ZN2at6native55_GLOBAL__N__de093ff9_22_ForeachBinaryOpList_cu_a911ec4325multi_tensor_apply_kernelINS1_18TensorListMetadataILi2EEENS1_11CopyFunctorIiN3c1015Float8_e5m2fnuzELi2ELi1ELi1EEEJNS0_4CopyIiS7_EEEEEvT_T0_DpT1_ --------------------------
	.section	.text._ZN2at6native55_GLOBAL__N__de093ff9_22_ForeachBinaryOpList_cu_a911ec4325multi_tensor_apply_kernelINS1_18TensorListMetadataILi2EEENS1_11CopyFunctorIiN3c1015Float8_e5m2fnuzELi2ELi1ELi1EEEJNS0_4CopyIiS7_EEEEEvT_T0_DpT1_,"ax",@progbits
	.sectioninfo	@"SHI_REGISTERS=32"
	.align	128
.text._ZN2at6native55_GLOBAL__N__de093ff9_22_ForeachBinaryOpList_cu_a911ec4325multi_tensor_apply_kernelINS1_18TensorListMetadataILi2EEENS1_11CopyFunctorIiN3c1015Float8_e5m2fnuzELi2ELi1ELi1EEEJNS0_4CopyIiS7_EEEEEvT_T0_DpT1_:
        .type           _ZN2at6native55_GLOBAL__N__de093ff9_22_ForeachBinaryOpList_cu_a911ec4325multi_tensor_apply_kernelINS1_18TensorListMetadataILi2EEENS1_11CopyFunctorIiN3c1015Float8_e5m2fnuzELi2ELi1ELi1EEEJNS0_4CopyIiS7_EEEEEvT_T0_DpT1_,@function
        .size           _ZN2at6native55_GLOBAL__N__de093ff9_22_ForeachBinaryOpList_cu_a911ec4325multi_tensor_apply_kernelINS1_18TensorListMetadataILi2EEENS1_11CopyFunctorIiN3c1015Float8_e5m2fnuzELi2ELi1ELi1EEEJNS0_4CopyIiS7_EEEEEvT_T0_DpT1_,(.L_x_7970 - _ZN2at6native55_GLOBAL__N__de093ff9_22_ForeachBinaryOpList_cu_a911ec4325multi_tensor_apply_kernelINS1_18TensorListMetadataILi2EEENS1_11CopyFunctorIiN3c1015Float8_e5m2fnuzELi2ELi1ELi1EEEJNS0_4CopyIiS7_EEEEEvT_T0_DpT1_)
        .other          _ZN2at6native55_GLOBAL__N__de093ff9_22_ForeachBinaryOpList_cu_a911ec4325multi_tensor_apply_kernelINS1_18TensorListMetadataILi2EEENS1_11CopyFunctorIiN3c1015Float8_e5m2fnuzELi2ELi1ELi1EEEJNS0_4CopyIiS7_EEEEEvT_T0_DpT1_,@"STO_CUDA_ENTRY STV_DEFAULT"
_ZN2at6native55_GLOBAL__N__de093ff9_22_ForeachBinaryOpList_cu_a911ec4325multi_tensor_apply_kernelINS1_18TensorListMetadataILi2EEENS1_11CopyFunctorIiN3c1015Float8_e5m2fnuzELi2ELi1ELi1EEEJNS0_4CopyIiS7_EEEEEvT_T0_DpT1_:
        /* <DEDUP_REMOVED lines=30> */
.L_x_3153:
        /* <DEDUP_REMOVED lines=59> */
.L_x_3140:
[----:B------:R-:W-:Y:S05]  /*0590*/  BSYNC B1 ;  /* 0x0000000000017941 */ /* 0x000fea0003800000 */
.L_x_3139:
[----:B------:R-:W-:Y:S01]  /*05a0*/  IMAD.SHL.U32 R13, R13, 0x200000, RZ ;  /* 0x002000000d0d7824 */ /* 0x000fe200078e00ff */
[----:B------:R-:W-:-:S04]  /*05b0*/  LEA R12, R12, 0x37800000, 0x17 ;  /* 0x378000000c0c7811 */ /* 0x000fc800078eb8ff */
[----:B------:R-:W-:Y:S02]  /*05c0*/  LOP3.LUT R25, R12, R13, R25, 0xfe, !PT ;  /* 0x0000000d0c197212 */ /* 0x000fe400078efe19 */
.L_x_3138:
[----:B0-----:R-:W-:Y:S05]  /*05d0*/  BSYNC B0 ;  /* 0x0000000000007941 */ /* 0x001fea0003800000 */
.L_x_3137:
        /* <DEDUP_REMOVED lines=20> */
.L_x_3144:
[----:B------:R-:W-:Y:S05]  /*0720*/  BSYNC B1 ;  /* 0x0000000000017941 */ /* 0x000fea0003800000 */
.L_x_3143:
[----:B------:R-:W-:Y:S01]  /*0730*/  IMAD.SHL.U32 R13, R13, 0x200000, RZ ;  /* 0x002000000d0d7824 */ /* 0x000fe200078e00ff */
[----:B------:R-:W-:-:S04]  /*0740*/  LEA R15, R12, 0x37800000, 0x17 ;  /* 0x378000000c0f7811 */ /* 0x000fc800078eb8ff */
[----:B------:R-:W-:Y:S02]  /*0750*/  LOP3.LUT R26, R15, R13, R26, 0xfe, !PT ;  /* 0x0000000d0f1a7212 */ /* 0x000fe400078efe1a */
.L_x_3142:
[----:B------:R-:W-:Y:S05]  /*0760*/  BSYNC B0 ;  /* 0x0000000000007941 */ /* 0x000fea0003800000 */
.L_x_3141:
        /* <DEDUP_REMOVED lines=22> */
.L_x_3148:
[----:B------:R-:W-:Y:S05]  /*08d0*/  BSYNC B1 ;  /* 0x0000000000017941 */ /* 0x000fea0003800000 */
.L_x_3147:
[----:B------:R-:W-:Y:S01]  /*08e0*/  IMAD.SHL.U32 R13, R13, 0x200000, RZ ;  /* 0x002000000d0d7824 */ /* 0x000fe200078e00ff */
[----:B------:R-:W-:-:S04]  /*08f0*/  LEA R15, R12, 0x37800000, 0x17 ;  /* 0x378000000c0f7811 */ /* 0x000fc800078eb8ff */
[----:B------:R-:W-:Y:S02]  /*0900*/  LOP3.LUT R28, R15, R13, R28, 0xfe, !PT ;  /* 0x0000000d0f1c7212 */ /* 0x000fe400078efe1c */
.L_x_3146:
[----:B------:R-:W-:Y:S05]  /*0910*/  BSYNC B0 ;  /* 0x0000000000007941 */ /* 0x000fea0003800000 */
.L_x_3145:
        /* <DEDUP_REMOVED lines=21> */
.L_x_3152:
[----:B------:R-:W-:Y:S05]  /*0a70*/  BSYNC B1 ;  /* 0x0000000000017941 */ /* 0x000fea0003800000 */
.L_x_3151:
[----:B------:R-:W-:Y:S01]  /*0a80*/  IMAD.SHL.U32 R13, R13, 0x200000, RZ ;  /* 0x002000000d0d7824 */ /* 0x000fe200078e00ff */
[----:B------:R-:W-:-:S04]  /*0a90*/  LEA R12, R12, 0x37800000, 0x17 ;  /* 0x378000000c0c7811 */ /* 0x000fc800078eb8ff */
[----:B------:R-:W-:Y:S02]  /*0aa0*/  LOP3.LUT R27, R12, R13, R27, 0xfe, !PT ;  /* 0x0000000d0c1b7212 */ /* 0x000fe400078efe1b */
.L_x_3150:
[----:B------:R-:W-:Y:S05]  /*0ab0*/  BSYNC B0 ;  /* 0x0000000000007941 */ /* 0x000fea0003800000 */
.L_x_3149:
        /* <DEDUP_REMOVED lines=13> */
[----:B0-----:R0:W-:Y:S04]  /*0b90*/  @P0 STG.E [R12.64], R25 ;  /* 0x000000190c000986 */ /* 0x0011e8000c10190a */
[C---:B------:R-:W-:Y:S02]  /*0ba0*/  ISETP.GE.U32.AND P0, PT, R4.reuse, 0x10000, PT ;  /* 0x000100000400780c */ /* 0x040fe40003f06070 */
[----:B------:R-:W3:Y:S01]  /*0bb0*/  @P3 F2I.FTZ.TRUNC.NTZ R27, R27 ;  /* 0x0000001b001b3305 */ /* 0x000ee2000021f100 */
[----:B-1----:R0:W-:Y:S01]  /*0bc0*/  @P1 STG.E [R14.64], R29 ;  /* 0x0000001d0e001986 */ /* 0x0021e2000c10190a */
[----:B------:R-:W-:-:S02]  /*0bd0*/  ISETP.LT.U32.AND P1, PT, R4, UR13, PT ;  /* 0x0000000d04007c0c */ /* 0x000fc4000bf21070 */
[C---:B------:R-:W-:Y:S02]  /*0be0*/  ISETP.GE.U32.AND.EX P0, PT, R5.reuse, RZ, PT, P0 ;  /* 0x000000ff0500720c */ /* 0x040fe40003f06100 */
[----:B------:R-:W-:Y:S01]  /*0bf0*/  ISETP.LT.AND.EX P1, PT, R5, UR6, PT, P1 ;  /* 0x0000000605007c0c */ /* 0x000fe2000bf21310 */
[----:B--2---:R0:W-:Y:S04]  /*0c00*/  @P2 STG.E [R16.64], R28 ;  /* 0x0000001c10002986 */ /* 0x0041e8000c10190a */
[----:B---3--:R0:W-:Y:S08]  /*0c10*/  @P3 STG.E [R18.64], R27 ;  /* 0x0000001b12003986 */ /* 0x0081f0000c10190a */
[----:B------:R-:W-:Y:S05]  /*0c20*/  @!P0 BRA P1, `(.L_x_3153) ;  /* 0xfffff5b000008947 */ /* 0x000fea000083ffff */
[----:B------:R-:W-:Y:S05]  /*0c30*/  EXIT ;  /* 0x000000000000794d */ /* 0x000fea0003800000 */
.L_x_3136:
[----:B------:R-:W0:Y:S02]  /*0c40*/  S2R R0, SR_TID.X ;  /* 0x0000000000007919 */ /* 0x000e240000002100 */
[----:B0-----:R-:W-:-:S05]  /*0c50*/  IMAD.WIDE.U32 R2, R0, 0x4, RZ ;  /* 0x0000000400027825 */ /* 0x001fca00078e00ff */
[----:B------:R-:W-:-:S04]  /*0c60*/  ISETP.GE.U32.AND P0, PT, R2, UR13, PT ;  /* 0x0000000d02007c0c */ /* 0x000fc8000bf06070 */
[----:B------:R-:W-:-:S04]  /*0c70*/  ISETP.GE.AND.EX P0, PT, R3, UR6, PT, P0 ;  /* 0x0000000603007c0c */ /* 0x000fc8000bf06300 */
[----:B------:R-:W-:-:S13]  /*0c80*/  ISETP.GT.U32.OR P0, PT, R0, 0x3fff, P0 ;  /* 0x00003fff0000780c */ /* 0x000fda0000704470 */
[----:B------:R-:W-:Y:S05]  /*0c90*/  @P0 EXIT ;  /* 0x000000000000094d */ /* 0x000fea0003800000 */
[----:B------:R-:W-:Y:S02]  /*0ca0*/  IMAD.MOV.U32 R3, RZ, RZ, RZ ;  /* 0x000000ffff037224 */ /* 0x000fe400078e00ff */
.L_x_3170:
[----:B0-----:R-:W-:-:S04]  /*0cb0*/  LEA R6, P0, R0, UR14, 0x2 ;  /* 0x0000000e00067c11 */ /* 0x001fc8000f8010ff */
[----:B------:R-:W-:-:S05]  /*0cc0*/  LEA.HI.X R7, R0, UR4, R3, 0x2, P0 ;  /* 0x0000000400077c11 */ /* 0x000fca00080f1403 */
[----:B------:R-:W2:Y:S01]  /*0cd0*/  LDG.E R6, [R6.64] ;  /* 0x0000000a06067981 */ /* 0x000ea2000c1e1900 */
[----:B------:R-:W-:Y:S01]  /*0ce0*/  BSSY B0, `(.L_x_3154) ;  /* 0x000001f000007945 */ /* 0x000fe20003800000 */
[----:B------:R-:W-:Y:S02]  /*0cf0*/  IMAD.MOV.U32 R5, RZ, RZ, RZ ;  /* 0x000000ffff057224 */ /* 0x000fe400078e00ff */
[----:B------:R-:W-:Y:S01]  /*0d00*/  IMAD.MOV.U32 R8, RZ, RZ, RZ ;  /* 0x000000ffff087224 */ /* 0x000fe200078e00ff */
[C---:B--2---:R-:W-:Y:S02]  /*0d10*/  PRMT R9, R6.reuse, 0x7770, RZ ;  /* 0x0000777006097816 */ /* 0x044fe400000000ff */
[C---:B------:R-:W-:Y:S02]  /*0d20*/  PRMT R11, R6.reuse, 0x7771, RZ ;  /* 0x00007771060b7816 */ /* 0x040fe400000000ff */
        /* <DEDUP_REMOVED lines=22> */
.L_x_3157:
[----:B------:R-:W-:Y:S05]  /*0e90*/  BSYNC B1 ;  /* 0x0000000000017941 */ /* 0x000fea0003800000 */
.L_x_3156:
[----:B------:R-:W-:Y:S01]  /*0ea0*/  IMAD.SHL.U32 R7, R7, 0x200000, RZ ;  /* 0x0020000007077824 */ /* 0x000fe200078e00ff */
[----:B------:R-:W-:-:S04]  /*0eb0*/  LEA R9, R6, 0x37800000, 0x17 ;  /* 0x3780000006097811 */ /* 0x000fc800078eb8ff */
[----:B------:R-:W-:Y:S02]  /*0ec0*/  LOP3.LUT R8, R9, R7, R10, 0xfe, !PT ;  /* 0x0000000709087212 */ /* 0x000fe400078efe0a */
.L_x_3155:
[----:B------:R-:W-:Y:S05]  /*0ed0*/  BSYNC B0 ;  /* 0x0000000000007941 */ /* 0x000fea0003800000 */
.L_x_3154:
        /* <DEDUP_REMOVED lines=21> */
.L_x_3161:
[----:B------:R-:W-:Y:S05]  /*1030*/  BSYNC B1 ;  /* 0x0000000000017941 */ /* 0x000fea0003800000 */
.L_x_3160:
[----:B------:R-:W-:Y:S01]  /*1040*/  LEA R10, R5, 0x37800000, 0x17 ;  /* 0x37800000050a7811 */ /* 0x000fe200078eb8ff */
[----:B------:R-:W-:-:S05]  /*1050*/  IMAD.SHL.U32 R5, R6, 0x200000, RZ ;  /* 0x0020000006057824 */ /* 0x000fca00078e00ff */
[----:B------:R-:W-:Y:S02]  /*1060*/  LOP3.LUT R5, R10, R5, R9, 0xfe, !PT ;  /* 0x000000050a057212 */ /* 0x000fe400078efe09 */
.L_x_3159:
[----:B------:R-:W-:Y:S05]  /*1070*/  BSYNC B0 ;  /* 0x0000000000007941 */ /* 0x000fea0003800000 */
.L_x_3158:
        /* <DEDUP_REMOVED lines=22> */
.L_x_3165:
[----:B------:R-:W-:Y:S05]  /*11e0*/  BSYNC B1 ;  /* 0x0000000000017941 */ /* 0x000fea0003800000 */
.L_x_3164:
[----:B------:R-:W-:Y:S01]  /*11f0*/  IMAD.SHL.U32 R4, R4, 0x200000, RZ ;  /* 0x0020000004047824 */ /* 0x000fe200078e00ff */
[----:B------:R-:W-:-:S04]  /*1200*/  LEA R9, R6, 0x37800000, 0x17 ;  /* 0x3780000006097811 */ /* 0x000fc800078eb8ff */
[----:B------:R-:W-:Y:S02]  /*1210*/  LOP3.LUT R6, R9, R4, R10, 0xfe, !PT ;  /* 0x0000000409067212 */ /* 0x000fe400078efe0a */
.L_x_3163:
[----:B------:R-:W-:Y:S05]  /*1220*/  BSYNC B0 ;  /* 0x0000000000007941 */ /* 0x000fea0003800000 */
.L_x_3162:
        /* <DEDUP_REMOVED lines=21> */
.L_x_3169:
[----:B------:R-:W-:Y:S05]  /*1380*/  BSYNC B1 ;  /* 0x0000000000017941 */ /* 0x000fea0003800000 */
.L_x_3168:
[----:B------:R-:W-:Y:S01]  /*1390*/  IMAD.SHL.U32 R2, R2, 0x200000, RZ ;  /* 0x0020000002027824 */ /* 0x000fe200078e00ff */
[----:B------:R-:W-:-:S04]  /*13a0*/  LEA R7, R4, 0x37800000, 0x17 ;  /* 0x3780000004077811 */ /* 0x000fc800078eb8ff */
[----:B------:R-:W-:Y:S02]  /*13b0*/  LOP3.LUT R7, R7, R2, R10, 0xfe, !PT ;  /* 0x0000000207077212 */ /* 0x000fe400078efe0a */
.L_x_3167:
[----:B------:R-:W-:Y:S05]  /*13c0*/  BSYNC B0 ;  /* 0x0000000000007941 */ /* 0x000fea0003800000 */
.L_x_3166:
        /* <DEDUP_REMOVED lines=8> */
[----:B------:R-:W-:Y:S01]  /*1450*/  F2I.FTZ.TRUNC.NTZ R5, R5 ;  /* 0x0000000500057305 */ /* 0x000fe2000021f100 */
[----:B------:R-:W-:-:S02]  /*1460*/  ISETP.GE.U32.AND P0, PT, R2, UR13, PT ;  /* 0x0000000d02007c0c */ /* 0x000fc4000bf06070 */
[----:B------:R-:W-:Y:S02]  /*1470*/  SHF.L.U64.HI R2, R0, 0x2, R3 ;  /* 0x0000000200027819 */ /* 0x000fe40000010203 */
[----:B------:R-:W-:Y:S02]  /*1480*/  ISETP.LT.U32.AND.EX P1, PT, R3, RZ, PT, P1 ;  /* 0x000000ff0300720c */ /* 0x000fe40003f21110 */
[----:B------:R-:W-:Y:S01]  /*1490*/  ISETP.GE.AND.EX P0, PT, R2, UR6, PT, P0 ;  /* 0x0000000602007c0c */ /* 0x000fe2000bf06300 */
[----:B------:R-:W0:Y:S02]  /*14a0*/  F2I.FTZ.TRUNC.NTZ R4, R8 ;  /* 0x0000000800047305 */ /* 0x000e24000021f100 */
[----:B0-----:R0:W-:Y:S10]  /*14b0*/  STG.E.128 [R10.64], R4 ;  /* 0x000000040a007986 */ /* 0x0011f4000c101d0a */
[----:B------:R-:W-:Y:S05]  /*14c0*/  @!P0 BRA P1, `(.L_x_3170) ;  /* 0xfffff7e000008947 */ /* 0x000fea000083ffff */
[----:B------:R-:W-:Y:S05]  /*14d0*/  EXIT ;  /* 0x000000000000794d */ /* 0x000fea0003800000 */
.L_x_3171:
        /* <DEDUP_REMOVED lines=10> */
.L_x_7970:


//--------------------- .text._ZN2at6native55_GLOBAL__N__de093ff9_22_ForeachBinaryOpList_cu_a911ec4325multi_tensor_apply_kernelINS1_18TensorListMetadataILi2EEENS1_11CopyFunctorIiN3c1011Float8_e5m2ELi2ELi1ELi1EEEJNS0_4CopyIiS7_EEEEEvT_T0_DpT1_ --------------------------
	.section	.text._ZN2at6native55_GLOBAL__N__de093ff9_22_ForeachBinaryOpList_cu_a911ec4325multi_tensor_apply_kernelINS1_18TensorListMetadataILi2EEENS1_11CopyFunctorIiN3c1011Float8_e5m2ELi2ELi1ELi1EEEJNS0_4CopyIiS7_EEEEEvT_T0_DpT1_,"ax",@progbits
	.sectioninfo	@"SHI_REGISTERS=30"
	.align	128
.text._ZN2at6native55_GLOBAL__N__de093ff9_22_ForeachBinaryOpList_cu_a911ec4325multi_tensor_apply_kernelINS1_18TensorListMetadataILi2EEENS1_11CopyFunctorIiN3c1011Float8_e5m2ELi2ELi1ELi1EEEJNS0_4CopyIiS7_EEEEEvT_T0_DpT1_:
        .type           _ZN2at6native55_GLOBAL__N__de093ff9_22_ForeachBinaryOpList_cu_a911ec4325multi_tensor_apply_kernelINS1_18TensorListMetadataILi2EEENS1_11CopyFunctorIiN3c1011Float8_e5m2ELi2ELi1ELi1EEEJNS0_4CopyIiS7_EEEEEvT_T0_DpT1_,@function
        .size           _ZN2at6native55_GLOBAL__N__de093ff9_22_ForeachBinaryOpList_cu_a911ec4325multi_tensor_apply_kernelINS1_18TensorListMetadataILi2EEENS1_11CopyFunctorIiN3c1011Float8_e5m2ELi2ELi1ELi1EEEJNS0_4CopyIiS7_EEEEEvT_T0_DpT1_,(.L_x_7971 - _ZN2at6native55_GLOBAL__N__de093ff9_22_ForeachBinaryOpList_cu_a911ec4325multi_tensor_apply_kernelINS1_18TensorListMetadataILi2EEENS1_11CopyFunctorIiN3c1011Float8_e5m2ELi2ELi1ELi1EEEJNS0_4CopyIiS7_EEEEEvT_T0_DpT1_)
        .other          _ZN2at6native55_GLOBAL__N__de093ff9_22_ForeachBinaryOpList_cu_a911ec4325multi_tensor_apply_kernelINS1_18TensorListMetadataILi2EEENS1_11CopyFunctorIiN3c1011Float8_e5m2ELi2ELi1ELi1EEEJNS0_4CopyIiS7_EEEEEvT_T0_DpT1_,@"STO_CUDA_ENTRY STV_DEFAULT"
_ZN2at6native55_GLOBAL__N__de093ff9_22_ForeachBinaryOpList_cu_a911ec4325multi_tensor_apply_kernelINS1_18TensorListMetadataILi2EEENS1_11CopyFunctorIiN3c1011Float8_e5m2ELi2ELi1ELi1EEEJNS0_4CopyIiS7_EEEEEvT_T0_DpT1_:
        /* <DEDUP_REMOVED lines=30> */
.L_x_3173:
        /* <DEDUP_REMOVED lines=95> */
[----:B0-----:R0:W-:Y:S03]  /*07d0*/  @P1 STG.E [R2.64], R19 ;  /* 0x0000001302001986 */ /* 0x0011e6000c10190a */
[----:B------:R-:W-:Y:S01]  /*07e0*/  IMAD.WIDE.U32 R16, R13, 0x4, R16 ;  /* 0x000000040d107825 */ /* 0x000fe200078e0010 */
[----:B-1----:R0:W-:Y:S04]  /*07f0*/  @P0 STG.E [R4.64], R25 ;  /* 0x0000001904000986 */ /* 0x0021e8000c10190a */
[----:B--2---:R0:W-:Y:S01]  /*0800*/  @P4 STG.E [R6.64], R27 ;  /* 0x0000001b06004986 */ /* 0x0041e2000c10190a */
[----:B------:R-:W-:-:S02]  /*0810*/  ISETP.GE.U32.AND P0, PT, R16, 0x10000, PT ;  /* 0x000100001000780c */ /* 0x000fc40003f06070 */
[----:B------:R-:W-:Y:S01]  /*0820*/  ISETP.LT.U32.AND P1, PT, R16, UR13, PT ;  /* 0x0000000d10007c0c */ /* 0x000fe2000bf21070 */
[----:B---3--:R0:W-:Y:S01]  /*0830*/  @P2 STG.E [R8.64], R23 ;  /* 0x0000001708002986 */ /* 0x0081e2000c10190a */
[C---:B------:R-:W-:Y:S02]  /*0840*/  ISETP.GE.U32.AND.EX P0, PT, R17.reuse, RZ, PT, P0 ;  /* 0x000000ff1100720c */ /* 0x040fe40003f06100 */
[----:B------:R-:W-:-:S13]  /*0850*/  ISETP.LT.AND.EX P1, PT, R17, UR6, PT, P1 ;  /* 0x0000000611007c0c */ /* 0x000fda000bf21310 */
[----:B0-----:R-:W-:Y:S05]  /*0860*/  @!P0 BRA P1, `(.L_x_3173) ;  /* 0xfffff97000008947 */ /* 0x001fea000083ffff */
[----:B------:R-:W-:Y:S05]  /*0870*/  EXIT ;  /* 0x000000000000794d */ /* 0x000fea0003800000 */
.L_x_3172:
[----:B------:R-:W0:Y:S02]  /*0880*/  S2R R0, SR_TID.X ;  /* 0x0000000000007919 */ /* 0x000e240000002100 */
[----:B0-----:R-:W-:-:S05]  /*0890*/  IMAD.WIDE.U32 R2, R0, 0x4, RZ ;  /* 0x0000000400027825 */ /* 0x001fca00078e00ff */
[----:B------:R-:W-:-:S04]  /*08a0*/  ISETP.GE.U32.AND P0, PT, R2, UR13, PT ;  /* 0x0000000d02007c0c */ /* 0x000fc8000bf06070 */
[----:B------:R-:W-:-:S04]  /*08b0*/  ISETP.GE.AND.EX P0, PT, R3, UR6, PT, P0 ;  /* 0x0000000603007c0c */ /* 0x000fc8000bf06300 */
[----:B------:R-:W-:-:S13]  /*08c0*/  ISETP.GT.U32.OR P0, PT, R0, 0x3fff, P0 ;  /* 0x00003fff0000780c */ /* 0x000fda0000704470 */
[----:B------:R-:W-:Y:S05]  /*08d0*/  @P0 EXIT ;  /* 0x000000000000094d */ /* 0x000fea0003800000 */
[----:B------:R-:W-:Y:S02]  /*08e0*/  IMAD.MOV.U32 R3, RZ, RZ, RZ ;  /* 0x000000ffff037224 */ /* 0x000fe400078e00ff */
.L_x_3174:
        /* <DEDUP_REMOVED lines=24> */
[----:B------:R-:W-:Y:S02]  /*0a70*/  @P2 LOP3.LUT R9, R9, 0x70000000, RZ, 0xfc, !PT ;  /* 0x7000000009092812 */ /* 0x000fe400078efcff */
[----:B------:R-:W-:Y:S01]  /*0a80*/  @!P2 LOP3.LUT R8, R8, 0x3f000000, RZ, 0xfc, !PT ;  /* 0x3f0000000808a812 */ /* 0x000fe200078efcff */
[----:B------:R-:W-:Y:S02]  /*0a90*/  @!P1 FADD.FTZ R7, R6, -0.5 ;  /* 0xbf00000006079421 */ /* 0x000fe40000010000 */
[----:B------:R-:W-:Y:S02]  /*0aa0*/  IMAD.SHL.U32 R6, R10, 0x1000000, RZ ;  /* 0x010000000a067824 */ /* 0x000fe400078e00ff */
[----:B------:R-:W-:-:S02]  /*0ab0*/  @P3 IMAD.SHL.U32 R10, R4, 0x200000, RZ ;  /* 0x00200000040a3824 */ /* 0x000fc400078e00ff */
[----:B------:R-:W-:Y:S01]  /*0ac0*/  @P2 FMUL.FTZ R9, R9, 1.9259299443872358531e-34 ;  /* 0x0780000009092820 */ /* 0x000fe20000410000 */
[----:B------:R-:W-:Y:S01]  /*0ad0*/  LOP3.LUT R13, R7, 0x80000000, R6, 0xf8, !PT ;  /* 0x80000000070d7812 */ /* 0x000fe200078ef806 */
[----:B------:R-:W-:Y:S01]  /*0ae0*/  @!P2 FADD.FTZ R9, R8, -0.5 ;  /* 0xbf0000000809a421 */ /* 0x000fe20000010000 */
[----:B------:R-:W-:Y:S01]  /*0af0*/  @P3 LOP3.LUT R12, R10, 0x70000000, RZ, 0xfc, !PT ;  /* 0x700000000a0c3812 */ /* 0x000fe200078efcff */
[----:B------:R-:W-:Y:S02]  /*0b00*/  @!P3 IMAD.SHL.U32 R8, R4, 0x100, RZ ;  /* 0x000001000408b824 */ /* 0x000fe400078e00ff */
[----:B------:R-:W-:Y:S02]  /*0b10*/  @P0 IMAD.SHL.U32 R6, R2, 0x200000, RZ ;  /* 0x0020000002060824 */ /* 0x000fe400078e00ff */
[----:B------:R-:W-:Y:S01]  /*0b20*/  IMAD.SHL.U32 R10, R5, 0x1000000, RZ ;  /* 0x01000000050a7824 */ /* 0x000fe200078e00ff */
[----:B------:R-:W-:Y:S01]  /*0b30*/  @!P3 LOP3.LUT R8, R8, 0x7f00, RZ, 0xc0, !PT ;  /* 0x00007f000808b812 */ /* 0x000fe200078ec0ff */
[----:B------:R-:W-:Y:S01]  /*0b40*/  @!P0 IMAD.SHL.U32 R5, R2, 0x100, RZ ;  /* 0x0000010002058824 */ /* 0x000fe200078e00ff */
[----:B------:R-:W-:Y:S01]  /*0b50*/  @P0 LOP3.LUT R7, R6, 0xfe00000, RZ, 0xc0, !PT ;  /* 0x0fe0000006070812 */ /* 0x000fe200078ec0ff */
[----:B------:R-:W-:Y:S01]  /*0b60*/  @P3 FMUL.FTZ R12, R12, 1.9259299443872358531e-34 ;  /* 0x078000000c0c3820 */ /* 0x000fe20000410000 */
[----:B------:R-:W-:-:S02]  /*0b70*/  @!P3 LOP3.LUT R11, R8, 0x3f000000, RZ, 0xfc, !PT ;  /* 0x3f000000080bb812 */ /* 0x000fc400078efcff */
[----:B------:R-:W-:Y:S02]  /*0b80*/  @!P0 LOP3.LUT R6, R5, 0x7f00, RZ, 0xc0, !PT ;  /* 0x00007f0005068812 */ /* 0x000fe400078ec0ff */
[----:B------:R-:W-:Y:S01]  /*0b90*/  @P0 LOP3.LUT R8, R7, 0x70000000, RZ, 0xfc, !PT ;  /* 0x7000000007080812 */ /* 0x000fe200078efcff */
[----:B------:R-:W-:Y:S01]  /*0ba0*/  @!P3 FADD.FTZ R12, R11, -0.5 ;  /* 0xbf0000000b0cb421 */ /* 0x000fe20000010000 */
[----:B------:R-:W-:Y:S01]  /*0bb0*/  LOP3.LUT R10, R9, 0x80000000, R10, 0xf8, !PT ;  /* 0x80000000090a7812 */ /* 0x000fe200078ef80a */
[----:B------:R-:W-:Y:S01]  /*0bc0*/  IMAD.SHL.U32 R9, R4, 0x1000000, RZ ;  /* 0x0100000004097824 */ /* 0x000fe200078e00ff */
[----:B------:R-:W-:Y:S01]  /*0bd0*/  @!P0 LOP3.LUT R7, R6, 0x3f000000, RZ, 0xfc, !PT ;  /* 0x3f00000006078812 */ /* 0x000fe200078efcff */
[----:B------:R-:W-:Y:S01]  /*0be0*/  @P0 FMUL.FTZ R8, R8, 1.9259299443872358531e-34 ;  /* 0x0780000008080820 */ /* 0x000fe20000410000 */
[----:B------:R-:W-:Y:S03]  /*0bf0*/  F2I.FTZ.TRUNC.NTZ R5, R13 ;  /* 0x0000000d00057305 */ /* 0x000fe6000021f100 */
[----:B------:R-:W-:Y:S01]  /*0c00*/  @!P0 FADD.FTZ R8, R7, -0.5 ;  /* 0xbf00000007088421 */ /* 0x000fe20000010000 */
[----:B------:R-:W-:Y:S01]  /*0c10*/  LOP3.LUT R7, R12, 0x80000000, R9, 0xf8, !PT ;  /* 0x800000000c077812 */ /* 0x000fe200078ef809 */
[----:B------:R-:W-:-:S03]  /*0c20*/  IMAD.SHL.U32 R9, R2, 0x1000000, RZ ;  /* 0x0100000002097824 */ /* 0x000fc600078e00ff */
[----:B------:R-:W-:Y:S02]  /*0c30*/  F2I.FTZ.TRUNC.NTZ R6, R10 ;  /* 0x0000000a00067305 */ /* 0x000fe4000021f100 */
[----:B------:R-:W-:Y:S02]  /*0c40*/  LOP3.LUT R4, R8, 0x80000000, R9, 0xf8, !PT ;  /* 0x8000000008047812 */ /* 0x000fe400078ef809 */
[----:B------:R-:W-:-:S04]  /*0c50*/  LEA R8, P0, R0, UR8, 0x4 ;  /* 0x0000000800087c11 */ /* 0x000fc8000f8020ff */
[----:B------:R-:W-:Y:S01]  /*0c60*/  F2I.FTZ.TRUNC.NTZ R7, R7 ;  /* 0x0000000700077305 */ /* 0x000fe2000021f100 */
[C---:B------:R-:W-:Y:S02]  /*0c70*/  LEA.HI.X R9, R0.reuse, UR9, R3, 0x4, P0 ;  /* 0x0000000900097c11 */ /* 0x040fe400080f2403 */
[----:B------:R-:W-:-:S04]  /*0c80*/  IADD3 R0, P0, R0, c[0x0][0x0], RZ ;  /* 0x0000000000007a10 */ /* 0x000fc80007f1e0ff */
[C---:B------:R-:W-:Y:S01]  /*0c90*/  ISETP.LT.U32.AND P1, PT, R0.reuse, 0x4000, PT ;  /* 0x000040000000780c */ /* 0x040fe20003f21070 */
[----:B------:R-:W0:Y:S01]  /*0ca0*/  F2I.FTZ.TRUNC.NTZ R4, R4 ;  /* 0x0000000400047305 */ /* 0x000e22000021f100 */
[----:B------:R-:W-:Y:S02]  /*0cb0*/  IMAD.SHL.U32 R2, R0, 0x4, RZ ;  /* 0x0000000400027824 */ /* 0x000fe400078e00ff */
[----:B------:R-:W-:-:S03]  /*0cc0*/  IMAD.X R3, RZ, RZ, R3, P0 ;  /* 0x000000ffff037224 */ /* 0x000fc600000e0603 */
[----:B------:R-:W-:Y:S02]  /*0cd0*/  ISETP.GE.U32.AND P0, PT, R2, UR13, PT ;  /* 0x0000000d02007c0c */ /* 0x000fe4000bf06070 */
[----:B------:R-:W-:Y:S02]  /*0ce0*/  SHF.L.U64.HI R2, R0, 0x2, R3 ;  /* 0x0000000200027819 */ /* 0x000fe40000010203 */
[----:B------:R-:W-:Y:S02]  /*0cf0*/  ISETP.LT.U32.AND.EX P1, PT, R3, RZ, PT, P1 ;  /* 0x000000ff0300720c */ /* 0x000fe40003f21110 */
[----:B------:R-:W-:Y:S01]  /*0d00*/  ISETP.GE.AND.EX P0, PT, R2, UR6, PT, P0 ;  /* 0x0000000602007c0c */ /* 0x000fe2000bf06300 */
[----:B0-----:R0:W-:-:S12]  /*0d10*/  STG.E.128 [R8.64], R4 ;  /* 0x0000000408007986 */ /* 0x0011d8000c101d0a */
[----:B------:R-:W-:Y:S05]  /*0d20*/  @!P0 BRA P1, `(.L_x_3174) ;  /* 0xfffffbc000008947 */ /* 0x000fea000083ffff */
[----:B------:R-:W-:Y:S05]  /*0d30*/  EXIT ;  /* 0x000000000000794d */ /* 0x000fea0003800000 */
.L_x_3175:
        /* <DEDUP_REMOVED lines=12> */
.L_x_7971:


//--------------------- .text._ZN2at6native55_GLOBAL__N__de093ff9_22_ForeachBinaryOpList_cu_a911ec4325multi_tensor_apply_kernelINS1_18TensorListMetadataILi2EEENS1_11CopyFunctorIiN3c1015Float8_e4m3fnuzELi2ELi1ELi1EEEJNS0_4CopyIiS7_EEEEEvT_T0_DpT1_ --------------------------
	.section	.text._ZN2at6native55_GLOBAL__N__de093ff9_22_ForeachBinaryOpList_cu_a911ec4325multi_tensor_apply_kernelINS1_18TensorListMetadataILi2EEENS1_11CopyFunctorIiN3c1015Float8_e4m3fnuzELi2ELi1ELi1EEEJNS0_4CopyIiS7_EEEEEvT_T0_DpT1_,"ax",@progbits
	.sectioninfo	@"SHI_REGISTERS=32"
	.align	128
.text._ZN2at6native55_GLOBAL__N__de093ff9_22_ForeachBinaryOpList_cu_a911ec4325multi_tensor_apply_kernelINS1_18TensorListMetadataILi2EEENS1_11CopyFunctorIiN3c1015Float8_e4m3fnuzELi2ELi1ELi1EEEJNS0_4CopyIiS7_EEEEEvT_T0_DpT1_:
        .type           _ZN2at6native55_GLOBAL__N__de093ff9_22_ForeachBinaryOpList_cu_a911ec4325multi_tensor_apply_kernelINS1_18TensorListMetadataILi2EEENS1_11CopyFunctorIiN3c1015Float8_e4m3fnuzELi2ELi1ELi1EEEJNS0_4CopyIiS7_EEEEEvT_T0_DpT1_,@function
        .size           _ZN2at6native55_GLOBAL__N__de093ff9_22_ForeachBinaryOpList_cu_a911ec4325multi_tensor_apply_kernelINS1_18TensorListMetadataILi2EEENS1_11CopyFunctorIiN3c1015Float8_e4m3fnuzELi2ELi1ELi1EEEJNS0_4CopyIiS7_EEEEEvT_T0_DpT1_,(.L_x_7972 - _ZN2at6native55_GLOBAL__N__de093ff9_22_ForeachBinaryOpList_cu_a911ec4325multi_tensor_apply_kernelINS1_18TensorListMetadataILi2EEENS1_11CopyFunctorIiN3c1015Float8_e4m3fnuzELi2ELi1ELi1EEEJNS0_4CopyIiS7_EEEEEvT_T0_DpT1_)
        .other          _ZN2at6native55_GLOBAL__N__de093ff9_22_ForeachBinaryOpList_cu_a911ec4325multi_tensor_apply_kernelINS1_18TensorListMetadataILi2EEENS1_11CopyFunctorIiN3c1015Float8_e4m3fnuzELi2ELi1ELi1EEEJNS0_4CopyIiS7_EEEEEvT_T0_DpT1_,@"STO_CUDA_ENTRY STV_DEFAULT"
_ZN2at6native55_GLOBAL__N__de093ff9_22_ForeachBinaryOpList_cu_a911ec4325multi_tensor_apply_kernelINS1_18TensorListMetadataILi2EEENS1_11CopyFunctorIiN3c1015Float8_e4m3fnuzELi2ELi1ELi1EEEJNS0_4CopyIiS7_EEEEEvT_T0_DpT1_:
        /* <DEDUP_REMOVED lines=30> */
.L_x_3193:
        /* <DEDUP_REMOVED lines=59> */
.L_x_3180:
[----:B------:R-:W-:Y:S05]  /*0590*/  BSYNC B1 ;  /* 0x0000000000017941 */ /* 0x000fea0003800000 */
.L_x_3179:
[----:B------:R-:W-:Y:S01]  /*05a0*/  IMAD.SHL.U32 R13, R13, 0x100000, RZ ;  /* 0x001000000d0d7824 */ /* 0x000fe200078e00ff */
[----:B------:R-:W-:-:S04]  /*05b0*/  LEA R12, R12, 0x3b800000, 0x17 ;  /* 0x3b8000000c0c7811 */ /* 0x000fc800078eb8ff */
[----:B------:R-:W-:Y:S02]  /*05c0*/  LOP3.LUT R25, R12, R13, R25, 0xfe, !PT ;  /* 0x0000000d0c197212 */ /* 0x000fe400078efe19 */
.L_x_3178:
[----:B0-----:R-:W-:Y:S05]  /*05d0*/  BSYNC B0 ;  /* 0x0000000000007941 */ /* 0x001fea0003800000 */
.L_x_3177:
        /* <DEDUP_REMOVED lines=20> */
.L_x_3184:
[----:B------:R-:W-:Y:S05]  /*0720*/  BSYNC B1 ;  /* 0x0000000000017941 */ /* 0x000fea0003800000 */
.L_x_3183:
[----:B------:R-:W-:Y:S01]  /*0730*/  IMAD.SHL.U32 R13, R13, 0x100000, RZ ;  /* 0x001000000d0d7824 */ /* 0x000fe200078e00ff */
[----:B------:R-:W-:-:S04]  /*0740*/  LEA R15, R12, 0x3b800000, 0x17 ;  /* 0x3b8000000c0f7811 */ /* 0x000fc800078eb8ff */
[----:B------:R-:W-:Y:S02]  /*0750*/  LOP3.LUT R26, R15, R13, R26, 0xfe, !PT ;  /* 0x0000000d0f1a7212 */ /* 0x000fe400078efe1a */
.L_x_3182:
[----:B------:R-:W-:Y:S05]  /*0760*/  BSYNC B0 ;  /* 0x0000000000007941 */ /* 0x000fea0003800000 */
.L_x_3181:
        /* <DEDUP_REMOVED lines=22> */
.L_x_3188:
[----:B------:R-:W-:Y:S05]  /*08d0*/  BSYNC B1 ;  /* 0x0000000000017941 */ /* 0x000fea0003800000 */
.L_x_3187:
[----:B------:R-:W-:Y:S01]  /*08e0*/  IMAD.SHL.U32 R13, R13, 0x100000, RZ ;  /* 0x001000000d0d7824 */ /* 0x000fe200078e00ff */
[----:B------:R-:W-:-:S04]  /*08f0*/  LEA R15, R12, 0x3b800000, 0x17 ;  /* 0x3b8000000c0f7811 */ /* 0x000fc800078eb8ff */
[----:B------:R-:W-:Y:S02]  /*0900*/  LOP3.LUT R28, R15, R13, R28, 0xfe, !PT ;  /* 0x0000000d0f1c7212 */ /* 0x000fe400078efe1c */
.L_x_3186:
[----:B------:R-:W-:Y:S05]  /*0910*/  BSYNC B0 ;  /* 0x0000000000007941 */ /* 0x000fea0003800000 */
.L_x_3185:
        /* <DEDUP_REMOVED lines=21> */
.L_x_3192:
[----:B------:R-:W-:Y:S05]  /*0a70*/  BSYNC B1 ;  /* 0x0000000000017941 */ /* 0x000fea0003800000 */
.L_x_3191:
[----:B------:R-:W-:Y:S01]  /*0a80*/  IMAD.SHL.U32 R13, R13, 0x100000, RZ ;  /* 0x001000000d0d7824 */ /* 0x000fe200078e00ff */
[----:B------:R-:W-:-:S04]  /*0a90*/  LEA R12, R12, 0x3b800000, 0x17 ;  /* 0x3b8000000c0c7811 */ /* 0x000fc800078eb8ff */
[----:B------:R-:W-:Y:S02]  /*0aa0*/  LOP3.LUT R27, R12, R13, R27, 0xfe, !PT ;  /* 0x0000000d0c1b7212 */ /* 0x000fe400078efe1b */
.L_x_3190:
[----:B------:R-:W-:Y:S05]  /*0ab0*/  BSYNC B0 ;  /* 0x0000000000007941 */ /* 0x000fea0003800000 */
.L_x_3189:
        /* <DEDUP_REMOVED lines=24> */
.L_x_3176:
[----:B------:R-:W0:Y:S02]  /*0c40*/  S2R R0, SR_TID.X ;  /* 0x0000000000007919 */ /* 0x000e240000002100 */
[----:B0-----:R-:W-:-:S05]  /*0c50*/  IMAD.WIDE.U32 R2, R0, 0x4, RZ ;  /* 0x0000000400027825 */ /* 0x001fca00078e00ff */
[----:B------:R-:W-:-:S04]  /*0c60*/  ISETP.GE.U32.AND P0, PT, R2, UR13, PT ;  /* 0x0000000d02007c0c */ /* 0x000fc8000bf06070 */
[----:B------:R-:W-:-:S04]  /*0c70*/  ISETP.GE.AND.EX P0, PT, R3, UR6, PT, P0 ;  /* 0x0000000603007c0c */ /* 0x000fc8000bf06300 */
[----:B------:R-:W-:-:S13]  /*0c80*/  ISETP.GT.U32.OR P0, PT, R0, 0x3fff, P0 ;  /* 0x00003fff0000780c */ /* 0x000fda0000704470 */
[----:B------:R-:W-:Y:S05]  /*0c90*/  @P0 EXIT ;  /* 0x000000000000094d */ /* 0x000fea0003800000 */
[----:B------:R-:W-:Y:S02]  /*0ca0*/  IMAD.MOV.U32 R3, RZ, RZ, RZ ;  /* 0x000000ffff037224 */ /* 0x000fe400078e00ff */
.L_x_3210:
        /* <DEDUP_REMOVED lines=30> */
.L_x_3197:
[----:B------:R-:W-:Y:S05]  /*0e90*/  BSYNC B1 ;  /* 0x0000000000017941 */ /* 0x000fea0003800000 */
.L_x_3196:
[----:B------:R-:W-:Y:S01]  /*0ea0*/  IMAD.SHL.U32 R7, R7, 0x100000, RZ ;  /* 0x0010000007077824 */ /* 0x000fe200078e00ff */
[----:B------:R-:W-:-:S04]  /*0eb0*/  LEA R9, R6, 0x3b800000, 0x17 ;  /* 0x3b80000006097811 */ /* 0x000fc800078eb8ff */
[----:B------:R-:W-:Y:S02]  /*0ec0*/  LOP3.LUT R8, R9, R7, R10, 0xfe, !PT ;  /* 0x0000000709087212 */ /* 0x000fe400078efe0a */
.L_x_3195:
[----:B------:R-:W-:Y:S05]  /*0ed0*/  BSYNC B0 ;  /* 0x0000000000007941 */ /* 0x000fea0003800000 */
.L_x_3194:
        /* <DEDUP_REMOVED lines=21> */
.L_x_3201:
[----:B------:R-:W-:Y:S05]  /*1030*/  BSYNC B1 ;  /* 0x0000000000017941 */ /* 0x000fea0003800000 */
.L_x_3200:
[----:B------:R-:W-:Y:S01]  /*1040*/  LEA R10, R5, 0x3b800000, 0x17 ;  /* 0x3b800000050a7811 */ /* 0x000fe200078eb8ff */
[----:B------:R-:W-:-:S05]  /*1050*/  IMAD.SHL.U32 R5, R6, 0x100000, RZ ;  /* 0x0010000006057824 */ /* 0x000fca00078e00ff */
[----:B------:R-:W-:Y:S02]  /*1060*/  LOP3.LUT R5, R10, R5, R9, 0xfe, !PT ;  /* 0x000000050a057212 */ /* 0x000fe400078efe09 */
.L_x_3199:
[----:B------:R-:W-:Y:S05]  /*1070*/  BSYNC B0 ;  /* 0x0000000000007941 */ /* 0x000fea0003800000 */
.L_x_3198:
        /* <DEDUP_REMOVED lines=22> */
.L_x_3205:
[----:B------:R-:W-:Y:S05]  /*11e0*/  BSYNC B1 ;  /* 0x0000000000017941 */ /* 0x000fea0003800000 */
.L_x_3204:
[----:B------:R-:W-:Y:S01]  /*11f0*/  IMAD.SHL.U32 R4, R4, 0x100000, RZ ;  /* 0x0010000004047824 */ /* 0x000fe200078e00ff */
[----:B------:R-:W-:-:S04]  /*1200*/  LEA R9, R6, 0x3b800000, 0x17 ;  /* 0x3b80000006097811 */ /* 0x000fc800078eb8ff */
[----:B------:R-:W-:Y:S02]  /*1210*/  LOP3.LUT R6, R9, R4, R10, 0xfe, !PT ;  /* 0x0000000409067212 */ /* 0x000fe400078efe0a */
.L_x_3203:
[----:B------:R-:W-:Y:S05]  /*1220*/  BSYNC B0 ;  /* 0x0000000000007941 */ /* 0x000fea0003800000 */
.L_x_3202:
        /* <DEDUP_REMOVED lines=21> */
.L_x_3209:
[----:B------:R-:W-:Y:S05]  /*1380*/  BSYNC B1 ;  /* 0x0000000000017941 */ /* 0x000fea0003800000 */
.L_x_3208:
[----:B------:R-:W-:Y:S01]  /*1390*/  IMAD.SHL.U32 R2, R2, 0x100000, RZ ;  /* 0x0010000002027824 */ /* 0x000fe200078e00ff */
[----:B------:R-:W-:-:S04]  /*13a0*/  LEA R7, R4, 0x3b800000, 0x17 ;  /* 0x3b80000004077811 */ /* 0x000fc800078eb8ff */
[----:B------:R-:W-:Y:S02]  /*13b0*/  LOP3.LUT R7, R7, R2, R10, 0xfe, !PT ;  /* 0x0000000207077212 */ /* 0x000fe400078efe0a */
.L_x_3207:
[----:B------:R-:W-:Y:S05]  /*13c0*/  BSYNC B0 ;  /* 0x0000000000007941 */ /* 0x000fea0003800000 */
.L_x_3206:
        /* <DEDUP_REMOVED lines=17> */
.L_x_3211:
        /* <DEDUP_REMOVED lines=10> */
.L_x_7972:


//--------------------- .text._ZN2at6native55_GLOBAL__N__de093ff9_22_ForeachBinaryOpList_cu_a911ec4325multi_tensor_apply_kernelINS1_18TensorListMetadataILi2EEENS1_11CopyFunctorIiN3c1013Float8_e4m3fnELi2ELi1ELi1EEEJNS0_4CopyIiS7_EEEEEvT_T0_DpT1_ --------------------------
	.section	.text._ZN2at6native55_GLOBAL__N__de093ff9_22_ForeachBinaryOpList_cu_a911ec4325multi_tensor_apply_kernelINS1_18TensorListMetadataILi2EEENS1_11CopyFunctorIiN3c1013Float8_e4m3fnELi2ELi1ELi1EEEJNS0_4CopyIiS7_EEEEEvT_T0_DpT1_,"ax",@progbits
	.sectioninfo	@"SHI_REGISTERS=27"
	.align	128
.text._ZN2at6native55_GLOBAL__N__de093ff9_22_ForeachBinaryOpList_cu_a911ec4325multi_tensor_apply_kernelINS1_18TensorListMetadataILi2EEENS1_11CopyFunctorIiN3c1013Float8_e4m3fnELi2ELi1ELi1EEEJNS0_4CopyIiS7_EEEEEvT_T0_DpT1_:
        .type           _ZN2at6native55_GLOBAL__N__de093ff9_22_ForeachBinaryOpList_cu_a911ec4325multi_tensor_apply_kernelINS1_18TensorListMetadataILi2EEENS1_11CopyFunctorIiN3c1013Float8_e4m3fnELi2ELi1ELi1EEEJNS0_4CopyIiS7_EEEEEvT_T0_DpT1_,@function
        .size           _ZN2at6native55_GLOBAL__N__de093ff9_22_ForeachBinaryOpList_cu_a911ec4325multi_tensor_apply_kernelINS1_18TensorListMetadataILi2EEENS1_11CopyFunctorIiN3c1013Float8_e4m3fnELi2ELi1ELi1EEEJNS0_4CopyIiS7_EEEEEvT_T0_DpT1_,(.L_x_7973 - _ZN2at6native55_GLOBAL__N__de093ff9_22_ForeachBinaryOpList_cu_a911ec4325multi_tensor_apply_kernelINS1_18TensorListMetadataILi2EEENS1_11CopyFunctorIiN3c1013Float8_e4m3fnELi2ELi1ELi1EEEJNS0_4CopyIiS7_EEEEEvT_T0_DpT1_)
        .other          _ZN2at6native55_GLOBAL__N__de093ff9_22_ForeachBinaryOpList_cu_a911ec4325multi_tensor_apply_kernelINS1_18TensorListMetadataILi2EEENS1_11CopyFunctorIiN3c1013Float8_e4m3fnELi2ELi1ELi1EEEJNS0_4CopyIiS7_EEEEEvT_T0_DpT1_,@"STO_CUDA_ENTRY STV_DEFAULT"
_ZN2at6native55_GLOBAL__N__de093ff9_22_ForeachBinaryOpList_cu_a911ec4325multi_tensor_apply_kernelINS1_18TensorListMetadataILi2EEENS1_11CopyFunctorIiN3c1013Float8_e4m3fnELi2ELi1ELi1EEEJNS0_4CopyIiS7_EEEEEvT_T0_DpT1_:
        /* <DEDUP_REMOVED lines=30> */
.L_x_3221:
        /* <DEDUP_REMOVED lines=60> */
[----:B0-----:R0:W-:Y:S03]  /*05a0*/  STG.E [R2.64], R5 ;  /* 0x0000000502007986 */ /* 0x0011e6000c10190a */
.L_x_3214:
[----:B------:R-:W-:Y:S05]  /*05b0*/  BSYNC B0 ;  /* 0x0000000000007941 */ /* 0x000fea0003800000 */
.L_x_3213:
        /* <DEDUP_REMOVED lines=23> */
[----:B0-----:R0:W-:Y:S04]  /*0730*/  STG.E [R2.64], R5 ;  /* 0x0000000502007986 */ /* 0x0011e8000c10190a */
.L_x_3216:
[----:B------:R-:W-:Y:S05]  /*0740*/  BSYNC B0 ;  /* 0x0000000000007941 */ /* 0x000fea0003800000 */
.L_x_3215:
        /* <DEDUP_REMOVED lines=24> */
.L_x_3218:
[----:B------:R-:W-:Y:S05]  /*08d0*/  BSYNC B0 ;  /* 0x0000000000007941 */ /* 0x000fea0003800000 */
.L_x_3217:
        /* <DEDUP_REMOVED lines=24> */
.L_x_3220:
[----:B------:R-:W-:Y:S05]  /*0a60*/  BSYNC B0 ;  /* 0x0000000000007941 */ /* 0x000fea0003800000 */
.L_x_3219:
        /* <DEDUP_REMOVED lines=8> */
.L_x_3212:
[----:B------:R-:W0:Y:S02]  /*0af0*/  S2R R0, SR_TID.X ;  /* 0x0000000000007919 */ /* 0x000e240000002100 */
[----:B0-----:R-:W-:-:S05]  /*0b00*/  IMAD.WIDE.U32 R2, R0, 0x4, RZ ;  /* 0x0000000400027825 */ /* 0x001fca00078e00ff */
[----:B------:R-:W-:-:S04]  /*0b10*/  ISETP.GE.U32.AND P0, PT, R2, UR13, PT ;  /* 0x0000000d02007c0c */ /* 0x000fc8000bf06070 */
[----:B------:R-:W-:-:S04]  /*0b20*/  ISETP.GE.AND.EX P0, PT, R3, UR6, PT, P0 ;  /* 0x0000000603007c0c */ /* 0x000fc8000bf06300 */
[----:B------:R-:W-:-:S13]  /*0b30*/  ISETP.GT.U32.OR P0, PT, R0, 0x3fff, P0 ;  /* 0x00003fff0000780c */ /* 0x000fda0000704470 */
[----:B------:R-:W-:Y:S05]  /*0b40*/  @P0 EXIT ;  /* 0x000000000000094d */ /* 0x000fea0003800000 */
[----:B------:R-:W-:Y:S02]  /*0b50*/  IMAD.MOV.U32 R3, RZ, RZ, RZ ;  /* 0x000000ffff037224 */ /* 0x000fe400078e00ff */
.L_x_3222:
[----:B------:R-:W-:-:S04]  /*0b60*/  LEA R12, P0, R0, UR14, 0x2 ;  /* 0x0000000e000c7c11 */ /* 0x000fc8000f8010ff */
[----:B------:R-:W-:-:S05]  /*0b70*/  LEA.HI.X R13, R0, UR4, R3, 0x2, P0 ;  /* 0x00000004000d7c11 */ /* 0x000fca00080f1403 */
[----:B------:R-:W2:Y:S01]  /*0b80*/  LDG.E R12, [R12.64] ;  /* 0x0000000a0c0c7981 */ /* 0x000ea2000c1e1900 */
[----:B------:R-:W-:Y:S01]  /*0b90*/  IMAD.MOV.U32 R10, RZ, RZ, -0x800000 ;  /* 0xff800000ff0a7424 */ /* 0x000fe200078e00ff */
[C---:B0-2---:R-:W-:Y:S02]  /*0ba0*/  PRMT R5, R12.reuse, 0x7771, RZ ;  /* 0x000077710c057816 */ /* 0x045fe400000000ff */
        /* <DEDUP_REMOVED lines=24> */
[----:B------:R-:W-:Y:S02]  /*0d30*/  SHF.L.U32 R15, R9, R15, RZ ;  /* 0x0000000f090f7219 */ /* 0x000fe400000006ff */
[C---:B------:R-:W-:Y:S02]  /*0d40*/  ISETP.GT.U32.AND P2, PT, R13.reuse, 0x4, PT ;  /* 0x000000040d00780c */ /* 0x040fe40003f44070 */
[----:B------:R-:W-:Y:S02]  /*0d50*/  IADD3 R13, R13, -0x4, RZ ;  /* 0xfffffffc0d0d7810 */ /* 0x000fe40007ffe0ff */
[----:B0-----:R-:W-:Y:S02]  /*0d60*/  IADD3 R19, -R12, 0x1f, RZ ;  /* 0x0000001f0c137810 */ /* 0x001fe40007ffe1ff */
[----:B------:R-:W-:Y:S02]  /*0d70*/  SEL R14, R14, RZ, P0 ;  /* 0x000000ff0e0e7207 */ /* 0x000fe40000000000 */
[----:B------:R-:W-:-:S02]  /*0d80*/  SEL R17, R13, RZ, P2 ;  /* 0x000000ff0d117207 */ /* 0x000fc40001000000 */
[----:B------:R-:W-:Y:S02]  /*0d90*/  ISETP.GT.U32.AND P0, PT, R19, 0x4, PT ;  /* 0x000000041300780c */ /* 0x000fe40003f04070 */
[----:B------:R-:W-:Y:S01]  /*0da0*/  LEA.HI R16, R15, R16, RZ, 0x1c ;  /* 0x000000100f107211 */ /* 0x000fe200078fe0ff */
[----:B------:R-:W-:Y:S01]  /*0db0*/  IMAD R18, R17, R10, 0x3c000000 ;  /* 0x3c00000011127424 */ /* 0x000fe200078e020a */
[----:B------:R-:W-:Y:S02]  /*0dc0*/  IADD3 R19, R19, -0x4, RZ ;  /* 0xfffffffc13137810 */ /* 0x000fe40007ffe0ff */
[----:B------:R-:W-:Y:S02]  /*0dd0*/  IADD3 R15, R9, 0x1000000, RZ ;  /* 0x01000000090f7810 */ /* 0x000fe40007ffe0ff */
[----:B------:R-:W-:Y:S02]  /*0de0*/  SHF.L.U32 R17, R8, R17, RZ ;  /* 0x0000001108117219 */ /* 0x000fe400000006ff */
[----:B------:R-:W-:-:S02]  /*0df0*/  SEL R19, R19, RZ, P0 ;  /* 0x000000ff13137207 */ /* 0x000fc40000000000 */
[----:B------:R-:W-:Y:S02]  /*0e00*/  SHF.R.S32.HI R15, RZ, 0x8, R15 ;  /* 0x00000008ff0f7819 */ /* 0x000fe4000001140f */
[----:B------:R-:W-:Y:S02]  /*0e10*/  IADD3 R9, R9, -0x1, RZ ;  /* 0xffffffff09097810 */ /* 0x000fe40007ffe0ff */
[----:B------:R-:W-:Y:S01]  /*0e20*/  SHF.L.U32 R13, R11, R14, RZ ;  /* 0x0000000e0b0d7219 */ /* 0x000fe200000006ff */
[----:B------:R-:W-:Y:S01]  /*0e30*/  IMAD R14, R14, R10, 0x3c000000 ;  /* 0x3c0000000e0e7424 */ /* 0x000fe200078e020a */
[----:B------:R-:W-:Y:S01]  /*0e40*/  LEA.HI R12, R17, R18, RZ, 0x1c ;  /* 0x00000012110c7211 */ /* 0x000fe200078fe0ff */
[----:B------:R-:W-:Y:S01]  /*0e50*/  IMAD R18, R19, R10, 0x3c000000 ;  /* 0x3c00000013127424 */ /* 0x000fe200078e020a */
[----:B------:R-:W-:Y:S02]  /*0e60*/  LOP3.LUT R16, R16, 0x7f800000, R15, 0xf8, !PT ;  /* 0x7f80000010107812 */ /* 0x000fe400078ef80f */
[----:B------:R-:W-:-:S02]  /*0e70*/  SHF.R.S32.HI R9, RZ, 0x1f, R9 ;  /* 0x0000001fff097819 */ /* 0x000fc40000011409 */
[----:B------:R-:W-:Y:S02]  /*0e80*/  IADD3 R10, R8, 0x1000000, RZ ;  /* 0x01000000080a7810 */ /* 0x000fe40007ffe0ff */
[----:B------:R-:W-:Y:S02]  /*0e90*/  LOP3.LUT R16, R16, R9, RZ, 0x30, !PT ;  /* 0x0000000910107212 */ /* 0x000fe400078e30ff */
[----:B------:R-:W-:Y:S02]  /*0ea0*/  LEA.HI R14, R13, R14, RZ, 0x1c ;  /* 0x0000000e0d0e7211 */ /* 0x000fe400078fe0ff */
[----:B------:R-:W-:Y:S02]  /*0eb0*/  SHF.R.S32.HI R9, RZ, 0x8, R10 ;  /* 0x00000008ff097819 */ /* 0x000fe4000001140a */
[----:B------:R-:W-:Y:S02]  /*0ec0*/  IADD3 R13, R11, 0x1000000, RZ ;  /* 0x010000000b0d7810 */ /* 0x000fe40007ffe0ff */
[----:B------:R-:W-:-:S02]  /*0ed0*/  SHF.L.U32 R19, R7, R19, RZ ;  /* 0x0000001307137219 */ /* 0x000fc400000006ff */
[----:B------:R-:W-:Y:S02]  /*0ee0*/  IADD3 R10, R7, 0x1000000, RZ ;  /* 0x01000000070a7810 */ /* 0x000fe40007ffe0ff */
[----:B------:R-:W-:Y:S02]  /*0ef0*/  SHF.R.S32.HI R13, RZ, 0x8, R13 ;  /* 0x00000008ff0d7819 */ /* 0x000fe4000001140d */
[----:B------:R-:W-:Y:S02]  /*0f00*/  IADD3 R11, R11, -0x1, RZ ;  /* 0xffffffff0b0b7810 */ /* 0x000fe40007ffe0ff */
[----:B------:R-:W-:Y:S02]  /*0f10*/  LEA.HI R19, R19, R18, RZ, 0x1c ;  /* 0x0000001213137211 */ /* 0x000fe400078fe0ff */
[----:B------:R-:W-:Y:S02]  /*0f20*/  IADD3 R8, R8, -0x1, RZ ;  /* 0xffffffff08087810 */ /* 0x000fe40007ffe0ff */
[----:B------:R-:W-:-:S02]  /*0f30*/  SHF.R.S32.HI R10, RZ, 0x8, R10 ;  /* 0x00000008ff0a7819 */ /* 0x000fc4000001140a */
[----:B------:R-:W-:Y:S02]  /*0f40*/  IADD3 R7, R7, -0x1, RZ ;  /* 0xffffffff07077810 */ /* 0x000fe40007ffe0ff */
[----:B------:R-:W-:Y:S02]  /*0f50*/  LOP3.LUT R14, R14, 0x7f800000, R13, 0xf8, !PT ;  /* 0x7f8000000e0e7812 */ /* 0x000fe400078ef80d */
[----:B------:R-:W-:Y:S02]  /*0f60*/  SHF.R.S32.HI R11, RZ, 0x1f, R11 ;  /* 0x0000001fff0b7819 */ /* 0x000fe4000001140b */
[----:B------:R-:W-:Y:S02]  /*0f70*/  LOP3.LUT R9, R12, 0x7f800000, R9, 0xf8, !PT ;  /* 0x7f8000000c097812 */ /* 0x000fe400078ef809 */
[----:B------:R-:W-:Y:S02]  /*0f80*/  SHF.R.S32.HI R8, RZ, 0x1f, R8 ;  /* 0x0000001fff087819 */ /* 0x000fe40000011408 */
[----:B------:R-:W-:-:S02]  /*0f90*/  LOP3.LUT R10, R19, 0x7f800000, R10, 0xf8, !PT ;  /* 0x7f800000130a7812 */ /* 0x000fc400078ef80a */
[----:B------:R-:W-:Y:S02]  /*0fa0*/  SHF.R.S32.HI R7, RZ, 0x1f, R7 ;  /* 0x0000001fff077819 */ /* 0x000fe40000011407 */
[----:B------:R-:W-:Y:S02]  /*0fb0*/  LOP3.LUT R11, R14, R11, RZ, 0x30, !PT ;  /* 0x0000000b0e0b7212 */ /* 0x000fe400078e30ff */
[----:B------:R-:W-:Y:S02]  /*0fc0*/  LOP3.LUT R9, R9, R8, RZ, 0x30, !PT ;  /* 0x0000000809097212 */ /* 0x000fe400078e30ff */
[----:B------:R-:W-:Y:S02]  /*0fd0*/  LOP3.LUT R7, R10, R7, RZ, 0x30, !PT ;  /* 0x000000070a077212 */ /* 0x000fe400078e30ff */
[----:B------:R-:W-:Y:S02]  /*0fe0*/  LOP3.LUT R4, R11, 0x80000000, R4, 0xf8, !PT ;  /* 0x800000000b047812 */ /* 0x000fe400078ef804 */
[----:B------:R-:W-:-:S02]  /*0ff0*/  LOP3.LUT R5, R16, 0x80000000, R5, 0xf8, !PT ;  /* 0x8000000010057812 */ /* 0x000fc400078ef805 */
[----:B------:R-:W-:Y:S02]  /*1000*/  LOP3.LUT R6, R9, 0x80000000, R6, 0xf8, !PT ;  /* 0x8000000009067812 */ /* 0x000fe400078ef806 */
[----:B------:R-:W-:Y:S01]  /*1010*/  LOP3.LUT R7, R7, 0x80000000, R2, 0xf8, !PT ;  /* 0x8000000007077812 */ /* 0x000fe200078ef802 */
        /* <DEDUP_REMOVED lines=17> */
.L_x_3223:
        /* <DEDUP_REMOVED lines=13> */
.L_x_7973:


//--------------------- .text._ZN2at6native55_GLOBAL__N__de093ff9_22_ForeachBinaryOpList_cu_a911ec4325multi_tensor_apply_kernelINS1_18TensorListMetadataILi2EEENS1_11CopyFunctorIibLi2ELi1ELi1EEEJNS0_4CopyIibEEEEEvT_T0_DpT1_ --------------------------
	.section	.text._ZN2at6native55_GLOBAL__N__de093ff9_22_ForeachBinaryOpList_cu_a911ec4325multi_tensor_apply_kernelINS1_18TensorListMetadataILi2EEENS1_11CopyFunctorIibLi2ELi1ELi1EEEJNS0_4CopyIibEEEEEvT_T0_DpT1_,"ax",@progbits
	.sectioninfo	@"SHI_REGISTERS=32"
	.align	128
.text._ZN2at6native55_GLOBAL__N__de093ff9_22_ForeachBinaryOpList_cu_a911ec4325multi_tensor_apply_kernelINS1_18TensorListMetadataILi2EEENS1_11CopyFunctorIibLi2ELi1ELi1EEEJNS0_4CopyIibEEEEEvT_T0_DpT1_:
        .type           _ZN2at6native55_GLOBAL__N__de093ff9_22_ForeachBinaryOpList_cu_a911ec4325multi_tensor_apply_kernelINS1_18TensorListMetadataILi2EEENS1_11CopyFunctorIibLi2ELi1ELi1EEEJNS0_4CopyIibEEEEEvT_T0_DpT1_,@function
        .size           _ZN2at6native55_GLOBAL__N__de093ff9_22_ForeachBinaryOpList_cu_a911ec4325multi_tensor_apply_kernelINS1_18TensorListMetadataILi2EEENS1_11CopyFunctorIibLi2ELi1ELi1EEEJNS0_4CopyIibEEEEEvT_T0_DpT1_,(.L_x_7974 - _ZN2at6native55_GLOBAL__N__de093ff9_22_ForeachBinaryOpList_cu_a911ec4325multi_tensor_apply_kernelINS1_18TensorListMetadataILi2EEENS1_11CopyFunctorIibLi2ELi1ELi1EEEJNS0_4CopyIibEEEEEvT_T0_DpT1_)
        .other          _ZN2at6native55_GLOBAL__N__de093ff9_22_ForeachBinaryOpList_cu_a911ec4325multi_tensor_apply_kernelINS1_18TensorListMetadataILi2EEENS1_11CopyFunctorIibLi2ELi1ELi1EEEJNS0_4CopyIibEEEEEvT_T0_DpT1_,@"STO_CUDA_ENTRY STV_DEFAULT"
_ZN2at6native55_GLOBAL__N__de093ff9_22_ForeachBinaryOpList_cu_a911ec4325multi_tensor_apply_kernelINS1_18TensorListMetadataILi2EEENS1_11CopyFunctorIibLi2ELi1ELi1EEEJNS0_4CopyIibEEEEEvT_T0_DpT1_:
        /* <DEDUP_REMOVED lines=28> */
.L_x_3225:
        /* <DEDUP_REMOVED lines=44> */
[----:B--2---:R-:W-:-:S05]  /*0480*/  @P1 PRMT R28, R9, 0x8880, RZ ;  /* 0x00008880091c1816 */ /* 0x004fca00000000ff */
[----:B------:R-:W-:Y:S01]  /*0490*/  @P1 IMAD.MOV.U32 R21, RZ, RZ, R28 ;  /* 0x000000ffff151224 */ /* 0x000fe200078e001c */
[----:B---3--:R-:W-:-:S04]  /*04a0*/  @P0 PRMT R27, R10, 0x8880, RZ ;  /* 0x000088800a1b0816 */ /* 0x008fc800000000ff */
[----:B------:R0:W-:Y:S01]  /*04b0*/  @P1 STG.E [R14.64], R21 ;  /* 0x000000150e001986 */ /* 0x0001e2000c101904 */
[----:B------:R-:W-:Y:S01]  /*04c0*/  @P2 LEA R26, P1, R23, R12, 0x2 ;  /* 0x0000000c171a2211 */ /* 0x000fe200078210ff */
[----:B------:R-:W-:-:S03]  /*04d0*/  @P0 IMAD.MOV.U32 R11, RZ, RZ, R27 ;  /* 0x000000ffff0b0224 */ /* 0x000fc600078e001b */
[----:B------:R-:W-:Y:S02]  /*04e0*/  @P2 LEA.HI.X R27, R23, R13, R22, 0x2, P1 ;  /* 0x0000000d171b2211 */ /* 0x000fe400008f1416 */
[----:B----4-:R-:W-:Y:S01]  /*04f0*/  @P4 PRMT R18, R7, 0x8880, RZ ;  /* 0x0000888007124816 */ /* 0x010fe200000000ff */
[----:B0-----:R-:W-:Y:S02]  /*0500*/  IMAD.MOV.U32 R21, RZ, RZ, R20 ;  /* 0x000000ffff157224 */ /* 0x001fe400078e0014 */
[----:B------:R-:W-:Y:S01]  /*0510*/  IMAD.MOV.U32 R20, RZ, RZ, R19 ;  /* 0x000000ffff147224 */ /* 0x000fe200078e0013 */
[----:B-----5:R-:W-:Y:S01]  /*0520*/  @P2 PRMT R22, R8, 0x8880, RZ ;  /* 0x0000888008162816 */ /* 0x020fe200000000ff */
[----:B------:R-:W-:Y:S02]  /*0530*/  @P4 IMAD.MOV.U32 R23, RZ, RZ, R18 ;  /* 0x000000ffff174224 */ /* 0x000fe400078e0012 */
[----:B------:R-:W-:Y:S01]  /*0540*/  IMAD.WIDE.U32 R20, R29, 0x4, R20 ;  /* 0x000000041d147825 */ /* 0x000fe200078e0014 */
[----:B------:R0:W-:Y:S03]  /*0550*/  @P0 STG.E [R16.64], R11 ;  /* 0x0000000b10000986 */ /* 0x0001e6000c101904 */
[----:B------:R-:W-:Y:S01]  /*0560*/  @P2 IMAD.MOV.U32 R15, RZ, RZ, R22 ;  /* 0x000000ffff0f2224 */ /* 0x000fe200078e0016 */
[----:B------:R0:W-:Y:S01]  /*0570*/  @P4 STG.E [R24.64], R23 ;  /* 0x0000001718004986 */ /* 0x0001e2000c101904 */
[----:B------:R-:W-:-:S02]  /*0580*/  ISETP.GE.U32.AND P0, PT, R20, 0x10000, PT ;  /* 0x000100001400780c */ /* 0x000fc40003f06070 */
[----:B------:R-:W-:Y:S01]  /*0590*/  ISETP.LT.U32.AND P1, PT, R20, R2, PT ;  /* 0x000000021400720c */ /* 0x000fe20003f21070 */
[----:B------:R0:W-:Y:S01]  /*05a0*/  @P2 STG.E [R26.64], R15 ;  /* 0x0000000f1a002986 */ /* 0x0001e2000c101904 */
[C---:B------:R-:W-:Y:S02]  /*05b0*/  ISETP.GE.U32.AND.EX P0, PT, R21.reuse, RZ, PT, P0 ;  /* 0x000000ff1500720c */ /* 0x040fe40003f06100 */
[----:B------:R-:W-:Y:S01]  /*05c0*/  ISETP.LT.AND.EX P1, PT, R21, R4, PT, P1 ;  /* 0x000000041500720c */ /* 0x000fe20003f21310 */
[----:B------:R-:W-:Y:S02]  /*05d0*/  IMAD.MOV.U32 R19, RZ, RZ, R20 ;  /* 0x000000ffff137224 */ /* 0x000fe400078e0014 */
[----:B------:R-:W-:-:S10]  /*05e0*/  IMAD.MOV.U32 R20, RZ, RZ, R21 ;  /* 0x000000ffff147224 */ /* 0x000fd400078e0015 */
[----:B0-----:R-:W-:Y:S05]  /*05f0*/  @!P0 BRA P1, `(.L_x_3225) ;  /* 0xfffffbc000008947 */ /* 0x001fea000083ffff */
[----:B------:R-:W-:Y:S05]  /*0600*/  EXIT ;  /* 0x000000000000794d */ /* 0x000fea0003800000 */
.L_x_3224:
[----:B------:R-:W0:Y:S02]  /*0610*/  S2R R17, SR_TID.X ;  /* 0x0000000000117919 */ /* 0x000e240000002100 */
[----:B0-----:R-:W-:-:S05]  /*0620*/  IMAD.WIDE.U32 R6, R17, 0x4, RZ ;  /* 0x0000000411067825 */ /* 0x001fca00078e00ff */
[----:B------:R-:W-:-:S04]  /*0630*/  ISETP.GE.U32.AND P0, PT, R6, R2, PT ;  /* 0x000000020600720c */ /* 0x000fc80003f06070 */
[----:B------:R-:W-:-:S04]  /*0640*/  ISETP.GE.AND.EX P0, PT, R7, R4, PT, P0 ;  /* 0x000000040700720c */ /* 0x000fc80003f06300 */
[----:B------:R-:W-:-:S13]  /*0650*/  ISETP.GT.U32.OR P0, PT, R17, 0x3fff, P0 ;  /* 0x00003fff1100780c */ /* 0x000fda0000704470 */
[----:B------:R-:W-:Y:S05]  /*0660*/  @P0 EXIT ;  /* 0x000000000000094d */ /* 0x000fea0003800000 */
[----:B------:R-:W-:Y:S02]  /*0670*/  IMAD.MOV.U32 R16, RZ, RZ, RZ ;  /* 0x000000ffff107224 */ /* 0x000fe400078e00ff */
.L_x_3226:
        /* <DEDUP_REMOVED lines=12> */
[----:B------:R-:W-:Y:S02]  /*0740*/  ISETP.GE.AND.EX P0, PT, R5, R4, PT, P0 ;  /* 0x000000040500720c */ /* 0x000fe40003f06300 */
[C---:B--2---:R-:W-:Y:S02]  /*0750*/  PRMT R11, R14.reuse, 0xbbb3, RZ ;  /* 0x0000bbb30e0b7816 */ /* 0x044fe400000000ff */
[----:B------:R-:W-:-:S02]  /*0760*/  PRMT R10, R14, 0xaaa2, RZ ;  /* 0x0000aaa20e0a7816 */ /* 0x000fc400000000ff */
[C---:B------:R-:W-:Y:S02]  /*0770*/  PRMT R9, R14.reuse, 0x9991, RZ ;  /* 0x000099910e097816 */ /* 0x040fe400000000ff */
[----:B------:R-:W-:-:S05]  /*0780*/  PRMT R8, R14, 0x8880, RZ ;  /* 0x000088800e087816 */ /* 0x000fca00000000ff */
[----:B------:R0:W-:Y:S01]  /*0790*/  STG.E.128 [R6.64], R8 ;  /* 0x0000000806007986 */ /* 0x0001e2000c101d04 */
[----:B------:R-:W-:Y:S05]  /*07a0*/  @!P0 BRA P1, `(.L_x_3226) ;  /* 0xfffffed000008947 */ /* 0x000fea000083ffff */
[----:B------:R-:W-:Y:S05]  /*07b0*/  EXIT ;  /* 0x000000000000794d */ /* 0x000fea0003800000 */
.L_x_3227:
        /* <DEDUP_REMOVED lines=12> */
.L_x_7974:


//--------------------- .text._ZN2at6native55_GLOBAL__N__de093ff9_22_ForeachBinaryOpList_cu_a911ec4325multi_tensor_apply_kernelINS1_18TensorListMetadataILi2EEENS1_11CopyFunctorIiN3c108BFloat16ELi2ELi1ELi1EEEJNS0_4CopyIiS7_EEEEEvT_T0_DpT1_ --------------------------
	.section	.text._ZN2at6native55_GLOBAL__N__de093ff9_22_ForeachBinaryOpList_cu_a911ec4325multi_tensor_apply_kernelINS1_18TensorListMetadataILi2EEENS1_11CopyFunctorIiN3c108BFloat16ELi2ELi1ELi1EEEJNS0_4CopyIiS7_EEEEEvT_T0_DpT1_,"ax",@progbits
	.sectioninfo	@"SHI_REGISTERS=32"
	.align	128
.text._ZN2at6native55_GLOBAL__N__de093ff9_22_ForeachBinaryOpList_cu_a911ec4325multi_tensor_apply_kernelINS1_18TensorListMetadataILi2EEENS1_11CopyFunctorIiN3c108BFloat16ELi2ELi1ELi1EEEJNS0_4CopyIiS7_EEEEEvT_T0_DpT1_:
        .type           _ZN2at6native55_GLOBAL__N__de093ff9_22_ForeachBinaryOpList_cu_a911ec4325multi_tensor_apply_kernelINS1_18TensorListMetadataILi2EEENS1_11CopyFunctorIiN3c108BFloat16ELi2ELi1ELi1EEEJNS0_4CopyIiS7_EEEEEvT_T0_DpT1_,@function
        .size           _ZN2at6native55_GLOBAL__N__de093ff9_22_ForeachBinaryOpList_cu_a911ec4325multi_tensor_apply_kernelINS1_18TensorListMetadataILi2EEENS1_11CopyFunctorIiN3c108BFloat16ELi2ELi1ELi1EEEJNS0_4CopyIiS7_EEEEEvT_T0_DpT1_,(.L_x_7975 - _ZN2at6native55_GLOBAL__N__de093ff9_22_ForeachBinaryOpList_cu_a911ec4325multi_tensor_apply_kernelINS1_18TensorListMetadataILi2EEENS1_11CopyFunctorIiN3c108BFloat16ELi2ELi1ELi1EEEJNS0_4CopyIiS7_EEEEEvT_T0_DpT1_)
        .other          _ZN2at6native55_GLOBAL__N__de093ff9_22_ForeachBinaryOpList_cu_a911ec4325multi_tensor_apply_kernelINS1_18TensorListMetadataILi2EEENS1_11CopyFunctorIiN3c108BFloat16ELi2ELi1ELi1EEEJNS0_4CopyIiS7_EEEEEvT_T0_DpT1_,@"STO_CUDA_ENTRY STV_DEFAULT"
_ZN2at6native55_GLOBAL__N__de093ff9_22_ForeachBinaryOpList_cu_a911ec4325multi_tensor_apply_kernelINS1_18TensorListMetadataILi2EEENS1_11CopyFunctorIiN3c108BFloat16ELi2ELi1ELi1EEEJNS0_4CopyIiS7_EEEEEvT_T0_DpT1_:
        /* <DEDUP_REMOVED lines=30> */
.L_x_3229:
        /* <DEDUP_REMOVED lines=55> */
[----:B0-----:R0:W-:Y:S01]  /*0550*/  @P0 STG.E [R12.64], R27 ;  /* 0x0000001b0c000986 */ /* 0x0011e2000c10190a */
[----:B------:R-:W-:-:S03]  /*0560*/  ISETP.GE.U32.AND P0, PT, R10, 0x10000, PT ;  /* 0x000100000a00780c */ /* 0x000fc60003f06070 */
[----:B-1----:R0:W-:Y:S04]  /*0570*/  @P2 STG.E [R14.64], R29 ;  /* 0x0000001d0e002986 */ /* 0x0021e8000c10190a */
[----:B--2---:R0:W-:Y:S01]  /*0580*/  @P1 STG.E [R16.64], R24 ;  /* 0x0000001810001986 */ /* 0x0041e2000c10190a */
[----:B------:R-:W-:-:S03]  /*0590*/  ISETP.LT.U32.AND P1, PT, R10, UR13, PT ;  /* 0x0000000d0a007c0c */ /* 0x000fc6000bf21070 */
[----:B---3--:R0:W-:Y:S01]  /*05a0*/  @P3 STG.E [R18.64], R23 ;  /* 0x0000001712003986 */ /* 0x0081e2000c10190a */
[C---:B------:R-:W-:Y:S02]  /*05b0*/  ISETP.GE.U32.AND.EX P0, PT, R11.reuse, RZ, PT, P0 ;  /* 0x000000ff0b00720c */ /* 0x040fe40003f06100 */
[----:B------:R-:W-:-:S13]  /*05c0*/  ISETP.LT.AND.EX P1, PT, R11, UR6, PT, P1 ;  /* 0x000000060b007c0c */ /* 0x000fda000bf21310 */
[----:B0-----:R-:W-:Y:S05]  /*05d0*/  @!P0 BRA P1, `(.L_x_3229) ;  /* 0xfffffc0000008947 */ /* 0x001fea000083ffff */
[----:B------:R-:W-:Y:S05]  /*05e0*/  EXIT ;  /* 0x000000000000794d */ /* 0x000fea0003800000 */
.L_x_3228:
[----:B------:R-:W0:Y:S02]  /*05f0*/  S2R R10, SR_TID.X ;  /* 0x00000000000a7919 */ /* 0x000e240000002100 */
[----:B0-----:R-:W-:-:S05]  /*0600*/  IMAD.WIDE.U32 R2, R10, 0x4, RZ ;  /* 0x000000040a027825 */ /* 0x001fca00078e00ff */
[----:B------:R-:W-:-:S04]  /*0610*/  ISETP.GE.U32.AND P0, PT, R2, UR13, PT ;  /* 0x0000000d02007c0c */ /* 0x000fc8000bf06070 */
[----:B------:R-:W-:-:S04]  /*0620*/  ISETP.GE.AND.EX P0, PT, R3, UR6, PT, P0 ;  /* 0x0000000603007c0c */ /* 0x000fc8000bf06300 */
[----:B------:R-:W-:-:S13]  /*0630*/  ISETP.GT.U32.OR P0, PT, R10, 0x3fff, P0 ;  /* 0x00003fff0a00780c */ /* 0x000fda0000704470 */
[----:B------:R-:W-:Y:S05]  /*0640*/  @P0 EXIT ;  /* 0x000000000000094d */ /* 0x000fea0003800000 */
[----:B------:R-:W-:Y:S02]  /*0650*/  IMAD.MOV.U32 R11, RZ, RZ, RZ ;  /* 0x000000ffff0b7224 */ /* 0x000fe400078e00ff */
.L_x_3230:
        /* <DEDUP_REMOVED lines=17> */
[----:B------:R-:W-:Y:S08]  /*0770*/  F2I.FTZ.TRUNC.NTZ R5, R5 ;  /* 0x0000000500057305 */ /* 0x000ff0000021f100 */
[----:B------:R-:W-:Y:S08]  /*0780*/  F2I.FTZ.TRUNC.NTZ R4, R4 ;  /* 0x0000000400047305 */ /* 0x000ff0000021f100 */
[----:B------:R-:W-:Y:S08]  /*0790*/  F2I.FTZ.TRUNC.NTZ R7, R7 ;  /* 0x0000000700077305 */ /* 0x000ff0000021f100 */
[----:B------:R-:W0:Y:S02]  /*07a0*/  F2I.FTZ.TRUNC.NTZ R6, R6 ;  /* 0x0000000600067305 */ /* 0x000e24000021f100 */
[----:B0-----:R0:W-:Y:S01]  /*07b0*/  STG.E.128 [R8.64], R4 ;  /* 0x0000000408007986 */ /* 0x0011e2000c101d0a */
[----:B------:R-:W-:Y:S05]  /*07c0*/  @!P0 BRA P1, `(.L_x_3230) ;  /* 0xfffffe9000008947 */ /* 0x000fea000083ffff */
[----:B------:R-:W-:Y:S05]  /*07d0*/  EXIT ;  /* 0x000000000000794d */ /* 0x000fea0003800000 */
.L_x_3231:
        /* <DEDUP_REMOVED lines=10> */
.L_x_7975:


//--------------------- .text._ZN2at6native55_GLOBAL__N__de093ff9_22_ForeachBinaryOpList_cu_a911ec4325multi_tensor_apply_kernelINS1_18TensorListMetadataILi2EEENS1_11CopyFunctorIiN3c104HalfELi2ELi1ELi1EEEJNS0_4CopyIiS7_EEEEEvT_T0_DpT1_ --------------------------
	.section	.text._ZN2at6native55_GLOBAL__N__de093ff9_22_ForeachBinaryOpList_cu_a911ec4325multi_tensor_apply_kernelINS1_18TensorListMetadataILi2EEENS1_11CopyFunctorIiN3c104HalfELi2ELi1ELi1EEEJNS0_4CopyIiS7_EEEEEvT_T0_DpT1_,"ax",@progbits
	.sectioninfo	@"SHI_REGISTERS=32"
	.align	128
.text._ZN2at6native55_GLOBAL__N__de093ff9_22_ForeachBinaryOpList_cu_a911ec4325multi_tensor_apply_kernelINS1_18TensorListMetadataILi2EEENS1_11CopyFunctorIiN3c104HalfELi2ELi1ELi1EEEJNS0_4CopyIiS7_EEEEEvT_T0_DpT1_:
        .type           _ZN2at6native55_GLOBAL__N__de093ff9_22_ForeachBinaryOpList_cu_a911ec4325multi_tensor_apply_kernelINS1_18TensorListMetadataILi2EEENS1_11CopyFunctorIiN3c104HalfELi2ELi1ELi1EEEJNS0_4CopyIiS7_EEEEEvT_T0_DpT1_,@function
        .size           _ZN2at6native55_GLOBAL__N__de093ff9_22_ForeachBinaryOpList_cu_a911ec4325multi_tensor_apply_kernelINS1_18TensorListMetadataILi2EEENS1_11CopyFunctorIiN3c104HalfELi2ELi1ELi1EEEJNS0_4CopyIiS7_EEEEEvT_T0_DpT1_,(.L_x_7976 - _ZN2at6native55_GLOBAL__N__de093ff9_22_ForeachBinaryOpList_cu_a911ec4325multi_tensor_apply_kernelINS1_18TensorListMetadataILi2EEENS1_11CopyFunctorIiN3c104HalfELi2ELi1ELi1EEEJNS0_4CopyIiS7_EEEEEvT_T0_DpT1_)
        .other          _ZN2at6native55_GLOBAL__N__de093ff9_22_ForeachBinaryOpList_cu_a911ec4325multi_tensor_apply_kernelINS1_18TensorListMetadataILi2EEENS1_11CopyFunctorIiN3c104HalfELi2ELi1ELi1EEEJNS0_4CopyIiS7_EEEEEvT_T0_DpT1_,@"STO_CUDA_ENTRY STV_DEFAULT"
_ZN2at6native55_GLOBAL__N__de093ff9_22_ForeachBinaryOpList_cu_a911ec4325multi_tensor_apply_kernelINS1_18TensorListMetadataILi2EEENS1_11CopyFunctorIiN3c104HalfELi2ELi1ELi1EEEJNS0_4CopyIiS7_EEEEEvT_T0_DpT1_:
        /* <DEDUP_REMOVED lines=30> */
.L_x_3233:
        /* <DEDUP_REMOVED lines=54> */
[----:B0-----:R0:W-:Y:S01]  /*0540*/  @P0 STG.E [R12.64], R27 ;  /* 0x0000001b0c000986 */ /* 0x0011e2000c10190a */
[----:B------:R-:W-:-:S04]  /*0550*/  ISETP.GE.U32.AND P0, PT, R10, 0x10000, PT ;  /* 0x000100000a00780c */ /* 0x000fc80003f06070 */
[----:B------:R-:W-:Y:S02]  /*0560*/  ISETP.GE.U32.AND.EX P0, PT, R11, RZ, PT, P0 ;  /* 0x000000ff0b00720c */ /* 0x000fe40003f06100 */
[----:B------:R-:W3:Y:S01]  /*0570*/  @P3 F2I.FTZ.TRUNC.NTZ R23, R26 ;  /* 0x0000001a00173305 */ /* 0x000ee2000021f100 */
[----:B-1----:R0:W-:Y:S01]  /*0580*/  @P1 STG.E [R14.64], R29 ;  /* 0x0000001d0e001986 */ /* 0x0021e2000c10190a */
[----:B------:R-:W-:-:S04]  /*0590*/  ISETP.LT.U32.AND P1, PT, R10, UR13, PT ;  /* 0x0000000d0a007c0c */ /* 0x000fc8000bf21070 */
[----:B------:R-:W-:Y:S01]  /*05a0*/  ISETP.LT.AND.EX P1, PT, R11, UR6, PT, P1 ;  /* 0x000000060b007c0c */ /* 0x000fe2000bf21310 */
[----:B--2---:R0:W-:Y:S04]  /*05b0*/  @P2 STG.E [R16.64], R24 ;  /* 0x0000001810002986 */ /* 0x0041e8000c10190a */
[----:B---3--:R0:W-:Y:S08]  /*05c0*/  @P3 STG.E [R18.64], R23 ;  /* 0x0000001712003986 */ /* 0x0081f0000c10190a */
[----:B------:R-:W-:Y:S05]  /*05d0*/  @!P0 BRA P1, `(.L_x_3233) ;  /* 0xfffffc0000008947 */ /* 0x000fea000083ffff */
[----:B------:R-:W-:Y:S05]  /*05e0*/  EXIT ;  /* 0x000000000000794d */ /* 0x000fea0003800000 */
.L_x_3232:
[----:B------:R-:W0:Y:S02]  /*05f0*/  S2R R10, SR_TID.X ;  /* 0x00000000000a7919 */ /* 0x000e240000002100 */
[----:B0-----:R-:W-:-:S05]  /*0600*/  IMAD.WIDE.U32 R2, R10, 0x4, RZ ;  /* 0x000000040a027825 */ /* 0x001fca00078e00ff */
[----:B------:R-:W-:-:S04]  /*0610*/  ISETP.GE.U32.AND P0, PT, R2, UR13, PT ;  /* 0x0000000d02007c0c */ /* 0x000fc8000bf06070 */
[----:B------:R-:W-:-:S04]  /*0620*/  ISETP.GE.AND.EX P0, PT, R3, UR6, PT, P0 ;  /* 0x0000000603007c0c */ /* 0x000fc8000bf06300 */
[----:B------:R-:W-:-:S13]  /*0630*/  ISETP.GT.U32.OR P0, PT, R10, 0x3fff, P0 ;  /* 0x00003fff0a00780c */ /* 0x000fda0000704470 */
[----:B------:R-:W-:Y:S05]  /*0640*/  @P0 EXIT ;  /* 0x000000000000094d */ /* 0x000fea0003800000 */
[----:B------:R-:W-:Y:S02]  /*0650*/  IMAD.MOV.U32 R11, RZ, RZ, RZ ;  /* 0x000000ffff0b7224 */ /* 0x000fe400078e00ff */
.L_x_3234:
        /* <DEDUP_REMOVED lines=17> */
[----:B------:R-:W-:Y:S08]  /*0770*/  F2I.FTZ.TRUNC.NTZ R5, R5 ;  /* 0x0000000500057305 */ /* 0x000ff0000021f100 */
[----:B------:R-:W-:Y:S08]  /*0780*/  F2I.FTZ.TRUNC.NTZ R4, R4 ;  /* 0x0000000400047305 */ /* 0x000ff0000021f100 */
[----:B------:R-:W-:Y:S08]  /*0790*/  F2I.FTZ.TRUNC.NTZ R7, R7 ;  /* 0x0000000700077305 */ /* 0x000ff0000021f100 */
[----:B------:R-:W0:Y:S02]  /*07a0*/  F2I.FTZ.TRUNC.NTZ R6, R6 ;  /* 0x0000000600067305 */ /* 0x000e24000021f100 */
[----:B0-----:R0:W-:Y:S01]  /*07b0*/  STG.E.128 [R8.64], R4 ;  /* 0x0000000408007986 */ /* 0x0011e2000c101d0a */
[----:B------:R-:W-:Y:S05]  /*07c0*/  @!P0 BRA P1, `(.L_x_3234) ;  /* 0xfffffe9000008947 */ /* 0x000fea000083ffff */
[----:B------:R-:W-:Y:S05]  /*07d0*/  EXIT ;  /* 0x000000000000794d */ /* 0x000fea0003800000 */
.L_x_3235:
        /* <DEDUP_REMOVED lines=10> */
.L_x_7976:


//--------------------- .text._ZN2at6native55_GLOBAL__N__de093ff9_22_ForeachBinaryOpList_cu_a911ec4325multi_tensor_apply_kernelINS1_18TensorListMetadataILi2EEENS1_11CopyFunctorIiN3c107complexIfEELi2ELi1ELi1EEEJNS0_4CopyIiS8_EEEEEvT_T0_DpT1_ --------------------------
	.section	.text._ZN2at6native55_GLOBAL__N__de093ff9_22_ForeachBinaryOpList_cu_a911ec4325multi_tensor_apply_kernelINS1_18TensorListMetadataILi2EEENS1_11CopyFunctorIiN3c107complexIfEELi2ELi1ELi1EEEJNS0_4CopyIiS8_EEEEEvT_T0_DpT1_,"ax",@progbits
	.sectioninfo	@"SHI_REGISTERS=32"
	.align	128
.text._ZN2at6native55_GLOBAL__N__de093ff9_22_ForeachBinaryOpList_cu_a911ec4325multi_tensor_apply_kernelINS1_18TensorListMetadataILi2EEENS1_11CopyFunctorIiN3c107complexIfEELi2ELi1ELi1EEEJNS0_4CopyIiS8_EEEEEvT_T0_DpT1_:
        .type           _ZN2at6native55_GLOBAL__N__de093ff9_22_ForeachBinaryOpList_cu_a911ec4325multi_tensor_apply_kernelINS1_18TensorListMetadataILi2EEENS1_11CopyFunctorIiN3c107complexIfEELi2ELi1ELi1EEEJNS0_4CopyIiS8_EEEEEvT_T0_DpT1_,@function
        .size           _ZN2at6native55_GLOBAL__N__de093ff9_22_ForeachBinaryOpList_cu_a911ec4325multi_tensor_apply_kernelINS1_18TensorListMetadataILi2EEENS1_11CopyFunctorIiN3c107complexIfEELi2ELi1ELi1EEEJNS0_4CopyIiS8_EEEEEvT_T0_DpT1_,(.L_x_7977 - _ZN2at6native55_GLOBAL__N__de093ff9_22_ForeachBinaryOpList_cu_a911ec4325multi_tensor_apply_kernelINS1_18TensorListMetadataILi2EEENS1_11CopyFunctorIiN3c107complexIfEELi2ELi1ELi1EEEJNS0_4CopyIiS8_EEEEEvT_T0_DpT1_)
        .other          _ZN2at6native55_GLOBAL__N__de093ff9_22_ForeachBinaryOpList_cu_a911ec4325multi_tensor_apply_kernelINS1_18TensorListMetadataILi2EEENS1_11CopyFunctorIiN3c107complexIfEELi2ELi1ELi1EEEJNS0_4CopyIiS8_EEEEEvT_T0_DpT1_,@"STO_CUDA_ENTRY STV_DEFAULT"
_ZN2at6native55_GLOBAL__N__de093ff9_22_ForeachBinaryOpList_cu_a911ec4325multi_tensor_apply_kernelINS1_18TensorListMetadataILi2EEENS1_11CopyFunctorIiN3c107complexIfEELi2ELi1ELi1EEEJNS0_4CopyIiS8_EEEEEvT_T0_DpT1_:
        /* <DEDUP_REMOVED lines=30> */
.L_x_3237:
        /* <DEDUP_REMOVED lines=43> */
[----:B0-----:R0:W-:Y:S01]  /*0490*/  @P1 STG.E [R18.64], R20 ;  /* 0x0000001412001986 */ /* 0x0011e2000c101904 */
[----:B------:R-:W-:-:S06]  /*04a0*/  @P0 LEA R28, P1, R29, R14, 0x2 ;  /* 0x0000000e1d1c0211 */ /* 0x000fcc00078210ff */
[----:B----4-:R-:W2:Y:S01]  /*04b0*/  @P4 F2I.FTZ.TRUNC.NTZ R25, R8 ;  /* 0x0000000800194305 */ /* 0x010ea2000021f100 */
[----:B------:R-:W-:-:S07]  /*04c0*/  @P0 LEA.HI.X R29, R29, R15, R11, 0x2, P1 ;  /* 0x0000000f1d1d0211 */ /* 0x000fce00008f140b */
[----:B-----5:R-:W3:Y:S01]  /*04d0*/  @P2 F2I.FTZ.TRUNC.NTZ R27, R7 ;  /* 0x00000007001b2305 */ /* 0x020ee2000021f100 */
        /* <DEDUP_REMOVED lines=13> */
.L_x_3236:
[----:B------:R-:W0:Y:S02]  /*05b0*/  S2R R17, SR_TID.X ;  /* 0x0000000000117919 */ /* 0x000e240000002100 */
[----:B0-----:R-:W-:-:S05]  /*05c0*/  IMAD.WIDE.U32 R4, R17, 0x4, RZ ;  /* 0x0000000411047825 */ /* 0x001fca00078e00ff */
[----:B------:R-:W-:-:S04]  /*05d0*/  ISETP.GE.U32.AND P0, PT, R4, R0, PT ;  /* 0x000000000400720c */ /* 0x000fc80003f06070 */
[----:B------:R-:W-:-:S04]  /*05e0*/  ISETP.GE.AND.EX P0, PT, R5, R2, PT, P0 ;  /* 0x000000020500720c */ /* 0x000fc80003f06300 */
[----:B------:R-:W-:-:S13]  /*05f0*/  ISETP.GT.U32.OR P0, PT, R17, 0x3fff, P0 ;  /* 0x00003fff1100780c */ /* 0x000fda0000704470 */
[----:B------:R-:W-:Y:S05]  /*0600*/  @P0 EXIT ;  /* 0x000000000000094d */ /* 0x000fea0003800000 */
[----:B------:R-:W-:Y:S02]  /*0610*/  IMAD.MOV.U32 R16, RZ, RZ, RZ ;  /* 0x000000ffff107224 */ /* 0x000fe400078e00ff */
.L_x_3238:
[----:B------:R-:W-:-:S04]  /*0620*/  LEA R8, P0, R17, R12, 0x5 ;  /* 0x0000000c11087211 */ /* 0x000fc800078028ff */
[----:B------:R-:W-:-:S05]  /*0630*/  LEA.HI.X R9, R17, R13, R16, 0x5, P0 ;  /* 0x0000000d11097211 */ /* 0x000fca00000f2c10 */
[----:B0-----:R-:W2:Y:S04]  /*0640*/  LDG.E R4, [R8.64] ;  /* 0x0000000408047981 */ /* 0x001ea8000c1e1900 */
[----:B------:R-:W3:Y:S04]  /*0650*/  LDG.E R5, [R8.64+0x8] ;  /* 0x0000080408057981 */ /* 0x000ee8000c1e1900 */
[----:B------:R-:W4:Y:S04]  /*0660*/  LDG.E R6, [R8.64+0x10] ;  /* 0x0000100408067981 */ /* 0x000f28000c1e1900 */
[----:B------:R-:W5:Y:S01]  /*0670*/  LDG.E R7, [R8.64+0x18] ;  /* 0x0000180408077981 */ /* 0x000f62000c1e1900 */
        /* <DEDUP_REMOVED lines=10> */
[----:B--2---:R-:W-:Y:S08]  /*0720*/  F2I.FTZ.TRUNC.NTZ R4, R4 ;  /* 0x0000000400047305 */ /* 0x004ff0000021f100 */
[----:B---3--:R-:W-:Y:S08]  /*0730*/  F2I.FTZ.TRUNC.NTZ R5, R5 ;  /* 0x0000000500057305 */ /* 0x008ff0000021f100 */
[----:B----4-:R-:W-:Y:S08]  /*0740*/  F2I.FTZ.TRUNC.NTZ R6, R6 ;  /* 0x0000000600067305 */ /* 0x010ff0000021f100 */
[----:B-----5:R-:W0:Y:S02]  /*0750*/  F2I.FTZ.TRUNC.NTZ R7, R7 ;  /* 0x0000000700077305 */ /* 0x020e24000021f100 */
[----:B0-----:R0:W-:Y:S01]  /*0760*/  STG.E.128 [R10.64], R4 ;  /* 0x000000040a007986 */ /* 0x0011e2000c101d04 */
[----:B------:R-:W-:Y:S05]  /*0770*/  @!P0 BRA P1, `(.L_x_3238) ;  /* 0xfffffea000008947 */ /* 0x000fea000083ffff */
[----:B------:R-:W-:Y:S05]  /*0780*/  EXIT ;  /* 0x000000000000794d */ /* 0x000fea0003800000 */
.L_x_3239:
        /* <DEDUP_REMOVED lines=15> */
.L_x_7977:


//--------------------- .text._ZN2at6native55_GLOBAL__N__de093ff9_22_ForeachBinaryOpList_cu_a911ec4325multi_tensor_apply_kernelINS1_18TensorListMetadataILi2EEENS1_11CopyFunctorIiN3c107complexIdEELi2ELi1ELi1EEEJNS0_4CopyIiS8_EEEEEvT_T0_DpT1_ --------------------------
	.section	.text._ZN2at6native55_GLOBAL__N__de093ff9_22_ForeachBinaryOpList_cu_a911ec4325multi_tensor_apply_kernelINS1_18TensorListMetadataILi2EEENS1_11CopyFunctorIiN3c107complexIdEELi2ELi1ELi1EEEJNS0_4CopyIiS8_EEEEEvT_T0_DpT1_,"ax",@progbits
	.sectioninfo	@"SHI_REGISTERS=32"
	.align	128
.text._ZN2at6native55_GLOBAL__N__de093ff9_22_ForeachBinaryOpList_cu_a911ec4325multi_tensor_apply_kernelINS1_18TensorListMetadataILi2EEENS1_11CopyFunctorIiN3c107complexIdEELi2ELi1ELi1EEEJNS0_4CopyIiS8_EEEEEvT_T0_DpT1_:
        .type           _ZN2at6native55_GLOBAL__N__de093ff9_22_ForeachBinaryOpList_cu_a911ec4325multi_tensor_apply_kernelINS1_18TensorListMetadataILi2EEENS1_11CopyFunctorIiN3c107complexIdEELi2ELi1ELi1EEEJNS0_4CopyIiS8_EEEEEvT_T0_DpT1_,@function
        .size           _ZN2at6native55_GLOBAL__N__de093ff9_22_ForeachBinaryOpList_cu_a911ec4325multi_tensor_apply_kernelINS1_18TensorListMetadataILi2EEENS1_11CopyFunctorIiN3c107complexIdEELi2ELi1ELi1EEEJNS0_4CopyIiS8_EEEEEvT_T0_DpT1_,(.L_x_7978 - _ZN2at6native55_GLOBAL__N__de093ff9_22_ForeachBinaryOpList_cu_a911ec4325multi_tensor_apply_kernelINS1_18TensorListMetadataILi2EEENS1_11CopyFunctorIiN3c107complexIdEELi2ELi1ELi1EEEJNS0_4CopyIiS8_EEEEEvT_T0_DpT1_)
        .other          _ZN2at6native55_GLOBAL__N__de093ff9_22_ForeachBinaryOpList_cu_a911ec4325multi_tensor_apply_kernelINS1_18TensorListMetadataILi2EEENS1_11CopyFunctorIiN3c107complexIdEELi2ELi1ELi1EEEJNS0_4CopyIiS8_EEEEEvT_T0_DpT1_,@"STO_CUDA_ENTRY STV_DEFAULT"
_ZN2at6native55_GLOBAL__N__de093ff9_22_ForeachBinaryOpList_cu_a911ec4325multi_tensor_apply_kernelINS1_18TensorListMetadataILi2EEENS1_11CopyFunctorIiN3c107complexIdEELi2ELi1ELi1EEEJNS0_4CopyIiS8_EEEEEvT_T0_DpT1_:
        /* <DEDUP_REMOVED lines=34> */
.L_x_3241:
        /* <DEDUP_REMOVED lines=50> */
[----:B0-----:R0:W-:Y:S01]  /*0540*/  @P0 STG.E [R16.64], R24 ;  /* 0x0000001810000986 */ /* 0x0011e2000c10190a */
[----:B------:R-:W-:-:S04]  /*0550*/  ISETP.GE.U32.AND P0, PT, R6, 0x10000, PT ;  /* 0x000100000600780c */ /* 0x000fc80003f06070 */
[----:B------:R-:W-:Y:S02]  /*0560*/  ISETP.GE.U32.AND.EX P0, PT, R7, RZ, PT, P0 ;  /* 0x000000ff0700720c */ /* 0x000fe40003f06100 */
[----:B-----5:R-:W3:Y:S01]  /*0570*/  @P3 F2I.F64.TRUNC R27, R8 ;  /* 0x00000008001b3311 */ /* 0x020ee2000030d100 */
[----:B-1----:R0:W-:Y:S04]  /*0580*/  @P2 STG.E [R18.64], R25 ;  /* 0x0000001912002986 */ /* 0x0021e8000c10190a */
[----:B--2---:R0:W-:Y:S01]  /*0590*/  @P1 STG.E [R20.64], R26 ;  /* 0x0000001a14001986 */ /* 0x0041e2000c10190a */
[----:B------:R-:W-:-:S04]  /*05a0*/  ISETP.LT.U32.AND P1, PT, R6, UR13, PT ;  /* 0x0000000d06007c0c */ /* 0x000fc8000bf21070 */
[----:B------:R-:W-:Y:S01]  /*05b0*/  ISETP.LT.AND.EX P1, PT, R7, UR6, PT, P1 ;  /* 0x0000000607007c0c */ /* 0x000fe2000bf21310 */
[----:B---3--:R0:W-:-:S12]  /*05c0*/  @P3 STG.E [R22.64], R27 ;  /* 0x0000001b16003986 */ /* 0x0081d8000c10190a */
[----:B------:R-:W-:Y:S05]  /*05d0*/  @!P0 BRA P1, `(.L_x_3241) ;  /* 0xfffffc4000008947 */ /* 0x000fea000083ffff */
[----:B------:R-:W-:Y:S05]  /*05e0*/  EXIT ;  /* 0x000000000000794d */ /* 0x000fea0003800000 */
.L_x_3240:
[----:B------:R-:W0:Y:S02]  /*05f0*/  S2R R18, SR_TID.X ;  /* 0x0000000000127919 */ /* 0x000e240000002100 */
[----:B0-----:R-:W-:-:S05]  /*0600*/  IMAD.WIDE.U32 R2, R18, 0x4, RZ ;  /* 0x0000000412027825 */ /* 0x001fca00078e00ff */
[----:B------:R-:W-:-:S04]  /*0610*/  ISETP.GE.U32.AND P0, PT, R2, UR13, PT ;  /* 0x0000000d02007c0c */ /* 0x000fc8000bf06070 */
[----:B------:R-:W-:-:S04]  /*0620*/  ISETP.GE.AND.EX P0, PT, R3, UR6, PT, P0 ;  /* 0x0000000603007c0c */ /* 0x000fc8000bf06300 */
[----:B------:R-:W-:-:S13]  /*0630*/  ISETP.GT.U32.OR P0, PT, R18, 0x3fff, P0 ;  /* 0x00003fff1200780c */ /* 0x000fda0000704470 */
[----:B------:R-:W-:Y:S05]  /*0640*/  @P0 EXIT ;  /* 0x000000000000094d */ /* 0x000fea0003800000 */
[----:B------:R-:W-:Y:S02]  /*0650*/  IMAD.MOV.U32 R19, RZ, RZ, RZ ;  /* 0x000000ffff137224 */ /* 0x000fe400078e00ff */
.L_x_3242:
[----:B------:R-:W-:-:S04]  /*0660*/  LEA R2, P0, R18, UR4, 0x6 ;  /* 0x0000000412027c11 */ /* 0x000fc8000f8030ff */
[----:B------:R-:W-:-:S05]  /*0670*/  LEA.HI.X R3, R18, UR5, R19, 0x6, P0 ;  /* 0x0000000512037c11 */ /* 0x000fca00080f3413 */
[----:B------:R-:W2:Y:S04]  /*0680*/  LDG.E.64 R8, [R2.64] ;  /* 0x0000000a02087981 */ /* 0x000ea8000c1e1b00 */
[----:B------:R-:W3:Y:S04]  /*0690*/  LDG.E.64 R10, [R2.64+0x10] ;  /* 0x0000100a020a7981 */ /* 0x000ee8000c1e1b00 */
[----:B------:R-:W4:Y:S04]  /*06a0*/  LDG.E.64 R12, [R2.64+0x20] ;  /* 0x0000200a020c7981 */ /* 0x000f28000c1e1b00 */
[----:B------:R-:W5:Y:S01]  /*06b0*/  LDG.E.64 R14, [R2.64+0x30] ;  /* 0x0000300a020e7981 */ /* 0x000f62000c1e1b00 */
        /* <DEDUP_REMOVED lines=11> */
[----:B---3--:R-:W-:Y:S08]  /*0770*/  F2I.F64.TRUNC R5, R10 ;  /* 0x0000000a00057311 */ /* 0x008ff0000030d100 */
[----:B----4-:R-:W-:Y:S08]  /*0780*/  F2I.F64.TRUNC R6, R12 ;  /* 0x0000000c00067311 */ /* 0x010ff0000030d100 */
[----:B-----5:R-:W0:Y:S02]  /*0790*/  F2I.F64.TRUNC R7, R14 ;  /* 0x0000000e00077311 */ /* 0x020e24000030d100 */
[----:B0-----:R0:W-:Y:S01]  /*07a0*/  STG.E.128 [R16.64], R4 ;  /* 0x0000000410007986 */ /* 0x0011e2000c101d0a */
[----:B------:R-:W-:Y:S05]  /*07b0*/  @!P0 BRA P1, `(.L_x_3242) ;  /* 0xfffffea000008947 */ /* 0x000fea000083ffff */
[----:B------:R-:W-:Y:S05]  /*07c0*/  EXIT ;  /* 0x000000000000794d */ /* 0x000fea0003800000 */
.L_x_3243:
        /* <DEDUP_REMOVED lines=11> */
.L_x_7978:


//--------------------- .text._ZN2at6native55_GLOBAL__N__de093ff9_22_ForeachBinaryOpList_cu_a911ec4325multi_tensor_apply_kernelINS1_18TensorListMetadataILi2EEENS1_11CopyFunctorIifLi2ELi1ELi1EEEJNS0_4CopyIifEEEEEvT_T0_DpT1_ --------------------------
	.section	.text._ZN2at6native55_GLOBAL__N__de093ff9_22_ForeachBinaryOpList_cu_a911ec4325multi_tensor_apply_kernelINS1_18TensorListMetadataILi2EEENS1_11CopyFunctorIifLi2ELi1ELi1EEEJNS0_4CopyIifEEEEEvT_T0_DpT1_,"ax",@progbits
	.sectioninfo	@"SHI_REGISTERS=32"
	.align	128
.text._ZN2at6native55_GLOBAL__N__de093ff9_22_ForeachBinaryOpList_cu_a911ec4325multi_tensor_apply_kernelINS1_18TensorListMetadataILi2EEENS1_11CopyFunctorIifLi2ELi1ELi1EEEJNS0_4CopyIifEEEEEvT_T0_DpT1_:
        .type           _ZN2at6native55_GLOBAL__N__de093ff9_22_ForeachBinaryOpList_cu_a911ec4325multi_tensor_apply_kernelINS1_18TensorListMetadataILi2EEENS1_11CopyFunctorIifLi2ELi1ELi1EEEJNS0_4CopyIifEEEEEvT_T0_DpT1_,@function
        .size           _ZN2at6native55_GLOBAL__N__de093ff9_22_ForeachBinaryOpList_cu_a911ec4325multi_tensor_apply_kernelINS1_18TensorListMetadataILi2EEENS1_11CopyFunctorIifLi2ELi1ELi1EEEJNS0_4CopyIifEEEEEvT_T0_DpT1_,(.L_x_7979 - _ZN2at6native55_GLOBAL__N__de093ff9_22_ForeachBinaryOpList_cu_a911ec4325multi_tensor_apply_kernelINS1_18TensorListMetadataILi2EEENS1_11CopyFunctorIifLi2ELi1ELi1EEEJNS0_4CopyIifEEEEEvT_T0_DpT1_)
        .other          _ZN2at6native55_GLOBAL__N__de093ff9_22_ForeachBinaryOpList_cu_a911ec4325multi_tensor_apply_kernelINS1_18TensorListMetadataILi2EEENS1_11CopyFunctorIifLi2ELi1ELi1EEEJNS0_4CopyIifEEEEEvT_T0_DpT1_,@"STO_CUDA_ENTRY STV_DEFAULT"
_ZN2at6native55_GLOBAL__N__de093ff9_22_ForeachBinaryOpList_cu_a911ec4325multi_tensor_apply_kernelINS1_18TensorListMetadataILi2EEENS1_11CopyFunctorIifLi2ELi1ELi1EEEJNS0_4CopyIifEEEEEvT_T0_DpT1_:
        /* <DEDUP_REMOVED lines=26> */
.L_x_3245:
        /* <DEDUP_REMOVED lines=61> */
.L_x_3244:
[----:B------:R-:W0:Y:S02]  /*0570*/  S2R R16, SR_TID.X ;  /* 0x0000000000107919 */ /* 0x000e240000002100 */
[----:B0-----:R-:W-:-:S05]  /*0580*/  IMAD.WIDE.U32 R4, R16, 0x4, RZ ;  /* 0x0000000410047825 */ /* 0x001fca00078e00ff */
[----:B------:R-:W-:-:S04]  /*0590*/  ISETP.GE.U32.AND P0, PT, R4, R0, PT ;  /* 0x000000000400720c */ /* 0x000fc80003f06070 */
[----:B------:R-:W-:-:S04]  /*05a0*/  ISETP.GE.AND.EX P0, PT, R5, R2, PT, P0 ;  /* 0x000000020500720c */ /* 0x000fc80003f06300 */
[----:B------:R-:W-:-:S13]  /*05b0*/  ISETP.GT.U32.OR P0, PT, R16, 0x3fff, P0 ;  /* 0x00003fff1000780c */ /* 0x000fda0000704470 */
[----:B------:R-:W-:Y:S05]  /*05c0*/  @P0 EXIT ;  /* 0x000000000000094d */ /* 0x000fea0003800000 */
[----:B------:R-:W-:-:S04]  /*05d0*/  IMAD.MOV.U32 R17, RZ, RZ, RZ ;  /* 0x000000ffff117224 */ /* 0x000fc800078e00ff */
.L_x_3246:
        /* <DEDUP_REMOVED lines=16> */
[----:B------:R-:W-:Y:S08]  /*06e0*/  F2I.FTZ.TRUNC.NTZ R6, R6 ;  /* 0x0000000600067305 */ /* 0x000ff0000021f100 */
[----:B------:R-:W-:Y:S08]  /*06f0*/  F2I.FTZ.TRUNC.NTZ R5, R5 ;  /* 0x0000000500057305 */ /* 0x000ff0000021f100 */
[----:B------:R-:W0:Y:S02]  /*0700*/  F2I.FTZ.TRUNC.NTZ R4, R4 ;  /* 0x0000000400047305 */ /* 0x000e24000021f100 */
[----:B0-----:R0:W-:Y:S01]  /*0710*/  STG.E.128 [R10.64], R4 ;  /* 0x000000040a007986 */ /* 0x0011e2000c101d04 */
[----:B------:R-:W-:Y:S05]  /*0720*/  @!P0 BRA P1, `(.L_x_3246) ;  /* 0xfffffeb000008947 */ /* 0x000fea000083ffff */
[----:B------:R-:W-:Y:S05]  /*0730*/  EXIT ;  /* 0x000000000000794d */ /* 0x000fea0003800000 */
.L_x_3247:
        /* <DEDUP_REMOVED lines=12> */
.L_x_7979:


//--------------------- .text._ZN2at6native55_GLOBAL__N__de093ff9_22_ForeachBinaryOpList_cu_a911ec4325multi_tensor_apply_kernelINS1_18TensorListMetadataILi2EEENS1_11CopyFunctorIidLi2ELi1ELi1EEEJNS0_4CopyIidEEEEEvT_T0_DpT1_ --------------------------
	.section	.text._ZN2at6native55_GLOBAL__N__de093ff9_22_ForeachBinaryOpList_cu_a911ec4325multi_tensor_apply_kernelINS1_18TensorListMetadataILi2EEENS1_11CopyFunctorIidLi2ELi1ELi1EEEJNS0_4CopyIidEEEEEvT_T0_DpT1_,"ax",@progbits
	.sectioninfo	@"SHI_REGISTERS=32"
	.align	128
.text._ZN2at6native55_GLOBAL__N__de093ff9_22_ForeachBinaryOpList_cu_a911ec4325multi_tensor_apply_kernelINS1_18TensorListMetadataILi2EEENS1_11CopyFunctorIidLi2ELi1ELi1EEEJNS0_4CopyIidEEEEEvT_T0_DpT1_:
        .type           _ZN2at6native55_GLOBAL__N__de093ff9_22_ForeachBinaryOpList_cu_a911ec4325multi_tensor_apply_kernelINS1_18TensorListMetadataILi2EEENS1_11CopyFunctorIidLi2ELi1ELi1EEEJNS0_4CopyIidEEEEEvT_T0_DpT1_,@function
        .size           _ZN2at6native55_GLOBAL__N__de093ff9_22_ForeachBinaryOpList_cu_a911ec4325multi_tensor_apply_kernelINS1_18TensorListMetadataILi2EEENS1_11CopyFunctorIidLi2ELi1ELi1EEEJNS0_4CopyIidEEEEEvT_T0_DpT1_,(.L_x_7980 - _ZN2at6native55_GLOBAL__N__de093ff9_22_ForeachBinaryOpList_cu_a911ec4325multi_tensor_apply_kernelINS1_18TensorListMetadataILi2EEENS1_11CopyFunctorIidLi2ELi1ELi1EEEJNS0_4CopyIidEEEEEvT_T0_DpT1_)
        .other          _ZN2at6native55_GLOBAL__N__de093ff9_22_ForeachBinaryOpList_cu_a911ec4325multi_tensor_apply_kernelINS1_18TensorListMetadataILi2EEENS1_11CopyFunctorIidLi2ELi1ELi1EEEJNS0_4CopyIidEEEEEvT_T0_DpT1_,@"STO_CUDA_ENTRY STV_DEFAULT"
_ZN2at6native55_GLOBAL__N__de093ff9_22_ForeachBinaryOpList_cu_a911ec4325multi_tensor_apply_kernelINS1_18TensorListMetadataILi2EEENS1_11CopyFunctorIidLi2ELi1ELi1EEEJNS0_4CopyIidEEEEEvT_T0_DpT1_:
        /* <DEDUP_REMOVED lines=30> */
.L_x_3249:
        /* <DEDUP_REMOVED lines=61> */
.L_x_3248:
[----:B------:R-:W0:Y:S02]  /*05b0*/  S2R R14, SR_TID.X ;  /* 0x00000000000e7919 */ /* 0x000e240000002100 */
[----:B0-----:R-:W-:-:S05]  /*05c0*/  IMAD.WIDE.U32 R2, R14, 0x4, RZ ;  /* 0x000000040e027825 */ /* 0x001fca00078e00ff */
[----:B------:R-:W-:-:S04]  /*05d0*/  ISETP.GE.U32.AND P0, PT, R2, UR13, PT ;  /* 0x0000000d02007c0c */ /* 0x000fc8000bf06070 */
[----:B------:R-:W-:-:S04]  /*05e0*/  ISETP.GE.AND.EX P0, PT, R3, UR6, PT, P0 ;  /* 0x0000000603007c0c */ /* 0x000fc8000bf06300 */
[----:B------:R-:W-:-:S13]  /*05f0*/  ISETP.GT.U32.OR P0, PT, R14, 0x3fff, P0 ;  /* 0x00003fff0e00780c */ /* 0x000fda0000704470 */
[----:B------:R-:W-:Y:S05]  /*0600*/  @P0 EXIT ;  /* 0x000000000000094d */ /* 0x000fea0003800000 */
[----:B------:R-:W-:Y:S02]  /*0610*/  IMAD.MOV.U32 R15, RZ, RZ, RZ ;  /* 0x000000ffff0f7224 */ /* 0x000fe400078e00ff */
.L_x_3250:
        /* <DEDUP_REMOVED lines=15> */
[----:B------:R-:W-:Y:S08]  /*0710*/  F2I.F64.TRUNC R16, R4 ;  /* 0x0000000400107311 */ /* 0x000ff0000030d100 */
[----:B---3--:R-:W-:Y:S08]  /*0720*/  F2I.F64.TRUNC R19, R10 ;  /* 0x0000000a00137311 */ /* 0x008ff0000030d100 */
[----:B------:R-:W0:Y:S02]  /*0730*/  F2I.F64.TRUNC R18, R8 ;  /* 0x0000000800127311 */ /* 0x000e24000030d100 */
[----:B0-----:R0:W-:Y:S01]  /*0740*/  STG.E.128 [R12.64], R16 ;  /* 0x000000100c007986 */ /* 0x0011e2000c101d0a */
[----:B------:R-:W-:Y:S05]  /*0750*/  @!P0 BRA P1, `(.L_x_3250) ;  /* 0xfffffec000008947 */ /* 0x000fea000083ffff */
[----:B------:R-:W-:Y:S05]  /*0760*/  EXIT ;  /* 0x000000000000794d */ /* 0x000fea0003800000 */
.L_x_3251:
        /* <DEDUP_REMOVED lines=9> */
.L_x_7980:


//--------------------- .text._ZN2at6native55_GLOBAL__N__de093ff9_22_ForeachBinaryOpList_cu_a911ec4325multi_tensor_apply_kernelINS1_18TensorListMetadataILi2EEENS1_11CopyFunctorIisLi2ELi1ELi1EEEJNS0_4CopyIisEEEEEvT_T0_DpT1_ --------------------------
	.section	.text._ZN2at6native55_GLOBAL__N__de093ff9_22_ForeachBinaryOpList_cu_a911ec4325multi_tensor_apply_kernelINS1_18TensorListMetadataILi2EEENS1_11CopyFunctorIisLi2ELi1ELi1EEEJNS0_4CopyIisEEEEEvT_T0_DpT1_,"ax",@progbits
	.sectioninfo	@"SHI_REGISTERS=32"
	.align	128
.text._ZN2at6native55_GLOBAL__N__de093ff9_22_ForeachBinaryOpList_cu_a911ec4325multi_tensor_apply_kernelINS1_18TensorListMetadataILi2EEENS1_11CopyFunctorIisLi2ELi1ELi1EEEJNS0_4CopyIisEEEEEvT_T0_DpT1_:
        .type           _ZN2at6native55_GLOBAL__N__de093ff9_22_ForeachBinaryOpList_cu_a911ec4325multi_tensor_apply_kernelINS1_18TensorListMetadataILi2EEENS1_11CopyFunctorIisLi2ELi1ELi1EEEJNS0_4CopyIisEEEEEvT_T0_DpT1_,@function
        .size           _ZN2at6native55_GLOBAL__N__de093ff9_22_ForeachBinaryOpList_cu_a911ec4325multi_tensor_apply_kernelINS1_18TensorListMetadataILi2EEENS1_11CopyFunctorIisLi2ELi1ELi1EEEJNS0_4CopyIisEEEEEvT_T0_DpT1_,(.L_x_7981 - _ZN2at6native55_GLOBAL__N__de093ff9_22_ForeachBinaryOpList_cu_a911ec4325multi_tensor_apply_kernelINS1_18TensorListMetadataILi2EEENS1_11CopyFunctorIisLi2ELi1ELi1EEEJNS0_4CopyIisEEEEEvT_T0_DpT1_)
        .other          _ZN2at6native55_GLOBAL__N__de093ff9_22_ForeachBinaryOpList_cu_a911ec4325multi_tensor_apply_kernelINS1_18TensorListMetadataILi2EEENS1_11CopyFunctorIisLi2ELi1ELi1EEEJNS0_4CopyIisEEEEEvT_T0_DpT1_,@"STO_CUDA_ENTRY STV_DEFAULT"
_ZN2at6native55_GLOBAL__N__de093ff9_22_ForeachBinaryOpList_cu_a911ec4325multi_tensor_apply_kernelINS1_18TensorListMetadataILi2EEENS1_11CopyFunctorIisLi2ELi1ELi1EEEJNS0_4CopyIisEEEEEvT_T0_DpT1_:
        /* <DEDUP_REMOVED lines=27> */
.L_x_3253:
        /* <DEDUP_REMOVED lines=10> */
[----:B------:R-:W-:Y:S02]  /*0250*/  ISETP.LT.AND.EX P1, PT, R19, R2, !P1, P0 ;  /* 0x000000021300720c */ /* 0x000fe40004f21300 */
[----:B------:R-:W-:Y:S01]  /*0260*/  IADD3 R23, P5, R10, R11, RZ ;  /* 0x0000000b0a177210 */ /* 0x000fe20007fbe0ff */
[--C-:B------:R-:W-:Y:S01]  /*0270*/  IMAD.X R10, RZ, RZ, R19.reuse, P4 ;  /* 0x000000ffff0a7224 */ /* 0x100fe200020e0613 */
        /* <DEDUP_REMOVED lines=9> */
[----:B------:R-:W-:Y:S02]  /*0310*/  ISETP.LT.U32.AND P3, PT, R23, R0, PT ;  /* 0x000000001700720c */ /* 0x000fe40003f61070 */
[----:B------:R-:W-:-:S02]  /*0320*/  ISETP.GE.U32.AND.EX P2, PT, R22, RZ, PT, P2 ;  /* 0x000000ff1600720c */ /* 0x000fc40003f46120 */
[C---:B------:R-:W-:Y:S02]  /*0330*/  @P1 LEA R26, P5, R11.reuse, R12, 0x1 ;  /* 0x0000000c0b1a1211 */ /* 0x040fe400078a08ff */
        /* <DEDUP_REMOVED lines=11> */
[----:B------:R0:W5:Y:S01]  /*03f0*/  @P2 LDG.E.U16 R6, [R16.64] ;  /* 0x0000000410062981 */ /* 0x000162000c1e1500 */
[-C--:B------:R-:W-:Y:S02]  /*0400*/  @P0 LEA R18, P5, R25, R14.reuse, 0x2 ;  /* 0x0000000e19120211 */ /* 0x080fe400078a10ff */
[----:B0-----:R-:W-:-:S04]  /*0410*/  @P1 LEA R16, P3, R11, R14, 0x2 ;  /* 0x0000000e0b101211 */ /* 0x001fc800078610ff */
[-C--:B------:R-:W-:Y:S02]  /*0420*/  @P1 LEA.HI.X R17, R11, R15.reuse, R19, 0x2, P3 ;  /* 0x0000000f0b111211 */ /* 0x080fe400018f1413 */
[----:B------:R-:W-:Y:S02]  /*0430*/  @P0 LEA.HI.X R19, R25, R15, R24, 0x2, P5 ;  /* 0x0000000f19130211 */ /* 0x000fe400028f1418 */
[----:B------:R-:W-:-:S04]  /*0440*/  @P4 LEA R24, P3, R9, R14, 0x2 ;  /* 0x0000000e09184211 */ /* 0x000fc800078610ff */
[----:B------:R-:W-:Y:S01]  /*0450*/  @P4 LEA.HI.X R25, R9, R15, R10, 0x2, P3 ;  /* 0x0000000f09194211 */ /* 0x000fe200018f140a */
[----:B------:R-:W-:-:S04]  /*0460*/  IMAD.MOV.U32 R29, RZ, RZ, c[0x0][0x0] ;  /* 0x00000000ff1d7624 */ /* 0x000fc800078e00ff */
[----:B------:R-:W-:Y:S01]  /*0470*/  IMAD.WIDE.U32 R20, R29, 0x4, R20 ;  /* 0x000000041d147825 */ /* 0x000fe200078e0014 */
[----:B--2---:R-:W-:-:S05]  /*0480*/  @P1 PRMT R28, R7, 0x9910, RZ ;  /* 0x00009910071c1816 */ /* 0x004fca00000000ff */
[----:B------:R-:W-:Y:S01]  /*0490*/  @P1 IMAD.MOV.U32 R11, RZ, RZ, R28 ;  /* 0x000000ffff0b1224 */ /* 0x000fe200078e001c */
[----:B---3--:R-:W-:-:S04]  /*04a0*/  @P0 PRMT R27, R8, 0x9910, RZ ;  /* 0x00009910081b0816 */ /* 0x008fc800000000ff */
[----:B------:R0:W-:Y:S01]  /*04b0*/  @P1 STG.E [R16.64], R11 ;  /* 0x0000000b10001986 */ /* 0x0001e2000c101904 */
[----:B------:R-:W-:Y:S01]  /*04c0*/  @P2 LEA R26, P1, R23, R14, 0x2 ;  /* 0x0000000e171a2211 */ /* 0x000fe200078210ff */
[----:B------:R-:W-:-:S03]  /*04d0*/  @P0 IMAD.MOV.U32 R9, RZ, RZ, R27 ;  /* 0x000000ffff090224 */ /* 0x000fc600078e001b */
[----:B------:R-:W-:Y:S02]  /*04e0*/  @P2 LEA.HI.X R27, R23, R15, R22, 0x2, P1 ;  /* 0x0000000f171b2211 */ /* 0x000fe400008f1416 */
[----:B----4-:R-:W-:Y:S02]  /*04f0*/  @P4 PRMT R10, R5, 0x9910, RZ ;  /* 0x00009910050a4816 */ /* 0x010fe400000000ff */
[----:B-----5:R-:W-:-:S03]  /*0500*/  @P2 PRMT R22, R6, 0x9910, RZ ;  /* 0x0000991006162816 */ /* 0x020fc600000000ff */
[----:B------:R-:W-:Y:S01]  /*0510*/  @P4 IMAD.MOV.U32 R23, RZ, RZ, R10 ;  /* 0x000000ffff174224 */ /* 0x000fe200078e000a */
[----:B------:R1:W-:Y:S01]  /*0520*/  @P0 STG.E [R18.64], R9 ;  /* 0x0000000912000986 */ /* 0x0003e2000c101904 */
[----:B0-----:R-:W-:-:S03]  /*0530*/  @P2 IMAD.MOV.U32 R11, RZ, RZ, R22 ;  /* 0x000000ffff0b2224 */ /* 0x001fc600078e0016 */
[----:B------:R1:W-:Y:S01]  /*0540*/  @P4 STG.E [R24.64], R23 ;  /* 0x0000001718004986 */ /* 0x0003e2000c101904 */
[C---:B------:R-:W-:Y:S02]  /*0550*/  ISETP.GE.U32.AND P0, PT, R20.reuse, 0x10000, PT ;  /* 0x000100001400780c */ /* 0x040fe40003f06070 */
[----:B------:R-:W-:Y:S01]  /*0560*/  ISETP.LT.U32.AND P1, PT, R20, R0, PT ;  /* 0x000000001400720c */ /* 0x000fe20003f21070 */
[----:B------:R1:W-:Y:S01]  /*0570*/  @P2 STG.E [R26.64], R11 ;  /* 0x0000000b1a002986 */ /* 0x0003e2000c101904 */
[C---:B------:R-:W-:Y:S02]  /*0580*/  ISETP.GE.U32.AND.EX P0, PT, R21.reuse, RZ, PT, P0 ;  /* 0x000000ff1500720c */ /* 0x040fe40003f06100 */
[----:B------:R-:W-:-:S13]  /*0590*/  ISETP.LT.AND.EX P1, PT, R21, R2, PT, P1 ;  /* 0x000000021500720c */ /* 0x000fda0003f21310 */
[----:B-1----:R-:W-:Y:S05]  /*05a0*/  @!P0 BRA P1, `(.L_x_3253) ;  /* 0xfffffc0000008947 */ /* 0x002fea000083ffff */
[----:B------:R-:W-:Y:S05]  /*05b0*/  EXIT ;  /* 0x000000000000794d */ /* 0x000fea0003800000 */
.L_x_3252:
[----:B------:R-:W0:Y:S02]  /*05c0*/  S2R R17, SR_TID.X ;  /* 0x0000000000117919 */ /* 0x000e240000002100 */
[----:B0-----:R-:W-:-:S05]  /*05d0*/  IMAD.WIDE.U32 R4, R17, 0x4, RZ ;  /* 0x0000000411047825 */ /* 0x001fca00078e00ff */
[----:B------:R-:W-:-:S04]  /*05e0*/  ISETP.GE.U32.AND P0, PT, R4, R0, PT ;  /* 0x000000000400720c */ /* 0x000fc80003f06070 */
[----:B------:R-:W-:-:S04]  /*05f0*/  ISETP.GE.AND.EX P0, PT, R5, R2, PT, P0 ;  /* 0x000000020500720c */ /* 0x000fc80003f06300 */
[----:B------:R-:W-:-:S13]  /*0600*/  ISETP.GT.U32.OR P0, PT, R17, 0x3fff, P0 ;  /* 0x00003fff1100780c */ /* 0x000fda0000704470 */
[----:B------:R-:W-:Y:S05]  /*0610*/  @P0 EXIT ;  /* 0x000000000000094d */ /* 0x000fea0003800000 */
[----:B------:R-:W-:Y:S02]  /*0620*/  IMAD.MOV.U32 R16, RZ, RZ, RZ ;  /* 0x000000ffff107224 */ /* 0x000fe400078e00ff */
.L_x_3254:
        /* <DEDUP_REMOVED lines=20> */
.L_x_3255:
        /* <DEDUP_REMOVED lines=9> */
.L_x_7981:


//--------------------- .text._ZN2at6native55_GLOBAL__N__de093ff9_22_ForeachBinaryOpList_cu_a911ec4325multi_tensor_apply_kernelINS1_18TensorListMetadataILi2EEENS1_11CopyFunctorIilLi2ELi1ELi1EEEJNS0_4CopyIilEEEEEvT_T0_DpT1_ --------------------------
	.section	.text._ZN2at6native55_GLOBAL__N__de093ff9_22_ForeachBinaryOpList_cu_a911ec4325multi_tensor_apply_kernelINS1_18TensorListMetadataILi2EEENS1_11CopyFunctorIilLi2ELi1ELi1EEEJNS0_4CopyIilEEEEEvT_T0_DpT1_,"ax",@progbits
	.sectioninfo	@"SHI_REGISTERS=32"
	.align	128
.text._ZN2at6native55_GLOBAL__N__de093ff9_22_ForeachBinaryOpList_cu_a911ec4325multi_tensor_apply_kernelINS1_18TensorListMetadataILi2EEENS1_11CopyFunctorIilLi2ELi1ELi1EEEJNS0_4CopyIilEEEEEvT_T0_DpT1_:
        .type           _ZN2at6native55_GLOBAL__N__de093ff9_22_ForeachBinaryOpList_cu_a911ec4325multi_tensor_apply_kernelINS1_18TensorListMetadataILi2EEENS1_11CopyFunctorIilLi2ELi1ELi1EEEJNS0_4CopyIilEEEEEvT_T0_DpT1_,@function
        .size           _ZN2at6native55_GLOBAL__N__de093ff9_22_ForeachBinaryOpList_cu_a911ec4325multi_tensor_apply_kernelINS1_18TensorListMetadataILi2EEENS1_11CopyFunctorIilLi2ELi1ELi1EEEJNS0_4CopyIilEEEEEvT_T0_DpT1_,(.L_x_7982 - _ZN2at6native55_GLOBAL__N__de093ff9_22_ForeachBinaryOpList_cu_a911ec4325multi_tensor_apply_kernelINS1_18TensorListMetadataILi2EEENS1_11CopyFunctorIilLi2ELi1ELi1EEEJNS0_4CopyIilEEEEEvT_T0_DpT1_)
        .other          _ZN2at6native55_GLOBAL__N__de093ff9_22_ForeachBinaryOpList_cu_a911ec4325multi_tensor_apply_kernelINS1_18TensorListMetadataILi2EEENS1_11CopyFunctorIilLi2ELi1ELi1EEEJNS0_4CopyIilEEEEEvT_T0_DpT1_,@"STO_CUDA_ENTRY STV_DEFAULT"
_ZN2at6native55_GLOBAL__N__de093ff9_22_ForeachBinaryOpList_cu_a911ec4325multi_tensor_apply_kernelINS1_18TensorListMetadataILi2EEENS1_11CopyFunctorIilLi2ELi1ELi1EEEJNS0_4CopyIilEEEEEvT_T0_DpT1_:
        /* <DEDUP_REMOVED lines=27> */
.L_x_3257:
        /* <DEDUP_REMOVED lines=57> */
.L_x_3256:
[----:B------:R-:W0:Y:S02]  /*0540*/  S2R R17, SR_TID.X ;  /* 0x0000000000117919 */ /* 0x000e240000002100 */
[----:B0-----:R-:W-:-:S05]  /*0550*/  IMAD.WIDE.U32 R4, R17, 0x4, RZ ;  /* 0x0000000411047825 */ /* 0x001fca00078e00ff */
[----:B------:R-:W-:-:S04]  /*0560*/  ISETP.GE.U32.AND P0, PT, R4, R0, PT ;  /* 0x000000000400720c */ /* 0x000fc80003f06070 */
[----:B------:R-:W-:-:S04]  /*0570*/  ISETP.GE.AND.EX P0, PT, R5, R2, PT, P0 ;  /* 0x000000020500720c */ /* 0x000fc80003f06300 */
[----:B------:R-:W-:-:S13]  /*0580*/  ISETP.GT.U32.OR P0, PT, R17, 0x3fff, P0 ;  /* 0x00003fff1100780c */ /* 0x000fda0000704470 */
[----:B------:R-:W-:Y:S05]  /*0590*/  @P0 EXIT ;  /* 0x000000000000094d */ /* 0x000fea0003800000 */
[----:B------:R-:W-:Y:S02]  /*05a0*/  IMAD.MOV.U32 R16, RZ, RZ, RZ ;  /* 0x000000ffff107224 */ /* 0x000fe400078e00ff */
.L_x_3258:
[----:B------:R-:W-:-:S04]  /*05b0*/  LEA R8, P0, R17, R10, 0x5 ;  /* 0x0000000a11087211 */ /* 0x000fc800078028ff */
[----:B------:R-:W-:-:S05]  /*05c0*/  LEA.HI.X R9, R17, R11, R16, 0x5, P0 ;  /* 0x0000000b11097211 */ /* 0x000fca00000f2c10 */
[----:B0-----:R-:W2:Y:S04]  /*05d0*/  LDG.E R4, [R8.64] ;  /* 0x0000000408047981 */ /* 0x001ea8000c1e1900 */
[----:B------:R-:W2:Y:S04]  /*05e0*/  LDG.E R5, [R8.64+0x8] ;  /* 0x0000080408057981 */ /* 0x000ea8000c1e1900 */
[----:B------:R-:W2:Y:S04]  /*05f0*/  LDG.E R6, [R8.64+0x10] ;  /* 0x0000100408067981 */ /* 0x000ea8000c1e1900 */
        /* <DEDUP_REMOVED lines=14> */
.L_x_3259:
        /* <DEDUP_REMOVED lines=10> */
.L_x_7982:


//--------------------- .text._ZN2at6native55_GLOBAL__N__de093ff9_22_ForeachBinaryOpList_cu_a911ec4325multi_tensor_apply_kernelINS1_18TensorListMetadataILi2EEENS1_11CopyFunctorIiaLi2ELi1ELi1EEEJNS0_4CopyIiaEEEEEvT_T0_DpT1_ --------------------------
	.section	.text._ZN2at6native55_GLOBAL__N__de093ff9_22_ForeachBinaryOpList_cu_a911ec4325multi_tensor_apply_kernelINS1_18TensorListMetadataILi2EEENS1_11CopyFunctorIiaLi2ELi1ELi1EEEJNS0_4CopyIiaEEEEEvT_T0_DpT1_,"ax",@progbits
	.sectioninfo	@"SHI_REGISTERS=32"
	.align	128
.text._ZN2at6native55_GLOBAL__N__de093ff9_22_ForeachBinaryOpList_cu_a911ec4325multi_tensor_apply_kernelINS1_18TensorListMetadataILi2EEENS1_11CopyFunctorIiaLi2ELi1ELi1EEEJNS0_4CopyIiaEEEEEvT_T0_DpT1_:
        .type           _ZN2at6native55_GLOBAL__N__de093ff9_22_ForeachBinaryOpList_cu_a911ec4325multi_tensor_apply_kernelINS1_18TensorListMetadataILi2EEENS1_11CopyFunctorIiaLi2ELi1ELi1EEEJNS0_4CopyIiaEEEEEvT_T0_DpT1_,@function
        .size           _ZN2at6native55_GLOBAL__N__de093ff9_22_ForeachBinaryOpList_cu_a911ec4325multi_tensor_apply_kernelINS1_18TensorListMetadataILi2EEENS1_11CopyFunctorIiaLi2ELi1ELi1EEEJNS0_4CopyIiaEEEEEvT_T0_DpT1_,(.L_x_7983 - _ZN2at6native55_GLOBAL__N__de093ff9_22_ForeachBinaryOpList_cu_a911ec4325multi_tensor_apply_kernelINS1_18TensorListMetadataILi2EEENS1_11CopyFunctorIiaLi2ELi1ELi1EEEJNS0_4CopyIiaEEEEEvT_T0_DpT1_)
        .other          _ZN2at6native55_GLOBAL__N__de093ff9_22_ForeachBinaryOpList_cu_a911ec4325multi_tensor_apply_kernelINS1_18TensorListMetadataILi2EEENS1_11CopyFunctorIiaLi2ELi1ELi1EEEJNS0_4CopyIiaEEEEEvT_T0_DpT1_,@"STO_CUDA_ENTRY STV_DEFAULT"
_ZN2at6native55_GLOBAL__N__de093ff9_22_ForeachBinaryOpList_cu_a911ec4325multi_tensor_apply_kernelINS1_18TensorListMetadataILi2EEENS1_11CopyFunctorIiaLi2ELi1ELi1EEEJNS0_4CopyIiaEEEEEvT_T0_DpT1_:
        /* <DEDUP_REMOVED lines=28> */
.L_x_3261:
        /* <DEDUP_REMOVED lines=69> */
.L_x_3260:
[----:B------:R-:W0:Y:S02]  /*0610*/  S2R R17, SR_TID.X ;  /* 0x0000000000117919 */ /* 0x000e240000002100 */
[----:B0-----:R-:W-:-:S05]  /*0620*/  IMAD.WIDE.U32 R6, R17, 0x4, RZ ;  /* 0x0000000411067825 */ /* 0x001fca00078e00ff */
[----:B------:R-:W-:-:S04]  /*0630*/  ISETP.GE.U32.AND P0, PT, R6, R2, PT ;  /* 0x000000020600720c */ /* 0x000fc80003f06070 */
[----:B------:R-:W-:-:S04]  /*0640*/  ISETP.GE.AND.EX P0, PT, R7, R4, PT, P0 ;  /* 0x000000040700720c */ /* 0x000fc80003f06300 */
[----:B------:R-:W-:-:S13]  /*0650*/  ISETP.GT.U32.OR P0, PT, R17, 0x3fff, P0 ;  /* 0x00003fff1100780c */ /* 0x000fda0000704470 */
[----:B------:R-:W-:Y:S05]  /*0660*/  @P0 EXIT ;  /* 0x000000000000094d */ /* 0x000fea0003800000 */
[----:B------:R-:W-:Y:S02]  /*0670*/  IMAD.MOV.U32 R16, RZ, RZ, RZ ;  /* 0x000000ffff107224 */ /* 0x000fe400078e00ff */
.L_x_3262:
        /* <DEDUP_REMOVED lines=20> */
.L_x_3263:
        /* <DEDUP_REMOVED lines=12> */
.L_x_7983:


//--------------------- .text._ZN2at6native55_GLOBAL__N__de093ff9_22_ForeachBinaryOpList_cu_a911ec4325multi_tensor_apply_kernelINS1_18TensorListMetadataILi2EEENS1_11CopyFunctorIihLi2ELi1ELi1EEEJNS0_4CopyIihEEEEEvT_T0_DpT1_ --------------------------
	.section	.text._ZN2at6native55_GLOBAL__N__de093ff9_22_ForeachBinaryOpList_cu_a911ec4325multi_tensor_apply_kernelINS1_18TensorListMetadataILi2EEENS1_11CopyFunctorIihLi2ELi1ELi1EEEJNS0_4CopyIihEEEEEvT_T0_DpT1_,"ax",@progbits
	.sectioninfo	@"SHI_REGISTERS=32"
	.align	128
.text._ZN2at6native55_GLOBAL__N__de093ff9_22_ForeachBinaryOpList_cu_a911ec4325multi_tensor_apply_kernelINS1_18TensorListMetadataILi2EEENS1_11CopyFunctorIihLi2ELi1ELi1EEEJNS0_4CopyIihEEEEEvT_T0_DpT1_:
        .type           _ZN2at6native55_GLOBAL__N__de093ff9_22_ForeachBinaryOpList_cu_a911ec4325multi_tensor_apply_kernelINS1_18TensorListMetadataILi2EEENS1_11CopyFunctorIihLi2ELi1ELi1EEEJNS0_4CopyIihEEEEEvT_T0_DpT1_,@function
        .size           _ZN2at6native55_GLOBAL__N__de093ff9_22_ForeachBinaryOpList_cu_a911ec4325multi_tensor_apply_kernelINS1_18TensorListMetadataILi2EEENS1_11CopyFunctorIihLi2ELi1ELi1EEEJNS0_4CopyIihEEEEEvT_T0_DpT1_,(.L_x_7984 - _ZN2at6native55_GLOBAL__N__de093ff9_22_ForeachBinaryOpList_cu_a911ec4325multi_tensor_apply_kernelINS1_18TensorListMetadataILi2EEENS1_11CopyFunctorIihLi2ELi1ELi1EEEJNS0_4CopyIihEEEEEvT_T0_DpT1_)
        .other          _ZN2at6native55_GLOBAL__N__de093ff9_22_ForeachBinaryOpList_cu_a911ec4325multi_tensor_apply_kernelINS1_18TensorListMetadataILi2EEENS1_11CopyFunctorIihLi2ELi1ELi1EEEJNS0_4CopyIihEEEEEvT_T0_DpT1_,@"STO_CUDA_ENTRY STV_DEFAULT"
_ZN2at6native55_GLOBAL__N__de093ff9_22_ForeachBinaryOpList_cu_a911ec4325multi_tensor_apply_kernelINS1_18TensorListMetadataILi2EEENS1_11CopyFunctorIihLi2ELi1ELi1EEEJNS0_4CopyIihEEEEEvT_T0_DpT1_:
        /* <DEDUP_REMOVED lines=28> */
.L_x_3265:
        /* <DEDUP_REMOVED lines=50> */
[----:B--2---:R0:W-:Y:S01]  /*04e0*/  @P1 STG.E [R12.64], R9 ;  /* 0x000000090c001986 */ /* 0x0041e2000c101904 */
[----:B------:R-:W-:-:S03]  /*04f0*/  ISETP.LT.U32.AND P1, PT, R22, R2, PT ;  /* 0x000000021600720c */ /* 0x000fc60003f21070 */
[----:B---3--:R0:W-:Y:S01]  /*0500*/  @P0 STG.E [R14.64], R20 ;  /* 0x000000140e000986 */ /* 0x0081e2000c101904 */
[----:B------:R-:W-:-:S03]  /*0510*/  ISETP.GE.U32.AND P0, PT, R22, 0x10000, PT ;  /* 0x000100001600780c */ /* 0x000fc60003f06070 */
[----:B----4-:R0:W-:Y:S01]  /*0520*/  @P3 STG.E [R16.64], R7 ;  /* 0x0000000710003986 */ /* 0x0101e2000c101904 */
[C---:B------:R-:W-:Y:S02]  /*0530*/  ISETP.GE.U32.AND.EX P0, PT, R23.reuse, RZ, PT, P0 ;  /* 0x000000ff1700720c */ /* 0x040fe40003f06100 */
[----:B------:R-:W-:Y:S01]  /*0540*/  ISETP.LT.AND.EX P1, PT, R23, R4, PT, P1 ;  /* 0x000000041700720c */ /* 0x000fe20003f21310 */
[----:B-----5:R0:W-:Y:S01]  /*0550*/  @P4 STG.E [R18.64], R8 ;  /* 0x0000000812004986 */ /* 0x0201e2000c101904 */
[----:B------:R-:W-:-:S11]  /*0560*/  IMAD.MOV.U32 R22, RZ, RZ, R23 ;  /* 0x000000ffff167224 */ /* 0x000fd600078e0017 */
[----:B------:R-:W-:Y:S05]  /*0570*/  @!P0 BRA P1, `(.L_x_3265) ;  /* 0xfffffc4000008947 */ /* 0x000fea000083ffff */
[----:B------:R-:W-:Y:S05]  /*0580*/  EXIT ;  /* 0x000000000000794d */ /* 0x000fea0003800000 */
.L_x_3264:
[----:B------:R-:W0:Y:S02]  /*0590*/  S2R R17, SR_TID.X ;  /* 0x0000000000117919 */ /* 0x000e240000002100 */
[----:B0-----:R-:W-:-:S05]  /*05a0*/  IMAD.WIDE.U32 R6, R17, 0x4, RZ ;  /* 0x0000000411067825 */ /* 0x001fca00078e00ff */
[----:B------:R-:W-:-:S04]  /*05b0*/  ISETP.GE.U32.AND P0, PT, R6, R2, PT ;  /* 0x000000020600720c */ /* 0x000fc80003f06070 */
[----:B------:R-:W-:-:S04]  /*05c0*/  ISETP.GE.AND.EX P0, PT, R7, R4, PT, P0 ;  /* 0x000000040700720c */ /* 0x000fc80003f06300 */
[----:B------:R-:W-:-:S13]  /*05d0*/  ISETP.GT.U32.OR P0, PT, R17, 0x3fff, P0 ;  /* 0x00003fff1100780c */ /* 0x000fda0000704470 */
[----:B------:R-:W-:Y:S05]  /*05e0*/  @P0 EXIT ;  /* 0x000000000000094d */ /* 0x000fea0003800000 */
[----:B------:R-:W-:Y:S02]  /*05f0*/  IMAD.MOV.U32 R16, RZ, RZ, RZ ;  /* 0x000000ffff107224 */ /* 0x000fe400078e00ff */
.L_x_3266:
        /* <DEDUP_REMOVED lines=20> */
.L_x_3267:
        /* <DEDUP_REMOVED lines=12> */
.L_x_7984:


//--------------------- .text._ZN2at6native55_GLOBAL__N__de093ff9_22_ForeachBinaryOpList_cu_a911ec4325multi_tensor_apply_kernelINS1_18TensorListMetadataILi2EEENS1_14UnaryOpFunctorIiLi2ELi1ELi1EEEJNS0_4CopyIiiEEEEEvT_T0_DpT1_ --------------------------
	.section	.text._ZN2at6native55_GLOBAL__N__de093ff9_22_ForeachBinaryOpList_cu_a911ec4325multi_tensor_apply_kernelINS1_18TensorListMetadataILi2EEENS1_14UnaryOpFunctorIiLi2ELi1ELi1EEEJNS0_4CopyIiiEEEEEvT_T0_DpT1_,"ax",@progbits
	.sectioninfo	@"SHI_REGISTERS=32"
	.align	128
.text._ZN2at6native55_GLOBAL__N__de093ff9_22_ForeachBinaryOpList_cu_a911ec4325multi_tensor_apply_kernelINS1_18TensorListMetadataILi2EEENS1_14UnaryOpFunctorIiLi2ELi1ELi1EEEJNS0_4CopyIiiEEEEEvT_T0_DpT1_:
        .type           _ZN2at6native55_GLOBAL__N__de093ff9_22_ForeachBinaryOpList_cu_a911ec4325multi_tensor_apply_kernelINS1_18TensorListMetadataILi2EEENS1_14UnaryOpFunctorIiLi2ELi1ELi1EEEJNS0_4CopyIiiEEEEEvT_T0_DpT1_,@function
        .size           _ZN2at6native55_GLOBAL__N__de093ff9_22_ForeachBinaryOpList_cu_a911ec4325multi_tensor_apply_kernelINS1_18TensorListMetadataILi2EEENS1_14UnaryOpFunctorIiLi2ELi1ELi1EEEJNS0_4CopyIiiEEEEEvT_T0_DpT1_,(.L_x_7985 - _ZN2at6native55_GLOBAL__N__de093ff9_22_ForeachBinaryOpList_cu_a911ec4325multi_tensor_apply_kernelINS1_18TensorListMetadataILi2EEENS1_14UnaryOpFunctorIiLi2ELi1ELi1EEEJNS0_4CopyIiiEEEEEvT_T0_DpT1_)
        .other          _ZN2at6native55_GLOBAL__N__de093ff9_22_ForeachBinaryOpList_cu_a911ec4325multi_tensor_apply_kernelINS1_18TensorListMetadataILi2EEENS1_14UnaryOpFunctorIiLi2ELi1ELi1EEEJNS0_4CopyIiiEEEEEvT_T0_DpT1_,@"STO_CUDA_ENTRY STV_DEFAULT"
_ZN2at6native55_GLOBAL__N__de093ff9_22_ForeachBinaryOpList_cu_a911ec4325multi_tensor_apply_kernelINS1_18TensorListMetadataILi2EEENS1_14UnaryOpFunctorIiLi2ELi1ELi1EEEJNS0_4CopyIiiEEEEEvT_T0_DpT1_:
        /* <DEDUP_REMOVED lines=24> */
[----:B------:R-:W-:-:S06]  /*0180*/  CS2R R8, SRZ ;  /* 0x0000000000087805 */ /* 0x000fcc000001ff00 */
.L_x_3269:
[----:B0-----:R-:W-:Y:S01]  /*0190*/  IADD3 R18, P1, R3, R8, RZ ;  /* 0x0000000803127210 */ /* 0x001fe20007f3e0ff */
[----:B------:R-:W-:Y:S01]  /*01a0*/  IMAD.MOV.U32 R4, RZ, RZ, c[0x0][0x0] ;  /* 0x00000000ff047624 */ /* 0x000fe200078e00ff */
[----:B------:R-:W-:Y:S01]  /*01b0*/  CS2R R22, SRZ ;  /* 0x0000000000167805 */ /* 0x000fe2000001ff00 */
[----:B------:R-:W-:Y:S01]  /*01c0*/  IMAD.MOV.U32 R25, RZ, RZ, RZ ;  /* 0x000000ffff197224 */ /* 0x000fe200078e00ff */
[C---:B------:R-:W-:Y:S01]  /*01d0*/  ISETP.GE.U32.AND P0, PT, R18.reuse, 0x10000, PT ;  /* 0x000100001200780c */ /* 0x040fe20003f06070 */
[----:B------:R-:W-:Y:S01]  /*01e0*/  IMAD.X R20, RZ, RZ, R9, P1 ;  /* 0x000000ffff147224 */ /* 0x000fe200008e0609 */
[----:B------:R-:W-:Y:S01]  /*01f0*/  IADD3 R5, P1, R18, c[0x0][0x0], RZ ;  /* 0x0000000012057a10 */ /* 0x000fe20007f3e0ff */
[----:B------:R-:W-:Y:S01]  /*0200*/  IMAD R21, R4, 0x3, RZ ;  /* 0x0000000304157824 */ /* 0x000fe200078e02ff */
[----:B------:R-:W-:Y:S02]  /*0210*/  ISETP.LT.U32.AND P2, PT, R18, R0, PT ;  /* 0x000000001200720c */ /* 0x000fe40003f41070 */
[----:B------:R-:W-:Y:S01]  /*0220*/  LEA R29, P4, R4, R18, 0x1 ;  /* 0x00000012041d7211 */ /* 0x000fe200078808ff */
[----:B------:R-:W-:Y:S01]  /*0230*/  IMAD.X R6, RZ, RZ, R20, P1 ;  /* 0x000000ffff067224 */ /* 0x000fe200008e0614 */
[----:B------:R-:W-:-:S02]  /*0240*/  ISETP.GE.U32.AND.EX P0, PT, R20, RZ, PT, P0 ;  /* 0x000000ff1400720c */ /* 0x000fc40003f06100 */
[C---:B------:R-:W-:Y:S01]  /*0250*/  ISETP.GE.U32.AND P3, PT, R5.reuse, 0x10000, PT ;  /* 0x000100000500780c */ /* 0x040fe20003f66070 */
[----:B------:R-:W-:Y:S01]  /*0260*/  IMAD.X R19, RZ, RZ, R20, P4 ;  /* 0x000000ffff137224 */ /* 0x000fe200020e0614 */
[----:B------:R-:W-:Y:S02]  /*0270*/  ISETP.LT.AND.EX P0, PT, R20, R2, !P0, P2 ;  /* 0x000000021400720c */ /* 0x000fe40004701320 */
[----:B------:R-:W-:Y:S02]  /*0280*/  ISETP.LT.U32.AND P1, PT, R5, R0, PT ;  /* 0x000000000500720c */ /* 0x000fe40003f21070 */
[----:B------:R-:W-:Y:S02]  /*0290*/  ISETP.GE.U32.AND.EX P3, PT, R6, RZ, PT, P3 ;  /* 0x000000ff0600720c */ /* 0x000fe40003f66130 */
[----:B------:R-:W-:Y:S02]  /*02a0*/  IADD3 R21, P5, R21, R18, RZ ;  /* 0x0000001215157210 */ /* 0x000fe40007fbe0ff */
[----:B------:R-:W-:-:S02]  /*02b0*/  ISETP.GE.U32.AND P2, PT, R29, 0x10000, PT ;  /* 0x000100001d00780c */ /* 0x000fc40003f46070 */
[----:B------:R-:W-:Y:S01]  /*02c0*/  ISETP.LT.AND.EX P1, PT, R6, R2, !P3, P1 ;  /* 0x000000020600720c */ /* 0x000fe20005f21310 */
[----:B------:R-:W-:Y:S01]  /*02d0*/  IMAD.X R27, RZ, RZ, R20, P5 ;  /* 0x000000ffff1b7224 */ /* 0x000fe200028e0614 */
[----:B------:R-:W-:Y:S02]  /*02e0*/  ISETP.LT.U32.AND P4, PT, R29, R0, PT ;  /* 0x000000001d00720c */ /* 0x000fe40003f81070 */
[----:B------:R-:W-:Y:S02]  /*02f0*/  ISETP.GE.U32.AND.EX P3, PT, R19, RZ, PT, P2 ;  /* 0x000000ff1300720c */ /* 0x000fe40003f66120 */
[----:B------:R-:W-:Y:S02]  /*0300*/  ISETP.GE.U32.AND P2, PT, R21, 0x10000, PT ;  /* 0x000100001500780c */ /* 0x000fe40003f46070 */
[----:B------:R-:W-:Y:S02]  /*0310*/  ISETP.LT.AND.EX P3, PT, R19, R2, !P3, P4 ;  /* 0x000000021300720c */ /* 0x000fe40005f61340 */
[----:B------:R-:W-:-:S02]  /*0320*/  ISETP.LT.U32.AND P4, PT, R21, R0, PT ;  /* 0x000000001500720c */ /* 0x000fc40003f81070 */
[C---:B------:R-:W-:Y:S02]  /*0330*/  ISETP.GE.U32.AND.EX P2, PT, R27.reuse, RZ, PT, P2 ;  /* 0x000000ff1b00720c */ /* 0x040fe40003f46120 */
[C---:B------:R-:W-:Y:S02]  /*0340*/  @P0 LEA R16, P5, R18.reuse, R12, 0x2 ;  /* 0x0000000c12100211 */ /* 0x040fe400078a10ff */
[----:B------:R-:W-:Y:S02]  /*0350*/  ISETP.LT.AND.EX P4, PT, R27, R2, !P2, P4 ;  /* 0x000000021b00720c */ /* 0x000fe40005781340 */
[----:B------:R-:W-:Y:S02]  /*0360*/  @P0 LEA.HI.X R17, R18, R13, R20, 0x2, P5 ;  /* 0x0000000d12110211 */ /* 0x000fe400028f1414 */
        /* <DEDUP_REMOVED lines=16> */
[-C--:B------:R-:W-:Y:S02]  /*0470*/  @P1 LEA.HI.X R17, R5, R11.reuse, R6, 0x2, P2 ;  /* 0x0000000b05111211 */ /* 0x080fe400010f1406 */
[-C--:B------:R-:W-:Y:S01]  /*0480*/  @P3 LEA.HI.X R19, R29, R11.reuse, R19, 0x2, P5 ;  /* 0x0000000b1d133211 */ /* 0x080fe200028f1413 */
[----:B------:R-:W-:Y:S01]  /*0490*/  IMAD.WIDE.U32 R8, R4, 0x4, R8 ;  /* 0x0000000404087825 */ /* 0x000fe200078e0008 */
[----:B------:R-:W-:Y:S01]  /*04a0*/  @P4 LEA.HI.X R21, R21, R11, R27, 0x2, P6 ;  /* 0x0000000b15154211 */ /* 0x000fe200030f141b */
[----:B--2---:R0:W-:Y:S03]  /*04b0*/  @P0 STG.E [R14.64], R25 ;  /* 0x000000190e000986 */ /* 0x0041e6000c101904 */
[C---:B------:R-:W-:Y:S01]  /*04c0*/  ISETP.GE.U32.AND P0, PT, R8.reuse, 0x10000, PT ;  /* 0x000100000800780c */ /* 0x040fe20003f06070 */
[----:B---3--:R0:W-:Y:S01]  /*04d0*/  @P1 STG.E [R16.64], R23 ;  /* 0x0000001710001986 */ /* 0x0081e2000c101904 */
[----:B------:R-:W-:-:S02]  /*04e0*/  ISETP.LT.U32.AND P1, PT, R8, R0, PT ;  /* 0x000000000800720c */ /* 0x000fc40003f21070 */
[C---:B------:R-:W-:Y:S02]  /*04f0*/  ISETP.GE.U32.AND.EX P0, PT, R9.reuse, RZ, PT, P0 ;  /* 0x000000ff0900720c */ /* 0x040fe40003f06100 */
[----:B------:R-:W-:Y:S01]  /*0500*/  ISETP.LT.AND.EX P1, PT, R9, R2, PT, P1 ;  /* 0x000000020900720c */ /* 0x000fe20003f21310 */
[----:B----4-:R0:W-:Y:S04]  /*0510*/  @P3 STG.E [R18.64], R7 ;  /* 0x0000000712003986 */ /* 0x0101e8000c101904 */
[----:B-----5:R0:W-:Y:S08]  /*0520*/  @P4 STG.E [R20.64], R22 ;  /* 0x0000001614004986 */ /* 0x0201f0000c101904 */
[----:B------:R-:W-:Y:S05]  /*0530*/  @!P0 BRA P1, `(.L_x_3269) ;  /* 0xfffffc5000008947 */ /* 0x000fea000083ffff */
[----:B------:R-:W-:Y:S05]  /*0540*/  EXIT ;  /* 0x000000000000794d */ /* 0x000fea0003800000 */
.L_x_3268:
[----:B------:R-:W0:Y:S02]  /*0550*/  S2R R14, SR_TID.X ;  /* 0x00000000000e7919 */ /* 0x000e240000002100 */
[----:B0-----:R-:W-:-:S05]  /*0560*/  IMAD.WIDE.U32 R4, R14, 0x4, RZ ;  /* 0x000000040e047825 */ /* 0x001fca00078e00ff */
[----:B------:R-:W-:-:S04]  /*0570*/  ISETP.GE.U32.AND P0, PT, R4, R0, PT ;  /* 0x000000000400720c */ /* 0x000fc80003f06070 */
[----:B------:R-:W-:-:S04]  /*0580*/  ISETP.GE.AND.EX P0, PT, R5, R2, PT, P0 ;  /* 0x000000020500720c */ /* 0x000fc80003f06300 */
[----:B------:R-:W-:-:S13]  /*0590*/  ISETP.GT.U32.OR P0, PT, R14, 0x3fff, P0 ;  /* 0x00003fff0e00780c */ /* 0x000fda0000704470 */
[----:B------:R-:W-:Y:S05]  /*05a0*/  @P0 EXIT ;  /* 0x000000000000094d */ /* 0x000fea0003800000 */
[----:B------:R-:W-:-:S04]  /*05b0*/  IMAD.MOV.U32 R15, RZ, RZ, RZ ;  /* 0x000000ffff0f7224 */ /* 0x000fc800078e00ff */
.L_x_3270:
        /* <DEDUP_REMOVED lines=18> */
.L_x_3271:
        /* <DEDUP_REMOVED lines=10> */
.L_x_7985:


//--------------------- .text._ZN2at6native55_GLOBAL__N__de093ff9_22_ForeachBinaryOpList_cu_a911ec4325multi_tensor_apply_kernelINS1_18TensorListMetadataILi2EEENS1_11CopyFunctorIaN3c1015Float8_e5m2fnuzELi2ELi1ELi1EEEJNS0_4CopyIaS7_EEEEEvT_T0_DpT1_ --------------------------
	.section	.text._ZN2at6native55_GLOBAL__N__de093ff9_22_ForeachBinaryOpList_cu_a911ec4325multi_tensor_apply_kernelINS1_18TensorListMetadataILi2EEENS1_11CopyFunctorIaN3c1015Float8_e5m2fnuzELi2ELi1ELi1EEEJNS0_4CopyIaS7_EEEEEvT_T0_DpT1_,"ax",@progbits
	.sectioninfo	@"SHI_REGISTERS=32"
	.align	128
.text._ZN2at6native55_GLOBAL__N__de093ff9_22_ForeachBinaryOpList_cu_a911ec4325multi_tensor_apply_kernelINS1_18TensorListMetadataILi2EEENS1_11CopyFunctorIaN3c1015Float8_e5m2fnuzELi2ELi1ELi1EEEJNS0_4CopyIaS7_EEEEEvT_T0_DpT1_:
        .type           _ZN2at6native55_GLOBAL__N__de093ff9_22_ForeachBinaryOpList_cu_a911ec4325multi_tensor_apply_kernelINS1_18TensorListMetadataILi2EEENS1_11CopyFunctorIaN3c1015Float8_e5m2fnuzELi2ELi1ELi1EEEJNS0_4CopyIaS7_EEEEEvT_T0_DpT1_,@function
        .size           _ZN2at6native55_GLOBAL__N__de093ff9_22_ForeachBinaryOpList_cu_a911ec4325multi_tensor_apply_kernelINS1_18TensorListMetadataILi2EEENS1_11CopyFunctorIaN3c1015Float8_e5m2fnuzELi2ELi1ELi1EEEJNS0_4CopyIaS7_EEEEEvT_T0_DpT1_,(.L_x_7986 - _ZN2at6native55_GLOBAL__N__de093ff9_22_ForeachBinaryOpList_cu_a911ec4325multi_tensor_apply_kernelINS1_18TensorListMetadataILi2EEENS1_11CopyFunctorIaN3c1015Float8_e5m2fnuzELi2ELi1ELi1EEEJNS0_4CopyIaS7_EEEEEvT_T0_DpT1_)
        .other          _ZN2at6native55_GLOBAL__N__de093ff9_22_ForeachBinaryOpList_cu_a911ec4325multi_tensor_apply_kernelINS1_18TensorListMetadataILi2EEENS1_11CopyFunctorIaN3c1015Float8_e5m2fnuzELi2ELi1ELi1EEEJNS0_4CopyIaS7_EEEEEvT_T0_DpT1_,@"STO_CUDA_ENTRY STV_DEFAULT"
_ZN2at6native55_GLOBAL__N__de093ff9_22_ForeachBinaryOpList_cu_a911ec4325multi_tensor_apply_kernelINS1_18TensorListMetadataILi2EEENS1_11CopyFunctorIaN3c1015Float8_e5m2fnuzELi2ELi1ELi1EEEJNS0_4CopyIaS7_EEEEEvT_T0_DpT1_:
        /* <DEDUP_REMOVED lines=30> */
.L_x_3289:
        /* <DEDUP_REMOVED lines=59> */
.L_x_3276:
[----:B------:R-:W-:Y:S05]  /*0590*/  BSYNC B1 ;  /* 0x0000000000017941 */ /* 0x000fea0003800000 */
.L_x_3275:
[----:B------:R-:W-:Y:S01]  /*05a0*/  IMAD.SHL.U32 R3, R3, 0x200000, RZ ;  /* 0x0020000003037824 */ /* 0x000fe200078e00ff */
[----:B------:R-:W-:-:S04]  /*05b0*/  LEA R5, R2, 0x37800000, 0x17 ;  /* 0x3780000002057811 */ /* 0x000fc800078eb8ff */
[----:B------:R-:W-:Y:S02]  /*05c0*/  LOP3.LUT R8, R5, R3, R8, 0xfe, !PT ;  /* 0x0000000305087212 */ /* 0x000fe400078efe08 */
.L_x_3274:
[----:B-1----:R-:W-:Y:S05]  /*05d0*/  BSYNC B0 ;  /* 0x0000000000007941 */ /* 0x002fea0003800000 */
.L_x_3273:
        /* <DEDUP_REMOVED lines=20> */
.L_x_3280:
[----:B------:R-:W-:Y:S05]  /*0720*/  BSYNC B1 ;  /* 0x0000000000017941 */ /* 0x000fea0003800000 */
.L_x_3279:
[----:B------:R-:W-:Y:S01]  /*0730*/  IMAD.SHL.U32 R3, R3, 0x200000, RZ ;  /* 0x0020000003037824 */ /* 0x000fe200078e00ff */
[----:B------:R-:W-:-:S04]  /*0740*/  LEA R5, R2, 0x37800000, 0x17 ;  /* 0x3780000002057811 */ /* 0x000fc800078eb8ff */
[----:B------:R-:W-:Y:S02]  /*0750*/  LOP3.LUT R24, R5, R3, R24, 0xfe, !PT ;  /* 0x0000000305187212 */ /* 0x000fe400078efe18 */
.L_x_3278:
[----:B------:R-:W-:Y:S05]  /*0760*/  BSYNC B0 ;  /* 0x0000000000007941 */ /* 0x000fea0003800000 */
.L_x_3277:
        /* <DEDUP_REMOVED lines=22> */
.L_x_3284:
[----:B------:R-:W-:Y:S05]  /*08d0*/  BSYNC B1 ;  /* 0x0000000000017941 */ /* 0x000fea0003800000 */
.L_x_3283:
[----:B------:R-:W-:Y:S01]  /*08e0*/  IMAD.SHL.U32 R3, R3, 0x200000, RZ ;  /* 0x0020000003037824 */ /* 0x000fe200078e00ff */
[----:B------:R-:W-:-:S04]  /*08f0*/  LEA R5, R2, 0x37800000, 0x17 ;  /* 0x3780000002057811 */ /* 0x000fc800078eb8ff */
[----:B------:R-:W-:Y:S02]  /*0900*/  LOP3.LUT R26, R5, R3, R26, 0xfe, !PT ;  /* 0x00000003051a7212 */ /* 0x000fe400078efe1a */
.L_x_3282:
[----:B------:R-:W-:Y:S05]  /*0910*/  BSYNC B0 ;  /* 0x0000000000007941 */ /* 0x000fea0003800000 */
.L_x_3281:
        /* <DEDUP_REMOVED lines=21> */
.L_x_3288:
[----:B------:R-:W-:Y:S05]  /*0a70*/  BSYNC B1 ;  /* 0x0000000000017941 */ /* 0x000fea0003800000 */
.L_x_3287:
[----:B------:R-:W-:Y:S01]  /*0a80*/  IMAD.SHL.U32 R3, R3, 0x200000, RZ ;  /* 0x0020000003037824 */ /* 0x000fe200078e00ff */
[----:B------:R-:W-:-:S04]  /*0a90*/  LEA R2, R2, 0x37800000, 0x17 ;  /* 0x3780000002027811 */ /* 0x000fc800078eb8ff */
[----:B------:R-:W-:Y:S02]  /*0aa0*/  LOP3.LUT R9, R2, R3, R9, 0xfe, !PT ;  /* 0x0000000302097212 */ /* 0x000fe400078efe09 */
.L_x_3286:
[----:B------:R-:W-:Y:S05]  /*0ab0*/  BSYNC B0 ;  /* 0x0000000000007941 */ /* 0x000fea0003800000 */
.L_x_3285:
[----:B------:R-:W0:Y:S01]  /*0ac0*/  @P0 F2I.FTZ.TRUNC.NTZ R8, R8 ;  /* 0x0000000800080305 */ /* 0x000e22000021f100 */
[----:B------:R-:W-:Y:S01]  /*0ad0*/  @P0 IADD3 R2, P4, R19, UR13, RZ ;  /* 0x0000000d13020c10 */ /* 0x000fe2000ff9e0ff */
[----:B------:R-:W-:Y:S01]  /*0ae0*/  IMAD.MOV.U32 R19, RZ, RZ, c[0x0][0x0] ;  /* 0x00000000ff137624 */ /* 0x000fe200078e00ff */
[----:B------:R-:W-:Y:S02]  /*0af0*/  @P1 IADD3 R4, P5, R18, UR13, RZ ;  /* 0x0000000d12041c10 */ /* 0x000fe4000ffbe0ff */
[----:B------:R-:W-:Y:S01]  /*0b00*/  @P0 IADD3.X R3, R25, UR8, RZ, P4, !PT ;  /* 0x0000000819030c10 */ /* 0x000fe2000a7fe4ff */
[----:B------:R-:W-:Y:S01]  /*0b10*/  IMAD.WIDE.U32 R14, R19, 0x4, R14 ;  /* 0x00000004130e7825 */ /* 0x000fe200078e000e */
[----:B------:R-:W-:Y:S01]  /*0b20*/  @P2 IADD3 R6, P4, R17, UR13, RZ ;  /* 0x0000000d11062c10 */ /* 0x000fe2000ff9e0ff */
[----:B------:R-:W1:Y:S01]  /*0b30*/  @P1 F2I.FTZ.TRUNC.NTZ R27, R24 ;  /* 0x00000018001b1305 */ /* 0x000e62000021f100 */
[----:B------:R-:W-:Y:S02]  /*0b40*/  @P1 IADD3.X R5, R23, UR8, RZ, P5, !PT ;  /* 0x0000000817051c10 */ /* 0x000fe4000affe4ff */
[----:B------:R-:W-:-:S05]  /*0b50*/  @P2 IADD3.X R7, R22, UR8, RZ, P4, !PT ;  /* 0x0000000816072c10 */ /* 0x000fca000a7fe4ff */
[----:B------:R-:W2:Y:S01]  /*0b60*/  @P2 F2I.FTZ.TRUNC.NTZ R29, R26 ;  /* 0x0000001a001d2305 */ /* 0x000ea2000021f100 */
[----:B0-----:R0:W-:Y:S01]  /*0b70*/  @P0 STG.E.U8 [R2.64], R8 ;  /* 0x0000000802000986 */ /* 0x0011e2000c10110a */
[----:B------:R-:W-:-:S04]  /*0b80*/  @P3 IADD3 R16, P0, R16, UR13, RZ ;  /* 0x0000000d10103c10 */ /* 0x000fc8000ff1e0ff */
[----:B------:R-:W-:Y:S02]  /*0b90*/  @P3 IADD3.X R17, R21, UR8, RZ, P0, !PT ;  /* 0x0000000815113c10 */ /* 0x000fe400087fe4ff */
[----:B------:R-:W3:Y:S01]  /*0ba0*/  @P3 F2I.FTZ.TRUNC.NTZ R9, R9 ;  /* 0x0000000900093305 */ /* 0x000ee2000021f100 */
[----:B-1----:R0:W-:Y:S01]  /*0bb0*/  @P1 STG.E.U8 [R4.64], R27 ;  /* 0x0000001b04001986 */ /* 0x0021e2000c10110a */
[C---:B------:R-:W-:Y:S02]  /*0bc0*/  ISETP.GE.U32.AND P0, PT, R14.reuse, 0x10000, PT ;  /* 0x000100000e00780c */ /* 0x040fe40003f06070 */
[----:B------:R-:W-:Y:S02]  /*0bd0*/  ISETP.LT.U32.AND P1, PT, R14, UR12, PT ;  /* 0x0000000c0e007c0c */ /* 0x000fe4000bf21070 */
[C---:B------:R-:W-:Y:S01]  /*0be0*/  ISETP.GE.U32.AND.EX P0, PT, R15.reuse, RZ, PT, P0 ;  /* 0x000000ff0f00720c */ /* 0x040fe20003f06100 */
[----:B--2---:R0:W-:Y:S01]  /*0bf0*/  @P2 STG.E.U8 [R6.64], R29 ;  /* 0x0000001d06002986 */ /* 0x0041e2000c10110a */
[----:B------:R-:W-:-:S03]  /*0c00*/  ISETP.LT.AND.EX P1, PT, R15, UR6, PT, P1 ;  /* 0x000000060f007c0c */ /* 0x000fc6000bf21310 */
[----:B---3--:R0:W-:Y:S10]  /*0c10*/  @P3 STG.E.U8 [R16.64], R9 ;  /* 0x0000000910003986 */ /* 0x0081f4000c10110a */
[----:B------:R-:W-:Y:S05]  /*0c20*/  @!P0 BRA P1, `(.L_x_3289) ;  /* 0xfffff5b000008947 */ /* 0x000fea000083ffff */
[----:B------:R-:W-:Y:S05]  /*0c30*/  EXIT ;  /* 0x000000000000794d */ /* 0x000fea0003800000 */
.L_x_3272:
[----:B------:R-:W0:Y:S02]  /*0c40*/  S2R R0, SR_TID.X ;  /* 0x0000000000007919 */ /* 0x000e240000002100 */
[----:B0-----:R-:W-:-:S05]  /*0c50*/  IMAD.WIDE.U32 R2, R0, 0x4, RZ ;  /* 0x0000000400027825 */ /* 0x001fca00078e00ff */
[----:B------:R-:W-:-:S04]  /*0c60*/  ISETP.GE.U32.AND P0, PT, R2, UR12, PT ;  /* 0x0000000c02007c0c */ /* 0x000fc8000bf06070 */
[----:B------:R-:W-:-:S04]  /*0c70*/  ISETP.GE.AND.EX P0, PT, R3, UR6, PT, P0 ;  /* 0x0000000603007c0c */ /* 0x000fc8000bf06300 */
[----:B------:R-:W-:-:S13]  /*0c80*/  ISETP.GT.U32.OR P0, PT, R0, 0x3fff, P0 ;  /* 0x00003fff0000780c */ /* 0x000fda0000704470 */
[----:B------:R-:W-:Y:S05]  /*0c90*/  @P0 EXIT ;  /* 0x000000000000094d */ /* 0x000fea0003800000 */
[----:B------:R-:W-:-:S04]  /*0ca0*/  IMAD.MOV.U32 R3, RZ, RZ, RZ ;  /* 0x000000ffff037224 */ /* 0x000fc800078e00ff */
.L_x_3306:
[C---:B------:R-:W-:Y:S01]  /*0cb0*/  IMAD.SHL.U32 R2, R0.reuse, 0x4, RZ ;  /* 0x0000000400027824 */ /* 0x040fe200078e00ff */
[----:B------:R-:W-:-:S04]  /*0cc0*/  SHF.L.U64.HI R13, R0, 0x2, R3 ;  /* 0x00000002000d7819 */ /* 0x000fc80000010203 */
[----:B------:R-:W-:-:S04]  /*0cd0*/  IADD3 R10, P0, R2, UR14, RZ ;  /* 0x0000000e020a7c10 */ /* 0x000fc8000ff1e0ff */
[----:B0-----:R-:W-:-:S05]  /*0ce0*/  IADD3.X R11, R13, UR4, RZ, P0, !PT ;  /* 0x000000040d0b7c10 */ /* 0x001fca00087fe4ff */
        /* <DEDUP_REMOVED lines=27> */
.L_x_3293:
[----:B------:R-:W-:Y:S05]  /*0ea0*/  BSYNC B1 ;  /* 0x0000000000017941 */ /* 0x000fea0003800000 */
.L_x_3292:
[----:B------:R-:W-:Y:S01]  /*0eb0*/  LEA R10, R7, 0x37800000, 0x17 ;  /* 0x37800000070a7811 */ /* 0x000fe200078eb8ff */
[----:B------:R-:W-:-:S05]  /*0ec0*/  IMAD.SHL.U32 R7, R9, 0x200000, RZ ;  /* 0x0020000009077824 */ /* 0x000fca00078e00ff */
[----:B------:R-:W-:Y:S02]  /*0ed0*/  LOP3.LUT R7, R10, R7, R11, 0xfe, !PT ;  /* 0x000000070a077212 */ /* 0x000fe400078efe0b */
.L_x_3291:
[----:B------:R-:W-:Y:S05]  /*0ee0*/  BSYNC B0 ;  /* 0x0000000000007941 */ /* 0x000fea0003800000 */
.L_x_3290:
        /* <DEDUP_REMOVED lines=21> */
.L_x_3297:
[----:B------:R-:W-:Y:S05]  /*1040*/  BSYNC B1 ;  /* 0x0000000000017941 */ /* 0x000fea0003800000 */
.L_x_3296:
[----:B------:R-:W-:Y:S01]  /*1050*/  LEA R9, R6, 0x37800000, 0x17 ;  /* 0x3780000006097811 */ /* 0x000fe200078eb8ff */
[----:B------:R-:W-:-:S05]  /*1060*/  IMAD.SHL.U32 R6, R8, 0x200000, RZ ;  /* 0x0020000008067824 */ /* 0x000fca00078e00ff */
[----:B------:R-:W-:Y:S02]  /*1070*/  LOP3.LUT R6, R9, R6, R10, 0xfe, !PT ;  /* 0x0000000609067212 */ /* 0x000fe400078efe0a */
.L_x_3295:
[----:B------:R-:W-:Y:S05]  /*1080*/  BSYNC B0 ;  /* 0x0000000000007941 */ /* 0x000fea0003800000 */
.L_x_3294:
        /* <DEDUP_REMOVED lines=22> */
.L_x_3301:
[----:B------:R-:W-:Y:S05]  /*11f0*/  BSYNC B1 ;  /* 0x0000000000017941 */ /* 0x000fea0003800000 */
.L_x_3300:
[----:B------:R-:W-:Y:S01]  /*1200*/  IMAD.SHL.U32 R4, R4, 0x200000, RZ ;  /* 0x0020000004047824 */ /* 0x000fe200078e00ff */
[----:B------:R-:W-:-:S04]  /*1210*/  LEA R9, R9, 0x37800000, 0x17 ;  /* 0x3780000009097811 */ /* 0x000fc800078eb8ff */
[----:B------:R-:W-:Y:S02]  /*1220*/  LOP3.LUT R9, R9, R4, R12, 0xfe, !PT ;  /* 0x0000000409097212 */ /* 0x000fe400078efe0c */
.L_x_3299:
[----:B------:R-:W-:Y:S05]  /*1230*/  BSYNC B0 ;  /* 0x0000000000007941 */ /* 0x000fea0003800000 */
.L_x_3298:
        /* <DEDUP_REMOVED lines=21> */
.L_x_3305:
[----:B------:R-:W-:Y:S05]  /*1390*/  BSYNC B1 ;  /* 0x0000000000017941 */ /* 0x000fea0003800000 */
.L_x_3304:
[----:B------:R-:W-:Y:S01]  /*13a0*/  IMAD.SHL.U32 R5, R5, 0x200000, RZ ;  /* 0x0020000005057824 */ /* 0x000fe200078e00ff */
[----:B------:R-:W-:-:S04]  /*13b0*/  LEA R11, R4, 0x37800000, 0x17 ;  /* 0x37800000040b7811 */ /* 0x000fc800078eb8ff */
[----:B------:R-:W-:Y:S02]  /*13c0*/  LOP3.LUT R8, R11, R5, R10, 0xfe, !PT ;  /* 0x000000050b087212 */ /* 0x000fe400078efe0a */
.L_x_3303:
[----:B------:R-:W-:Y:S05]  /*13d0*/  BSYNC B0 ;  /* 0x0000000000007941 */ /* 0x000fea0003800000 */
.L_x_3302:
[----:B------:R-:W-:Y:S01]  /*13e0*/  F2I.FTZ.TRUNC.NTZ R7, R7 ;  /* 0x0000000700077305 */ /* 0x000fe2000021f100 */
[----:B------:R-:W-:-:S04]  /*13f0*/  IADD3 R4, P0, R2, UR13, RZ ;  /* 0x0000000d02047c10 */ /* 0x000fc8000ff1e0ff */
[----:B------:R-:W-:Y:S02]  /*1400*/  IADD3.X R5, R13, UR8, RZ, P0, !PT ;  /* 0x000000080d057c10 */ /* 0x000fe400087fe4ff */
[----:B------:R-:W-:Y:S01]  /*1410*/  IADD3 R0, P0, R0, c[0x0][0x0], RZ ;  /* 0x0000000000007a10 */ /* 0x000fe20007f1e0ff */
[----:B------:R-:W0:Y:S03]  /*1420*/  F2I.FTZ.TRUNC.NTZ R6, R6 ;  /* 0x0000000600067305 */ /* 0x000e26000021f100 */
[C---:B------:R-:W-:Y:S01]  /*1430*/  ISETP.LT.U32.AND P1, PT, R0.reuse, 0x4000, PT ;  /* 0x000040000000780c */ /* 0x040fe20003f21070 */
[----:B------:R-:W-:Y:S02]  /*1440*/  IMAD.SHL.U32 R2, R0, 0x4, RZ ;  /* 0x0000000400027824 */ /* 0x000fe400078e00ff */
[----:B------:R-:W-:Y:S02]  /*1450*/  IMAD.X R3, RZ, RZ, R3, P0 ;  /* 0x000000ffff037224 */ /* 0x000fe400000e0603 */
[----:B------:R-:W1:Y:S01]  /*1460*/  F2I.FTZ.TRUNC.NTZ R9, R9 ;  /* 0x0000000900097305 */ /* 0x000e62000021f100 */
[----:B------:R-:W-:-:S02]  /*1470*/  ISETP.GE.U32.AND P0, PT, R2, UR12, PT ;  /* 0x0000000c02007c0c */ /* 0x000fc4000bf06070 */
[----:B------:R-:W-:Y:S02]  /*1480*/  SHF.L.U64.HI R2, R0, 0x2, R3 ;  /* 0x0000000200027819 */ /* 0x000fe40000010203 */
[----:B------:R-:W-:Y:S02]  /*1490*/  ISETP.LT.U32.AND.EX P1, PT, R3, RZ, PT, P1 ;  /* 0x000000ff0300720c */ /* 0x000fe40003f21110 */
[----:B------:R-:W-:Y:S01]  /*14a0*/  ISETP.GE.AND.EX P0, PT, R2, UR6, PT, P0 ;  /* 0x0000000602007c0c */ /* 0x000fe2000bf06300 */
[----:B------:R-:W2:Y:S01]  /*14b0*/  F2I.FTZ.TRUNC.NTZ R8, R8 ;  /* 0x0000000800087305 */ /* 0x000ea2000021f100 */
[----:B0-----:R-:W-:-:S04]  /*14c0*/  PRMT R10, R6, 0x7604, R7 ;  /* 0x00007604060a7816 */ /* 0x001fc80000000007 */
[----:B-1----:R-:W-:-:S04]  /*14d0*/  PRMT R11, R9, 0x7054, R10 ;  /* 0x00007054090b7816 */ /* 0x002fc8000000000a */
[----:B--2---:R-:W-:-:S05]  /*14e0*/  PRMT R11, R8, 0x654, R11 ;  /* 0x00000654080b7816 */ /* 0x004fca000000000b */
[----:B------:R0:W-:Y:S01]  /*14f0*/  STG.E [R4.64], R11 ;  /* 0x0000000b04007986 */ /* 0x0001e2000c10190a */
[----:B------:R-:W-:Y:S05]  /*1500*/  @!P0 BRA P1, `(.L_x_3306) ;  /* 0xfffff7a000008947 */ /* 0x000fea000083ffff */
[----:B------:R-:W-:Y:S05]  /*1510*/  EXIT ;  /* 0x000000000000794d */ /* 0x000fea0003800000 */
.L_x_3307:
        /* <DEDUP_REMOVED lines=14> */
.L_x_7986:


//--------------------- .text._ZN2at6native55_GLOBAL__N__de093ff9_22_ForeachBinaryOpList_cu_a911ec4325multi_tensor_apply_kernelINS1_18TensorListMetadataILi2EEENS1_11CopyFunctorIaN3c1011Float8_e5m2ELi2ELi1ELi1EEEJNS0_4CopyIaS7_EEEEEvT_T0_DpT1_ --------------------------
	.section	.text._ZN2at6native55_GLOBAL__N__de093ff9_22_ForeachBinaryOpList_cu_a911ec4325multi_tensor_apply_kernelINS1_18TensorListMetadataILi2EEENS1_11CopyFunctorIaN3c1011Float8_e5m2ELi2ELi1ELi1EEEJNS0_4CopyIaS7_EEEEEvT_T0_DpT1_,"ax",@progbits
	.sectioninfo	@"SHI_REGISTERS=30"
	.align	128
.text._ZN2at6native55_GLOBAL__N__de093ff9_22_ForeachBinaryOpList_cu_a911ec4325multi_tensor_apply_kernelINS1_18TensorListMetadataILi2EEENS1_11CopyFunctorIaN3c1011Float8_e5m2ELi2ELi1ELi1EEEJNS0_4CopyIaS7_EEEEEvT_T0_DpT1_:
        .type           _ZN2at6native55_GLOBAL__N__de093ff9_22_ForeachBinaryOpList_cu_a911ec4325multi_tensor_apply_kernelINS1_18TensorListMetadataILi2EEENS1_11CopyFunctorIaN3c1011Float8_e5m2ELi2ELi1ELi1EEEJNS0_4CopyIaS7_EEEEEvT_T0_DpT1_,@function
        .size           _ZN2at6native55_GLOBAL__N__de093ff9_22_ForeachBinaryOpList_cu_a911ec4325multi_tensor_apply_kernelINS1_18TensorListMetadataILi2EEENS1_11CopyFunctorIaN3c1011Float8_e5m2ELi2ELi1ELi1EEEJNS0_4CopyIaS7_EEEEEvT_T0_DpT1_,(.L_x_7987 - _ZN2at6native55_GLOBAL__N__de093ff9_22_ForeachBinaryOpList_cu_a911ec4325multi_tensor_apply_kernelINS1_18TensorListMetadataILi2EEENS1_11CopyFunctorIaN3c1011Float8_e5m2ELi2ELi1ELi1EEEJNS0_4CopyIaS7_EEEEEvT_T0_DpT1_)
        .other          _ZN2at6native55_GLOBAL__N__de093ff9_22_ForeachBinaryOpList_cu_a911ec4325multi_tensor_apply_kernelINS1_18TensorListMetadataILi2EEENS1_11CopyFunctorIaN3c1011Float8_e5m2ELi2ELi1ELi1EEEJNS0_4CopyIaS7_EEEEEvT_T0_DpT1_,@"STO_CUDA_ENTRY STV_DEFAULT"
_ZN2at6native55_GLOBAL__N__de093ff9_22_ForeachBinaryOpList_cu_a911ec4325multi_tensor_apply_kernelINS1_18TensorListMetadataILi2EEENS1_11CopyFunctorIaN3c1011Float8_e5m2ELi2ELi1ELi1EEEJNS0_4CopyIaS7_EEEEEvT_T0_DpT1_:
        /* <DEDUP_REMOVED lines=30> */
.L_x_3309:
        /* <DEDUP_REMOVED lines=23> */
[----:B------:R-:W-:Y:S02]  /*0350*/  ISETP.GE.U32.AND.EX P5, PT, R11, RZ, PT, P5 ;  /* 0x000000ff0b00720c */ /* 0x000fe40003fa6150 */
[----:B------:R-:W-:Y:S02]  /*0360*/  ISETP.LT.U32.AND P3, PT, R15, UR12, PT ;  /* 0x0000000c0f007c0c */ /* 0x000fe4000bf61070 */
[----:B------:R-:W-:Y:S02]  /*0370*/  ISETP.LT.AND.EX P4, PT, R11, UR6, !P5, P4 ;  /* 0x000000060b007c0c */ /* 0x000fe4000ef81340 */
[C---:B------:R-:W-:Y:S02]  /*0380*/  ISETP.GE.U32.AND.EX P2, PT, R14.reuse, RZ, PT, P2 ;  /* 0x000000ff0e00720c */ /* 0x040fe40003f46120 */
[----:B------:R-:W-:Y:S02]  /*0390*/  @P1 IADD3 R6, P6, R17, UR14, RZ ;  /* 0x0000000e11061c10 */ /* 0x000fe4000ffde0ff */
[----:B------:R-:W-:-:S02]  /*03a0*/  ISETP.LT.AND.EX P2, PT, R14, UR6, !P2, P3 ;  /* 0x000000060e007c0c */ /* 0x000fc4000d741330 */
[----:B------:R-:W-:-:S05]  /*03b0*/  @P1 IADD3.X R7, R20, UR4, RZ, P6, !PT ;  /* 0x0000000414071c10 */ /* 0x000fca000b7fe4ff */
[----:B------:R1:W3:Y:S01]  /*03c0*/  @P1 LDG.E.U8 R18, [R6.64] ;  /* 0x0000000a06121981 */ /* 0x0002e2000c1e1100 */
        /* <DEDUP_REMOVED lines=8> */
[C---:B-1----:R-:W-:Y:S02]  /*0450*/  @!P5 IMAD.SHL.U32 R6, R19.reuse, 0x100, RZ ;  /* 0x000001001306d824 */ /* 0x042fe400078e00ff */
        /* <DEDUP_REMOVED lines=36> */
[----:B------:R-:W-:Y:S01]  /*06a0*/  @!P6 LOP3.LUT R7, R7, 0x3f000000, RZ, 0xfc, !PT ;  /* 0x3f0000000707e812 */ /* 0x000fe200078efcff */
[----:B------:R-:W0:Y:S02]  /*06b0*/  @P0 F2I.FTZ.TRUNC.NTZ R23, R26 ;  /* 0x0000001a00170305 */ /* 0x000e24000021f100 */
[----:B------:R-:W-:Y:S01]  /*06c0*/  @P6 FMUL.FTZ R4, R24, 1.9259299443872358531e-34 ;  /* 0x0780000018046820 */ /* 0x000fe20000410000 */
[----:B------:R-:W-:Y:S01]  /*06d0*/  LOP3.LUT R27, R3, 0x80000000, R2, 0xf8, !PT ;  /* 0x80000000031b7812 */ /* 0x000fe200078ef802 */
[----:B------:R-:W-:-:S02]  /*06e0*/  @!P6 FADD.FTZ R4, R7, -0.5 ;  /* 0xbf0000000704e421 */ /* 0x000fc40000010000 */
[----:B------:R-:W-:Y:S01]  /*06f0*/  IMAD.SHL.U32 R3, R0, 0x1000000, RZ ;  /* 0x0100000000037824 */ /* 0x000fe200078e00ff */
[----:B------:R-:W-:-:S04]  /*0700*/  @P0 IADD3 R2, P3, R21, UR13, RZ ;  /* 0x0000000d15020c10 */ /* 0x000fc8000ff7e0ff */
[----:B------:R-:W-:Y:S01]  /*0710*/  LOP3.LUT R21, R4, 0x80000000, R3, 0xf8, !PT ;  /* 0x8000000004157812 */ /* 0x000fe200078ef803 */
[----:B------:R-:W1:Y:S01]  /*0720*/  @P1 F2I.FTZ.TRUNC.NTZ R25, R25 ;  /* 0x0000001900191305 */ /* 0x000e62000021f100 */
[----:B------:R-:W-:Y:S02]  /*0730*/  @P0 IADD3.X R3, R22, UR8, RZ, P3, !PT ;  /* 0x0000000816030c10 */ /* 0x000fe40009ffe4ff */
[----:B------:R-:W-:-:S05]  /*0740*/  @P4 IADD3 R6, P5, R16, UR13, RZ ;  /* 0x0000000d10064c10 */ /* 0x000fca000ffbe0ff */
[----:B------:R-:W2:Y:S01]  /*0750*/  @P4 F2I.FTZ.TRUNC.NTZ R27, R27 ;  /* 0x0000001b001b4305 */ /* 0x000ea2000021f100 */
[----:B------:R-:W-:Y:S01]  /*0760*/  @P1 IADD3 R4, P3, R17, UR13, RZ ;  /* 0x0000000d11041c10 */ /* 0x000fe2000ff7e0ff */
[----:B0-----:R0:W-:Y:S06]  /*0770*/  @P0 STG.E.U8 [R2.64], R23 ;  /* 0x0000001702000986 */ /* 0x0011ec000c10110a */
[----:B------:R-:W3:Y:S01]  /*0780*/  @P2 F2I.FTZ.TRUNC.NTZ R21, R21 ;  /* 0x0000001500152305 */ /* 0x000ee2000021f100 */
[----:B------:R-:W-:Y:S02]  /*0790*/  @P2 IADD3 R16, P0, R15, UR13, RZ ;  /* 0x0000000d0f102c10 */ /* 0x000fe4000ff1e0ff */
[----:B------:R-:W-:Y:S01]  /*07a0*/  @P4 IADD3.X R7, R11, UR8, RZ, P5, !PT ;  /* 0x000000080b074c10 */ /* 0x000fe2000affe4ff */
[----:B------:R-:W-:Y:S01]  /*07b0*/  IMAD.MOV.U32 R11, RZ, RZ, c[0x0][0x0] ;  /* 0x00000000ff0b7624 */ /* 0x000fe200078e00ff */
[----:B------:R-:W-:-:S02]  /*07c0*/  @P1 IADD3.X R5, R20, UR8, RZ, P3, !PT ;  /* 0x0000000814051c10 */ /* 0x000fc40009ffe4ff */
[----:B------:R-:W-:Y:S01]  /*07d0*/  @P2 IADD3.X R17, R14, UR8, RZ, P0, !PT ;  /* 0x000000080e112c10 */ /* 0x000fe200087fe4ff */
[----:B------:R-:W-:Y:S02]  /*07e0*/  IMAD.WIDE.U32 R12, R11, 0x4, R12 ;  /* 0x000000040b0c7825 */ /* 0x000fe400078e000c */
[----:B-1----:R0:W-:Y:S04]  /*07f0*/  @P1 STG.E.U8 [R4.64], R25 ;  /* 0x0000001904001986 */ /* 0x0021e8000c10110a */
[----:B--2---:R0:W-:Y:S01]  /*0800*/  @P4 STG.E.U8 [R6.64], R27 ;  /* 0x0000001b06004986 */ /* 0x0041e2000c10110a */
[C---:B------:R-:W-:Y:S02]  /*0810*/  ISETP.GE.U32.AND P0, PT, R12.reuse, 0x10000, PT ;  /* 0x000100000c00780c */ /* 0x040fe40003f06070 */
[----:B------:R-:W-:Y:S01]  /*0820*/  ISETP.LT.U32.AND P1, PT, R12, UR12, PT ;  /* 0x0000000c0c007c0c */ /* 0x000fe2000bf21070 */
[----:B---3--:R0:W-:Y:S01]  /*0830*/  @P2 STG.E.U8 [R16.64], R21 ;  /* 0x0000001510002986 */ /* 0x0081e2000c10110a */
[----:B------:R-:W-:-:S02]  /*0840*/  ISETP.GE.U32.AND.EX P0, PT, R13, RZ, PT, P0 ;  /* 0x000000ff0d00720c */ /* 0x000fc40003f06100 */
[----:B------:R-:W-:-:S13]  /*0850*/  ISETP.LT.AND.EX P1, PT, R13, UR6, PT, P1 ;  /* 0x000000060d007c0c */ /* 0x000fda000bf21310 */
[----:B0-----:R-:W-:Y:S05]  /*0860*/  @!P0 BRA P1, `(.L_x_3309) ;  /* 0xfffff97000008947 */ /* 0x001fea000083ffff */
[----:B------:R-:W-:Y:S05]  /*0870*/  EXIT ;  /* 0x000000000000794d */ /* 0x000fea0003800000 */
.L_x_3308:
[----:B------:R-:W0:Y:S02]  /*0880*/  S2R R3, SR_TID.X ;  /* 0x0000000000037919 */ /* 0x000e240000002100 */
[----:B0-----:R-:W-:-:S05]  /*0890*/  IMAD.WIDE.U32 R4, R3, 0x4, RZ ;  /* 0x0000000403047825 */ /* 0x001fca00078e00ff */
[----:B------:R-:W-:-:S04]  /*08a0*/  ISETP.GE.U32.AND P0, PT, R4, UR12, PT ;  /* 0x0000000c04007c0c */ /* 0x000fc8000bf06070 */
[----:B------:R-:W-:-:S04]  /*08b0*/  ISETP.GE.AND.EX P0, PT, R5, UR6, PT, P0 ;  /* 0x0000000605007c0c */ /* 0x000fc8000bf06300 */
[----:B------:R-:W-:-:S13]  /*08c0*/  ISETP.GT.U32.OR P0, PT, R3, 0x3fff, P0 ;  /* 0x00003fff0300780c */ /* 0x000fda0000704470 */
[----:B------:R-:W-:Y:S05]  /*08d0*/  @P0 EXIT ;  /* 0x000000000000094d */ /* 0x000fea0003800000 */
[----:B------:R-:W-:-:S04]  /*08e0*/  IMAD.MOV.U32 R0, RZ, RZ, RZ ;  /* 0x000000ffff007224 */ /* 0x000fc800078e00ff */
.L_x_3310:
        /* <DEDUP_REMOVED lines=10> */
[----:B------:R-:W-:Y:S02]  /*0990*/  ISETP.GE.U32.AND P2, PT, R5, 0x8000000, PT ;  /* 0x080000000500780c */ /* 0x000fe40003f46070 */
[----:B------:R-:W-:-:S05]  /*09a0*/  PRMT R5, R8, 0x7770, RZ ;  /* 0x0000777008057816 */ /* 0x000fca00000000ff */
[----:B------:R-:W-:-:S04]  /*09b0*/  IMAD.SHL.U32 R4, R5, 0x2000000, RZ ;  /* 0x0200000005047824 */ /* 0x000fc800078e00ff */
[----:B------:R-:W-:Y:S01]  /*09c0*/  @!P1 IMAD.SHL.U32 R7, R14, 0x100, RZ ;  /* 0x000001000e079824 */ /* 0x000fe200078e00ff */
[----:B------:R-:W-:Y:S01]  /*09d0*/  ISETP.GE.U32.AND P0, PT, R4, 0x8000000, PT ;  /* 0x080000000400780c */ /* 0x000fe20003f06070 */
[----:B------:R-:W-:Y:S01]  /*09e0*/  @P2 IMAD.SHL.U32 R10, R6, 0x200000, RZ ;  /* 0x00200000060a2824 */ /* 0x000fe200078e00ff */
[----:B------:R-:W-:Y:S01]  /*09f0*/  PRMT R4, R8, 0x7773, RZ ;  /* 0x0000777308047816 */ /* 0x000fe200000000ff */
[----:B------:R-:W-:Y:S01]  /*0a00*/  @P1 IMAD.SHL.U32 R8, R14, 0x200000, RZ ;  /* 0x002000000e081824 */ /* 0x000fe200078e00ff */
[----:B------:R-:W-:Y:S01]  /*0a10*/  @!P1 LOP3.LUT R7, R7, 0x7f00, RZ, 0xc0, !PT ;  /* 0x00007f0007079812 */ /* 0x000fe200078ec0ff */
[----:B------:R-:W-:Y:S01]  /*0a20*/  @!P2 IMAD.SHL.U32 R9, R6, 0x100, RZ ;  /* 0x000001000609a824 */ /* 0x000fe200078e00ff */
[----:B------:R-:W-:Y:S01]  /*0a30*/  @P2 LOP3.LUT R13, R10, 0x70000000, RZ, 0xfc, !PT ;  /* 0x700000000a0d2812 */ /* 0x000fe200078efcff */
[----:B------:R-:W-:Y:S01]  /*0a40*/  IMAD.SHL.U32 R12, R4, 0x2000000, RZ ;  /* 0x02000000040c7824 */ /* 0x000fe200078e00ff */
[----:B------:R-:W-:Y:S02]  /*0a50*/  @P1 LOP3.LUT R8, R8, 0x70000000, RZ, 0xfc, !PT ;  /* 0x7000000008081812 */ /* 0x000fe400078efcff */
[----:B------:R-:W-:Y:S01]  /*0a60*/  @!P1 LOP3.LUT R7, R7, 0x3f000000, RZ, 0xfc, !PT ;  /* 0x3f00000007079812 */ /* 0x000fe200078efcff */
[----:B------:R-:W-:Y:S01]  /*0a70*/  @P2 FMUL.FTZ R13, R13, 1.9259299443872358531e-34 ;  /* 0x078000000d0d2820 */ /* 0x000fe20000410000 */
[----:B------:R-:W-:-:S02]  /*0a80*/  ISETP.GE.U32.AND P3, PT, R12, 0x8000000, PT ;  /* 0x080000000c00780c */ /* 0x000fc40003f66070 */
[----:B------:R-:W-:Y:S01]  /*0a90*/  @!P2 LOP3.LUT R10, R9, 0x7f00, RZ, 0xc0, !PT ;  /* 0x00007f00090aa812 */ /* 0x000fe200078ec0ff */
[----:B------:R-:W-:Y:S02]  /*0aa0*/  @P1 FMUL.FTZ R9, R8, 1.9259299443872358531e-34 ;  /* 0x0780000008091820 */ /* 0x000fe40000410000 */
[----:B------:R-:W-:Y:S01]  /*0ab0*/  @!P1 FADD.FTZ R9, R7, -0.5 ;  /* 0xbf00000007099421 */ /* 0x000fe20000010000 */
[----:B------:R-:W-:Y:S01]  /*0ac0*/  @!P2 LOP3.LUT R12, R10, 0x3f000000, RZ, 0xfc, !PT ;  /* 0x3f0000000a0ca812 */ /* 0x000fe200078efcff */
[C---:B------:R-:W-:Y:S02]  /*0ad0*/  @P0 IMAD.SHL.U32 R8, R5.reuse, 0x200000, RZ ;  /* 0x0020000005080824 */ /* 0x040fe400078e00ff */
[----:B------:R-:W-:Y:S02]  /*0ae0*/  @!P0 IMAD.SHL.U32 R7, R5, 0x100, RZ ;  /* 0x0000010005078824 */ /* 0x000fe400078e00ff */
[----:B------:R-:W-:Y:S01]  /*0af0*/  IMAD.SHL.U32 R10, R14, 0x1000000, RZ ;  /* 0x010000000e0a7824 */ /* 0x000fe200078e00ff */
[----:B------:R-:W-:Y:S01]  /*0b00*/  @P0 LOP3.LUT R8, R8, 0xfe00000, RZ, 0xc0, !PT ;  /* 0x0fe0000008080812 */ /* 0x000fe200078ec0ff */
[----:B------:R-:W-:Y:S01]  /*0b10*/  @!P2 FADD.FTZ R13, R12, -0.5 ;  /* 0xbf0000000c0da421 */ /* 0x000fe20000010000 */
[----:B------:R-:W-:Y:S01]  /*0b20*/  @!P0 LOP3.LUT R7, R7, 0x7f00, RZ, 0xc0, !PT ;  /* 0x00007f0007078812 */ /* 0x000fe200078ec0ff */
[C---:B------:R-:W-:Y:S01]  /*0b30*/  @P3 IMAD.SHL.U32 R12, R4.reuse, 0x200000, RZ ;  /* 0x00200000040c3824 */ /* 0x040fe200078e00ff */
[----:B------:R-:W-:Y:S01]  /*0b40*/  LOP3.LUT R14, R9, 0x80000000, R10, 0xf8, !PT ;  /* 0x80000000090e7812 */ /* 0x000fe200078ef80a */
[----:B------:R-:W-:Y:S01]  /*0b50*/  @!P3 IMAD.SHL.U32 R9, R4, 0x100, RZ ;  /* 0x000001000409b824 */ /* 0x000fe200078e00ff */
[----:B------:R-:W-:Y:S01]  /*0b60*/  @P0 LOP3.LUT R8, R8, 0x70000000, RZ, 0xfc, !PT ;  /* 0x7000000008080812 */ /* 0x000fe200078efcff */
[----:B------:R-:W-:Y:S01]  /*0b70*/  IMAD.SHL.U32 R10, R6, 0x1000000, RZ ;  /* 0x01000000060a7824 */ /* 0x000fe200078e00ff */
[----:B------:R-:W-:Y:S01]  /*0b80*/  @!P0 LOP3.LUT R7, R7, 0x3f000000, RZ, 0xfc, !PT ;  /* 0x3f00000007078812 */ /* 0x000fe200078efcff */
[----:B------:R-:W-:Y:S01]  /*0b90*/  IMAD.SHL.U32 R5, R5, 0x1000000, RZ ;  /* 0x0100000005057824 */ /* 0x000fe200078e00ff */
[----:B------:R-:W-:Y:S01]  /*0ba0*/  @!P3 LOP3.LUT R9, R9, 0x7f00, RZ, 0xc0, !PT ;  /* 0x00007f000909b812 */ /* 0x000fe200078ec0ff */
[----:B------:R-:W-:Y:S01]  /*0bb0*/  @P0 FMUL.FTZ R6, R8, 1.9259299443872358531e-34 ;  /* 0x0780000008060820 */ /* 0x000fe20000410000 */
[----:B------:R-:W-:Y:S01]  /*0bc0*/  @P3 LOP3.LUT R12, R12, 0x70000000, RZ, 0xfc, !PT ;  /* 0x700000000c0c3812 */ /* 0x000fe200078efcff */
[----:B------:R-:W-:Y:S01]  /*0bd0*/  @!P0 FADD.FTZ R6, R7, -0.5 ;  /* 0xbf00000007068421 */ /* 0x000fe20000010000 */
[----:B------:R-:W-:Y:S01]  /*0be0*/  @!P3 LOP3.LUT R9, R9, 0x3f000000, RZ, 0xfc, !PT ;  /* 0x3f0000000909b812 */ /* 0x000fe200078efcff */
[----:B------:R-:W-:Y:S01]  /*0bf0*/  F2I.FTZ.TRUNC.NTZ R14, R14 ;  /* 0x0000000e000e7305 */ /* 0x000fe2000021f100 */
[----:B------:R-:W-:Y:S01]  /*0c00*/  LOP3.LUT R8, R13, 0x80000000, R10, 0xf8, !PT ;  /* 0x800000000d087812 */ /* 0x000fe200078ef80a */
[----:B------:R-:W-:Y:S01]  /*0c10*/  @P3 FMUL.FTZ R7, R12, 1.9259299443872358531e-34 ;  /* 0x078000000c073820 */ /* 0x000fe20000410000 */
[----:B------:R-:W-:Y:S01]  /*0c20*/  LOP3.LUT R6, R6, 0x80000000, R5, 0xf8, !PT ;  /* 0x8000000006067812 */ /* 0x000fe200078ef805 */
[----:B------:R-:W-:-:S02]  /*0c30*/  @!P3 FADD.FTZ R7, R9, -0.5 ;  /* 0xbf0000000907b421 */ /* 0x000fc40000010000 */
[----:B------:R-:W-:Y:S02]  /*0c40*/  IMAD.SHL.U32 R4, R4, 0x1000000, RZ ;  /* 0x0100000004047824 */ /* 0x000fe400078e00ff */
[----:B------:R-:W0:Y:S03]  /*0c50*/  F2I.FTZ.TRUNC.NTZ R5, R6 ;  /* 0x0000000600057305 */ /* 0x000e26000021f100 */
[----:B------:R-:W-:Y:S02]  /*0c60*/  LOP3.LUT R7, R7, 0x80000000, R4, 0xf8, !PT ;  /* 0x8000000007077812 */ /* 0x000fe400078ef804 */
[----:B------:R-:W-:-:S03]  /*0c70*/  IADD3 R4, P0, R2, UR13, RZ ;  /* 0x0000000d02047c10 */ /* 0x000fc6000ff1e0ff */
[----:B------:R-:W1:Y:S08]  /*0c80*/  F2I.FTZ.TRUNC.NTZ R8, R8 ;  /* 0x0000000800087305 */ /* 0x000e70000021f100 */
[----:B------:R-:W2:Y:S01]  /*0c90*/  F2I.FTZ.TRUNC.NTZ R7, R7 ;  /* 0x0000000700077305 */ /* 0x000ea2000021f100 */
[----:B0-----:R-:W-:-:S04]  /*0ca0*/  PRMT R5, R14, 0x7604, R5 ;  /* 0x000076040e057816 */ /* 0x001fc80000000005 */
[----:B-1----:R-:W-:Y:S02]  /*0cb0*/  PRMT R8, R8, 0x7054, R5 ;  /* 0x0000705408087816 */ /* 0x002fe40000000005 */
[----:B------:R-:W-:Y:S02]  /*0cc0*/  IADD3.X R5, R11, UR8, RZ, P0, !PT ;  /* 0x000000080b057c10 */ /* 0x000fe400087fe4ff */
[----:B------:R-:W-:Y:S02]  /*0cd0*/  IADD3 R3, P0, R3, c[0x0][0x0], RZ ;  /* 0x0000000003037a10 */ /* 0x000fe40007f1e0ff */
[----:B--2---:R-:W-:-:S03]  /*0ce0*/  PRMT R9, R7, 0x654, R8 ;  /* 0x0000065407097816 */ /* 0x004fc60000000008 */
[C---:B------:R-:W-:Y:S01]  /*0cf0*/  IMAD.SHL.U32 R2, R3.reuse, 0x4, RZ ;  /* 0x0000000403027824 */ /* 0x040fe200078e00ff */
[C---:B------:R-:W-:Y:S01]  /*0d00*/  ISETP.LT.U32.AND P1, PT, R3.reuse, 0x4000, PT ;  /* 0x000040000300780c */ /* 0x040fe20003f21070 */
[----:B------:R-:W-:Y:S01]  /*0d10*/  IMAD.X R0, RZ, RZ, R0, P0 ;  /* 0x000000ffff007224 */ /* 0x000fe200000e0600 */
[----:B------:R0:W-:Y:S02]  /*0d20*/  STG.E [R4.64], R9 ;  /* 0x0000000904007986 */ /* 0x0001e4000c10190a */
[----:B------:R-:W-:Y:S02]  /*0d30*/  ISETP.GE.U32.AND P0, PT, R2, UR12, PT ;  /* 0x0000000c02007c0c */ /* 0x000fe4000bf06070 */
[----:B------:R-:W-:Y:S02]  /*0d40*/  SHF.L.U64.HI R2, R3, 0x2, R0 ;  /* 0x0000000203027819 */ /* 0x000fe40000010200 */
[----:B------:R-:W-:Y:S02]  /*0d50*/  ISETP.LT.U32.AND.EX P1, PT, R0, RZ, PT, P1 ;  /* 0x000000ff0000720c */ /* 0x000fe40003f21110 */
[----:B------:R-:W-:-:S13]  /*0d60*/  ISETP.GE.AND.EX P0, PT, R2, UR6, PT, P0 ;  /* 0x0000000602007c0c */ /* 0x000fda000bf06300 */
[----:B0-----:R-:W-:Y:S05]  /*0d70*/  @!P0 BRA P1, `(.L_x_3310) ;  /* 0xfffffb7000008947 */ /* 0x001fea000083ffff */
[----:B------:R-:W-:Y:S05]  /*0d80*/  EXIT ;  /* 0x000000000000794d */ /* 0x000fea0003800000 */
.L_x_3311:
        /* <DEDUP_REMOVED lines=15> */
.L_x_7987:


//--------------------- .text._ZN2at6native55_GLOBAL__N__de093ff9_22_ForeachBinaryOpList_cu_a911ec4325multi_tensor_apply_kernelINS1_18TensorListMetadataILi2EEENS1_11CopyFunctorIaN3c1015Float8_e4m3fnuzELi2ELi1ELi1EEEJNS0_4CopyIaS7_EEEEEvT_T0_DpT1_ --------------------------
	.section	.text._ZN2at6native55_GLOBAL__N__de093ff9_22_ForeachBinaryOpList_cu_a911ec4325multi_tensor_apply_kernelINS1_18TensorListMetadataILi2EEENS1_11CopyFunctorIaN3c1015Float8_e4m3fnuzELi2ELi1ELi1EEEJNS0_4CopyIaS7_EEEEEvT_T0_DpT1_,"ax",@progbits
	.sectioninfo	@"SHI_REGISTERS=32"
	.align	128
.text._ZN2at6native55_GLOBAL__N__de093ff9_22_ForeachBinaryOpList_cu_a911ec4325multi_tensor_apply_kernelINS1_18TensorListMetadataILi2EEENS1_11CopyFunctorIaN3c1015Float8_e4m3fnuzELi2ELi1ELi1EEEJNS0_4CopyIaS7_EEEEEvT_T0_DpT1_:
        .type           _ZN2at6native55_GLOBAL__N__de093ff9_22_ForeachBinaryOpList_cu_a911ec4325multi_tensor_apply_kernelINS1_18TensorListMetadataILi2EEENS1_11CopyFunctorIaN3c1015Float8_e4m3fnuzELi2ELi1ELi1EEEJNS0_4CopyIaS7_EEEEEvT_T0_DpT1_,@function
        .size           _ZN2at6native55_GLOBAL__N__de093ff9_22_ForeachBinaryOpList_cu_a911ec4325multi_tensor_apply_kernelINS1_18TensorListMetadataILi2EEENS1_11CopyFunctorIaN3c1015Float8_e4m3fnuzELi2ELi1ELi1EEEJNS0_4CopyIaS7_EEEEEvT_T0_DpT1_,(.L_x_7988 - _ZN2at6native55_GLOBAL__N__de093ff9_22_ForeachBinaryOpList_cu_a911ec4325multi_tensor_apply_kernelINS1_18TensorListMetadataILi2EEENS1_11CopyFunctorIaN3c1015Float8_e4m3fnuzELi2ELi1ELi1EEEJNS0_4CopyIaS7_EEEEEvT_T0_DpT1_)
        .other          _ZN2at6native55_GLOBAL__N__de093ff9_22_ForeachBinaryOpList_cu_a911ec4325multi_tensor_apply_kernelINS1_18TensorListMetadataILi2EEENS1_11CopyFunctorIaN3c1015Float8_e4m3fnuzELi2ELi1ELi1EEEJNS0_4CopyIaS7_EEEEEvT_T0_DpT1_,@"STO_CUDA_ENTRY STV_DEFAULT"
_ZN2at6native55_GLOBAL__N__de093ff9_22_ForeachBinaryOpList_cu_a911ec4325multi_tensor_apply_kernelINS1_18TensorListMetadataILi2EEENS1_11CopyFunctorIaN3c1015Float8_e4m3fnuzELi2ELi1ELi1EEEJNS0_4CopyIaS7_EEEEEvT_T0_DpT1_:
        /* <DEDUP_REMOVED lines=30> */
.L_x_3329:
        /* <DEDUP_REMOVED lines=59> */
.L_x_3316:
[----:B------:R-:W-:Y:S05]  /*0590*/  BSYNC B1 ;  /* 0x0000000000017941 */ /* 0x000fea0003800000 */
.L_x_3315:
[----:B------:R-:W-:Y:S01]  /*05a0*/  IMAD.SHL.U32 R3, R3, 0x100000, RZ ;  /* 0x0010000003037824 */ /* 0x000fe200078e00ff */
[----:B------:R-:W-:-:S04]  /*05b0*/  LEA R5, R2, 0x3b800000, 0x17 ;  /* 0x3b80000002057811 */ /* 0x000fc800078eb8ff */
[----:B------:R-:W-:Y:S02]  /*05c0*/  LOP3.LUT R8, R5, R3, R8, 0xfe, !PT ;  /* 0x0000000305087212 */ /* 0x000fe400078efe08 */
.L_x_3314:
[----:B-1----:R-:W-:Y:S05]  /*05d0*/  BSYNC B0 ;  /* 0x0000000000007941 */ /* 0x002fea0003800000 */
.L_x_3313:
        /* <DEDUP_REMOVED lines=20> */
.L_x_3320:
[----:B------:R-:W-:Y:S05]  /*0720*/  BSYNC B1 ;  /* 0x0000000000017941 */ /* 0x000fea0003800000 */
.L_x_3319:
[----:B------:R-:W-:Y:S01]  /*0730*/  IMAD.SHL.U32 R3, R3, 0x100000, RZ ;  /* 0x0010000003037824 */ /* 0x000fe200078e00ff */
[----:B------:R-:W-:-:S04]  /*0740*/  LEA R5, R2, 0x3b800000, 0x17 ;  /* 0x3b80000002057811 */ /* 0x000fc800078eb8ff */
[----:B------:R-:W-:Y:S02]  /*0750*/  LOP3.LUT R24, R5, R3, R24, 0xfe, !PT ;  /* 0x0000000305187212 */ /* 0x000fe400078efe18 */
.L_x_3318:
[----:B------:R-:W-:Y:S05]  /*0760*/  BSYNC B0 ;  /* 0x0000000000007941 */ /* 0x000fea0003800000 */
.L_x_3317:
        /* <DEDUP_REMOVED lines=22> */
.L_x_3324:
[----:B------:R-:W-:Y:S05]  /*08d0*/  BSYNC B1 ;  /* 0x0000000000017941 */ /* 0x000fea0003800000 */
.L_x_3323:
[----:B------:R-:W-:Y:S01]  /*08e0*/  IMAD.SHL.U32 R3, R3, 0x100000, RZ ;  /* 0x0010000003037824 */ /* 0x000fe200078e00ff */
[----:B------:R-:W-:-:S04]  /*08f0*/  LEA R5, R2, 0x3b800000, 0x17 ;  /* 0x3b80000002057811 */ /* 0x000fc800078eb8ff */
[----:B------:R-:W-:Y:S02]  /*0900*/  LOP3.LUT R26, R5, R3, R26, 0xfe, !PT ;  /* 0x00000003051a7212 */ /* 0x000fe400078efe1a */
.L_x_3322:
[----:B------:R-:W-:Y:S05]  /*0910*/  BSYNC B0 ;  /* 0x0000000000007941 */ /* 0x000fea0003800000 */
.L_x_3321:
        /* <DEDUP_REMOVED lines=21> */
.L_x_3328:
[----:B------:R-:W-:Y:S05]  /*0a70*/  BSYNC B1 ;  /* 0x0000000000017941 */ /* 0x000fea0003800000 */
.L_x_3327:
[----:B------:R-:W-:Y:S01]  /*0a80*/  IMAD.SHL.U32 R3, R3, 0x100000, RZ ;  /* 0x0010000003037824 */ /* 0x000fe200078e00ff */
[----:B------:R-:W-:-:S04]  /*0a90*/  LEA R2, R2, 0x3b800000, 0x17 ;  /* 0x3b80000002027811 */ /* 0x000fc800078eb8ff */
[----:B------:R-:W-:Y:S02]  /*0aa0*/  LOP3.LUT R9, R2, R3, R9, 0xfe, !PT ;  /* 0x0000000302097212 */ /* 0x000fe400078efe09 */
.L_x_3326:
[----:B------:R-:W-:Y:S05]  /*0ab0*/  BSYNC B0 ;  /* 0x0000000000007941 */ /* 0x000fea0003800000 */
.L_x_3325:
        /* <DEDUP_REMOVED lines=24> */
.L_x_3312:
[----:B------:R-:W0:Y:S02]  /*0c40*/  S2R R0, SR_TID.X ;  /* 0x0000000000007919 */ /* 0x000e240000002100 */
[----:B0-----:R-:W-:-:S05]  /*0c50*/  IMAD.WIDE.U32 R2, R0, 0x4, RZ ;  /* 0x0000000400027825 */ /* 0x001fca00078e00ff */
[----:B------:R-:W-:-:S04]  /*0c60*/  ISETP.GE.U32.AND P0, PT, R2, UR12, PT ;  /* 0x0000000c02007c0c */ /* 0x000fc8000bf06070 */
[----:B------:R-:W-:-:S04]  /*0c70*/  ISETP.GE.AND.EX P0, PT, R3, UR6, PT, P0 ;  /* 0x0000000603007c0c */ /* 0x000fc8000bf06300 */
[----:B------:R-:W-:-:S13]  /*0c80*/  ISETP.GT.U32.OR P0, PT, R0, 0x3fff, P0 ;  /* 0x00003fff0000780c */ /* 0x000fda0000704470 */
[----:B------:R-:W-:Y:S05]  /*0c90*/  @P0 EXIT ;  /* 0x000000000000094d */ /* 0x000fea0003800000 */
[----:B------:R-:W-:-:S04]  /*0ca0*/  IMAD.MOV.U32 R3, RZ, RZ, RZ ;  /* 0x000000ffff037224 */ /* 0x000fc800078e00ff */
.L_x_3346:
        /* <DEDUP_REMOVED lines=31> */
.L_x_3333:
[----:B------:R-:W-:Y:S05]  /*0ea0*/  BSYNC B1 ;  /* 0x0000000000017941 */ /* 0x000fea0003800000 */
.L_x_3332:
[----:B------:R-:W-:Y:S01]  /*0eb0*/  LEA R10, R7, 0x3b800000, 0x17 ;  /* 0x3b800000070a7811 */ /* 0x000fe200078eb8ff */
[----:B------:R-:W-:-:S05]  /*0ec0*/  IMAD.SHL.U32 R7, R9, 0x100000, RZ ;  /* 0x0010000009077824 */ /* 0x000fca00078e00ff */
[----:B------:R-:W-:Y:S02]  /*0ed0*/  LOP3.LUT R7, R10, R7, R11, 0xfe, !PT ;  /* 0x000000070a077212 */ /* 0x000fe400078efe0b */
.L_x_3331:
[----:B------:R-:W-:Y:S05]  /*0ee0*/  BSYNC B0 ;  /* 0x0000000000007941 */ /* 0x000fea0003800000 */
.L_x_3330:
        /* <DEDUP_REMOVED lines=21> */
.L_x_3337:
[----:B------:R-:W-:Y:S05]  /*1040*/  BSYNC B1 ;  /* 0x0000000000017941 */ /* 0x000fea0003800000 */
.L_x_3336:
[----:B------:R-:W-:Y:S01]  /*1050*/  LEA R9, R6, 0x3b800000, 0x17 ;  /* 0x3b80000006097811 */ /* 0x000fe200078eb8ff */
[----:B------:R-:W-:-:S05]  /*1060*/  IMAD.SHL.U32 R6, R8, 0x100000, RZ ;  /* 0x0010000008067824 */ /* 0x000fca00078e00ff */
[----:B------:R-:W-:Y:S02]  /*1070*/  LOP3.LUT R6, R9, R6, R10, 0xfe, !PT ;  /* 0x0000000609067212 */ /* 0x000fe400078efe0a */
.L_x_3335:
[----:B------:R-:W-:Y:S05]  /*1080*/  BSYNC B0 ;  /* 0x0000000000007941 */ /* 0x000fea0003800000 */
.L_x_3334:
        /* <DEDUP_REMOVED lines=22> */
.L_x_3341:
[----:B------:R-:W-:Y:S05]  /*11f0*/  BSYNC B1 ;  /* 0x0000000000017941 */ /* 0x000fea0003800000 */
.L_x_3340:
[----:B------:R-:W-:Y:S01]  /*1200*/  IMAD.SHL.U32 R4, R4, 0x100000, RZ ;  /* 0x0010000004047824 */ /* 0x000fe200078e00ff */
[----:B------:R-:W-:-:S04]  /*1210*/  LEA R9, R9, 0x3b800000, 0x17 ;  /* 0x3b80000009097811 */ /* 0x000fc800078eb8ff */
[----:B------:R-:W-:Y:S02]  /*1220*/  LOP3.LUT R9, R9, R4, R12, 0xfe, !PT ;  /* 0x0000000409097212 */ /* 0x000fe400078efe0c */
.L_x_3339:
[----:B------:R-:W-:Y:S05]  /*1230*/  BSYNC B0 ;  /* 0x0000000000007941 */ /* 0x000fea0003800000 */
.L_x_3338:
        /* <DEDUP_REMOVED lines=21> */
.L_x_3345:
[----:B------:R-:W-:Y:S05]  /*1390*/  BSYNC B1 ;  /* 0x0000000000017941 */ /* 0x000fea0003800000 */
.L_x_3344:
[----:B------:R-:W-:Y:S01]  /*13a0*/  IMAD.SHL.U32 R5, R5, 0x100000, RZ ;  /* 0x0010000005057824 */ /* 0x000fe200078e00ff */
[----:B------:R-:W-:-:S04]  /*13b0*/  LEA R11, R4, 0x3b800000, 0x17 ;  /* 0x3b800000040b7811 */ /* 0x000fc800078eb8ff */
[----:B------:R-:W-:Y:S02]  /*13c0*/  LOP3.LUT R8, R11, R5, R10, 0xfe, !PT ;  /* 0x000000050b087212 */ /* 0x000fe400078efe0a */
.L_x_3343:
[----:B------:R-:W-:Y:S05]  /*13d0*/  BSYNC B0 ;  /* 0x0000000000007941 */ /* 0x000fea0003800000 */
.L_x_3342:
        /* <DEDUP_REMOVED lines=20> */
.L_x_3347:
        /* <DEDUP_REMOVED lines=14> */
.L_x_7988:


//--------------------- .text._ZN2at6native55_GLOBAL__N__de093ff9_22_ForeachBinaryOpList_cu_a911ec4325multi_tensor_apply_kernelINS1_18TensorListMetadataILi2EEENS1_11CopyFunctorIaN3c1013Float8_e4m3fnELi2ELi1ELi1EEEJNS0_4CopyIaS7_EEEEEvT_T0_DpT1_ --------------------------
	.section	.text._ZN2at6native55_GLOBAL__N__de093ff9_22_ForeachBinaryOpList_cu_a911ec4325multi_tensor_apply_kernelINS1_18TensorListMetadataILi2EEENS1_11CopyFunctorIaN3c1013Float8_e4m3fnELi2ELi1ELi1EEEJNS0_4CopyIaS7_EEEEEvT_T0_DpT1_,"ax",@progbits
	.sectioninfo	@"SHI_REGISTERS=27"
	.align	128
.text._ZN2at6native55_GLOBAL__N__de093ff9_22_ForeachBinaryOpList_cu_a911ec4325multi_tensor_apply_kernelINS1_18TensorListMetadataILi2EEENS1_11CopyFunctorIaN3c1013Float8_e4m3fnELi2ELi1ELi1EEEJNS0_4CopyIaS7_EEEEEvT_T0_DpT1_:
        .type           _ZN2at6native55_GLOBAL__N__de093ff9_22_ForeachBinaryOpList_cu_a911ec4325multi_tensor_apply_kernelINS1_18TensorListMetadataILi2EEENS1_11CopyFunctorIaN3c1013Float8_e4m3fnELi2ELi1ELi1EEEJNS0_4CopyIaS7_EEEEEvT_T0_DpT1_,@function
        .size           _ZN2at6native55_GLOBAL__N__de093ff9_22_ForeachBinaryOpList_cu_a911ec4325multi_tensor_apply_kernelINS1_18TensorListMetadataILi2EEENS1_11CopyFunctorIaN3c1013Float8_e4m3fnELi2ELi1ELi1EEEJNS0_4CopyIaS7_EEEEEvT_T0_DpT1_,(.L_x_7989 - _ZN2at6native55_GLOBAL__N__de093ff9_22_ForeachBinaryOpList_cu_a911ec4325multi_tensor_apply_kernelINS1_18TensorListMetadataILi2EEENS1_11CopyFunctorIaN3c1013Float8_e4m3fnELi2ELi1ELi1EEEJNS0_4CopyIaS7_EEEEEvT_T0_DpT1_)
        .other          _ZN2at6native55_GLOBAL__N__de093ff9_22_ForeachBinaryOpList_cu_a911ec4325multi_tensor_apply_kernelINS1_18TensorListMetadataILi2EEENS1_11CopyFunctorIaN3c1013Float8_e4m3fnELi2ELi1ELi1EEEJNS0_4CopyIaS7_EEEEEvT_T0_DpT1_,@"STO_CUDA_ENTRY STV_DEFAULT"
_ZN2at6native55_GLOBAL__N__de093ff9_22_ForeachBinaryOpList_cu_a911ec4325multi_tensor_apply_kernelINS1_18TensorListMetadataILi2EEENS1_11CopyFunctorIaN3c1013Float8_e4m3fnELi2ELi1ELi1EEEJNS0_4CopyIaS7_EEEEEvT_T0_DpT1_:
        /* <DEDUP_REMOVED lines=31> */
.L_x_3357:
        /* <DEDUP_REMOVED lines=57> */
[----:B------:R-:W-:-:S04]  /*0580*/  IADD3 R2, P0, R19, UR13, RZ ;  /* 0x0000000d13027c10 */ /* 0x000fc8000ff1e0ff */
[----:B------:R-:W0:Y:S01]  /*0590*/  F2I.FTZ.TRUNC.NTZ R5, R5 ;  /* 0x0000000500057305 */ /* 0x000e22000021f100 */
[----:B------:R-:W-:-:S05]  /*05a0*/  IADD3.X R3, R24, UR8, RZ, P0, !PT ;  /* 0x0000000818037c10 */ /* 0x000fca00087fe4ff */
[----:B0-----:R0:W-:Y:S03]  /*05b0*/  STG.E.U8 [R2.64], R5 ;  /* 0x0000000502007986 */ /* 0x0011e6000c10110a */
.L_x_3350:
[----:B------:R-:W-:Y:S05]  /*05c0*/  BSYNC B0 ;  /* 0x0000000000007941 */ /* 0x000fea0003800000 */
.L_x_3349:
        /* <DEDUP_REMOVED lines=12> */
[----:B------:R-:W-:Y:S02]  /*0690*/  SEL R4, R4, RZ, P0 ;  /* 0x000000ff04047207 */ /* 0x000fe40000000000 */
[----:B------:R-:W-:-:S03]  /*06a0*/  IADD3 R18, P0, R18, UR13, RZ ;  /* 0x0000000d12127c10 */ /* 0x000fc6000ff1e0ff */
[----:B------:R-:W-:Y:S01]  /*06b0*/  IMAD R7, R4, R7, 0x3c000000 ;  /* 0x3c00000004077424 */ /* 0x000fe200078e0207 */
[----:B------:R-:W-:Y:S02]  /*06c0*/  SHF.L.U32 R4, R3, R4, RZ ;  /* 0x0000000403047219 */ /* 0x000fe400000006ff */
[----:B------:R-:W-:Y:S02]  /*06d0*/  SHF.R.S32.HI R3, RZ, 0x1f, R6 ;  /* 0x0000001fff037819 */ /* 0x000fe40000011406 */
[----:B------:R-:W-:Y:S02]  /*06e0*/  LEA.HI R4, R4, R7, RZ, 0x1c ;  /* 0x0000000704047211 */ /* 0x000fe400078fe0ff */
[----:B------:R-:W-:Y:S02]  /*06f0*/  IADD3.X R19, R23, UR8, RZ, P0, !PT ;  /* 0x0000000817137c10 */ /* 0x000fe400087fe4ff */
[----:B------:R-:W-:-:S04]  /*0700*/  LOP3.LUT R4, R4, 0x7f800000, R5, 0xf8, !PT ;  /* 0x7f80000004047812 */ /* 0x000fc800078ef805 */
[----:B------:R-:W-:-:S04]  /*0710*/  LOP3.LUT R3, R4, R3, RZ, 0x30, !PT ;  /* 0x0000000304037212 */ /* 0x000fc800078e30ff */
[----:B------:R-:W-:-:S06]  /*0720*/  LOP3.LUT R3, R3, 0x80000000, R2, 0xf8, !PT ;  /* 0x8000000003037812 */ /* 0x000fcc00078ef802 */
[----:B------:R-:W0:Y:S02]  /*0730*/  F2I.FTZ.TRUNC.NTZ R3, R3 ;  /* 0x0000000300037305 */ /* 0x000e24000021f100 */
[----:B0-----:R0:W-:Y:S02]  /*0740*/  STG.E.U8 [R18.64], R3 ;  /* 0x0000000312007986 */ /* 0x0011e4000c10110a */
.L_x_3352:
[----:B------:R-:W-:Y:S05]  /*0750*/  BSYNC B0 ;  /* 0x0000000000007941 */ /* 0x000fea0003800000 */
.L_x_3351:
        /* <DEDUP_REMOVED lines=24> */
.L_x_3354:
[----:B------:R-:W-:Y:S05]  /*08e0*/  BSYNC B0 ;  /* 0x0000000000007941 */ /* 0x000fea0003800000 */
.L_x_3353:
        /* <DEDUP_REMOVED lines=24> */
.L_x_3356:
[----:B------:R-:W-:Y:S05]  /*0a70*/  BSYNC B0 ;  /* 0x0000000000007941 */ /* 0x000fea0003800000 */
.L_x_3355:
        /* <DEDUP_REMOVED lines=12> */
.L_x_3348:
[----:B------:R-:W0:Y:S02]  /*0b40*/  S2R R3, SR_TID.X ;  /* 0x0000000000037919 */ /* 0x000e240000002100 */
[----:B0-----:R-:W-:-:S05]  /*0b50*/  IMAD.WIDE.U32 R4, R3, 0x4, RZ ;  /* 0x0000000403047825 */ /* 0x001fca00078e00ff */
[----:B------:R-:W-:-:S04]  /*0b60*/  ISETP.GE.U32.AND P0, PT, R4, UR12, PT ;  /* 0x0000000c04007c0c */ /* 0x000fc8000bf06070 */
[----:B------:R-:W-:-:S04]  /*0b70*/  ISETP.GE.AND.EX P0, PT, R5, UR6, PT, P0 ;  /* 0x0000000605007c0c */ /* 0x000fc8000bf06300 */
[----:B------:R-:W-:-:S13]  /*0b80*/  ISETP.GT.U32.OR P0, PT, R3, 0x3fff, P0 ;  /* 0x00003fff0300780c */ /* 0x000fda0000704470 */
[----:B------:R-:W-:Y:S05]  /*0b90*/  @P0 EXIT ;  /* 0x000000000000094d */ /* 0x000fea0003800000 */
[----:B------:R-:W-:-:S04]  /*0ba0*/  IMAD.MOV.U32 R0, RZ, RZ, RZ ;  /* 0x000000ffff007224 */ /* 0x000fc800078e00ff */
.L_x_3358:
[C---:B------:R-:W-:Y:S01]  /*0bb0*/  IMAD.SHL.U32 R2, R3.reuse, 0x4, RZ ;  /* 0x0000000403027824 */ /* 0x040fe200078e00ff */
[----:B------:R-:W-:-:S04]  /*0bc0*/  SHF.L.U64.HI R15, R3, 0x2, R0 ;  /* 0x00000002030f7819 */ /* 0x000fc80000010200 */
[----:B------:R-:W-:-:S04]  /*0bd0*/  IADD3 R8, P0, R2, UR14, RZ ;  /* 0x0000000e02087c10 */ /* 0x000fc8000ff1e0ff */
[----:B------:R-:W-:-:S05]  /*0be0*/  IADD3.X R9, R15, UR4, RZ, P0, !PT ;  /* 0x000000040f097c10 */ /* 0x000fca00087fe4ff */
[----:B------:R-:W2:Y:S01]  /*0bf0*/  LDG.E R8, [R8.64] ;  /* 0x0000000a08087981 */ /* 0x000ea2000c1e1900 */
[----:B0-----:R-:W-:Y:S01]  /*0c00*/  IMAD.MOV.U32 R11, RZ, RZ, -0x800000 ;  /* 0xff800000ff0b7424 */ /* 0x001fe200078e00ff */
        /* <DEDUP_REMOVED lines=17> */
[----:B------:R-:W-:Y:S02]  /*0d20*/  IADD3 R16, R16, -0x4, RZ ;  /* 0xfffffffc10107810 */ /* 0x000fe40007ffe0ff */
[----:B-1----:R-:W-:Y:S02]  /*0d30*/  IADD3 R14, -R13, 0x1f, RZ ;  /* 0x0000001f0d0e7810 */ /* 0x002fe40007ffe1ff */
[----:B------:R-:W0:Y:S01]  /*0d40*/  FLO.U32 R13, R9 ;  /* 0x00000009000d7300 */ /* 0x000e2200000e0000 */
[----:B------:R-:W-:Y:S02]  /*0d50*/  SEL R18, R16, RZ, P1 ;  /* 0x000000ff10127207 */ /* 0x000fe40000800000 */
[----:B------:R-:W-:Y:S02]  /*0d60*/  ISETP.GT.U32.AND P0, PT, R14, 0x4, PT ;  /* 0x000000040e00780c */ /* 0x000fe40003f04070 */
[----:B--2---:R-:W-:Y:S01]  /*0d70*/  IADD3 R17, -R17, 0x1f, RZ ;  /* 0x0000001f11117810 */ /* 0x004fe20007ffe1ff */
[----:B------:R-:W-:Y:S01]  /*0d80*/  IMAD R19, R18, R11, 0x3c000000 ;  /* 0x3c00000012137424 */ /* 0x000fe200078e020b */
[----:B------:R-:W-:-:S02]  /*0d90*/  IADD3 R14, R14, -0x4, RZ ;  /* 0xfffffffc0e0e7810 */ /* 0x000fc40007ffe0ff */
[C---:B------:R-:W-:Y:S02]  /*0da0*/  ISETP.GT.U32.AND P2, PT, R17.reuse, 0x4, PT ;  /* 0x000000041100780c */ /* 0x040fe40003f44070 */
[----:B------:R-:W-:Y:S02]  /*0db0*/  SHF.L.U32 R18, R10, R18, RZ ;  /* 0x000000120a127219 */ /* 0x000fe400000006ff */
[----:B------:R-:W-:Y:S02]  /*0dc0*/  IADD3 R17, R17, -0x4, RZ ;  /* 0xfffffffc11117810 */ /* 0x000fe40007ffe0ff */
[----:B------:R-:W-:Y:S02]  /*0dd0*/  SEL R14, R14, RZ, P0 ;  /* 0x000000ff0e0e7207 */ /* 0x000fe40000000000 */
[----:B------:R-:W-:Y:S02]  /*0de0*/  LEA.HI R19, R18, R19, RZ, 0x1c ;  /* 0x0000001312137211 */ /* 0x000fe400078fe0ff */
[----:B------:R-:W-:Y:S01]  /*0df0*/  SEL R20, R17, RZ, P2 ;  /* 0x000000ff11147207 */ /* 0x000fe20001000000 */
[----:B------:R-:W-:Y:S01]  /*0e00*/  IMAD R17, R14, R11, 0x3c000000 ;  /* 0x3c0000000e117424 */ /* 0x000fe200078e020b */
[----:B0-----:R-:W-:-:S02]  /*0e10*/  IADD3 R18, -R13, 0x1f, RZ ;  /* 0x0000001f0d127810 */ /* 0x001fc40007ffe1ff */
[----:B------:R-:W-:Y:S01]  /*0e20*/  SHF.L.U32 R16, R12, R14, RZ ;  /* 0x0000000e0c107219 */ /* 0x000fe200000006ff */
[----:B------:R-:W-:Y:S01]  /*0e30*/  IMAD R21, R20, R11, 0x3c000000 ;  /* 0x3c00000014157424 */ /* 0x000fe200078e020b */
[----:B------:R-:W-:Y:S02]  /*0e40*/  IADD3 R14, R12, 0x1000000, RZ ;  /* 0x010000000c0e7810 */ /* 0x000fe40007ffe0ff */
[C---:B------:R-:W-:Y:S02]  /*0e50*/  ISETP.GT.U32.AND P0, PT, R18.reuse, 0x4, PT ;  /* 0x000000041200780c */ /* 0x040fe40003f04070 */
[----:B------:R-:W-:Y:S02]  /*0e60*/  IADD3 R18, R18, -0x4, RZ ;  /* 0xfffffffc12127810 */ /* 0x000fe40007ffe0ff */
[----:B------:R-:W-:Y:S02]  /*0e70*/  LEA.HI R17, R16, R17, RZ, 0x1c ;  /* 0x0000001110117211 */ /* 0x000fe400078fe0ff */
[----:B------:R-:W-:-:S02]  /*0e80*/  SHF.R.S32.HI R14, RZ, 0x8, R14 ;  /* 0x00000008ff0e7819 */ /* 0x000fc4000001140e */
[----:B------:R-:W-:Y:S02]  /*0e90*/  IADD3 R12, R12, -0x1, RZ ;  /* 0xffffffff0c0c7810 */ /* 0x000fe40007ffe0ff */
[----:B------:R-:W-:Y:S02]  /*0ea0*/  SHF.L.U32 R20, R7, R20, RZ ;  /* 0x0000001407147219 */ /* 0x000fe400000006ff */
[----:B------:R-:W-:Y:S02]  /*0eb0*/  SEL R18, R18, RZ, P0 ;  /* 0x000000ff12127207 */ /* 0x000fe40000000000 */
[----:B------:R-:W-:Y:S02]  /*0ec0*/  LOP3.LUT R17, R17, 0x7f800000, R14, 0xf8, !PT ;  /* 0x7f80000011117812 */ /* 0x000fe400078ef80e */
[----:B------:R-:W-:Y:S02]  /*0ed0*/  SHF.R.S32.HI R12, RZ, 0x1f, R12 ;  /* 0x0000001fff0c7819 */ /* 0x000fe4000001140c */
[----:B------:R-:W-:-:S02]  /*0ee0*/  IADD3 R16, R10, 0x1000000, RZ ;  /* 0x010000000a107810 */ /* 0x000fc40007ffe0ff */
[----:B------:R-:W-:Y:S01]  /*0ef0*/  LEA.HI R13, R20, R21, RZ, 0x1c ;  /* 0x00000015140d7211 */ /* 0x000fe200078fe0ff */
[----:B------:R-:W-:Y:S01]  /*0f00*/  IMAD R21, R18, R11, 0x3c000000 ;  /* 0x3c00000012157424 */ /* 0x000fe200078e020b */
[----:B------:R-:W-:Y:S02]  /*0f10*/  LOP3.LUT R17, R17, R12, RZ, 0x30, !PT ;  /* 0x0000000c11117212 */ /* 0x000fe400078e30ff */
[----:B------:R-:W-:Y:S02]  /*0f20*/  IADD3 R11, R7, 0x1000000, RZ ;  /* 0x01000000070b7810 */ /* 0x000fe40007ffe0ff */
[----:B------:R-:W-:Y:S02]  /*0f30*/  SHF.R.S32.HI R16, RZ, 0x8, R16 ;  /* 0x00000008ff107819 */ /* 0x000fe40000011410 */
[----:B------:R-:W-:Y:S02]  /*0f40*/  IADD3 R10, R10, -0x1, RZ ;  /* 0xffffffff0a0a7810 */ /* 0x000fe40007ffe0ff */
[----:B------:R-:W-:-:S02]  /*0f50*/  LOP3.LUT R17, R17, 0x80000000, R4, 0xf8, !PT ;  /* 0x8000000011117812 */ /* 0x000fc400078ef804 */
[----:B------:R-:W-:Y:S02]  /*0f60*/  SHF.R.S32.HI R4, RZ, 0x8, R11 ;  /* 0x00000008ff047819 */ /* 0x000fe4000001140b */
[----:B------:R-:W-:Y:S02]  /*0f70*/  LOP3.LUT R19, R19, 0x7f800000, R16, 0xf8, !PT ;  /* 0x7f80000013137812 */ /* 0x000fe400078ef810 */
[C---:B------:R-:W-:Y:S01]  /*0f80*/  SHF.L.U32 R18, R9.reuse, R18, RZ ;  /* 0x0000001209127219 */ /* 0x040fe200000006ff */
[----:B------:R-:W-:Y:S01]  /*0f90*/  F2I.FTZ.TRUNC.NTZ R17, R17 ;  /* 0x0000001100117305 */ /* 0x000fe2000021f100 */
[----:B------:R-:W-:Y:S02]  /*0fa0*/  SHF.R.S32.HI R10, RZ, 0x1f, R10 ;  /* 0x0000001fff0a7819 */ /* 0x000fe4000001140a */
[----:B------:R-:W-:Y:S02]  /*0fb0*/  IADD3 R11, R9, 0x1000000, RZ ;  /* 0x01000000090b7810 */ /* 0x000fe40007ffe0ff */
[----:B------:R-:W-:-:S02]  /*0fc0*/  IADD3 R7, R7, -0x1, RZ ;  /* 0xffffffff07077810 */ /* 0x000fc40007ffe0ff */
[----:B------:R-:W-:Y:S02]  /*0fd0*/  LEA.HI R18, R18, R21, RZ, 0x1c ;  /* 0x0000001512127211 */ /* 0x000fe400078fe0ff */
[----:B------:R-:W-:Y:S02]  /*0fe0*/  LOP3.LUT R10, R19, R10, RZ, 0x30, !PT ;  /* 0x0000000a130a7212 */ /* 0x000fe400078e30ff */
[----:B------:R-:W-:Y:S02]  /*0ff0*/  LOP3.LUT R4, R13, 0x7f800000, R4, 0xf8, !PT ;  /* 0x7f8000000d047812 */ /* 0x000fe400078ef804 */
[----:B------:R-:W-:Y:S02]  /*1000*/  SHF.R.S32.HI R11, RZ, 0x8, R11 ;  /* 0x00000008ff0b7819 */ /* 0x000fe4000001140b */
[----:B------:R-:W-:Y:S02]  /*1010*/  SHF.R.S32.HI R7, RZ, 0x1f, R7 ;  /* 0x0000001fff077819 */ /* 0x000fe40000011407 */
[----:B------:R-:W-:-:S02]  /*1020*/  IADD3 R9, R9, -0x1, RZ ;  /* 0xffffffff09097810 */ /* 0x000fc40007ffe0ff */
[----:B------:R-:W-:Y:S02]  /*1030*/  LOP3.LUT R10, R10, 0x80000000, R5, 0xf8, !PT ;  /* 0x800000000a0a7812 */ /* 0x000fe400078ef805 */
[----:B------:R-:W-:Y:S02]  /*1040*/  LOP3.LUT R18, R18, 0x7f800000, R11, 0xf8, !PT ;  /* 0x7f80000012127812 */ /* 0x000fe400078ef80b */
[----:B------:R-:W-:Y:S02]  /*1050*/  LOP3.LUT R7, R4, R7, RZ, 0x30, !PT ;  /* 0x0000000704077212 */ /* 0x000fe400078e30ff */
[----:B------:R-:W-:Y:S01]  /*1060*/  SHF.R.S32.HI R9, RZ, 0x1f, R9 ;  /* 0x0000001fff097819 */ /* 0x000fe20000011409 */
[----:B------:R-:W0:Y:S01]  /*1070*/  F2I.FTZ.TRUNC.NTZ R10, R10 ;  /* 0x0000000a000a7305 */ /* 0x000e22000021f100 */
[----:B------:R-:W-:Y:S02]  /*1080*/  LOP3.LUT R7, R7, 0x80000000, R6, 0xf8, !PT ;  /* 0x8000000007077812 */ /* 0x000fe400078ef806 */
[----:B------:R-:W-:-:S02]  /*1090*/  LOP3.LUT R9, R18, R9, RZ, 0x30, !PT ;  /* 0x0000000912097212 */ /* 0x000fc400078e30ff */
[----:B------:R-:W-:Y:S02]  /*10a0*/  IADD3 R4, P0, R2, UR13, RZ ;  /* 0x0000000d02047c10 */ /* 0x000fe4000ff1e0ff */
[----:B------:R-:W-:Y:S01]  /*10b0*/  LOP3.LUT R9, R9, 0x80000000, R8, 0xf8, !PT ;  /* 0x8000000009097812 */ /* 0x000fe200078ef808 */
[----:B------:R-:W1:Y:S01]  /*10c0*/  F2I.FTZ.TRUNC.NTZ R7, R7 ;  /* 0x0000000700077305 */ /* 0x000e62000021f100 */
[----:B------:R-:W-:Y:S02]  /*10d0*/  IADD3.X R5, R15, UR8, RZ, P0, !PT ;  /* 0x000000080f057c10 */ /* 0x000fe400087fe4ff */
[----:B------:R-:W-:-:S04]  /*10e0*/  IADD3 R3, P0, R3, c[0x0][0x0], RZ ;  /* 0x0000000003037a10 */ /* 0x000fc80007f1e0ff */
[C---:B------:R-:W-:Y:S01]  /*10f0*/  ISETP.LT.U32.AND P1, PT, R3.reuse, 0x4000, PT ;  /* 0x000040000300780c */ /* 0x040fe20003f21070 */
[----:B------:R-:W2:Y:S01]  /*1100*/  F2I.FTZ.TRUNC.NTZ R9, R9 ;  /* 0x0000000900097305 */ /* 0x000ea2000021f100 */
[----:B0-----:R-:W-:Y:S01]  /*1110*/  PRMT R6, R10, 0x7604, R17 ;  /* 0x000076040a067816 */ /* 0x001fe20000000011 */
[----:B------:R-:W-:Y:S02]  /*1120*/  IMAD.SHL.U32 R2, R3, 0x4, RZ ;  /* 0x0000000403027824 */ /* 0x000fe400078e00ff */
[----:B------:R-:W-:-:S03]  /*1130*/  IMAD.X R0, RZ, RZ, R0, P0 ;  /* 0x000000ffff007224 */ /* 0x000fc600000e0600 */
[----:B------:R-:W-:Y:S02]  /*1140*/  ISETP.GE.U32.AND P0, PT, R2, UR12, PT ;  /* 0x0000000c02007c0c */ /* 0x000fe4000bf06070 */
[----:B-1----:R-:W-:Y:S02]  /*1150*/  PRMT R6, R7, 0x7054, R6 ;  /* 0x0000705407067816 */ /* 0x002fe40000000006 */
[----:B------:R-:W-:Y:S02]  /*1160*/  SHF.L.U64.HI R2, R3, 0x2, R0 ;  /* 0x0000000203027819 */ /* 0x000fe40000010200 */
[----:B------:R-:W-:Y:S02]  /*1170*/  ISETP.LT.U32.AND.EX P1, PT, R0, RZ, PT, P1 ;  /* 0x000000ff0000720c */ /* 0x000fe40003f21110 */
[----:B------:R-:W-:Y:S02]  /*1180*/  ISETP.GE.AND.EX P0, PT, R2, UR6, PT, P0 ;  /* 0x0000000602007c0c */ /* 0x000fe4000bf06300 */
[----:B--2---:R-:W-:-:S05]  /*1190*/  PRMT R11, R9, 0x654, R6 ;  /* 0x00000654090b7816 */ /* 0x004fca0000000006 */
[----:B------:R0:W-:Y:S06]  /*11a0*/  STG.E [R4.64], R11 ;  /* 0x0000000b04007986 */ /* 0x0001ec000c10190a */
[----:B------:R-:W-:Y:S05]  /*11b0*/  @!P0 BRA P1, `(.L_x_3358) ;  /* 0xfffff9f000008947 */ /* 0x000fea000083ffff */
[----:B------:R-:W-:Y:S05]  /*11c0*/  EXIT ;  /* 0x000000000000794d */ /* 0x000fea0003800000 */
.L_x_3359:
        /* <DEDUP_REMOVED lines=11> */
.L_x_7989:


//--------------------- .text._ZN2at6native55_GLOBAL__N__de093ff9_22_ForeachBinaryOpList_cu_a911ec4325multi_tensor_apply_kernelINS1_18TensorListMetadataILi2EEENS1_11CopyFunctorIabLi2ELi1ELi1EEEJNS0_4CopyIabEEEEEvT_T0_DpT1_ --------------------------
	.section	.text._ZN2at6native55_GLOBAL__N__de093ff9_22_ForeachBinaryOpList_cu_a911ec4325multi_tensor_apply_kernelINS1_18TensorListMetadataILi2EEENS1_11CopyFunctorIabLi2ELi1ELi1EEEJNS0_4CopyIabEEEEEvT_T0_DpT1_,"ax",@progbits
	.sectioninfo	@"SHI_REGISTERS=32"
	.align	128
.text._ZN2at6native55_GLOBAL__N__de093ff9_22_ForeachBinaryOpList_cu_a911ec4325multi_tensor_apply_kernelINS1_18TensorListMetadataILi2EEENS1_11CopyFunctorIabLi2ELi1ELi1EEEJNS0_4CopyIabEEEEEvT_T0_DpT1_:
        .type           _ZN2at6native55_GLOBAL__N__de093ff9_22_ForeachBinaryOpList_cu_a911ec4325multi_tensor_apply_kernelINS1_18TensorListMetadataILi2EEENS1_11CopyFunctorIabLi2ELi1ELi1EEEJNS0_4CopyIabEEEEEvT_T0_DpT1_,@function
        .size           _ZN2at6native55_GLOBAL__N__de093ff9_22_ForeachBinaryOpList_cu_a911ec4325multi_tensor_apply_kernelINS1_18TensorListMetadataILi2EEENS1_11CopyFunctorIabLi2ELi1ELi1EEEJNS0_4CopyIabEEEEEvT_T0_DpT1_,(.L_x_7990 - _ZN2at6native55_GLOBAL__N__de093ff9_22_ForeachBinaryOpList_cu_a911ec4325multi_tensor_apply_kernelINS1_18TensorListMetadataILi2EEENS1_11CopyFunctorIabLi2ELi1ELi1EEEJNS0_4CopyIabEEEEEvT_T0_DpT1_)
        .other          _ZN2at6native55_GLOBAL__N__de093ff9_22_ForeachBinaryOpList_cu_a911ec4325multi_tensor_apply_kernelINS1_18TensorListMetadataILi2EEENS1_11CopyFunctorIabLi2ELi1ELi1EEEJNS0_4CopyIabEEEEEvT_T0_DpT1_,@"STO_CUDA_ENTRY STV_DEFAULT"
_ZN2at6native55_GLOBAL__N__de093ff9_22_ForeachBinaryOpList_cu_a911ec4325multi_tensor_apply_kernelINS1_18TensorListMetadataILi2EEENS1_11CopyFunctorIabLi2ELi1ELi1EEEJNS0_4CopyIabEEEEEvT_T0_DpT1_:
        /* <DEDUP_REMOVED lines=28> */
.L_x_3361:
        /* <DEDUP_REMOVED lines=34> */
[----:B------:R-:W4:Y:S01]  /*03e0*/  @P3 LDG.E.U8 R9, [R14.64] ;  /* 0x000000040e093981 */ /* 0x000f22000c1e1100 */
[----:B------:R-:W-:-:S05]  /*03f0*/  @P4 IMAD.X R19, R27, 0x1, R4, P2 ;  /* 0x000000011b134824 */ /* 0x000fca00010e0604 */
[----:B------:R-:W5:Y:S01]  /*0400*/  @P4 LDG.E.U8 R10, [R18.64] ;  /* 0x00000004120a4981 */ /* 0x000f62000c1e1100 */
[----:B-1----:R-:W-:-:S05]  /*0410*/  @P1 IADD3 R16, P2, R26, R3, RZ ;  /* 0x000000031a101210 */ /* 0x002fca0007f5e0ff */
[--C-:B------:R-:W-:Y:S01]  /*0420*/  @P1 IMAD.X R17, R22, 0x1, R5.reuse, P2 ;  /* 0x0000000116111824 */ /* 0x100fe200010e0605 */
[-C--:B------:R-:W-:Y:S02]  /*0430*/  @P0 IADD3 R24, P2, R24, R3.reuse, RZ ;  /* 0x0000000318180210 */ /* 0x080fe40007f5e0ff */
[-C--:B------:R-:W-:Y:S02]  /*0440*/  @P3 IADD3 R28, P5, R25, R3.reuse, RZ ;  /* 0x00000003191c3210 */ /* 0x080fe40007fbe0ff */
[----:B------:R-:W-:Y:S01]  /*0450*/  @P4 IADD3 R26, P6, R13, R3, RZ ;  /* 0x000000030d1a4210 */ /* 0x000fe20007fde0ff */
[----:B------:R-:W-:Y:S02]  /*0460*/  @P0 IMAD.X R25, R21, 0x1, R5, P2 ;  /* 0x0000000115190824 */ /* 0x000fe400010e0605 */
[----:B------:R-:W-:Y:S02]  /*0470*/  IMAD.MOV.U32 R13, RZ, RZ, c[0x0][0x0] ;  /* 0x00000000ff0d7624 */ /* 0x000fe400078e00ff */
[----:B------:R-:W-:-:S02]  /*0480*/  IMAD.MOV.U32 R21, RZ, RZ, R23 ;  /* 0x000000ffff157224 */ /* 0x000fc400078e0017 */
[--C-:B------:R-:W-:Y:S02]  /*0490*/  @P3 IMAD.X R29, R29, 0x1, R5.reuse, P5 ;  /* 0x000000011d1d3824 */ /* 0x100fe400028e0605 */
[----:B------:R-:W-:Y:S02]  /*04a0*/  @P4 IMAD.X R27, R27, 0x1, R5, P6 ;  /* 0x000000011b1b4824 */ /* 0x000fe400030e0605 */
[----:B------:R-:W-:-:S04]  /*04b0*/  IMAD.WIDE.U32 R20, R13, 0x4, R20 ;  /* 0x000000040d147825 */ /* 0x000fc800078e0014 */
[----:B------:R-:W-:Y:S01]  /*04c0*/  IMAD.MOV.U32 R23, RZ, RZ, R21 ;  /* 0x000000ffff177224 */ /* 0x000fe200078e0015 */
[----:B--2---:R0:W-:Y:S01]  /*04d0*/  @P1 STG.E.U8 [R16.64], R11 ;  /* 0x0000000b10001986 */ /* 0x0041e2000c101104 */
[----:B------:R-:W-:-:S03]  /*04e0*/  ISETP.LT.U32.AND P1, PT, R20, R2, PT ;  /* 0x000000021400720c */ /* 0x000fc60003f21070 */
[----:B---3--:R0:W-:Y:S01]  /*04f0*/  @P0 STG.E.U8 [R24.64], R12 ;  /* 0x0000000c18000986 */ /* 0x0081e2000c101104 */
[----:B------:R-:W-:Y:S02]  /*0500*/  ISETP.GE.U32.AND P0, PT, R20, 0x10000, PT ;  /* 0x000100001400780c */ /* 0x000fe40003f06070 */
[C---:B------:R-:W-:Y:S02]  /*0510*/  ISETP.LT.AND.EX P1, PT, R21.reuse, R6, PT, P1 ;  /* 0x000000061500720c */ /* 0x040fe40003f21310 */
[----:B------:R-:W-:Y:S01]  /*0520*/  ISETP.GE.U32.AND.EX P0, PT, R21, RZ, PT, P0 ;  /* 0x000000ff1500720c */ /* 0x000fe20003f06100 */
[----:B----4-:R0:W-:Y:S04]  /*0530*/  @P3 STG.E.U8 [R28.64], R9 ;  /* 0x000000091c003986 */ /* 0x0101e8000c101104 */
[----:B-----5:R0:W-:Y:S08]  /*0540*/  @P4 STG.E.U8 [R26.64], R10 ;  /* 0x0000000a1a004986 */ /* 0x0201f0000c101104 */
[----:B------:R-:W-:Y:S05]  /*0550*/  @!P0 BRA P1, `(.L_x_3361) ;  /* 0xfffffc6000008947 */ /* 0x000fea000083ffff */
[----:B------:R-:W-:Y:S05]  /*0560*/  EXIT ;  /* 0x000000000000794d */ /* 0x000fea0003800000 */
.L_x_3360:
[----:B------:R-:W0:Y:S02]  /*0570*/  S2R R12, SR_TID.X ;  /* 0x00000000000c7919 */ /* 0x000e240000002100 */
[----:B0-----:R-:W-:-:S05]  /*0580*/  IMAD.WIDE.U32 R8, R12, 0x4, RZ ;  /* 0x000000040c087825 */ /* 0x001fca00078e00ff */
[----:B------:R-:W-:-:S04]  /*0590*/  ISETP.GE.U32.AND P0, PT, R8, R2, PT ;  /* 0x000000020800720c */ /* 0x000fc80003f06070 */
[----:B------:R-:W-:-:S04]  /*05a0*/  ISETP.GE.AND.EX P0, PT, R9, R6, PT, P0 ;  /* 0x000000060900720c */ /* 0x000fc80003f06300 */
[----:B------:R-:W-:-:S13]  /*05b0*/  ISETP.GT.U32.OR P0, PT, R12, 0x3fff, P0 ;  /* 0x00003fff0c00780c */ /* 0x000fda0000704470 */
[----:B------:R-:W-:Y:S05]  /*05c0*/  @P0 EXIT ;  /* 0x000000000000094d */ /* 0x000fea0003800000 */
[----:B------:R-:W-:-:S04]  /*05d0*/  IMAD.MOV.U32 R13, RZ, RZ, RZ ;  /* 0x000000ffff0d7224 */ /* 0x000fc800078e00ff */
.L_x_3362:
[C---:B0-----:R-:W-:Y:S01]  /*05e0*/  IMAD.SHL.U32 R10, R12.reuse, 0x4, RZ ;  /* 0x000000040c0a7824 */ /* 0x041fe200078e00ff */
[----:B------:R-:W-:-:S04]  /*05f0*/  SHF.L.U64.HI R7, R12, 0x2, R13 ;  /* 0x000000020c077819 */ /* 0x000fc8000001020d */
[----:B------:R-:W-:-:S05]  /*0600*/  IADD3 R8, P0, R10, R0, RZ ;  /* 0x000000000a087210 */ /* 0x000fca0007f1e0ff */
[----:B------:R-:W-:-:S06]  /*0610*/  IMAD.X R9, R7, 0x1, R4, P0 ;  /* 0x0000000107097824 */ /* 0x000fcc00000e0604 */
[----:B------:R-:W2:Y:S01]  /*0620*/  LDG.E R9, [R8.64] ;  /* 0x0000000408097981 */ /* 0x000ea2000c1e1900 */
        /* <DEDUP_REMOVED lines=10> */
[----:B--2---:R0:W-:-:S12]  /*06d0*/  STG.E [R10.64], R9 ;  /* 0x000000090a007986 */ /* 0x0041d8000c101904 */
[----:B------:R-:W-:Y:S05]  /*06e0*/  @!P0 BRA P1, `(.L_x_3362) ;  /* 0xfffffef000008947 */ /* 0x000fea000083ffff */
[----:B------:R-:W-:Y:S05]  /*06f0*/  EXIT ;  /* 0x000000000000794d */ /* 0x000fea0003800000 */
.L_x_3363:
        /* <DEDUP_REMOVED lines=16> */
.L_x_7990:


//--------------------- .text._ZN2at6native55_GLOBAL__N__de093ff9_22_ForeachBinaryOpList_cu_a911ec4325multi_tensor_apply_kernelINS1_18TensorListMetadataILi2EEENS1_11CopyFunctorIaN3c108BFloat16ELi2ELi1ELi1EEEJNS0_4CopyIaS7_EEEEEvT_T0_DpT1_ --------------------------
	.section	.text._ZN2at6native55_GLOBAL__N__de093ff9_22_ForeachBinaryOpList_cu_a911ec4325multi_tensor_apply_kernelINS1_18TensorListMetadataILi2EEENS1_11CopyFunctorIaN3c108BFloat16ELi2ELi1ELi1EEEJNS0_4CopyIaS7_EEEEEvT_T0_DpT1_,"ax",@progbits
	.sectioninfo	@"SHI_REGISTERS=32"
	.align	128
.text._ZN2at6native55_GLOBAL__N__de093ff9_22_ForeachBinaryOpList_cu_a911ec4325multi_tensor_apply_kernelINS1_18TensorListMetadataILi2EEENS1_11CopyFunctorIaN3c108BFloat16ELi2ELi1ELi1EEEJNS0_4CopyIaS7_EEEEEvT_T0_DpT1_:
        .type           _ZN2at6native55_GLOBAL__N__de093ff9_22_ForeachBinaryOpList_cu_a911ec4325multi_tensor_apply_kernelINS1_18TensorListMetadataILi2EEENS1_11CopyFunctorIaN3c108BFloat16ELi2ELi1ELi1EEEJNS0_4CopyIaS7_EEEEEvT_T0_DpT1_,@function
        .size           _ZN2at6native55_GLOBAL__N__de093ff9_22_ForeachBinaryOpList_cu_a911ec4325multi_tensor_apply_kernelINS1_18TensorListMetadataILi2EEENS1_11CopyFunctorIaN3c108BFloat16ELi2ELi1ELi1EEEJNS0_4CopyIaS7_EEEEEvT_T0_DpT1_,(.L_x_7991 - _ZN2at6native55_GLOBAL__N__de093ff9_22_ForeachBinaryOpList_cu_a911ec4325multi_tensor_apply_kernelINS1_18TensorListMetadataILi2EEENS1_11CopyFunctorIaN3c108BFloat16ELi2ELi1ELi1EEEJNS0_4CopyIaS7_EEEEEvT_T0_DpT1_)
        .other          _ZN2at6native55_GLOBAL__N__de093ff9_22_ForeachBinaryOpList_cu_a911ec4325multi_tensor_apply_kernelINS1_18TensorListMetadataILi2EEENS1_11CopyFunctorIaN3c108BFloat16ELi2ELi1ELi1EEEJNS0_4CopyIaS7_EEEEEvT_T0_DpT1_,@"STO_CUDA_ENTRY STV_DEFAULT"
_ZN2at6native55_GLOBAL__N__de093ff9_22_ForeachBinaryOpList_cu_a911ec4325multi_tensor_apply_kernelINS1_18TensorListMetadataILi2EEENS1_11CopyFunctorIaN3c108BFloat16ELi2ELi1ELi1EEEJNS0_4CopyIaS7_EEEEEvT_T0_DpT1_:
        /* <DEDUP_REMOVED lines=29> */
.L_x_3365:
        /* <DEDUP_REMOVED lines=10> */
[----:B------:R-:W-:Y:S01]  /*0270*/  ISETP.GE.U32.AND P2, PT, R26, 0x10000, PT ;  /* 0x000100001a00780c */ /* 0x000fe20003f46070 */
[--C-:B------:R-:W-:Y:S01]  /*0280*/  IMAD.X R21, RZ, RZ, R22.reuse, P4 ;  /* 0x000000ffff157224 */ /* 0x100fe200020e0616 */
[----:B------:R-:W-:Y:S02]  /*0290*/  IADD3 R24, P5, R24, R27, RZ ;  /* 0x0000001b18187210 */ /* 0x000fe40007fbe0ff */
[----:B------:R-:W-:Y:S02]  /*02a0*/  ISETP.LT.U32.AND P0, PT, R26, R0, PT ;  /* 0x000000001a00720c */ /* 0x000fe40003f01070 */
[----:B------:R-:W-:Y:S01]  /*02b0*/  ISETP.GE.U32.AND.EX P2, PT, R11, RZ, PT, P2 ;  /* 0x000000ff0b00720c */ /* 0x000fe20003f46120 */
[----:B------:R-:W-:Y:S01]  /*02c0*/  IMAD.X R29, RZ, RZ, R22, P5 ;  /* 0x000000ffff1d7224 */ /* 0x000fe200028e0616 */
[----:B------:R-:W-:Y:S02]  /*02d0*/  ISETP.GE.U32.AND P3, PT, R23, 0x10000, PT ;  /* 0x000100001700780c */ /* 0x000fe40003f66070 */
[----:B------:R-:W-:-:S02]  /*02e0*/  ISETP.LT.AND.EX P0, PT, R11, R4, !P2, P0 ;  /* 0x000000040b00720c */ /* 0x000fc40005701300 */
[----:B------:R-:W-:Y:S02]  /*02f0*/  @P1 LEA R14, P5, R27, R12, 0x1 ;  /* 0x0000000c1b0e1211 */ /* 0x000fe400078a08ff */
[----:B------:R-:W-:Y:S02]  /*0300*/  ISETP.LT.U32.AND P4, PT, R23, R0, PT ;  /* 0x000000001700720c */ /* 0x000fe40003f81070 */
[----:B------:R-:W-:Y:S02]  /*0310*/  ISETP.GE.U32.AND.EX P3, PT, R21, RZ, PT, P3 ;  /* 0x000000ff1500720c */ /* 0x000fe40003f66130 */
[----:B------:R-:W-:Y:S02]  /*0320*/  ISETP.GE.U32.AND P2, PT, R24, 0x10000, PT ;  /* 0x000100001800780c */ /* 0x000fe40003f46070 */
[----:B------:R-:W-:Y:S02]  /*0330*/  @P1 LEA.HI.X R15, R27, R13, R22, 0x1, P5 ;  /* 0x0000000d1b0f1211 */ /* 0x000fe400028f0c16 */
[----:B------:R-:W-:-:S02]  /*0340*/  ISETP.LT.AND.EX P4, PT, R21, R4, !P3, P4 ;  /* 0x000000041500720c */ /* 0x000fc40005f81340 */
[----:B------:R-:W-:Y:S01]  /*0350*/  ISETP.LT.U32.AND P3, PT, R24, R0, PT ;  /* 0x000000001800720c */ /* 0x000fe20003f61070 */
[----:B------:R0:W2:Y:S01]  /*0360*/  @P1 LDG.E.U16 R9, [R14.64] ;  /* 0x000000040e091981 */ /* 0x0000a2000c1e1500 */
[C---:B------:R-:W-:Y:S02]  /*0370*/  ISETP.GE.U32.AND.EX P2, PT, R29.reuse, RZ, PT, P2 ;  /* 0x000000ff1d00720c */ /* 0x040fe40003f46120 */
[----:B------:R-:W-:Y:S02]  /*0380*/  @P0 LEA R16, P5, R26, R12, 0x1 ;  /* 0x0000000c1a100211 */ /* 0x000fe400078a08ff */
[----:B------:R-:W-:-:S05]  /*0390*/  ISETP.LT.AND.EX P2, PT, R29, R4, !P2, P3 ;  /* 0x000000041d00720c */ /* 0x000fca0005741330 */
[----:B0-----:R-:W-:-:S04]  /*03a0*/  @P4 LEA R14, P3, R23, R12, 0x1 ;  /* 0x0000000c170e4211 */ /* 0x001fc800078608ff */
[-C--:B------:R-:W-:Y:S02]  /*03b0*/  @P4 LEA.HI.X R15, R23, R13.reuse, R21, 0x1, P3 ;  /* 0x0000000d170f4211 */ /* 0x080fe400018f0c15 */
[-C--:B------:R-:W-:Y:S02]  /*03c0*/  @P0 LEA.HI.X R17, R26, R13.reuse, R11, 0x1, P5 ;  /* 0x0000000d1a110211 */ /* 0x080fe400028f0c0b */
[C---:B------:R-:W-:Y:S01]  /*03d0*/  @P2 LEA R18, P3, R24.reuse, R12, 0x1 ;  /* 0x0000000c18122211 */ /* 0x040fe200078608ff */
[----:B------:R0:W3:Y:S03]  /*03e0*/  @P4 LDG.E.U16 R7, [R14.64] ;  /* 0x000000040e074981 */ /* 0x0000e6000c1e1500 */
[----:B------:R-:W-:Y:S01]  /*03f0*/  @P2 LEA.HI.X R19, R24, R13, R29, 0x1, P3 ;  /* 0x0000000d18132211 */ /* 0x000fe200018f0c1d */
[----:B------:R1:W4:Y:S04]  /*0400*/  @P0 LDG.E.U16 R10, [R16.64] ;  /* 0x00000004100a0981 */ /* 0x000328000c1e1500 */
[----:B------:R2:W5:Y:S01]  /*0410*/  @P2 LDG.E.U16 R8, [R18.64] ;  /* 0x0000000412082981 */ /* 0x000562000c1e1500 */
[----:B-1----:R-:W-:-:S05]  /*0420*/  @P1 IADD3 R16, P3, R27, R2, RZ ;  /* 0x000000021b101210 */ /* 0x002fca0007f7e0ff */
[----:B------:R-:W-:Y:S01]  /*0430*/  @P1 IMAD.X R17, R22, 0x1, R3, P3 ;  /* 0x0000000116111824 */ /* 0x000fe200018e0603 */
[----:B0-----:R-:W-:-:S05]  /*0440*/  @P4 IADD3 R14, P3, R23, R2, RZ ;  /* 0x00000002170e4210 */ /* 0x001fca0007f7e0ff */
[----:B------:R-:W-:Y:S02]  /*0450*/  @P4 IMAD.X R15, R21, 0x1, R3, P3 ;  /* 0x00000001150f4824 */ /* 0x000fe400018e0603 */
[----:B------:R-:W-:Y:S01]  /*0460*/  IMAD.MOV.U32 R21, RZ, RZ, R25 ;  /* 0x000000ffff157224 */ /* 0x000fe200078e0019 */
[----:B--2---:R-:W-:-:S06]  /*0470*/  PRMT R19, RZ, 0x5410, R9 ;  /* 0x00005410ff137816 */ /* 0x004fcc0000000009 */
[----:B------:R-:W0:Y:S01]  /*0480*/  @P1 F2I.FTZ.TRUNC.NTZ R19, R19 ;  /* 0x0000001300131305 */ /* 0x000e22000021f100 */
[----:B---3--:R-:W-:Y:S01]  /*0490*/  PRMT R22, RZ, 0x5410, R7 ;  /* 0x00005410ff167816 */ /* 0x008fe20000000007 */
[----:B0-----:R5:W-:Y:S01]  /*04a0*/  @P1 STG.E.U8 [R16.64], R19 ;  /* 0x0000001310001986 */ /* 0x001be2000c101104 */
[----:B----4-:R-:W-:-:S05]  /*04b0*/  PRMT R28, RZ, 0x5410, R10 ;  /* 0x00005410ff1c7816 */ /* 0x010fca000000000a */
[----:B------:R-:W-:Y:S01]  /*04c0*/  @P4 F2I.FTZ.TRUNC.NTZ R22, R22 ;  /* 0x0000001600164305 */ /* 0x000fe2000021f100 */
[----:B------:R-:W-:Y:S02]  /*04d0*/  @P0 IADD3 R26, P1, R26, R2, RZ ;  /* 0x000000021a1a0210 */ /* 0x000fe40007f3e0ff */
[----:B-----5:R-:W-:-:S05]  /*04e0*/  PRMT R17, RZ, 0x5410, R8 ;  /* 0x00005410ff117816 */ /* 0x020fca0000000008 */
[----:B------:R-:W0:Y:S01]  /*04f0*/  @P0 F2I.FTZ.TRUNC.NTZ R28, R28 ;  /* 0x0000001c001c0305 */ /* 0x000e22000021f100 */
[----:B------:R-:W-:Y:S01]  /*0500*/  @P0 IMAD.X R27, R11, 0x1, R3, P1 ;  /* 0x000000010b1b0824 */ /* 0x000fe200008e0603 */
[----:B------:R-:W-:-:S06]  /*0510*/  @P2 IADD3 R18, P1, R24, R2, RZ ;  /* 0x0000000218122210 */ /* 0x000fcc0007f3e0ff */
[----:B------:R-:W1:Y:S01]  /*0520*/  @P2 F2I.FTZ.TRUNC.NTZ R17, R17 ;  /* 0x0000001100112305 */ /* 0x000e62000021f100 */
[----:B------:R-:W-:Y:S02]  /*0530*/  IMAD.MOV.U32 R11, RZ, RZ, c[0x0][0x0] ;  /* 0x00000000ff0b7624 */ /* 0x000fe400078e00ff */
[----:B------:R-:W-:Y:S02]  /*0540*/  @P2 IMAD.X R19, R29, 0x1, R3, P1 ;  /* 0x000000011d132824 */ /* 0x000fe400008e0603 */
[----:B------:R-:W-:Y:S01]  /*0550*/  IMAD.WIDE.U32 R20, R11, 0x4, R20 ;  /* 0x000000040b147825 */ /* 0x000fe200078e0014 */
[----:B0-----:R0:W-:Y:S04]  /*0560*/  @P0 STG.E.U8 [R26.64], R28 ;  /* 0x0000001c1a000986 */ /* 0x0011e8000c101104 */
[C---:B------:R-:W-:Y:S01]  /*0570*/  ISETP.GE.U32.AND P0, PT, R20.reuse, 0x10000, PT ;  /* 0x000100001400780c */ /* 0x040fe20003f06070 */
[----:B------:R0:W-:Y:S01]  /*0580*/  @P4 STG.E.U8 [R14.64], R22 ;  /* 0x000000160e004986 */ /* 0x0001e2000c101104 */
[----:B------:R-:W-:-:S03]  /*0590*/  ISETP.LT.U32.AND P1, PT, R20, R0, PT ;  /* 0x000000001400720c */ /* 0x000fc60003f21070 */
[----:B-1----:R0:W-:Y:S01]  /*05a0*/  @P2 STG.E.U8 [R18.64], R17 ;  /* 0x0000001112002986 */ /* 0x0021e2000c101104 */
[C---:B------:R-:W-:Y:S02]  /*05b0*/  ISETP.GE.U32.AND.EX P0, PT, R21.reuse, RZ, PT, P0 ;  /* 0x000000ff1500720c */ /* 0x040fe40003f06100 */
[----:B------:R-:W-:Y:S01]  /*05c0*/  ISETP.LT.AND.EX P1, PT, R21, R4, PT, P1 ;  /* 0x000000041500720c */ /* 0x000fe20003f21310 */
[----:B------:R-:W-:-:S12]  /*05d0*/  IMAD.MOV.U32 R25, RZ, RZ, R21 ;  /* 0x000000ffff197224 */ /* 0x000fd800078e0015 */
[----:B0-----:R-:W-:Y:S05]  /*05e0*/  @!P0 BRA P1, `(.L_x_3365) ;  /* 0xfffffbe000008947 */ /* 0x001fea000083ffff */
[----:B------:R-:W-:Y:S05]  /*05f0*/  EXIT ;  /* 0x000000000000794d */ /* 0x000fea0003800000 */
.L_x_3364:
[----:B------:R-:W0:Y:S02]  /*0600*/  S2R R11, SR_TID.X ;  /* 0x00000000000b7919 */ /* 0x000e240000002100 */
[----:B0-----:R-:W-:-:S05]  /*0610*/  IMAD.WIDE.U32 R6, R11, 0x4, RZ ;  /* 0x000000040b067825 */ /* 0x001fca00078e00ff */
[----:B------:R-:W-:-:S04]  /*0620*/  ISETP.GE.U32.AND P0, PT, R6, R0, PT ;  /* 0x000000000600720c */ /* 0x000fc80003f06070 */
[----:B------:R-:W-:-:S04]  /*0630*/  ISETP.GE.AND.EX P0, PT, R7, R4, PT, P0 ;  /* 0x000000040700720c */ /* 0x000fc80003f06300 */
[----:B------:R-:W-:-:S13]  /*0640*/  ISETP.GT.U32.OR P0, PT, R11, 0x3fff, P0 ;  /* 0x00003fff0b00780c */ /* 0x000fda0000704470 */
[----:B------:R-:W-:Y:S05]  /*0650*/  @P0 EXIT ;  /* 0x000000000000094d */ /* 0x000fea0003800000 */
[----:B------:R-:W-:Y:S02]  /*0660*/  IMAD.MOV.U32 R16, RZ, RZ, RZ ;  /* 0x000000ffff107224 */ /* 0x000fe400078e00ff */
.L_x_3366:
[----:B------:R-:W-:-:S04]  /*0670*/  LEA R6, P0, R11, R12, 0x3 ;  /* 0x0000000c0b067211 */ /* 0x000fc800078018ff */
[----:B------:R-:W-:-:S06]  /*0680*/  LEA.HI.X R7, R11, R13, R16, 0x3, P0 ;  /* 0x0000000d0b077211 */ /* 0x000fcc00000f1c10 */
[----:B------:R-:W2:Y:S02]  /*0690*/  LDG.E.64 R6, [R6.64] ;  /* 0x0000000406067981 */ /* 0x000ea4000c1e1b00 */
[--C-:B--2---:R-:W-:Y:S02]  /*06a0*/  PRMT R5, RZ, 0x5410, R6.reuse ;  /* 0x00005410ff057816 */ /* 0x104fe40000000006 */
[----:B------:R-:W-:-:S04]  /*06b0*/  PRMT R6, RZ, 0x7610, R6 ;  /* 0x00007610ff067816 */ /* 0x000fc80000000006 */
[----:B------:R0:W-:Y:S08]  /*06c0*/  F2I.FTZ.TRUNC.NTZ R8, R6 ;  /* 0x0000000600087305 */ /* 0x0001f0000021f100 */
[----:B------:R-:W1:Y:S01]  /*06d0*/  F2I.FTZ.TRUNC.NTZ R5, R5 ;  /* 0x0000000500057305 */ /* 0x000e62000021f100 */
[----:B0-----:R-:W-:-:S07]  /*06e0*/  PRMT R6, RZ, 0x5410, R7 ;  /* 0x00005410ff067816 */ /* 0x001fce0000000007 */
[----:B------:R0:W2:Y:S01]  /*06f0*/  F2I.FTZ.TRUNC.NTZ R9, R6 ;  /* 0x0000000600097305 */ /* 0x0000a2000021f100 */
[----:B-1----:R-:W-:Y:S02]  /*0700*/  PRMT R14, R8, 0x7604, R5 ;  /* 0x00007604080e7816 */ /* 0x002fe40000000005 */
[----:B0-----:R-:W-:Y:S02]  /*0710*/  PRMT R6, RZ, 0x7610, R7 ;  /* 0x00007610ff067816 */ /* 0x001fe40000000007 */
[----:B------:R-:W-:-:S03]  /*0720*/  LEA R8, P0, R11, R2, 0x2 ;  /* 0x000000020b087211 */ /* 0x000fc600078010ff */
[----:B------:R-:W0:Y:S01]  /*0730*/  F2I.FTZ.TRUNC.NTZ R10, R6 ;  /* 0x00000006000a7305 */ /* 0x000e22000021f100 */
[----:B--2---:R-:W-:Y:S02]  /*0740*/  PRMT R7, R9, 0x7054, R14 ;  /* 0x0000705409077816 */ /* 0x004fe4000000000e */
[C---:B------:R-:W-:Y:S02]  /*0750*/  LEA.HI.X R9, R11.reuse, R3, R16, 0x2, P0 ;  /* 0x000000030b097211 */ /* 0x040fe400000f1410 */
[----:B------:R-:W-:-:S04]  /*0760*/  IADD3 R11, P0, R11, c[0x0][0x0], RZ ;  /* 0x000000000b0b7a10 */ /* 0x000fc80007f1e0ff */
[C---:B------:R-:W-:Y:S01]  /*0770*/  ISETP.LT.U32.AND P1, PT, R11.reuse, 0x4000, PT ;  /* 0x000040000b00780c */ /* 0x040fe20003f21070 */
[----:B------:R-:W-:Y:S02]  /*0780*/  IMAD.SHL.U32 R5, R11, 0x4, RZ ;  /* 0x000000040b057824 */ /* 0x000fe400078e00ff */
[----:B------:R-:W-:Y:S01]  /*0790*/  IMAD.X R16, RZ, RZ, R16, P0 ;  /* 0x000000ffff107224 */ /* 0x000fe200000e0610 */
[----:B0-----:R-:W-:Y:S02]  /*07a0*/  PRMT R7, R10, 0x654, R7 ;  /* 0x000006540a077816 */ /* 0x001fe40000000007 */
[----:B------:R-:W-:Y:S02]  /*07b0*/  ISETP.GE.U32.AND P0, PT, R5, R0, PT ;  /* 0x000000000500720c */ /* 0x000fe40003f06070 */
[----:B------:R-:W-:Y:S01]  /*07c0*/  SHF.L.U64.HI R5, R11, 0x2, R16 ;  /* 0x000000020b057819 */ /* 0x000fe20000010210 */
[----:B------:R0:W-:Y:S01]  /*07d0*/  STG.E [R8.64], R7 ;  /* 0x0000000708007986 */ /* 0x0001e2000c101904 */
[----:B------:R-:W-:-:S02]  /*07e0*/  ISETP.LT.U32.AND.EX P1, PT, R16, RZ, PT, P1 ;  /* 0x000000ff1000720c */ /* 0x000fc40003f21110 */
[----:B------:R-:W-:-:S13]  /*07f0*/  ISETP.GE.AND.EX P0, PT, R5, R4, PT, P0 ;  /* 0x000000040500720c */ /* 0x000fda0003f06300 */
[----:B0-----:R-:W-:Y:S05]  /*0800*/  @!P0 BRA P1, `(.L_x_3366) ;  /* 0xfffffe6000008947 */ /* 0x001fea000083ffff */
[----:B------:R-:W-:Y:S05]  /*0810*/  EXIT ;  /* 0x000000000000794d */ /* 0x000fea0003800000 */
.L_x_3367:
        /* <DEDUP_REMOVED lines=14> */
.L_x_7991:


//--------------------- .text._ZN2at6native55_GLOBAL__N__de093ff9_22_ForeachBinaryOpList_cu_a911ec4325multi_tensor_apply_kernelINS1_18TensorListMetadataILi2EEENS1_11CopyFunctorIaN3c104HalfELi2ELi1ELi1EEEJNS0_4CopyIaS7_EEEEEvT_T0_DpT1_ --------------------------
	.section	.text._ZN2at6native55_GLOBAL__N__de093ff9_22_ForeachBinaryOpList_cu_a911ec4325multi_tensor_apply_kernelINS1_18TensorListMetadataILi2EEENS1_11CopyFunctorIaN3c104HalfELi2ELi1ELi1EEEJNS0_4CopyIaS7_EEEEEvT_T0_DpT1_,"ax",@progbits
	.sectioninfo	@"SHI_REGISTERS=32"
	.align	128
.text._ZN2at6native55_GLOBAL__N__de093ff9_22_ForeachBinaryOpList_cu_a911ec4325multi_tensor_apply_kernelINS1_18TensorListMetadataILi2EEENS1_11CopyFunctorIaN3c104HalfELi2ELi1ELi1EEEJNS0_4CopyIaS7_EEEEEvT_T0_DpT1_:
        .type           _ZN2at6native55_GLOBAL__N__de093ff9_22_ForeachBinaryOpList_cu_a911ec4325multi_tensor_apply_kernelINS1_18TensorListMetadataILi2EEENS1_11CopyFunctorIaN3c104HalfELi2ELi1ELi1EEEJNS0_4CopyIaS7_EEEEEvT_T0_DpT1_,@function
        .size           _ZN2at6native55_GLOBAL__N__de093ff9_22_ForeachBinaryOpList_cu_a911ec4325multi_tensor_apply_kernelINS1_18TensorListMetadataILi2EEENS1_11CopyFunctorIaN3c104HalfELi2ELi1ELi1EEEJNS0_4CopyIaS7_EEEEEvT_T0_DpT1_,(.L_x_7992 - _ZN2at6native55_GLOBAL__N__de093ff9_22_ForeachBinaryOpList_cu_a911ec4325multi_tensor_apply_kernelINS1_18TensorListMetadataILi2EEENS1_11CopyFunctorIaN3c104HalfELi2ELi1ELi1EEEJNS0_4CopyIaS7_EEEEEvT_T0_DpT1_)
        .other          _ZN2at6native55_GLOBAL__N__de093ff9_22_ForeachBinaryOpList_cu_a911ec4325multi_tensor_apply_kernelINS1_18TensorListMetadataILi2EEENS1_11CopyFunctorIaN3c104HalfELi2ELi1ELi1EEEJNS0_4CopyIaS7_EEEEEvT_T0_DpT1_,@"STO_CUDA_ENTRY STV_DEFAULT"
_ZN2at6native55_GLOBAL__N__de093ff9_22_ForeachBinaryOpList_cu_a911ec4325multi_tensor_apply_kernelINS1_18TensorListMetadataILi2EEENS1_11CopyFunctorIaN3c104HalfELi2ELi1ELi1EEEJNS0_4CopyIaS7_EEEEEvT_T0_DpT1_:
        /* <DEDUP_REMOVED lines=29> */
.L_x_3369:
        /* <DEDUP_REMOVED lines=20> */
[C---:B------:R-:W-:Y:S02]  /*0310*/  ISETP.GE.U32.AND P2, PT, R26.reuse, 0x10000, PT ;  /* 0x000100001a00780c */ /* 0x040fe40003f46070 */
[----:B------:R-:W-:Y:S02]  /*0320*/  @P1 LEA R14, P5, R27, R12, 0x1 ;  /* 0x0000000c1b0e1211 */ /* 0x000fe400078a08ff */
[----:B------:R-:W-:Y:S02]  /*0330*/  ISETP.LT.AND.EX P4, PT, R21, R4, !P3, P4 ;  /* 0x000000041500720c */ /* 0x000fe40005f81340 */
[----:B------:R-:W-:-:S02]  /*0340*/  ISETP.LT.U32.AND P3, PT, R26, R0, PT ;  /* 0x000000001a00720c */ /* 0x000fc40003f61070 */
[----:B------:R-:W-:Y:S02]  /*0350*/  ISETP.GE.U32.AND.EX P2, PT, R29, RZ, PT, P2 ;  /* 0x000000ff1d00720c */ /* 0x000fe40003f46120 */
        /* <DEDUP_REMOVED lines=9> */
[----:B------:R-:W4:Y:S01]  /*03f0*/  @P4 LDG.E.U16 R7, [R14.64] ;  /* 0x000000040e074981 */ /* 0x000f22000c1e1500 */
[----:B------:R-:W-:-:S05]  /*0400*/  @P2 LEA.HI.X R19, R26, R13, R29, 0x1, P3 ;  /* 0x0000000d1a132211 */ /* 0x000fca00018f0c1d */
[----:B------:R0:W5:Y:S01]  /*0410*/  @P2 LDG.E.U16 R8, [R18.64] ;  /* 0x0000000412082981 */ /* 0x000162000c1e1500 */
[----:B-1----:R-:W-:-:S05]  /*0420*/  @P1 IADD3 R16, P3, R27, R2, RZ ;  /* 0x000000021b101210 */ /* 0x002fca0007f7e0ff */
[----:B------:R-:W-:Y:S01]  /*0430*/  @P1 IMAD.X R17, R22, 0x1, R3, P3 ;  /* 0x0000000116111824 */ /* 0x000fe200018e0603 */
[----:B0-----:R-:W-:Y:S01]  /*0440*/  @P4 IADD3 R18, P3, R23, R2, RZ ;  /* 0x0000000217124210 */ /* 0x001fe20007f7e0ff */
[----:B--2---:R-:W-:-:S06]  /*0450*/  HADD2.F32 R19, -RZ, R9.H0_H0 ;  /* 0x20000009ff137230 */ /* 0x004fcc0000004100 */
[----:B------:R-:W0:Y:S01]  /*0460*/  @P1 F2I.FTZ.TRUNC.NTZ R19, R19 ;  /* 0x0000001300131305 */ /* 0x000e22000021f100 */
[----:B---3--:R-:W-:-:S07]  /*0470*/  HADD2.F32 R28, -RZ, R10.H0_H0 ;  /* 0x2000000aff1c7230 */ /* 0x008fce0000004100 */
[----:B------:R-:W1:Y:S01]  /*0480*/  @P0 F2I.FTZ.TRUNC.NTZ R28, R28 ;  /* 0x0000001c001c0305 */ /* 0x000e62000021f100 */
[----:B----4-:R-:W-:Y:S01]  /*0490*/  HADD2.F32 R27, -RZ, R7.H0_H0 ;  /* 0x20000007ff1b7230 */ /* 0x010fe20000004100 */
[----:B0-----:R0:W-:Y:S01]  /*04a0*/  @P1 STG.E.U8 [R16.64], R19 ;  /* 0x0000001310001986 */ /* 0x0011e2000c101104 */
[----:B-----5:R-:W-:-:S05]  /*04b0*/  HADD2.F32 R15, -RZ, R8.H0_H0 ;  /* 0x20000008ff0f7230 */ /* 0x020fca0000004100 */
[----:B------:R-:W2:Y:S01]  /*04c0*/  @P4 F2I.FTZ.TRUNC.NTZ R27, R27 ;  /* 0x0000001b001b4305 */ /* 0x000ea2000021f100 */
[----:B------:R-:W-:-:S07]  /*04d0*/  @P0 IADD3 R14, P1, R24, R2, RZ ;  /* 0x00000002180e0210 */ /* 0x000fce0007f3e0ff */
[----:B------:R3:W4:Y:S01]  /*04e0*/  @P2 F2I.FTZ.TRUNC.NTZ R24, R15 ;  /* 0x0000000f00182305 */ /* 0x000722000021f100 */
[----:B0-----:R-:W-:Y:S02]  /*04f0*/  @P4 IMAD.X R19, R21, 0x1, R3, P3 ;  /* 0x0000000115134824 */ /* 0x001fe400018e0603 */
[----:B------:R-:W-:Y:S02]  /*0500*/  IMAD.MOV.U32 R21, RZ, RZ, R25 ;  /* 0x000000ffff157224 */ /* 0x000fe400078e0019 */
[----:B---3--:R-:W-:Y:S01]  /*0510*/  @P0 IMAD.X R15, R11, 0x1, R3, P1 ;  /* 0x000000010b0f0824 */ /* 0x008fe200008e0603 */
[----:B------:R-:W-:Y:S01]  /*0520*/  @P2 IADD3 R22, P1, R26, R2, RZ ;  /* 0x000000021a162210 */ /* 0x000fe20007f3e0ff */
[----:B------:R-:W-:-:S04]  /*0530*/  IMAD.MOV.U32 R11, RZ, RZ, c[0x0][0x0] ;  /* 0x00000000ff0b7624 */ /* 0x000fc800078e00ff */
[----:B------:R-:W-:Y:S02]  /*0540*/  @P2 IMAD.X R23, R29, 0x1, R3, P1 ;  /* 0x000000011d172824 */ /* 0x000fe400008e0603 */
[----:B------:R-:W-:Y:S01]  /*0550*/  IMAD.WIDE.U32 R20, R11, 0x4, R20 ;  /* 0x000000040b147825 */ /* 0x000fe200078e0014 */
[----:B-1----:R0:W-:Y:S04]  /*0560*/  @P0 STG.E.U8 [R14.64], R28 ;  /* 0x0000001c0e000986 */ /* 0x0021e8000c101104 */
[----:B--2---:R0:W-:Y:S01]  /*0570*/  @P4 STG.E.U8 [R18.64], R27 ;  /* 0x0000001b12004986 */ /* 0x0041e2000c101104 */
[C---:B------:R-:W-:Y:S02]  /*0580*/  ISETP.GE.U32.AND P0, PT, R20.reuse, 0x10000, PT ;  /* 0x000100001400780c */ /* 0x040fe40003f06070 */
[----:B------:R-:W-:Y:S01]  /*0590*/  ISETP.LT.U32.AND P1, PT, R20, R0, PT ;  /* 0x000000001400720c */ /* 0x000fe20003f21070 */
[----:B----4-:R0:W-:Y:S01]  /*05a0*/  @P2 STG.E.U8 [R22.64], R24 ;  /* 0x0000001816002986 */ /* 0x0101e2000c101104 */
[----:B------:R-:W-:-:S02]  /*05b0*/  ISETP.GE.U32.AND.EX P0, PT, R21, RZ, PT, P0 ;  /* 0x000000ff1500720c */ /* 0x000fc40003f06100 */
[----:B------:R-:W-:Y:S01]  /*05c0*/  ISETP.LT.AND.EX P1, PT, R21, R4, PT, P1 ;  /* 0x000000041500720c */ /* 0x000fe20003f21310 */
[----:B------:R-:W-:-:S12]  /*05d0*/  IMAD.MOV.U32 R25, RZ, RZ, R21 ;  /* 0x000000ffff197224 */ /* 0x000fd800078e0015 */
[----:B0-----:R-:W-:Y:S05]  /*05e0*/  @!P0 BRA P1, `(.L_x_3369) ;  /* 0xfffffbe000008947 */ /* 0x001fea000083ffff */
[----:B------:R-:W-:Y:S05]  /*05f0*/  EXIT ;  /* 0x000000000000794d */ /* 0x000fea0003800000 */
.L_x_3368:
[----:B------:R-:W0:Y:S02]  /*0600*/  S2R R15, SR_TID.X ;  /* 0x00000000000f7919 */ /* 0x000e240000002100 */
[----:B0-----:R-:W-:-:S05]  /*0610*/  IMAD.WIDE.U32 R6, R15, 0x4, RZ ;  /* 0x000000040f067825 */ /* 0x001fca00078e00ff */
[----:B------:R-:W-:-:S04]  /*0620*/  ISETP.GE.U32.AND P0, PT, R6, R0, PT ;  /* 0x000000000600720c */ /* 0x000fc80003f06070 */
[----:B------:R-:W-:-:S04]  /*0630*/  ISETP.GE.AND.EX P0, PT, R7, R4, PT, P0 ;  /* 0x000000040700720c */ /* 0x000fc80003f06300 */
[----:B------:R-:W-:-:S13]  /*0640*/  ISETP.GT.U32.OR P0, PT, R15, 0x3fff, P0 ;  /* 0x00003fff0f00780c */ /* 0x000fda0000704470 */
[----:B------:R-:W-:Y:S05]  /*0650*/  @P0 EXIT ;  /* 0x000000000000094d */ /* 0x000fea0003800000 */
[----:B------:R-:W-:Y:S02]  /*0660*/  IMAD.MOV.U32 R18, RZ, RZ, RZ ;  /* 0x000000ffff127224 */ /* 0x000fe400078e00ff */
.L_x_3370:
[----:B------:R-:W-:-:S04]  /*0670*/  LEA R6, P0, R15, R12, 0x3 ;  /* 0x0000000c0f067211 */ /* 0x000fc800078018ff */
[----:B0-----:R-:W-:-:S06]  /*0680*/  LEA.HI.X R7, R15, R13, R18, 0x3, P0 ;  /* 0x0000000d0f077211 */ /* 0x001fcc00000f1c12 */
[----:B------:R-:W2:Y:S01]  /*0690*/  LDG.E.64 R6, [R6.64] ;  /* 0x0000000406067981 */ /* 0x000ea2000c1e1b00 */
[----:B------:R-:W-:-:S04]  /*06a0*/  LEA R8, P0, R15, R2, 0x2 ;  /* 0x000000020f087211 */ /* 0x000fc800078010ff */
[C---:B------:R-:W-:Y:S02]  /*06b0*/  LEA.HI.X R9, R15.reuse, R3, R18, 0x2, P0 ;  /* 0x000000030f097211 */ /* 0x040fe400000f1412 */
[----:B------:R-:W-:-:S04]  /*06c0*/  IADD3 R15, P0, R15, c[0x0][0x0], RZ ;  /* 0x000000000f0f7a10 */ /* 0x000fc80007f1e0ff */
[----:B------:R-:W-:Y:S01]  /*06d0*/  ISETP.LT.U32.AND P1, PT, R15, 0x4000, PT ;  /* 0x000040000f00780c */ /* 0x000fe20003f21070 */
[----:B------:R-:W-:-:S05]  /*06e0*/  IMAD.X R18, RZ, RZ, R18, P0 ;  /* 0x000000ffff127224 */ /* 0x000fca00000e0612 */
[----:B------:R-:W-:Y:S01]  /*06f0*/  ISETP.LT.U32.AND.EX P1, PT, R18, RZ, PT, P1 ;  /* 0x000000ff1200720c */ /* 0x000fe20003f21110 */
[--C-:B--2---:R-:W-:Y:S02]  /*0700*/  HADD2.F32 R5, -RZ, R6.reuse.H0_H0 ;  /* 0x20000006ff057230 */ /* 0x104fe40000004100 */
[----:B------:R-:W-:Y:S02]  /*0710*/  HADD2.F32 R10, -RZ, R6.H1_H1 ;  /* 0x30000006ff0a7230 */ /* 0x000fe40000004100 */
[--C-:B------:R-:W-:Y:S02]  /*0720*/  HADD2.F32 R11, -RZ, R7.reuse.H0_H0 ;  /* 0x20000007ff0b7230 */ /* 0x100fe40000004100 */
[----:B------:R-:W-:Y:S01]  /*0730*/  F2I.FTZ.TRUNC.NTZ R5, R5 ;  /* 0x0000000500057305 */ /* 0x000fe2000021f100 */
[----:B------:R-:W-:-:S07]  /*0740*/  HADD2.F32 R14, -RZ, R7.H1_H1 ;  /* 0x30000007ff0e7230 */ /* 0x000fce0000004100 */
[----:B------:R-:W0:Y:S08]  /*0750*/  F2I.FTZ.TRUNC.NTZ R10, R10 ;  /* 0x0000000a000a7305 */ /* 0x000e30000021f100 */
[----:B------:R-:W1:Y:S08]  /*0760*/  F2I.FTZ.TRUNC.NTZ R11, R11 ;  /* 0x0000000b000b7305 */ /* 0x000e70000021f100 */
[----:B------:R-:W2:Y:S01]  /*0770*/  F2I.FTZ.TRUNC.NTZ R14, R14 ;  /* 0x0000000e000e7305 */ /* 0x000ea2000021f100 */
[----:B0-----:R-:W-:Y:S01]  /*0780*/  PRMT R16, R10, 0x7604, R5 ;  /* 0x000076040a107816 */ /* 0x001fe20000000005 */
[----:B------:R-:W-:-:S05]  /*0790*/  IMAD.SHL.U32 R5, R15, 0x4, RZ ;  /* 0x000000040f057824 */ /* 0x000fca00078e00ff */
[----:B------:R-:W-:Y:S02]  /*07a0*/  ISETP.GE.U32.AND P0, PT, R5, R0, PT ;  /* 0x000000000500720c */ /* 0x000fe40003f06070 */
[----:B-1----:R-:W-:Y:S02]  /*07b0*/  PRMT R7, R11, 0x7054, R16 ;  /* 0x000070540b077816 */ /* 0x002fe40000000010 */
[----:B------:R-:W-:-:S04]  /*07c0*/  SHF.L.U64.HI R5, R15, 0x2, R18 ;  /* 0x000000020f057819 */ /* 0x000fc80000010212 */
[----:B------:R-:W-:Y:S02]  /*07d0*/  ISETP.GE.AND.EX P0, PT, R5, R4, PT, P0 ;  /* 0x000000040500720c */ /* 0x000fe40003f06300 */
[----:B--2---:R-:W-:-:S05]  /*07e0*/  PRMT R7, R14, 0x654, R7 ;  /* 0x000006540e077816 */ /* 0x004fca0000000007 */
[----:B------:R0:W-:Y:S06]  /*07f0*/  STG.E [R8.64], R7 ;  /* 0x0000000708007986 */ /* 0x0001ec000c101904 */
[----:B------:R-:W-:Y:S05]  /*0800*/  @!P0 BRA P1, `(.L_x_3370) ;  /* 0xfffffe6000008947 */ /* 0x000fea000083ffff */
[----:B------:R-:W-:Y:S05]  /*0810*/  EXIT ;  /* 0x000000000000794d */ /* 0x000fea0003800000 */
.L_x_3371:
        /* <DEDUP_REMOVED lines=14> */
.L_x_7992:


//--------------------- .text._ZN2at6native55_GLOBAL__N__de093ff9_22_ForeachBinaryOpList_cu_a911ec4325multi_tensor_apply_kernelINS1_18TensorListMetadataILi2EEENS1_11CopyFunctorIaN3c107complexIfEELi2ELi1ELi1EEEJNS0_4CopyIaS8_EEEEEvT_T0_DpT1_ --------------------------
	.section	.text._ZN2at6native55_GLOBAL__N__de093ff9_22_ForeachBinaryOpList_cu_a911ec4325multi_tensor_apply_kernelINS1_18TensorListMetadataILi2EEENS1_11CopyFunctorIaN3c107complexIfEELi2ELi1ELi1EEEJNS0_4CopyIaS8_EEEEEvT_T0_DpT1_,"ax",@progbits
	.sectioninfo	@"SHI_REGISTERS=32"
	.align	128
.text._ZN2at6native55_GLOBAL__N__de093ff9_22_ForeachBinaryOpList_cu_a911ec4325multi_tensor_apply_kernelINS1_18TensorListMetadataILi2EEENS1_11CopyFunctorIaN3c107complexIfEELi2ELi1ELi1EEEJNS0_4CopyIaS8_EEEEEvT_T0_DpT1_:
        .type           _ZN2at6native55_GLOBAL__N__de093ff9_22_ForeachBinaryOpList_cu_a911ec4325multi_tensor_apply_kernelINS1_18TensorListMetadataILi2EEENS1_11CopyFunctorIaN3c107complexIfEELi2ELi1ELi1EEEJNS0_4CopyIaS8_EEEEEvT_T0_DpT1_,@function
        .size           _ZN2at6native55_GLOBAL__N__de093ff9_22_ForeachBinaryOpList_cu_a911ec4325multi_tensor_apply_kernelINS1_18TensorListMetadataILi2EEENS1_11CopyFunctorIaN3c107complexIfEELi2ELi1ELi1EEEJNS0_4CopyIaS8_EEEEEvT_T0_DpT1_,(.L_x_7993 - _ZN2at6native55_GLOBAL__N__de093ff9_22_ForeachBinaryOpList_cu_a911ec4325multi_tensor_apply_kernelINS1_18TensorListMetadataILi2EEENS1_11CopyFunctorIaN3c107complexIfEELi2ELi1ELi1EEEJNS0_4CopyIaS8_EEEEEvT_T0_DpT1_)
        .other          _ZN2at6native55_GLOBAL__N__de093ff9_22_ForeachBinaryOpList_cu_a911ec4325multi_tensor_apply_kernelINS1_18TensorListMetadataILi2EEENS1_11CopyFunctorIaN3c107complexIfEELi2ELi1ELi1EEEJNS0_4CopyIaS8_EEEEEvT_T0_DpT1_,@"STO_CUDA_ENTRY STV_DEFAULT"
_ZN2at6native55_GLOBAL__N__de093ff9_22_ForeachBinaryOpList_cu_a911ec4325multi_tensor_apply_kernelINS1_18TensorListMetadataILi2EEENS1_11CopyFunctorIaN3c107complexIfEELi2ELi1ELi1EEEJNS0_4CopyIaS8_EEEEEvT_T0_DpT1_:
        /* <DEDUP_REMOVED lines=32> */
.L_x_3373:
        /* <DEDUP_REMOVED lines=24> */
[----:B------:R-:W-:Y:S02]  /*0380*/  ISETP.GE.U32.AND.EX P2, PT, R29, RZ, PT, P2 ;  /* 0x000000ff1d00720c */ /* 0x000fe40003f46120 */
        /* <DEDUP_REMOVED lines=12> */
[----:B-1----:R-:W-:-:S05]  /*0450*/  @P1 IADD3 R16, P3, R27, R2, RZ ;  /* 0x000000021b101210 */ /* 0x002fca0007f7e0ff */
[----:B------:R-:W-:Y:S01]  /*0460*/  @P1 IMAD.X R17, R22, 0x1, R3, P3 ;  /* 0x0000000116111824 */ /* 0x000fe200018e0603 */
[----:B0-----:R-:W-:-:S05]  /*0470*/  @P4 IADD3 R14, P3, R23, R2, RZ ;  /* 0x00000002170e4210 */ /* 0x001fca0007f7e0ff */
[----:B------:R-:W-:Y:S02]  /*0480*/  @P4 IMAD.X R15, R21, 0x1, R3, P3 ;  /* 0x00000001150f4824 */ /* 0x000fe400018e0603 */
[----:B------:R-:W-:Y:S01]  /*0490*/  IMAD.MOV.U32 R21, RZ, RZ, R25 ;  /* 0x000000ffff157224 */ /* 0x000fe200078e0019 */
[----:B--2---:R-:W0:Y:S08]  /*04a0*/  @P1 F2I.FTZ.TRUNC.NTZ R19, R8 ;  /* 0x0000000800131305 */ /* 0x004e30000021f100 */
[----:B---3--:R-:W1:Y:S01]  /*04b0*/  @P0 F2I.FTZ.TRUNC.NTZ R28, R7 ;  /* 0x00000007001c0305 */ /* 0x008e62000021f100 */
[----:B0-----:R5:W-:Y:S01]  /*04c0*/  @P1 STG.E.U8 [R16.64], R19 ;  /* 0x0000001310001986 */ /* 0x001be2000c101104 */
[----:B------:R-:W-:-:S06]  /*04d0*/  @P0 IADD3 R26, P1, R26, R2, RZ ;  /* 0x000000021a1a0210 */ /* 0x000fcc0007f3e0ff */
[----:B----4-:R-:W0:Y:S01]  /*04e0*/  @P4 F2I.FTZ.TRUNC.NTZ R22, R10 ;  /* 0x0000000a00164305 */ /* 0x010e22000021f100 */
[----:B------:R-:W-:-:S07]  /*04f0*/  @P0 IMAD.X R27, R11, 0x1, R3, P1 ;  /* 0x000000010b1b0824 */ /* 0x000fce00008e0603 */
[----:B-----5:R-:W2:Y:S01]  /*0500*/  @P2 F2I.FTZ.TRUNC.NTZ R17, R9 ;  /* 0x0000000900112305 */ /* 0x020ea2000021f100 */
[----:B------:R-:W-:Y:S01]  /*0510*/  @P2 IADD3 R18, P1, R24, R2, RZ ;  /* 0x0000000218122210 */ /* 0x000fe20007f3e0ff */
[----:B------:R-:W-:Y:S01]  /*0520*/  IMAD.MOV.U32 R11, RZ, RZ, c[0x0][0x0] ;  /* 0x00000000ff0b7624 */ /* 0x000fe200078e00ff */
[----:B-1----:R1:W-:Y:S03]  /*0530*/  @P0 STG.E.U8 [R26.64], R28 ;  /* 0x0000001c1a000986 */ /* 0x0023e6000c101104 */
[----:B------:R-:W-:Y:S02]  /*0540*/  @P2 IMAD.X R19, R29, 0x1, R3, P1 ;  /* 0x000000011d132824 */ /* 0x000fe400008e0603 */
[----:B------:R-:W-:Y:S01]  /*0550*/  IMAD.WIDE.U32 R20, R11, 0x4, R20 ;  /* 0x000000040b147825 */ /* 0x000fe200078e0014 */
[----:B0-----:R1:W-:Y:S04]  /*0560*/  @P4 STG.E.U8 [R14.64], R22 ;  /* 0x000000160e004986 */ /* 0x0013e8000c101104 */
[----:B------:R-:W-:-:S02]  /*0570*/  ISETP.GE.U32.AND P0, PT, R20, 0x10000, PT ;  /* 0x000100001400780c */ /* 0x000fc40003f06070 */
[----:B------:R-:W-:Y:S01]  /*0580*/  ISETP.LT.U32.AND P1, PT, R20, R0, PT ;  /* 0x000000001400720c */ /* 0x000fe20003f21070 */
[----:B--2---:R1:W-:Y:S01]  /*0590*/  @P2 STG.E.U8 [R18.64], R17 ;  /* 0x0000001112002986 */ /* 0x0043e2000c101104 */
[C---:B------:R-:W-:Y:S02]  /*05a0*/  ISETP.GE.U32.AND.EX P0, PT, R21.reuse, RZ, PT, P0 ;  /* 0x000000ff1500720c */ /* 0x040fe40003f06100 */
[----:B------:R-:W-:Y:S01]  /*05b0*/  ISETP.LT.AND.EX P1, PT, R21, R4, PT, P1 ;  /* 0x000000041500720c */ /* 0x000fe20003f21310 */
[----:B------:R-:W-:-:S12]  /*05c0*/  IMAD.MOV.U32 R25, RZ, RZ, R21 ;  /* 0x000000ffff197224 */ /* 0x000fd800078e0015 */
[----:B-1----:R-:W-:Y:S05]  /*05d0*/  @!P0 BRA P1, `(.L_x_3373) ;  /* 0xfffffc2000008947 */ /* 0x002fea000083ffff */
[----:B------:R-:W-:Y:S05]  /*05e0*/  EXIT ;  /* 0x000000000000794d */ /* 0x000fea0003800000 */
.L_x_3372:
[----:B------:R-:W0:Y:S02]  /*05f0*/  S2R R17, SR_TID.X ;  /* 0x0000000000117919 */ /* 0x000e240000002100 */
[----:B0-----:R-:W-:-:S05]  /*0600*/  IMAD.WIDE.U32 R6, R17, 0x4, RZ ;  /* 0x0000000411067825 */ /* 0x001fca00078e00ff */
[----:B------:R-:W-:-:S04]  /*0610*/  ISETP.GE.U32.AND P0, PT, R6, R0, PT ;  /* 0x000000000600720c */ /* 0x000fc80003f06070 */
[----:B------:R-:W-:-:S04]  /*0620*/  ISETP.GE.AND.EX P0, PT, R7, R4, PT, P0 ;  /* 0x000000040700720c */ /* 0x000fc80003f06300 */
[----:B------:R-:W-:-:S13]  /*0630*/  ISETP.GT.U32.OR P0, PT, R17, 0x3fff, P0 ;  /* 0x00003fff1100780c */ /* 0x000fda0000704470 */
[----:B------:R-:W-:Y:S05]  /*0640*/  @P0 EXIT ;  /* 0x000000000000094d */ /* 0x000fea0003800000 */
[----:B------:R-:W-:Y:S02]  /*0650*/  IMAD.MOV.U32 R18, RZ, RZ, RZ ;  /* 0x000000ffff127224 */ /* 0x000fe400078e00ff */
.L_x_3374:
[----:B------:R-:W-:-:S04]  /*0660*/  LEA R6, P0, R17, R12, 0x5 ;  /* 0x0000000c11067211 */ /* 0x000fc800078028ff */
[----:B------:R-:W-:-:S05]  /*0670*/  LEA.HI.X R7, R17, R13, R18, 0x5, P0 ;  /* 0x0000000d11077211 */ /* 0x000fca00000f2c12 */
[----:B------:R-:W2:Y:S04]  /*0680*/  LDG.E R5, [R6.64] ;  /* 0x0000000406057981 */ /* 0x000ea8000c1e1900 */
[----:B------:R-:W3:Y:S04]  /*0690*/  LDG.E R10, [R6.64+0x8] ;  /* 0x00000804060a7981 */ /* 0x000ee8000c1e1900 */
[----:B------:R-:W4:Y:S04]  /*06a0*/  LDG.E R11, [R6.64+0x10] ;  /* 0x00001004060b7981 */ /* 0x000f28000c1e1900 */
[----:B------:R-:W5:Y:S01]  /*06b0*/  LDG.E R14, [R6.64+0x18] ;  /* 0x00001804060e7981 */ /* 0x000f62000c1e1900 */
[----:B0-----:R-:W-:-:S04]  /*06c0*/  LEA R8, P0, R17, R2, 0x2 ;  /* 0x0000000211087211 */ /* 0x001fc800078010ff */
[C---:B------:R-:W-:Y:S02]  /*06d0*/  LEA.HI.X R9, R17.reuse, R3, R18, 0x2, P0 ;  /* 0x0000000311097211 */ /* 0x040fe400000f1412 */
[----:B------:R-:W-:-:S04]  /*06e0*/  IADD3 R17, P0, R17, c[0x0][0x0], RZ ;  /* 0x0000000011117a10 */ /* 0x000fc80007f1e0ff */
[----:B------:R-:W-:Y:S01]  /*06f0*/  ISETP.LT.U32.AND P1, PT, R17, 0x4000, PT ;  /* 0x000040001100780c */ /* 0x000fe20003f21070 */
[----:B------:R-:W-:-:S05]  /*0700*/  IMAD.X R18, RZ, RZ, R18, P0 ;  /* 0x000000ffff127224 */ /* 0x000fca00000e0612 */
[----:B------:R-:W-:Y:S01]  /*0710*/  ISETP.LT.U32.AND.EX P1, PT, R18, RZ, PT, P1 ;  /* 0x000000ff1200720c */ /* 0x000fe20003f21110 */
[----:B--2---:R-:W-:Y:S08]  /*0720*/  F2I.FTZ.TRUNC.NTZ R5, R5 ;  /* 0x0000000500057305 */ /* 0x004ff0000021f100 */
[----:B---3--:R-:W0:Y:S08]  /*0730*/  F2I.FTZ.TRUNC.NTZ R10, R10 ;  /* 0x0000000a000a7305 */ /* 0x008e30000021f100 */
[----:B----4-:R-:W1:Y:S08]  /*0740*/  F2I.FTZ.TRUNC.NTZ R11, R11 ;  /* 0x0000000b000b7305 */ /* 0x010e70000021f100 */
[----:B-----5:R-:W2:Y:S01]  /*0750*/  F2I.FTZ.TRUNC.NTZ R14, R14 ;  /* 0x0000000e000e7305 */ /* 0x020ea2000021f100 */
        /* <DEDUP_REMOVED lines=10> */
.L_x_3375:
        /* <DEDUP_REMOVED lines=16> */
.L_x_7993:


//--------------------- .text._ZN2at6native55_GLOBAL__N__de093ff9_22_ForeachBinaryOpList_cu_a911ec4325multi_tensor_apply_kernelINS1_18TensorListMetadataILi2EEENS1_11CopyFunctorIaN3c107complexIdEELi2ELi1ELi1EEEJNS0_4CopyIaS8_EEEEEvT_T0_DpT1_ --------------------------
	.section	.text._ZN2at6native55_GLOBAL__N__de093ff9_22_ForeachBinaryOpList_cu_a911ec4325multi_tensor_apply_kernelINS1_18TensorListMetadataILi2EEENS1_11CopyFunctorIaN3c107complexIdEELi2ELi1ELi1EEEJNS0_4CopyIaS8_EEEEEvT_T0_DpT1_,"ax",@progbits
	.sectioninfo	@"SHI_REGISTERS=32"
	.align	128
.text._ZN2at6native55_GLOBAL__N__de093ff9_22_ForeachBinaryOpList_cu_a911ec4325multi_tensor_apply_kernelINS1_18TensorListMetadataILi2EEENS1_11CopyFunctorIaN3c107complexIdEELi2ELi1ELi1EEEJNS0_4CopyIaS8_EEEEEvT_T0_DpT1_:
        .type           _ZN2at6native55_GLOBAL__N__de093ff9_22_ForeachBinaryOpList_cu_a911ec4325multi_tensor_apply_kernelINS1_18TensorListMetadataILi2EEENS1_11CopyFunctorIaN3c107complexIdEELi2ELi1ELi1EEEJNS0_4CopyIaS8_EEEEEvT_T0_DpT1_,@function
        .size           _ZN2at6native55_GLOBAL__N__de093ff9_22_ForeachBinaryOpList_cu_a911ec4325multi_tensor_apply_kernelINS1_18TensorListMetadataILi2EEENS1_11CopyFunctorIaN3c107complexIdEELi2ELi1ELi1EEEJNS0_4CopyIaS8_EEEEEvT_T0_DpT1_,(.L_x_7994 - _ZN2at6native55_GLOBAL__N__de093ff9_22_ForeachBinaryOpList_cu_a911ec4325multi_tensor_apply_kernelINS1_18TensorListMetadataILi2EEENS1_11CopyFunctorIaN3c107complexIdEELi2ELi1ELi1EEEJNS0_4CopyIaS8_EEEEEvT_T0_DpT1_)
        .other          _ZN2at6native55_GLOBAL__N__de093ff9_22_ForeachBinaryOpList_cu_a911ec4325multi_tensor_apply_kernelINS1_18TensorListMetadataILi2EEENS1_11CopyFunctorIaN3c107complexIdEELi2ELi1ELi1EEEJNS0_4CopyIaS8_EEEEEvT_T0_DpT1_,@"STO_CUDA_ENTRY STV_DEFAULT"
_ZN2at6native55_GLOBAL__N__de093ff9_22_ForeachBinaryOpList_cu_a911ec4325multi_tensor_apply_kernelINS1_18TensorListMetadataILi2EEENS1_11CopyFunctorIaN3c107complexIdEELi2ELi1ELi1EEEJNS0_4CopyIaS8_EEEEEvT_T0_DpT1_:
        /* <DEDUP_REMOVED lines=35> */
.L_x_3377:
        /* <DEDUP_REMOVED lines=27> */
[C---:B------:R-:W-:Y:S02]  /*03e0*/  @P2 LEA R12, P4, R28.reuse, UR4, 0x4 ;  /* 0x000000041c0c2c11 */ /* 0x040fe4000f8820ff */
[----:B------:R-:W-:Y:S01]  /*03f0*/  @P1 LEA R14, P5, R25, UR4, 0x4 ;  /* 0x00000004190e1c11 */ /* 0x000fe2000f8a20ff */
[----:B------:R0:W2:Y:S01]  /*0400*/  @P0 LDG.E.64 R8, [R10.64] ;  /* 0x0000000a0a080981 */ /* 0x0000a2000c1e1b00 */
[----:B------:R-:W-:-:S02]  /*0410*/  @P2 LEA.HI.X R13, R28, UR5, R19, 0x4, P4 ;  /* 0x000000051c0d2c11 */ /* 0x000fc4000a0f2413 */
[----:B------:R-:W-:-:S03]  /*0420*/  @P1 LEA.HI.X R15, R25, UR5, R20, 0x4, P5 ;  /* 0x00000005190f1c11 */ /* 0x000fc6000a8f2414 */
[C---:B------:R-:W-:Y:S01]  /*0430*/  @P3 LEA R26, P4, R24.reuse, UR4, 0x4 ;  /* 0x00000004181a3c11 */ /* 0x040fe2000f8820ff */
[----:B------:R1:W3:Y:S03]  /*0440*/  @P2 LDG.E.64 R6, [R12.64] ;  /* 0x0000000a0c062981 */ /* 0x0002e6000c1e1b00 */
[----:B------:R-:W-:Y:S01]  /*0450*/  @P3 LEA.HI.X R27, R24, UR5, R21, 0x4, P4 ;  /* 0x00000005181b3c11 */ /* 0x000fe2000a0f2415 */
[----:B------:R3:W4:Y:S04]  /*0460*/  @P1 LDG.E.64 R4, [R14.64] ;  /* 0x0000000a0e041981 */ /* 0x000728000c1e1b00 */
[----:B------:R2:W5:Y:S01]  /*0470*/  @P3 LDG.E.64 R2, [R26.64] ;  /* 0x0000000a1a023981 */ /* 0x000562000c1e1b00 */
[----:B------:R-:W-:-:S04]  /*0480*/  @P0 IADD3 R16, P4, R16, UR13, RZ ;  /* 0x0000000d10100c10 */ /* 0x000fc8000ff9e0ff */
[----:B------:R-:W-:Y:S02]  /*0490*/  @P0 IADD3.X R17, R17, UR8, RZ, P4, !PT ;  /* 0x0000000811110c10 */ /* 0x000fe4000a7fe4ff */
[----:B0-----:R-:W-:Y:S02]  /*04a0*/  @P2 IADD3 R10, P4, R28, UR13, RZ ;  /* 0x0000000d1c0a2c10 */ /* 0x001fe4000ff9e0ff */
[----:B-1----:R-:W-:Y:S02]  /*04b0*/  @P1 IADD3 R12, P5, R25, UR13, RZ ;  /* 0x0000000d190c1c10 */ /* 0x002fe4000ffbe0ff */
[----:B------:R-:W-:Y:S01]  /*04c0*/  @P2 IADD3.X R11, R19, UR8, RZ, P4, !PT ;  /* 0x00000008130b2c10 */ /* 0x000fe2000a7fe4ff */
[----:B------:R-:W-:Y:S01]  /*04d0*/  IMAD.MOV.U32 R19, RZ, RZ, c[0x0][0x0] ;  /* 0x00000000ff137624 */ /* 0x000fe200078e00ff */
[----:B------:R-:W-:-:S03]  /*04e0*/  @P1 IADD3.X R13, R20, UR8, RZ, P5, !PT ;  /* 0x00000008140d1c10 */ /* 0x000fc6000affe4ff */
[----:B------:R-:W-:Y:S01]  /*04f0*/  IMAD.WIDE.U32 R22, R19, 0x4, R22 ;  /* 0x0000000413167825 */ /* 0x000fe200078e0016 */
[----:B--2---:R-:W0:Y:S08]  /*0500*/  @P0 F2I.F64.TRUNC R27, R8 ;  /* 0x00000008001b0311 */ /* 0x004e30000030d100 */
[----:B---3--:R-:W1:Y:S08]  /*0510*/  @P2 F2I.F64.TRUNC R15, R6 ;  /* 0x00000006000f2311 */ /* 0x008e70000030d100 */
[----:B----4-:R-:W2:Y:S01]  /*0520*/  @P1 F2I.F64.TRUNC R29, R4 ;  /* 0x00000004001d1311 */ /* 0x010ea2000030d100 */
[----:B0-----:R0:W-:Y:S07]  /*0530*/  @P0 STG.E.U8 [R16.64], R27 ;  /* 0x0000001b10000986 */ /* 0x0011ee000c10110a */
[----:B-----5:R-:W3:Y:S01]  /*0540*/  @P3 F2I.F64.TRUNC R28, R2 ;  /* 0x00000002001c3311 */ /* 0x020ee2000030d100 */
[----:B------:R-:W-:Y:S01]  /*0550*/  @P3 IADD3 R24, P0, R24, UR13, RZ ;  /* 0x0000000d18183c10 */ /* 0x000fe2000ff1e0ff */
[----:B-1----:R0:W-:Y:S03]  /*0560*/  @P2 STG.E.U8 [R10.64], R15 ;  /* 0x0000000f0a002986 */ /* 0x0021e6000c10110a */
[----:B------:R-:W-:Y:S01]  /*0570*/  @P3 IADD3.X R25, R21, UR8, RZ, P0, !PT ;  /* 0x0000000815193c10 */ /* 0x000fe200087fe4ff */
[----:B--2---:R0:W-:Y:S01]  /*0580*/  @P1 STG.E.U8 [R12.64], R29 ;  /* 0x0000001d0c001986 */ /* 0x0041e2000c10110a */
[----:B------:R-:W-:-:S02]  /*0590*/  ISETP.GE.U32.AND P0, PT, R22, 0x10000, PT ;  /* 0x000100001600780c */ /* 0x000fc40003f06070 */
[----:B------:R-:W-:Y:S01]  /*05a0*/  ISETP.LT.U32.AND P1, PT, R22, UR12, PT ;  /* 0x0000000c16007c0c */ /* 0x000fe2000bf21070 */
[----:B---3--:R0:W-:Y:S01]  /*05b0*/  @P3 STG.E.U8 [R24.64], R28 ;  /* 0x0000001c18003986 */ /* 0x0081e2000c10110a */
[C---:B------:R-:W-:Y:S02]  /*05c0*/  ISETP.GE.U32.AND.EX P0, PT, R23.reuse, RZ, PT, P0 ;  /* 0x000000ff1700720c */ /* 0x040fe40003f06100 */
[----:B------:R-:W-:-:S13]  /*05d0*/  ISETP.LT.AND.EX P1, PT, R23, UR6, PT, P1 ;  /* 0x0000000617007c0c */ /* 0x000fda000bf21310 */
[----:B0-----:R-:W-:Y:S05]  /*05e0*/  @!P0 BRA P1, `(.L_x_3377) ;  /* 0xfffffc4000008947 */ /* 0x001fea000083ffff */
[----:B------:R-:W-:Y:S05]  /*05f0*/  EXIT ;  /* 0x000000000000794d */ /* 0x000fea0003800000 */
.L_x_3376:
[----:B------:R-:W0:Y:S02]  /*0600*/  S2R R14, SR_TID.X ;  /* 0x00000000000e7919 */ /* 0x000e240000002100 */
[----:B0-----:R-:W-:-:S05]  /*0610*/  IMAD.WIDE.U32 R2, R14, 0x4, RZ ;  /* 0x000000040e027825 */ /* 0x001fca00078e00ff */
[----:B------:R-:W-:-:S04]  /*0620*/  ISETP.GE.U32.AND P0, PT, R2, UR12, PT ;  /* 0x0000000c02007c0c */ /* 0x000fc8000bf06070 */
[----:B------:R-:W-:-:S04]  /*0630*/  ISETP.GE.AND.EX P0, PT, R3, UR6, PT, P0 ;  /* 0x0000000603007c0c */ /* 0x000fc8000bf06300 */
[----:B------:R-:W-:-:S13]  /*0640*/  ISETP.GT.U32.OR P0, PT, R14, 0x3fff, P0 ;  /* 0x00003fff0e00780c */ /* 0x000fda0000704470 */
[----:B------:R-:W-:Y:S05]  /*0650*/  @P0 EXIT ;  /* 0x000000000000094d */ /* 0x000fea0003800000 */
[----:B------:R-:W-:Y:S02]  /*0660*/  IMAD.MOV.U32 R17, RZ, RZ, RZ ;  /* 0x000000ffff117224 */ /* 0x000fe400078e00ff */
.L_x_3378:
[----:B------:R-:W-:-:S04]  /*0670*/  LEA R2, P0, R14, UR4, 0x6 ;  /* 0x000000040e027c11 */ /* 0x000fc8000f8030ff */
[----:B------:R-:W-:-:S05]  /*0680*/  LEA.HI.X R3, R14, UR5, R17, 0x6, P0 ;  /* 0x000000050e037c11 */ /* 0x000fca00080f3411 */
[----:B------:R-:W2:Y:S04]  /*0690*/  LDG.E.64 R4, [R2.64] ;  /* 0x0000000a02047981 */ /* 0x000ea8000c1e1b00 */
[----:B------:R-:W3:Y:S04]  /*06a0*/  LDG.E.64 R6, [R2.64+0x10] ;  /* 0x0000100a02067981 */ /* 0x000ee8000c1e1b00 */
[----:B------:R-:W4:Y:S04]  /*06b0*/  LDG.E.64 R8, [R2.64+0x20] ;  /* 0x0000200a02087981 */ /* 0x000f28000c1e1b00 */
[----:B------:R-:W5:Y:S01]  /*06c0*/  LDG.E.64 R10, [R2.64+0x30] ;  /* 0x0000300a020a7981 */ /* 0x000f62000c1e1b00 */
[----:B------:R-:W-:Y:S01]  /*06d0*/  LEA R12, P0, R14, UR13, 0x2 ;  /* 0x0000000d0e0c7c11 */ /* 0x000fe2000f8010ff */
[----:B--2---:R-:W-:Y:S08]  /*06e0*/  F2I.F64.TRUNC R4, R4 ;  /* 0x0000000400047311 */ /* 0x004ff0000030d100 */
[----:B---3--:R-:W0:Y:S08]  /*06f0*/  F2I.F64.TRUNC R7, R6 ;  /* 0x0000000600077311 */ /* 0x008e30000030d100 */
[----:B----4-:R-:W1:Y:S08]  /*0700*/  F2I.F64.TRUNC R8, R8 ;  /* 0x0000000800087311 */ /* 0x010e70000030d100 */
[----:B-----5:R-:W2:Y:S01]  /*0710*/  F2I.F64.TRUNC R10, R10 ;  /* 0x0000000a000a7311 */ /* 0x020ea2000030d100 */
[----:B0-----:R-:W-:-:S04]  /*0720*/  PRMT R13, R7, 0x7604, R4 ;  /* 0x00007604070d7816 */ /* 0x001fc80000000004 */
[----:B-1----:R-:W-:Y:S02]  /*0730*/  PRMT R15, R8, 0x7054, R13 ;  /* 0x00007054080f7816 */ /* 0x002fe4000000000d */
[C---:B------:R-:W-:Y:S02]  /*0740*/  LEA.HI.X R13, R14.reuse, UR8, R17, 0x2, P0 ;  /* 0x000000080e0d7c11 */ /* 0x040fe400080f1411 */
[----:B------:R-:W-:Y:S02]  /*0750*/  IADD3 R14, P0, R14, c[0x0][0x0], RZ ;  /* 0x000000000e0e7a10 */ /* 0x000fe40007f1e0ff */
[----:B--2---:R-:W-:-:S03]  /*0760*/  PRMT R15, R10, 0x654, R15 ;  /* 0x000006540a0f7816 */ /* 0x004fc6000000000f */
[C---:B------:R-:W-:Y:S01]  /*0770*/  IMAD.SHL.U32 R0, R14.reuse, 0x4, RZ ;  /* 0x000000040e007824 */ /* 0x040fe200078e00ff */
[----:B------:R-:W-:Y:S01]  /*0780*/  ISETP.LT.U32.AND P1, PT, R14, 0x4000, PT ;  /* 0x000040000e00780c */ /* 0x000fe20003f21070 */
        /* <DEDUP_REMOVED lines=8> */
.L_x_3379:
        /* <DEDUP_REMOVED lines=15> */
.L_x_7994:


//--------------------- .text._ZN2at6native55_GLOBAL__N__de093ff9_22_ForeachBinaryOpList_cu_a911ec4325multi_tensor_apply_kernelINS1_18TensorListMetadataILi2EEENS1_11CopyFunctorIafLi2ELi1ELi1EEEJNS0_4CopyIafEEEEEvT_T0_DpT1_ --------------------------
	.section	.text._ZN2at6native55_GLOBAL__N__de093ff9_22_ForeachBinaryOpList_cu_a911ec4325multi_tensor_apply_kernelINS1_18TensorListMetadataILi2EEENS1_11CopyFunctorIafLi2ELi1ELi1EEEJNS0_4CopyIafEEEEEvT_T0_DpT1_,"ax",@progbits
	.sectioninfo	@"SHI_REGISTERS=32"
	.align	128
.text._ZN2at6native55_GLOBAL__N__de093ff9_22_ForeachBinaryOpList_cu_a911ec4325multi_tensor_apply_kernelINS1_18TensorListMetadataILi2EEENS1_11CopyFunctorIafLi2ELi1ELi1EEEJNS0_4CopyIafEEEEEvT_T0_DpT1_:
        .type           _ZN2at6native55_GLOBAL__N__de093ff9_22_ForeachBinaryOpList_cu_a911ec4325multi_tensor_apply_kernelINS1_18TensorListMetadataILi2EEENS1_11CopyFunctorIafLi2ELi1ELi1EEEJNS0_4CopyIafEEEEEvT_T0_DpT1_,@function
        .size           _ZN2at6native55_GLOBAL__N__de093ff9_22_ForeachBinaryOpList_cu_a911ec4325multi_tensor_apply_kernelINS1_18TensorListMetadataILi2EEENS1_11CopyFunctorIafLi2ELi1ELi1EEEJNS0_4CopyIafEEEEEvT_T0_DpT1_,(.L_x_7995 - _ZN2at6native55_GLOBAL__N__de093ff9_22_ForeachBinaryOpList_cu_a911ec4325multi_tensor_apply_kernelINS1_18TensorListMetadataILi2EEENS1_11CopyFunctorIafLi2ELi1ELi1EEEJNS0_4CopyIafEEEEEvT_T0_DpT1_)
        .other          _ZN2at6native55_GLOBAL__N__de093ff9_22_ForeachBinaryOpList_cu_a911ec4325multi_tensor_apply_kernelINS1_18TensorListMetadataILi2EEENS1_11CopyFunctorIafLi2ELi1ELi1EEEJNS0_4CopyIafEEEEEvT_T0_DpT1_,@"STO_CUDA_ENTRY STV_DEFAULT"
_ZN2at6native55_GLOBAL__N__de093ff9_22_ForeachBinaryOpList_cu_a911ec4325multi_tensor_apply_kernelINS1_18TensorListMetadataILi2EEENS1_11CopyFunctorIafLi2ELi1ELi1EEEJNS0_4CopyIafEEEEEvT_T0_DpT1_:
        /* <DEDUP_REMOVED lines=29> */
.L_x_3381:
        /* <DEDUP_REMOVED lines=63> */
.L_x_3380:
[----:B------:R-:W0:Y:S02]  /*05c0*/  S2R R17, SR_TID.X ;  /* 0x0000000000117919 */ /* 0x000e240000002100 */
[----:B0-----:R-:W-:-:S05]  /*05d0*/  IMAD.WIDE.U32 R6, R17, 0x4, RZ ;  /* 0x0000000411067825 */ /* 0x001fca00078e00ff */
[----:B------:R-:W-:-:S04]  /*05e0*/  ISETP.GE.U32.AND P0, PT, R6, R0, PT ;  /* 0x000000000600720c */ /* 0x000fc80003f06070 */
[----:B------:R-:W-:-:S04]  /*05f0*/  ISETP.GE.AND.EX P0, PT, R7, R4, PT, P0 ;  /* 0x000000040700720c */ /* 0x000fc80003f06300 */
[----:B------:R-:W-:-:S13]  /*0600*/  ISETP.GT.U32.OR P0, PT, R17, 0x3fff, P0 ;  /* 0x00003fff1100780c */ /* 0x000fda0000704470 */
[----:B------:R-:W-:Y:S05]  /*0610*/  @P0 EXIT ;  /* 0x000000000000094d */ /* 0x000fea0003800000 */
[----:B------:R-:W-:Y:S02]  /*0620*/  IMAD.MOV.U32 R16, RZ, RZ, RZ ;  /* 0x000000ffff107224 */ /* 0x000fe400078e00ff */
.L_x_3382:
[----:B------:R-:W-:-:S04]  /*0630*/  LEA R8, P0, R17, R12, 0x4 ;  /* 0x0000000c11087211 */ /* 0x000fc800078020ff */
[----:B------:R-:W-:-:S06]  /*0640*/  LEA.HI.X R9, R17, R13, R16, 0x4, P0 ;  /* 0x0000000d11097211 */ /* 0x000fcc00000f2410 */
[----:B------:R-:W2:Y:S02]  /*0650*/  LDG.E.128 R8, [R8.64] ;  /* 0x0000000408087981 */ /* 0x000ea4000c1e1d00 */
[----:B--2---:R-:W-:Y:S08]  /*0660*/  F2I.FTZ.TRUNC.NTZ R5, R8 ;  /* 0x0000000800057305 */ /* 0x004ff0000021f100 */
[----:B------:R-:W0:Y:S08]  /*0670*/  F2I.FTZ.TRUNC.NTZ R6, R9 ;  /* 0x0000000900067305 */ /* 0x000e30000021f100 */
[----:B------:R-:W1:Y:S08]  /*0680*/  F2I.FTZ.TRUNC.NTZ R10, R10 ;  /* 0x0000000a000a7305 */ /* 0x000e70000021f100 */
[----:B------:R-:W2:Y:S01]  /*0690*/  F2I.FTZ.TRUNC.NTZ R11, R11 ;  /* 0x0000000b000b7305 */ /* 0x000ea2000021f100 */
[----:B0-----:R-:W-:-:S02]  /*06a0*/  PRMT R5, R6, 0x7604, R5 ;  /* 0x0000760406057816 */ /* 0x001fc40000000005 */
[----:B------:R-:W-:-:S04]  /*06b0*/  LEA R6, P0, R17, R2, 0x2 ;  /* 0x0000000211067211 */ /* 0x000fc800078010ff */
[C---:B------:R-:W-:Y:S02]  /*06c0*/  LEA.HI.X R7, R17.reuse, R3, R16, 0x2, P0 ;  /* 0x0000000311077211 */ /* 0x040fe400000f1410 */
[----:B-1----:R-:W-:Y:S02]  /*06d0*/  PRMT R14, R10, 0x7054, R5 ;  /* 0x000070540a0e7816 */ /* 0x002fe40000000005 */
[----:B------:R-:W-:-:S04]  /*06e0*/  IADD3 R17, P0, R17, c[0x0][0x0], RZ ;  /* 0x0000000011117a10 */ /* 0x000fc80007f1e0ff */
[C---:B------:R-:W-:Y:S01]  /*06f0*/  ISETP.LT.U32.AND P1, PT, R17.reuse, 0x4000, PT ;  /* 0x000040001100780c */ /* 0x040fe20003f21070 */
[----:B------:R-:W-:Y:S01]  /*0700*/  IMAD.SHL.U32 R15, R17, 0x4, RZ ;  /* 0x00000004110f7824 */ /* 0x000fe200078e00ff */
[----:B--2---:R-:W-:Y:S01]  /*0710*/  PRMT R5, R11, 0x654, R14 ;  /* 0x000006540b057816 */ /* 0x004fe2000000000e */
        /* <DEDUP_REMOVED lines=8> */
.L_x_3383:
        /* <DEDUP_REMOVED lines=14> */
.L_x_7995:


//--------------------- .text._ZN2at6native55_GLOBAL__N__de093ff9_22_ForeachBinaryOpList_cu_a911ec4325multi_tensor_apply_kernelINS1_18TensorListMetadataILi2EEENS1_11CopyFunctorIadLi2ELi1ELi1EEEJNS0_4CopyIadEEEEEvT_T0_DpT1_ --------------------------
	.section	.text._ZN2at6native55_GLOBAL__N__de093ff9_22_ForeachBinaryOpList_cu_a911ec4325multi_tensor_apply_kernelINS1_18TensorListMetadataILi2EEENS1_11CopyFunctorIadLi2ELi1ELi1EEEJNS0_4CopyIadEEEEEvT_T0_DpT1_,"ax",@progbits
	.sectioninfo	@"SHI_REGISTERS=32"
	.align	128
.text._ZN2at6native55_GLOBAL__N__de093ff9_22_ForeachBinaryOpList_cu_a911ec4325multi_tensor_apply_kernelINS1_18TensorListMetadataILi2EEENS1_11CopyFunctorIadLi2ELi1ELi1EEEJNS0_4CopyIadEEEEEvT_T0_DpT1_:
        .type           _ZN2at6native55_GLOBAL__N__de093ff9_22_ForeachBinaryOpList_cu_a911ec4325multi_tensor_apply_kernelINS1_18TensorListMetadataILi2EEENS1_11CopyFunctorIadLi2ELi1ELi1EEEJNS0_4CopyIadEEEEEvT_T0_DpT1_,@function
        .size           _ZN2at6native55_GLOBAL__N__de093ff9_22_ForeachBinaryOpList_cu_a911ec4325multi_tensor_apply_kernelINS1_18TensorListMetadataILi2EEENS1_11CopyFunctorIadLi2ELi1ELi1EEEJNS0_4CopyIadEEEEEvT_T0_DpT1_,(.L_x_7996 - _ZN2at6native55_GLOBAL__N__de093ff9_22_ForeachBinaryOpList_cu_a911ec4325multi_tensor_apply_kernelINS1_18TensorListMetadataILi2EEENS1_11CopyFunctorIadLi2ELi1ELi1EEEJNS0_4CopyIadEEEEEvT_T0_DpT1_)
        .other          _ZN2at6native55_GLOBAL__N__de093ff9_22_ForeachBinaryOpList_cu_a911ec4325multi_tensor_apply_kernelINS1_18TensorListMetadataILi2EEENS1_11CopyFunctorIadLi2ELi1ELi1EEEJNS0_4CopyIadEEEEEvT_T0_DpT1_,@"STO_CUDA_ENTRY STV_DEFAULT"
_ZN2at6native55_GLOBAL__N__de093ff9_22_ForeachBinaryOpList_cu_a911ec4325multi_tensor_apply_kernelINS1_18TensorListMetadataILi2EEENS1_11CopyFunctorIadLi2ELi1ELi1EEEJNS0_4CopyIadEEEEEvT_T0_DpT1_:
        /* <DEDUP_REMOVED lines=31> */
.L_x_3385:
        /* <DEDUP_REMOVED lines=61> */
.L_x_3384:
[----:B------:R-:W0:Y:S02]  /*05c0*/  S2R R14, SR_TID.X ;  /* 0x00000000000e7919 */ /* 0x000e240000002100 */
[----:B0-----:R-:W-:-:S05]  /*05d0*/  IMAD.WIDE.U32 R2, R14, 0x4, RZ ;  /* 0x000000040e027825 */ /* 0x001fca00078e00ff */
[----:B------:R-:W-:-:S04]  /*05e0*/  ISETP.GE.U32.AND P0, PT, R2, UR12, PT ;  /* 0x0000000c02007c0c */ /* 0x000fc8000bf06070 */
[----:B------:R-:W-:-:S04]  /*05f0*/  ISETP.GE.AND.EX P0, PT, R3, UR6, PT, P0 ;  /* 0x0000000603007c0c */ /* 0x000fc8000bf06300 */
[----:B------:R-:W-:-:S13]  /*0600*/  ISETP.GT.U32.OR P0, PT, R14, 0x3fff, P0 ;  /* 0x00003fff0e00780c */ /* 0x000fda0000704470 */
[----:B------:R-:W-:Y:S05]  /*0610*/  @P0 EXIT ;  /* 0x000000000000094d */ /* 0x000fea0003800000 */
[----:B------:R-:W-:Y:S02]  /*0620*/  IMAD.MOV.U32 R17, RZ, RZ, RZ ;  /* 0x000000ffff117224 */ /* 0x000fe400078e00ff */
.L_x_3386:
[----:B------:R-:W-:-:S04]  /*0630*/  LEA R2, P0, R14, UR4, 0x5 ;  /* 0x000000040e027c11 */ /* 0x000fc8000f8028ff */
[----:B------:R-:W-:-:S05]  /*0640*/  LEA.HI.X R3, R14, UR5, R17, 0x5, P0 ;  /* 0x000000050e037c11 */ /* 0x000fca00080f2c11 */
[----:B------:R-:W2:Y:S04]  /*0650*/  LDG.E.128 R8, [R2.64] ;  /* 0x0000000a02087981 */ /* 0x000ea8000c1e1d00 */
[----:B------:R-:W3:Y:S01]  /*0660*/  LDG.E.128 R4, [R2.64+0x10] ;  /* 0x0000100a02047981 */ /* 0x000ee2000c1e1d00 */
[----:B------:R-:W-:Y:S01]  /*0670*/  LEA R12, P0, R14, UR13, 0x2 ;  /* 0x0000000d0e0c7c11 */ /* 0x000fe2000f8010ff */
[----:B--2---:R-:W-:Y:S08]  /*0680*/  F2I.F64.TRUNC R8, R8 ;  /* 0x0000000800087311 */ /* 0x004ff0000030d100 */
[----:B------:R-:W0:Y:S08]  /*0690*/  F2I.F64.TRUNC R11, R10 ;  /* 0x0000000a000b7311 */ /* 0x000e30000030d100 */
[----:B---3--:R-:W1:Y:S08]  /*06a0*/  F2I.F64.TRUNC R4, R4 ;  /* 0x0000000400047311 */ /* 0x008e70000030d100 */
[----:B------:R-:W2:Y:S01]  /*06b0*/  F2I.F64.TRUNC R6, R6 ;  /* 0x0000000600067311 */ /* 0x000ea2000030d100 */
        /* <DEDUP_REMOVED lines=15> */
.L_x_3387:
        /* <DEDUP_REMOVED lines=13> */
.L_x_7996:


//--------------------- .text._ZN2at6native55_GLOBAL__N__de093ff9_22_ForeachBinaryOpList_cu_a911ec4325multi_tensor_apply_kernelINS1_18TensorListMetadataILi2EEENS1_11CopyFunctorIaiLi2ELi1ELi1EEEJNS0_4CopyIaiEEEEEvT_T0_DpT1_ --------------------------
	.section	.text._ZN2at6native55_GLOBAL__N__de093ff9_22_ForeachBinaryOpList_cu_a911ec4325multi_tensor_apply_kernelINS1_18TensorListMetadataILi2EEENS1_11CopyFunctorIaiLi2ELi1ELi1EEEJNS0_4CopyIaiEEEEEvT_T0_DpT1_,"ax",@progbits
	.sectioninfo	@"SHI_REGISTERS=32"
	.align	128
.text._ZN2at6native55_GLOBAL__N__de093ff9_22_ForeachBinaryOpList_cu_a911ec4325multi_tensor_apply_kernelINS1_18TensorListMetadataILi2EEENS1_11CopyFunctorIaiLi2ELi1ELi1EEEJNS0_4CopyIaiEEEEEvT_T0_DpT1_:
        .type           _ZN2at6native55_GLOBAL__N__de093ff9_22_ForeachBinaryOpList_cu_a911ec4325multi_tensor_apply_kernelINS1_18TensorListMetadataILi2EEENS1_11CopyFunctorIaiLi2ELi1ELi1EEEJNS0_4CopyIaiEEEEEvT_T0_DpT1_,@function
        .size           _ZN2at6native55_GLOBAL__N__de093ff9_22_ForeachBinaryOpList_cu_a911ec4325multi_tensor_apply_kernelINS1_18TensorListMetadataILi2EEENS1_11CopyFunctorIaiLi2ELi1ELi1EEEJNS0_4CopyIaiEEEEEvT_T0_DpT1_,(.L_x_7997 - _ZN2at6native55_GLOBAL__N__de093ff9_22_ForeachBinaryOpList_cu_a911ec4325multi_tensor_apply_kernelINS1_18TensorListMetadataILi2EEENS1_11CopyFunctorIaiLi2ELi1ELi1EEEJNS0_4CopyIaiEEEEEvT_T0_DpT1_)
        .other          _ZN2at6native55_GLOBAL__N__de093ff9_22_ForeachBinaryOpList_cu_a911ec4325multi_tensor_apply_kernelINS1_18TensorListMetadataILi2EEENS1_11CopyFunctorIaiLi2ELi1ELi1EEEJNS0_4CopyIaiEEEEEvT_T0_DpT1_,@"STO_CUDA_ENTRY STV_DEFAULT"
_ZN2at6native55_GLOBAL__N__de093ff9_22_ForeachBinaryOpList_cu_a911ec4325multi_tensor_apply_kernelINS1_18TensorListMetadataILi2EEENS1_11CopyFunctorIaiLi2ELi1ELi1EEEJNS0_4CopyIaiEEEEEvT_T0_DpT1_:
        /* <DEDUP_REMOVED lines=28> */
.L_x_3389:
[----:B0-----:R-:W-:Y:S01]  /*01c0*/  IADD3 R26, P0, R5, R18, RZ ;  /* 0x00000012051a7210 */ /* 0x001fe20007f1e0ff */
[----:B------:R-:W-:-:S03]  /*01d0*/  IMAD.MOV.U32 R10, RZ, RZ, c[0x0][0x0] ;  /* 0x00000000ff0a7624 */ /* 0x000fc600078e00ff */
[C---:B------:R-:W-:Y:S01]  /*01e0*/  IADD3 R19, P1, R26.reuse, c[0x0][0x0], RZ ;  /* 0x000000001a137a10 */ /* 0x040fe20007f3e0ff */
[----:B------:R-:W-:Y:S01]  /*01f0*/  IMAD.X R25, RZ, RZ, R23, P0 ;  /* 0x000000ffff197224 */ /* 0x000fe200000e0617 */
[----:B------:R-:W-:Y:S01]  /*0200*/  ISETP.GE.U32.AND P0, PT, R26, 0x10000, PT ;  /* 0x000100001a00780c */ /* 0x000fe20003f06070 */
[----:B------:R-:W-:Y:S01]  /*0210*/  IMAD R15, R10, 0x3, RZ ;  /* 0x000000030a0f7824 */ /* 0x000fe200078e02ff */
        /* <DEDUP_REMOVED lines=17> */
[----:B------:R-:W-:Y:S02]  /*0330*/  ISETP.GE.U32.AND.EX P5, PT, R27, RZ, PT, P5 ;  /* 0x000000ff1b00720c */ /* 0x000fe40003fa6150 */
[-C--:B------:R-:W-:Y:S02]  /*0340*/  ISETP.LT.AND.EX P3, PT, R29, R4.reuse, !P3, P4 ;  /* 0x000000041d00720c */ /* 0x080fe40005f61340 */
[----:B------:R-:W-:-:S02]  /*0350*/  ISETP.LT.AND.EX P0, PT, R27, R4, !P5, P0 ;  /* 0x000000041b00720c */ /* 0x000fc40006f01300 */
[CC--:B------:R-:W-:Y:S02]  /*0360*/  @P2 LEA R14, P4, R26.reuse, R12.reuse, 0x2 ;  /* 0x0000000c1a0e2211 */ /* 0x0c0fe400078810ff */
[C---:B------:R-:W-:Y:S02]  /*0370*/  @P1 LEA R20, P5, R19.reuse, R12, 0x2 ;  /* 0x0000000c13141211 */ /* 0x040fe400078a10ff */
[-C--:B------:R-:W-:Y:S02]  /*0380*/  @P2 LEA.HI.X R15, R26, R13.reuse, R25, 0x2, P4 ;  /* 0x0000000d1a0f2211 */ /* 0x080fe400020f1419 */
[----:B------:R-:W-:-:S03]  /*0390*/  @P1 LEA.HI.X R21, R19, R13, R11, 0x2, P5 ;  /* 0x0000000d13151211 */ /* 0x000fc600028f140b */
[----:B------:R0:W2:Y:S02]  /*03a0*/  @P2 LDG.E R8, [R14.64] ;  /* 0x000000040e082981 */ /* 0x0000a4000c1e1900 */
[CC--:B------:R-:W-:Y:S02]  /*03b0*/  @P0 LEA R16, P5, R22.reuse, R12.reuse, 0x2 ;  /* 0x0000000c16100211 */ /* 0x0c0fe400078a10ff */
[----:B------:R1:W3:Y:S02]  /*03c0*/  @P1 LDG.E R9, [R20.64] ;  /* 0x0000000414091981 */ /* 0x0002e4000c1e1900 */
[----:B------:R-:W-:Y:S02]  /*03d0*/  @P0 LEA.HI.X R17, R22, R13, R27, 0x2, P5 ;  /* 0x0000000d16110211 */ /* 0x000fe400028f141b */
[----:B0-----:R-:W-:-:S03]  /*03e0*/  @P3 LEA R14, P4, R24, R12, 0x2 ;  /* 0x0000000c180e3211 */ /* 0x001fc600078810ff */
[----:B------:R0:W4:Y:S01]  /*03f0*/  @P0 LDG.E R7, [R16.64] ;  /* 0x0000000410070981 */ /* 0x000122000c1e1900 */
[----:B------:R-:W-:-:S05]  /*0400*/  @P3 LEA.HI.X R15, R24, R13, R29, 0x2, P4 ;  /* 0x0000000d180f3211 */ /* 0x000fca00020f141d */
[----:B------:R-:W5:Y:S01]  /*0410*/  @P3 LDG.E R6, [R14.64] ;  /* 0x000000040e063981 */ /* 0x000f62000c1e1900 */
[-C--:B-1----:R-:W-:Y:S02]  /*0420*/  @P1 IADD3 R20, P4, R19, R2.reuse, RZ ;  /* 0x0000000213141210 */ /* 0x082fe40007f9e0ff */
[----:B0-----:R-:W-:-:S03]  /*0430*/  @P2 IADD3 R16, P5, R26, R2, RZ ;  /* 0x000000021a102210 */ /* 0x001fc60007fbe0ff */
[--C-:B------:R-:W-:Y:S02]  /*0440*/  @P1 IMAD.X R21, R11, 0x1, R3.reuse, P4 ;  /* 0x000000010b151824 */ /* 0x100fe400020e0603 */
[----:B------:R-:W-:Y:S01]  /*0450*/  @P2 IMAD.X R17, R25, 0x1, R3, P5 ;  /* 0x0000000119112824 */ /* 0x000fe200028e0603 */
[-C--:B------:R-:W-:Y:S02]  /*0460*/  @P3 IADD3 R24, P5, R24, R2.reuse, RZ ;  /* 0x0000000218183210 */ /* 0x080fe40007fbe0ff */
[----:B------:R-:W-:Y:S01]  /*0470*/  @P0 IADD3 R26, P4, R22, R2, RZ ;  /* 0x00000002161a0210 */ /* 0x000fe20007f9e0ff */
[----:B------:R-:W-:Y:S02]  /*0480*/  IMAD.MOV.U32 R19, RZ, RZ, R23 ;  /* 0x000000ffff137224 */ /* 0x000fe400078e0017 */
[--C-:B------:R-:W-:Y:S02]  /*0490*/  @P3 IMAD.X R25, R29, 0x1, R3.reuse, P5 ;  /* 0x000000011d193824 */ /* 0x100fe400028e0603 */
[----:B------:R-:W-:-:S02]  /*04a0*/  @P0 IMAD.X R27, R27, 0x1, R3, P4 ;  /* 0x000000011b1b0824 */ /* 0x000fc400020e0603 */
[----:B------:R-:W-:-:S04]  /*04b0*/  IMAD.WIDE.U32 R18, R10, 0x4, R18 ;  /* 0x000000040a127825 */ /* 0x000fc800078e0012 */
[----:B------:R-:W-:Y:S01]  /*04c0*/  IMAD.MOV.U32 R23, RZ, RZ, R19 ;  /* 0x000000ffff177224 */ /* 0x000fe200078e0013 */
[----:B--2---:R0:W-:Y:S04]  /*04d0*/  @P2 STG.E.U8 [R16.64], R8 ;  /* 0x0000000810002986 */ /* 0x0041e8000c101104 */
[----:B---3--:R0:W-:Y:S01]  /*04e0*/  @P1 STG.E.U8 [R20.64], R9 ;  /* 0x0000000914001986 */ /* 0x0081e2000c101104 */
[----:B------:R-:W-:-:S04]  /*04f0*/  ISETP.LT.U32.AND P1, PT, R18, R0, PT ;  /* 0x000000001200720c */ /* 0x000fc80003f21070 */
[----:B------:R-:W-:Y:S01]  /*0500*/  ISETP.LT.AND.EX P1, PT, R19, R4, PT, P1 ;  /* 0x000000041300720c */ /* 0x000fe20003f21310 */
[----:B-----5:R0:W-:Y:S04]  /*0510*/  @P3 STG.E.U8 [R24.64], R6 ;  /* 0x0000000618003986 */ /* 0x0201e8000c101104 */
[----:B----4-:R0:W-:Y:S01]  /*0520*/  @P0 STG.E.U8 [R26.64], R7 ;  /* 0x000000071a000986 */ /* 0x0101e2000c101104 */
[----:B------:R-:W-:-:S04]  /*0530*/  ISETP.GE.U32.AND P0, PT, R18, 0x10000, PT ;  /* 0x000100001200780c */ /* 0x000fc80003f06070 */
[----:B------:R-:W-:-:S13]  /*0540*/  ISETP.GE.U32.AND.EX P0, PT, R19, RZ, PT, P0 ;  /* 0x000000ff1300720c */ /* 0x000fda0003f06100 */
[----:B0-----:R-:W-:Y:S05]  /*0550*/  @!P0 BRA P1, `(.L_x_3389) ;  /* 0xfffffc6000008947 */ /* 0x001fea000083ffff */
[----:B------:R-:W-:Y:S05]  /*0560*/  EXIT ;  /* 0x000000000000794d */ /* 0x000fea0003800000 */
.L_x_3388:
[----:B------:R-:W0:Y:S02]  /*0570*/  S2R R15, SR_TID.X ;  /* 0x00000000000f7919 */ /* 0x000e240000002100 */
[----:B0-----:R-:W-:-:S05]  /*0580*/  IMAD.WIDE.U32 R6, R15, 0x4, RZ ;  /* 0x000000040f067825 */ /* 0x001fca00078e00ff */
[----:B------:R-:W-:-:S04]  /*0590*/  ISETP.GE.U32.AND P0, PT, R6, R0, PT ;  /* 0x000000000600720c */ /* 0x000fc80003f06070 */
[----:B------:R-:W-:-:S04]  /*05a0*/  ISETP.GE.AND.EX P0, PT, R7, R4, PT, P0 ;  /* 0x000000040700720c */ /* 0x000fc80003f06300 */
[----:B------:R-:W-:-:S13]  /*05b0*/  ISETP.GT.U32.OR P0, PT, R15, 0x3fff, P0 ;  /* 0x00003fff0f00780c */ /* 0x000fda0000704470 */
[----:B------:R-:W-:Y:S05]  /*05c0*/  @P0 EXIT ;  /* 0x000000000000094d */ /* 0x000fea0003800000 */
[----:B------:R-:W-:Y:S02]  /*05d0*/  IMAD.MOV.U32 R14, RZ, RZ, RZ ;  /* 0x000000ffff0e7224 */ /* 0x000fe400078e00ff */
.L_x_3390:
        /* <DEDUP_REMOVED lines=9> */
[----:B--2---:R-:W-:-:S04]  /*0670*/  PRMT R5, R9, 0x7604, R8 ;  /* 0x0000760409057816 */ /* 0x004fc80000000008 */
[----:B------:R-:W-:Y:S01]  /*0680*/  PRMT R10, R10, 0x7054, R5 ;  /* 0x000070540a0a7816 */ /* 0x000fe20000000005 */
[----:B------:R-:W-:-:S03]  /*0690*/  IMAD.SHL.U32 R5, R15, 0x4, RZ ;  /* 0x000000040f057824 */ /* 0x000fc600078e00ff */
[----:B------:R-:W-:Y:S02]  /*06a0*/  PRMT R11, R11, 0x654, R10 ;  /* 0x000006540b0b7816 */ /* 0x000fe4000000000a */
[----:B------:R-:W-:Y:S02]  /*06b0*/  ISETP.GE.U32.AND P0, PT, R5, R0, PT ;  /* 0x000000000500720c */ /* 0x000fe40003f06070 */
[----:B------:R-:W-:Y:S01]  /*06c0*/  SHF.L.U64.HI R5, R15, 0x2, R14 ;  /* 0x000000020f057819 */ /* 0x000fe2000001020e */
[----:B------:R0:W-:Y:S03]  /*06d0*/  STG.E [R6.64], R11 ;  /* 0x0000000b06007986 */ /* 0x0001e6000c101904 */
[----:B------:R-:W-:-:S13]  /*06e0*/  ISETP.GE.AND.EX P0, PT, R5, R4, PT, P0 ;  /* 0x000000040500720c */ /* 0x000fda0003f06300 */
[----:B0-----:R-:W-:Y:S05]  /*06f0*/  @!P0 BRA P1, `(.L_x_3390) ;  /* 0xfffffee000008947 */ /* 0x001fea000083ffff */
[----:B------:R-:W-:Y:S05]  /*0700*/  EXIT ;  /* 0x000000000000794d */ /* 0x000fea0003800000 */
.L_x_3391:
        /* <DEDUP_REMOVED lines=15> */
.L_x_7997:


//--------------------- .text._ZN2at6native55_GLOBAL__N__de093ff9_22_ForeachBinaryOpList_cu_a911ec4325multi_tensor_apply_kernelINS1_18TensorListMetadataILi2EEENS1_11CopyFunctorIasLi2ELi1ELi1EEEJNS0_4CopyIasEEEEEvT_T0_DpT1_ --------------------------
	.section	.text._ZN2at6native55_GLOBAL__N__de093ff9_22_ForeachBinaryOpList_cu_a911ec4325multi_tensor_apply_kernelINS1_18TensorListMetadataILi2EEENS1_11CopyFunctorIasLi2ELi1ELi1EEEJNS0_4CopyIasEEEEEvT_T0_DpT1_,"ax",@progbits
	.sectioninfo	@"SHI_REGISTERS=32"
	.align	128
.text._ZN2at6native55_GLOBAL__N__de093ff9_22_ForeachBinaryOpList_cu_a911ec4325multi_tensor_apply_kernelINS1_18TensorListMetadataILi2EEENS1_11CopyFunctorIasLi2ELi1ELi1EEEJNS0_4CopyIasEEEEEvT_T0_DpT1_:
        .type           _ZN2at6native55_GLOBAL__N__de093ff9_22_ForeachBinaryOpList_cu_a911ec4325multi_tensor_apply_kernelINS1_18TensorListMetadataILi2EEENS1_11CopyFunctorIasLi2ELi1ELi1EEEJNS0_4CopyIasEEEEEvT_T0_DpT1_,@function
        .size           _ZN2at6native55_GLOBAL__N__de093ff9_22_ForeachBinaryOpList_cu_a911ec4325multi_tensor_apply_kernelINS1_18TensorListMetadataILi2EEENS1_11CopyFunctorIasLi2ELi1ELi1EEEJNS0_4CopyIasEEEEEvT_T0_DpT1_,(.L_x_7998 - _ZN2at6native55_GLOBAL__N__de093ff9_22_ForeachBinaryOpList_cu_a911ec4325multi_tensor_apply_kernelINS1_18TensorListMetadataILi2EEENS1_11CopyFunctorIasLi2ELi1ELi1EEEJNS0_4CopyIasEEEEEvT_T0_DpT1_)
        .other          _ZN2at6native55_GLOBAL__N__de093ff9_22_ForeachBinaryOpList_cu_a911ec4325multi_tensor_apply_kernelINS1_18TensorListMetadataILi2EEENS1_11CopyFunctorIasLi2ELi1ELi1EEEJNS0_4CopyIasEEEEEvT_T0_DpT1_,@"STO_CUDA_ENTRY STV_DEFAULT"
_ZN2at6native55_GLOBAL__N__de093ff9_22_ForeachBinaryOpList_cu_a911ec4325multi_tensor_apply_kernelINS1_18TensorListMetadataILi2EEENS1_11CopyFunctorIasLi2ELi1ELi1EEEJNS0_4CopyIasEEEEEvT_T0_DpT1_:
        /* <DEDUP_REMOVED lines=29> */
.L_x_3393:
        /* <DEDUP_REMOVED lines=38> */
[--C-:B------:R-:W-:Y:S01]  /*0430*/  @P1 IMAD.X R27, R27, 0x1, R3.reuse, P2 ;  /* 0x000000011b1b1824 */ /* 0x100fe200010e0603 */
[-C--:B------:R-:W-:Y:S02]  /*0440*/  @P0 IADD3 R28, P2, R29, R2.reuse, RZ ;  /* 0x000000021d1c0210 */ /* 0x080fe40007f5e0ff */
[-C--:B-1----:R-:W-:Y:S02]  /*0450*/  @P3 IADD3 R16, P5, R25, R2.reuse, RZ ;  /* 0x0000000219103210 */ /* 0x082fe40007fbe0ff */
[----:B0-----:R-:W-:Y:S01]  /*0460*/  @P4 IADD3 R14, P6, R11, R2, RZ ;  /* 0x000000020b0e4210 */ /* 0x001fe20007fde0ff */
        /* <DEDUP_REMOVED lines=17> */
.L_x_3392:
[----:B------:R-:W0:Y:S02]  /*0580*/  S2R R15, SR_TID.X ;  /* 0x00000000000f7919 */ /* 0x000e240000002100 */
[----:B0-----:R-:W-:-:S05]  /*0590*/  IMAD.WIDE.U32 R6, R15, 0x4, RZ ;  /* 0x000000040f067825 */ /* 0x001fca00078e00ff */
[----:B------:R-:W-:-:S04]  /*05a0*/  ISETP.GE.U32.AND P0, PT, R6, R0, PT ;  /* 0x000000000600720c */ /* 0x000fc80003f06070 */
[----:B------:R-:W-:-:S04]  /*05b0*/  ISETP.GE.AND.EX P0, PT, R7, R4, PT, P0 ;  /* 0x000000040700720c */ /* 0x000fc80003f06300 */
[----:B------:R-:W-:-:S13]  /*05c0*/  ISETP.GT.U32.OR P0, PT, R15, 0x3fff, P0 ;  /* 0x00003fff0f00780c */ /* 0x000fda0000704470 */
[----:B------:R-:W-:Y:S05]  /*05d0*/  @P0 EXIT ;  /* 0x000000000000094d */ /* 0x000fea0003800000 */
[----:B------:R-:W-:Y:S02]  /*05e0*/  IMAD.MOV.U32 R14, RZ, RZ, RZ ;  /* 0x000000ffff0e7224 */ /* 0x000fe400078e00ff */
.L_x_3394:
        /* <DEDUP_REMOVED lines=10> */
[----:B------:R-:W-:Y:S02]  /*0690*/  ISETP.LT.U32.AND.EX P1, PT, R14, RZ, PT, P1 ;  /* 0x000000ff0e00720c */ /* 0x000fe40003f21110 */
[----:B--2---:R-:W-:-:S04]  /*06a0*/  PRMT R5, R6, 0x7632, R5 ;  /* 0x0000763206057816 */ /* 0x004fc80000000005 */
[----:B------:R-:W-:Y:S02]  /*06b0*/  PRMT R10, R5, 0x7604, R6 ;  /* 0x00007604050a7816 */ /* 0x000fe40000000006 */
[C---:B------:R-:W-:Y:S02]  /*06c0*/  PRMT R5, R7.reuse, 0x7632, R5 ;  /* 0x0000763207057816 */ /* 0x040fe40000000005 */
[----:B------:R-:W-:Y:S02]  /*06d0*/  PRMT R10, R7, 0x7054, R10 ;  /* 0x00007054070a7816 */ /* 0x000fe4000000000a */
[----:B------:R-:W-:Y:S02]  /*06e0*/  SHF.L.U64.HI R7, R15, 0x2, R14 ;  /* 0x000000020f077819 */ /* 0x000fe4000001020e */
[----:B------:R-:W-:Y:S02]  /*06f0*/  PRMT R5, R5, 0x654, R10 ;  /* 0x0000065405057816 */ /* 0x000fe4000000000a */
[----:B------:R-:W-:-:S03]  /*0700*/  ISETP.GE.AND.EX P0, PT, R7, R4, PT, P0 ;  /* 0x000000040700720c */ /* 0x000fc60003f06300 */
[----:B------:R0:W-:Y:S10]  /*0710*/  STG.E [R8.64], R5 ;  /* 0x0000000508007986 */ /* 0x0001f4000c101904 */
[----:B------:R-:W-:Y:S05]  /*0720*/  @!P0 BRA P1, `(.L_x_3394) ;  /* 0xfffffec000008947 */ /* 0x000fea000083ffff */
[----:B------:R-:W-:Y:S05]  /*0730*/  EXIT ;  /* 0x000000000000794d */ /* 0x000fea0003800000 */
.L_x_3395:
        /* <DEDUP_REMOVED lines=12> */
.L_x_7998:


//--------------------- .text._ZN2at6native55_GLOBAL__N__de093ff9_22_ForeachBinaryOpList_cu_a911ec4325multi_tensor_apply_kernelINS1_18TensorListMetadataILi2EEENS1_11CopyFunctorIalLi2ELi1ELi1EEEJNS0_4CopyIalEEEEEvT_T0_DpT1_ --------------------------
	.section	.text._ZN2at6native55_GLOBAL__N__de093ff9_22_ForeachBinaryOpList_cu_a911ec4325multi_tensor_apply_kernelINS1_18TensorListMetadataILi2EEENS1_11CopyFunctorIalLi2ELi1ELi1EEEJNS0_4CopyIalEEEEEvT_T0_DpT1_,"ax",@progbits
	.sectioninfo	@"SHI_REGISTERS=32"
	.align	128
.text._ZN2at6native55_GLOBAL__N__de093ff9_22_ForeachBinaryOpList_cu_a911ec4325multi_tensor_apply_kernelINS1_18TensorListMetadataILi2EEENS1_11CopyFunctorIalLi2ELi1ELi1EEEJNS0_4CopyIalEEEEEvT_T0_DpT1_:
        .type           _ZN2at6native55_GLOBAL__N__de093ff9_22_ForeachBinaryOpList_cu_a911ec4325multi_tensor_apply_kernelINS1_18TensorListMetadataILi2EEENS1_11CopyFunctorIalLi2ELi1ELi1EEEJNS0_4CopyIalEEEEEvT_T0_DpT1_,@function
        .size           _ZN2at6native55_GLOBAL__N__de093ff9_22_ForeachBinaryOpList_cu_a911ec4325multi_tensor_apply_kernelINS1_18TensorListMetadataILi2EEENS1_11CopyFunctorIalLi2ELi1ELi1EEEJNS0_4CopyIalEEEEEvT_T0_DpT1_,(.L_x_7999 - _ZN2at6native55_GLOBAL__N__de093ff9_22_ForeachBinaryOpList_cu_a911ec4325multi_tensor_apply_kernelINS1_18TensorListMetadataILi2EEENS1_11CopyFunctorIalLi2ELi1ELi1EEEJNS0_4CopyIalEEEEEvT_T0_DpT1_)
        .other          _ZN2at6native55_GLOBAL__N__de093ff9_22_ForeachBinaryOpList_cu_a911ec4325multi_tensor_apply_kernelINS1_18TensorListMetadataILi2EEENS1_11CopyFunctorIalLi2ELi1ELi1EEEJNS0_4CopyIalEEEEEvT_T0_DpT1_,@"STO_CUDA_ENTRY STV_DEFAULT"
_ZN2at6native55_GLOBAL__N__de093ff9_22_ForeachBinaryOpList_cu_a911ec4325multi_tensor_apply_kernelINS1_18TensorListMetadataILi2EEENS1_11CopyFunctorIalLi2ELi1ELi1EEEJNS0_4CopyIalEEEEEvT_T0_DpT1_:
        /* <DEDUP_REMOVED lines=29> */
.L_x_3397:
        /* <DEDUP_REMOVED lines=59> */
.L_x_3396:
[----:B------:R-:W0:Y:S02]  /*0580*/  S2R R15, SR_TID.X ;  /* 0x00000000000f7919 */ /* 0x000e240000002100 */
[----:B0-----:R-:W-:-:S05]  /*0590*/  IMAD.WIDE.U32 R6, R15, 0x4, RZ ;  /* 0x000000040f067825 */ /* 0x001fca00078e00ff */
[----:B------:R-:W-:-:S04]  /*05a0*/  ISETP.GE.U32.AND P0, PT, R6, R0, PT ;  /* 0x000000000600720c */ /* 0x000fc80003f06070 */
[----:B------:R-:W-:-:S04]  /*05b0*/  ISETP.GE.AND.EX P0, PT, R7, R4, PT, P0 ;  /* 0x000000040700720c */ /* 0x000fc80003f06300 */
[----:B------:R-:W-:-:S13]  /*05c0*/  ISETP.GT.U32.OR P0, PT, R15, 0x3fff, P0 ;  /* 0x00003fff0f00780c */ /* 0x000fda0000704470 */
[----:B------:R-:W-:Y:S05]  /*05d0*/  @P0 EXIT ;  /* 0x000000000000094d */ /* 0x000fea0003800000 */
[----:B------:R-:W-:Y:S02]  /*05e0*/  IMAD.MOV.U32 R10, RZ, RZ, RZ ;  /* 0x000000ffff0a7224 */ /* 0x000fe400078e00ff */
.L_x_3398:
[----:B------:R-:W-:-:S04]  /*05f0*/  LEA R6, P0, R15, R12, 0x5 ;  /* 0x0000000c0f067211 */ /* 0x000fc800078028ff */
[----:B------:R-:W-:-:S05]  /*0600*/  LEA.HI.X R7, R15, R13, R10, 0x5, P0 ;  /* 0x0000000d0f077211 */ /* 0x000fca00000f2c0a */
[----:B------:R-:W2:Y:S04]  /*0610*/  LDG.E.U16 R5, [R6.64] ;  /* 0x0000000406057981 */ /* 0x000ea8000c1e1500 */
[----:B------:R-:W2:Y:S04]  /*0620*/  LDG.E.U16 R8, [R6.64+0x8] ;  /* 0x0000080406087981 */ /* 0x000ea8000c1e1500 */
[----:B------:R-:W3:Y:S04]  /*0630*/  LDG.E.U16 R14, [R6.64+0x10] ;  /* 0x00001004060e7981 */ /* 0x000ee8000c1e1500 */
[----:B------:R-:W4:Y:S01]  /*0640*/  LDG.E.U16 R16, [R6.64+0x18] ;  /* 0x0000180406107981 */ /* 0x000f22000c1e1500 */
[----:B--2---:R-:W-:-:S02]  /*0650*/  PRMT R5, R8, 0x7604, R5 ;  /* 0x0000760408057816 */ /* 0x004fc40000000005 */
[C---:B------:R-:W-:Y:S02]  /*0660*/  LEA R8, P0, R15.reuse, R2, 0x2 ;  /* 0x000000020f087211 */ /* 0x040fe400078010ff */
[----:B---3--:R-:W-:Y:S02]  /*0670*/  PRMT R5, R14, 0x7054, R5 ;  /* 0x000070540e057816 */ /* 0x008fe40000000005 */
[C---:B------:R-:W-:Y:S02]  /*0680*/  LEA.HI.X R9, R15.reuse, R3, R10, 0x2, P0 ;  /* 0x000000030f097211 */ /* 0x040fe400000f140a */
[----:B------:R-:W-:Y:S02]  /*0690*/  IADD3 R15, P0, R15, c[0x0][0x0], RZ ;  /* 0x000000000f0f7a10 */ /* 0x000fe40007f1e0ff */
[----:B----4-:R-:W-:Y:S02]  /*06a0*/  PRMT R5, R16, 0x654, R5 ;  /* 0x0000065410057816 */ /* 0x010fe40000000005 */
        /* <DEDUP_REMOVED lines=10> */
.L_x_3399:
        /* <DEDUP_REMOVED lines=11> */
.L_x_7999:


//--------------------- .text._ZN2at6native55_GLOBAL__N__de093ff9_22_ForeachBinaryOpList_cu_a911ec4325multi_tensor_apply_kernelINS1_18TensorListMetadataILi2EEENS1_11CopyFunctorIahLi2ELi1ELi1EEEJNS0_4CopyIahEEEEEvT_T0_DpT1_ --------------------------
	.section	.text._ZN2at6native55_GLOBAL__N__de093ff9_22_ForeachBinaryOpList_cu_a911ec4325multi_tensor_apply_kernelINS1_18TensorListMetadataILi2EEENS1_11CopyFunctorIahLi2ELi1ELi1EEEJNS0_4CopyIahEEEEEvT_T0_DpT1_,"ax",@progbits
	.sectioninfo	@"SHI_REGISTERS=32"
	.align	128
.text._ZN2at6native55_GLOBAL__N__de093ff9_22_ForeachBinaryOpList_cu_a911ec4325multi_tensor_apply_kernelINS1_18TensorListMetadataILi2EEENS1_11CopyFunctorIahLi2ELi1ELi1EEEJNS0_4CopyIahEEEEEvT_T0_DpT1_:
        .type           _ZN2at6native55_GLOBAL__N__de093ff9_22_ForeachBinaryOpList_cu_a911ec4325multi_tensor_apply_kernelINS1_18TensorListMetadataILi2EEENS1_11CopyFunctorIahLi2ELi1ELi1EEEJNS0_4CopyIahEEEEEvT_T0_DpT1_,@function
        .size           _ZN2at6native55_GLOBAL__N__de093ff9_22_ForeachBinaryOpList_cu_a911ec4325multi_tensor_apply_kernelINS1_18TensorListMetadataILi2EEENS1_11CopyFunctorIahLi2ELi1ELi1EEEJNS0_4CopyIahEEEEEvT_T0_DpT1_,(.L_x_8000 - _ZN2at6native55_GLOBAL__N__de093ff9_22_ForeachBinaryOpList_cu_a911ec4325multi_tensor_apply_kernelINS1_18TensorListMetadataILi2EEENS1_11CopyFunctorIahLi2ELi1ELi1EEEJNS0_4CopyIahEEEEEvT_T0_DpT1_)
        .other          _ZN2at6native55_GLOBAL__N__de093ff9_22_ForeachBinaryOpList_cu_a911ec4325multi_tensor_apply_kernelINS1_18TensorListMetadataILi2EEENS1_11CopyFunctorIahLi2ELi1ELi1EEEJNS0_4CopyIahEEEEEvT_T0_DpT1_,@"STO_CUDA_ENTRY STV_DEFAULT"
_ZN2at6native55_GLOBAL__N__de093ff9_22_ForeachBinaryOpList_cu_a911ec4325multi_tensor_apply_kernelINS1_18TensorListMetadataILi2EEENS1_11CopyFunctorIahLi2ELi1ELi1EEEJNS0_4CopyIahEEEEEvT_T0_DpT1_:
        /* <DEDUP_REMOVED lines=28> */
.L_x_3401:
        /* <DEDUP_REMOVED lines=59> */
.L_x_3400:
[----:B------:R-:W0:Y:S02]  /*0570*/  S2R R12, SR_TID.X ;  /* 0x00000000000c7919 */ /* 0x000e240000002100 */
[----:B0-----:R-:W-:-:S05]  /*0580*/  IMAD.WIDE.U32 R8, R12, 0x4, RZ ;  /* 0x000000040c087825 */ /* 0x001fca00078e00ff */
[----:B------:R-:W-:-:S04]  /*0590*/  ISETP.GE.U32.AND P0, PT, R8, R2, PT ;  /* 0x000000020800720c */ /* 0x000fc80003f06070 */
[----:B------:R-:W-:-:S04]  /*05a0*/  ISETP.GE.AND.EX P0, PT, R9, R6, PT, P0 ;  /* 0x000000060900720c */ /* 0x000fc80003f06300 */
[----:B------:R-:W-:-:S13]  /*05b0*/  ISETP.GT.U32.OR P0, PT, R12, 0x3fff, P0 ;  /* 0x00003fff0c00780c */ /* 0x000fda0000704470 */
[----:B------:R-:W-:Y:S05]  /*05c0*/  @P0 EXIT ;  /* 0x000000000000094d */ /* 0x000fea0003800000 */
[----:B------:R-:W-:-:S04]  /*05d0*/  IMAD.MOV.U32 R13, RZ, RZ, RZ ;  /* 0x000000ffff0d7224 */ /* 0x000fc800078e00ff */
.L_x_3402:
        /* <DEDUP_REMOVED lines=18> */
.L_x_3403:
        /* <DEDUP_REMOVED lines=16> */
.L_x_8000:


//--------------------- .text._ZN2at6native55_GLOBAL__N__de093ff9_22_ForeachBinaryOpList_cu_a911ec4325multi_tensor_apply_kernelINS1_18TensorListMetadataILi2EEENS1_14UnaryOpFunctorIaLi2ELi1ELi1EEEJNS0_4CopyIaaEEEEEvT_T0_DpT1_ --------------------------
	.section	.text._ZN2at6native55_GLOBAL__N__de093ff9_22_ForeachBinaryOpList_cu_a911ec4325multi_tensor_apply_kernelINS1_18TensorListMetadataILi2EEENS1_14UnaryOpFunctorIaLi2ELi1ELi1EEEJNS0_4CopyIaaEEEEEvT_T0_DpT1_,"ax",@progbits
	.sectioninfo	@"SHI_REGISTERS=32"
	.align	128
.text._ZN2at6native55_GLOBAL__N__de093ff9_22_ForeachBinaryOpList_cu_a911ec4325multi_tensor_apply_kernelINS1_18TensorListMetadataILi2EEENS1_14UnaryOpFunctorIaLi2ELi1ELi1EEEJNS0_4CopyIaaEEEEEvT_T0_DpT1_:
        .type           _ZN2at6native55_GLOBAL__N__de093ff9_22_ForeachBinaryOpList_cu_a911ec4325multi_tensor_apply_kernelINS1_18TensorListMetadataILi2EEENS1_14UnaryOpFunctorIaLi2ELi1ELi1EEEJNS0_4CopyIaaEEEEEvT_T0_DpT1_,@function
        .size           _ZN2at6native55_GLOBAL__N__de093ff9_22_ForeachBinaryOpList_cu_a911ec4325multi_tensor_apply_kernelINS1_18TensorListMetadataILi2EEENS1_14UnaryOpFunctorIaLi2ELi1ELi1EEEJNS0_4CopyIaaEEEEEvT_T0_DpT1_,(.L_x_8001 - _ZN2at6native55_GLOBAL__N__de093ff9_22_ForeachBinaryOpList_cu_a911ec4325multi_tensor_apply_kernelINS1_18TensorListMetadataILi2EEENS1_14UnaryOpFunctorIaLi2ELi1ELi1EEEJNS0_4CopyIaaEEEEEvT_T0_DpT1_)
        .other          _ZN2at6native55_GLOBAL__N__de093ff9_22_ForeachBinaryOpList_cu_a911ec4325multi_tensor_apply_kernelINS1_18TensorListMetadataILi2EEENS1_14UnaryOpFunctorIaLi2ELi1ELi1EEEJNS0_4CopyIaaEEEEEvT_T0_DpT1_,@"STO_CUDA_ENTRY STV_DEFAULT"
_ZN2at6native55_GLOBAL__N__de093ff9_22_ForeachBinaryOpList_cu_a911ec4325multi_tensor_apply_kernelINS1_18TensorListMetadataILi2EEENS1_14UnaryOpFunctorIaLi2ELi1ELi1EEEJNS0_4CopyIaaEEEEEvT_T0_DpT1_:
        /* <DEDUP_REMOVED lines=28> */
.L_x_3405:
        /* <DEDUP_REMOVED lines=8> */
[C---:B------:R-:W-:Y:S02]  /*0240*/  ISETP.GE.U32.AND.EX P4, PT, R21.reuse, RZ, PT, P4 ;  /* 0x000000ff1500720c */ /* 0x040fe40003f86140 */
[----:B------:R-:W-:Y:S02]  /*0250*/  LEA R11, P1, R8, R20, 0x1 ;  /* 0x00000014080b7211 */ /* 0x000fe400078208ff */
[----:B------:R-:W-:Y:S02]  /*0260*/  ISETP.GE.U32.AND P0, PT, R26, 0x10000, PT ;  /* 0x000100001a00780c */ /* 0x000fe40003f06070 */
[----:B------:R-:W-:Y:S01]  /*0270*/  ISETP.LT.AND.EX P3, PT, R21, R6, !P4, P3 ;  /* 0x000000061500720c */ /* 0x000fe20006761330 */
[----:B------:R-:W-:Y:S01]  /*0280*/  IMAD.X R27, RZ, RZ, R21, P1 ;  /* 0x000000ffff1b7224 */ /* 0x000fe200008e0615 */
[----:B------:R-:W-:-:S02]  /*0290*/  ISETP.GE.U32.AND.EX P4, PT, R9, RZ, PT, P0 ;  /* 0x000000ff0900720c */ /* 0x000fc40003f86100 */
[----:B------:R-:W-:Y:S02]  /*02a0*/  ISETP.GE.U32.AND P0, PT, R11, 0x10000, PT ;  /* 0x000100000b00780c */ /* 0x000fe40003f06070 */
[----:B------:R-:W-:Y:S02]  /*02b0*/  IADD3 R29, P5, R29, R20, RZ ;  /* 0x000000141d1d7210 */ /* 0x000fe40007fbe0ff */
[-C--:B------:R-:W-:Y:S02]  /*02c0*/  ISETP.LT.U32.AND P2, PT, R26, R2.reuse, PT ;  /* 0x000000021a00720c */ /* 0x080fe40003f41070 */
[----:B------:R-:W-:Y:S01]  /*02d0*/  ISETP.LT.U32.AND P1, PT, R11, R2, PT ;  /* 0x000000020b00720c */ /* 0x000fe20003f21070 */
[----:B------:R-:W-:Y:S01]  /*02e0*/  IMAD.X R25, RZ, RZ, R21, P5 ;  /* 0x000000ffff197224 */ /* 0x000fe200028e0615 */
        /* <DEDUP_REMOVED lines=14> */
[----:B------:R0:W2:Y:S01]  /*03d0*/  @P3 LDG.E.U8 R12, [R22.64] ;  /* 0x00000004160c3981 */ /* 0x0000a2000c1e1100 */
[--C-:B------:R-:W-:Y:S02]  /*03e0*/  @P1 IMAD.X R15, R27, 0x1, R4.reuse, P4 ;  /* 0x000000011b0f1824 */ /* 0x100fe400020e0604 */
[----:B------:R-:W-:Y:S01]  /*03f0*/  @P0 IADD3 R18, P4, R29, R0, RZ ;  /* 0x000000001d120210 */ /* 0x000fe20007f9e0ff */
[----:B------:R1:W3:Y:S04]  /*0400*/  @P2 LDG.E.U8 R24, [R16.64] ;  /* 0x0000000410182981 */ /* 0x0002e8000c1e1100 */
[----:B------:R4:W5:Y:S01]  /*0410*/  @P1 LDG.E.U8 R28, [R14.64] ;  /* 0x000000040e1c1981 */ /* 0x000962000c1e1100 */
[----:B------:R-:W-:Y:S01]  /*0420*/  @P0 IMAD.X R19, R25, 0x1, R4, P4 ;  /* 0x0000000119130824 */ /* 0x000fe200020e0604 */
[----:B----4-:R-:W-:-:S06]  /*0430*/  PRMT R14, RZ, 0x7610, R14 ;  /* 0x00007610ff0e7816 */ /* 0x010fcc000000000e */
[----:B------:R-:W4:Y:S01]  /*0440*/  @P0 LDG.E.U8 R14, [R18.64] ;  /* 0x00000004120e0981 */ /* 0x000f22000c1e1100 */
[-C--:B------:R-:W-:Y:S02]  /*0450*/  @P3 IADD3 R20, P5, R20, R3.reuse, RZ ;  /* 0x0000000314143210 */ /* 0x080fe40007fbe0ff */
[----:B0-----:R-:W-:-:S03]  /*0460*/  @P2 IADD3 R22, P4, R26, R3, RZ ;  /* 0x000000031a162210 */ /* 0x001fc60007f9e0ff */
[--C-:B------:R-:W-:Y:S01]  /*0470*/  @P3 IMAD.X R21, R21, 0x1, R5.reuse, P5 ;  /* 0x0000000115153824 */ /* 0x100fe200028e0605 */
[-C--:B-1----:R-:W-:Y:S01]  /*0480*/  @P1 IADD3 R16, P5, R11, R3.reuse, RZ ;  /* 0x000000030b101210 */ /* 0x082fe20007fbe0ff */
[----:B------:R-:W-:Y:S01]  /*0490*/  @P2 IMAD.X R23, R9, 0x1, R5, P4 ;  /* 0x0000000109172824 */ /* 0x000fe200020e0605 */
[----:B------:R-:W-:Y:S01]  /*04a0*/  @P0 IADD3 R26, P4, R29, R3, RZ ;  /* 0x000000031d1a0210 */ /* 0x000fe20007f9e0ff */
[----:B------:R-:W-:Y:S02]  /*04b0*/  IMAD.MOV.U32 R9, RZ, RZ, c[0x0][0x0] ;  /* 0x00000000ff097624 */ /* 0x000fe400078e00ff */
[----:B------:R-:W-:Y:S02]  /*04c0*/  IMAD.MOV.U32 R11, RZ, RZ, R13 ;  /* 0x000000ffff0b7224 */ /* 0x000fe400078e000d */
[--C-:B------:R-:W-:Y:S02]  /*04d0*/  @P1 IMAD.X R17, R27, 0x1, R5.reuse, P5 ;  /* 0x000000011b111824 */ /* 0x100fe400028e0605 */
[----:B------:R-:W-:-:S02]  /*04e0*/  @P0 IMAD.X R27, R25, 0x1, R5, P4 ;  /* 0x00000001191b0824 */ /* 0x000fc400020e0605 */
[----:B------:R-:W-:-:S04]  /*04f0*/  IMAD.WIDE.U32 R10, R9, 0x4, R10 ;  /* 0x00000004090a7825 */ /* 0x000fc800078e000a */
[----:B------:R-:W-:Y:S01]  /*0500*/  IMAD.MOV.U32 R13, RZ, RZ, R11 ;  /* 0x000000ffff0d7224 */ /* 0x000fe200078e000b */
[----:B--2---:R0:W-:Y:S04]  /*0510*/  @P3 STG.E.U8 [R20.64], R12 ;  /* 0x0000000c14003986 */ /* 0x0041e8000c101104 */
[----:B---3--:R0:W-:Y:S04]  /*0520*/  @P2 STG.E.U8 [R22.64], R24 ;  /* 0x0000001816002986 */ /* 0x0081e8000c101104 */
[----:B-----5:R0:W-:Y:S01]  /*0530*/  @P1 STG.E.U8 [R16.64], R28 ;  /* 0x0000001c10001986 */ /* 0x0201e2000c101104 */
[----:B------:R-:W-:-:S04]  /*0540*/  ISETP.LT.U32.AND P1, PT, R10, R2, PT ;  /* 0x000000020a00720c */ /* 0x000fc80003f21070 */
[----:B------:R-:W-:Y:S01]  /*0550*/  ISETP.LT.AND.EX P1, PT, R11, R6, PT, P1 ;  /* 0x000000060b00720c */ /* 0x000fe20003f21310 */
[----:B----4-:R0:W-:Y:S01]  /*0560*/  @P0 STG.E.U8 [R26.64], R14 ;  /* 0x0000000e1a000986 */ /* 0x0101e2000c101104 */
[----:B------:R-:W-:-:S04]  /*0570*/  ISETP.GE.U32.AND P0, PT, R10, 0x10000, PT ;  /* 0x000100000a00780c */ /* 0x000fc80003f06070 */
[----:B------:R-:W-:-:S13]  /*0580*/  ISETP.GE.U32.AND.EX P0, PT, R11, RZ, PT, P0 ;  /* 0x000000ff0b00720c */ /* 0x000fda0003f06100 */
[----:B0-----:R-:W-:Y:S05]  /*0590*/  @!P0 BRA P1, `(.L_x_3405) ;  /* 0xfffffc2000008947 */ /* 0x001fea000083ffff */
[----:B------:R-:W-:Y:S05]  /*05a0*/  EXIT ;  /* 0x000000000000794d */ /* 0x000fea0003800000 */
.L_x_3404:
[----:B------:R-:W0:Y:S02]  /*05b0*/  S2R R12, SR_TID.X ;  /* 0x00000000000c7919 */ /* 0x000e240000002100 */
[----:B0-----:R-:W-:-:S05]  /*05c0*/  IMAD.WIDE.U32 R8, R12, 0x4, RZ ;  /* 0x000000040c087825 */ /* 0x001fca00078e00ff */
[----:B------:R-:W-:-:S04]  /*05d0*/  ISETP.GE.U32.AND P0, PT, R8, R2, PT ;  /* 0x000000020800720c */ /* 0x000fc80003f06070 */
[----:B------:R-:W-:-:S04]  /*05e0*/  ISETP.GE.AND.EX P0, PT, R9, R6, PT, P0 ;  /* 0x000000060900720c */ /* 0x000fc80003f06300 */
[----:B------:R-:W-:-:S13]  /*05f0*/  ISETP.GT.U32.OR P0, PT, R12, 0x3fff, P0 ;  /* 0x00003fff0c00780c */ /* 0x000fda0000704470 */
[----:B------:R-:W-:Y:S05]  /*0600*/  @P0 EXIT ;  /* 0x000000000000094d */ /* 0x000fea0003800000 */
[----:B------:R-:W-:-:S04]  /*0610*/  IMAD.MOV.U32 R13, RZ, RZ, RZ ;  /* 0x000000ffff0d7224 */ /* 0x000fc800078e00ff */
.L_x_3406:
        /* <DEDUP_REMOVED lines=18> */
.L_x_3407:
        /* <DEDUP_REMOVED lines=12> */
.L_x_8001:


//--------------------- .text._ZN2at6native55_GLOBAL__N__de093ff9_22_ForeachBinaryOpList_cu_a911ec4325multi_tensor_apply_kernelINS1_18TensorListMetadataILi2EEENS1_11CopyFunctorIhN3c1015Float8_e5m2fnuzELi2ELi1ELi1EEEJNS0_4CopyIhS7_EEEEEvT_T0_DpT1_ --------------------------
	.section	.text._ZN2at6native55_GLOBAL__N__de093ff9_22_ForeachBinaryOpList_cu_a911ec4325multi_tensor_apply_kernelINS1_18TensorListMetadataILi2EEENS1_11CopyFunctorIhN3c1015Float8_e5m2fnuzELi2ELi1ELi1EEEJNS0_4CopyIhS7_EEEEEvT_T0_DpT1_,"ax",@progbits
	.sectioninfo	@"SHI_REGISTERS=32"
	.align	128
.text._ZN2at6native55_GLOBAL__N__de093ff9_22_ForeachBinaryOpList_cu_a911ec4325multi_tensor_apply_kernelINS1_18TensorListMetadataILi2EEENS1_11CopyFunctorIhN3c1015Float8_e5m2fnuzELi2ELi1ELi1EEEJNS0_4CopyIhS7_EEEEEvT_T0_DpT1_:
        .type           _ZN2at6native55_GLOBAL__N__de093ff9_22_ForeachBinaryOpList_cu_a911ec4325multi_tensor_apply_kernelINS1_18TensorListMetadataILi2EEENS1_11CopyFunctorIhN3c1015Float8_e5m2fnuzELi2ELi1ELi1EEEJNS0_4CopyIhS7_EEEEEvT_T0_DpT1_,@function
        .size           _ZN2at6native55_GLOBAL__N__de093ff9_22_ForeachBinaryOpList_cu_a911ec4325multi_tensor_apply_kernelINS1_18TensorListMetadataILi2EEENS1_11CopyFunctorIhN3c1015Float8_e5m2fnuzELi2ELi1ELi1EEEJNS0_4CopyIhS7_EEEEEvT_T0_DpT1_,(.L_x_8002 - _ZN2at6native55_GLOBAL__N__de093ff9_22_ForeachBinaryOpList_cu_a911ec4325multi_tensor_apply_kernelINS1_18TensorListMetadataILi2EEENS1_11CopyFunctorIhN3c1015Float8_e5m2fnuzELi2ELi1ELi1EEEJNS0_4CopyIhS7_EEEEEvT_T0_DpT1_)
        .other          _ZN2at6native55_GLOBAL__N__de093ff9_22_ForeachBinaryOpList_cu_a911ec4325multi_tensor_apply_kernelINS1_18TensorListMetadataILi2EEENS1_11CopyFunctorIhN3c1015Float8_e5m2fnuzELi2ELi1ELi1EEEJNS0_4CopyIhS7_EEEEEvT_T0_DpT1_,@"STO_CUDA_ENTRY STV_DEFAULT"
_ZN2at6native55_GLOBAL__N__de093ff9_22_ForeachBinaryOpList_cu_a911ec4325multi_tensor_apply_kernelINS1_18TensorListMetadataILi2EEENS1_11CopyFunctorIhN3c1015Float8_e5m2fnuzELi2ELi1ELi1EEEJNS0_4CopyIhS7_EEEEEvT_T0_DpT1_:
        /* <DEDUP_REMOVED lines=30> */
.L_x_3425:
        /* <DEDUP_REMOVED lines=59> */
.L_x_3412:
[----:B------:R-:W-:Y:S05]  /*0590*/  BSYNC B1 ;  /* 0x0000000000017941 */ /* 0x000fea0003800000 */
.L_x_3411:
[----:B------:R-:W-:Y:S01]  /*05a0*/  IMAD.SHL.U32 R3, R3, 0x200000, RZ ;  /* 0x0020000003037824 */ /* 0x000fe200078e00ff */
[----:B------:R-:W-:-:S04]  /*05b0*/  LEA R5, R2, 0x37800000, 0x17 ;  /* 0x3780000002057811 */ /* 0x000fc800078eb8ff */
[----:B------:R-:W-:Y:S02]  /*05c0*/  LOP3.LUT R8, R5, R3, R8, 0xfe, !PT ;  /* 0x0000000305087212 */ /* 0x000fe400078efe08 */
.L_x_3410:
[----:B-1----:R-:W-:Y:S05]  /*05d0*/  BSYNC B0 ;  /* 0x0000000000007941 */ /* 0x002fea0003800000 */
.L_x_3409:
        /* <DEDUP_REMOVED lines=20> */
.L_x_3416:
[----:B------:R-:W-:Y:S05]  /*0720*/  BSYNC B1 ;  /* 0x0000000000017941 */ /* 0x000fea0003800000 */
.L_x_3415:
[----:B------:R-:W-:Y:S01]  /*0730*/  IMAD.SHL.U32 R3, R3, 0x200000, RZ ;  /* 0x0020000003037824 */ /* 0x000fe200078e00ff */
[----:B------:R-:W-:-:S04]  /*0740*/  LEA R5, R2, 0x37800000, 0x17 ;  /* 0x3780000002057811 */ /* 0x000fc800078eb8ff */
[----:B------:R-:W-:Y:S02]  /*0750*/  LOP3.LUT R24, R5, R3, R24, 0xfe, !PT ;  /* 0x0000000305187212 */ /* 0x000fe400078efe18 */
.L_x_3414:
[----:B------:R-:W-:Y:S05]  /*0760*/  BSYNC B0 ;  /* 0x0000000000007941 */ /* 0x000fea0003800000 */
.L_x_3413:
        /* <DEDUP_REMOVED lines=22> */
.L_x_3420:
[----:B------:R-:W-:Y:S05]  /*08d0*/  BSYNC B1 ;  /* 0x0000000000017941 */ /* 0x000fea0003800000 */
.L_x_3419:
[----:B------:R-:W-:Y:S01]  /*08e0*/  IMAD.SHL.U32 R3, R3, 0x200000, RZ ;  /* 0x0020000003037824 */ /* 0x000fe200078e00ff */
[----:B------:R-:W-:-:S04]  /*08f0*/  LEA R5, R2, 0x37800000, 0x17 ;  /* 0x3780000002057811 */ /* 0x000fc800078eb8ff */
[----:B------:R-:W-:Y:S02]  /*0900*/  LOP3.LUT R26, R5, R3, R26, 0xfe, !PT ;  /* 0x00000003051a7212 */ /* 0x000fe400078efe1a */
.L_x_3418:
[----:B------:R-:W-:Y:S05]  /*0910*/  BSYNC B0 ;  /* 0x0000000000007941 */ /* 0x000fea0003800000 */
.L_x_3417:
        /* <DEDUP_REMOVED lines=21> */
.L_x_3424:
[----:B------:R-:W-:Y:S05]  /*0a70*/  BSYNC B1 ;  /* 0x0000000000017941 */ /* 0x000fea0003800000 */
.L_x_3423:
[----:B------:R-:W-:Y:S01]  /*0a80*/  IMAD.SHL.U32 R3, R3, 0x200000, RZ ;  /* 0x0020000003037824 */ /* 0x000fe200078e00ff */
[----:B------:R-:W-:-:S04]  /*0a90*/  LEA R2, R2, 0x37800000, 0x17 ;  /* 0x3780000002027811 */ /* 0x000fc800078eb8ff */
[----:B------:R-:W-:Y:S02]  /*0aa0*/  LOP3.LUT R9, R2, R3, R9, 0xfe, !PT ;  /* 0x0000000302097212 */ /* 0x000fe400078efe09 */
.L_x_3422:
[----:B------:R-:W-:Y:S05]  /*0ab0*/  BSYNC B0 ;  /* 0x0000000000007941 */ /* 0x000fea0003800000 */
.L_x_3421:
[----:B------:R-:W0:Y:S01]  /*0ac0*/  @P0 F2I.FTZ.U32.TRUNC.NTZ R8, R8 ;  /* 0x0000000800080305 */ /* 0x000e22000021f000 */
[----:B------:R-:W-:Y:S01]  /*0ad0*/  @P0 IADD3 R2, P4, R19, UR13, RZ ;  /* 0x0000000d13020c10 */ /* 0x000fe2000ff9e0ff */
[----:B------:R-:W-:Y:S01]  /*0ae0*/  IMAD.MOV.U32 R19, RZ, RZ, c[0x0][0x0] ;  /* 0x00000000ff137624 */ /* 0x000fe200078e00ff */
[----:B------:R-:W-:Y:S02]  /*0af0*/  @P1 IADD3 R4, P5, R18, UR13, RZ ;  /* 0x0000000d12041c10 */ /* 0x000fe4000ffbe0ff */
[----:B------:R-:W-:Y:S01]  /*0b00*/  @P0 IADD3.X R3, R25, UR8, RZ, P4, !PT ;  /* 0x0000000819030c10 */ /* 0x000fe2000a7fe4ff */
[----:B------:R-:W-:Y:S01]  /*0b10*/  IMAD.WIDE.U32 R14, R19, 0x4, R14 ;  /* 0x00000004130e7825 */ /* 0x000fe200078e000e */
[----:B------:R-:W-:Y:S01]  /*0b20*/  @P2 IADD3 R6, P4, R17, UR13, RZ ;  /* 0x0000000d11062c10 */ /* 0x000fe2000ff9e0ff */
[----:B------:R-:W1:Y:S01]  /*0b30*/  @P1 F2I.FTZ.U32.TRUNC.NTZ R27, R24 ;  /* 0x00000018001b1305 */ /* 0x000e62000021f000 */
[----:B------:R-:W-:Y:S02]  /*0b40*/  @P1 IADD3.X R5, R23, UR8, RZ, P5, !PT ;  /* 0x0000000817051c10 */ /* 0x000fe4000affe4ff */
[----:B------:R-:W-:-:S05]  /*0b50*/  @P2 IADD3.X R7, R22, UR8, RZ, P4, !PT ;  /* 0x0000000816072c10 */ /* 0x000fca000a7fe4ff */
[----:B------:R-:W2:Y:S01]  /*0b60*/  @P2 F2I.FTZ.U32.TRUNC.NTZ R29, R26 ;  /* 0x0000001a001d2305 */ /* 0x000ea2000021f000 */
[----:B0-----:R0:W-:Y:S01]  /*0b70*/  @P0 STG.E.U8 [R2.64], R8 ;  /* 0x0000000802000986 */ /* 0x0011e2000c10110a */
[----:B------:R-:W-:-:S04]  /*0b80*/  @P3 IADD3 R16, P0, R16, UR13, RZ ;  /* 0x0000000d10103c10 */ /* 0x000fc8000ff1e0ff */
[----:B------:R-:W-:Y:S02]  /*0b90*/  @P3 IADD3.X R17, R21, UR8, RZ, P0, !PT ;  /* 0x0000000815113c10 */ /* 0x000fe400087fe4ff */
[----:B------:R-:W3:Y:S01]  /*0ba0*/  @P3 F2I.FTZ.U32.TRUNC.NTZ R9, R9 ;  /* 0x0000000900093305 */ /* 0x000ee2000021f000 */
        /* <DEDUP_REMOVED lines=9> */
.L_x_3408:
[----:B------:R-:W0:Y:S02]  /*0c40*/  S2R R0, SR_TID.X ;  /* 0x0000000000007919 */ /* 0x000e240000002100 */
[----:B0-----:R-:W-:-:S05]  /*0c50*/  IMAD.WIDE.U32 R2, R0, 0x4, RZ ;  /* 0x0000000400027825 */ /* 0x001fca00078e00ff */
[----:B------:R-:W-:-:S04]  /*0c60*/  ISETP.GE.U32.AND P0, PT, R2, UR12, PT ;  /* 0x0000000c02007c0c */ /* 0x000fc8000bf06070 */
[----:B------:R-:W-:-:S04]  /*0c70*/  ISETP.GE.AND.EX P0, PT, R3, UR6, PT, P0 ;  /* 0x0000000603007c0c */ /* 0x000fc8000bf06300 */
[----:B------:R-:W-:-:S13]  /*0c80*/  ISETP.GT.U32.OR P0, PT, R0, 0x3fff, P0 ;  /* 0x00003fff0000780c */ /* 0x000fda0000704470 */
[----:B------:R-:W-:Y:S05]  /*0c90*/  @P0 EXIT ;  /* 0x000000000000094d */ /* 0x000fea0003800000 */
[----:B------:R-:W-:-:S04]  /*0ca0*/  IMAD.MOV.U32 R3, RZ, RZ, RZ ;  /* 0x000000ffff037224 */ /* 0x000fc800078e00ff */
.L_x_3442:
        /* <DEDUP_REMOVED lines=31> */
.L_x_3429:
[----:B------:R-:W-:Y:S05]  /*0ea0*/  BSYNC B1 ;  /* 0x0000000000017941 */ /* 0x000fea0003800000 */
.L_x_3428:
[----:B------:R-:W-:Y:S01]  /*0eb0*/  LEA R10, R7, 0x37800000, 0x17 ;  /* 0x37800000070a7811 */ /* 0x000fe200078eb8ff */
[----:B------:R-:W-:-:S05]  /*0ec0*/  IMAD.SHL.U32 R7, R9, 0x200000, RZ ;  /* 0x0020000009077824 */ /* 0x000fca00078e00ff */
[----:B------:R-:W-:Y:S02]  /*0ed0*/  LOP3.LUT R7, R10, R7, R11, 0xfe, !PT ;  /* 0x000000070a077212 */ /* 0x000fe400078efe0b */
.L_x_3427:
[----:B------:R-:W-:Y:S05]  /*0ee0*/  BSYNC B0 ;  /* 0x0000000000007941 */ /* 0x000fea0003800000 */
.L_x_3426:
        /* <DEDUP_REMOVED lines=21> */
.L_x_3433:
[----:B------:R-:W-:Y:S05]  /*1040*/  BSYNC B1 ;  /* 0x0000000000017941 */ /* 0x000fea0003800000 */
.L_x_3432:
[----:B------:R-:W-:Y:S01]  /*1050*/  LEA R9, R6, 0x37800000, 0x17 ;  /* 0x3780000006097811 */ /* 0x000fe200078eb8ff */
[----:B------:R-:W-:-:S05]  /*1060*/  IMAD.SHL.U32 R6, R8, 0x200000, RZ ;  /* 0x0020000008067824 */ /* 0x000fca00078e00ff */
[----:B------:R-:W-:Y:S02]  /*1070*/  LOP3.LUT R6, R9, R6, R10, 0xfe, !PT ;  /* 0x0000000609067212 */ /* 0x000fe400078efe0a */
.L_x_3431:
[----:B------:R-:W-:Y:S05]  /*1080*/  BSYNC B0 ;  /* 0x0000000000007941 */ /* 0x000fea0003800000 */
.L_x_3430:
        /* <DEDUP_REMOVED lines=22> */
.L_x_3437:
[----:B------:R-:W-:Y:S05]  /*11f0*/  BSYNC B1 ;  /* 0x0000000000017941 */ /* 0x000fea0003800000 */
.L_x_3436:
[----:B------:R-:W-:Y:S01]  /*1200*/  IMAD.SHL.U32 R4, R4, 0x200000, RZ ;  /* 0x0020000004047824 */ /* 0x000fe200078e00ff */
[----:B------:R-:W-:-:S04]  /*1210*/  LEA R9, R9, 0x37800000, 0x17 ;  /* 0x3780000009097811 */ /* 0x000fc800078eb8ff */
[----:B------:R-:W-:Y:S02]  /*1220*/  LOP3.LUT R9, R9, R4, R12, 0xfe, !PT ;  /* 0x0000000409097212 */ /* 0x000fe400078efe0c */
.L_x_3435:
[----:B------:R-:W-:Y:S05]  /*1230*/  BSYNC B0 ;  /* 0x0000000000007941 */ /* 0x000fea0003800000 */
.L_x_3434:
        /* <DEDUP_REMOVED lines=21> */
.L_x_3441:
[----:B------:R-:W-:Y:S05]  /*1390*/  BSYNC B1 ;  /* 0x0000000000017941 */ /* 0x000fea0003800000 */
.L_x_3440:
[----:B------:R-:W-:Y:S01]  /*13a0*/  IMAD.SHL.U32 R5, R5, 0x200000, RZ ;  /* 0x0020000005057824 */ /* 0x000fe200078e00ff */
[----:B------:R-:W-:-:S04]  /*13b0*/  LEA R11, R4, 0x37800000, 0x17 ;  /* 0x37800000040b7811 */ /* 0x000fc800078eb8ff */
[----:B------:R-:W-:Y:S02]  /*13c0*/  LOP3.LUT R8, R11, R5, R10, 0xfe, !PT ;  /* 0x000000050b087212 */ /* 0x000fe400078efe0a */
.L_x_3439:
[----:B------:R-:W-:Y:S05]  /*13d0*/  BSYNC B0 ;  /* 0x0000000000007941 */ /* 0x000fea0003800000 */
.L_x_3438:
[----:B------:R-:W-:Y:S01]  /*13e0*/  F2I.FTZ.U32.TRUNC.NTZ R7, R7 ;  /* 0x0000000700077305 */ /* 0x000fe2000021f000 */
[----:B------:R-:W-:-:S04]  /*13f0*/  IADD3 R4, P0, R2, UR13, RZ ;  /* 0x0000000d02047c10 */ /* 0x000fc8000ff1e0ff */
[----:B------:R-:W-:Y:S02]  /*1400*/  IADD3.X R5, R13, UR8, RZ, P0, !PT ;  /* 0x000000080d057c10 */ /* 0x000fe400087fe4ff */
[----:B------:R-:W-:Y:S01]  /*1410*/  IADD3 R0, P0, R0, c[0x0][0x0], RZ ;  /* 0x0000000000007a10 */ /* 0x000fe20007f1e0ff */
[----:B------:R-:W0:Y:S03]  /*1420*/  F2I.FTZ.U32.TRUNC.NTZ R6, R6 ;  /* 0x0000000600067305 */ /* 0x000e26000021f000 */
[C---:B------:R-:W-:Y:S01]  /*1430*/  ISETP.LT.U32.AND P1, PT, R0.reuse, 0x4000, PT ;  /* 0x000040000000780c */ /* 0x040fe20003f21070 */
[----:B------:R-:W-:Y:S02]  /*1440*/  IMAD.SHL.U32 R2, R0, 0x4, RZ ;  /* 0x0000000400027824 */ /* 0x000fe400078e00ff */
[----:B------:R-:W-:Y:S02]  /*1450*/  IMAD.X R3, RZ, RZ, R3, P0 ;  /* 0x000000ffff037224 */ /* 0x000fe400000e0603 */
[----:B------:R-:W1:Y:S01]  /*1460*/  F2I.FTZ.U32.TRUNC.NTZ R9, R9 ;  /* 0x0000000900097305 */ /* 0x000e62000021f000 */
[----:B------:R-:W-:-:S02]  /*1470*/  ISETP.GE.U32.AND P0, PT, R2, UR12, PT ;  /* 0x0000000c02007c0c */ /* 0x000fc4000bf06070 */
[----:B------:R-:W-:Y:S02]  /*1480*/  SHF.L.U64.HI R2, R0, 0x2, R3 ;  /* 0x0000000200027819 */ /* 0x000fe40000010203 */
[----:B------:R-:W-:Y:S02]  /*1490*/  ISETP.LT.U32.AND.EX P1, PT, R3, RZ, PT, P1 ;  /* 0x000000ff0300720c */ /* 0x000fe40003f21110 */
[----:B------:R-:W-:Y:S01]  /*14a0*/  ISETP.GE.AND.EX P0, PT, R2, UR6, PT, P0 ;  /* 0x0000000602007c0c */ /* 0x000fe2000bf06300 */
[----:B------:R-:W2:Y:S01]  /*14b0*/  F2I.FTZ.U32.TRUNC.NTZ R8, R8 ;  /* 0x0000000800087305 */ /* 0x000ea2000021f000 */
[----:B0-----:R-:W-:-:S04]  /*14c0*/  PRMT R10, R6, 0x7604, R7 ;  /* 0x00007604060a7816 */ /* 0x001fc80000000007 */
[----:B-1----:R-:W-:-:S04]  /*14d0*/  PRMT R11, R9, 0x7054, R10 ;  /* 0x00007054090b7816 */ /* 0x002fc8000000000a */
[----:B--2---:R-:W-:-:S05]  /*14e0*/  PRMT R11, R8, 0x654, R11 ;  /* 0x00000654080b7816 */ /* 0x004fca000000000b */
[----:B------:R0:W-:Y:S01]  /*14f0*/  STG.E [R4.64], R11 ;  /* 0x0000000b04007986 */ /* 0x0001e2000c10190a */
[----:B------:R-:W-:Y:S05]  /*1500*/  @!P0 BRA P1, `(.L_x_3442) ;  /* 0xfffff7a000008947 */ /* 0x000fea000083ffff */
[----:B------:R-:W-:Y:S05]  /*1510*/  EXIT ;  /* 0x000000000000794d */ /* 0x000fea0003800000 */
.L_x_3443:
        /* <DEDUP_REMOVED lines=14> */
.L_x_8002:


//--------------------- .text._ZN2at6native55_GLOBAL__N__de093ff9_22_ForeachBinaryOpList_cu_a911ec4325multi_tensor_apply_kernelINS1_18TensorListMetadataILi2EEENS1_11CopyFunctorIhN3c1011Float8_e5m2ELi2ELi1ELi1EEEJNS0_4CopyIhS7_EEEEEvT_T0_DpT1_ --------------------------
	.section	.text._ZN2at6native55_GLOBAL__N__de093ff9_22_ForeachBinaryOpList_cu_a911ec4325multi_tensor_apply_kernelINS1_18TensorListMetadataILi2EEENS1_11CopyFunctorIhN3c1011Float8_e5m2ELi2ELi1ELi1EEEJNS0_4CopyIhS7_EEEEEvT_T0_DpT1_,"ax",@progbits
	.sectioninfo	@"SHI_REGISTERS=30"
	.align	128
.text._ZN2at6native55_GLOBAL__N__de093ff9_22_ForeachBinaryOpList_cu_a911ec4325multi_tensor_apply_kernelINS1_18TensorListMetadataILi2EEENS1_11CopyFunctorIhN3c1011Float8_e5m2ELi2ELi1ELi1EEEJNS0_4CopyIhS7_EEEEEvT_T0_DpT1_:
        .type           _ZN2at6native55_GLOBAL__N__de093ff9_22_ForeachBinaryOpList_cu_a911ec4325multi_tensor_apply_kernelINS1_18TensorListMetadataILi2EEENS1_11CopyFunctorIhN3c1011Float8_e5m2ELi2ELi1ELi1EEEJNS0_4CopyIhS7_EEEEEvT_T0_DpT1_,@function
        .size           _ZN2at6native55_GLOBAL__N__de093ff9_22_ForeachBinaryOpList_cu_a911ec4325multi_tensor_apply_kernelINS1_18TensorListMetadataILi2EEENS1_11CopyFunctorIhN3c1011Float8_e5m2ELi2ELi1ELi1EEEJNS0_4CopyIhS7_EEEEEvT_T0_DpT1_,(.L_x_8003 - _ZN2at6native55_GLOBAL__N__de093ff9_22_ForeachBinaryOpList_cu_a911ec4325multi_tensor_apply_kernelINS1_18TensorListMetadataILi2EEENS1_11CopyFunctorIhN3c1011Float8_e5m2ELi2ELi1ELi1EEEJNS0_4CopyIhS7_EEEEEvT_T0_DpT1_)
        .other          _ZN2at6native55_GLOBAL__N__de093ff9_22_ForeachBinaryOpList_cu_a911ec4325multi_tensor_apply_kernelINS1_18TensorListMetadataILi2EEENS1_11CopyFunctorIhN3c1011Float8_e5m2ELi2ELi1ELi1EEEJNS0_4CopyIhS7_EEEEEvT_T0_DpT1_,@"STO_CUDA_ENTRY STV_DEFAULT"
_ZN2at6native55_GLOBAL__N__de093ff9_22_ForeachBinaryOpList_cu_a911ec4325multi_tensor_apply_kernelINS1_18TensorListMetadataILi2EEENS1_11CopyFunctorIhN3c1011Float8_e5m2ELi2ELi1ELi1EEEJNS0_4CopyIhS7_EEEEEvT_T0_DpT1_:
        /* <DEDUP_REMOVED lines=30> */
.L_x_3445:
        /* <DEDUP_REMOVED lines=77> */
[----:B------:R-:W0:Y:S02]  /*06b0*/  @P0 F2I.FTZ.U32.TRUNC.NTZ R23, R26 ;  /* 0x0000001a00170305 */ /* 0x000e24000021f000 */
[----:B------:R-:W-:Y:S01]  /*06c0*/  @P6 FMUL.FTZ R4, R24, 1.9259299443872358531e-34 ;  /* 0x0780000018046820 */ /* 0x000fe20000410000 */
[----:B------:R-:W-:Y:S01]  /*06d0*/  LOP3.LUT R27, R3, 0x80000000, R2, 0xf8, !PT ;  /* 0x80000000031b7812 */ /* 0x000fe200078ef802 */
[----:B------:R-:W-:-:S02]  /*06e0*/  @!P6 FADD.FTZ R4, R7, -0.5 ;  /* 0xbf0000000704e421 */ /* 0x000fc40000010000 */
[----:B------:R-:W-:Y:S01]  /*06f0*/  IMAD.SHL.U32 R3, R0, 0x1000000, RZ ;  /* 0x0100000000037824 */ /* 0x000fe200078e00ff */
[----:B------:R-:W-:-:S04]  /*0700*/  @P0 IADD3 R2, P3, R21, UR13, RZ ;  /* 0x0000000d15020c10 */ /* 0x000fc8000ff7e0ff */
[----:B------:R-:W-:Y:S01]  /*0710*/  LOP3.LUT R21, R4, 0x80000000, R3, 0xf8, !PT ;  /* 0x8000000004157812 */ /* 0x000fe200078ef803 */
[----:B------:R-:W1:Y:S01]  /*0720*/  @P1 F2I.FTZ.U32.TRUNC.NTZ R25, R25 ;  /* 0x0000001900191305 */ /* 0x000e62000021f000 */
[----:B------:R-:W-:Y:S02]  /*0730*/  @P0 IADD3.X R3, R22, UR8, RZ, P3, !PT ;  /* 0x0000000816030c10 */ /* 0x000fe40009ffe4ff */
[----:B------:R-:W-:-:S05]  /*0740*/  @P4 IADD3 R6, P5, R16, UR13, RZ ;  /* 0x0000000d10064c10 */ /* 0x000fca000ffbe0ff */
[----:B------:R-:W2:Y:S01]  /*0750*/  @P4 F2I.FTZ.U32.TRUNC.NTZ R27, R27 ;  /* 0x0000001b001b4305 */ /* 0x000ea2000021f000 */
[----:B------:R-:W-:Y:S01]  /*0760*/  @P1 IADD3 R4, P3, R17, UR13, RZ ;  /* 0x0000000d11041c10 */ /* 0x000fe2000ff7e0ff */
[----:B0-----:R0:W-:Y:S06]  /*0770*/  @P0 STG.E.U8 [R2.64], R23 ;  /* 0x0000001702000986 */ /* 0x0011ec000c10110a */
[----:B------:R-:W3:Y:S01]  /*0780*/  @P2 F2I.FTZ.U32.TRUNC.NTZ R21, R21 ;  /* 0x0000001500152305 */ /* 0x000ee2000021f000 */
        /* <DEDUP_REMOVED lines=15> */
.L_x_3444:
[----:B------:R-:W0:Y:S02]  /*0880*/  S2R R3, SR_TID.X ;  /* 0x0000000000037919 */ /* 0x000e240000002100 */
[----:B0-----:R-:W-:-:S05]  /*0890*/  IMAD.WIDE.U32 R4, R3, 0x4, RZ ;  /* 0x0000000403047825 */ /* 0x001fca00078e00ff */
[----:B------:R-:W-:-:S04]  /*08a0*/  ISETP.GE.U32.AND P0, PT, R4, UR12, PT ;  /* 0x0000000c04007c0c */ /* 0x000fc8000bf06070 */
[----:B------:R-:W-:-:S04]  /*08b0*/  ISETP.GE.AND.EX P0, PT, R5, UR6, PT, P0 ;  /* 0x0000000605007c0c */ /* 0x000fc8000bf06300 */
[----:B------:R-:W-:-:S13]  /*08c0*/  ISETP.GT.U32.OR P0, PT, R3, 0x3fff, P0 ;  /* 0x00003fff0300780c */ /* 0x000fda0000704470 */
[----:B------:R-:W-:Y:S05]  /*08d0*/  @P0 EXIT ;  /* 0x000000000000094d */ /* 0x000fea0003800000 */
[----:B------:R-:W-:-:S04]  /*08e0*/  IMAD.MOV.U32 R0, RZ, RZ, RZ ;  /* 0x000000ffff007224 */ /* 0x000fc800078e00ff */
.L_x_3446:
        /* <DEDUP_REMOVED lines=48> */
[----:B------:R-:W-:Y:S01]  /*0bf0*/  F2I.FTZ.U32.TRUNC.NTZ R14, R14 ;  /* 0x0000000e000e7305 */ /* 0x000fe2000021f000 */
[----:B------:R-:W-:Y:S01]  /*0c00*/  LOP3.LUT R8, R13, 0x80000000, R10, 0xf8, !PT ;  /* 0x800000000d087812 */ /* 0x000fe200078ef80a */
[----:B------:R-:W-:Y:S01]  /*0c10*/  @P3 FMUL.FTZ R7, R12, 1.9259299443872358531e-34 ;  /* 0x078000000c073820 */ /* 0x000fe20000410000 */
[----:B------:R-:W-:Y:S01]  /*0c20*/  LOP3.LUT R6, R6, 0x80000000, R5, 0xf8, !PT ;  /* 0x8000000006067812 */ /* 0x000fe200078ef805 */
[----:B------:R-:W-:-:S02]  /*0c30*/  @!P3 FADD.FTZ R7, R9, -0.5 ;  /* 0xbf0000000907b421 */ /* 0x000fc40000010000 */
[----:B------:R-:W-:Y:S02]  /*0c40*/  IMAD.SHL.U32 R4, R4, 0x1000000, RZ ;  /* 0x0100000004047824 */ /* 0x000fe400078e00ff */
[----:B------:R-:W0:Y:S03]  /*0c50*/  F2I.FTZ.U32.TRUNC.NTZ R5, R6 ;  /* 0x0000000600057305 */ /* 0x000e26000021f000 */
[----:B------:R-:W-:Y:S02]  /*0c60*/  LOP3.LUT R7, R7, 0x80000000, R4, 0xf8, !PT ;  /* 0x8000000007077812 */ /* 0x000fe400078ef804 */
[----:B------:R-:W-:-:S03]  /*0c70*/  IADD3 R4, P0, R2, UR13, RZ ;  /* 0x0000000d02047c10 */ /* 0x000fc6000ff1e0ff */
[----:B------:R-:W1:Y:S08]  /*0c80*/  F2I.FTZ.U32.TRUNC.NTZ R8, R8 ;  /* 0x0000000800087305 */ /* 0x000e70000021f000 */
[----:B------:R-:W2:Y:S01]  /*0c90*/  F2I.FTZ.U32.TRUNC.NTZ R7, R7 ;  /* 0x0000000700077305 */ /* 0x000ea2000021f000 */
        /* <DEDUP_REMOVED lines=15> */
.L_x_3447:
        /* <DEDUP_REMOVED lines=15> */
.L_x_8003:


//--------------------- .text._ZN2at6native55_GLOBAL__N__de093ff9_22_ForeachBinaryOpList_cu_a911ec4325multi_tensor_apply_kernelINS1_18TensorListMetadataILi2EEENS1_11CopyFunctorIhN3c1015Float8_e4m3fnuzELi2ELi1ELi1EEEJNS0_4CopyIhS7_EEEEEvT_T0_DpT1_ --------------------------
	.section	.text._ZN2at6native55_GLOBAL__N__de093ff9_22_ForeachBinaryOpList_cu_a911ec4325multi_tensor_apply_kernelINS1_18TensorListMetadataILi2EEENS1_11CopyFunctorIhN3c1015Float8_e4m3fnuzELi2ELi1ELi1EEEJNS0_4CopyIhS7_EEEEEvT_T0_DpT1_,"ax",@progbits
	.sectioninfo	@"SHI_REGISTERS=32"
	.align	128
.text._ZN2at6native55_GLOBAL__N__de093ff9_22_ForeachBinaryOpList_cu_a911ec4325multi_tensor_apply_kernelINS1_18TensorListMetadataILi2EEENS1_11CopyFunctorIhN3c1015Float8_e4m3fnuzELi2ELi1ELi1EEEJNS0_4CopyIhS7_EEEEEvT_T0_DpT1_:
        .type           _ZN2at6native55_GLOBAL__N__de093ff9_22_ForeachBinaryOpList_cu_a911ec4325multi_tensor_apply_kernelINS1_18TensorListMetadataILi2EEENS1_11CopyFunctorIhN3c1015Float8_e4m3fnuzELi2ELi1ELi1EEEJNS0_4CopyIhS7_EEEEEvT_T0_DpT1_,@function
        .size           _ZN2at6native55_GLOBAL__N__de093ff9_22_ForeachBinaryOpList_cu_a911ec4325multi_tensor_apply_kernelINS1_18TensorListMetadataILi2EEENS1_11CopyFunctorIhN3c1015Float8_e4m3fnuzELi2ELi1ELi1EEEJNS0_4CopyIhS7_EEEEEvT_T0_DpT1_,(.L_x_8004 - _ZN2at6native55_GLOBAL__N__de093ff9_22_ForeachBinaryOpList_cu_a911ec4325multi_tensor_apply_kernelINS1_18TensorListMetadataILi2EEENS1_11CopyFunctorIhN3c1015Float8_e4m3fnuzELi2ELi1ELi1EEEJNS0_4CopyIhS7_EEEEEvT_T0_DpT1_)
        .other          _ZN2at6native55_GLOBAL__N__de093ff9_22_ForeachBinaryOpList_cu_a911ec4325multi_tensor_apply_kernelINS1_18TensorListMetadataILi2EEENS1_11CopyFunctorIhN3c1015Float8_e4m3fnuzELi2ELi1ELi1EEEJNS0_4CopyIhS7_EEEEEvT_T0_DpT1_,@"STO_CUDA_ENTRY STV_DEFAULT"
_ZN2at6native55_GLOBAL__N__de093ff9_22_ForeachBinaryOpList_cu_a911ec4325multi_tensor_apply_kernelINS1_18TensorListMetadataILi2EEENS1_11CopyFunctorIhN3c1015Float8_e4m3fnuzELi2ELi1ELi1EEEJNS0_4CopyIhS7_EEEEEvT_T0_DpT1_:
        /* <DEDUP_REMOVED lines=30> */
.L_x_3465:
        /* <DEDUP_REMOVED lines=59> */
.L_x_3452:
[----:B------:R-:W-:Y:S05]  /*0590*/  BSYNC B1 ;  /* 0x0000000000017941 */ /* 0x000fea0003800000 */
.L_x_3451:
[----:B------:R-:W-:Y:S01]  /*05a0*/  IMAD.SHL.U32 R3, R3, 0x100000, RZ ;  /* 0x0010000003037824 */ /* 0x000fe200078e00ff */
[----:B------:R-:W-:-:S04]  /*05b0*/  LEA R5, R2, 0x3b800000, 0x17 ;  /* 0x3b80000002057811 */ /* 0x000fc800078eb8ff */
[----:B------:R-:W-:Y:S02]  /*05c0*/  LOP3.LUT R8, R5, R3, R8, 0xfe, !PT ;  /* 0x0000000305087212 */ /* 0x000fe400078efe08 */
.L_x_3450:
[----:B-1----:R-:W-:Y:S05]  /*05d0*/  BSYNC B0 ;  /* 0x0000000000007941 */ /* 0x002fea0003800000 */
.L_x_3449:
        /* <DEDUP_REMOVED lines=20> */
.L_x_3456:
[----:B------:R-:W-:Y:S05]  /*0720*/  BSYNC B1 ;  /* 0x0000000000017941 */ /* 0x000fea0003800000 */
.L_x_3455:
[----:B------:R-:W-:Y:S01]  /*0730*/  IMAD.SHL.U32 R3, R3, 0x100000, RZ ;  /* 0x0010000003037824 */ /* 0x000fe200078e00ff */
[----:B------:R-:W-:-:S04]  /*0740*/  LEA R5, R2, 0x3b800000, 0x17 ;  /* 0x3b80000002057811 */ /* 0x000fc800078eb8ff */
[----:B------:R-:W-:Y:S02]  /*0750*/  LOP3.LUT R24, R5, R3, R24, 0xfe, !PT ;  /* 0x0000000305187212 */ /* 0x000fe400078efe18 */
.L_x_3454:
[----:B------:R-:W-:Y:S05]  /*0760*/  BSYNC B0 ;  /* 0x0000000000007941 */ /* 0x000fea0003800000 */
.L_x_3453:
        /* <DEDUP_REMOVED lines=22> */
.L_x_3460:
[----:B------:R-:W-:Y:S05]  /*08d0*/  BSYNC B1 ;  /* 0x0000000000017941 */ /* 0x000fea0003800000 */
.L_x_3459:
[----:B------:R-:W-:Y:S01]  /*08e0*/  IMAD.SHL.U32 R3, R3, 0x100000, RZ ;  /* 0x0010000003037824 */ /* 0x000fe200078e00ff */
[----:B------:R-:W-:-:S04]  /*08f0*/  LEA R5, R2, 0x3b800000, 0x17 ;  /* 0x3b80000002057811 */ /* 0x000fc800078eb8ff */
[----:B------:R-:W-:Y:S02]  /*0900*/  LOP3.LUT R26, R5, R3, R26, 0xfe, !PT ;  /* 0x00000003051a7212 */ /* 0x000fe400078efe1a */
.L_x_3458:
[----:B------:R-:W-:Y:S05]  /*0910*/  BSYNC B0 ;  /* 0x0000000000007941 */ /* 0x000fea0003800000 */
.L_x_3457:
        /* <DEDUP_REMOVED lines=21> */
.L_x_3464:
[----:B------:R-:W-:Y:S05]  /*0a70*/  BSYNC B1 ;  /* 0x0000000000017941 */ /* 0x000fea0003800000 */
.L_x_3463:
[----:B------:R-:W-:Y:S01]  /*0a80*/  IMAD.SHL.U32 R3, R3, 0x100000, RZ ;  /* 0x0010000003037824 */ /* 0x000fe200078e00ff */
[----:B------:R-:W-:-:S04]  /*0a90*/  LEA R2, R2, 0x3b800000, 0x17 ;  /* 0x3b80000002027811 */ /* 0x000fc800078eb8ff */
[----:B------:R-:W-:Y:S02]  /*0aa0*/  LOP3.LUT R9, R2, R3, R9, 0xfe, !PT ;  /* 0x0000000302097212 */ /* 0x000fe400078efe09 */
.L_x_3462:
[----:B------:R-:W-:Y:S05]  /*0ab0*/  BSYNC B0 ;  /* 0x0000000000007941 */ /* 0x000fea0003800000 */
.L_x_3461:
        /* <DEDUP_REMOVED lines=24> */
.L_x_3448:
[----:B------:R-:W0:Y:S02]  /*0c40*/  S2R R0, SR_TID.X ;  /* 0x0000000000007919 */ /* 0x000e240000002100 */
[----:B0-----:R-:W-:-:S05]  /*0c50*/  IMAD.WIDE.U32 R2, R0, 0x4, RZ ;  /* 0x0000000400027825 */ /* 0x001fca00078e00ff */
[----:B------:R-:W-:-:S04]  /*0c60*/  ISETP.GE.U32.AND P0, PT, R2, UR12, PT ;  /* 0x0000000c02007c0c */ /* 0x000fc8000bf06070 */
[----:B------:R-:W-:-:S04]  /*0c70*/  ISETP.GE.AND.EX P0, PT, R3, UR6, PT, P0 ;  /* 0x0000000603007c0c */ /* 0x000fc8000bf06300 */
[----:B------:R-:W-:-:S13]  /*0c80*/  ISETP.GT.U32.OR P0, PT, R0, 0x3fff, P0 ;  /* 0x00003fff0000780c */ /* 0x000fda0000704470 */
[----:B------:R-:W-:Y:S05]  /*0c90*/  @P0 EXIT ;  /* 0x000000000000094d */ /* 0x000fea0003800000 */
[----:B------:R-:W-:-:S04]  /*0ca0*/  IMAD.MOV.U32 R3, RZ, RZ, RZ ;  /* 0x000000ffff037224 */ /* 0x000fc800078e00ff */
.L_x_3482:
        /* <DEDUP_REMOVED lines=31> */
.L_x_3469:
[----:B------:R-:W-:Y:S05]  /*0ea0*/  BSYNC B1 ;  /* 0x0000000000017941 */ /* 0x000fea0003800000 */
.L_x_3468:
[----:B------:R-:W-:Y:S01]  /*0eb0*/  LEA R10, R7, 0x3b800000, 0x17 ;  /* 0x3b800000070a7811 */ /* 0x000fe200078eb8ff */
[----:B------:R-:W-:-:S05]  /*0ec0*/  IMAD.SHL.U32 R7, R9, 0x100000, RZ ;  /* 0x0010000009077824 */ /* 0x000fca00078e00ff */
[----:B------:R-:W-:Y:S02]  /*0ed0*/  LOP3.LUT R7, R10, R7, R11, 0xfe, !PT ;  /* 0x000000070a077212 */ /* 0x000fe400078efe0b */
.L_x_3467:
[----:B------:R-:W-:Y:S05]  /*0ee0*/  BSYNC B0 ;  /* 0x0000000000007941 */ /* 0x000fea0003800000 */
.L_x_3466:
        /* <DEDUP_REMOVED lines=21> */
.L_x_3473:
[----:B------:R-:W-:Y:S05]  /*1040*/  BSYNC B1 ;  /* 0x0000000000017941 */ /* 0x000fea0003800000 */
.L_x_3472:
[----:B------:R-:W-:Y:S01]  /*1050*/  LEA R9, R6, 0x3b800000, 0x17 ;  /* 0x3b80000006097811 */ /* 0x000fe200078eb8ff */
[----:B------:R-:W-:-:S05]  /*1060*/  IMAD.SHL.U32 R6, R8, 0x100000, RZ ;  /* 0x0010000008067824 */ /* 0x000fca00078e00ff */
[----:B------:R-:W-:Y:S02]  /*1070*/  LOP3.LUT R6, R9, R6, R10, 0xfe, !PT ;  /* 0x0000000609067212 */ /* 0x000fe400078efe0a */
.L_x_3471:
[----:B------:R-:W-:Y:S05]  /*1080*/  BSYNC B0 ;  /* 0x0000000000007941 */ /* 0x000fea0003800000 */
.L_x_3470:
        /* <DEDUP_REMOVED lines=22> */
.L_x_3477:
[----:B------:R-:W-:Y:S05]  /*11f0*/  BSYNC B1 ;  /* 0x0000000000017941 */ /* 0x000fea0003800000 */
.L_x_3476:
[----:B------:R-:W-:Y:S01]  /*1200*/  IMAD.SHL.U32 R4, R4, 0x100000, RZ ;  /* 0x0010000004047824 */ /* 0x000fe200078e00ff */
[----:B------:R-:W-:-:S04]  /*1210*/  LEA R9, R9, 0x3b800000, 0x17 ;  /* 0x3b80000009097811 */ /* 0x000fc800078eb8ff */
[----:B------:R-:W-:Y:S02]  /*1220*/  LOP3.LUT R9, R9, R4, R12, 0xfe, !PT ;  /* 0x0000000409097212 */ /* 0x000fe400078efe0c */
.L_x_3475:
[----:B------:R-:W-:Y:S05]  /*1230*/  BSYNC B0 ;  /* 0x0000000000007941 */ /* 0x000fea0003800000 */
.L_x_3474:
        /* <DEDUP_REMOVED lines=21> */
.L_x_3481:
[----:B------:R-:W-:Y:S05]  /*1390*/  BSYNC B1 ;  /* 0x0000000000017941 */ /* 0x000fea0003800000 */
.L_x_3480:
[----:B------:R-:W-:Y:S01]  /*13a0*/  IMAD.SHL.U32 R5, R5, 0x100000, RZ ;  /* 0x0010000005057824 */ /* 0x000fe200078e00ff */
[----:B------:R-:W-:-:S04]  /*13b0*/  LEA R11, R4, 0x3b800000, 0x17 ;  /* 0x3b800000040b7811 */ /* 0x000fc800078eb8ff */
[----:B------:R-:W-:Y:S02]  /*13c0*/  LOP3.LUT R8, R11, R5, R10, 0xfe, !PT ;  /* 0x000000050b087212 */ /* 0x000fe400078efe0a */
.L_x_3479:
[----:B------:R-:W-:Y:S05]  /*13d0*/  BSYNC B0 ;  /* 0x0000000000007941 */ /* 0x000fea0003800000 */
.L_x_3478:
        /* <DEDUP_REMOVED lines=20> */
.L_x_3483:
        /* <DEDUP_REMOVED lines=14> */
.L_x_8004:


//--------------------- .text._ZN2at6native55_GLOBAL__N__de093ff9_22_ForeachBinaryOpList_cu_a911ec4325multi_tensor_apply_kernelINS1_18TensorListMetadataILi2EEENS1_11CopyFunctorIhN3c1013Float8_e4m3fnELi2ELi1ELi1EEEJNS0_4CopyIhS7_EEEEEvT_T0_DpT1_ --------------------------
	.section	.text._ZN2at6native55_GLOBAL__N__de093ff9_22_ForeachBinaryOpList_cu_a911ec4325multi_tensor_apply_kernelINS1_18TensorListMetadataILi2EEENS1_11CopyFunctorIhN3c1013Float8_e4m3fnELi2ELi1ELi1EEEJNS0_4CopyIhS7_EEEEEvT_T0_DpT1_,"ax",@progbits
	.sectioninfo	@"SHI_REGISTERS=27"
	.align	128
.text._ZN2at6native55_GLOBAL__N__de093ff9_22_ForeachBinaryOpList_cu_a911ec4325multi_tensor_apply_kernelINS1_18TensorListMetadataILi2EEENS1_11CopyFunctorIhN3c1013Float8_e4m3fnELi2ELi1ELi1EEEJNS0_4CopyIhS7_EEEEEvT_T0_DpT1_:
        .type           _ZN2at6native55_GLOBAL__N__de093ff9_22_ForeachBinaryOpList_cu_a911ec4325multi_tensor_apply_kernelINS1_18TensorListMetadataILi2EEENS1_11CopyFunctorIhN3c1013Float8_e4m3fnELi2ELi1ELi1EEEJNS0_4CopyIhS7_EEEEEvT_T0_DpT1_,@function
        .size           _ZN2at6native55_GLOBAL__N__de093ff9_22_ForeachBinaryOpList_cu_a911ec4325multi_tensor_apply_kernelINS1_18TensorListMetadataILi2EEENS1_11CopyFunctorIhN3c1013Float8_e4m3fnELi2ELi1ELi1EEEJNS0_4CopyIhS7_EEEEEvT_T0_DpT1_,(.L_x_8005 - _ZN2at6native55_GLOBAL__N__de093ff9_22_ForeachBinaryOpList_cu_a911ec4325multi_tensor_apply_kernelINS1_18TensorListMetadataILi2EEENS1_11CopyFunctorIhN3c1013Float8_e4m3fnELi2ELi1ELi1EEEJNS0_4CopyIhS7_EEEEEvT_T0_DpT1_)
        .other          _ZN2at6native55_GLOBAL__N__de093ff9_22_ForeachBinaryOpList_cu_a911ec4325multi_tensor_apply_kernelINS1_18TensorListMetadataILi2EEENS1_11CopyFunctorIhN3c1013Float8_e4m3fnELi2ELi1ELi1EEEJNS0_4CopyIhS7_EEEEEvT_T0_DpT1_,@"STO_CUDA_ENTRY STV_DEFAULT"
_ZN2at6native55_GLOBAL__N__de093ff9_22_ForeachBinaryOpList_cu_a911ec4325multi_tensor_apply_kernelINS1_18TensorListMetadataILi2EEENS1_11CopyFunctorIhN3c1013Float8_e4m3fnELi2ELi1ELi1EEEJNS0_4CopyIhS7_EEEEEvT_T0_DpT1_:
        /* <DEDUP_REMOVED lines=31> */
.L_x_3493:
        /* <DEDUP_REMOVED lines=58> */
[----:B------:R-:W0:Y:S01]  /*0590*/  F2I.FTZ.U32.TRUNC.NTZ R5, R5 ;  /* 0x0000000500057305 */ /* 0x000e22000021f000 */
[----:B------:R-:W-:-:S05]  /*05a0*/  IADD3.X R3, R24, UR8, RZ, P0, !PT ;  /* 0x0000000818037c10 */ /* 0x000fca00087fe4ff */
[----:B0-----:R0:W-:Y:S03]  /*05b0*/  STG.E.U8 [R2.64], R5 ;  /* 0x0000000502007986 */ /* 0x0011e6000c10110a */
.L_x_3486:
[----:B------:R-:W-:Y:S05]  /*05c0*/  BSYNC B0 ;  /* 0x0000000000007941 */ /* 0x000fea0003800000 */
.L_x_3485:
        /* <DEDUP_REMOVED lines=22> */
[----:B------:R-:W0:Y:S02]  /*0730*/  F2I.FTZ.U32.TRUNC.NTZ R3, R3 ;  /* 0x0000000300037305 */ /* 0x000e24000021f000 */
[----:B0-----:R0:W-:Y:S02]  /*0740*/  STG.E.U8 [R18.64], R3 ;  /* 0x0000000312007986 */ /* 0x0011e4000c10110a */
.L_x_3488:
[----:B------:R-:W-:Y:S05]  /*0750*/  BSYNC B0 ;  /* 0x0000000000007941 */ /* 0x000fea0003800000 */
.L_x_3487:
        /* <DEDUP_REMOVED lines=24> */
.L_x_3490:
[----:B------:R-:W-:Y:S05]  /*08e0*/  BSYNC B0 ;  /* 0x0000000000007941 */ /* 0x000fea0003800000 */
.L_x_3489:
        /* <DEDUP_REMOVED lines=24> */
.L_x_3492:
[----:B------:R-:W-:Y:S05]  /*0a70*/  BSYNC B0 ;  /* 0x0000000000007941 */ /* 0x000fea0003800000 */
.L_x_3491:
        /* <DEDUP_REMOVED lines=12> */
.L_x_3484:
[----:B------:R-:W0:Y:S02]  /*0b40*/  S2R R3, SR_TID.X ;  /* 0x0000000000037919 */ /* 0x000e240000002100 */
[----:B0-----:R-:W-:-:S05]  /*0b50*/  IMAD.WIDE.U32 R4, R3, 0x4, RZ ;  /* 0x0000000403047825 */ /* 0x001fca00078e00ff */
[----:B------:R-:W-:-:S04]  /*0b60*/  ISETP.GE.U32.AND P0, PT, R4, UR12, PT ;  /* 0x0000000c04007c0c */ /* 0x000fc8000bf06070 */
[----:B------:R-:W-:-:S04]  /*0b70*/  ISETP.GE.AND.EX P0, PT, R5, UR6, PT, P0 ;  /* 0x0000000605007c0c */ /* 0x000fc8000bf06300 */
[----:B------:R-:W-:-:S13]  /*0b80*/  ISETP.GT.U32.OR P0, PT, R3, 0x3fff, P0 ;  /* 0x00003fff0300780c */ /* 0x000fda0000704470 */
[----:B------:R-:W-:Y:S05]  /*0b90*/  @P0 EXIT ;  /* 0x000000000000094d */ /* 0x000fea0003800000 */
[----:B------:R-:W-:-:S04]  /*0ba0*/  IMAD.MOV.U32 R0, RZ, RZ, RZ ;  /* 0x000000ffff007224 */ /* 0x000fc800078e00ff */
.L_x_3494:
        /* <DEDUP_REMOVED lines=62> */
[----:B------:R-:W-:Y:S01]  /*0f90*/  F2I.FTZ.U32.TRUNC.NTZ R17, R17 ;  /* 0x0000001100117305 */ /* 0x000fe2000021f000 */
        /* <DEDUP_REMOVED lines=13> */
[----:B------:R-:W0:Y:S01]  /*1070*/  F2I.FTZ.U32.TRUNC.NTZ R10, R10 ;  /* 0x0000000a000a7305 */ /* 0x000e22000021f000 */
[----:B------:R-:W-:Y:S02]  /*1080*/  LOP3.LUT R7, R7, 0x80000000, R6, 0xf8, !PT ;  /* 0x8000000007077812 */ /* 0x000fe400078ef806 */
[----:B------:R-:W-:-:S02]  /*1090*/  LOP3.LUT R9, R18, R9, RZ, 0x30, !PT ;  /* 0x0000000912097212 */ /* 0x000fc400078e30ff */
[----:B------:R-:W-:Y:S02]  /*10a0*/  IADD3 R4, P0, R2, UR13, RZ ;  /* 0x0000000d02047c10 */ /* 0x000fe4000ff1e0ff */
[----:B------:R-:W-:Y:S01]  /*10b0*/  LOP3.LUT R9, R9, 0x80000000, R8, 0xf8, !PT ;  /* 0x8000000009097812 */ /* 0x000fe200078ef808 */
[----:B------:R-:W1:Y:S01]  /*10c0*/  F2I.FTZ.U32.TRUNC.NTZ R7, R7 ;  /* 0x0000000700077305 */ /* 0x000e62000021f000 */
[----:B------:R-:W-:Y:S02]  /*10d0*/  IADD3.X R5, R15, UR8, RZ, P0, !PT ;  /* 0x000000080f057c10 */ /* 0x000fe400087fe4ff */
[----:B------:R-:W-:-:S04]  /*10e0*/  IADD3 R3, P0, R3, c[0x0][0x0], RZ ;  /* 0x0000000003037a10 */ /* 0x000fc80007f1e0ff */
[C---:B------:R-:W-:Y:S01]  /*10f0*/  ISETP.LT.U32.AND P1, PT, R3.reuse, 0x4000, PT ;  /* 0x000040000300780c */ /* 0x040fe20003f21070 */
[----:B------:R-:W2:Y:S01]  /*1100*/  F2I.FTZ.U32.TRUNC.NTZ R9, R9 ;  /* 0x0000000900097305 */ /* 0x000ea2000021f000 */
        /* <DEDUP_REMOVED lines=12> */
.L_x_3495:
        /* <DEDUP_REMOVED lines=11> */
.L_x_8005:


//--------------------- .text._ZN2at6native55_GLOBAL__N__de093ff9_22_ForeachBinaryOpList_cu_a911ec4325multi_tensor_apply_kernelINS1_18TensorListMetadataILi2EEENS1_11CopyFunctorIhbLi2ELi1ELi1EEEJNS0_4CopyIhbEEEEEvT_T0_DpT1_ --------------------------
	.section	.text._ZN2at6native55_GLOBAL__N__de093ff9_22_ForeachBinaryOpList_cu_a911ec4325multi_tensor_apply_kernelINS1_18TensorListMetadataILi2EEENS1_11CopyFunctorIhbLi2ELi1ELi1EEEJNS0_4CopyIhbEEEEEvT_T0_DpT1_,"ax",@progbits
	.sectioninfo	@"SHI_REGISTERS=32"
	.align	128
.text._ZN2at6native55_GLOBAL__N__de093ff9_22_ForeachBinaryOpList_cu_a911ec4325multi_tensor_apply_kernelINS1_18TensorListMetadataILi2EEENS1_11CopyFunctorIhbLi2ELi1ELi1EEEJNS0_4CopyIhbEEEEEvT_T0_DpT1_:
        .type           _ZN2at6native55_GLOBAL__N__de093ff9_22_ForeachBinaryOpList_cu_a911ec4325multi_tensor_apply_kernelINS1_18TensorListMetadataILi2EEENS1_11CopyFunctorIhbLi2ELi1ELi1EEEJNS0_4CopyIhbEEEEEvT_T0_DpT1_,@function
        .size           _ZN2at6native55_GLOBAL__N__de093ff9_22_ForeachBinaryOpList_cu_a911ec4325multi_tensor_apply_kernelINS1_18TensorListMetadataILi2EEENS1_11CopyFunctorIhbLi2ELi1ELi1EEEJNS0_4CopyIhbEEEEEvT_T0_DpT1_,(.L_x_8006 - _ZN2at6native55_GLOBAL__N__de093ff9_22_ForeachBinaryOpList_cu_a911ec4325multi_tensor_apply_kernelINS1_18TensorListMetadataILi2EEENS1_11CopyFunctorIhbLi2ELi1ELi1EEEJNS0_4CopyIhbEEEEEvT_T0_DpT1_)
        .other          _ZN2at6native55_GLOBAL__N__de093ff9_22_ForeachBinaryOpList_cu_a911ec4325multi_tensor_apply_kernelINS1_18TensorListMetadataILi2EEENS1_11CopyFunctorIhbLi2ELi1ELi1EEEJNS0_4CopyIhbEEEEEvT_T0_DpT1_,@"STO_CUDA_ENTRY STV_DEFAULT"
_ZN2at6native55_GLOBAL__N__de093ff9_22_ForeachBinaryOpList_cu_a911ec4325multi_tensor_apply_kernelINS1_18TensorListMetadataILi2EEENS1_11CopyFunctorIhbLi2ELi1ELi1EEEJNS0_4CopyIhbEEEEEvT_T0_DpT1_:
        /* <DEDUP_REMOVED lines=28> */
.L_x_3497:
        /* <DEDUP_REMOVED lines=59> */
.L_x_3496:
[----:B------:R-:W0:Y:S02]  /*0570*/  S2R R12, SR_TID.X ;  /* 0x00000000000c7919 */ /* 0x000e240000002100 */
[----:B0-----:R-:W-:-:S05]  /*0580*/  IMAD.WIDE.U32 R8, R12, 0x4, RZ ;  /* 0x000000040c087825 */ /* 0x001fca00078e00ff */
[----:B------:R-:W-:-:S04]  /*0590*/  ISETP.GE.U32.AND P0, PT, R8, R2, PT ;  /* 0x000000020800720c */ /* 0x000fc80003f06070 */
[----:B------:R-:W-:-:S04]  /*05a0*/  ISETP.GE.AND.EX P0, PT, R9, R6, PT, P0 ;  /* 0x000000060900720c */ /* 0x000fc80003f06300 */
[----:B------:R-:W-:-:S13]  /*05b0*/  ISETP.GT.U32.OR P0, PT, R12, 0x3fff, P0 ;  /* 0x00003fff0c00780c */ /* 0x000fda0000704470 */
[----:B------:R-:W-:Y:S05]  /*05c0*/  @P0 EXIT ;  /* 0x000000000000094d */ /* 0x000fea0003800000 */
[----:B------:R-:W-:-:S04]  /*05d0*/  IMAD.MOV.U32 R13, RZ, RZ, RZ ;  /* 0x000000ffff0d7224 */ /* 0x000fc800078e00ff */
.L_x_3498:
        /* <DEDUP_REMOVED lines=18> */
.L_x_3499:
        /* <DEDUP_REMOVED lines=16> */
.L_x_8006:


//--------------------- .text._ZN2at6native55_GLOBAL__N__de093ff9_22_ForeachBinaryOpList_cu_a911ec4325multi_tensor_apply_kernelINS1_18TensorListMetadataILi2EEENS1_11CopyFunctorIhN3c108BFloat16ELi2ELi1ELi1EEEJNS0_4CopyIhS7_EEEEEvT_T0_DpT1_ --------------------------
	.section	.text._ZN2at6native55_GLOBAL__N__de093ff9_22_ForeachBinaryOpList_cu_a911ec4325multi_tensor_apply_kernelINS1_18TensorListMetadataILi2EEENS1_11CopyFunctorIhN3c108BFloat16ELi2ELi1ELi1EEEJNS0_4CopyIhS7_EEEEEvT_T0_DpT1_,"ax",@progbits
	.sectioninfo	@"SHI_REGISTERS=32"
	.align	128
.text._ZN2at6native55_GLOBAL__N__de093ff9_22_ForeachBinaryOpList_cu_a911ec4325multi_tensor_apply_kernelINS1_18TensorListMetadataILi2EEENS1_11CopyFunctorIhN3c108BFloat16ELi2ELi1ELi1EEEJNS0_4CopyIhS7_EEEEEvT_T0_DpT1_:
        .type           _ZN2at6native55_GLOBAL__N__de093ff9_22_ForeachBinaryOpList_cu_a911ec4325multi_tensor_apply_kernelINS1_18TensorListMetadataILi2EEENS1_11CopyFunctorIhN3c108BFloat16ELi2ELi1ELi1EEEJNS0_4CopyIhS7_EEEEEvT_T0_DpT1_,@function
        .size           _ZN2at6native55_GLOBAL__N__de093ff9_22_ForeachBinaryOpList_cu_a911ec4325multi_tensor_apply_kernelINS1_18TensorListMetadataILi2EEENS1_11CopyFunctorIhN3c108BFloat16ELi2ELi1ELi1EEEJNS0_4CopyIhS7_EEEEEvT_T0_DpT1_,(.L_x_8007 - _ZN2at6native55_GLOBAL__N__de093ff9_22_ForeachBinaryOpList_cu_a911ec4325multi_tensor_apply_kernelINS1_18TensorListMetadataILi2EEENS1_11CopyFunctorIhN3c108BFloat16ELi2ELi1ELi1EEEJNS0_4CopyIhS7_EEEEEvT_T0_DpT1_)
        .other          _ZN2at6native55_GLOBAL__N__de093ff9_22_ForeachBinaryOpList_cu_a911ec4325multi_tensor_apply_kernelINS1_18TensorListMetadataILi2EEENS1_11CopyFunctorIhN3c108BFloat16ELi2ELi1ELi1EEEJNS0_4CopyIhS7_EEEEEvT_T0_DpT1_,@"STO_CUDA_ENTRY STV_DEFAULT"
_ZN2at6native55_GLOBAL__N__de093ff9_22_ForeachBinaryOpList_cu_a911ec4325multi_tensor_apply_kernelINS1_18TensorListMetadataILi2EEENS1_11CopyFunctorIhN3c108BFloat16ELi2ELi1ELi1EEEJNS0_4CopyIhS7_EEEEEvT_T0_DpT1_:
        /* <DEDUP_REMOVED lines=29> */
.L_x_3501:
        /* <DEDUP_REMOVED lines=43> */
[----:B------:R-:W0:Y:S01]  /*0480*/  @P1 F2I.FTZ.U32.TRUNC.NTZ R19, R19 ;  /* 0x0000001300131305 */ /* 0x000e22000021f000 */
[----:B---3--:R-:W-:Y:S01]  /*0490*/  PRMT R22, RZ, 0x5410, R7 ;  /* 0x00005410ff167816 */ /* 0x008fe20000000007 */
[----:B0-----:R5:W-:Y:S01]  /*04a0*/  @P1 STG.E.U8 [R16.64], R19 ;  /* 0x0000001310001986 */ /* 0x001be2000c101104 */
[----:B----4-:R-:W-:-:S05]  /*04b0*/  PRMT R28, RZ, 0x5410, R10 ;  /* 0x00005410ff1c7816 */ /* 0x010fca000000000a */
[----:B------:R-:W-:Y:S01]  /*04c0*/  @P4 F2I.FTZ.U32.TRUNC.NTZ R22, R22 ;  /* 0x0000001600164305 */ /* 0x000fe2000021f000 */
[----:B------:R-:W-:Y:S02]  /*04d0*/  @P0 IADD3 R26, P1, R26, R2, RZ ;  /* 0x000000021a1a0210 */ /* 0x000fe40007f3e0ff */
[----:B-----5:R-:W-:-:S05]  /*04e0*/  PRMT R17, RZ, 0x5410, R8 ;  /* 0x00005410ff117816 */ /* 0x020fca0000000008 */
[----:B------:R-:W0:Y:S01]  /*04f0*/  @P0 F2I.FTZ.U32.TRUNC.NTZ R28, R28 ;  /* 0x0000001c001c0305 */ /* 0x000e22000021f000 */
[----:B------:R-:W-:Y:S01]  /*0500*/  @P0 IMAD.X R27, R11, 0x1, R3, P1 ;  /* 0x000000010b1b0824 */ /* 0x000fe200008e0603 */
[----:B------:R-:W-:-:S06]  /*0510*/  @P2 IADD3 R18, P1, R24, R2, RZ ;  /* 0x0000000218122210 */ /* 0x000fcc0007f3e0ff */
[----:B------:R-:W1:Y:S01]  /*0520*/  @P2 F2I.FTZ.U32.TRUNC.NTZ R17, R17 ;  /* 0x0000001100112305 */ /* 0x000e62000021f000 */
        /* <DEDUP_REMOVED lines=13> */
.L_x_3500:
[----:B------:R-:W0:Y:S02]  /*0600*/  S2R R11, SR_TID.X ;  /* 0x00000000000b7919 */ /* 0x000e240000002100 */
[----:B0-----:R-:W-:-:S05]  /*0610*/  IMAD.WIDE.U32 R6, R11, 0x4, RZ ;  /* 0x000000040b067825 */ /* 0x001fca00078e00ff */
[----:B------:R-:W-:-:S04]  /*0620*/  ISETP.GE.U32.AND P0, PT, R6, R0, PT ;  /* 0x000000000600720c */ /* 0x000fc80003f06070 */
[----:B------:R-:W-:-:S04]  /*0630*/  ISETP.GE.AND.EX P0, PT, R7, R4, PT, P0 ;  /* 0x000000040700720c */ /* 0x000fc80003f06300 */
[----:B------:R-:W-:-:S13]  /*0640*/  ISETP.GT.U32.OR P0, PT, R11, 0x3fff, P0 ;  /* 0x00003fff0b00780c */ /* 0x000fda0000704470 */
[----:B------:R-:W-:Y:S05]  /*0650*/  @P0 EXIT ;  /* 0x000000000000094d */ /* 0x000fea0003800000 */
[----:B------:R-:W-:Y:S02]  /*0660*/  IMAD.MOV.U32 R16, RZ, RZ, RZ ;  /* 0x000000ffff107224 */ /* 0x000fe400078e00ff */
.L_x_3502:
[----:B------:R-:W-:-:S04]  /*0670*/  LEA R6, P0, R11, R12, 0x3 ;  /* 0x0000000c0b067211 */ /* 0x000fc800078018ff */
[----:B------:R-:W-:-:S06]  /*0680*/  LEA.HI.X R7, R11, R13, R16, 0x3, P0 ;  /* 0x0000000d0b077211 */ /* 0x000fcc00000f1c10 */
[----:B------:R-:W2:Y:S02]  /*0690*/  LDG.E.64 R6, [R6.64] ;  /* 0x0000000406067981 */ /* 0x000ea4000c1e1b00 */
[--C-:B--2---:R-:W-:Y:S02]  /*06a0*/  PRMT R5, RZ, 0x5410, R6.reuse ;  /* 0x00005410ff057816 */ /* 0x104fe40000000006 */
[----:B------:R-:W-:-:S04]  /*06b0*/  PRMT R6, RZ, 0x7610, R6 ;  /* 0x00007610ff067816 */ /* 0x000fc80000000006 */
[----:B------:R0:W-:Y:S08]  /*06c0*/  F2I.FTZ.U32.TRUNC.NTZ R8, R6 ;  /* 0x0000000600087305 */ /* 0x0001f0000021f000 */
[----:B------:R-:W1:Y:S01]  /*06d0*/  F2I.FTZ.U32.TRUNC.NTZ R5, R5 ;  /* 0x0000000500057305 */ /* 0x000e62000021f000 */
[----:B0-----:R-:W-:-:S07]  /*06e0*/  PRMT R6, RZ, 0x5410, R7 ;  /* 0x00005410ff067816 */ /* 0x001fce0000000007 */
[----:B------:R0:W2:Y:S01]  /*06f0*/  F2I.FTZ.U32.TRUNC.NTZ R9, R6 ;  /* 0x0000000600097305 */ /* 0x0000a2000021f000 */
[----:B-1----:R-:W-:Y:S02]  /*0700*/  PRMT R14, R8, 0x7604, R5 ;  /* 0x00007604080e7816 */ /* 0x002fe40000000005 */
[----:B0-----:R-:W-:Y:S02]  /*0710*/  PRMT R6, RZ, 0x7610, R7 ;  /* 0x00007610ff067816 */ /* 0x001fe40000000007 */
[----:B------:R-:W-:-:S03]  /*0720*/  LEA R8, P0, R11, R2, 0x2 ;  /* 0x000000020b087211 */ /* 0x000fc600078010ff */
[----:B------:R-:W0:Y:S01]  /*0730*/  F2I.FTZ.U32.TRUNC.NTZ R10, R6 ;  /* 0x00000006000a7305 */ /* 0x000e22000021f000 */
        /* <DEDUP_REMOVED lines=14> */
.L_x_3503:
        /* <DEDUP_REMOVED lines=14> */
.L_x_8007:


//--------------------- .text._ZN2at6native55_GLOBAL__N__de093ff9_22_ForeachBinaryOpList_cu_a911ec4325multi_tensor_apply_kernelINS1_18TensorListMetadataILi2EEENS1_11CopyFunctorIhN3c104HalfELi2ELi1ELi1EEEJNS0_4CopyIhS7_EEEEEvT_T0_DpT1_ --------------------------
	.section	.text._ZN2at6native55_GLOBAL__N__de093ff9_22_ForeachBinaryOpList_cu_a911ec4325multi_tensor_apply_kernelINS1_18TensorListMetadataILi2EEENS1_11CopyFunctorIhN3c104HalfELi2ELi1ELi1EEEJNS0_4CopyIhS7_EEEEEvT_T0_DpT1_,"ax",@progbits
	.sectioninfo	@"SHI_REGISTERS=32"
	.align	128
.text._ZN2at6native55_GLOBAL__N__de093ff9_22_ForeachBinaryOpList_cu_a911ec4325multi_tensor_apply_kernelINS1_18TensorListMetadataILi2EEENS1_11CopyFunctorIhN3c104HalfELi2ELi1ELi1EEEJNS0_4CopyIhS7_EEEEEvT_T0_DpT1_:
        .type           _ZN2at6native55_GLOBAL__N__de093ff9_22_ForeachBinaryOpList_cu_a911ec4325multi_tensor_apply_kernelINS1_18TensorListMetadataILi2EEENS1_11CopyFunctorIhN3c104HalfELi2ELi1ELi1EEEJNS0_4CopyIhS7_EEEEEvT_T0_DpT1_,@function
        .size           _ZN2at6native55_GLOBAL__N__de093ff9_22_ForeachBinaryOpList_cu_a911ec4325multi_tensor_apply_kernelINS1_18TensorListMetadataILi2EEENS1_11CopyFunctorIhN3c104HalfELi2ELi1ELi1EEEJNS0_4CopyIhS7_EEEEEvT_T0_DpT1_,(.L_x_8008 - _ZN2at6native55_GLOBAL__N__de093ff9_22_ForeachBinaryOpList_cu_a911ec4325multi_tensor_apply_kernelINS1_18TensorListMetadataILi2EEENS1_11CopyFunctorIhN3c104HalfELi2ELi1ELi1EEEJNS0_4CopyIhS7_EEEEEvT_T0_DpT1_)
        .other          _ZN2at6native55_GLOBAL__N__de093ff9_22_ForeachBinaryOpList_cu_a911ec4325multi_tensor_apply_kernelINS1_18TensorListMetadataILi2EEENS1_11CopyFunctorIhN3c104HalfELi2ELi1ELi1EEEJNS0_4CopyIhS7_EEEEEvT_T0_DpT1_,@"STO_CUDA_ENTRY STV_DEFAULT"
_ZN2at6native55_GLOBAL__N__de093ff9_22_ForeachBinaryOpList_cu_a911ec4325multi_tensor_apply_kernelINS1_18TensorListMetadataILi2EEENS1_11CopyFunctorIhN3c104HalfELi2ELi1ELi1EEEJNS0_4CopyIhS7_EEEEEvT_T0_DpT1_:
        /* <DEDUP_REMOVED lines=29> */
.L_x_3505:
        /* <DEDUP_REMOVED lines=41> */
[----:B------:R-:W0:Y:S01]  /*0460*/  @P1 F2I.FTZ.U32.TRUNC.NTZ R19, R19 ;  /* 0x0000001300131305 */ /* 0x000e22000021f000 */
[----:B---3--:R-:W-:-:S07]  /*0470*/  HADD2.F32 R28, -RZ, R10.H0_H0 ;  /* 0x2000000aff1c7230 */ /* 0x008fce0000004100 */
[----:B------:R-:W1:Y:S01]  /*0480*/  @P0 F2I.FTZ.U32.TRUNC.NTZ R28, R28 ;  /* 0x0000001c001c0305 */ /* 0x000e62000021f000 */
[----:B----4-:R-:W-:Y:S01]  /*0490*/  HADD2.F32 R27, -RZ, R7.H0_H0 ;  /* 0x20000007ff1b7230 */ /* 0x010fe20000004100 */
[----:B0-----:R0:W-:Y:S01]  /*04a0*/  @P1 STG.E.U8 [R16.64], R19 ;  /* 0x0000001310001986 */ /* 0x0011e2000c101104 */
[----:B-----5:R-:W-:-:S05]  /*04b0*/  HADD2.F32 R15, -RZ, R8.H0_H0 ;  /* 0x20000008ff0f7230 */ /* 0x020fca0000004100 */
[----:B------:R-:W2:Y:S01]  /*04c0*/  @P4 F2I.FTZ.U32.TRUNC.NTZ R27, R27 ;  /* 0x0000001b001b4305 */ /* 0x000ea2000021f000 */
[----:B------:R-:W-:-:S07]  /*04d0*/  @P0 IADD3 R14, P1, R24, R2, RZ ;  /* 0x00000002180e0210 */ /* 0x000fce0007f3e0ff */
[----:B------:R3:W4:Y:S01]  /*04e0*/  @P2 F2I.FTZ.U32.TRUNC.NTZ R24, R15 ;  /* 0x0000000f00182305 */ /* 0x000722000021f000 */
        /* <DEDUP_REMOVED lines=17> */
.L_x_3504:
[----:B------:R-:W0:Y:S02]  /*0600*/  S2R R15, SR_TID.X ;  /* 0x00000000000f7919 */ /* 0x000e240000002100 */
[----:B0-----:R-:W-:-:S05]  /*0610*/  IMAD.WIDE.U32 R6, R15, 0x4, RZ ;  /* 0x000000040f067825 */ /* 0x001fca00078e00ff */
[----:B------:R-:W-:-:S04]  /*0620*/  ISETP.GE.U32.AND P0, PT, R6, R0, PT ;  /* 0x000000000600720c */ /* 0x000fc80003f06070 */
[----:B------:R-:W-:-:S04]  /*0630*/  ISETP.GE.AND.EX P0, PT, R7, R4, PT, P0 ;  /* 0x000000040700720c */ /* 0x000fc80003f06300 */
[----:B------:R-:W-:-:S13]  /*0640*/  ISETP.GT.U32.OR P0, PT, R15, 0x3fff, P0 ;  /* 0x00003fff0f00780c */ /* 0x000fda0000704470 */
[----:B------:R-:W-:Y:S05]  /*0650*/  @P0 EXIT ;  /* 0x000000000000094d */ /* 0x000fea0003800000 */
[----:B------:R-:W-:Y:S02]  /*0660*/  IMAD.MOV.U32 R18, RZ, RZ, RZ ;  /* 0x000000ffff127224 */ /* 0x000fe400078e00ff */
.L_x_3506:
        /* <DEDUP_REMOVED lines=12> */
[----:B------:R-:W-:Y:S01]  /*0730*/  F2I.FTZ.U32.TRUNC.NTZ R5, R5 ;  /* 0x0000000500057305 */ /* 0x000fe2000021f000 */
[----:B------:R-:W-:-:S07]  /*0740*/  HADD2.F32 R14, -RZ, R7.H1_H1 ;  /* 0x30000007ff0e7230 */ /* 0x000fce0000004100 */
[----:B------:R-:W0:Y:S08]  /*0750*/  F2I.FTZ.U32.TRUNC.NTZ R10, R10 ;  /* 0x0000000a000a7305 */ /* 0x000e30000021f000 */
[----:B------:R-:W1:Y:S08]  /*0760*/  F2I.FTZ.U32.TRUNC.NTZ R11, R11 ;  /* 0x0000000b000b7305 */ /* 0x000e70000021f000 */
[----:B------:R-:W2:Y:S01]  /*0770*/  F2I.FTZ.U32.TRUNC.NTZ R14, R14 ;  /* 0x0000000e000e7305 */ /* 0x000ea2000021f000 */
        /* <DEDUP_REMOVED lines=10> */
.L_x_3507:
        /* <DEDUP_REMOVED lines=14> */
.L_x_8008:


//--------------------- .text._ZN2at6native55_GLOBAL__N__de093ff9_22_ForeachBinaryOpList_cu_a911ec4325multi_tensor_apply_kernelINS1_18TensorListMetadataILi2EEENS1_11CopyFunctorIhN3c107complexIfEELi2ELi1ELi1EEEJNS0_4CopyIhS8_EEEEEvT_T0_DpT1_ --------------------------
	.section	.text._ZN2at6native55_GLOBAL__N__de093ff9_22_ForeachBinaryOpList_cu_a911ec4325multi_tensor_apply_kernelINS1_18TensorListMetadataILi2EEENS1_11CopyFunctorIhN3c107complexIfEELi2ELi1ELi1EEEJNS0_4CopyIhS8_EEEEEvT_T0_DpT1_,"ax",@progbits
	.sectioninfo	@"SHI_REGISTERS=32"
	.align	128
.text._ZN2at6native55_GLOBAL__N__de093ff9_22_ForeachBinaryOpList_cu_a911ec4325multi_tensor_apply_kernelINS1_18TensorListMetadataILi2EEENS1_11CopyFunctorIhN3c107complexIfEELi2ELi1ELi1EEEJNS0_4CopyIhS8_EEEEEvT_T0_DpT1_:
        .type           _ZN2at6native55_GLOBAL__N__de093ff9_22_ForeachBinaryOpList_cu_a911ec4325multi_tensor_apply_kernelINS1_18TensorListMetadataILi2EEENS1_11CopyFunctorIhN3c107complexIfEELi2ELi1ELi1EEEJNS0_4CopyIhS8_EEEEEvT_T0_DpT1_,@function
        .size           _ZN2at6native55_GLOBAL__N__de093ff9_22_ForeachBinaryOpList_cu_a911ec4325multi_tensor_apply_kernelINS1_18TensorListMetadataILi2EEENS1_11CopyFunctorIhN3c107complexIfEELi2ELi1ELi1EEEJNS0_4CopyIhS8_EEEEEvT_T0_DpT1_,(.L_x_8009 - _ZN2at6native55_GLOBAL__N__de093ff9_22_ForeachBinaryOpList_cu_a911ec4325multi_tensor_apply_kernelINS1_18TensorListMetadataILi2EEENS1_11CopyFunctorIhN3c107complexIfEELi2ELi1ELi1EEEJNS0_4CopyIhS8_EEEEEvT_T0_DpT1_)
        .other          _ZN2at6native55_GLOBAL__N__de093ff9_22_ForeachBinaryOpList_cu_a911ec4325multi_tensor_apply_kernelINS1_18TensorListMetadataILi2EEENS1_11CopyFunctorIhN3c107complexIfEELi2ELi1ELi1EEEJNS0_4CopyIhS8_EEEEEvT_T0_DpT1_,@"STO_CUDA_ENTRY STV_DEFAULT"
_ZN2at6native55_GLOBAL__N__de093ff9_22_ForeachBinaryOpList_cu_a911ec4325multi_tensor_apply_kernelINS1_18TensorListMetadataILi2EEENS1_11CopyFunctorIhN3c107complexIfEELi2ELi1ELi1EEEJNS0_4CopyIhS8_EEEEEvT_T0_DpT1_:
        /* <DEDUP_REMOVED lines=32> */
.L_x_3509:
        /* <DEDUP_REMOVED lines=42> */
[----:B--2---:R-:W0:Y:S08]  /*04a0*/  @P1 F2I.FTZ.U32.TRUNC.NTZ R19, R8 ;  /* 0x0000000800131305 */ /* 0x004e30000021f000 */
[----:B---3--:R-:W1:Y:S01]  /*04b0*/  @P0 F2I.FTZ.U32.TRUNC.NTZ R28, R7 ;  /* 0x00000007001c0305 */ /* 0x008e62000021f000 */
[----:B0-----:R5:W-:Y:S01]  /*04c0*/  @P1 STG.E.U8 [R16.64], R19 ;  /* 0x0000001310001986 */ /* 0x001be2000c101104 */
[----:B------:R-:W-:-:S06]  /*04d0*/  @P0 IADD3 R26, P1, R26, R2, RZ ;  /* 0x000000021a1a0210 */ /* 0x000fcc0007f3e0ff */
[----:B----4-:R-:W0:Y:S01]  /*04e0*/  @P4 F2I.FTZ.U32.TRUNC.NTZ R22, R10 ;  /* 0x0000000a00164305 */ /* 0x010e22000021f000 */
[----:B------:R-:W-:-:S07]  /*04f0*/  @P0 IMAD.X R27, R11, 0x1, R3, P1 ;  /* 0x000000010b1b0824 */ /* 0x000fce00008e0603 */
[----:B-----5:R-:W2:Y:S01]  /*0500*/  @P2 F2I.FTZ.U32.TRUNC.NTZ R17, R9 ;  /* 0x0000000900112305 */ /* 0x020ea2000021f000 */
        /* <DEDUP_REMOVED lines=14> */
.L_x_3508:
[----:B------:R-:W0:Y:S02]  /*05f0*/  S2R R17, SR_TID.X ;  /* 0x0000000000117919 */ /* 0x000e240000002100 */
[----:B0-----:R-:W-:-:S05]  /*0600*/  IMAD.WIDE.U32 R6, R17, 0x4, RZ ;  /* 0x0000000411067825 */ /* 0x001fca00078e00ff */
[----:B------:R-:W-:-:S04]  /*0610*/  ISETP.GE.U32.AND P0, PT, R6, R0, PT ;  /* 0x000000000600720c */ /* 0x000fc80003f06070 */
[----:B------:R-:W-:-:S04]  /*0620*/  ISETP.GE.AND.EX P0, PT, R7, R4, PT, P0 ;  /* 0x000000040700720c */ /* 0x000fc80003f06300 */
[----:B------:R-:W-:-:S13]  /*0630*/  ISETP.GT.U32.OR P0, PT, R17, 0x3fff, P0 ;  /* 0x00003fff1100780c */ /* 0x000fda0000704470 */
[----:B------:R-:W-:Y:S05]  /*0640*/  @P0 EXIT ;  /* 0x000000000000094d */ /* 0x000fea0003800000 */
[----:B------:R-:W-:Y:S02]  /*0650*/  IMAD.MOV.U32 R18, RZ, RZ, RZ ;  /* 0x000000ffff127224 */ /* 0x000fe400078e00ff */
.L_x_3510:
        /* <DEDUP_REMOVED lines=12> */
[----:B--2---:R-:W-:Y:S08]  /*0720*/  F2I.FTZ.U32.TRUNC.NTZ R5, R5 ;  /* 0x0000000500057305 */ /* 0x004ff0000021f000 */
[----:B---3--:R-:W0:Y:S08]  /*0730*/  F2I.FTZ.U32.TRUNC.NTZ R10, R10 ;  /* 0x0000000a000a7305 */ /* 0x008e30000021f000 */
[----:B----4-:R-:W1:Y:S08]  /*0740*/  F2I.FTZ.U32.TRUNC.NTZ R11, R11 ;  /* 0x0000000b000b7305 */ /* 0x010e70000021f000 */
[----:B-----5:R-:W2:Y:S01]  /*0750*/  F2I.FTZ.U32.TRUNC.NTZ R14, R14 ;  /* 0x0000000e000e7305 */ /* 0x020ea2000021f000 */
        /* <DEDUP_REMOVED lines=10> */
.L_x_3511:
        /* <DEDUP_REMOVED lines=16> */
.L_x_8009:


//--------------------- .text._ZN2at6native55_GLOBAL__N__de093ff9_22_ForeachBinaryOpList_cu_a911ec4325multi_tensor_apply_kernelINS1_18TensorListMetadataILi2EEENS1_11CopyFunctorIhN3c107complexIdEELi2ELi1ELi1EEEJNS0_4CopyIhS8_EEEEEvT_T0_DpT1_ --------------------------
	.section	.text._ZN2at6native55_GLOBAL__N__de093ff9_22_ForeachBinaryOpList_cu_a911ec4325multi_tensor_apply_kernelINS1_18TensorListMetadataILi2EEENS1_11CopyFunctorIhN3c107complexIdEELi2ELi1ELi1EEEJNS0_4CopyIhS8_EEEEEvT_T0_DpT1_,"ax",@progbits
	.sectioninfo	@"SHI_REGISTERS=32"
	.align	128
.text._ZN2at6native55_GLOBAL__N__de093ff9_22_ForeachBinaryOpList_cu_a911ec4325multi_tensor_apply_kernelINS1_18TensorListMetadataILi2EEENS1_11CopyFunctorIhN3c107complexIdEELi2ELi1ELi1EEEJNS0_4CopyIhS8_EEEEEvT_T0_DpT1_:
        .type           _ZN2at6native55_GLOBAL__N__de093ff9_22_ForeachBinaryOpList_cu_a911ec4325multi_tensor_apply_kernelINS1_18TensorListMetadataILi2EEENS1_11CopyFunctorIhN3c107complexIdEELi2ELi1ELi1EEEJNS0_4CopyIhS8_EEEEEvT_T0_DpT1_,@function
        .size           _ZN2at6native55_GLOBAL__N__de093ff9_22_ForeachBinaryOpList_cu_a911ec4325multi_tensor_apply_kernelINS1_18TensorListMetadataILi2EEENS1_11CopyFunctorIhN3c107complexIdEELi2ELi1ELi1EEEJNS0_4CopyIhS8_EEEEEvT_T0_DpT1_,(.L_x_8010 - _ZN2at6native55_GLOBAL__N__de093ff9_22_ForeachBinaryOpList_cu_a911ec4325multi_tensor_apply_kernelINS1_18TensorListMetadataILi2EEENS1_11CopyFunctorIhN3c107complexIdEELi2ELi1ELi1EEEJNS0_4CopyIhS8_EEEEEvT_T0_DpT1_)
        .other          _ZN2at6native55_GLOBAL__N__de093ff9_22_ForeachBinaryOpList_cu_a911ec4325multi_tensor_apply_kernelINS1_18TensorListMetadataILi2EEENS1_11CopyFunctorIhN3c107complexIdEELi2ELi1ELi1EEEJNS0_4CopyIhS8_EEEEEvT_T0_DpT1_,@"STO_CUDA_ENTRY STV_DEFAULT"
_ZN2at6native55_GLOBAL__N__de093ff9_22_ForeachBinaryOpList_cu_a911ec4325multi_tensor_apply_kernelINS1_18TensorListMetadataILi2EEENS1_11CopyFunctorIhN3c107complexIdEELi2ELi1ELi1EEEJNS0_4CopyIhS8_EEEEEvT_T0_DpT1_:
        /* <DEDUP_REMOVED lines=35> */
.L_x_3513:
        /* <DEDUP_REMOVED lines=45> */
[----:B--2---:R-:W0:Y:S08]  /*0500*/  @P0 F2I.U32.F64.TRUNC R27, R8 ;  /* 0x00000008001b0311 */ /* 0x004e30000030d000 */
[----:B---3--:R-:W1:Y:S08]  /*0510*/  @P2 F2I.U32.F64.TRUNC R15, R6 ;  /* 0x00000006000f2311 */ /* 0x008e70000030d000 */
[----:B----4-:R-:W2:Y:S01]  /*0520*/  @P1 F2I.U32.F64.TRUNC R29, R4 ;  /* 0x00000004001d1311 */ /* 0x010ea2000030d000 */
[----:B0-----:R0:W-:Y:S07]  /*0530*/  @P0 STG.E.U8 [R16.64], R27 ;  /* 0x0000001b10000986 */ /* 0x0011ee000c10110a */
[----:B-----5:R-:W3:Y:S01]  /*0540*/  @P3 F2I.U32.F64.TRUNC R28, R2 ;  /* 0x00000002001c3311 */ /* 0x020ee2000030d000 */
        /* <DEDUP_REMOVED lines=11> */
.L_x_3512:
[----:B------:R-:W0:Y:S02]  /*0600*/  S2R R14, SR_TID.X ;  /* 0x00000000000e7919 */ /* 0x000e240000002100 */
[----:B0-----:R-:W-:-:S05]  /*0610*/  IMAD.WIDE.U32 R2, R14, 0x4, RZ ;  /* 0x000000040e027825 */ /* 0x001fca00078e00ff */
[----:B------:R-:W-:-:S04]  /*0620*/  ISETP.GE.U32.AND P0, PT, R2, UR12, PT ;  /* 0x0000000c02007c0c */ /* 0x000fc8000bf06070 */
[----:B------:R-:W-:-:S04]  /*0630*/  ISETP.GE.AND.EX P0, PT, R3, UR6, PT, P0 ;  /* 0x0000000603007c0c */ /* 0x000fc8000bf06300 */
[----:B------:R-:W-:-:S13]  /*0640*/  ISETP.GT.U32.OR P0, PT, R14, 0x3fff, P0 ;  /* 0x00003fff0e00780c */ /* 0x000fda0000704470 */
[----:B------:R-:W-:Y:S05]  /*0650*/  @P0 EXIT ;  /* 0x000000000000094d */ /* 0x000fea0003800000 */
[----:B------:R-:W-:Y:S02]  /*0660*/  IMAD.MOV.U32 R17, RZ, RZ, RZ ;  /* 0x000000ffff117224 */ /* 0x000fe400078e00ff */
.L_x_3514:
[----:B------:R-:W-:-:S04]  /*0670*/  LEA R2, P0, R14, UR4, 0x6 ;  /* 0x000000040e027c11 */ /* 0x000fc8000f8030ff */
[----:B------:R-:W-:-:S05]  /*0680*/  LEA.HI.X R3, R14, UR5, R17, 0x6, P0 ;  /* 0x000000050e037c11 */ /* 0x000fca00080f3411 */
[----:B------:R-:W2:Y:S04]  /*0690*/  LDG.E.64 R4, [R2.64] ;  /* 0x0000000a02047981 */ /* 0x000ea8000c1e1b00 */
[----:B------:R-:W3:Y:S04]  /*06a0*/  LDG.E.64 R6, [R2.64+0x10] ;  /* 0x0000100a02067981 */ /* 0x000ee8000c1e1b00 */
[----:B------:R-:W4:Y:S04]  /*06b0*/  LDG.E.64 R8, [R2.64+0x20] ;  /* 0x0000200a02087981 */ /* 0x000f28000c1e1b00 */
[----:B------:R-:W5:Y:S01]  /*06c0*/  LDG.E.64 R10, [R2.64+0x30] ;  /* 0x0000300a020a7981 */ /* 0x000f62000c1e1b00 */
[----:B------:R-:W-:Y:S01]  /*06d0*/  LEA R12, P0, R14, UR13, 0x2 ;  /* 0x0000000d0e0c7c11 */ /* 0x000fe2000f8010ff */
[----:B--2---:R-:W-:Y:S08]  /*06e0*/  F2I.U32.F64.TRUNC R4, R4 ;  /* 0x0000000400047311 */ /* 0x004ff0000030d000 */
[----:B---3--:R-:W0:Y:S08]  /*06f0*/  F2I.U32.F64.TRUNC R7, R6 ;  /* 0x0000000600077311 */ /* 0x008e30000030d000 */
[----:B----4-:R-:W1:Y:S08]  /*0700*/  F2I.U32.F64.TRUNC R8, R8 ;  /* 0x0000000800087311 */ /* 0x010e70000030d000 */
[----:B-----5:R-:W2:Y:S01]  /*0710*/  F2I.U32.F64.TRUNC R10, R10 ;  /* 0x0000000a000a7311 */ /* 0x020ea2000030d000 */
        /* <DEDUP_REMOVED lines=15> */
.L_x_3515:
        /* <DEDUP_REMOVED lines=15> */
.L_x_8010:


//--------------------- .text._ZN2at6native55_GLOBAL__N__de093ff9_22_ForeachBinaryOpList_cu_a911ec4325multi_tensor_apply_kernelINS1_18TensorListMetadataILi2EEENS1_11CopyFunctorIhfLi2ELi1ELi1EEEJNS0_4CopyIhfEEEEEvT_T0_DpT1_ --------------------------
	.section	.text._ZN2at6native55_GLOBAL__N__de093ff9_22_ForeachBinaryOpList_cu_a911ec4325multi_tensor_apply_kernelINS1_18TensorListMetadataILi2EEENS1_11CopyFunctorIhfLi2ELi1ELi1EEEJNS0_4CopyIhfEEEEEvT_T0_DpT1_,"ax",@progbits
	.sectioninfo	@"SHI_REGISTERS=32"
	.align	128
.text._ZN2at6native55_GLOBAL__N__de093ff9_22_ForeachBinaryOpList_cu_a911ec4325multi_tensor_apply_kernelINS1_18TensorListMetadataILi2EEENS1_11CopyFunctorIhfLi2ELi1ELi1EEEJNS0_4CopyIhfEEEEEvT_T0_DpT1_:
        .type           _ZN2at6native55_GLOBAL__N__de093ff9_22_ForeachBinaryOpList_cu_a911ec4325multi_tensor_apply_kernelINS1_18TensorListMetadataILi2EEENS1_11CopyFunctorIhfLi2ELi1ELi1EEEJNS0_4CopyIhfEEEEEvT_T0_DpT1_,@function
        .size           _ZN2at6native55_GLOBAL__N__de093ff9_22_ForeachBinaryOpList_cu_a911ec4325multi_tensor_apply_kernelINS1_18TensorListMetadataILi2EEENS1_11CopyFunctorIhfLi2ELi1ELi1EEEJNS0_4CopyIhfEEEEEvT_T0_DpT1_,(.L_x_8011 - _ZN2at6native55_GLOBAL__N__de093ff9_22_ForeachBinaryOpList_cu_a911ec4325multi_tensor_apply_kernelINS1_18TensorListMetadataILi2EEENS1_11CopyFunctorIhfLi2ELi1ELi1EEEJNS0_4CopyIhfEEEEEvT_T0_DpT1_)
        .other          _ZN2at6native55_GLOBAL__N__de093ff9_22_ForeachBinaryOpList_cu_a911ec4325multi_tensor_apply_kernelINS1_18TensorListMetadataILi2EEENS1_11CopyFunctorIhfLi2ELi1ELi1EEEJNS0_4CopyIhfEEEEEvT_T0_DpT1_,@"STO_CUDA_ENTRY STV_DEFAULT"
_ZN2at6native55_GLOBAL__N__de093ff9_22_ForeachBinaryOpList_cu_a911ec4325multi_tensor_apply_kernelINS1_18TensorListMetadataILi2EEENS1_11CopyFunctorIhfLi2ELi1ELi1EEEJNS0_4CopyIhfEEEEEvT_T0_DpT1_:
        /* <DEDUP_REMOVED lines=29> */
.L_x_3517:
        /* <DEDUP_REMOVED lines=63> */
.L_x_3516:
[----:B------:R-:W0:Y:S02]  /*05c0*/  S2R R17, SR_TID.X ;  /* 0x0000000000117919 */ /* 0x000e240000002100 */
[----:B0-----:R-:W-:-:S05]  /*05d0*/  IMAD.WIDE.U32 R6, R17, 0x4, RZ ;  /* 0x0000000411067825 */ /* 0x001fca00078e00ff */
[----:B------:R-:W-:-:S04]  /*05e0*/  ISETP.GE.U32.AND P0, PT, R6, R0, PT ;  /* 0x000000000600720c */ /* 0x000fc80003f06070 */
[----:B------:R-:W-:-:S04]  /*05f0*/  ISETP.GE.AND.EX P0, PT, R7, R4, PT, P0 ;  /* 0x000000040700720c */ /* 0x000fc80003f06300 */
[----:B------:R-:W-:-:S13]  /*0600*/  ISETP.GT.U32.OR P0, PT, R17, 0x3fff, P0 ;  /* 0x00003fff1100780c */ /* 0x000fda0000704470 */
[----:B------:R-:W-:Y:S05]  /*0610*/  @P0 EXIT ;  /* 0x000000000000094d */ /* 0x000fea0003800000 */
[----:B------:R-:W-:Y:S02]  /*0620*/  IMAD.MOV.U32 R16, RZ, RZ, RZ ;  /* 0x000000ffff107224 */ /* 0x000fe400078e00ff */
.L_x_3518:
[----:B------:R-:W-:-:S04]  /*0630*/  LEA R8, P0, R17, R12, 0x4 ;  /* 0x0000000c11087211 */ /* 0x000fc800078020ff */
[----:B------:R-:W-:-:S06]  /*0640*/  LEA.HI.X R9, R17, R13, R16, 0x4, P0 ;  /* 0x0000000d11097211 */ /* 0x000fcc00000f2410 */
[----:B------:R-:W2:Y:S02]  /*0650*/  LDG.E.128 R8, [R8.64] ;  /* 0x0000000408087981 */ /* 0x000ea4000c1e1d00 */
[----:B--2---:R-:W-:Y:S08]  /*0660*/  F2I.FTZ.U32.TRUNC.NTZ R5, R8 ;  /* 0x0000000800057305 */ /* 0x004ff0000021f000 */
[----:B------:R-:W0:Y:S08]  /*0670*/  F2I.FTZ.U32.TRUNC.NTZ R6, R9 ;  /* 0x0000000900067305 */ /* 0x000e30000021f000 */
[----:B------:R-:W1:Y:S08]  /*0680*/  F2I.FTZ.U32.TRUNC.NTZ R10, R10 ;  /* 0x0000000a000a7305 */ /* 0x000e70000021f000 */
[----:B------:R-:W2:Y:S01]  /*0690*/  F2I.FTZ.U32.TRUNC.NTZ R11, R11 ;  /* 0x0000000b000b7305 */ /* 0x000ea2000021f000 */
        /* <DEDUP_REMOVED lines=16> */
.L_x_3519:
        /* <DEDUP_REMOVED lines=14> */
.L_x_8011:


//--------------------- .text._ZN2at6native55_GLOBAL__N__de093ff9_22_ForeachBinaryOpList_cu_a911ec4325multi_tensor_apply_kernelINS1_18TensorListMetadataILi2EEENS1_11CopyFunctorIhdLi2ELi1ELi1EEEJNS0_4CopyIhdEEEEEvT_T0_DpT1_ --------------------------
	.section	.text._ZN2at6native55_GLOBAL__N__de093ff9_22_ForeachBinaryOpList_cu_a911ec4325multi_tensor_apply_kernelINS1_18TensorListMetadataILi2EEENS1_11CopyFunctorIhdLi2ELi1ELi1EEEJNS0_4CopyIhdEEEEEvT_T0_DpT1_,"ax",@progbits
	.sectioninfo	@"SHI_REGISTERS=32"
	.align	128
.text._ZN2at6native55_GLOBAL__N__de093ff9_22_ForeachBinaryOpList_cu_a911ec4325multi_tensor_apply_kernelINS1_18TensorListMetadataILi2EEENS1_11CopyFunctorIhdLi2ELi1ELi1EEEJNS0_4CopyIhdEEEEEvT_T0_DpT1_:
        .type           _ZN2at6native55_GLOBAL__N__de093ff9_22_ForeachBinaryOpList_cu_a911ec4325multi_tensor_apply_kernelINS1_18TensorListMetadataILi2EEENS1_11CopyFunctorIhdLi2ELi1ELi1EEEJNS0_4CopyIhdEEEEEvT_T0_DpT1_,@function
        .size           _ZN2at6native55_GLOBAL__N__de093ff9_22_ForeachBinaryOpList_cu_a911ec4325multi_tensor_apply_kernelINS1_18TensorListMetadataILi2EEENS1_11CopyFunctorIhdLi2ELi1ELi1EEEJNS0_4CopyIhdEEEEEvT_T0_DpT1_,(.L_x_8012 - _ZN2at6native55_GLOBAL__N__de093ff9_22_ForeachBinaryOpList_cu_a911ec4325multi_tensor_apply_kernelINS1_18TensorListMetadataILi2EEENS1_11CopyFunctorIhdLi2ELi1ELi1EEEJNS0_4CopyIhdEEEEEvT_T0_DpT1_)
        .other          _ZN2at6native55_GLOBAL__N__de093ff9_22_ForeachBinaryOpList_cu_a911ec4325multi_tensor_apply_kernelINS1_18TensorListMetadataILi2EEENS1_11CopyFunctorIhdLi2ELi1ELi1EEEJNS0_4CopyIhdEEEEEvT_T0_DpT1_,@"STO_CUDA_ENTRY STV_DEFAULT"
_ZN2at6native55_GLOBAL__N__de093ff9_22_ForeachBinaryOpList_cu_a911ec4325multi_tensor_apply_kernelINS1_18TensorListMetadataILi2EEENS1_11CopyFunctorIhdLi2ELi1ELi1EEEJNS0_4CopyIhdEEEEEvT_T0_DpT1_:
        /* <DEDUP_REMOVED lines=31> */
.L_x_3521:
        /* <DEDUP_REMOVED lines=61> */
.L_x_3520:
[----:B------:R-:W0:Y:S02]  /*05c0*/  S2R R14, SR_TID.X ;  /* 0x00000000000e7919 */ /* 0x000e240000002100 */
[----:B0-----:R-:W-:-:S05]  /*05d0*/  IMAD.WIDE.U32 R2, R14, 0x4, RZ ;  /* 0x000000040e027825 */ /* 0x001fca00078e00ff */
[----:B------:R-:W-:-:S04]  /*05e0*/  ISETP.GE.U32.AND P0, PT, R2, UR12, PT ;  /* 0x0000000c02007c0c */ /* 0x000fc8000bf06070 */
[----:B------:R-:W-:-:S04]  /*05f0*/  ISETP.GE.AND.EX P0, PT, R3, UR6, PT, P0 ;  /* 0x0000000603007c0c */ /* 0x000fc8000bf06300 */
[----:B------:R-:W-:-:S13]  /*0600*/  ISETP.GT.U32.OR P0, PT, R14, 0x3fff, P0 ;  /* 0x00003fff0e00780c */ /* 0x000fda0000704470 */
[----:B------:R-:W-:Y:S05]  /*0610*/  @P0 EXIT ;  /* 0x000000000000094d */ /* 0x000fea0003800000 */
[----:B------:R-:W-:Y:S02]  /*0620*/  IMAD.MOV.U32 R17, RZ, RZ, RZ ;  /* 0x000000ffff117224 */ /* 0x000fe400078e00ff */
.L_x_3522:
[----:B------:R-:W-:-:S04]  /*0630*/  LEA R2, P0, R14, UR4, 0x5 ;  /* 0x000000040e027c11 */ /* 0x000fc8000f8028ff */
[----:B------:R-:W-:-:S05]  /*0640*/  LEA.HI.X R3, R14, UR5, R17, 0x5, P0 ;  /* 0x000000050e037c11 */ /* 0x000fca00080f2c11 */
[----:B------:R-:W2:Y:S04]  /*0650*/  LDG.E.128 R8, [R2.64] ;  /* 0x0000000a02087981 */ /* 0x000ea8000c1e1d00 */
[----:B------:R-:W3:Y:S01]  /*0660*/  LDG.E.128 R4, [R2.64+0x10] ;  /* 0x0000100a02047981 */ /* 0x000ee2000c1e1d00 */
[----:B------:R-:W-:Y:S01]  /*0670*/  LEA R12, P0, R14, UR13, 0x2 ;  /* 0x0000000d0e0c7c11 */ /* 0x000fe2000f8010ff */
[----:B--2---:R-:W-:Y:S08]  /*0680*/  F2I.U32.F64.TRUNC R8, R8 ;  /* 0x0000000800087311 */ /* 0x004ff0000030d000 */
[----:B------:R-:W0:Y:S08]  /*0690*/  F2I.U32.F64.TRUNC R11, R10 ;  /* 0x0000000a000b7311 */ /* 0x000e30000030d000 */
[----:B---3--:R-:W1:Y:S08]  /*06a0*/  F2I.U32.F64.TRUNC R4, R4 ;  /* 0x0000000400047311 */ /* 0x008e70000030d000 */
[----:B------:R-:W2:Y:S01]  /*06b0*/  F2I.U32.F64.TRUNC R6, R6 ;  /* 0x0000000600067311 */ /* 0x000ea2000030d000 */
        /* <DEDUP_REMOVED lines=15> */
.L_x_3523:
        /* <DEDUP_REMOVED lines=13> */
.L_x_8012:


//--------------------- .text._ZN2at6native55_GLOBAL__N__de093ff9_22_ForeachBinaryOpList_cu_a911ec4325multi_tensor_apply_kernelINS1_18TensorListMetadataILi2EEENS1_11CopyFunctorIhiLi2ELi1ELi1EEEJNS0_4CopyIhiEEEEEvT_T0_DpT1_ --------------------------
	.section	.text._ZN2at6native55_GLOBAL__N__de093ff9_22_ForeachBinaryOpList_cu_a911ec4325multi_tensor_apply_kernelINS1_18TensorListMetadataILi2EEENS1_11CopyFunctorIhiLi2ELi1ELi1EEEJNS0_4CopyIhiEEEEEvT_T0_DpT1_,"ax",@progbits
	.sectioninfo	@"SHI_REGISTERS=32"
	.align	128
.text._ZN2at6native55_GLOBAL__N__de093ff9_22_ForeachBinaryOpList_cu_a911ec4325multi_tensor_apply_kernelINS1_18TensorListMetadataILi2EEENS1_11CopyFunctorIhiLi2ELi1ELi1EEEJNS0_4CopyIhiEEEEEvT_T0_DpT1_:
        .type           _ZN2at6native55_GLOBAL__N__de093ff9_22_ForeachBinaryOpList_cu_a911ec4325multi_tensor_apply_kernelINS1_18TensorListMetadataILi2EEENS1_11CopyFunctorIhiLi2ELi1ELi1EEEJNS0_4CopyIhiEEEEEvT_T0_DpT1_,@function
        .size           _ZN2at6native55_GLOBAL__N__de093ff9_22_ForeachBinaryOpList_cu_a911ec4325multi_tensor_apply_kernelINS1_18TensorListMetadataILi2EEENS1_11CopyFunctorIhiLi2ELi1ELi1EEEJNS0_4CopyIhiEEEEEvT_T0_DpT1_,(.L_x_8013 - _ZN2at6native55_GLOBAL__N__de093ff9_22_ForeachBinaryOpList_cu_a911ec4325multi_tensor_apply_kernelINS1_18TensorListMetadataILi2EEENS1_11CopyFunctorIhiLi2ELi1ELi1EEEJNS0_4CopyIhiEEEEEvT_T0_DpT1_)
        .other          _ZN2at6native55_GLOBAL__N__de093ff9_22_ForeachBinaryOpList_cu_a911ec4325multi_tensor_apply_kernelINS1_18TensorListMetadataILi2EEENS1_11CopyFunctorIhiLi2ELi1ELi1EEEJNS0_4CopyIhiEEEEEvT_T0_DpT1_,@"STO_CUDA_ENTRY STV_DEFAULT"
_ZN2at6native55_GLOBAL__N__de093ff9_22_ForeachBinaryOpList_cu_a911ec4325multi_tensor_apply_kernelINS1_18TensorListMetadataILi2EEENS1_11CopyFunctorIhiLi2ELi1ELi1EEEJNS0_4CopyIhiEEEEEvT_T0_DpT1_:
        /* <DEDUP_REMOVED lines=28> */
.L_x_3525:
        /* <DEDUP_REMOVED lines=59> */
.L_x_3524:
[----:B------:R-:W0:Y:S02]  /*0570*/  S2R R15, SR_TID.X ;  /* 0x00000000000f7919 */ /* 0x000e240000002100 */
[----:B0-----:R-:W-:-:S05]  /*0580*/  IMAD.WIDE.U32 R6, R15, 0x4, RZ ;  /* 0x000000040f067825 */ /* 0x001fca00078e00ff */
[----:B------:R-:W-:-:S04]  /*0590*/  ISETP.GE.U32.AND P0, PT, R6, R0, PT ;  /* 0x000000000600720c */ /* 0x000fc80003f06070 */
[----:B------:R-:W-:-:S04]  /*05a0*/  ISETP.GE.AND.EX P0, PT, R7, R4, PT, P0 ;  /* 0x000000040700720c */ /* 0x000fc80003f06300 */
[----:B------:R-:W-:-:S13]  /*05b0*/  ISETP.GT.U32.OR P0, PT, R15, 0x3fff, P0 ;  /* 0x00003fff0f00780c */ /* 0x000fda0000704470 */
[----:B------:R-:W-:Y:S05]  /*05c0*/  @P0 EXIT ;  /* 0x000000000000094d */ /* 0x000fea0003800000 */
[----:B------:R-:W-:Y:S02]  /*05d0*/  IMAD.MOV.U32 R14, RZ, RZ, RZ ;  /* 0x000000ffff0e7224 */ /* 0x000fe400078e00ff */
.L_x_3526:
        /* <DEDUP_REMOVED lines=19> */
.L_x_3527:
        /* <DEDUP_REMOVED lines=15> */
.L_x_8013:


//--------------------- .text._ZN2at6native55_GLOBAL__N__de093ff9_22_ForeachBinaryOpList_cu_a911ec4325multi_tensor_apply_kernelINS1_18TensorListMetadataILi2EEENS1_11CopyFunctorIhsLi2ELi1ELi1EEEJNS0_4CopyIhsEEEEEvT_T0_DpT1_ --------------------------
	.section	.text._ZN2at6native55_GLOBAL__N__de093ff9_22_ForeachBinaryOpList_cu_a911ec4325multi_tensor_apply_kernelINS1_18TensorListMetadataILi2EEENS1_11CopyFunctorIhsLi2ELi1ELi1EEEJNS0_4CopyIhsEEEEEvT_T0_DpT1_,"ax",@progbits
	.sectioninfo	@"SHI_REGISTERS=32"
	.align	128
.text._ZN2at6native55_GLOBAL__N__de093ff9_22_ForeachBinaryOpList_cu_a911ec4325multi_tensor_apply_kernelINS1_18TensorListMetadataILi2EEENS1_11CopyFunctorIhsLi2ELi1ELi1EEEJNS0_4CopyIhsEEEEEvT_T0_DpT1_:
        .type           _ZN2at6native55_GLOBAL__N__de093ff9_22_ForeachBinaryOpList_cu_a911ec4325multi_tensor_apply_kernelINS1_18TensorListMetadataILi2EEENS1_11CopyFunctorIhsLi2ELi1ELi1EEEJNS0_4CopyIhsEEEEEvT_T0_DpT1_,@function
        .size           _ZN2at6native55_GLOBAL__N__de093ff9_22_ForeachBinaryOpList_cu_a911ec4325multi_tensor_apply_kernelINS1_18TensorListMetadataILi2EEENS1_11CopyFunctorIhsLi2ELi1ELi1EEEJNS0_4CopyIhsEEEEEvT_T0_DpT1_,(.L_x_8014 - _ZN2at6native55_GLOBAL__N__de093ff9_22_ForeachBinaryOpList_cu_a911ec4325multi_tensor_apply_kernelINS1_18TensorListMetadataILi2EEENS1_11CopyFunctorIhsLi2ELi1ELi1EEEJNS0_4CopyIhsEEEEEvT_T0_DpT1_)
        .other          _ZN2at6native55_GLOBAL__N__de093ff9_22_ForeachBinaryOpList_cu_a911ec4325multi_tensor_apply_kernelINS1_18TensorListMetadataILi2EEENS1_11CopyFunctorIhsLi2ELi1ELi1EEEJNS0_4CopyIhsEEEEEvT_T0_DpT1_,@"STO_CUDA_ENTRY STV_DEFAULT"
_ZN2at6native55_GLOBAL__N__de093ff9_22_ForeachBinaryOpList_cu_a911ec4325multi_tensor_apply_kernelINS1_18TensorListMetadataILi2EEENS1_11CopyFunctorIhsLi2ELi1ELi1EEEJNS0_4CopyIhsEEEEEvT_T0_DpT1_:
        /* <DEDUP_REMOVED lines=29> */
.L_x_3529:
        /* <DEDUP_REMOVED lines=59> */
.L_x_3528:
[----:B------:R-:W0:Y:S02]  /*0580*/  S2R R15, SR_TID.X ;  /* 0x00000000000f7919 */ /* 0x000e240000002100 */
[----:B0-----:R-:W-:-:S05]  /*0590*/  IMAD.WIDE.U32 R6, R15, 0x4, RZ ;  /* 0x000000040f067825 */ /* 0x001fca00078e00ff */
[----:B------:R-:W-:-:S04]  /*05a0*/  ISETP.GE.U32.AND P0, PT, R6, R0, PT ;  /* 0x000000000600720c */ /* 0x000fc80003f06070 */
[----:B------:R-:W-:-:S04]  /*05b0*/  ISETP.GE.AND.EX P0, PT, R7, R4, PT, P0 ;  /* 0x000000040700720c */ /* 0x000fc80003f06300 */
[----:B------:R-:W-:-:S13]  /*05c0*/  ISETP.GT.U32.OR P0, PT, R15, 0x3fff, P0 ;  /* 0x00003fff0f00780c */ /* 0x000fda0000704470 */
[----:B------:R-:W-:Y:S05]  /*05d0*/  @P0 EXIT ;  /* 0x000000000000094d */ /* 0x000fea0003800000 */
[----:B------:R-:W-:Y:S02]  /*05e0*/  IMAD.MOV.U32 R14, RZ, RZ, RZ ;  /* 0x000000ffff0e7224 */ /* 0x000fe400078e00ff */
.L_x_3530:
        /* <DEDUP_REMOVED lines=21> */
.L_x_3531:
        /* <DEDUP_REMOVED lines=12> */
.L_x_8014:


//--------------------- .text._ZN2at6native55_GLOBAL__N__de093ff9_22_ForeachBinaryOpList_cu_a911ec4325multi_tensor_apply_kernelINS1_18TensorListMetadataILi2EEENS1_11CopyFunctorIhlLi2ELi1ELi1EEEJNS0_4CopyIhlEEEEEvT_T0_DpT1_ --------------------------
	.section	.text._ZN2at6native55_GLOBAL__N__de093ff9_22_ForeachBinaryOpList_cu_a911ec4325multi_tensor_apply_kernelINS1_18TensorListMetadataILi2EEENS1_11CopyFunctorIhlLi2ELi1ELi1EEEJNS0_4CopyIhlEEEEEvT_T0_DpT1_,"ax",@progbits
	.sectioninfo	@"SHI_REGISTERS=32"
	.align	128
.text._ZN2at6native55_GLOBAL__N__de093ff9_22_ForeachBinaryOpList_cu_a911ec4325multi_tensor_apply_kernelINS1_18TensorListMetadataILi2EEENS1_11CopyFunctorIhlLi2ELi1ELi1EEEJNS0_4CopyIhlEEEEEvT_T0_DpT1_:
        .type           _ZN2at6native55_GLOBAL__N__de093ff9_22_ForeachBinaryOpList_cu_a911ec4325multi_tensor_apply_kernelINS1_18TensorListMetadataILi2EEENS1_11CopyFunctorIhlLi2ELi1ELi1EEEJNS0_4CopyIhlEEEEEvT_T0_DpT1_,@function
        .size           _ZN2at6native55_GLOBAL__N__de093ff9_22_ForeachBinaryOpList_cu_a911ec4325multi_tensor_apply_kernelINS1_18TensorListMetadataILi2EEENS1_11CopyFunctorIhlLi2ELi1ELi1EEEJNS0_4CopyIhlEEEEEvT_T0_DpT1_,(.L_x_8015 - _ZN2at6native55_GLOBAL__N__de093ff9_22_ForeachBinaryOpList_cu_a911ec4325multi_tensor_apply_kernelINS1_18TensorListMetadataILi2EEENS1_11CopyFunctorIhlLi2ELi1ELi1EEEJNS0_4CopyIhlEEEEEvT_T0_DpT1_)
        .other          _ZN2at6native55_GLOBAL__N__de093ff9_22_ForeachBinaryOpList_cu_a911ec4325multi_tensor_apply_kernelINS1_18TensorListMetadataILi2EEENS1_11CopyFunctorIhlLi2ELi1ELi1EEEJNS0_4CopyIhlEEEEEvT_T0_DpT1_,@"STO_CUDA_ENTRY STV_DEFAULT"
_ZN2at6native55_GLOBAL__N__de093ff9_22_ForeachBinaryOpList_cu_a911ec4325multi_tensor_apply_kernelINS1_18TensorListMetadataILi2EEENS1_11CopyFunctorIhlLi2ELi1ELi1EEEJNS0_4CopyIhlEEEEEvT_T0_DpT1_:
        /* <DEDUP_REMOVED lines=29> */
.L_x_3533:
        /* <DEDUP_REMOVED lines=59> */
.L_x_3532:
[----:B------:R-:W0:Y:S02]  /*0580*/  S2R R15, SR_TID.X ;  /* 0x00000000000f7919 */ /* 0x000e240000002100 */
[----:B0-----:R-:W-:-:S05]  /*0590*/  IMAD.WIDE.U32 R6, R15, 0x4, RZ ;  /* 0x000000040f067825 */ /* 0x001fca00078e00ff */
[----:B------:R-:W-:-:S04]  /*05a0*/  ISETP.GE.U32.AND P0, PT, R6, R0, PT ;  /* 0x000000000600720c */ /* 0x000fc80003f06070 */
[----:B------:R-:W-:-:S04]  /*05b0*/  ISETP.GE.AND.EX P0, PT, R7, R4, PT, P0 ;  /* 0x000000040700720c */ /* 0x000fc80003f06300 */
[----:B------:R-:W-:-:S13]  /*05c0*/  ISETP.GT.U32.OR P0, PT, R15, 0x3fff, P0 ;  /* 0x00003fff0f00780c */ /* 0x000fda0000704470 */
[----:B------:R-:W-:Y:S05]  /*05d0*/  @P0 EXIT ;  /* 0x000000000000094d */ /* 0x000fea0003800000 */
[----:B------:R-:W-:Y:S02]  /*05e0*/  IMAD.MOV.U32 R10, RZ, RZ, RZ ;  /* 0x000000ffff0a7224 */ /* 0x000fe400078e00ff */
.L_x_3534:
        /* <DEDUP_REMOVED lines=22> */
.L_x_3535:
        /* <DEDUP_REMOVED lines=11> */
.L_x_8015:


//--------------------- .text._ZN2at6native55_GLOBAL__N__de093ff9_22_ForeachBinaryOpList_cu_a911ec4325multi_tensor_apply_kernelINS1_18TensorListMetadataILi2EEENS1_11CopyFunctorIhaLi2ELi1ELi1EEEJNS0_4CopyIhaEEEEEvT_T0_DpT1_ --------------------------
	.section	.text._ZN2at6native55_GLOBAL__N__de093ff9_22_ForeachBinaryOpList_cu_a911ec4325multi_tensor_apply_kernelINS1_18TensorListMetadataILi2EEENS1_11CopyFunctorIhaLi2ELi1ELi1EEEJNS0_4CopyIhaEEEEEvT_T0_DpT1_,"ax",@progbits
	.sectioninfo	@"SHI_REGISTERS=32"
	.align	128
.text._ZN2at6native55_GLOBAL__N__de093ff9_22_ForeachBinaryOpList_cu_a911ec4325multi_tensor_apply_kernelINS1_18TensorListMetadataILi2EEENS1_11CopyFunctorIhaLi2ELi1ELi1EEEJNS0_4CopyIhaEEEEEvT_T0_DpT1_:
        .type           _ZN2at6native55_GLOBAL__N__de093ff9_22_ForeachBinaryOpList_cu_a911ec4325multi_tensor_apply_kernelINS1_18TensorListMetadataILi2EEENS1_11CopyFunctorIhaLi2ELi1ELi1EEEJNS0_4CopyIhaEEEEEvT_T0_DpT1_,@function
        .size           _ZN2at6native55_GLOBAL__N__de093ff9_22_ForeachBinaryOpList_cu_a911ec4325multi_tensor_apply_kernelINS1_18TensorListMetadataILi2EEENS1_11CopyFunctorIhaLi2ELi1ELi1EEEJNS0_4CopyIhaEEEEEvT_T0_DpT1_,(.L_x_8016 - _ZN2at6native55_GLOBAL__N__de093ff9_22_ForeachBinaryOpList_cu_a911ec4325multi_tensor_apply_kernelINS1_18TensorListMetadataILi2EEENS1_11CopyFunctorIhaLi2ELi1ELi1EEEJNS0_4CopyIhaEEEEEvT_T0_DpT1_)
        .other          _ZN2at6native55_GLOBAL__N__de093ff9_22_ForeachBinaryOpList_cu_a911ec4325multi_tensor_apply_kernelINS1_18TensorListMetadataILi2EEENS1_11CopyFunctorIhaLi2ELi1ELi1EEEJNS0_4CopyIhaEEEEEvT_T0_DpT1_,@"STO_CUDA_ENTRY STV_DEFAULT"
_ZN2at6native55_GLOBAL__N__de093ff9_22_ForeachBinaryOpList_cu_a911ec4325multi_tensor_apply_kernelINS1_18TensorListMetadataILi2EEENS1_11CopyFunctorIhaLi2ELi1ELi1EEEJNS0_4CopyIhaEEEEEvT_T0_DpT1_:
        /* <DEDUP_REMOVED lines=28> */
.L_x_3537:
        /* <DEDUP_REMOVED lines=59> */
.L_x_3536:
[----:B------:R-:W0:Y:S02]  /*0570*/  S2R R12, SR_TID.X ;  /* 0x00000000000c7919 */ /* 0x000e240000002100 */
[----:B0-----:R-:W-:-:S05]  /*0580*/  IMAD.WIDE.U32 R8, R12, 0x4, RZ ;  /* 0x000000040c087825 */ /* 0x001fca00078e00ff */
[----:B------:R-:W-:-:S04]  /*0590*/  ISETP.GE.U32.AND P0, PT, R8, R2, PT ;  /* 0x000000020800720c */ /* 0x000fc80003f06070 */
[----:B------:R-:W-:-:S04]  /*05a0*/  ISETP.GE.AND.EX P0, PT, R9, R6, PT, P0 ;  /* 0x000000060900720c */ /* 0x000fc80003f06300 */
[----:B------:R-:W-:-:S13]  /*05b0*/  ISETP.GT.U32.OR P0, PT, R12, 0x3fff, P0 ;  /* 0x00003fff0c00780c */ /* 0x000fda0000704470 */
[----:B------:R-:W-:Y:S05]  /*05c0*/  @P0 EXIT ;  /* 0x000000000000094d */ /* 0x000fea0003800000 */
[----:B------:R-:W-:-:S04]  /*05d0*/  IMAD.MOV.U32 R13, RZ, RZ, RZ ;  /* 0x000000ffff0d7224 */ /* 0x000fc800078e00ff */
.L_x_3538:
        /* <DEDUP_REMOVED lines=18> */
.L_x_3539:
        /* <DEDUP_REMOVED lines=16> */
.L_x_8016:


//--------------------- .text._ZN2at6native55_GLOBAL__N__de093ff9_22_ForeachBinaryOpList_cu_a911ec4325multi_tensor_apply_kernelINS1_18TensorListMetadataILi2EEENS1_14UnaryOpFunctorIhLi2ELi1ELi1EEEJNS0_4CopyIhhEEEEEvT_T0_DpT1_ --------------------------
	.section	.text._ZN2at6native55_GLOBAL__N__de093ff9_22_ForeachBinaryOpList_cu_a911ec4325multi_tensor_apply_kernelINS1_18TensorListMetadataILi2EEENS1_14UnaryOpFunctorIhLi2ELi1ELi1EEEJNS0_4CopyIhhEEEEEvT_T0_DpT1_,"ax",@progbits
	.sectioninfo	@"SHI_REGISTERS=32"
	.align	128
.text._ZN2at6native55_GLOBAL__N__de093ff9_22_ForeachBinaryOpList_cu_a911ec4325multi_tensor_apply_kernelINS1_18TensorListMetadataILi2EEENS1_14UnaryOpFunctorIhLi2ELi1ELi1EEEJNS0_4CopyIhhEEEEEvT_T0_DpT1_:
        .type           _ZN2at6native55_GLOBAL__N__de093ff9_22_ForeachBinaryOpList_cu_a911ec4325multi_tensor_apply_kernelINS1_18TensorListMetadataILi2EEENS1_14UnaryOpFunctorIhLi2ELi1ELi1EEEJNS0_4CopyIhhEEEEEvT_T0_DpT1_,@function
        .size           _ZN2at6native55_GLOBAL__N__de093ff9_22_ForeachBinaryOpList_cu_a911ec4325multi_tensor_apply_kernelINS1_18TensorListMetadataILi2EEENS1_14UnaryOpFunctorIhLi2ELi1ELi1EEEJNS0_4CopyIhhEEEEEvT_T0_DpT1_,(.L_x_8017 - _ZN2at6native55_GLOBAL__N__de093ff9_22_ForeachBinaryOpList_cu_a911ec4325multi_tensor_apply_kernelINS1_18TensorListMetadataILi2EEENS1_14UnaryOpFunctorIhLi2ELi1ELi1EEEJNS0_4CopyIhhEEEEEvT_T0_DpT1_)
        .other          _ZN2at6native55_GLOBAL__N__de093ff9_22_ForeachBinaryOpList_cu_a911ec4325multi_tensor_apply_kernelINS1_18TensorListMetadataILi2EEENS1_14UnaryOpFunctorIhLi2ELi1ELi1EEEJNS0_4CopyIhhEEEEEvT_T0_DpT1_,@"STO_CUDA_ENTRY STV_DEFAULT"
_ZN2at6native55_GLOBAL__N__de093ff9_22_ForeachBinaryOpList_cu_a911ec4325multi_tensor_apply_kernelINS1_18TensorListMetadataILi2EEENS1_14UnaryOpFunctorIhLi2ELi1ELi1EEEJNS0_4CopyIhhEEEEEvT_T0_DpT1_:
        /* <DEDUP_REMOVED lines=28> */
.L_x_3541:
        /* <DEDUP_REMOVED lines=63> */
.L_x_3540:
[----:B------:R-:W0:Y:S02]  /*05b0*/  S2R R12, SR_TID.X ;  /* 0x00000000000c7919 */ /* 0x000e240000002100 */
[----:B0-----:R-:W-:-:S05]  /*05c0*/  IMAD.WIDE.U32 R8, R12, 0x4, RZ ;  /* 0x000000040c087825 */ /* 0x001fca00078e00ff */
[----:B------:R-:W-:-:S04]  /*05d0*/  ISETP.GE.U32.AND P0, PT, R8, R2, PT ;  /* 0x000000020800720c */ /* 0x000fc80003f06070 */
[----:B------:R-:W-:-:S04]  /*05e0*/  ISETP.GE.AND.EX P0, PT, R9, R6, PT, P0 ;  /* 0x000000060900720c */ /* 0x000fc80003f06300 */
[----:B------:R-:W-:-:S13]  /*05f0*/  ISETP.GT.U32.OR P0, PT, R12, 0x3fff, P0 ;  /* 0x00003fff0c00780c */ /* 0x000fda0000704470 */
[----:B------:R-:W-:Y:S05]  /*0600*/  @P0 EXIT ;  /* 0x000000000000094d */ /* 0x000fea0003800000 */
[----:B------:R-:W-:-:S04]  /*0610*/  IMAD.MOV.U32 R13, RZ, RZ, RZ ;  /* 0x000000ffff0d7224 */ /* 0x000fc800078e00ff */
.L_x_3542:
        /* <DEDUP_REMOVED lines=18> */
.L_x_3543:
        /* <DEDUP_REMOVED lines=12> */
.L_x_8017:


//--------------------- .text._ZN2at6native55_GLOBAL__N__de093ff9_22_ForeachBinaryOpList_cu_a911ec4325multi_tensor_apply_kernelINS1_18TensorListMetadataILi3EEENS1_24BinaryOpListAlphaFunctorIN3c104HalfELi3ELi2ELi2EEEJNS1_13power_functorIfEEfEEEvT_T0_DpT1_ --------------------------
	.section	.text._ZN2at6native55_GLOBAL__N__de093ff9_22_ForeachBinaryOpList_cu_a911ec4325multi_tensor_apply_kernelINS1_18TensorListMetadataILi3EEENS1_24BinaryOpListAlphaFunctorIN3c104HalfELi3ELi2ELi2EEEJNS1_13power_functorIfEEfEEEvT_T0_DpT1_,"ax",@progbits
	.sectioninfo	@"SHI_REGISTERS=32"
	.align	128
.text._ZN2at6native55_GLOBAL__N__de093ff9_22_ForeachBinaryOpList_cu_a911ec4325multi_tensor_apply_kernelINS1_18TensorListMetadataILi3EEENS1_24BinaryOpListAlphaFunctorIN3c104HalfELi3ELi2ELi2EEEJNS1_13power_functorIfEEfEEEvT_T0_DpT1_:
        .type           _ZN2at6native55_GLOBAL__N__de093ff9_22_ForeachBinaryOpList_cu_a911ec4325multi_tensor_apply_kernelINS1_18TensorListMetadataILi3EEENS1_24BinaryOpListAlphaFunctorIN3c104HalfELi3ELi2ELi2EEEJNS1_13power_functorIfEEfEEEvT_T0_DpT1_,@function
        .size           _ZN2at6native55_GLOBAL__N__de093ff9_22_ForeachBinaryOpList_cu_a911ec4325multi_tensor_apply_kernelINS1_18TensorListMetadataILi3EEENS1_24BinaryOpListAlphaFunctorIN3c104HalfELi3ELi2ELi2EEEJNS1_13power_functorIfEEfEEEvT_T0_DpT1_,(.L_x_8018 - _ZN2at6native55_GLOBAL__N__de093ff9_22_ForeachBinaryOpList_cu_a911ec4325multi_tensor_apply_kernelINS1_18TensorListMetadataILi3EEENS1_24BinaryOpListAlphaFunctorIN3c104HalfELi3ELi2ELi2EEEJNS1_13power_functorIfEEfEEEvT_T0_DpT1_)
        .other          _ZN2at6native55_GLOBAL__N__de093ff9_22_ForeachBinaryOpList_cu_a911ec4325multi_tensor_apply_kernelINS1_18TensorListMetadataILi3EEENS1_24BinaryOpListAlphaFunctorIN3c104HalfELi3ELi2ELi2EEEJNS1_13power_functorIfEEfEEEvT_T0_DpT1_,@"STO_CUDA_ENTRY STV_DEFAULT"
_ZN2at6native55_GLOBAL__N__de093ff9_22_ForeachBinaryOpList_cu_a911ec4325multi_tensor_apply_kernelINS1_18TensorListMetadataILi3EEENS1_24BinaryOpListAlphaFunctorIN3c104HalfELi3ELi2ELi2EEEJNS1_13power_functorIfEEfEEEvT_T0_DpT1_:
        /* <DEDUP_REMOVED lines=12> */
[----:B------:R-:W-:Y:S02]  /*00c0*/  ULDC.64 UR12, c[0x0][UR12+0x5e0] ;  /* 0x000178000c0c7abb */ /* 0x000fe40008000a00 */
[----:B------:R-:W-:Y:S02]  /*00d0*/  UIMAD.WIDE UR6, UR14, 0x20000, UR6 ;  /* 0x000200000e0678a5 */ /* 0x000fe4000f8e0206 */
[----:B------:R-:W-:-:S02]  /*00e0*/  UIMAD.WIDE UR8, UR14, 0x20000, UR8 ;  /* 0x000200000e0878a5 */ /* 0x000fc4000f8e0208 */
[----:B------:R-:W-:Y:S02]  /*00f0*/  UIMAD.WIDE UR10, UR14, 0x20000, UR10 ;  /* 0x000200000e0a78a5 */ /* 0x000fe4000f8e020a */
[----:B------:R-:W-:Y:S02]  /*0100*/  UIADD3 UR14, UP1, -UR4, UR12, URZ ;  /* 0x0000000c040e7290 */ /* 0x000fe4000ff3e13f */
[----:B------:R-:W-:Y:S02]  /*0110*/  ULOP3.LUT UR12, UR10, UR8, UR6, 0xfe, !UPT ;  /* 0x000000080a0c7292 */ /* 0x000fe4000f8efe06 */
[----:B------:R-:W-:-:S04]  /*0120*/  ULOP3.LUT UR4, UR14, 0x3, URZ, 0xc0, !UPT ;  /* 0x000000030e047892 */ /* 0x000fc8000f8ec03f */
        /* <DEDUP_REMOVED lines=13> */
.L_x_3545:
[----:B0-----:R-:W-:Y:S01]  /*0200*/  IADD3 R9, P0, R0, R6, RZ ;  /* 0x0000000600097210 */ /* 0x001fe20007f1e0ff */
[----:B------:R-:W-:Y:S01]  /*0210*/  IMAD R24, R2, 0x3, RZ ;  /* 0x0000000302187824 */ /* 0x000fe200078e02ff */
[----:B------:R-:W-:Y:S02]  /*0220*/  PRMT R25, RZ, 0x7610, R25 ;  /* 0x00007610ff197816 */ /* 0x000fe40000000019 */
[C---:B------:R-:W-:Y:S01]  /*0230*/  IADD3 R10, P3, R9.reuse, c[0x0][0x0], RZ ;  /* 0x00000000090a7a10 */ /* 0x040fe20007f7e0ff */
[----:B------:R-:W-:Y:S01]  /*0240*/  IMAD.X R8, RZ, RZ, R7, P0 ;  /* 0x000000ffff087224 */ /* 0x000fe200000e0607 */
[C---:B------:R-:W-:Y:S02]  /*0250*/  ISETP.GE.U32.AND P2, PT, R9.reuse, 0x10000, PT ;  /* 0x000100000900780c */ /* 0x040fe40003f46070 */
[----:B------:R-:W-:Y:S01]  /*0260*/  ISETP.LT.U32.AND P0, PT, R9, UR14, PT ;  /* 0x0000000e09007c0c */ /* 0x000fe2000bf01070 */
[----:B------:R-:W-:Y:S01]  /*0270*/  IMAD.X R5, RZ, RZ, R8, P3 ;  /* 0x000000ffff057224 */ /* 0x000fe200018e0608 */
[----:B------:R-:W-:-:S02]  /*0280*/  ISETP.GE.U32.AND.EX P2, PT, R8, RZ, PT, P2 ;  /* 0x000000ff0800720c */ /* 0x000fc40003f46120 */
[-C--:B------:R-:W-:Y:S02]  /*0290*/  LEA R3, P5, R2, R9.reuse, 0x1 ;  /* 0x0000000902037211 */ /* 0x080fe400078a08ff */
[----:B------:R-:W-:Y:S02]  /*02a0*/  ISETP.GE.U32.AND P1, PT, R10, 0x10000, PT ;  /* 0x000100000a00780c */ /* 0x000fe40003f26070 */
[----:B------:R-:W-:Y:S01]  /*02b0*/  ISETP.LT.AND.EX P2, PT, R8, UR4, !P2, P0 ;  /* 0x0000000408007c0c */ /* 0x000fe2000d741300 */
[----:B------:R-:W-:Y:S01]  /*02c0*/  IMAD.X R4, RZ, RZ, R8, P5 ;  /* 0x000000ffff047224 */ /* 0x000fe200028e0608 */
[----:B------:R-:W-:Y:S02]  /*02d0*/  ISETP.LT.U32.AND P4, PT, R10, UR14, PT ;  /* 0x0000000e0a007c0c */ /* 0x000fe4000bf81070 */
[----:B------:R-:W-:Y:S02]  /*02e0*/  ISETP.GE.U32.AND.EX P1, PT, R5, RZ, PT, P1 ;  /* 0x000000ff0500720c */ /* 0x000fe40003f26110 */
[----:B------:R-:W-:-:S02]  /*02f0*/  IADD3 R24, P0, R24, R9, RZ ;  /* 0x0000000918187210 */ /* 0x000fc40007f1e0ff */
[----:B------:R-:W-:Y:S02]  /*0300*/  ISETP.GE.U32.AND P3, PT, R3, 0x10000, PT ;  /* 0x000100000300780c */ /* 0x000fe40003f66070 */
[----:B------:R-:W-:Y:S01]  /*0310*/  ISETP.LT.AND.EX P1, PT, R5, UR4, !P1, P4 ;  /* 0x0000000405007c0c */ /* 0x000fe2000cf21340 */
[----:B------:R-:W-:Y:S01]  /*0320*/  IMAD.X R11, RZ, RZ, R8, P0 ;  /* 0x000000ffff0b7224 */ /* 0x000fe200000e0608 */
[----:B------:R-:W-:Y:S02]  /*0330*/  ISETP.LT.U32.AND P4, PT, R3, UR14, PT ;  /* 0x0000000e03007c0c */ /* 0x000fe4000bf81070 */
[----:B------:R-:W-:Y:S02]  /*0340*/  ISETP.GE.U32.AND.EX P3, PT, R4, RZ, PT, P3 ;  /* 0x000000ff0400720c */ /* 0x000fe40003f66130 */
[----:B------:R-:W-:Y:S02]  /*0350*/  ISETP.GE.U32.AND P5, PT, R24, 0x10000, PT ;  /* 0x000100001800780c */ /* 0x000fe40003fa6070 */
[----:B------:R-:W-:-:S02]  /*0360*/  ISETP.LT.AND.EX P3, PT, R4, UR4, !P3, P4 ;  /* 0x0000000404007c0c */ /* 0x000fc4000df61340 */
[----:B------:R-:W-:Y:S02]  /*0370*/  ISETP.LT.U32.AND P0, PT, R24, UR14, PT ;  /* 0x0000000e18007c0c */ /* 0x000fe4000bf01070 */
[----:B------:R-:W-:Y:S02]  /*0380*/  ISETP.GE.U32.AND.EX P5, PT, R11, RZ, PT, P5 ;  /* 0x000000ff0b00720c */ /* 0x000fe40003fa6150 */
[----:B------:R-:W-:Y:S02]  /*0390*/  @P2 LEA R18, P4, R9, UR8, 0x1 ;  /* 0x0000000809122c11 */ /* 0x000fe4000f8808ff */
[----:B------:R-:W-:Y:S02]  /*03a0*/  ISETP.LT.AND.EX P0, PT, R11, UR4, !P5, P0 ;  /* 0x000000040b007c0c */ /* 0x000fe4000ef01300 */
[----:B------:R-:W-:Y:S02]  /*03b0*/  @P1 LEA R12, P5, R10, UR6, 0x1 ;  /* 0x000000060a0c1c11 */ /* 0x000fe4000f8a08ff */
[----:B------:R-:W-:-:S02]  /*03c0*/  @P2 LEA R16, P6, R9, UR6, 0x1 ;  /* 0x0000000609102c11 */ /* 0x000fc4000f8c08ff */
[----:B------:R-:W-:Y:S02]  /*03d0*/  @P1 LEA.HI.X R13, R10, UR7, R5, 0x1, P5 ;  /* 0x000000070a0d1c11 */ /* 0x000fe4000a8f0c05 */
[----:B------:R-:W-:Y:S02]  /*03e0*/  @P3 LEA R14, P5, R3, UR6, 0x1 ;  /* 0x00000006030e3c11 */ /* 0x000fe4000f8a08ff */
[C---:B------:R-:W-:Y:S02]  /*03f0*/  @P2 LEA.HI.X R19, R9.reuse, UR9, R8, 0x1, P4 ;  /* 0x0000000909132c11 */ /* 0x040fe4000a0f0c08 */
[----:B------:R-:W-:Y:S02]  /*0400*/  PRMT R26, RZ, 0x7610, R26 ;  /* 0x00007610ff1a7816 */ /* 0x000fe4000000001a */
[----:B------:R-:W-:Y:S01]  /*0410*/  @P2 LEA.HI.X R17, R9, UR7, R8, 0x1, P6 ;  /* 0x0000000709112c11 */ /* 0x000fe2000b0f0c08 */
[----:B------:R0:W2:Y:S01]  /*0420*/  @P2 LDG.E.U16 R25, [R18.64] ;  /* 0x0000000c12192981 */ /* 0x0000a2000c1e1500 */
[----:B------:R-:W-:-:S02]  /*0430*/  PRMT R27, RZ, 0x7610, R27 ;  /* 0x00007610ff1b7816 */ /* 0x000fc4000000001b */
[----:B------:R-:W-:Y:S01]  /*0440*/  @P3 LEA.HI.X R15, R3, UR7, R4, 0x1, P5 ;  /* 0x00000007030f3c11 */ /* 0x000fe2000a8f0c04 */
[----:B------:R1:W3:Y:S01]  /*0450*/  @P2 LDG.E.U16 R26, [R16.64] ;  /* 0x0000000c101a2981 */ /* 0x0002e2000c1e1500 */
[----:B------:R-:W-:Y:S02]  /*0460*/  PRMT R28, RZ, 0x7610, R28 ;  /* 0x00007610ff1c7816 */ /* 0x000fe4000000001c */
[C---:B------:R-:W-:Y:S01]  /*0470*/  @P0 LEA R22, P5, R24.reuse, UR6, 0x1 ;  /* 0x0000000618160c11 */ /* 0x040fe2000f8a08ff */
[----:B------:R4:W5:Y:S01]  /*0480*/  @P1 LDG.E.U16 R27, [R12.64] ;  /* 0x0000000c0c1b1981 */ /* 0x000962000c1e1500 */
[----:B0-----:R-:W-:Y:S02]  /*0490*/  PRMT R18, RZ, 0x7610, R18 ;  /* 0x00007610ff127816 */ /* 0x001fe40000000012 */
[----:B------:R-:W-:Y:S01]  /*04a0*/  @P0 LEA.HI.X R23, R24, UR7, R11, 0x1, P5 ;  /* 0x0000000718170c11 */ /* 0x000fe2000a8f0c0b */
[----:B------:R0:W2:Y:S01]  /*04b0*/  @P3 LDG.E.U16 R28, [R14.64] ;  /* 0x0000000c0e1c3981 */ /* 0x0000a2000c1e1500 */
[----:B------:R-:W-:-:S03]  /*04c0*/  @P1 LEA R20, P4, R10, UR8, 0x1 ;  /* 0x000000080a141c11 */ /* 0x000fc6000f8808ff */
[----:B------:R-:W2:Y:S01]  /*04d0*/  @P0 LDG.E.U16 R18, [R22.64] ;  /* 0x0000000c16120981 */ /* 0x000ea2000c1e1500 */
[----:B------:R-:W-:Y:S02]  /*04e0*/  @P1 LEA.HI.X R21, R10, UR9, R5, 0x1, P4 ;  /* 0x000000090a151c11 */ /* 0x000fe4000a0f0c05 */
[C---:B----4-:R-:W-:Y:S02]  /*04f0*/  @P3 LEA R12, P4, R3.reuse, UR8, 0x1 ;  /* 0x00000008030c3c11 */ /* 0x050fe4000f8808ff */
[----:B-1----:R-:W-:Y:S02]  /*0500*/  @P0 LEA R16, P5, R24, UR8, 0x1 ;  /* 0x0000000818100c11 */ /* 0x002fe4000f8a08ff */
[----:B------:R-:W-:Y:S02]  /*0510*/  PRMT R29, RZ, 0x7610, R29 ;  /* 0x00007610ff1d7816 */ /* 0x000fe4000000001d */
[----:B0-----:R-:W-:Y:S02]  /*0520*/  PRMT R14, RZ, 0x7610, R14 ;  /* 0x00007610ff0e7816 */ /* 0x001fe4000000000e */
[----:B------:R-:W-:-:S02]  /*0530*/  @P3 LEA.HI.X R13, R3, UR9, R4, 0x1, P4 ;  /* 0x00000009030d3c11 */ /* 0x000fc4000a0f0c04 */
[----:B------:R-:W-:Y:S01]  /*0540*/  PRMT R19, RZ, 0x7610, R19 ;  /* 0x00007610ff137816 */ /* 0x000fe20000000013 */
[----:B------:R2:W4:Y:S01]  /*0550*/  @P1 LDG.E.U16 R29, [R20.64] ;  /* 0x0000000c141d1981 */ /* 0x000522000c1e1500 */
[----:B------:R-:W-:-:S03]  /*0560*/  @P0 LEA.HI.X R17, R24, UR9, R11, 0x1, P5 ;  /* 0x0000000918110c11 */ /* 0x000fc6000a8f0c0b */
[----:B------:R0:W4:Y:S04]  /*0570*/  @P3 LDG.E.U16 R14, [R12.64] ;  /* 0x0000000c0c0e3981 */ /* 0x000128000c1e1500 */
[----:B------:R-:W4:Y:S01]  /*0580*/  @P0 LDG.E.U16 R19, [R16.64] ;  /* 0x0000000c10130981 */ /* 0x000f22000c1e1500 */
[----:B---3--:R-:W-:Y:S02]  /*0590*/  HADD2.F32 R26, -RZ, R26.H0_H0 ;  /* 0x2000001aff1a7230 */ /* 0x008fe40000004100 */
[----:B-----5:R-:W-:Y:S02]  /*05a0*/  HADD2.F32 R15, -RZ, R27.H0_H0 ;  /* 0x2000001bff0f7230 */ /* 0x020fe40000004100 */
[----:B--2---:R-:W-:Y:S02]  /*05b0*/  HADD2.F32 R20, -RZ, R28.H0_H0 ;  /* 0x2000001cff147230 */ /* 0x004fe40000004100 */
[----:B------:R-:W1:Y:S01]  /*05c0*/  MUFU.LG2 R26, R26 ;  /* 0x0000001a001a7308 */ /* 0x000e620000000c00 */
[----:B------:R-:W-:-:S07]  /*05d0*/  HADD2.F32 R21, -RZ, R18.H0_H0 ;  /* 0x20000012ff157230 */ /* 0x000fce0000004100 */
[----:B------:R-:W2:Y:S01]  /*05e0*/  MUFU.LG2 R15, R15 ;  /* 0x0000000f000f7308 */ /* 0x000ea20000000c00 */
[----:B------:R-:W-:-:S07]  /*05f0*/  HADD2.F32 R25, -RZ, R25.H0_H0 ;  /* 0x20000019ff197230 */ /* 0x000fce0000004100 */
[----:B------:R-:W3:Y:S01]  /*0600*/  MUFU.LG2 R20, R20 ;  /* 0x0000001400147308 */ /* 0x000ee20000000c00 */
[----:B----4-:R-:W-:-:S07]  /*0610*/  HADD2.F32 R29, -RZ, R29.H0_H0 ;  /* 0x2000001dff1d7230 */ /* 0x010fce0000004100 */
[----:B0-----:R-:W0:Y:S01]  /*0620*/  MUFU.LG2 R12, R21 ;  /* 0x00000015000c7308 */ /* 0x001e220000000c00 */
[----:B------:R-:W-:Y:S02]  /*0630*/  HADD2.F32 R14, -RZ, R14.H0_H0 ;  /* 0x2000000eff0e7230 */ /* 0x000fe40000004100 */
[----:B------:R-:W-:Y:S01]  /*0640*/  HADD2.F32 R19, -RZ, R19.H0_H0 ;  /* 0x20000013ff137230 */ /* 0x000fe20000004100 */
[----:B------:R-:W-:Y:S02]  /*0650*/  FMUL.FTZ R25, R25, c[0x0][0xdac] ;  /* 0x00036b0019197a20 */ /* 0x000fe40000410000 */
[----:B------:R-:W-:Y:S02]  /*0660*/  FMUL.FTZ R18, R29, c[0x0][0xdac] ;  /* 0x00036b001d127a20 */ /* 0x000fe40000410000 */
[----:B------:R-:W-:Y:S02]  /*0670*/  FMUL.FTZ R13, R14, c[0x0][0xdac] ;  /* 0x00036b000e0d7a20 */ /* 0x000fe40000410000 */
[----:B------:R-:W-:-:S02]  /*0680*/  FMUL.FTZ R19, R19, c[0x0][0xdac] ;  /* 0x00036b0013137a20 */ /* 0x000fc40000410000 */
[----:B-1----:R-:W-:Y:S02]  /*0690*/  FMUL.FTZ R16, R25, R26 ;  /* 0x0000001a19107220 */ /* 0x002fe40000410000 */
[----:B--2---:R-:W-:Y:S02]  /*06a0*/  FMUL.FTZ R17, R18, R15 ;  /* 0x0000000f12117220 */ /* 0x004fe40000410000 */
[----:B---3--:R-:W-:Y:S02]  /*06b0*/  FMUL.FTZ R18, R13, R20 ;  /* 0x000000140d127220 */ /* 0x008fe40000410000 */
[----:B0-----:R-:W-:Y:S01]  /*06c0*/  FMUL.FTZ R19, R19, R12 ;  /* 0x0000000c13137220 */ /* 0x001fe20000410000 */
[----:B------:R-:W0:Y:S01]  /*06d0*/  MUFU.EX2 R16, R16 ;  /* 0x0000001000107308 */ /* 0x000e220000000800 */
[----:B------:R-:W-:-:S07]  /*06e0*/  @P2 LEA R14, P4, R9, UR10, 0x1 ;  /* 0x0000000a090e2c11 */ /* 0x000fce000f8808ff */
[----:B------:R-:W1:Y:S08]  /*06f0*/  MUFU.EX2 R17, R17 ;  /* 0x0000001100117308 */ /* 0x000e700000000800 */
[----:B------:R-:W2:Y:S01]  /*0700*/  MUFU.EX2 R18, R18 ;  /* 0x0000001200127308 */ /* 0x000ea20000000800 */
[----:B------:R-:W-:-:S07]  /*0710*/  @P1 LEA R12, P5, R10, UR10, 0x1 ;  /* 0x0000000a0a0c1c11 */ /* 0x000fce000f8a08ff */
[----:B------:R-:W3:Y:S01]  /*0720*/  MUFU.EX2 R19, R19 ;  /* 0x0000001300137308 */ /* 0x000ee20000000800 */
[----:B------:R-:W-:Y:S02]  /*0730*/  @P2 LEA.HI.X R15, R9, UR11, R8, 0x1, P4 ;  /* 0x0000000b090f2c11 */ /* 0x000fe4000a0f0c08 */
[C---:B------:R-:W-:Y:S02]  /*0740*/  @P3 LEA R8, P4, R3.reuse, UR10, 0x1 ;  /* 0x0000000a03083c11 */ /* 0x040fe4000f8808ff */
[----:B------:R-:W-:Y:S02]  /*0750*/  @P1 LEA.HI.X R13, R10, UR11, R5, 0x1, P5 ;  /* 0x0000000b0a0d1c11 */ /* 0x000fe4000a8f0c05 */
[----:B------:R-:W-:Y:S02]  /*0760*/  @P0 LEA R10, P5, R24, UR10, 0x1 ;  /* 0x0000000a180a0c11 */ /* 0x000fe4000f8a08ff */
[----:B------:R-:W-:Y:S01]  /*0770*/  @P3 LEA.HI.X R9, R3, UR11, R4, 0x1, P4 ;  /* 0x0000000b03093c11 */ /* 0x000fe2000a0f0c04 */
[----:B------:R-:W-:Y:S01]  /*0780*/  IMAD.MOV.U32 R3, RZ, RZ, c[0x0][0x0] ;  /* 0x00000000ff037624 */ /* 0x000fe200078e00ff */
[----:B0-----:R-:W-:-:S02]  /*0790*/  F2FP.PACK_AB R16, RZ, R16 ;  /* 0x00000010ff10723e */ /* 0x001fc400000000ff */
[----:B-1----:R-:W-:Y:S02]  /*07a0*/  F2FP.PACK_AB R17, RZ, R17 ;  /* 0x00000011ff11723e */ /* 0x002fe400000000ff */
[----:B--2---:R-:W-:Y:S01]  /*07b0*/  F2FP.PACK_AB R18, RZ, R18 ;  /* 0x00000012ff12723e */ /* 0x004fe200000000ff */
[----:B------:R-:W-:Y:S01]  /*07c0*/  IMAD.WIDE.U32 R6, R3, 0x4, R6 ;  /* 0x0000000403067825 */ /* 0x000fe200078e0006 */
[----:B------:R-:W-:Y:S02]  /*07d0*/  @P0 LEA.HI.X R11, R24, UR11, R11, 0x1, P5 ;  /* 0x0000000b180b0c11 */ /* 0x000fe4000a8f0c0b */
[----:B---3--:R-:W-:Y:S01]  /*07e0*/  F2FP.PACK_AB R19, RZ, R19 ;  /* 0x00000013ff13723e */ /* 0x008fe200000000ff */
[----:B------:R0:W-:Y:S04]  /*07f0*/  @P2 STG.E.U16 [R14.64], R16 ;  /* 0x000000100e002986 */ /* 0x0001e8000c10150c */
[----:B------:R0:W-:Y:S01]  /*0800*/  @P1 STG.E.U16 [R12.64], R17 ;  /* 0x000000110c001986 */ /* 0x0001e2000c10150c */
[----:B------:R-:W-:-:S03]  /*0810*/  ISETP.LT.U32.AND P1, PT, R6, UR14, PT ;  /* 0x0000000e06007c0c */ /* 0x000fc6000bf21070 */
[----:B------:R0:W-:Y:S04]  /*0820*/  @P3 STG.E.U16 [R8.64], R18 ;  /* 0x0000001208003986 */ /* 0x0001e8000c10150c */
[----:B------:R0:W-:Y:S01]  /*0830*/  @P0 STG.E.U16 [R10.64], R19 ;  /* 0x000000130a000986 */ /* 0x0001e2000c10150c */
[----:B------:R-:W-:Y:S02]  /*0840*/  ISETP.GE.U32.AND P0, PT, R6, 0x10000, PT ;  /* 0x000100000600780c */ /* 0x000fe40003f06070 */
[C---:B------:R-:W-:Y:S02]  /*0850*/  ISETP.LT.AND.EX P1, PT, R7.reuse, UR4, PT, P1 ;  /* 0x0000000407007c0c */ /* 0x040fe4000bf21310 */
[----:B------:R-:W-:-:S13]  /*0860*/  ISETP.GE.U32.AND.EX P0, PT, R7, RZ, PT, P0 ;  /* 0x000000ff0700720c */ /* 0x000fda0003f06100 */
[----:B0-----:R-:W-:Y:S05]  /*0870*/  @!P0 BRA P1, `(.L_x_3545) ;  /* 0xfffff98000008947 */ /* 0x001fea000083ffff */
[----:B------:R-:W-:Y:S05]  /*0880*/  EXIT ;  /* 0x000000000000794d */ /* 0x000fea0003800000 */
.L_x_3544:
[----:B------:R-:W0:Y:S02]  /*0890*/  S2R R5, SR_TID.X ;  /* 0x0000000000057919 */ /* 0x000e240000002100 */
[----:B0-----:R-:W-:-:S05]  /*08a0*/  IMAD.WIDE.U32 R2, R5, 0x4, RZ ;  /* 0x0000000405027825 */ /* 0x001fca00078e00ff */
[----:B------:R-:W-:-:S04]  /*08b0*/  ISETP.GE.U32.AND P0, PT, R2, UR14, PT ;  /* 0x0000000e02007c0c */ /* 0x000fc8000bf06070 */
[----:B------:R-:W-:-:S04]  /*08c0*/  ISETP.GE.AND.EX P0, PT, R3, UR4, PT, P0 ;  /* 0x0000000403007c0c */ /* 0x000fc8000bf06300 */
[----:B------:R-:W-:-:S13]  /*08d0*/  ISETP.GT.U32.OR P0, PT, R5, 0x3fff, P0 ;  /* 0x00003fff0500780c */ /* 0x000fda0000704470 */
[----:B------:R-:W-:Y:S05]  /*08e0*/  @P0 EXIT ;  /* 0x000000000000094d */ /* 0x000fea0003800000 */
[----:B------:R-:W-:-:S04]  /*08f0*/  IMAD.MOV.U32 R0, RZ, RZ, RZ ;  /* 0x000000ffff007224 */ /* 0x000fc800078e00ff */
.L_x_3546:
[C---:B------:R-:W-:Y:S01]  /*0900*/  IMAD.SHL.U32 R4, R5.reuse, 0x8, RZ ;  /* 0x0000000805047824 */ /* 0x040fe200078e00ff */
[----:B------:R-:W-:-:S04]  /*0910*/  SHF.L.U64.HI R12, R5, 0x3, R0 ;  /* 0x00000003050c7819 */ /* 0x000fc80000010200 */
[----:B------:R-:W-:-:S04]  /*0920*/  IADD3 R6, P0, R4, UR6, RZ ;  /* 0x0000000604067c10 */ /* 0x000fc8000ff1e0ff */
[----:B------:R-:W-:Y:S02]  /*0930*/  IADD3.X R7, R12, UR7, RZ, P0, !PT ;  /* 0x000000070c077c10 */ /* 0x000fe400087fe4ff */
[----:B0-----:R-:W-:-:S04]  /*0940*/  IADD3 R2, P0, R4, UR8, RZ ;  /* 0x0000000804027c10 */ /* 0x001fc8000ff1e0ff */
[----:B------:R-:W2:Y:S01]  /*0950*/  LDG.E.64 R6, [R6.64] ;  /* 0x0000000c06067981 */ /* 0x000ea2000c1e1b00 */
[----:B------:R-:W-:-:S06]  /*0960*/  IADD3.X R3, R12, UR9, RZ, P0, !PT ;  /* 0x000000090c037c10 */ /* 0x000fcc00087fe4ff */
[----:B------:R-:W3:Y:S01]  /*0970*/  LDG.E.64 R2, [R2.64] ;  /* 0x0000000c02027981 */ /* 0x000ee2000c1e1b00 */
[--C-:B--2---:R-:W-:Y:S02]  /*0980*/  HADD2.F32 R10, -RZ, R6.reuse.H1_H1 ;  /* 0x30000006ff0a7230 */ /* 0x104fe40000004100 */
[--C-:B------:R-:W-:Y:S02]  /*0990*/  HADD2.F32 R11, -RZ, R7.reuse.H0_H0 ;  /* 0x20000007ff0b7230 */ /* 0x100fe40000004100 */
[----:B------:R-:W-:Y:S02]  /*09a0*/  HADD2.F32 R8, -RZ, R6.H0_H0 ;  /* 0x20000006ff087230 */ /* 0x000fe40000004100 */
[----:B------:R-:W-:Y:S01]  /*09b0*/  HADD2.F32 R13, -RZ, R7.H1_H1 ;  /* 0x30000007ff0d7230 */ /* 0x000fe20000004100 */
[----:B------:R-:W0:Y:S01]  /*09c0*/  MUFU.LG2 R10, R10 ;  /* 0x0000000a000a7308 */ /* 0x000e220000000c00 */
[--C-:B---3--:R-:W-:Y:S02]  /*09d0*/  HADD2.F32 R6, -RZ, R2.reuse.H0_H0 ;  /* 0x20000002ff067230 */ /* 0x108fe40000004100 */
[----:B------:R-:W-:-:S02]  /*09e0*/  HADD2.F32 R7, -RZ, R2.H1_H1 ;  /* 0x30000002ff077230 */ /* 0x000fc40000004100 */
[--C-:B------:R-:W-:Y:S01]  /*09f0*/  HADD2.F32 R2, -RZ, R3.reuse.H0_H0 ;  /* 0x20000003ff027230 */ /* 0x100fe20000004100 */
[----:B------:R-:W-:Y:S01]  /*0a00*/  FMUL.FTZ R6, R6, c[0x0][0xdac] ;  /* 0x00036b0006067a20 */ /* 0x000fe20000410000 */
[----:B------:R-:W-:Y:S01]  /*0a10*/  HADD2.F32 R3, -RZ, R3.H1_H1 ;  /* 0x30000003ff037230 */ /* 0x000fe20000004100 */
[----:B------:R-:W1:Y:S01]  /*0a20*/  MUFU.LG2 R9, R8 ;  /* 0x0000000800097308 */ /* 0x000e620000000c00 */
[----:B------:R-:W-:Y:S02]  /*0a30*/  FMUL.FTZ R7, R7, c[0x0][0xdac] ;  /* 0x00036b0007077a20 */ /* 0x000fe40000410000 */
[----:B------:R-:W-:Y:S02]  /*0a40*/  FMUL.FTZ R2, R2, c[0x0][0xdac] ;  /* 0x00036b0002027a20 */ /* 0x000fe40000410000 */
[----:B------:R-:W-:-:S03]  /*0a50*/  FMUL.FTZ R3, R3, c[0x0][0xdac] ;  /* 0x00036b0003037a20 */ /* 0x000fc60000410000 */
[----:B------:R-:W2:Y:S01]  /*0a60*/  MUFU.LG2 R11, R11 ;  /* 0x0000000b000b7308 */ /* 0x000ea20000000c00 */
[----:B0-----:R-:W-:-:S07]  /*0a70*/  FMUL.FTZ R7, R7, R10 ;  /* 0x0000000a07077220 */ /* 0x001fce0000410000 */
[----:B------:R-:W0:Y:S01]  /*0a80*/  MUFU.LG2 R14, R13 ;  /* 0x0000000d000e7308 */ /* 0x000e220000000c00 */
[----:B-1----:R-:W-:Y:S02]  /*0a90*/  FMUL.FTZ R6, R6, R9 ;  /* 0x0000000906067220 */ /* 0x002fe40000410000 */
[----:B--2---:R-:W-:-:S05]  /*0aa0*/  FMUL.FTZ R11, R2, R11 ;  /* 0x0000000b020b7220 */ /* 0x004fca0000410000 */
[----:B------:R-:W-:Y:S01]  /*0ab0*/  MUFU.EX2 R6, R6 ;  /* 0x0000000600067308 */ /* 0x000fe20000000800 */
[----:B------:R-:W-:Y:S01]  /*0ac0*/  IADD3 R2, P0, R4, UR10, RZ ;  /* 0x0000000a04027c10 */ /* 0x000fe2000ff1e0ff */
[----:B0-----:R-:W-:-:S06]  /*0ad0*/  FMUL.FTZ R14, R3, R14 ;  /* 0x0000000e030e7220 */ /* 0x001fcc0000410000 */
[----:B------:R-:W0:Y:S01]  /*0ae0*/  MUFU.EX2 R7, R7 ;  /* 0x0000000700077308 */ /* 0x000e220000000800 */
[----:B------:R-:W-:Y:S02]  /*0af0*/  IADD3.X R3, R12, UR11, RZ, P0, !PT ;  /* 0x0000000b0c037c10 */ /* 0x000fe400087fe4ff */
[----:B------:R-:W-:-:S04]  /*0b00*/  IADD3 R5, P0, R5, c[0x0][0x0], RZ ;  /* 0x0000000005057a10 */ /* 0x000fc80007f1e0ff */
[C---:B------:R-:W-:Y:S01]  /*0b10*/  ISETP.LT.U32.AND P1, PT, R5.reuse, 0x4000, PT ;  /* 0x000040000500780c */ /* 0x040fe20003f21070 */
[----:B------:R-:W-:Y:S01]  /*0b20*/  MUFU.EX2 R11, R11 ;  /* 0x0000000b000b7308 */ /* 0x000fe20000000800 */
[----:B------:R-:W-:Y:S02]  /*0b30*/  IMAD.SHL.U32 R4, R5, 0x4, RZ ;  /* 0x0000000405047824 */ /* 0x000fe400078e00ff */
[----:B------:R-:W-:-:S03]  /*0b40*/  IMAD.X R0, RZ, RZ, R0, P0 ;  /* 0x000000ffff007224 */ /* 0x000fc600000e0600 */
[----:B------:R-:W-:Y:S02]  /*0b50*/  ISETP.GE.U32.AND P0, PT, R4, UR14, PT ;  /* 0x0000000e04007c0c */ /* 0x000fe4000bf06070 */
[----:B------:R-:W1:Y:S01]  /*0b60*/  MUFU.EX2 R14, R14 ;  /* 0x0000000e000e7308 */ /* 0x000e620000000800 */
[----:B0-----:R-:W-:Y:S02]  /*0b70*/  F2FP.PACK_AB R8, R7, R6 ;  /* 0x000000060708723e */ /* 0x001fe400000000ff */
[----:B------:R-:W-:Y:S02]  /*0b80*/  SHF.L.U64.HI R4, R5, 0x2, R0 ;  /* 0x0000000205047819 */ /* 0x000fe40000010200 */
[----:B------:R-:W-:Y:S02]  /*0b90*/  ISETP.LT.U32.AND.EX P1, PT, R0, RZ, PT, P1 ;  /* 0x000000ff0000720c */ /* 0x000fe40003f21110 */
[----:B------:R-:W-:Y:S02]  /*0ba0*/  ISETP.GE.AND.EX P0, PT, R4, UR4, PT, P0 ;  /* 0x0000000404007c0c */ /* 0x000fe4000bf06300 */
[----:B-1----:R-:W-:-:S05]  /*0bb0*/  F2FP.PACK_AB R9, R14, R11 ;  /* 0x0000000b0e09723e */ /* 0x002fca00000000ff */
[----:B------:R0:W-:Y:S06]  /*0bc0*/  STG.E.64 [R2.64], R8 ;  /* 0x0000000802007986 */ /* 0x0001ec000c101b0c */
[----:B------:R-:W-:Y:S05]  /*0bd0*/  @!P0 BRA P1, `(.L_x_3546) ;  /* 0xfffffd2000008947 */ /* 0x000fea000083ffff */
[----:B------:R-:W-:Y:S05]  /*0be0*/  EXIT ;  /* 0x000000000000794d */ /* 0x000fea0003800000 */
.L_x_3547:
        /* <DEDUP_REMOVED lines=9> */
.L_x_8018:


//--------------------- .text._ZN2at6native55_GLOBAL__N__de093ff9_22_ForeachBinaryOpList_cu_a911ec4325multi_tensor_apply_kernelINS1_18TensorListMetadataILi3EEENS1_24BinaryOpListAlphaFunctorIN3c108BFloat16ELi3ELi2ELi2EEEJNS1_13power_functorIfEEfEEEvT_T0_DpT1_ --------------------------
	.section	.text._ZN2at6native55_GLOBAL__N__de093ff9_22_ForeachBinaryOpList_cu_a911ec4325multi_tensor_apply_kernelINS1_18TensorListMetadataILi3EEENS1_24BinaryOpListAlphaFunctorIN3c108BFloat16ELi3ELi2ELi2EEEJNS1_13power_functorIfEEfEEEvT_T0_DpT1_,"ax",@progbits
	.sectioninfo	@"SHI_REGISTERS=32"
	.align	128
.text._ZN2at6native55_GLOBAL__N__de093ff9_22_ForeachBinaryOpList_cu_a911ec4325multi_tensor_apply_kernelINS1_18TensorListMetadataILi3EEENS1_24BinaryOpListAlphaFunctorIN3c108BFloat16ELi3ELi2ELi2EEEJNS1_13power_functorIfEEfEEEvT_T0_DpT1_:
        .type           _ZN2at6native55_GLOBAL__N__de093ff9_22_ForeachBinaryOpList_cu_a911ec4325multi_tensor_apply_kernelINS1_18TensorListMetadataILi3EEENS1_24BinaryOpListAlphaFunctorIN3c108BFloat16ELi3ELi2ELi2EEEJNS1_13power_functorIfEEfEEEvT_T0_DpT1_,@function
        .size           _ZN2at6native55_GLOBAL__N__de093ff9_22_ForeachBinaryOpList_cu_a911ec4325multi_tensor_apply_kernelINS1_18TensorListMetadataILi3EEENS1_24BinaryOpListAlphaFunctorIN3c108BFloat16ELi3ELi2ELi2EEEJNS1_13power_functorIfEEfEEEvT_T0_DpT1_,(.L_x_8019 - _ZN2at6native55_GLOBAL__N__de093ff9_22_ForeachBinaryOpList_cu_a911ec4325multi_tensor_apply_kernelINS1_18TensorListMetadataILi3EEENS1_24BinaryOpListAlphaFunctorIN3c108BFloat16ELi3ELi2ELi2EEEJNS1_13power_functorIfEEfEEEvT_T0_DpT1_)
        .other          _ZN2at6native55_GLOBAL__N__de093ff9_22_ForeachBinaryOpList_cu_a911ec4325multi_tensor_apply_kernelINS1_18TensorListMetadataILi3EEENS1_24BinaryOpListAlphaFunctorIN3c108BFloat16ELi3ELi2ELi2EEEJNS1_13power_functorIfEEfEEEvT_T0_DpT1_,@"STO_CUDA_ENTRY STV_DEFAULT"
_ZN2at6native55_GLOBAL__N__de093ff9_22_ForeachBinaryOpList_cu_a911ec4325multi_tensor_apply_kernelINS1_18TensorListMetadataILi3EEENS1_24BinaryOpListAlphaFunctorIN3c108BFloat16ELi3ELi2ELi2EEEJNS1_13power_functorIfEEfEEEvT_T0_DpT1_:
        /* <DEDUP_REMOVED lines=32> */
.L_x_3549:
[----:B0-----:R-:W-:Y:S01]  /*0200*/  IADD3 R19, P1, R0, R16, RZ ;  /* 0x0000001000137210 */ /* 0x001fe20007f3e0ff */
[C---:B------:R-:W-:Y:S01]  /*0210*/  IMAD R22, R12.reuse, 0x3, RZ ;  /* 0x000000030c167824 */ /* 0x040fe200078e02ff */
[----:B------:R-:W-:Y:S02]  /*0220*/  PRMT R23, RZ, 0x7610, R23 ;  /* 0x00007610ff177816 */ /* 0x000fe40000000017 */
[C---:B------:R-:W-:Y:S01]  /*0230*/  IADD3 R20, P2, R19.reuse, c[0x0][0x0], RZ ;  /* 0x0000000013147a10 */ /* 0x040fe20007f5e0ff */
[----:B------:R-:W-:Y:S01]  /*0240*/  IMAD.X R18, RZ, RZ, R17, P1 ;  /* 0x000000ffff127224 */ /* 0x000fe200008e0611 */
[C---:B------:R-:W-:Y:S02]  /*0250*/  ISETP.GE.U32.AND P0, PT, R19.reuse, 0x10000, PT ;  /* 0x000100001300780c */ /* 0x040fe40003f06070 */
[----:B------:R-:W-:Y:S01]  /*0260*/  LEA R13, P5, R12, R19, 0x1 ;  /* 0x000000130c0d7211 */ /* 0x000fe200078a08ff */
[----:B------:R-:W-:Y:S01]  /*0270*/  IMAD.X R15, RZ, RZ, R18, P2 ;  /* 0x000000ffff0f7224 */ /* 0x000fe200010e0612 */
[----:B------:R-:W-:-:S02]  /*0280*/  ISETP.LT.U32.AND P1, PT, R19, UR14, PT ;  /* 0x0000000e13007c0c */ /* 0x000fc4000bf21070 */
[----:B------:R-:W-:Y:S01]  /*0290*/  ISETP.GE.U32.AND.EX P0, PT, R18, RZ, PT, P0 ;  /* 0x000000ff1200720c */ /* 0x000fe20003f06100 */
[----:B------:R-:W-:Y:S01]  /*02a0*/  IMAD.X R14, RZ, RZ, R18, P5 ;  /* 0x000000ffff0e7224 */ /* 0x000fe200028e0612 */
[----:B------:R-:W-:Y:S02]  /*02b0*/  ISETP.GE.U32.AND P3, PT, R20, 0x10000, PT ;  /* 0x000100001400780c */ /* 0x000fe40003f66070 */
[----:B------:R-:W-:Y:S02]  /*02c0*/  ISETP.LT.AND.EX P0, PT, R18, UR4, !P0, P1 ;  /* 0x0000000412007c0c */ /* 0x000fe4000c701310 */
        /* <DEDUP_REMOVED lines=14> */
[C---:B------:R-:W-:Y:S02]  /*03b0*/  @P0 LEA.HI.X R5, R19.reuse, UR9, R18, 0x1, P3 ;  /* 0x0000000913050c11 */ /* 0x040fe400098f0c12 */
[----:B------:R-:W-:-:S02]  /*03c0*/  @P0 LEA R6, P6, R19, UR6, 0x1 ;  /* 0x0000000613060c11 */ /* 0x000fc4000f8c08ff */
[C---:B------:R-:W-:Y:S02]  /*03d0*/  @P4 LEA R10, P3, R20.reuse, UR6, 0x1 ;  /* 0x00000006140a4c11 */ /* 0x040fe4000f8608ff */
[----:B------:R-:W-:Y:S02]  /*03e0*/  PRMT R24, RZ, 0x7610, R24 ;  /* 0x00007610ff187816 */ /* 0x000fe40000000018 */
[----:B------:R-:W-:Y:S02]  /*03f0*/  @P0 LEA.HI.X R7, R19, UR7, R18, 0x1, P6 ;  /* 0x0000000713070c11 */ /* 0x000fe4000b0f0c12 */
[----:B------:R-:W-:Y:S02]  /*0400*/  @P4 LEA.HI.X R11, R20, UR7, R15, 0x1, P3 ;  /* 0x00000007140b4c11 */ /* 0x000fe400098f0c0f */
[----:B------:R-:W-:Y:S01]  /*0410*/  @P1 LEA R2, P5, R13, UR6, 0x1 ;  /* 0x000000060d021c11 */ /* 0x000fe2000f8a08ff */
[----:B------:R0:W2:Y:S01]  /*0420*/  @P0 LDG.E.U16 R23, [R6.64] ;  /* 0x0000000c06170981 */ /* 0x0000a2000c1e1500 */
[----:B------:R-:W-:-:S02]  /*0430*/  PRMT R26, RZ, 0x7610, R26 ;  /* 0x00007610ff1a7816 */ /* 0x000fc4000000001a */
[----:B------:R-:W-:Y:S01]  /*0440*/  @P1 LEA.HI.X R3, R13, UR7, R14, 0x1, P5 ;  /* 0x000000070d031c11 */ /* 0x000fe2000a8f0c0e */
[----:B------:R1:W3:Y:S01]  /*0450*/  @P4 LDG.E.U16 R24, [R10.64] ;  /* 0x0000000c0a184981 */ /* 0x0002e2000c1e1500 */
[----:B------:R-:W-:Y:S02]  /*0460*/  PRMT R25, RZ, 0x7610, R25 ;  /* 0x00007610ff197816 */ /* 0x000fe40000000019 */
[----:B------:R-:W-:Y:S01]  /*0470*/  @P4 LEA R8, P3, R20, UR8, 0x1 ;  /* 0x0000000814084c11 */ /* 0x000fe2000f8608ff */
[----:B------:R4:W5:Y:S01]  /*0480*/  @P1 LDG.E.U16 R26, [R2.64] ;  /* 0x0000000c021a1981 */ /* 0x000962000c1e1500 */
[C---:B0-----:R-:W-:Y:S02]  /*0490*/  @P2 LEA R6, P5, R22.reuse, UR6, 0x1 ;  /* 0x0000000616062c11 */ /* 0x041fe4000f8a08ff */
[----:B------:R-:W-:Y:S01]  /*04a0*/  PRMT R28, RZ, 0x7610, R28 ;  /* 0x00007610ff1c7816 */ /* 0x000fe2000000001c */
[----:B------:R0:W5:Y:S01]  /*04b0*/  @P0 LDG.E.U16 R25, [R4.64] ;  /* 0x0000000c04190981 */ /* 0x000162000c1e1500 */
[----:B------:R-:W-:-:S02]  /*04c0*/  @P2 LEA.HI.X R7, R22, UR7, R21, 0x1, P5 ;  /* 0x0000000716072c11 */ /* 0x000fc4000a8f0c15 */
[----:B------:R-:W-:Y:S02]  /*04d0*/  PRMT R27, RZ, 0x7610, R27 ;  /* 0x00007610ff1b7816 */ /* 0x000fe4000000001b */
[----:B------:R-:W-:Y:S01]  /*04e0*/  @P4 LEA.HI.X R9, R20, UR9, R15, 0x1, P3 ;  /* 0x0000000914094c11 */ /* 0x000fe200098f0c0f */
[----:B------:R3:W5:Y:S01]  /*04f0*/  @P2 LDG.E.U16 R28, [R6.64] ;  /* 0x0000000c061c2981 */ /* 0x000762000c1e1500 */
[----:B------:R-:W-:Y:S02]  /*0500*/  PRMT R29, RZ, 0x7610, R29 ;  /* 0x00007610ff1d7816 */ /* 0x000fe4000000001d */
[C---:B0-----:R-:W-:Y:S01]  /*0510*/  @P1 LEA R4, P3, R13.reuse, UR8, 0x1 ;  /* 0x000000080d041c11 */ /* 0x041fe2000f8608ff */
[----:B------:R-:W5:Y:S03]  /*0520*/  @P4 LDG.E.U16 R27, [R8.64] ;  /* 0x0000000c081b4981 */ /* 0x000f66000c1e1500 */
[----:B------:R-:W-:-:S02]  /*0530*/  @P1 LEA.HI.X R5, R13, UR9, R14, 0x1, P3 ;  /* 0x000000090d051c11 */ /* 0x000fc400098f0c0e */
[C---:B-1----:R-:W-:Y:S02]  /*0540*/  @P2 LEA R10, P3, R22.reuse, UR8, 0x1 ;  /* 0x00000008160a2c11 */ /* 0x042fe4000f8608ff */
[----:B----4-:R-:W-:Y:S01]  /*0550*/  PRMT R2, RZ, 0x7610, R2 ;  /* 0x00007610ff027816 */ /* 0x010fe20000000002 */
[----:B------:R0:W4:Y:S01]  /*0560*/  @P1 LDG.E.U16 R29, [R4.64] ;  /* 0x0000000c041d1981 */ /* 0x000122000c1e1500 */
[----:B------:R-:W-:-:S05]  /*0570*/  @P2 LEA.HI.X R11, R22, UR9, R21, 0x1, P3 ;  /* 0x00000009160b2c11 */ /* 0x000fca00098f0c15 */
[----:B------:R-:W4:Y:S01]  /*0580*/  @P2 LDG.E.U16 R2, [R10.64] ;  /* 0x0000000c0a022981 */ /* 0x000f22000c1e1500 */
[----:B--2---:R-:W-:Y:S02]  /*0590*/  PRMT R23, RZ, 0x5410, R23 ;  /* 0x00005410ff177816 */ /* 0x004fe40000000017 */
[----:B---3--:R-:W-:-:S04]  /*05a0*/  PRMT R6, RZ, 0x5410, R24 ;  /* 0x00005410ff067816 */ /* 0x008fc80000000018 */
[----:B------:R-:W1:Y:S01]  /*05b0*/  MUFU.LG2 R23, R23 ;  /* 0x0000001700177308 */ /* 0x000e620000000c00 */
[----:B-----5:R-:W-:-:S07]  /*05c0*/  PRMT R3, RZ, 0x5410, R26 ;  /* 0x00005410ff037816 */ /* 0x020fce000000001a */
[----:B------:R-:W2:Y:S01]  /*05d0*/  MUFU.LG2 R6, R6 ;  /* 0x0000000600067308 */ /* 0x000ea20000000c00 */
[----:B------:R-:W-:Y:S02]  /*05e0*/  PRMT R25, RZ, 0x5410, R25 ;  /* 0x00005410ff197816 */ /* 0x000fe40000000019 */
[----:B0-----:R-:W-:-:S05]  /*05f0*/  PRMT R4, RZ, 0x5410, R28 ;  /* 0x00005410ff047816 */ /* 0x001fca000000001c */
[----:B------:R-:W0:Y:S01]  /*0600*/  MUFU.LG2 R3, R3 ;  /* 0x0000000300037308 */ /* 0x000e220000000c00 */
[----:B------:R-:W-:Y:S01]  /*0610*/  PRMT R27, RZ, 0x5410, R27 ;  /* 0x00005410ff1b7816 */ /* 0x000fe2000000001b */
[----:B------:R-:W-:-:S06]  /*0620*/  FMUL.FTZ R25, R25, c[0x0][0xdac] ;  /* 0x00036b0019197a20 */ /* 0x000fcc0000410000 */
[----:B------:R-:W3:Y:S01]  /*0630*/  MUFU.LG2 R4, R4 ;  /* 0x0000000400047308 */ /* 0x000ee20000000c00 */
[----:B------:R-:W-:Y:S01]  /*0640*/  FMUL.FTZ R27, R27, c[0x0][0xdac] ;  /* 0x00036b001b1b7a20 */ /* 0x000fe20000410000 */
[----:B----4-:R-:W-:Y:S01]  /*0650*/  PRMT R29, RZ, 0x5410, R29 ;  /* 0x00005410ff1d7816 */ /* 0x010fe2000000001d */
[----:B-1----:R-:W-:Y:S02]  /*0660*/  FMUL.FTZ R7, R25, R23 ;  /* 0x0000001719077220 */ /* 0x002fe40000410000 */
[----:B--2---:R-:W-:Y:S02]  /*0670*/  FMUL.FTZ R9, R27, R6 ;  /* 0x000000061b097220 */ /* 0x004fe40000410000 */
[----:B------:R-:W-:Y:S01]  /*0680*/  FMUL.FTZ R6, R29, c[0x0][0xdac] ;  /* 0x00036b001d067a20 */ /* 0x000fe20000410000 */
[----:B------:R-:W-:Y:S01]  /*0690*/  PRMT R2, RZ, 0x5410, R2 ;  /* 0x00005410ff027816 */ /* 0x000fe20000000002 */
[----:B------:R-:W1:Y:S02]  /*06a0*/  MUFU.EX2 R7, R7 ;  /* 0x0000000700077308 */ /* 0x000e640000000800 */
[----:B0-----:R-:W-:-:S02]  /*06b0*/  FMUL.FTZ R10, R6, R3 ;  /* 0x00000003060a7220 */ /* 0x001fc40000410000 */
[----:B------:R-:W-:-:S04]  /*06c0*/  FMUL.FTZ R3, R2, c[0x0][0xdac] ;  /* 0x00036b0002037a20 */ /* 0x000fc80000410000 */
[----:B------:R-:W0:Y:S01]  /*06d0*/  MUFU.EX2 R9, R9 ;  /* 0x0000000900097308 */ /* 0x000e220000000800 */
[----:B---3--:R-:W-:Y:S01]  /*06e0*/  FMUL.FTZ R11, R3, R4 ;  /* 0x00000004030b7220 */ /* 0x008fe20000410000 */
[----:B------:R-:W-:Y:S02]  /*06f0*/  @P0 LEA R4, P3, R19, UR10, 0x1 ;  /* 0x0000000a13040c11 */ /* 0x000fe4000f8608ff */
[----:B------:R-:W-:-:S04]  /*0700*/  @P4 LEA R2, P5, R20, UR10, 0x1 ;  /* 0x0000000a14024c11 */ /* 0x000fc8000f8a08ff */
[----:B------:R-:W2:Y:S01]  /*0710*/  MUFU.EX2 R10, R10 ;  /* 0x0000000a000a7308 */ /* 0x000ea20000000800 */
[----:B------:R-:W-:Y:S02]  /*0720*/  @P0 LEA.HI.X R5, R19, UR11, R18, 0x1, P3 ;  /* 0x0000000b13050c11 */ /* 0x000fe400098f0c12 */
[----:B------:R-:W-:-:S05]  /*0730*/  @P1 LEA R6, P3, R13, UR10, 0x1 ;  /* 0x0000000a0d061c11 */ /* 0x000fca000f8608ff */
[----:B------:R-:W3:Y:S01]  /*0740*/  MUFU.EX2 R11, R11 ;  /* 0x0000000b000b7308 */ /* 0x000ee20000000800 */
[----:B------:R-:W-:Y:S02]  /*0750*/  @P4 LEA.HI.X R3, R20, UR11, R15, 0x1, P5 ;  /* 0x0000000b14034c11 */ /* 0x000fe4000a8f0c0f */
[----:B-1----:R-:W-:Y:S02]  /*0760*/  F2FP.BF16.PACK_AB R15, RZ, R7 ;  /* 0x00000007ff0f723e */ /* 0x002fe400000010ff */
[--C-:B------:R-:W-:Y:S02]  /*0770*/  @P1 LEA.HI.X R7, R13, UR11, R14.reuse, 0x1, P3 ;  /* 0x0000000b0d071c11 */ /* 0x100fe400098f0c0e */
[----:B0-----:R-:W-:Y:S02]  /*0780*/  F2FP.BF16.PACK_AB R13, RZ, R9 ;  /* 0x00000009ff0d723e */ /* 0x001fe400000010ff */
[----:B------:R-:W-:Y:S02]  /*0790*/  @P2 LEA R8, P5, R22, UR10, 0x1 ;  /* 0x0000000a16082c11 */ /* 0x000fe4000f8a08ff */
[----:B------:R-:W-:Y:S01]  /*07a0*/  PRMT R14, R13, 0x7610, R14 ;  /* 0x000076100d0e7816 */ /* 0x000fe2000000000e */
[----:B------:R-:W-:Y:S01]  /*07b0*/  IMAD.MOV.U32 R13, RZ, RZ, c[0x0][0x0] ;  /* 0x00000000ff0d7624 */ /* 0x000fe200078e00ff */
[----:B--2---:R-:W-:-:S02]  /*07c0*/  F2FP.BF16.PACK_AB R10, RZ, R10 ;  /* 0x0000000aff0a723e */ /* 0x004fc400000010ff */
[----:B------:R-:W-:Y:S01]  /*07d0*/  @P2 LEA.HI.X R9, R22, UR11, R21, 0x1, P5 ;  /* 0x0000000b16092c11 */ /* 0x000fe2000a8f0c15 */
[----:B------:R-:W-:Y:S01]  /*07e0*/  IMAD.WIDE.U32 R16, R13, 0x4, R16 ;  /* 0x000000040d107825 */ /* 0x000fe200078e0010 */
[----:B---3--:R-:W-:Y:S01]  /*07f0*/  F2FP.BF16.PACK_AB R11, RZ, R11 ;  /* 0x0000000bff0b723e */ /* 0x008fe200000010ff */
        /* <DEDUP_REMOVED lines=10> */
.L_x_3548:
[----:B------:R-:W0:Y:S02]  /*08a0*/  S2R R5, SR_TID.X ;  /* 0x0000000000057919 */ /* 0x000e240000002100 */
[----:B0-----:R-:W-:-:S05]  /*08b0*/  IMAD.WIDE.U32 R2, R5, 0x4, RZ ;  /* 0x0000000405027825 */ /* 0x001fca00078e00ff */
[----:B------:R-:W-:-:S04]  /*08c0*/  ISETP.GE.U32.AND P0, PT, R2, UR14, PT ;  /* 0x0000000e02007c0c */ /* 0x000fc8000bf06070 */
[----:B------:R-:W-:-:S04]  /*08d0*/  ISETP.GE.AND.EX P0, PT, R3, UR4, PT, P0 ;  /* 0x0000000403007c0c */ /* 0x000fc8000bf06300 */
[----:B------:R-:W-:-:S13]  /*08e0*/  ISETP.GT.U32.OR P0, PT, R5, 0x3fff, P0 ;  /* 0x00003fff0500780c */ /* 0x000fda0000704470 */
[----:B------:R-:W-:Y:S05]  /*08f0*/  @P0 EXIT ;  /* 0x000000000000094d */ /* 0x000fea0003800000 */
[----:B------:R-:W-:-:S04]  /*0900*/  IMAD.MOV.U32 R0, RZ, RZ, RZ ;  /* 0x000000ffff007224 */ /* 0x000fc800078e00ff */
.L_x_3550:
[C---:B------:R-:W-:Y:S01]  /*0910*/  IMAD.SHL.U32 R4, R5.reuse, 0x8, RZ ;  /* 0x0000000805047824 */ /* 0x040fe200078e00ff */
[----:B------:R-:W-:-:S04]  /*0920*/  SHF.L.U64.HI R10, R5, 0x3, R0 ;  /* 0x00000003050a7819 */ /* 0x000fc80000010200 */
[----:B0-----:R-:W-:-:S04]  /*0930*/  IADD3 R6, P0, R4, UR6, RZ ;  /* 0x0000000604067c10 */ /* 0x001fc8000ff1e0ff */
[----:B------:R-:W-:-:S06]  /*0940*/  IADD3.X R7, R10, UR7, RZ, P0, !PT ;  /* 0x000000070a077c10 */ /* 0x000fcc00087fe4ff */
[----:B------:R-:W2:Y:S01]  /*0950*/  LDG.E.64 R6, [R6.64] ;  /* 0x0000000c06067981 */ /* 0x000ea2000c1e1b00 */
[----:B------:R-:W-:-:S04]  /*0960*/  IADD3 R2, P0, R4, UR8, RZ ;  /* 0x0000000804027c10 */ /* 0x000fc8000ff1e0ff */
[----:B------:R-:W-:-:S06]  /*0970*/  IADD3.X R3, R10, UR9, RZ, P0, !PT ;  /* 0x000000090a037c10 */ /* 0x000fcc00087fe4ff */
[----:B------:R-:W3:Y:S01]  /*0980*/  LDG.E.64 R2, [R2.64] ;  /* 0x0000000c02027981 */ /* 0x000ee2000c1e1b00 */
[----:B--2---:R-:W-:-:S04]  /*0990*/  PRMT R8, RZ, 0x5410, R6 ;  /* 0x00005410ff087816 */ /* 0x004fc80000000006 */
[----:B------:R0:W1:Y:S02]  /*09a0*/  MUFU.LG2 R9, R8 ;  /* 0x0000000800097308 */ /* 0x0000640000000c00 */
[----:B0-----:R-:W-:Y:S02]  /*09b0*/  PRMT R8, RZ, 0x7610, R6 ;  /* 0x00007610ff087816 */ /* 0x001fe40000000006 */
[----:B---3--:R-:W-:-:S04]  /*09c0*/  PRMT R6, RZ, 0x5410, R2 ;  /* 0x00005410ff067816 */ /* 0x008fc80000000002 */
[----:B------:R0:W2:Y:S01]  /*09d0*/  MUFU.LG2 R11, R8 ;  /* 0x00000008000b7308 */ /* 0x0000a20000000c00 */
[----:B------:R-:W-:Y:S01]  /*09e0*/  PRMT R2, RZ, 0x7610, R2 ;  /* 0x00007610ff027816 */ /* 0x000fe20000000002 */
[----:B------:R-:W-:-:S04]  /*09f0*/  FMUL.FTZ R6, R6, c[0x0][0xdac] ;  /* 0x00036b0006067a20 */ /* 0x000fc80000410000 */
[----:B------:R-:W-:Y:S02]  /*0a00*/  FMUL.FTZ R2, R2, c[0x0][0xdac] ;  /* 0x00036b0002027a20 */ /* 0x000fe40000410000 */
[----:B-1----:R-:W-:Y:S01]  /*0a10*/  FMUL.FTZ R6, R6, R9 ;  /* 0x0000000906067220 */ /* 0x002fe20000410000 */
[--C-:B0-----:R-:W-:Y:S02]  /*0a20*/  PRMT R8, RZ, 0x5410, R7.reuse ;  /* 0x00005410ff087816 */ /* 0x101fe40000000007 */
[----:B------:R-:W-:Y:S02]  /*0a30*/  PRMT R7, RZ, 0x7610, R7 ;  /* 0x00007610ff077816 */ /* 0x000fe40000000007 */
[----:B------:R-:W0:Y:S01]  /*0a40*/  MUFU.LG2 R13, R8 ;  /* 0x00000008000d7308 */ /* 0x000e220000000c00 */
[----:B--2---:R-:W-:Y:S01]  /*0a50*/  FMUL.FTZ R11, R2, R11 ;  /* 0x0000000b020b7220 */ /* 0x004fe20000410000 */
[--C-:B------:R-:W-:Y:S02]  /*0a60*/  PRMT R2, RZ, 0x5410, R3.reuse ;  /* 0x00005410ff027816 */ /* 0x100fe40000000003 */
[----:B------:R-:W-:-:S04]  /*0a70*/  PRMT R3, RZ, 0x7610, R3 ;  /* 0x00007610ff037816 */ /* 0x000fc80000000003 */
[----:B------:R-:W1:Y:S01]  /*0a80*/  MUFU.LG2 R12, R7 ;  /* 0x00000007000c7308 */ /* 0x000e620000000c00 */
[----:B------:R-:W-:Y:S02]  /*0a90*/  FMUL.FTZ R2, R2, c[0x0][0xdac] ;  /* 0x00036b0002027a20 */ /* 0x000fe40000410000 */
[----:B------:R-:W-:Y:S02]  /*0aa0*/  FMUL.FTZ R3, R3, c[0x0][0xdac] ;  /* 0x00036b0003037a20 */ /* 0x000fe40000410000 */
[----:B0-----:R-:W-:-:S03]  /*0ab0*/  FMUL.FTZ R13, R2, R13 ;  /* 0x0000000d020d7220 */ /* 0x001fc60000410000 */
[----:B------:R-:W-:Y:S01]  /*0ac0*/  MUFU.EX2 R6, R6 ;  /* 0x0000000600067308 */ /* 0x000fe20000000800 */
[----:B------:R-:W-:Y:S01]  /*0ad0*/  IADD3 R2, P0, R4, UR10, RZ ;  /* 0x0000000a04027c10 */ /* 0x000fe2000ff1e0ff */
[----:B-1----:R-:W-:-:S06]  /*0ae0*/  FMUL.FTZ R12, R3, R12 ;  /* 0x0000000c030c7220 */ /* 0x002fcc0000410000 */
        /* <DEDUP_REMOVED lines=9> */
[----:B0-----:R-:W-:Y:S02]  /*0b80*/  F2FP.BF16.PACK_AB R6, R11, R6 ;  /* 0x000000060b06723e */ /* 0x001fe400000010ff */
[----:B------:R-:W-:Y:S02]  /*0b90*/  SHF.L.U64.HI R4, R5, 0x2, R0 ;  /* 0x0000000205047819 */ /* 0x000fe40000010200 */
[----:B------:R-:W-:Y:S02]  /*0ba0*/  ISETP.LT.U32.AND.EX P1, PT, R0, RZ, PT, P1 ;  /* 0x000000ff0000720c */ /* 0x000fe40003f21110 */
[----:B------:R-:W-:Y:S02]  /*0bb0*/  ISETP.GE.AND.EX P0, PT, R4, UR4, PT, P0 ;  /* 0x0000000404007c0c */ /* 0x000fe4000bf06300 */
[----:B-1----:R-:W-:-:S05]  /*0bc0*/  F2FP.BF16.PACK_AB R7, R12, R13 ;  /* 0x0000000d0c07723e */ /* 0x002fca00000010ff */
[----:B------:R0:W-:Y:S06]  /*0bd0*/  STG.E.64 [R2.64], R6 ;  /* 0x0000000602007986 */ /* 0x0001ec000c101b0c */
[----:B------:R-:W-:Y:S05]  /*0be0*/  @!P0 BRA P1, `(.L_x_3550) ;  /* 0xfffffd2000008947 */ /* 0x000fea000083ffff */
[----:B------:R-:W-:Y:S05]  /*0bf0*/  EXIT ;  /* 0x000000000000794d */ /* 0x000fea0003800000 */
.L_x_3551:
        /* <DEDUP_REMOVED lines=16> */
.L_x_8019:


//--------------------- .text._ZN2at6native55_GLOBAL__N__de093ff9_22_ForeachBinaryOpList_cu_a911ec4325multi_tensor_apply_kernelINS1_18TensorListMetadataILi3EEENS1_24BinaryOpListAlphaFunctorIN3c107complexIfEELi3ELi2ELi2EEEJNS1_13power_functorIS8_EES8_EEEvT_T0_DpT1_ --------------------------
	.section	.text._ZN2at6native55_GLOBAL__N__de093ff9_22_ForeachBinaryOpList_cu_a911ec4325multi_tensor_apply_kernelINS1_18TensorListMetadataILi3EEENS1_24BinaryOpListAlphaFunctorIN3c107complexIfEELi3ELi2ELi2EEEJNS1_13power_functorIS8_EES8_EEEvT_T0_DpT1_,"ax",@progbits
	.sectioninfo	@"SHI_REGISTERS=44"
	.align	128
.text._ZN2at6native55_GLOBAL__N__de093ff9_22_ForeachBinaryOpList_cu_a911ec4325multi_tensor_apply_kernelINS1_18TensorListMetadataILi3EEENS1_24BinaryOpListAlphaFunctorIN3c107complexIfEELi3ELi2ELi2EEEJNS1_13power_functorIS8_EES8_EEEvT_T0_DpT1_:
        .type           _ZN2at6native55_GLOBAL__N__de093ff9_22_ForeachBinaryOpList_cu_a911ec4325multi_tensor_apply_kernelINS1_18TensorListMetadataILi3EEENS1_24BinaryOpListAlphaFunctorIN3c107complexIfEELi3ELi2ELi2EEEJNS1_13power_functorIS8_EES8_EEEvT_T0_DpT1_,@function
        .size           _ZN2at6native55_GLOBAL__N__de093ff9_22_ForeachBinaryOpList_cu_a911ec4325multi_tensor_apply_kernelINS1_18TensorListMetadataILi3EEENS1_24BinaryOpListAlphaFunctorIN3c107complexIfEELi3ELi2ELi2EEEJNS1_13power_functorIS8_EES8_EEEvT_T0_DpT1_,(.L_x_8020 - _ZN2at6native55_GLOBAL__N__de093ff9_22_ForeachBinaryOpList_cu_a911ec4325multi_tensor_apply_kernelINS1_18TensorListMetadataILi3EEENS1_24BinaryOpListAlphaFunctorIN3c107complexIfEELi3ELi2ELi2EEEJNS1_13power_functorIS8_EES8_EEEvT_T0_DpT1_)
        .other          _ZN2at6native55_GLOBAL__N__de093ff9_22_ForeachBinaryOpList_cu_a911ec4325multi_tensor_apply_kernelINS1_18TensorListMetadataILi3EEENS1_24BinaryOpListAlphaFunctorIN3c107complexIfEELi3ELi2ELi2EEEJNS1_13power_functorIS8_EES8_EEEvT_T0_DpT1_,@"STO_CUDA_ENTRY STV_DEFAULT"
_ZN2at6native55_GLOBAL__N__de093ff9_22_ForeachBinaryOpList_cu_a911ec4325multi_tensor_apply_kernelINS1_18TensorListMetadataILi3EEENS1_24BinaryOpListAlphaFunctorIN3c107complexIfEELi3ELi2ELi2EEEJNS1_13power_functorIS8_EES8_EEEvT_T0_DpT1_:
[----:B------:R-:W-:Y:S02]  /*0000*/  MOV R1, c[0x0][0x28] ;  /* 0x00000a0000017a02 */ /* 0x000fe40000000f00 */
        /* <DEDUP_REMOVED lines=17> */
[----:B------:R-:W-:Y:S02]  /*0120*/  ULOP3.LUT UR4, UR16, 0x3, URZ, 0xc0, !UPT ;  /* 0x0000000310047892 */ /* 0x000fe4000f8ec03f */
[----:B------:R-:W-:Y:S02]  /*0130*/  ULDC.64 UR14, c[0x0][0x118] ;  /* 0x00004600000e7ab9 */ /* 0x000fe40000000a00 */
[----:B------:R-:W-:-:S02]  /*0140*/  ULOP3.LUT UP0, URZ, UR4, 0x1f, UR12, 0xf8, !UPT ;  /* 0x0000001f043f7892 */ /* 0x000fc4000f80f80c */
[----:B------:R-:W-:Y:S02]  /*0150*/  UIADD3.X UR12, ~UR5, UR13, URZ, UP1, !UPT ;  /* 0x0000000d050c7290 */ /* 0x000fe40008ffe53f */
        /* <DEDUP_REMOVED lines=8> */
[----:B------:R-:W-:Y:S01]  /*01e0*/  MOV R31, c[0x0][0x0] ;  /* 0x00000000001f7a02 */ /* 0x000fe20000000f00 */
[----:B------:R-:W-:Y:S02]  /*01f0*/  UMOV UR4, URZ ;  /* 0x0000003f00047c82 */ /* 0x000fe40008000000 */
[----:B------:R-:W-:Y:S02]  /*0200*/  UMOV UR5, URZ ;  /* 0x0000003f00057c82 */ /* 0x000fe40008000000 */
.L_x_3801:
[----:B0-----:R-:W-:Y:S01]  /*0210*/  IADD3 R0, P0, R32, UR4, RZ ;  /* 0x0000000420007c10 */ /* 0x001fe2000ff1e0ff */
[----:B------:R-:W-:Y:S01]  /*0220*/  CS2R R24, SRZ ;  /* 0x0000000000187805 */ /* 0x000fe2000001ff00 */
[----:B------:R-:W-:Y:S01]  /*0230*/  LEA R3, R31, R31, 0x1 ;  /* 0x0000001f1f037211 */ /* 0x000fe200078e08ff */
[----:B------:R-:W-:Y:S01]  /*0240*/  CS2R R34, SRZ ;  /* 0x0000000000227805 */ /* 0x000fe2000001ff00 */
[----:B------:R-:W-:Y:S02]  /*0250*/  ISETP.GE.U32.AND P3, PT, R0, 0x10000, PT ;  /* 0x000100000000780c */ /* 0x000fe40003f66070 */
[----:B------:R-:W-:-:S02]  /*0260*/  IADD3.X R11, RZ, UR5, RZ, P0, !PT ;  /* 0x00000005ff0b7c10 */ /* 0x000fc400087fe4ff */
[C---:B------:R-:W-:Y:S02]  /*0270*/  ISETP.LT.U32.AND P0, PT, R0.reuse, UR16, PT ;  /* 0x0000001000007c0c */ /* 0x040fe4000bf01070 */
[----:B------:R-:W-:Y:S02]  /*0280*/  ISETP.GE.U32.AND.EX P3, PT, R11, RZ, PT, P3 ;  /* 0x000000ff0b00720c */ /* 0x000fe40003f66130 */
[----:B------:R-:W-:Y:S02]  /*0290*/  LEA R27, P6, R31, R0, 0x1 ;  /* 0x000000001f1b7211 */ /* 0x000fe400078c08ff */
[----:B------:R-:W-:Y:S02]  /*02a0*/  ISETP.LT.AND.EX P3, PT, R11, UR12, !P3, P0 ;  /* 0x0000000c0b007c0c */ /* 0x000fe4000df61300 */
[----:B------:R-:W-:Y:S02]  /*02b0*/  IADD3 R29, P0, R0, c[0x0][0x0], RZ ;  /* 0x00000000001d7a10 */ /* 0x000fe40007f1e0ff */
[----:B------:R-:W-:-:S02]  /*02c0*/  IADD3.X R26, RZ, R11, RZ, P6, !PT ;  /* 0x0000000bff1a7210 */ /* 0x000fc400037fe4ff */
[----:B------:R-:W-:Y:S02]  /*02d0*/  IADD3.X R28, RZ, R11, RZ, P0, !PT ;  /* 0x0000000bff1c7210 */ /* 0x000fe400007fe4ff */
[C---:B------:R-:W-:Y:S02]  /*02e0*/  ISETP.GE.U32.AND P2, PT, R29.reuse, 0x10000, PT ;  /* 0x000100001d00780c */ /* 0x040fe40003f46070 */
[----:B------:R-:W-:Y:S02]  /*02f0*/  ISETP.LT.U32.AND P1, PT, R29, UR16, PT ;  /* 0x000000101d007c0c */ /* 0x000fe4000bf21070 */
[----:B------:R-:W-:Y:S02]  /*0300*/  ISETP.GE.U32.AND.EX P2, PT, R28, RZ, PT, P2 ;  /* 0x000000ff1c00720c */ /* 0x000fe40003f46120 */
[C---:B------:R-:W-:Y:S02]  /*0310*/  @P3 LEA R4, P0, R0.reuse, UR6, 0x3 ;  /* 0x0000000600043c11 */ /* 0x040fe4000f8018ff */
[----:B------:R-:W-:-:S02]  /*0320*/  @P3 LEA R6, P5, R0, UR8, 0x3 ;  /* 0x0000000800063c11 */ /* 0x000fc4000f8a18ff */
[C-C-:B------:R-:W-:Y:S02]  /*0330*/  @P3 LEA.HI.X R5, R0.reuse, UR7, R11.reuse, 0x3, P0 ;  /* 0x0000000700053c11 */ /* 0x140fe400080f1c0b */
[C---:B------:R-:W-:Y:S02]  /*0340*/  ISETP.GE.U32.AND P0, PT, R27.reuse, 0x10000, PT ;  /* 0x000100001b00780c */ /* 0x040fe40003f06070 */
[----:B------:R-:W-:Y:S01]  /*0350*/  @P3 LEA.HI.X R7, R0, UR9, R11, 0x3, P5 ;  /* 0x0000000900073c11 */ /* 0x000fe2000a8f1c0b */
[----:B------:R0:W2:Y:S01]  /*0360*/  @P3 LDG.E.64 R24, [R4.64] ;  /* 0x0000000e04183981 */ /* 0x0000a2000c1e1b00 */
[----:B------:R-:W-:Y:S02]  /*0370*/  ISETP.LT.U32.AND P5, PT, R27, UR16, PT ;  /* 0x000000101b007c0c */ /* 0x000fe4000bfa1070 */
[----:B------:R-:W-:Y:S01]  /*0380*/  ISETP.GE.U32.AND.EX P0, PT, R26, RZ, PT, P0 ;  /* 0x000000ff1a00720c */ /* 0x000fe20003f06100 */
[----:B------:R1:W3:Y:S01]  /*0390*/  @P3 LDG.E.64 R34, [R6.64] ;  /* 0x0000000e06223981 */ /* 0x0002e2000c1e1b00 */
[----:B------:R-:W-:-:S02]  /*03a0*/  IADD3 R30, P4, R3, R0, RZ ;  /* 0x00000000031e7210 */ /* 0x000fc40007f9e0ff */
[----:B------:R-:W-:Y:S02]  /*03b0*/  ISETP.LT.AND.EX P6, PT, R28, UR12, !P2, P1 ;  /* 0x0000000c1c007c0c */ /* 0x000fe4000d7c1310 */
[----:B------:R-:W-:Y:S02]  /*03c0*/  ISETP.LT.AND.EX P5, PT, R26, UR12, !P0, P5 ;  /* 0x0000000c1a007c0c */ /* 0x000fe4000c7a1350 */
[----:B------:R-:W-:Y:S02]  /*03d0*/  IADD3.X R11, RZ, R11, RZ, P4, !PT ;  /* 0x0000000bff0b7210 */ /* 0x000fe400027fe4ff */
[C---:B------:R-:W-:Y:S02]  /*03e0*/  ISETP.GE.U32.AND P0, PT, R30.reuse, 0x10000, PT ;  /* 0x000100001e00780c */ /* 0x040fe40003f06070 */
[----:B------:R-:W-:Y:S02]  /*03f0*/  ISETP.LT.U32.AND P4, PT, R30, UR16, PT ;  /* 0x000000101e007c0c */ /* 0x000fe4000bf81070 */
[----:B------:R-:W-:-:S02]  /*0400*/  ISETP.GE.U32.AND.EX P0, PT, R11, RZ, PT, P0 ;  /* 0x000000ff0b00720c */ /* 0x000fc40003f06100 */
[----:B------:R-:W-:Y:S02]  /*0410*/  LOP3.LUT R2, R2, 0xfffffffd, RZ, 0xc0, !PT ;  /* 0xfffffffd02027812 */ /* 0x000fe400078ec0ff */
[----:B------:R-:W-:Y:S02]  /*0420*/  ISETP.LT.AND.EX P4, PT, R11, UR12, !P0, P4 ;  /* 0x0000000c0b007c0c */ /* 0x000fe4000c781340 */
[C---:B------:R-:W-:Y:S02]  /*0430*/  @P6 LEA R8, P1, R29.reuse, UR6, 0x3 ;  /* 0x000000061d086c11 */ /* 0x040fe4000f8218ff */
[C---:B0-----:R-:W-:Y:S02]  /*0440*/  @P6 LEA R4, P2, R29.reuse, UR8, 0x3 ;  /* 0x000000081d046c11 */ /* 0x041fe4000f8418ff */
[----:B------:R-:W-:Y:S02]  /*0450*/  @P6 LEA.HI.X R9, R29, UR7, R28, 0x3, P1 ;  /* 0x000000071d096c11 */ /* 0x000fe400088f1c1c */
[----:B-1----:R-:W-:-:S02]  /*0460*/  @P5 LEA R6, P1, R27, UR6, 0x3 ;  /* 0x000000061b065c11 */ /* 0x002fc4000f8218ff */
[----:B------:R-:W-:Y:S02]  /*0470*/  @P6 LEA.HI.X R5, R29, UR9, R28, 0x3, P2 ;  /* 0x000000091d056c11 */ /* 0x000fe400090f1c1c */
[C-C-:B------:R-:W-:Y:S02]  /*0480*/  @P5 LEA.HI.X R7, R27.reuse, UR7, R26.reuse, 0x3, P1 ;  /* 0x000000071b075c11 */ /* 0x140fe400088f1c1a */
[C---:B------:R-:W-:Y:S02]  /*0490*/  @P5 LEA R36, P0, R27.reuse, UR8, 0x3 ;  /* 0x000000081b245c11 */ /* 0x040fe4000f8018ff */
[C---:B------:R-:W-:Y:S02]  /*04a0*/  @P4 LEA R38, P1, R30.reuse, UR6, 0x3 ;  /* 0x000000061e264c11 */ /* 0x040fe4000f8218ff */
[C---:B------:R-:W-:Y:S01]  /*04b0*/  @P4 LEA R40, P2, R30.reuse, UR8, 0x3 ;  /* 0x000000081e284c11 */ /* 0x040fe2000f8418ff */
[----:B------:R-:W-:Y:S01]  /*04c0*/  CS2R R22, SRZ ;  /* 0x0000000000167805 */ /* 0x000fe2000001ff00 */
[----:B------:R-:W-:Y:S01]  /*04d0*/  CS2R R20, SRZ ;  /* 0x0000000000147805 */ /* 0x000fe2000001ff00 */
[----:B------:R-:W-:Y:S01]  /*04e0*/  CS2R R18, SRZ ;  /* 0x0000000000127805 */ /* 0x000fe2000001ff00 */
[----:B------:R-:W-:Y:S01]  /*04f0*/  CS2R R16, SRZ ;  /* 0x0000000000107805 */ /* 0x000fe2000001ff00 */
[----:B------:R-:W-:Y:S01]  /*0500*/  CS2R R14, SRZ ;  /* 0x00000000000e7805 */ /* 0x000fe2000001ff00 */
[----:B------:R-:W-:Y:S01]  /*0510*/  CS2R R12, SRZ ;  /* 0x00000000000c7805 */ /* 0x000fe2000001ff00 */
[----:B------:R-:W-:Y:S01]  /*0520*/  @P5 LEA.HI.X R37, R27, UR9, R26, 0x3, P0 ;  /* 0x000000091b255c11 */ /* 0x000fe200080f1c1a */
[----:B------:R0:W5:Y:S01]  /*0530*/  @P6 LDG.E.64 R22, [R8.64] ;  /* 0x0000000e08166981 */ /* 0x000162000c1e1b00 */
[----:B------:R-:W-:-:S02]  /*0540*/  @P4 LEA.HI.X R39, R30, UR7, R11, 0x3, P1 ;  /* 0x000000071e274c11 */ /* 0x000fc400088f1c0b */
[----:B------:R-:W-:Y:S01]  /*0550*/  @P4 LEA.HI.X R41, R30, UR9, R11, 0x3, P2 ;  /* 0x000000091e294c11 */ /* 0x000fe200090f1c0b */
[----:B------:R0:W5:Y:S01]  /*0560*/  @P6 LDG.E.64 R20, [R4.64] ;  /* 0x0000000e04146981 */ /* 0x000162000c1e1b00 */
[----:B------:R-:W-:Y:S01]  /*0570*/  BSSY B2, `(.L_x_3553) ;  /* 0x0000289000027945 */ /* 0x000fe20003800000 */
[----:B------:R-:W-:Y:S02]  /*0580*/  @P6 LOP3.LUT R2, R2, 0x2, RZ, 0xfc, !PT ;  /* 0x0000000202026812 */ /* 0x000fe400078efcff */
[----:B------:R0:W5:Y:S04]  /*0590*/  @P5 LDG.E.64 R18, [R6.64] ;  /* 0x0000000e06125981 */ /* 0x000168000c1e1b00 */
[----:B------:R0:W5:Y:S04]  /*05a0*/  @P5 LDG.E.64 R16, [R36.64] ;  /* 0x0000000e24105981 */ /* 0x000168000c1e1b00 */
[----:B------:R0:W5:Y:S04]  /*05b0*/  @P4 LDG.E.64 R14, [R38.64] ;  /* 0x0000000e260e4981 */ /* 0x000168000c1e1b00 */
[----:B------:R0:W5:Y:S01]  /*05c0*/  @P4 LDG.E.64 R12, [R40.64] ;  /* 0x0000000e280c4981 */ /* 0x000162000c1e1b00 */
[----:B--2---:R-:W-:Y:S01]  /*05d0*/  FSETP.NAN.FTZ.AND P0, PT, R24, R25, PT ;  /* 0x000000191800720b */ /* 0x004fe20003f18000 */
[----:B---3--:R-:W-:-:S02]  /*05e0*/  FMUL.FTZ R0, R34, c[0x0][0xdb4] ;  /* 0x00036d0022007a20 */ /* 0x008fc40000410000 */
[C---:B------:R-:W-:Y:S02]  /*05f0*/  FMUL.FTZ R3, R35.reuse, c[0x0][0xdb4] ;  /* 0x00036d0023037a20 */ /* 0x040fe40000410000 */
[----:B------:R-:W-:Y:S02]  /*0600*/  FFMA.FTZ R33, R35, c[0x0][0xdb0], R0 ;  /* 0x00036c0023217a23 */ /* 0x000fe40000010000 */
[----:B------:R-:W-:Y:S02]  /*0610*/  FFMA.FTZ R34, R34, c[0x0][0xdb0], -R3 ;  /* 0x00036c0022227a23 */ /* 0x000fe40000010803 */
[----:B------:R-:W-:-:S04]  /*0620*/  FADD.FTZ R35, |R24|, -RZ ;  /* 0x800000ff18237221 */ /* 0x000fc80000010200 */
[----:B------:R-:W-:Y:S05]  /*0630*/  @P0 BRA `(.L_x_3554) ;  /* 0x000023e000000947 */ /* 0x000fea0003800000 */
[----:B0-----:R-:W-:Y:S01]  /*0640*/  FADD.FTZ R36, |R25|, -RZ ;  /* 0x800000ff19247221 */ /* 0x001fe20000010200 */
[----:B------:R-:W-:-:S04]  /*0650*/  FSETP.GEU.FTZ.AND P2, PT, |R24|, |R25|, PT ;  /* 0x400000191800720b */ /* 0x000fc80003f5e200 */
[----:B------:R-:W-:Y:S02]  /*0660*/  FSEL R38, R35, R36, !P2 ;  /* 0x0000002423267208 */ /* 0x000fe40005000000 */
[----:B------:R-:W-:Y:S02]  /*0670*/  FSEL R37, R36, R35, !P2 ;  /* 0x0000002324257208 */ /* 0x000fe40005000000 */
[----:B------:R-:W-:-:S13]  /*0680*/  FSETP.GT.FTZ.AND P0, PT, R38, 9.99999979021476795361e+33, PT ;  /* 0x77f684df2600780b */ /* 0x000fda0003f14000 */
[----:B------:R-:W-:Y:S05]  /*0690*/  @P0 BRA `(.L_x_3555) ;  /* 0x00001f3000000947 */ /* 0x000fea0003800000 */
[----:B------:R-:W-:-:S13]  /*06a0*/  FSETP.NEU.FTZ.AND P0, PT, R37, 1, PT ;  /* 0x3f8000002500780b */ /* 0x000fda0003f1d000 */
[----:B------:R-:W-:Y:S05]  /*06b0*/  @!P0 BRA `(.L_x_3556) ;  /* 0x0000170000008947 */ /* 0x000fea0003800000 */
[C---:B------:R-:W-:Y:S02]  /*06c0*/  FSETP.GEU.FTZ.AND P0, PT, R37.reuse, 9.9999999747524270788e-07, PT ;  /* 0x358637bd2500780b */ /* 0x040fe40003f1e000 */
[----:B------:R-:W-:Y:S02]  /*06d0*/  FSETP.GEU.FTZ.AND P1, PT, R38, 9.9999999747524270788e-07, PT ;  /* 0x358637bd2600780b */ /* 0x000fe40003f3e000 */
[----:B------:R-:W-:-:S04]  /*06e0*/  FSETP.GT.FTZ.AND P6, PT, R37, 1000000, PT ;  /* 0x497424002500780b */ /* 0x000fc80003fd4000 */
[----:B------:R-:W-:Y:S02]  /*06f0*/  PLOP3.LUT P0, PT, P6, P0, P1, 0xf7, 0x0 ;  /* 0x000000000000781c */ /* 0x000fe40003701e17 */
[----:B------:R-:W-:-:S04]  /*0700*/  FSETP.GT.FTZ.AND P1, PT, R38, 1000000, PT ;  /* 0x497424002600780b */ /* 0x000fc80003f34000 */
[----:B------:R-:W-:-:S13]  /*0710*/  PLOP3.LUT P0, PT, P1, P0, PT, 0xa8, 0x0 ;  /* 0x000000000000781c */ /* 0x000fda0000f01570 */
[----:B------:R-:W-:Y:S05]  /*0720*/  @P0 BRA `(.L_x_3557) ;  /* 0x0000129000000947 */ /* 0x000fea0003800000 */
[----:B------:R-:W-:-:S13]  /*0730*/  FSETP.GE.FTZ.AND P0, PT, R37, 1, PT ;  /* 0x3f8000002500780b */ /* 0x000fda0003f16000 */
[----:B------:R-:W-:Y:S05]  /*0740*/  @!P0 BRA `(.L_x_3558) ;  /* 0x0000054000008947 */ /* 0x000fea0003800000 */
[C---:B------:R-:W-:Y:S01]  /*0750*/  FADD.FTZ R0, R37.reuse, -1 ;  /* 0xbf80000025007421 */ /* 0x040fe20000010000 */
[----:B------:R-:W-:Y:S01]  /*0760*/  HFMA2.MMA R5, -RZ, RZ, 1.625, 0 ;  /* 0x3e800000ff057435 */ /* 0x000fe200000001ff */
[----:B------:R-:W-:Y:S01]  /*0770*/  FADD.FTZ R3, R37, 1 ;  /* 0x3f80000025037421 */ /* 0x000fe20000010000 */
[----:B------:R-:W-:Y:S01]  /*0780*/  MOV R6, 0x3d39bf78 ;  /* 0x3d39bf7800067802 */ /* 0x000fe20000000f00 */
[----:B------:R-:W-:Y:S01]  /*0790*/  FCHK P0, R38, R37 ;  /* 0x0000002526007302 */ /* 0x000fe20000000000 */
[----:B------:R-:W-:Y:S01]  /*07a0*/  BSSY B0, `(.L_x_3559) ;  /* 0x0000023000007945 */ /* 0x000fe20003800000 */
[----:B------:R-:W-:-:S04]  /*07b0*/  FMUL.FTZ R3, R0, R3 ;  /* 0x0000000300037220 */ /* 0x000fc80000410000 */
[----:B------:R-:W-:-:S04]  /*07c0*/  FFMA.FTZ R7, R38, R38, R3 ;  /* 0x0000002626077223 */ /* 0x000fc80000010003 */
[C---:B------:R-:W-:Y:S01]  /*07d0*/  FADD.FTZ.RZ R0, R7.reuse, 1 ;  /* 0x3f80000007007421 */ /* 0x040fe2000001c000 */
[----:B------:R-:W-:-:S04]  /*07e0*/  ISETP.GE.U32.AND P1, PT, R7, 0x7f800000, PT ;  /* 0x7f8000000700780c */ /* 0x000fc80003f26070 */
[----:B------:R-:W-:-:S04]  /*07f0*/  IADD3 R0, R0, -0x3f400000, RZ ;  /* 0xc0c0000000007810 */ /* 0x000fc80007ffe0ff */
[----:B------:R-:W-:-:S04]  /*0800*/  LOP3.LUT R0, R0, 0xff800000, RZ, 0xc0, !PT ;  /* 0xff80000000007812 */ /* 0x000fc800078ec0ff */
[----:B------:R-:W-:Y:S02]  /*0810*/  IADD3 R4, -R0, 0x40800000, RZ ;  /* 0x4080000000047810 */ /* 0x000fe40007ffe1ff */
[----:B------:R-:W-:Y:S02]  /*0820*/  IADD3 R3, R7, -R0, RZ ;  /* 0x8000000007037210 */ /* 0x000fe40007ffe0ff */
[----:B------:R-:W0:Y:S01]  /*0830*/  I2F R0, R0 ;  /* 0x0000000000007306 */ /* 0x000e220000201400 */
[----:B------:R-:W-:-:S04]  /*0840*/  FFMA.FTZ R4, R4, R5, -1 ;  /* 0xbf80000004047423 */ /* 0x000fc80000010005 */
[----:B------:R-:W-:-:S04]  /*0850*/  FADD.FTZ R3, R3, R4 ;  /* 0x0000000403037221 */ /* 0x000fc80000010000 */
[C---:B------:R-:W-:Y:S02]  /*0860*/  FFMA.FTZ R4, R3.reuse, -R6, 0.10546888411045074463 ;  /* 0x3dd8001203047423 */ /* 0x040fe40000010806 */
[----:B------:R-:W1:Y:S02]  /*0870*/  MUFU.RCP R6, R37 ;  /* 0x0000002500067308 */ /* 0x000e640000001000 */
[C---:B------:R-:W-:Y:S02]  /*0880*/  FFMA.FTZ R4, R3.reuse, R4, -0.13229703903198242188 ;  /* 0xbe0778e003047423 */ /* 0x040fe40000010004 */
[----:B0-----:R-:W-:Y:S02]  /*0890*/  FMUL.FTZ R35, R0, 1.1920928955078125e-07 ;  /* 0x3400000000237820 */ /* 0x001fe40000410000 */
[----:B------:R-:W-:-:S04]  /*08a0*/  FFMA.FTZ R4, R3, R4, 0.14491446316242218018 ;  /* 0x3e14647503047423 */ /* 0x000fc80000010004 */
[----:B------:R-:W-:-:S04]  /*08b0*/  FFMA.FTZ R4, R3, R4, -0.16641564667224884033 ;  /* 0xbe2a68dd03047423 */ /* 0x000fc80000010004 */
[----:B------:R-:W-:Y:S02]  /*08c0*/  FFMA.FTZ R4, R3, R4, 0.19988867640495300293 ;  /* 0x3e4caf9e03047423 */ /* 0x000fe40000010004 */
[----:B-1----:R-:W-:Y:S02]  /*08d0*/  FFMA R5, -R37, R6, 1 ;  /* 0x3f80000025057423 */ /* 0x002fe40000000106 */
[C---:B------:R-:W-:Y:S02]  /*08e0*/  FFMA.FTZ R4, R3.reuse, R4, -0.25000196695327758789 ;  /* 0xbe80004203047423 */ /* 0x040fe40000010004 */
[----:B------:R-:W-:Y:S02]  /*08f0*/  FFMA R5, R6, R5, R6 ;  /* 0x0000000506057223 */ /* 0x000fe40000000006 */
[----:B------:R-:W-:Y:S02]  /*0900*/  FFMA.FTZ R4, R3, R4, 0.33333510160446166992 ;  /* 0x3eaaaae603047423 */ /* 0x000fe40000010004 */
[----:B------:R-:W-:-:S02]  /*0910*/  FFMA R6, R38, R5, RZ ;  /* 0x0000000526067223 */ /* 0x000fc400000000ff */
[----:B------:R-:W-:Y:S02]  /*0920*/  FFMA.FTZ R4, R3, R4, -0.5 ;  /* 0xbf00000003047423 */ /* 0x000fe40000010004 */
[----:B------:R-:W-:Y:S02]  /*0930*/  FFMA R0, -R37, R6, R38 ;  /* 0x0000000625007223 */ /* 0x000fe40000000126 */
[----:B------:R-:W-:-:S04]  /*0940*/  FMUL.FTZ R4, R3, R4 ;  /* 0x0000000403047220 */ /* 0x000fc80000410000 */
[----:B------:R-:W-:-:S04]  /*0950*/  FFMA.FTZ R4, R3, R4, R3 ;  /* 0x0000000403047223 */ /* 0x000fc80000010003 */
[----:B------:R-:W-:Y:S01]  /*0960*/  FFMA.FTZ R35, R35, 0.69314718246459960938, R4 ;  /* 0x3f31721823237823 */ /* 0x000fe20000010004 */
[----:B------:R-:W-:Y:S05]  /*0970*/  @!P1 BRA `(.L_x_3560) ;  /* 0x0000005000009947 */ /* 0x000fea0003800000 */
[----:B------:R-:W-:-:S13]  /*0980*/  ISETP.GE.AND P1, PT, R7, -0x407fffff, PT ;  /* 0xbf8000010700780c */ /* 0x000fda0003f26270 */
[----:B------:R-:W-:-:S05]  /*0990*/  @P1 MOV R3, 0x7f800000 ;  /* 0x7f80000000031802 */ /* 0x000fca0000000f00 */
[C---:B------:R-:W-:Y:S01]  /*09a0*/  @P1 FFMA.FTZ R35, R7.reuse, R3, +INF ;  /* 0x7f80000007231423 */ /* 0x040fe20000010003 */
[----:B------:R-:W-:-:S04]  /*09b0*/  FSETP.NEU.FTZ.AND P1, PT, R7, RZ, PT ;  /* 0x000000ff0700720b */ /* 0x000fc80003f3d000 */
[----:B------:R-:W-:-:S04]  /*09c0*/  FSEL R35, R35, -RZ, P1 ;  /* 0x800000ff23237208 */ /* 0x000fc80000800000 */
.L_x_3560:
[----:B------:R-:W-:Y:S05]  /*09d0*/  BSYNC B0 ;  /* 0x0000000000007941 */ /* 0x000fea0003800000 */
.L_x_3559:
[----:B------:R-:W-:Y:S01]  /*09e0*/  BSSY B3, `(.L_x_3561) ;  /* 0x0000007000037945 */ /* 0x000fe20003800000 */
[----:B------:R-:W-:Y:S01]  /*09f0*/  FFMA R3, R5, R0, R6 ;  /* 0x0000000005037223 */ /* 0x000fe20000000006 */
[----:B------:R-:W-:Y:S05]  /*0a00*/  @!P0 BRA `(.L_x_3562) ;  /* 0x0000004000008947 */ /* 0x000fea0003800000 */
[----:B------:R-:W-:Y:S02]  /*0a10*/  MOV R9, R38 ;  /* 0x0000002600097202 */ /* 0x000fe40000000f00 */
[----:B------:R-:W-:Y:S02]  /*0a20*/  MOV R6, R37 ;  /* 0x0000002500067202 */ /* 0x000fe40000000f00 */
[----:B------:R-:W-:Y:S02]  /*0a30*/  MOV R0, 0xa50 ;  /* 0x00000a5000007802 */ /* 0x000fe40000000f00 */
[----:B-----5:R-:W-:Y:S05]  /*0a40*/  CALL.REL.NOINC `($__internal_0_$__cuda_sm3x_div_rn_ftz_f32_slowpath) ;  /* 0x00015f9000007944 */ /* 0x020fea0003c00000 */
.L_x_3562:
[----:B------:R-:W-:Y:S05]  /*0a50*/  BSYNC B3 ;  /* 0x0000000000037941 */ /* 0x000fea0003800000 */
.L_x_3561:
[----:B------:R-:W-:Y:S01]  /*0a60*/  HFMA2.MMA R5, -RZ, RZ, 0.89990234375, 10328 ;  /* 0x3b33710bff057435 */ /* 0x000fe200000001ff */
[----:B0-----:R-:W-:Y:S01]  /*0a70*/  FMUL.FTZ R0, R3, R3 ;  /* 0x0000000303007220 */ /* 0x001fe20000410000 */
[----:B------:R-:W-:Y:S08]  /*0a80*/  BSSY B0, `(.L_x_3563) ;  /* 0x0000014000007945 */ /* 0x000ff00003800000 */
[----:B------:R-:W-:-:S04]  /*0a90*/  FFMA.FTZ R5, R0, R5, -0.015681877732276916504 ;  /* 0xbc80774800057423 */ /* 0x000fc80000010005 */
[----:B------:R-:W-:-:S04]  /*0aa0*/  FFMA.FTZ R5, R0, R5, 0.042200751602649688721 ;  /* 0x3d2cdab200057423 */ /* 0x000fc80000010005 */
[----:B------:R-:W-:-:S04]  /*0ab0*/  FFMA.FTZ R5, R0, R5, -0.074792981147766113281 ;  /* 0xbd992d1000057423 */ /* 0x000fc80000010005 */
[----:B------:R-:W-:-:S04]  /*0ac0*/  FFMA.FTZ R5, R0, R5, 0.10640415549278259277 ;  /* 0x3dd9ea6c00057423 */ /* 0x000fc80000010005 */
[----:B------:R-:W-:-:S04]  /*0ad0*/  FFMA.FTZ R5, R0, R5, -0.14207722246646881104 ;  /* 0xbe117cb100057423 */ /* 0x000fc80000010005 */
[----:B------:R-:W-:-:S04]  /*0ae0*/  FFMA.FTZ R5, R0, R5, 0.19993925094604492188 ;  /* 0x3e4cbce000057423 */ /* 0x000fc80000010005 */
[----:B------:R-:W-:-:S04]  /*0af0*/  FFMA.FTZ R5, R0, R5, -0.33333197236061096191 ;  /* 0xbeaaaa7d00057423 */ /* 0x000fc80000010005 */
[----:B------:R-:W-:-:S04]  /*0b00*/  FMUL.FTZ R0, R0, R5 ;  /* 0x0000000500007220 */ /* 0x000fc80000410000 */
[----:B------:R-:W-:Y:S01]  /*0b10*/  FFMA.FTZ R0, R0, R3, R3 ;  /* 0x0000000300007223 */ /* 0x000fe20000010003 */
[----:B------:R-:W-:Y:S05]  /*0b20*/  @!P2 BRA `(.L_x_3564) ;  /* 0x000000500000a947 */ /* 0x000fea0003800000 */
[----:B------:R-:W-:-:S13]  /*0b30*/  ISETP.GT.AND P0, PT, R24, -0x1, PT ;  /* 0xffffffff1800780c */ /* 0x000fda0003f04270 */
[----:B------:R-:W-:Y:S05]  /*0b40*/  @P0 BRA `(.L_x_3565) ;  /* 0x0000007000000947 */ /* 0x000fea0003800000 */
[----:B------:R-:W-:-:S05]  /*0b50*/  MOV R3, 0x3fd774eb ;  /* 0x3fd774eb00037802 */ /* 0x000fca0000000f00 */
[----:B------:R-:W-:Y:S01]  /*0b60*/  FFMA.FTZ R0, R3, 1.8663789033889770508, -R0 ;  /* 0x3feee58103007823 */ /* 0x000fe20000010800 */
[----:B------:R-:W-:Y:S05]  /*0b70*/  BRA `(.L_x_3565) ;  /* 0x0000004000007947 */ /* 0x000fea0003800000 */
.L_x_3564:
[----:B------:R-:W-:Y:S02]  /*0b80*/  ISETP.GE.AND P0, PT, R24, RZ, PT ;  /* 0x000000ff1800720c */ /* 0x000fe40003f06270 */
[----:B------:R-:W-:-:S11]  /*0b90*/  MOV R3, 0x3fd774eb ;  /* 0x3fd774eb00037802 */ /* 0x000fd60000000f00 */
[----:B------:R-:W-:-:S04]  /*0ba0*/  @P0 FFMA.FTZ R0, R3, 0.93318945169448852539, -R0 ;  /* 0x3f6ee58103000823 */ /* 0x000fc80000010800 */
[----:B------:R-:W-:Y:S02]  /*0bb0*/  @!P0 FFMA.FTZ R0, R3, 0.93318945169448852539, R0 ;  /* 0x3f6ee58103008823 */ /* 0x000fe40000010000 */
.L_x_3565:
[----:B------:R-:W-:Y:S05]  /*0bc0*/  BSYNC B0 ;  /* 0x0000000000007941 */ /* 0x000fea0003800000 */
.L_x_3563:
[C---:B------:R-:W-:Y:S01]  /*0bd0*/  FSETP.NEU.FTZ.AND P0, PT, |R24|.reuse, |R25|, PT ;  /* 0x400000191800720b */ /* 0x040fe20003f1d200 */
[----:B------:R-:W-:Y:S01]  /*0be0*/  HFMA2.MMA R3, -RZ, RZ, 2.04296875, -15.78125 ;  /* 0x4016cbe4ff037435 */ /* 0x000fe200000001ff */
[----:B------:R-:W-:Y:S01]  /*0bf0*/  FSETP.NEU.FTZ.AND P1, PT, R37, RZ, PT ;  /* 0x000000ff2500720b */ /* 0x000fe20003f3d000 */
[----:B------:R-:W-:Y:S01]  /*0c00*/  FMUL.FTZ R35, R35, 0.5 ;  /* 0x3f00000023237820 */ /* 0x000fe20000410000 */
[C---:B------:R-:W-:Y:S01]  /*0c10*/  ISETP.GE.AND P2, PT, R24.reuse, RZ, PT ;  /* 0x000000ff1800720c */ /* 0x040fe20003f46270 */
[----:B------:R-:W-:-:S08]  /*0c20*/  FADD.FTZ R24, |R24|, |R25| ;  /* 0x4000001918187221 */ /* 0x000fd00000010200 */
[----:B------:R-:W-:Y:S02]  /*0c30*/  @!P0 FSEL R0, R3, 0.78539818525314331055, !P2 ;  /* 0x3f490fdb03008808 */ /* 0x000fe40005000000 */
[----:B------:R-:W-:Y:S02]  /*0c40*/  @!P1 FSEL R0, RZ, 3.1415927410125732422, P2 ;  /* 0x40490fdbff009808 */ /* 0x000fe40001000000 */
[----:B------:R-:W-:Y:S02]  /*0c50*/  FSETP.GTU.FTZ.AND P0, PT, |R24|, +INF , PT ;  /* 0x7f8000001800780b */ /* 0x000fe40003f1c200 */
[----:B------:R-:W-:-:S04]  /*0c60*/  LOP3.LUT R25, R0, 0x80000000, R25, 0xb8, !PT ;  /* 0x8000000000197812 */ /* 0x000fc800078eb819 */
[----:B------:R-:W-:Y:S01]  /*0c70*/  FSEL R0, R24, R25, P0 ;  /* 0x0000001918007208 */ /* 0x000fe20000000000 */
[----:B------:R-:W-:Y:S05]  /*0c80*/  BRA `(.L_x_3566) ;  /* 0x0000217000007947 */ /* 0x000fea0003800000 */
.L_x_3558:
[----:B------:R-:W-:-:S04]  /*0c90*/  FMUL.FTZ R36, R38, R38 ;  /* 0x0000002626247220 */ /* 0x000fc80000410000 */
[----:B------:R-:W-:-:S05]  /*0ca0*/  FFMA.FTZ R36, R37, R37, R36 ;  /* 0x0000002525247223 */ /* 0x000fca0000010024 */
[----:B------:R-:W-:-:S13]  /*0cb0*/  FSETP.GTU.FTZ.AND P0, PT, R36, 0.69999998807907104492, PT ;  /* 0x3f3333332400780b */ /* 0x000fda0003f1c000 */
[----:B------:R-:W-:Y:S05]  /*0cc0*/  @P0 BRA `(.L_x_3567) ;  /* 0x0000032000000947 */ /* 0x000fea0003800000 */
[----:B------:R-:W0:Y:S01]  /*0cd0*/  MUFU.RCP R0, R37 ;  /* 0x0000002500007308 */ /* 0x000e220000001000 */
[----:B------:R-:W-:Y:S07]  /*0ce0*/  BSSY B3, `(.L_x_3568) ;  /* 0x000000c000037945 */ /* 0x000fee0003800000 */
[----:B------:R-:W1:Y:S01]  /*0cf0*/  FCHK P0, R38, R37 ;  /* 0x0000002526007302 */ /* 0x000e620000000000 */
[----:B0-----:R-:W-:-:S04]  /*0d00*/  FFMA R3, -R37, R0, 1 ;  /* 0x3f80000025037423 */ /* 0x001fc80000000100 */
[----:B------:R-:W-:-:S04]  /*0d10*/  FFMA R3, R0, R3, R0 ;  /* 0x0000000300037223 */ /* 0x000fc80000000000 */
[----:B------:R-:W-:-:S04]  /*0d20*/  FFMA R0, R38, R3, RZ ;  /* 0x0000000326007223 */ /* 0x000fc800000000ff */
[----:B------:R-:W-:-:S04]  /*0d30*/  FFMA R4, -R37, R0, R38 ;  /* 0x0000000025047223 */ /* 0x000fc80000000126 */
[----:B------:R-:W-:Y:S01]  /*0d40*/  FFMA R3, R3, R4, R0 ;  /* 0x0000000403037223 */ /* 0x000fe20000000000 */
[----:B-1----:R-:W-:Y:S05]  /*0d50*/  @!P0 BRA `(.L_x_3569) ;  /* 0x0000004000008947 */ /* 0x002fea0003800000 */
[----:B------:R-:W-:Y:S02]  /*0d60*/  MOV R9, R38 ;  /* 0x0000002600097202 */ /* 0x000fe40000000f00 */
[----:B------:R-:W-:Y:S02]  /*0d70*/  MOV R6, R37 ;  /* 0x0000002500067202 */ /* 0x000fe40000000f00 */
[----:B------:R-:W-:Y:S02]  /*0d80*/  MOV R0, 0xda0 ;  /* 0x00000da000007802 */ /* 0x000fe40000000f00 */
[----:B-----5:R-:W-:Y:S05]  /*0d90*/  CALL.REL.NOINC `($__internal_0_$__cuda_sm3x_div_rn_ftz_f32_slowpath) ;  /* 0x00015c4000007944 */ /* 0x020fea0003c00000 */
.L_x_3569:
[----:B------:R-:W-:Y:S05]  /*0da0*/  BSYNC B3 ;  /* 0x0000000000037941 */ /* 0x000fea0003800000 */
.L_x_3568:
        /* <DEDUP_REMOVED lines=18> */
.L_x_3571:
[----:B------:R-:W-:Y:S02]  /*0ed0*/  ISETP.GE.AND P0, PT, R24, RZ, PT ;  /* 0x000000ff1800720c */ /* 0x000fe40003f06270 */
[----:B------:R-:W-:-:S11]  /*0ee0*/  MOV R3, 0x3fd774eb ;  /* 0x3fd774eb00037802 */ /* 0x000fd60000000f00 */
[----:B------:R-:W-:-:S04]  /*0ef0*/  @P0 FFMA.FTZ R0, R3, 0.93318945169448852539, -R0 ;  /* 0x3f6ee58103000823 */ /* 0x000fc80000010800 */
[----:B------:R-:W-:Y:S02]  /*0f00*/  @!P0 FFMA.FTZ R0, R3, 0.93318945169448852539, R0 ;  /* 0x3f6ee58103008823 */ /* 0x000fe40000010000 */
.L_x_3572:
[----:B------:R-:W-:Y:S05]  /*0f10*/  BSYNC B0 ;  /* 0x0000000000007941 */ /* 0x000fea0003800000 */
.L_x_3570:
[C---:B------:R-:W-:Y:S01]  /*0f20*/  FSETP.NEU.FTZ.AND P1, PT, |R24|.reuse, |R25|, PT ;  /* 0x400000191800720b */ /* 0x040fe20003f3d200 */
[----:B------:R-:W-:Y:S01]  /*0f30*/  HFMA2.MMA R3, -RZ, RZ, 2.04296875, -15.78125 ;  /* 0x4016cbe4ff037435 */ /* 0x000fe200000001ff */
[----:B------:R-:W-:Y:S01]  /*0f40*/  FSETP.NEU.FTZ.AND P2, PT, R37, RZ, PT ;  /* 0x000000ff2500720b */ /* 0x000fe20003f5d000 */
[----:B------:R-:W0:Y:S01]  /*0f50*/  MUFU.LG2 R35, R36 ;  /* 0x0000002400237308 */ /* 0x000e220000000c00 */
[----:B------:R-:W-:-:S09]  /*0f60*/  ISETP.GE.AND P0, PT, R24, RZ, PT ;  /* 0x000000ff1800720c */ /* 0x000fd20003f06270 */
[----:B------:R-:W-:Y:S01]  /*0f70*/  @!P1 FSEL R0, R3, 0.78539818525314331055, !P0 ;  /* 0x3f490fdb03009808 */ /* 0x000fe20004000000 */
[----:B------:R-:W-:Y:S01]  /*0f80*/  FADD.FTZ R3, |R24|, |R25| ;  /* 0x4000001918037221 */ /* 0x000fe20000010200 */
[----:B------:R-:W-:-:S04]  /*0f90*/  @!P2 FSEL R0, RZ, 3.1415927410125732422, P0 ;  /* 0x40490fdbff00a808 */ /* 0x000fc80000000000 */
[----:B------:R-:W-:Y:S01]  /*0fa0*/  FSETP.GTU.FTZ.AND P0, PT, |R3|, +INF , PT ;  /* 0x7f8000000300780b */ /* 0x000fe20003f1c200 */
[----:B0-----:R-:W-:Y:S01]  /*0fb0*/  FMUL.FTZ.D2 R35, R35, 0.69314718246459960938 ;  /* 0x3f31721823237820 */ /* 0x001fe20000310000 */
[----:B------:R-:W-:-:S04]  /*0fc0*/  LOP3.LUT R0, R0, 0x80000000, R25, 0xb8, !PT ;  /* 0x8000000000007812 */ /* 0x000fc800078eb819 */
[----:B------:R-:W-:Y:S01]  /*0fd0*/  FSEL R0, R3, R0, P0 ;  /* 0x0000000003007208 */ /* 0x000fe20000000000 */
[----:B------:R-:W-:Y:S05]  /*0fe0*/  BRA `(.L_x_3566) ;  /* 0x00001e1000007947 */ /* 0x000fea0003800000 */
.L_x_3567:
[----:B------:R-:W-:Y:S01]  /*0ff0*/  LOP3.LUT R0, R37, 0xffff0000, RZ, 0xc0, !PT ;  /* 0xffff000025007812 */ /* 0x000fe200078ec0ff */
[----:B------:R-:W-:Y:S01]  /*1000*/  BSSY B0, `(.L_x_3573) ;  /* 0x000003f000007945 */ /* 0x000fe20003800000 */
[----:B------:R-:W-:-:S03]  /*1010*/  LOP3.LUT R5, R38, 0xffff0000, RZ, 0xc0, !PT ;  /* 0xffff000026057812 */ /* 0x000fc600078ec0ff */
[--C-:B------:R-:W-:Y:S02]  /*1020*/  FADD.FTZ R3, R37, -R0.reuse ;  /* 0x8000000025037221 */ /* 0x100fe40000010000 */
[--C-:B------:R-:W-:Y:S02]  /*1030*/  FADD.FTZ R6, R38, -R5.reuse ;  /* 0x8000000526067221 */ /* 0x100fe40000010000 */
[----:B------:R-:W-:Y:S01]  /*1040*/  FMUL.FTZ R8, R0, R0 ;  /* 0x0000000000087220 */ /* 0x000fe20000410000 */
[----:B------:R-:W-:Y:S01]  /*1050*/  LOP3.LUT R4, R3, 0xffff0000, RZ, 0xc0, !PT ;  /* 0xffff000003047812 */ /* 0x000fe200078ec0ff */
[C---:B------:R-:W-:Y:S01]  /*1060*/  FMUL.FTZ R9, R5.reuse, R5 ;  /* 0x0000000505097220 */ /* 0x040fe20000410000 */
[----:B------:R-:W-:Y:S01]  /*1070*/  LOP3.LUT R7, R6, 0xffff0000, RZ, 0xc0, !PT ;  /* 0xffff000006077812 */ /* 0x000fe200078ec0ff */
[----:B------:R-:W-:Y:S02]  /*1080*/  FADD.FTZ R0, R0, R0 ;  /* 0x0000000000007221 */ /* 0x000fe40000010000 */
[----:B------:R-:W-:-:S02]  /*1090*/  FADD.FTZ R5, R5, R5 ;  /* 0x0000000505057221 */ /* 0x000fc40000010000 */
[----:B------:R-:W-:Y:S02]  /*10a0*/  FADD.FTZ R3, R3, -R4 ;  /* 0x8000000403037221 */ /* 0x000fe40000010000 */
[----:B------:R-:W-:Y:S02]  /*10b0*/  FADD.FTZ R6, R6, -R7 ;  /* 0x8000000706067221 */ /* 0x000fe40000010000 */
[C---:B------:R-:W-:Y:S02]  /*10c0*/  FMUL.FTZ R10, R4.reuse, R0 ;  /* 0x00000000040a7220 */ /* 0x040fe40000410000 */
[----:B------:R-:W-:Y:S02]  /*10d0*/  FMUL.FTZ R36, R4, R4 ;  /* 0x0000000404247220 */ /* 0x000fe40000410000 */
[C---:B------:R-:W-:Y:S02]  /*10e0*/  FMUL.FTZ R35, R7.reuse, R5 ;  /* 0x0000000507237220 */ /* 0x040fe40000410000 */
[----:B------:R-:W-:-:S02]  /*10f0*/  FMUL.FTZ R39, R7, R7 ;  /* 0x0000000707277220 */ /* 0x000fc40000410000 */
[----:B------:R-:W-:Y:S02]  /*1100*/  FADD.FTZ R4, R4, R4 ;  /* 0x0000000404047221 */ /* 0x000fe40000010000 */
[----:B------:R-:W-:Y:S02]  /*1110*/  FADD.FTZ R7, R7, R7 ;  /* 0x0000000707077221 */ /* 0x000fe40000010000 */
[C---:B------:R-:W-:Y:S02]  /*1120*/  FMUL.FTZ R0, R3.reuse, R0 ;  /* 0x0000000003007220 */ /* 0x040fe40000410000 */
[C---:B------:R-:W-:Y:S02]  /*1130*/  FMUL.FTZ R5, R6.reuse, R5 ;  /* 0x0000000506057220 */ /* 0x040fe40000410000 */
[----:B------:R-:W-:Y:S02]  /*1140*/  FMUL.FTZ R4, R3, R4 ;  /* 0x0000000403047220 */ /* 0x000fe40000410000 */
[----:B------:R-:W-:-:S02]  /*1150*/  FMUL.FTZ R7, R6, R7 ;  /* 0x0000000706077220 */ /* 0x000fc40000410000 */
[----:B------:R-:W-:Y:S02]  /*1160*/  FMUL.FTZ R3, R3, R3 ;  /* 0x0000000303037220 */ /* 0x000fe40000410000 */
[----:B------:R-:W-:Y:S02]  /*1170*/  FMUL.FTZ R6, R6, R6 ;  /* 0x0000000606067220 */ /* 0x000fe40000410000 */
.L_x_3574:
[----:B------:R-:W-:-:S04]  /*1180*/  FSETP.GEU.FTZ.AND P0, PT, R8, R9, PT ;  /* 0x000000090800720b */ /* 0x000fc80003f1e000 */
[----:B------:R-:W-:Y:S02]  /*1190*/  FSEL R41, R8, R9, !P0 ;  /* 0x0000000908297208 */ /* 0x000fe40004000000 */
[----:B------:R-:W-:Y:S02]  /*11a0*/  FSEL R8, R9, R8, !P0 ;  /* 0x0000000809087208 */ /* 0x000fe40004000000 */
[----:B------:R-:W-:-:S04]  /*11b0*/  FSETP.GEU.FTZ.AND P6, PT, R41, R10, PT ;  /* 0x0000000a2900720b */ /* 0x000fc80003fde000 */
[----:B------:R-:W-:Y:S02]  /*11c0*/  FSEL R40, R41, R10, !P6 ;  /* 0x0000000a29287208 */ /* 0x000fe40007000000 */
[----:B------:R-:W-:Y:S02]  /*11d0*/  FSEL R9, R10, R41, !P6 ;  /* 0x000000290a097208 */ /* 0x000fe40007000000 */
[----:B------:R-:W-:-:S04]  /*11e0*/  FSETP.GEU.FTZ.AND P1, PT, R40, R35, PT ;  /* 0x000000232800720b */ /* 0x000fc80003f3e000 */
[----:B------:R-:W-:Y:S02]  /*11f0*/  FSEL R41, R40, R35, !P1 ;  /* 0x0000002328297208 */ /* 0x000fe40004800000 */
[----:B------:R-:W-:Y:S02]  /*1200*/  PLOP3.LUT P0, PT, P1, P6, P0, 0x7f, 0x0 ;  /* 0x000000000000781c */ /* 0x000fe40000f0cf07 */
[----:B------:R-:W-:Y:S02]  /*1210*/  FSETP.GEU.FTZ.AND P6, PT, R41, R36, PT ;  /* 0x000000242900720b */ /* 0x000fe40003fde000 */
[----:B------:R-:W-:Y:S02]  /*1220*/  FSEL R10, R35, R40, !P1 ;  /* 0x00000028230a7208 */ /* 0x000fe40004800000 */
[----:B------:R-:W-:Y:S02]  /*1230*/  FSEL R40, R41, R36, !P6 ;  /* 0x0000002429287208 */ /* 0x000fe40007000000 */
[----:B------:R-:W-:-:S02]  /*1240*/  FSEL R35, R36, R41, !P6 ;  /* 0x0000002924237208 */ /* 0x000fc40007000000 */
        /* <DEDUP_REMOVED lines=16> */
[----:B------:R-:W-:Y:S02]  /*1350*/  FSEL R40, R40, R7, !P1 ;  /* 0x0000000728287208 */ /* 0x000fe40004800000 */
[----:B------:R-:W-:Y:S02]  /*1360*/  PLOP3.LUT P0, PT, P1, P6, P0, 0xbf, 0x0 ;  /* 0x000000000000781c */ /* 0x000fe40000f0d707 */
[----:B------:R-:W-:-:S04]  /*1370*/  FSETP.GEU.FTZ.AND P6, PT, R40, R3, PT ;  /* 0x000000032800720b */ /* 0x000fc80003fde000 */
[----:B------:R-:W-:Y:S02]  /*1380*/  FSEL R41, R40, R3, !P6 ;  /* 0x0000000328297208 */ /* 0x000fe40007000000 */
[----:B------:R-:W-:Y:S02]  /*1390*/  FSEL R7, R3, R40, !P6 ;  /* 0x0000002803077208 */ /* 0x000fe40007000000 */
[----:B------:R-:W-:-:S04]  /*13a0*/  FSETP.GEU.FTZ.AND P1, PT, R41, R6, PT ;  /* 0x000000062900720b */ /* 0x000fc80003f3e000 */
[----:B------:R-:W-:Y:S02]  /*13b0*/  PLOP3.LUT P0, PT, P1, P6, P0, 0xbf, 0x0 ;  /* 0x000000000000781c */ /* 0x000fe40000f0d707 */
[----:B------:R-:W-:Y:S02]  /*13c0*/  FSEL R3, R6, R41, !P1 ;  /* 0x0000002906037208 */ /* 0x000fe40004800000 */
[----:B------:R-:W-:-:S09]  /*13d0*/  FSEL R6, R41, R6, !P1 ;  /* 0x0000000629067208 */ /* 0x000fd20004800000 */
[----:B------:R-:W-:Y:S05]  /*13e0*/  @P0 BRA `(.L_x_3574) ;  /* 0xfffffd9000000947 */ /* 0x000fea000383ffff */
[----:B------:R-:W-:Y:S05]  /*13f0*/  BSYNC B0 ;  /* 0x0000000000007941 */ /* 0x000fea0003800000 */
.L_x_3573:
[----:B------:R-:W-:Y:S01]  /*1400*/  FADD.FTZ R8, R8, -1 ;  /* 0xbf80000008087421 */ /* 0x000fe20000010000 */
[----:B------:R-:W-:Y:S01]  /*1410*/  FCHK P0, R38, R37 ;  /* 0x0000002526007302 */ /* 0x000fe20000000000 */
[----:B------:R-:W-:Y:S02]  /*1420*/  BSSY B0, `(.L_x_3575) ;  /* 0x000002e000007945 */ /* 0x000fe40003800000 */
[----:B------:R-:W-:-:S04]  /*1430*/  FADD.FTZ R9, R9, R8 ;  /* 0x0000000809097221 */ /* 0x000fc80000010000 */
[----:B------:R-:W-:-:S04]  /*1440*/  FADD.FTZ R10, R10, R9 ;  /* 0x000000090a0a7221 */ /* 0x000fc80000010000 */
[----:B------:R-:W-:-:S04]  /*1450*/  FADD.FTZ R35, R35, R10 ;  /* 0x0000000a23237221 */ /* 0x000fc80000010000 */
[----:B------:R-:W-:-:S04]  /*1460*/  FADD.FTZ R36, R36, R35 ;  /* 0x0000002324247221 */ /* 0x000fc80000010000 */
[----:B------:R-:W-:-:S04]  /*1470*/  FADD.FTZ R39, R39, R36 ;  /* 0x0000002427277221 */ /* 0x000fc80000010000 */
[----:B------:R-:W-:-:S04]  /*1480*/  FADD.FTZ R0, R0, R39 ;  /* 0x0000002700007221 */ /* 0x000fc80000010000 */
[----:B------:R-:W-:-:S04]  /*1490*/  FADD.FTZ R5, R5, R0 ;  /* 0x0000000005057221 */ /* 0x000fc80000010000 */
[----:B------:R-:W-:-:S04]  /*14a0*/  FADD.FTZ R4, R4, R5 ;  /* 0x0000000504047221 */ /* 0x000fc80000010000 */
[----:B------:R-:W-:Y:S01]  /*14b0*/  FADD.FTZ R4, R7, R4 ;  /* 0x0000000407047221 */ /* 0x000fe20000010000 */
[----:B------:R-:W-:-:S03]  /*14c0*/  MOV R7, 0x3e800000 ;  /* 0x3e80000000077802 */ /* 0x000fc60000000f00 */
[----:B------:R-:W-:-:S04]  /*14d0*/  FADD.FTZ R3, R3, R4 ;  /* 0x0000000403037221 */ /* 0x000fc80000010000 */
[----:B------:R-:W-:Y:S01]  /*14e0*/  FADD.FTZ R5, R6, R3 ;  /* 0x0000000306057221 */ /* 0x000fe20000010000 */
[----:B------:R-:W-:-:S03]  /*14f0*/  HFMA2.MMA R6, -RZ, RZ, 1.3056640625, -1.8671875 ;  /* 0x3d39bf78ff067435 */ /* 0x000fc600000001ff */
        /* <DEDUP_REMOVED lines=21> */
[----:B------:R-:W-:-:S04]  /*1650*/  FFMA.FTZ R4, R3, R4, -0.5 ;  /* 0xbf00000003047423 */ /* 0x000fc80000010004 */
[----:B------:R-:W-:-:S04]  /*1660*/  FMUL.FTZ R4, R3, R4 ;  /* 0x0000000403047220 */ /* 0x000fc80000410000 */
[----:B------:R-:W-:Y:S02]  /*1670*/  FFMA.FTZ R4, R3, R4, R3 ;  /* 0x0000000403047223 */ /* 0x000fe40000010003 */
[----:B------:R-:W-:Y:S02]  /*1680*/  FFMA R3, -R37, R6, R38 ;  /* 0x0000000625037223 */ /* 0x000fe40000000126 */
[----:B------:R-:W-:Y:S01]  /*1690*/  FFMA.FTZ R35, R35, 0.69314718246459960938, R4 ;  /* 0x3f31721823237823 */ /* 0x000fe20000010004 */
[----:B------:R-:W-:Y:S05]  /*16a0*/  @!P1 BRA `(.L_x_3576) ;  /* 0x0000005000009947 */ /* 0x000fea0003800000 */
[----:B------:R-:W-:-:S13]  /*16b0*/  ISETP.GE.AND P1, PT, R5, -0x407fffff, PT ;  /* 0xbf8000010500780c */ /* 0x000fda0003f26270 */
[----:B------:R-:W-:-:S05]  /*16c0*/  @P1 MOV R0, 0x7f800000 ;  /* 0x7f80000000001802 */ /* 0x000fca0000000f00 */
[C---:B------:R-:W-:Y:S01]  /*16d0*/  @P1 FFMA.FTZ R35, R5.reuse, R0, +INF ;  /* 0x7f80000005231423 */ /* 0x040fe20000010000 */
[----:B------:R-:W-:-:S04]  /*16e0*/  FSETP.NEU.FTZ.AND P1, PT, R5, RZ, PT ;  /* 0x000000ff0500720b */ /* 0x000fc80003f3d000 */
[----:B------:R-:W-:-:S04]  /*16f0*/  FSEL R35, R35, -RZ, P1 ;  /* 0x800000ff23237208 */ /* 0x000fc80000800000 */
.L_x_3576:
[----:B------:R-:W-:Y:S05]  /*1700*/  BSYNC B0 ;  /* 0x0000000000007941 */ /* 0x000fea0003800000 */
.L_x_3575:
[----:B------:R-:W-:Y:S01]  /*1710*/  BSSY B3, `(.L_x_3577) ;  /* 0x0000007000037945 */ /* 0x000fe20003800000 */
[----:B------:R-:W-:Y:S01]  /*1720*/  FFMA R3, R7, R3, R6 ;  /* 0x0000000307037223 */ /* 0x000fe20000000006 */
[----:B------:R-:W-:Y:S05]  /*1730*/  @!P0 BRA `(.L_x_3578) ;  /* 0x0000004000008947 */ /* 0x000fea0003800000 */
[----:B------:R-:W-:Y:S02]  /*1740*/  MOV R9, R38 ;  /* 0x0000002600097202 */ /* 0x000fe40000000f00 */
[----:B------:R-:W-:Y:S02]  /*1750*/  MOV R6, R37 ;  /* 0x0000002500067202 */ /* 0x000fe40000000f00 */
[----:B------:R-:W-:Y:S02]  /*1760*/  MOV R0, 0x1780 ;  /* 0x0000178000007802 */ /* 0x000fe40000000f00 */
[----:B-----5:R-:W-:Y:S05]  /*1770*/  CALL.REL.NOINC `($__internal_0_$__cuda_sm3x_div_rn_ftz_f32_slowpath) ;  /* 0x0001526000007944 */ /* 0x020fea0003c00000 */
.L_x_3578:
[----:B------:R-:W-:Y:S05]  /*1780*/  BSYNC B3 ;  /* 0x0000000000037941 */ /* 0x000fea0003800000 */
.L_x_3577:
        /* <DEDUP_REMOVED lines=18> */
.L_x_3580:
[----:B------:R-:W-:Y:S02]  /*18b0*/  ISETP.GE.AND P0, PT, R24, RZ, PT ;  /* 0x000000ff1800720c */ /* 0x000fe40003f06270 */
[----:B------:R-:W-:-:S11]  /*18c0*/  MOV R3, 0x3fd774eb ;  /* 0x3fd774eb00037802 */ /* 0x000fd60000000f00 */
[----:B------:R-:W-:-:S04]  /*18d0*/  @P0 FFMA.FTZ R0, R3, 0.93318945169448852539, -R0 ;  /* 0x3f6ee58103000823 */ /* 0x000fc80000010800 */
[----:B------:R-:W-:Y:S02]  /*18e0*/  @!P0 FFMA.FTZ R0, R3, 0.93318945169448852539, R0 ;  /* 0x3f6ee58103008823 */ /* 0x000fe40000010000 */
.L_x_3581:
[----:B------:R-:W-:Y:S05]  /*18f0*/  BSYNC B0 ;  /* 0x0000000000007941 */ /* 0x000fea0003800000 */
.L_x_3579:
[C---:B------:R-:W-:Y:S01]  /*1900*/  FSETP.NEU.FTZ.AND P1, PT, |R24|.reuse, |R25|, PT ;  /* 0x400000191800720b */ /* 0x040fe20003f3d200 */
[----:B------:R-:W-:Y:S01]  /*1910*/  HFMA2.MMA R3, -RZ, RZ, 2.04296875, -15.78125 ;  /* 0x4016cbe4ff037435 */ /* 0x000fe200000001ff */
[----:B------:R-:W-:Y:S01]  /*1920*/  FSETP.NEU.FTZ.AND P2, PT, R37, RZ, PT ;  /* 0x000000ff2500720b */ /* 0x000fe20003f5d000 */
[----:B------:R-:W-:Y:S01]  /*1930*/  FMUL.FTZ R35, R35, 0.5 ;  /* 0x3f00000023237820 */ /* 0x000fe20000410000 */
[----:B------:R-:W-:-:S09]  /*1940*/  ISETP.GE.AND P0, PT, R24, RZ, PT ;  /* 0x000000ff1800720c */ /* 0x000fd20003f06270 */
[----:B------:R-:W-:Y:S01]  /*1950*/  @!P1 FSEL R0, R3, 0.78539818525314331055, !P0 ;  /* 0x3f490fdb03009808 */ /* 0x000fe20004000000 */
[----:B------:R-:W-:Y:S01]  /*1960*/  FADD.FTZ R3, |R24|, |R25| ;  /* 0x4000001918037221 */ /* 0x000fe20000010200 */
[----:B------:R-:W-:-:S04]  /*1970*/  @!P2 FSEL R0, RZ, 3.1415927410125732422, P0 ;  /* 0x40490fdbff00a808 */ /* 0x000fc80000000000 */
[----:B------:R-:W-:Y:S02]  /*1980*/  FSETP.GTU.FTZ.AND P0, PT, |R3|, +INF , PT ;  /* 0x7f8000000300780b */ /* 0x000fe40003f1c200 */
[----:B------:R-:W-:-:S04]  /*1990*/  LOP3.LUT R0, R0, 0x80000000, R25, 0xb8, !PT ;  /* 0x8000000000007812 */ /* 0x000fc800078eb819 */
[----:B------:R-:W-:Y:S01]  /*19a0*/  FSEL R0, R3, R0, P0 ;  /* 0x0000000003007208 */ /* 0x000fe20000000000 */
[----:B------:R-:W-:Y:S05]  /*19b0*/  BRA `(.L_x_3566) ;  /* 0x0000144000007947 */ /* 0x000fea0003800000 */
.L_x_3557:
        /* <DEDUP_REMOVED lines=13> */
.L_x_3583:
[----:B------:R-:W-:Y:S05]  /*1a90*/  BSYNC B3 ;  /* 0x0000000000037941 */ /* 0x000fea0003800000 */
.L_x_3582:
        /* <DEDUP_REMOVED lines=18> */
.L_x_3585:
[----:B------:R-:W-:Y:S02]  /*1bc0*/  ISETP.GE.AND P0, PT, R24, RZ, PT ;  /* 0x000000ff1800720c */ /* 0x000fe40003f06270 */
[----:B------:R-:W-:-:S11]  /*1bd0*/  MOV R3, 0x3fd774eb ;  /* 0x3fd774eb00037802 */ /* 0x000fd60000000f00 */
[----:B------:R-:W-:-:S04]  /*1be0*/  @P0 FFMA.FTZ R0, R3, 0.93318945169448852539, -R0 ;  /* 0x3f6ee58103000823 */ /* 0x000fc80000010800 */
[----:B------:R-:W-:Y:S02]  /*1bf0*/  @!P0 FFMA.FTZ R0, R3, 0.93318945169448852539, R0 ;  /* 0x3f6ee58103008823 */ /* 0x000fe40000010000 */
.L_x_3586:
[----:B------:R-:W-:Y:S05]  /*1c00*/  BSYNC B0 ;  /* 0x0000000000007941 */ /* 0x000fea0003800000 */
.L_x_3584:
[CC--:B------:R-:W-:Y:S02]  /*1c10*/  IMNMX R3, R35.reuse, R36.reuse, !PT ;  /* 0x0000002423037217 */ /* 0x0c0fe40007800200 */
[----:B------:R-:W-:Y:S02]  /*1c20*/  IMNMX R35, R35, R36, PT ;  /* 0x0000002423237217 */ /* 0x000fe40003800200 */
[----:B------:R-:W-:Y:S02]  /*1c30*/  LOP3.LUT R4, R3, 0xfe000000, RZ, 0xc0, !PT ;  /* 0xfe00000003047812 */ /* 0x000fe400078ec0ff */
[----:B------:R-:W-:Y:S02]  /*1c40*/  FSETP.NEU.FTZ.AND P1, PT, R35, RZ, PT ;  /* 0x000000ff2300720b */ /* 0x000fe40003f3d000 */
[C---:B------:R-:W-:Y:S02]  /*1c50*/  IADD3 R6, -R4.reuse, 0x7e800000, RZ ;  /* 0x7e80000004067810 */ /* 0x040fe40007ffe1ff */
[----:B------:R-:W-:-:S02]  /*1c60*/  LOP3.LUT R4, R4, 0x800000, RZ, 0xfc, !PT ;  /* 0x0080000004047812 */ /* 0x000fc400078efcff */
[C---:B------:R-:W-:Y:S01]  /*1c70*/  FSETP.NEU.FTZ.AND P2, PT, R35.reuse, +INF , PT ;  /* 0x7f8000002300780b */ /* 0x040fe20003f5d000 */
[-C--:B------:R-:W-:Y:S01]  /*1c80*/  FMUL.FTZ R5, R35, R6.reuse ;  /* 0x0000000623057220 */ /* 0x080fe20000410000 */
[----:B------:R-:W-:Y:S01]  /*1c90*/  FSETP.NEU.FTZ.AND P0, PT, |R24|, |R25|, PT ;  /* 0x400000191800720b */ /* 0x000fe20003f1d200 */
[----:B------:R-:W-:Y:S02]  /*1ca0*/  FMUL.FTZ R6, R3, R6 ;  /* 0x0000000603067220 */ /* 0x000fe40000410000 */
[----:B------:R-:W-:-:S04]  /*1cb0*/  FMUL.FTZ R5, R5, R5 ;  /* 0x0000000505057220 */ /* 0x000fc80000410000 */
[----:B------:R-:W-:-:S06]  /*1cc0*/  FFMA.FTZ R5, R6, R6, R5 ;  /* 0x0000000606057223 */ /* 0x000fcc0000010005 */
[----:B------:R-:W0:Y:S02]  /*1cd0*/  MUFU.SQRT R5, R5 ;  /* 0x0000000500057308 */ /* 0x000e240000002000 */
[----:B0-----:R-:W-:Y:S01]  /*1ce0*/  @P1 FMUL.FTZ R3, R4, R5 ;  /* 0x0000000504031220 */ /* 0x001fe20000410000 */
[----:B------:R-:W-:Y:S01]  /*1cf0*/  FSETP.NEU.FTZ.AND P1, PT, R37, RZ, PT ;  /* 0x000000ff2500720b */ /* 0x000fe20003f3d000 */
[----:B------:R-:W-:Y:S01]  /*1d00*/  HFMA2.MMA R4, -RZ, RZ, 2.04296875, -15.78125 ;  /* 0x4016cbe4ff047435 */ /* 0x000fe200000001ff */
[C---:B------:R-:W-:Y:S02]  /*1d10*/  FADD.FTZ R5, |R24|.reuse, |R25| ;  /* 0x4000001918057221 */ /* 0x040fe40000010200 */
[----:B------:R-:W-:Y:S02]  /*1d20*/  FSEL R3, R3, +INF , P2 ;  /* 0x7f80000003037808 */ /* 0x000fe40001000000 */
[----:B------:R-:W-:-:S04]  /*1d30*/  ISETP.GE.AND P2, PT, R24, RZ, PT ;  /* 0x000000ff1800720c */ /* 0x000fc80003f46270 */
[----:B------:R-:W0:Y:S01]  /*1d40*/  MUFU.LG2 R3, R3 ;  /* 0x0000000300037308 */ /* 0x000e220000000c00 */
[----:B------:R-:W-:Y:S02]  /*1d50*/  @!P0 FSEL R0, R4, 0.78539818525314331055, !P2 ;  /* 0x3f490fdb04008808 */ /* 0x000fe40005000000 */
[----:B------:R-:W-:Y:S02]  /*1d60*/  @!P1 FSEL R0, RZ, 3.1415927410125732422, P2 ;  /* 0x40490fdbff009808 */ /* 0x000fe40001000000 */
[----:B------:R-:W-:Y:S02]  /*1d70*/  FSETP.GTU.FTZ.AND P0, PT, |R5|, +INF , PT ;  /* 0x7f8000000500780b */ /* 0x000fe40003f1c200 */
[----:B------:R-:W-:-:S04]  /*1d80*/  LOP3.LUT R0, R0, 0x80000000, R25, 0xb8, !PT ;  /* 0x8000000000007812 */ /* 0x000fc800078eb819 */
[----:B------:R-:W-:Y:S01]  /*1d90*/  FSEL R0, R5, R0, P0 ;  /* 0x0000000005007208 */ /* 0x000fe20000000000 */
[----:B0-----:R-:W-:Y:S01]  /*1da0*/  FMUL.FTZ R35, R3, 0.69314718246459960938 ;  /* 0x3f31721803237820 */ /* 0x001fe20000410000 */
[----:B------:R-:W-:Y:S05]  /*1db0*/  BRA `(.L_x_3566) ;  /* 0x0000104000007947 */ /* 0x000fea0003800000 */
.L_x_3556:
[----:B------:R-:W-:-:S13]  /*1dc0*/  FSETP.GEU.FTZ.AND P0, PT, R38, 9.999999682655225389e-20, PT ;  /* 0x1fec1e4a2600780b */ /* 0x000fda0003f1e000 */
[----:B------:R-:W-:Y:S05]  /*1dd0*/  @!P0 BRA `(.L_x_3587) ;  /* 0x000004f000008947 */ /* 0x000fea0003800000 */
[----:B------:R-:W-:Y:S01]  /*1de0*/  FMUL.FTZ R7, R38, R38 ;  /* 0x0000002626077220 */ /* 0x000fe20000410000 */
[----:B------:R-:W-:Y:S01]  /*1df0*/  MOV R5, 0x3e800000 ;  /* 0x3e80000000057802 */ /* 0x000fe20000000f00 */
[----:B------:R-:W-:Y:S01]  /*1e00*/  HFMA2.MMA R6, -RZ, RZ, 1.3056640625, -1.8671875 ;  /* 0x3d39bf78ff067435 */ /* 0x000fe200000001ff */
[----:B------:R-:W-:Y:S01]  /*1e10*/  FCHK P0, R38, 1 ;  /* 0x3f80000026007902 */ /* 0x000fe20000000000 */
[C---:B------:R-:W-:Y:S01]  /*1e20*/  FADD.FTZ.RZ R0, R7.reuse, 1 ;  /* 0x3f80000007007421 */ /* 0x040fe2000001c000 */
[----:B------:R-:W-:Y:S01]  /*1e30*/  ISETP.GE.U32.AND P1, PT, R7, 0x7f800000, PT ;  /* 0x7f8000000700780c */ /* 0x000fe20003f26070 */
[----:B------:R-:W-:Y:S03]  /*1e40*/  BSSY B0, `(.L_x_3588) ;  /* 0x000001f000007945 */ /* 0x000fe60003800000 */
[----:B------:R-:W-:-:S04]  /*1e50*/  IADD3 R0, R0, -0x3f400000, RZ ;  /* 0xc0c0000000007810 */ /* 0x000fc80007ffe0ff */
[----:B------:R-:W-:-:S04]  /*1e60*/  LOP3.LUT R0, R0, 0xff800000, RZ, 0xc0, !PT ;  /* 0xff80000000007812 */ /* 0x000fc800078ec0ff */
[----:B------:R-:W-:Y:S02]  /*1e70*/  IADD3 R4, -R0, 0x40800000, RZ ;  /* 0x4080000000047810 */ /* 0x000fe40007ffe1ff */
[----:B------:R-:W-:Y:S02]  /*1e80*/  IADD3 R3, R7, -R0, RZ ;  /* 0x8000000007037210 */ /* 0x000fe40007ffe0ff */
[----:B------:R-:W0:Y:S01]  /*1e90*/  I2F R0, R0 ;  /* 0x0000000000007306 */ /* 0x000e220000201400 */
[----:B------:R-:W-:-:S04]  /*1ea0*/  FFMA.FTZ R4, R4, R5, -1 ;  /* 0xbf80000004047423 */ /* 0x000fc80000010005 */
[----:B------:R-:W-:-:S04]  /*1eb0*/  FADD.FTZ R3, R3, R4 ;  /* 0x0000000403037221 */ /* 0x000fc80000010000 */
[----:B------:R-:W-:Y:S01]  /*1ec0*/  FFMA.FTZ R4, R3, -R6, 0.10546888411045074463 ;  /* 0x3dd8001203047423 */ /* 0x000fe20000010806 */
[----:B------:R-:W-:-:S03]  /*1ed0*/  MOV R6, 0x3f800000 ;  /* 0x3f80000000067802 */ /* 0x000fc60000000f00 */
[C---:B------:R-:W-:Y:S02]  /*1ee0*/  FFMA.FTZ R4, R3.reuse, R4, -0.13229703903198242188 ;  /* 0xbe0778e003047423 */ /* 0x040fe40000010004 */
[----:B------:R-:W-:Y:S02]  /*1ef0*/  FFMA R5, R6, -1, R6 ;  /* 0xbf80000006057823 */ /* 0x000fe40000000006 */
[----:B------:R-:W-:Y:S02]  /*1f00*/  FFMA.FTZ R4, R3, R4, 0.14491446316242218018 ;  /* 0x3e14647503047423 */ /* 0x000fe40000010004 */
[----:B------:R-:W-:Y:S02]  /*1f10*/  FFMA R5, R5, R6, 1 ;  /* 0x3f80000005057423 */ /* 0x000fe40000000006 */
[----:B------:R-:W-:Y:S02]  /*1f20*/  FFMA.FTZ R4, R3, R4, -0.16641564667224884033 ;  /* 0xbe2a68dd03047423 */ /* 0x000fe40000010004 */
[----:B0-----:R-:W-:-:S02]  /*1f30*/  FMUL.FTZ R0, R0, 1.1920928955078125e-07 ;  /* 0x3400000000007820 */ /* 0x001fc40000410000 */
[----:B------:R-:W-:-:S04]  /*1f40*/  FFMA.FTZ R4, R3, R4, 0.19988867640495300293 ;  /* 0x3e4caf9e03047423 */ /* 0x000fc80000010004 */
[----:B------:R-:W-:-:S04]  /*1f50*/  FFMA.FTZ R4, R3, R4, -0.25000196695327758789 ;  /* 0xbe80004203047423 */ /* 0x000fc80000010004 */
[----:B------:R-:W-:-:S04]  /*1f60*/  FFMA.FTZ R4, R3, R4, 0.33333510160446166992 ;  /* 0x3eaaaae603047423 */ /* 0x000fc80000010004 */
[----:B------:R-:W-:-:S04]  /*1f70*/  FFMA.FTZ R4, R3, R4, -0.5 ;  /* 0xbf00000003047423 */ /* 0x000fc80000010004 */
[----:B------:R-:W-:-:S04]  /*1f80*/  FMUL.FTZ R4, R3, R4 ;  /* 0x0000000403047220 */ /* 0x000fc80000410000 */
[----:B------:R-:W-:Y:S02]  /*1f90*/  FFMA.FTZ R3, R3, R4, R3 ;  /* 0x0000000403037223 */ /* 0x000fe40000010003 */
[----:B------:R-:W-:Y:S02]  /*1fa0*/  FFMA R4, R38, R5, RZ ;  /* 0x0000000526047223 */ /* 0x000fe400000000ff */
[----:B------:R-:W-:Y:S02]  /*1fb0*/  FFMA.FTZ R35, R0, 0.69314718246459960938, R3 ;  /* 0x3f31721800237823 */ /* 0x000fe40000010003 */
[----:B------:R-:W-:Y:S01]  /*1fc0*/  FFMA R6, R4, -1, R38 ;  /* 0xbf80000004067823 */ /* 0x000fe20000000026 */
[----:B------:R-:W-:Y:S05]  /*1fd0*/  @!P1 BRA `(.L_x_3589) ;  /* 0x0000005000009947 */ /* 0x000fea0003800000 */
[----:B------:R-:W-:-:S13]  /*1fe0*/  ISETP.GE.AND P1, PT, R7, -0x407fffff, PT ;  /* 0xbf8000010700780c */ /* 0x000fda0003f26270 */
[----:B------:R-:W-:-:S05]  /*1ff0*/  @P1 MOV R0, 0x7f800000 ;  /* 0x7f80000000001802 */ /* 0x000fca0000000f00 */
[C---:B------:R-:W-:Y:S01]  /*2000*/  @P1 FFMA.FTZ R35, R7.reuse, R0, +INF ;  /* 0x7f80000007231423 */ /* 0x040fe20000010000 */
[----:B------:R-:W-:-:S04]  /*2010*/  FSETP.NEU.FTZ.AND P1, PT, R7, RZ, PT ;  /* 0x000000ff0700720b */ /* 0x000fc80003f3d000 */
[----:B------:R-:W-:-:S04]  /*2020*/  FSEL R35, R35, -RZ, P1 ;  /* 0x800000ff23237208 */ /* 0x000fc80000800000 */
.L_x_3589:
[----:B------:R-:W-:Y:S05]  /*2030*/  BSYNC B0 ;  /* 0x0000000000007941 */ /* 0x000fea0003800000 */
.L_x_3588:
[----:B------:R-:W-:Y:S01]  /*2040*/  BSSY B3, `(.L_x_3590) ;  /* 0x0000007000037945 */ /* 0x000fe20003800000 */
[----:B------:R-:W-:Y:S01]  /*2050*/  FFMA R3, R5, R6, R4 ;  /* 0x0000000605037223 */ /* 0x000fe20000000004 */
[----:B------:R-:W-:Y:S05]  /*2060*/  @!P0 BRA `(.L_x_3591) ;  /* 0x0000004000008947 */ /* 0x000fea0003800000 */
[----:B------:R-:W-:Y:S01]  /*2070*/  HFMA2.MMA R6, -RZ, RZ, 1.875, 0 ;  /* 0x3f800000ff067435 */ /* 0x000fe200000001ff */
[----:B------:R-:W-:Y:S02]  /*2080*/  MOV R9, R38 ;  /* 0x0000002600097202 */ /* 0x000fe40000000f00 */
[----:B------:R-:W-:-:S03]  /*2090*/  MOV R0, 0x20b0 ;  /* 0x000020b000007802 */ /* 0x000fc60000000f00 */
[----:B-----5:R-:W-:Y:S05]  /*20a0*/  CALL.REL.NOINC `($__internal_0_$__cuda_sm3x_div_rn_ftz_f32_slowpath) ;  /* 0x0001493000007944 */ /* 0x020fea0003c00000 */
.L_x_3591:
[----:B------:R-:W-:Y:S05]  /*20b0*/  BSYNC B3 ;  /* 0x0000000000037941 */ /* 0x000fea0003800000 */
.L_x_3590:
[----:B------:R-:W-:Y:S01]  /*20c0*/  MOV R5, 0x3b33710b ;  /* 0x3b33710b00057802 */ /* 0x000fe20000000f00 */
[----:B0-----:R-:W-:Y:S01]  /*20d0*/  FMUL.FTZ R0, R3, R3 ;  /* 0x0000000303007220 */ /* 0x001fe20000410000 */
[----:B------:R-:W-:Y:S03]  /*20e0*/  BSSY B0, `(.L_x_3592) ;  /* 0x0000014000007945 */ /* 0x000fe60003800000 */
        /* <DEDUP_REMOVED lines=12> */
[----:B------:R-:W-:-:S10]  /*21b0*/  HFMA2.MMA R3, -RZ, RZ, 1.9599609375, 20144 ;  /* 0x3fd774ebff037435 */ /* 0x000fd400000001ff */
[----:B------:R-:W-:Y:S01]  /*21c0*/  FFMA.FTZ R0, R3, 1.8663789033889770508, -R0 ;  /* 0x3feee58103007823 */ /* 0x000fe20000010800 */
[----:B------:R-:W-:Y:S05]  /*21d0*/  BRA `(.L_x_3594) ;  /* 0x0000004000007947 */ /* 0x000fea0003800000 */
.L_x_3593:
[----:B------:R-:W-:Y:S02]  /*21e0*/  ISETP.GE.AND P0, PT, R24, RZ, PT ;  /* 0x000000ff1800720c */ /* 0x000fe40003f06270 */
[----:B------:R-:W-:-:S11]  /*21f0*/  MOV R3, 0x3fd774eb ;  /* 0x3fd774eb00037802 */ /* 0x000fd60000000f00 */
[----:B------:R-:W-:-:S04]  /*2200*/  @P0 FFMA.FTZ R0, R3, 0.93318945169448852539, -R0 ;  /* 0x3f6ee58103000823 */ /* 0x000fc80000010800 */
[----:B------:R-:W-:Y:S02]  /*2210*/  @!P0 FFMA.FTZ R0, R3, 0.93318945169448852539, R0 ;  /* 0x3f6ee58103008823 */ /* 0x000fe40000010000 */
.L_x_3594:
[----:B------:R-:W-:Y:S05]  /*2220*/  BSYNC B0 ;  /* 0x0000000000007941 */ /* 0x000fea0003800000 */
.L_x_3592:
[C---:B------:R-:W-:Y:S01]  /*2230*/  FSETP.NEU.FTZ.AND P1, PT, |R24|.reuse, |R25|, PT ;  /* 0x400000191800720b */ /* 0x040fe20003f3d200 */
[----:B------:R-:W-:Y:S01]  /*2240*/  HFMA2.MMA R4, -RZ, RZ, 2.04296875, -15.78125 ;  /* 0x4016cbe4ff047435 */ /* 0x000fe200000001ff */
[C---:B------:R-:W-:Y:S01]  /*2250*/  ISETP.GE.AND P0, PT, R24.reuse, RZ, PT ;  /* 0x000000ff1800720c */ /* 0x040fe20003f06270 */
[----:B------:R-:W-:Y:S02]  /*2260*/  FADD.FTZ R3, |R24|, |R25| ;  /* 0x4000001918037221 */ /* 0x000fe40000010200 */
[----:B------:R-:W-:-:S08]  /*2270*/  FMUL.FTZ R35, R35, 0.5 ;  /* 0x3f00000023237820 */ /* 0x000fd00000410000 */
[----:B------:R-:W-:Y:S02]  /*2280*/  @!P1 FSEL R0, R4, 0.78539818525314331055, !P0 ;  /* 0x3f490fdb04009808 */ /* 0x000fe40004000000 */
[----:B------:R-:W-:Y:S02]  /*2290*/  FSETP.GTU.FTZ.AND P0, PT, |R3|, +INF , PT ;  /* 0x7f8000000300780b */ /* 0x000fe40003f1c200 */
[----:B------:R-:W-:-:S04]  /*22a0*/  LOP3.LUT R0, R0, 0x80000000, R25, 0xb8, !PT ;  /* 0x8000000000007812 */ /* 0x000fc800078eb819 */
[----:B------:R-:W-:Y:S01]  /*22b0*/  FSEL R0, R3, R0, P0 ;  /* 0x0000000003007208 */ /* 0x000fe20000000000 */
[----:B------:R-:W-:Y:S05]  /*22c0*/  BRA `(.L_x_3566) ;  /* 0x00000b3000007947 */ /* 0x000fea0003800000 */
.L_x_3587:
[----:B------:R-:W-:Y:S01]  /*22d0*/  MOV R3, 0x3f800000 ;  /* 0x3f80000000037802 */ /* 0x000fe20000000f00 */
[----:B------:R-:W0:Y:S01]  /*22e0*/  FCHK P0, R38, 1 ;  /* 0x3f80000026007902 */ /* 0x000e220000000000 */
[----:B------:R-:W-:Y:S03]  /*22f0*/  BSSY B3, `(.L_x_3595) ;  /* 0x000000b000037945 */ /* 0x000fe60003800000 */
[----:B------:R-:W-:-:S04]  /*2300*/  FFMA R0, R3, -R3, 1 ;  /* 0x3f80000003007423 */ /* 0x000fc80000000803 */
[----:B------:R-:W-:-:S04]  /*2310*/  FFMA R3, R0, R3, 1 ;  /* 0x3f80000000037423 */ /* 0x000fc80000000003 */
[----:B------:R-:W-:-:S04]  /*2320*/  FFMA R0, R38, R3, RZ ;  /* 0x0000000326007223 */ /* 0x000fc800000000ff */
[----:B------:R-:W-:-:S04]  /*2330*/  FFMA R4, R0, -1, R38 ;  /* 0xbf80000000047823 */ /* 0x000fc80000000026 */
[----:B------:R-:W-:Y:S01]  /*2340*/  FFMA R3, R3, R4, R0 ;  /* 0x0000000403037223 */ /* 0x000fe20000000000 */
[----:B0-----:R-:W-:Y:S05]  /*2350*/  @!P0 BRA `(.L_x_3596) ;  /* 0x0000004000008947 */ /* 0x001fea0003800000 */
[----:B------:R-:W-:Y:S01]  /*2360*/  HFMA2.MMA R6, -RZ, RZ, 1.875, 0 ;  /* 0x3f800000ff067435 */ /* 0x000fe200000001ff */
[----:B------:R-:W-:Y:S02]  /*2370*/  MOV R9, R38 ;  /* 0x0000002600097202 */ /* 0x000fe40000000f00 */
[----:B------:R-:W-:-:S03]  /*2380*/  MOV R0, 0x23a0 ;  /* 0x000023a000007802 */ /* 0x000fc60000000f00 */
[----:B-----5:R-:W-:Y:S05]  /*2390*/  CALL.REL.NOINC `($__internal_0_$__cuda_sm3x_div_rn_ftz_f32_slowpath) ;  /* 0x0001464000007944 */ /* 0x020fea0003c00000 */
.L_x_3596:
[----:B------:R-:W-:Y:S05]  /*23a0*/  BSYNC B3 ;  /* 0x0000000000037941 */ /* 0x000fea0003800000 */
.L_x_3595:
        /* <DEDUP_REMOVED lines=18> */
.L_x_3598:
[----:B------:R-:W-:Y:S02]  /*24d0*/  ISETP.GE.AND P0, PT, R24, RZ, PT ;  /* 0x000000ff1800720c */ /* 0x000fe40003f06270 */
[----:B------:R-:W-:-:S11]  /*24e0*/  MOV R3, 0x3fd774eb ;  /* 0x3fd774eb00037802 */ /* 0x000fd60000000f00 */
[----:B------:R-:W-:-:S04]  /*24f0*/  @P0 FFMA.FTZ R0, R3, 0.93318945169448852539, -R0 ;  /* 0x3f6ee58103000823 */ /* 0x000fc80000010800 */
[----:B------:R-:W-:Y:S02]  /*2500*/  @!P0 FFMA.FTZ R0, R3, 0.93318945169448852539, R0 ;  /* 0x3f6ee58103008823 */ /* 0x000fe40000010000 */
.L_x_3599:
[----:B------:R-:W-:Y:S05]  /*2510*/  BSYNC B0 ;  /* 0x0000000000007941 */ /* 0x000fea0003800000 */
.L_x_3597:
[C---:B------:R-:W-:Y:S01]  /*2520*/  FSETP.NEU.FTZ.AND P1, PT, |R24|.reuse, |R25|, PT ;  /* 0x400000191800720b */ /* 0x040fe20003f3d200 */
[----:B------:R-:W-:Y:S01]  /*2530*/  HFMA2.MMA R4, -RZ, RZ, 2.04296875, -15.78125 ;  /* 0x4016cbe4ff047435 */ /* 0x000fe200000001ff */
[C---:B------:R-:W-:Y:S01]  /*2540*/  ISETP.GE.AND P0, PT, R24.reuse, RZ, PT ;  /* 0x000000ff1800720c */ /* 0x040fe20003f06270 */
[----:B------:R-:W-:Y:S02]  /*2550*/  FADD.FTZ R3, |R24|, |R25| ;  /* 0x4000001918037221 */ /* 0x000fe40000010200 */
[----:B------:R-:W-:-:S04]  /*2560*/  FMUL.FTZ R35, R38, 0.5 ;  /* 0x3f00000026237820 */ /* 0x000fc80000410000 */
[----:B------:R-:W-:-:S04]  /*2570*/  FMUL.FTZ R35, R38, R35 ;  /* 0x0000002326237220 */ /* 0x000fc80000410000 */
[----:B------:R-:W-:Y:S02]  /*2580*/  @!P1 FSEL R0, R4, 0.78539818525314331055, !P0 ;  /* 0x3f490fdb04009808 */ /* 0x000fe40004000000 */
[----:B------:R-:W-:Y:S02]  /*2590*/  FSETP.GTU.FTZ.AND P0, PT, |R3|, +INF , PT ;  /* 0x7f8000000300780b */ /* 0x000fe40003f1c200 */
[----:B------:R-:W-:-:S04]  /*25a0*/  LOP3.LUT R0, R0, 0x80000000, R25, 0xb8, !PT ;  /* 0x8000000000007812 */ /* 0x000fc800078eb819 */
[----:B------:R-:W-:Y:S01]  /*25b0*/  FSEL R0, R3, R0, P0 ;  /* 0x0000000003007208 */ /* 0x000fe20000000000 */
[----:B------:R-:W-:Y:S05]  /*25c0*/  BRA `(.L_x_3566) ;  /* 0x0000083000007947 */ /* 0x000fea0003800000 */
.L_x_3555:
[----:B------:R-:W-:Y:S01]  /*25d0*/  FMUL.FTZ R0, R24, 0.36787945032119750977 ;  /* 0x3ebc5ab218007820 */ /* 0x000fe20000410000 */
[----:B------:R-:W0:Y:S01]  /*25e0*/  MUFU.RCP R8, R37 ;  /* 0x0000002500087308 */ /* 0x000e220000001000 */
[----:B------:R-:W-:Y:S01]  /*25f0*/  FMUL.FTZ R3, R25, 0.36787945032119750977 ;  /* 0x3ebc5ab219037820 */ /* 0x000fe20000410000 */
[----:B------:R-:W-:Y:S01]  /*2600*/  MOV R35, 0x3f800000 ;  /* 0x3f80000000237802 */ /* 0x000fe20000000f00 */
[----:B------:R-:W-:Y:S01]  /*2610*/  FADD.FTZ R0, |R0|, -RZ ;  /* 0x800000ff00007221 */ /* 0x000fe20000010200 */
[----:B------:R-:W-:Y:S01]  /*2620*/  BSSY B3, `(.L_x_3600) ;  /* 0x000001d000037945 */ /* 0x000fe20003800000 */
[----:B------:R-:W-:-:S05]  /*2630*/  FADD.FTZ R3, |R3|, -RZ ;  /* 0x800000ff03037221 */ /* 0x000fca0000010200 */
[CC--:B------:R-:W-:Y:S02]  /*2640*/  IMNMX R4, R0.reuse, R3.reuse, !PT ;  /* 0x0000000300047217 */ /* 0x0c0fe40007800200 */
[----:B------:R-:W-:Y:S02]  /*2650*/  IMNMX R0, R0, R3, PT ;  /* 0x0000000300007217 */ /* 0x000fe40003800200 */
[----:B------:R-:W-:Y:S02]  /*2660*/  LOP3.LUT R5, R4, 0xfe000000, RZ, 0xc0, !PT ;  /* 0xfe00000004057812 */ /* 0x000fe400078ec0ff */
[----:B------:R-:W-:Y:S02]  /*2670*/  FSETP.NEU.FTZ.AND P0, PT, R0, RZ, PT ;  /* 0x000000ff0000720b */ /* 0x000fe40003f1d000 */
[C---:B------:R-:W-:Y:S02]  /*2680*/  IADD3 R3, -R5.reuse, 0x7e800000, RZ ;  /* 0x7e80000005037810 */ /* 0x040fe40007ffe1ff */
[----:B------:R-:W-:-:S03]  /*2690*/  LOP3.LUT R5, R5, 0x800000, RZ, 0xfc, !PT ;  /* 0x0080000005057812 */ /* 0x000fc600078efcff */
[-C--:B------:R-:W-:Y:S02]  /*26a0*/  FMUL.FTZ R6, R0, R3.reuse ;  /* 0x0000000300067220 */ /* 0x080fe40000410000 */
[----:B------:R-:W-:Y:S02]  /*26b0*/  FMUL.FTZ R3, R4, R3 ;  /* 0x0000000304037220 */ /* 0x000fe40000410000 */
[----:B------:R-:W-:-:S04]  /*26c0*/  FMUL.FTZ R6, R6, R6 ;  /* 0x0000000606067220 */ /* 0x000fc80000410000 */
[----:B------:R-:W-:Y:S02]  /*26d0*/  FFMA.FTZ R6, R3, R3, R6 ;  /* 0x0000000303067223 */ /* 0x000fe40000010006 */
[----:B0-----:R-:W-:-:S04]  /*26e0*/  FFMA R3, -R37, R8, 1 ;  /* 0x3f80000025037423 */ /* 0x001fc80000000108 */
[----:B------:R-:W0:Y:S01]  /*26f0*/  MUFU.SQRT R6, R6 ;  /* 0x0000000600067308 */ /* 0x000e220000002000 */
[----:B------:R-:W-:Y:S02]  /*2700*/  FFMA R3, R8, R3, R8 ;  /* 0x0000000308037223 */ /* 0x000fe40000000008 */
[----:B0-----:R-:W-:Y:S01]  /*2710*/  @P0 FMUL.FTZ R4, R6, R5 ;  /* 0x0000000506040220 */ /* 0x001fe20000410000 */
[----:B------:R-:W-:Y:S01]  /*2720*/  FSETP.NEU.FTZ.AND P0, PT, R0, +INF , PT ;  /* 0x7f8000000000780b */ /* 0x000fe20003f1d000 */
[----:B------:R-:W-:-:S03]  /*2730*/  FFMA R0, R38, R3, RZ ;  /* 0x0000000326007223 */ /* 0x000fc600000000ff */
[----:B------:R-:W-:Y:S01]  /*2740*/  FSEL R4, R4, +INF , P0 ;  /* 0x7f80000004047808 */ /* 0x000fe20000000000 */
[----:B------:R-:W-:-:S04]  /*2750*/  FFMA R5, -R37, R0, R38 ;  /* 0x0000000025057223 */ /* 0x000fc80000000126 */
[----:B------:R-:W-:Y:S01]  /*2760*/  FFMA R3, R3, R5, R0 ;  /* 0x0000000503037223 */ /* 0x000fe20000000000 */
[----:B------:R-:W0:Y:S08]  /*2770*/  MUFU.LG2 R4, R4 ;  /* 0x0000000400047308 */ /* 0x000e300000000c00 */
[----:B------:R-:W1:Y:S01]  /*2780*/  FCHK P0, R38, R37 ;  /* 0x0000002526007302 */ /* 0x000e620000000000 */
[----:B0-----:R-:W-:Y:S01]  /*2790*/  FFMA.FTZ R35, R4, 0.69314718246459960938, R35 ;  /* 0x3f31721804237823 */ /* 0x001fe20000010023 */
[----:B-1----:R-:W-:Y:S06]  /*27a0*/  @!P0 BRA `(.L_x_3601) ;  /* 0x0000004000008947 */ /* 0x002fec0003800000 */
[----:B------:R-:W-:Y:S02]  /*27b0*/  MOV R9, R38 ;  /* 0x0000002600097202 */ /* 0x000fe40000000f00 */
[----:B------:R-:W-:-:S02]  /*27c0*/  MOV R6, R37 ;  /* 0x0000002500067202 */ /* 0x000fc40000000f00 */
[----:B------:R-:W-:Y:S02]  /*27d0*/  MOV R0, 0x27f0 ;  /* 0x000027f000007802 */ /* 0x000fe40000000f00 */
[----:B-----5:R-:W-:Y:S05]  /*27e0*/  CALL.REL.NOINC `($__internal_0_$__cuda_sm3x_div_rn_ftz_f32_slowpath) ;  /* 0x000141f000007944 */ /* 0x020fea0003c00000 */
.L_x_3601:
[----:B------:R-:W-:Y:S05]  /*27f0*/  BSYNC B3 ;  /* 0x0000000000037941 */ /* 0x000fea0003800000 */
.L_x_3600:
        /* <DEDUP_REMOVED lines=18> */
.L_x_3603:
[----:B------:R-:W-:Y:S02]  /*2920*/  ISETP.GE.AND P0, PT, R24, RZ, PT ;  /* 0x000000ff1800720c */ /* 0x000fe40003f06270 */
[----:B------:R-:W-:-:S11]  /*2930*/  MOV R3, 0x3fd774eb ;  /* 0x3fd774eb00037802 */ /* 0x000fd60000000f00 */
[----:B------:R-:W-:-:S04]  /*2940*/  @P0 FFMA.FTZ R0, R3, 0.93318945169448852539, -R0 ;  /* 0x3f6ee58103000823 */ /* 0x000fc80000010800 */
[----:B------:R-:W-:Y:S02]  /*2950*/  @!P0 FFMA.FTZ R0, R3, 0.93318945169448852539, R0 ;  /* 0x3f6ee58103008823 */ /* 0x000fe40000010000 */
.L_x_3604:
[----:B------:R-:W-:Y:S05]  /*2960*/  BSYNC B0 ;  /* 0x0000000000007941 */ /* 0x000fea0003800000 */
.L_x_3602:
[C---:B------:R-:W-:Y:S01]  /*2970*/  FSETP.NEU.FTZ.AND P1, PT, |R24|.reuse, |R25|, PT ;  /* 0x400000191800720b */ /* 0x040fe20003f3d200 */
[----:B------:R-:W-:Y:S01]  /*2980*/  HFMA2.MMA R3, -RZ, RZ, 2.04296875, -15.78125 ;  /* 0x4016cbe4ff037435 */ /* 0x000fe200000001ff */
[----:B------:R-:W-:Y:S02]  /*2990*/  FSETP.NEU.FTZ.AND P2, PT, R37, RZ, PT ;  /* 0x000000ff2500720b */ /* 0x000fe40003f5d000 */
        /* <DEDUP_REMOVED lines=8> */
.L_x_3554:
[C---:B0-----:R-:W-:Y:S01]  /*2a20*/  FADD.FTZ R0, |R25|.reuse, -RZ ;  /* 0x800000ff19007221 */ /* 0x041fe20000010200 */
[C---:B------:R-:W-:Y:S01]  /*2a30*/  FSETP.GT.FTZ.AND P2, PT, |R25|.reuse, |R24|, PT ;  /* 0x400000181900720b */ /* 0x040fe20003f54200 */
[----:B------:R-:W-:Y:S01]  /*2a40*/  BSSY B3, `(.L_x_3605) ;  /* 0x0000018000037945 */ /* 0x000fe20003800000 */
[----:B------:R-:W-:Y:S02]  /*2a50*/  FSETP.GEU.FTZ.AND P0, PT, |R24|, 1.084202172485504434e-19, PT ;  /* 0x200000001800780b */ /* 0x000fe40003f1e200 */
[----:B------:R-:W-:Y:S02]  /*2a60*/  FSEL R36, R0, R35, P2 ;  /* 0x0000002300247208 */ /* 0x000fe40001000000 */
[----:B------:R-:W-:Y:S02]  /*2a70*/  FSETP.GEU.FTZ.AND P1, PT, |R25|, 1.084202172485504434e-19, PT ;  /* 0x200000001900780b */ /* 0x000fe40003f3e200 */
[----:B------:R-:W0:Y:S01]  /*2a80*/  MUFU.RCP R5, R36 ;  /* 0x0000002400057308 */ /* 0x000e220000001000 */
[----:B------:R-:W-:-:S02]  /*2a90*/  FSEL R9, R35, R0, P2 ;  /* 0x0000000023097208 */ /* 0x000fc40001000000 */
[----:B------:R-:W-:-:S07]  /*2aa0*/  PLOP3.LUT P0, PT, P0, P1, PT, 0x2, 0x0 ;  /* 0x000000000000781c */ /* 0x000fce0000702072 */
[----:B------:R-:W1:Y:S01]  /*2ab0*/  FCHK P1, R9, R36 ;  /* 0x0000002409007302 */ /* 0x000e620000020000 */
[----:B0-----:R-:W-:-:S05]  /*2ac0*/  FFMA R0, -R36, R5, 1 ;  /* 0x3f80000024007423 */ /* 0x001fca0000000105 */
[----:B------:R-:W-:Y:S02]  /*2ad0*/  @P0 FMUL.FTZ R3, R25, 4 ;  /* 0x4080000019030820 */ /* 0x000fe40000410000 */
[----:B------:R-:W-:Y:S02]  /*2ae0*/  FFMA R5, R5, R0, R5 ;  /* 0x0000000005057223 */ /* 0x000fe40000000005 */
[----:B------:R-:W-:Y:S02]  /*2af0*/  @P0 FMUL.FTZ R0, R24, 4 ;  /* 0x4080000018000820 */ /* 0x000fe40000410000 */
[----:B------:R-:W-:Y:S02]  /*2b00*/  @P0 FMUL.FTZ R3, R3, R3 ;  /* 0x0000000303030220 */ /* 0x000fe40000410000 */
[----:B------:R-:W-:Y:S02]  /*2b10*/  FFMA R4, R9, R5, RZ ;  /* 0x0000000509047223 */ /* 0x000fe400000000ff */
[----:B------:R-:W-:-:S02]  /*2b20*/  @!P0 FMUL.FTZ R37, R25, R25 ;  /* 0x0000001919258220 */ /* 0x000fc40000410000 */
[----:B------:R-:W-:Y:S02]  /*2b30*/  @P0 FFMA.FTZ R3, R0, R0, R3 ;  /* 0x0000000000030223 */ /* 0x000fe40000010003 */
[----:B------:R-:W-:Y:S02]  /*2b40*/  FFMA R0, -R36, R4, R9 ;  /* 0x0000000424007223 */ /* 0x000fe40000000109 */
[----:B------:R-:W-:Y:S02]  /*2b50*/  @!P0 FFMA.FTZ R37, R24, R24, R37 ;  /* 0x0000001818258223 */ /* 0x000fe40000010025 */
[----:B------:R-:W-:Y:S02]  /*2b60*/  @P0 FMUL.FTZ R37, R3, 0.0625 ;  /* 0x3d80000003250820 */ /* 0x000fe40000410000 */
[----:B------:R-:W-:Y:S01]  /*2b70*/  FFMA R3, R5, R0, R4 ;  /* 0x0000000005037223 */ /* 0x000fe20000000004 */
[----:B-1----:R-:W-:Y:S05]  /*2b80*/  @!P1 BRA `(.L_x_3606) ;  /* 0x0000003000009947 */ /* 0x002fea0003800000 */
[----:B------:R-:W-:Y:S02]  /*2b90*/  MOV R6, R36 ;  /* 0x0000002400067202 */ /* 0x000fe40000000f00 */
[----:B------:R-:W-:-:S02]  /*2ba0*/  MOV R0, 0x2bc0 ;  /* 0x00002bc000007802 */ /* 0x000fc40000000f00 */
[----:B-----5:R-:W-:Y:S05]  /*2bb0*/  CALL.REL.NOINC `($__internal_0_$__cuda_sm3x_div_rn_ftz_f32_slowpath) ;  /* 0x00013e2000007944 */ /* 0x020fea0003c00000 */
.L_x_3606:
[----:B------:R-:W-:Y:S05]  /*2bc0*/  BSYNC B3 ;  /* 0x0000000000037941 */ /* 0x000fea0003800000 */
.L_x_3605:
        /* <DEDUP_REMOVED lines=12> */
[----:B------:R-:W-:Y:S05]  /*2c90*/  @P2 BRA `(.L_x_3608) ;  /* 0x0000005000002947 */ /* 0x000fea0003800000 */
[----:B------:R-:W-:-:S13]  /*2ca0*/  ISETP.GT.AND P0, PT, R24, -0x1, PT ;  /* 0xffffffff1800780c */ /* 0x000fda0003f04270 */
[----:B------:R-:W-:Y:S05]  /*2cb0*/  @P0 BRA `(.L_x_3609) ;  /* 0x0000007000000947 */ /* 0x000fea0003800000 */
[----:B------:R-:W-:-:S05]  /*2cc0*/  MOV R3, 0x3fd774eb ;  /* 0x3fd774eb00037802 */ /* 0x000fca0000000f00 */
[----:B------:R-:W-:Y:S01]  /*2cd0*/  FFMA.FTZ R0, R3, 1.8663789033889770508, -R0 ;  /* 0x3feee58103007823 */ /* 0x000fe20000010800 */
[----:B------:R-:W-:Y:S05]  /*2ce0*/  BRA `(.L_x_3609) ;  /* 0x0000004000007947 */ /* 0x000fea0003800000 */
.L_x_3608:
[----:B------:R-:W-:Y:S02]  /*2cf0*/  ISETP.GE.AND P0, PT, R24, RZ, PT ;  /* 0x000000ff1800720c */ /* 0x000fe40003f06270 */
[----:B------:R-:W-:-:S11]  /*2d00*/  MOV R3, 0x3fd774eb ;  /* 0x3fd774eb00037802 */ /* 0x000fd60000000f00 */
[----:B------:R-:W-:-:S04]  /*2d10*/  @P0 FFMA.FTZ R0, R3, 0.93318945169448852539, -R0 ;  /* 0x3f6ee58103000823 */ /* 0x000fc80000010800 */
[----:B------:R-:W-:Y:S02]  /*2d20*/  @!P0 FFMA.FTZ R0, R3, 0.93318945169448852539, R0 ;  /* 0x3f6ee58103008823 */ /* 0x000fe40000010000 */
.L_x_3609:
[----:B------:R-:W-:Y:S05]  /*2d30*/  BSYNC B0 ;  /* 0x0000000000007941 */ /* 0x000fea0003800000 */
.L_x_3607:
[----:B------:R-:W-:Y:S01]  /*2d40*/  FSETP.NEU.FTZ.AND P2, PT, |R24|, |R25|, PT ;  /* 0x400000191800720b */ /* 0x000fe20003f5d200 */
        /* <DEDUP_REMOVED lines=8> */
[----:B0-----:R-:W-:Y:S01]  /*2dd0*/  FMUL.FTZ R35, R37, 0.69314718246459960938 ;  /* 0x3f31721825237820 */ /* 0x001fe20000410000 */
[----:B------:R-:W-:-:S04]  /*2de0*/  LOP3.LUT R0, R0, 0x80000000, R25, 0xb8, !PT ;  /* 0x8000000000007812 */ /* 0x000fc800078eb819 */
[----:B------:R-:W-:Y:S02]  /*2df0*/  FSEL R0, R3, R0, P0 ;  /* 0x0000000003007208 */ /* 0x000fe40000000000 */
.L_x_3566:
[----:B------:R-:W-:Y:S05]  /*2e00*/  BSYNC B2 ;  /* 0x0000000000027941 */ /* 0x000fea0003800000 */
.L_x_3553:
[CC--:B------:R-:W-:Y:S01]  /*2e10*/  FMUL.FTZ R4, R34.reuse, R0.reuse ;  /* 0x0000000022047220 */ /* 0x0c0fe20000410000 */
[----:B------:R-:W-:Y:S01]  /*2e20*/  BSSY B0, `(.L_x_3610) ;  /* 0x000003a000007945 */ /* 0x000fe20003800000 */
[C---:B------:R-:W-:Y:S02]  /*2e30*/  FMUL.FTZ R0, R33.reuse, R0 ;  /* 0x0000000021007220 */ /* 0x040fe40000410000 */
[-C--:B------:R-:W-:Y:S02]  /*2e40*/  FFMA.FTZ R5, R33, R35.reuse, R4 ;  /* 0x0000002321057223 */ /* 0x080fe40000010004 */
[----:B------:R-:W-:-:S03]  /*2e50*/  FFMA.FTZ R34, R34, R35, -R0 ;  /* 0x0000002322227223 */ /* 0x000fc60000010800 */
[----:B------:R-:W-:-:S13]  /*2e60*/  LOP3.LUT P0, R3, R5, 0x7fffffff, RZ, 0xc0, !PT ;  /* 0x7fffffff05037812 */ /* 0x000fda000780c0ff */
[----:B------:R-:W-:Y:S05]  /*2e70*/  @!P0 BRA `(.L_x_3611) ;  /* 0x0000031000008947 */ /* 0x000fea0003800000 */
[----:B------:R-:W-:-:S13]  /*2e80*/  LOP3.LUT P0, R0, R34, 0x7fffffff, RZ, 0xc0, !PT ;  /* 0x7fffffff22007812 */ /* 0x000fda000780c0ff */
[----:B------:R-:W-:Y:S05]  /*2e90*/  @!P0 BRA `(.L_x_3612) ;  /* 0x000002b000008947 */ /* 0x000fea0003800000 */
[----:B------:R-:W-:-:S13]  /*2ea0*/  ISETP.GT.U32.AND P0, PT, R3, 0x7f7fffff, PT ;  /* 0x7f7fffff0300780c */ /* 0x000fda0003f04070 */
[----:B------:R-:W-:Y:S05]  /*2eb0*/  @P0 BRA `(.L_x_3613) ;  /* 0x000001f000000947 */ /* 0x000fea0003800000 */
[----:B------:R-:W-:-:S04]  /*2ec0*/  IADD3 R0, R34, -0x42b17218, RZ ;  /* 0xbd4e8de822007810 */ /* 0x000fc80007ffe0ff */
[----:B------:R-:W-:-:S13]  /*2ed0*/  ISETP.GE.U32.AND P0, PT, R0, 0x8e8e5d, PT ;  /* 0x008e8e5d0000780c */ /* 0x000fda0003f06070 */
[----:B------:R-:W-:Y:S02]  /*2ee0*/  @P0 FMUL.FTZ R0, R34, 1.4426950216293334961 ;  /* 0x3fb8aa3b22000820 */ /* 0x000fe40000410000 */
[----:B------:R-:W-:-:S04]  /*2ef0*/  @P0 FMUL.RZ R4, R5, 0.15915493667125701904 ;  /* 0x3e22f98305040820 */ /* 0x000fc8000040c000 */
[----:B------:R-:W-:Y:S08]  /*2f00*/  @P0 MUFU.EX2 R0, R0 ;  /* 0x0000000000000308 */ /* 0x000ff00000000800 */
[----:B------:R-:W0:Y:S08]  /*2f10*/  @P0 MUFU.SIN R25, R4 ;  /* 0x0000000400190308 */ /* 0x000e300000000400 */
[----:B------:R-:W1:Y:S01]  /*2f20*/  @P0 MUFU.COS R3, R4 ;  /* 0x0000000400030308 */ /* 0x000e620000000000 */
[----:B0-----:R-:W-:-:S02]  /*2f30*/  @P0 FMUL.FTZ R25, R0, R25 ;  /* 0x0000001900190220 */ /* 0x001fc40000410000 */
[----:B-1----:R-:W-:Y:S01]  /*2f40*/  @P0 FMUL.FTZ R24, R0, R3 ;  /* 0x0000000300180220 */ /* 0x002fe20000410000 */
[----:B------:R-:W-:Y:S05]  /*2f50*/  @P0 BRA `(.L_x_3614) ;  /* 0x0000026000000947 */ /* 0x000fea0003800000 */
[----:B------:R-:W-:Y:S02]  /*2f60*/  FADD.FTZ R0, R34, -162.88958740234375 ;  /* 0xc322e3bc22007421 */ /* 0x000fe40000010000 */
[----:B------:R-:W-:Y:S02]  /*2f70*/  FMUL.RZ R7, R5, 0.15915493667125701904 ;  /* 0x3e22f98305077820 */ /* 0x000fe4000040c000 */
[----:B------:R-:W-:Y:S02]  /*2f80*/  FMUL.FTZ R0, R0, 1.4426950216293334961 ;  /* 0x3fb8aa3b00007820 */ /* 0x000fe40000410000 */
[----:B------:R-:W-:Y:S08]  /*2f90*/  MUFU.SIN R6, R7 ;  /* 0x0000000700067308 */ /* 0x000ff00000000400 */
[----:B------:R-:W0:Y:S08]  /*2fa0*/  MUFU.EX2 R0, R0 ;  /* 0x0000000000007308 */ /* 0x000e300000000800 */
[----:B------:R-:W1:Y:S01]  /*2fb0*/  MUFU.COS R8, R7 ;  /* 0x0000000700087308 */ /* 0x000e620000000000 */
[----:B0-----:R-:W-:-:S02]  /*2fc0*/  LEA.HI R4, R0, 0xffffffed, RZ, 0x9 ;  /* 0xffffffed00047811 */ /* 0x001fc400078f48ff */
[----:B------:R-:W-:Y:S02]  /*2fd0*/  LOP3.LUT R3, R0, 0x7fffff, RZ, 0xc0, !PT ;  /* 0x007fffff00037812 */ /* 0x000fe400078ec0ff */
[----:B------:R-:W-:Y:S02]  /*2fe0*/  LEA.HI R5, R4, R4, RZ, 0x1 ;  /* 0x0000000404057211 */ /* 0x000fe400078f08ff */
[----:B------:R-:W-:Y:S02]  /*2ff0*/  LOP3.LUT R3, R3, 0x7f000000, RZ, 0xfc, !PT ;  /* 0x7f00000003037812 */ /* 0x000fe400078efcff */
[----:B------:R-:W-:-:S03]  /*3000*/  SHF.R.S32.HI R5, RZ, 0x1, R5 ;  /* 0x00000001ff057819 */ /* 0x000fc60000011405 */
[C---:B------:R-:W-:Y:S01]  /*3010*/  FMUL.FTZ R6, R3.reuse, R6 ;  /* 0x0000000603067220 */ /* 0x040fe20000410000 */
[----:B------:R-:W-:Y:S01]  /*3020*/  IADD3 R4, R4, -R5, RZ ;  /* 0x8000000504047210 */ /* 0x000fe20007ffe0ff */
[----:B-1----:R-:W-:Y:S01]  /*3030*/  FMUL.FTZ R0, R3, R8 ;  /* 0x0000000803007220 */ /* 0x002fe20000410000 */
[----:B------:R-:W-:Y:S02]  /*3040*/  LEA R5, R5, 0x3f800000, 0x17 ;  /* 0x3f80000005057811 */ /* 0x000fe400078eb8ff */
[----:B------:R-:W-:-:S03]  /*3050*/  LEA R4, R4, 0x3f800000, 0x17 ;  /* 0x3f80000004047811 */ /* 0x000fc600078eb8ff */
[C---:B------:R-:W-:Y:S02]  /*3060*/  FMUL.FTZ R25, R5.reuse, R6 ;  /* 0x0000000605197220 */ /* 0x040fe40000410000 */
[----:B------:R-:W-:Y:S02]  /*3070*/  FMUL.FTZ R5, R5, R0 ;  /* 0x0000000005057220 */ /* 0x000fe40000410000 */
[C---:B------:R-:W-:Y:S02]  /*3080*/  FMUL.FTZ R25, R4.reuse, R25 ;  /* 0x0000001904197220 */ /* 0x040fe40000410000 */
[----:B------:R-:W-:Y:S01]  /*3090*/  FMUL.FTZ R24, R4, R5 ;  /* 0x0000000504187220 */ /* 0x000fe20000410000 */
[----:B------:R-:W-:Y:S05]  /*30a0*/  BRA `(.L_x_3614) ;  /* 0x0000011000007947 */ /* 0x000fea0003800000 */
.L_x_3613:
[----:B------:R-:W-:-:S13]  /*30b0*/  ISETP.NE.AND P0, PT, R0, 0x7f800000, PT ;  /* 0x7f8000000000780c */ /* 0x000fda0003f05270 */
[----:B------:R-:W-:-:S05]  /*30c0*/  @P0 FADD.FTZ R24, R5, -R5 ;  /* 0x8000000505180221 */ /* 0x000fca0000010000 */
[----:B------:R-:W-:Y:S01]  /*30d0*/  @P0 MOV R25, R24 ;  /* 0x0000001800190202 */ /* 0x000fe20000000f00 */
[----:B------:R-:W-:Y:S05]  /*30e0*/  @P0 BRA `(.L_x_3614) ;  /* 0x000000d000000947 */ /* 0x000fea0003800000 */
[----:B------:R-:W-:Y:S01]  /*30f0*/  ISETP.GE.AND P0, PT, R34, RZ, PT ;  /* 0x000000ff2200720c */ /* 0x000fe20003f06270 */
[----:B------:R-:W-:-:S12]  /*3100*/  CS2R R24, SRZ ;  /* 0x0000000000187805 */ /* 0x000fd8000001ff00 */
[----:B------:R-:W-:Y:S05]  /*3110*/  @!P0 BRA `(.L_x_3614) ;  /* 0x000000a000008947 */ /* 0x000fea0003800000 */
[----:B------:R-:W-:Y:S01]  /*3120*/  FADD.FTZ R25, R5, -R5 ;  /* 0x8000000505197221 */ /* 0x000fe20000010000 */
[----:B------:R-:W-:Y:S01]  /*3130*/  MOV R24, R34 ;  /* 0x0000002200187202 */ /* 0x000fe20000000f00 */
[----:B------:R-:W-:Y:S05]  /*3140*/  BRA `(.L_x_3614) ;  /* 0x0000007000007947 */ /* 0x000fea0003800000 */
.L_x_3612:
[----:B------:R-:W-:-:S04]  /*3150*/  FMUL.RZ R5, R5, 0.15915493667125701904 ;  /* 0x3e22f98305057820 */ /* 0x000fc8000040c000 */
[----:B------:R0:W1:Y:S08]  /*3160*/  MUFU.SIN R25, R5 ;  /* 0x0000000500197308 */ /* 0x0000700000000400 */
[----:B------:R0:W2:Y:S01]  /*3170*/  MUFU.COS R24, R5 ;  /* 0x0000000500187308 */ /* 0x0000a20000000000 */
[----:B------:R-:W-:Y:S05]  /*3180*/  BRA `(.L_x_3614) ;  /* 0x0000003000007947 */ /* 0x000fea0003800000 */
.L_x_3611:
[----:B------:R-:W-:Y:S01]  /*3190*/  FMUL.FTZ R24, R34, 1.4426950216293334961 ;  /* 0x3fb8aa3b22187820 */ /* 0x000fe20000410000 */
[----:B------:R-:W-:-:S05]  /*31a0*/  MOV R25, R5 ;  /* 0x0000000500197202 */ /* 0x000fca0000000f00 */
[----:B------:R-:W0:Y:S02]  /*31b0*/  MUFU.EX2 R24, R24 ;  /* 0x0000001800187308 */ /* 0x000e240000000800 */
.L_x_3614:
[----:B------:R-:W-:Y:S05]  /*31c0*/  BSYNC B0 ;  /* 0x0000000000007941 */ /* 0x000fea0003800000 */
.L_x_3610:
[----:B-----5:R-:W-:Y:S01]  /*31d0*/  FSETP.NAN.FTZ.AND P0, PT, R22, R23, PT ;  /* 0x000000171600720b */ /* 0x020fe20003f18000 */
[C---:B------:R-:W-:Y:S01]  /*31e0*/  FMUL.FTZ R33, R21.reuse, c[0x0][0xdb4] ;  /* 0x00036d0015217a20 */ /* 0x040fe20000410000 */
[----:B------:R-:W-:Y:S01]  /*31f0*/  BSSY B2, `(.L_x_3615) ;  /* 0x0000282000027945 */ /* 0x000fe20003800000 */
[C---:B------:R-:W-:Y:S02]  /*3200*/  FMUL.FTZ R34, R20.reuse, c[0x0][0xdb4] ;  /* 0x00036d0014227a20 */ /* 0x040fe40000410000 */
[----:B------:R-:W-:Y:S02]  /*3210*/  FFMA.FTZ R33, R20, c[0x0][0xdb0], -R33 ;  /* 0x00036c0014217a23 */ /* 0x000fe40000010821 */
[----:B------:R-:W-:Y:S02]  /*3220*/  FFMA.FTZ R34, R21, c[0x0][0xdb0], R34 ;  /* 0x00036c0015227a23 */ /* 0x000fe40000010022 */
[----:B------:R-:W-:-:S04]  /*3230*/  FADD.FTZ R20, |R22|, -RZ ;  /* 0x800000ff16147221 */ /* 0x000fc80000010200 */
[----:B------:R-:W-:Y:S05]  /*3240*/  @P0 BRA `(.L_x_3616) ;  /* 0x000023e000000947 */ /* 0x000fea0003800000 */
[----:B------:R-:W-:Y:S01]  /*3250*/  FADD.FTZ R21, |R23|, -RZ ;  /* 0x800000ff17157221 */ /* 0x000fe20000010200 */
        /* <DEDUP_REMOVED lines=17> */
[----:B0-----:R-:W-:Y:S01]  /*3370*/  HFMA2.MMA R5, -RZ, RZ, 1.875, 0 ;  /* 0x3f800000ff057435 */ /* 0x001fe200000001ff */
        /* <DEDUP_REMOVED lines=13> */
[----:B------:R-:W-:-:S04]  /*3450*/  FFMA.FTZ R4, R4, 0.25, -R5 ;  /* 0x3e80000004047823 */ /* 0x000fc80000010805 */
[----:B------:R-:W-:-:S04]  /*3460*/  FADD.FTZ R3, R3, R4 ;  /* 0x0000000403037221 */ /* 0x000fc80000010000 */
[C---:B------:R-:W-:Y:S02]  /*3470*/  FFMA.FTZ R4, R3.reuse, -R6, 0.10546888411045074463 ;  /* 0x3dd8001203047423 */ /* 0x040fe40000010806 */
[----:B------:R-:W3:Y:S02]  /*3480*/  MUFU.RCP R6, R35 ;  /* 0x0000002300067308 */ /* 0x000ee40000001000 */
[C---:B------:R-:W-:Y:S02]  /*3490*/  FFMA.FTZ R4, R3.reuse, R4, -0.13229703903198242188 ;  /* 0xbe0778e003047423 */ /* 0x040fe40000010004 */
[----:B0-----:R-:W-:Y:S02]  /*34a0*/  FMUL.FTZ R20, R0, 1.1920928955078125e-07 ;  /* 0x3400000000147820 */ /* 0x001fe40000410000 */
[----:B------:R-:W-:-:S04]  /*34b0*/  FFMA.FTZ R4, R3, R4, 0.14491446316242218018 ;  /* 0x3e14647503047423 */ /* 0x000fc80000010004 */
[----:B------:R-:W-:-:S04]  /*34c0*/  FFMA.FTZ R4, R3, R4, -0.16641564667224884033 ;  /* 0xbe2a68dd03047423 */ /* 0x000fc80000010004 */
[----:B------:R-:W-:Y:S02]  /*34d0*/  FFMA.FTZ R4, R3, R4, 0.19988867640495300293 ;  /* 0x3e4caf9e03047423 */ /* 0x000fe40000010004 */
[----:B---3--:R-:W-:Y:S02]  /*34e0*/  FFMA R5, -R35, R6, 1 ;  /* 0x3f80000023057423 */ /* 0x008fe40000000106 */
[C---:B------:R-:W-:Y:S02]  /*34f0*/  FFMA.FTZ R4, R3.reuse, R4, -0.25000196695327758789 ;  /* 0xbe80004203047423 */ /* 0x040fe40000010004 */
[----:B------:R-:W-:Y:S02]  /*3500*/  FFMA R5, R6, R5, R6 ;  /* 0x0000000506057223 */ /* 0x000fe40000000006 */
[----:B------:R-:W-:-:S04]  /*3510*/  FFMA.FTZ R4, R3, R4, 0.33333510160446166992 ;  /* 0x3eaaaae603047423 */ /* 0x000fc80000010004 */
[----:B------:R-:W-:-:S04]  /*3520*/  FFMA.FTZ R4, R3, R4, -0.5 ;  /* 0xbf00000003047423 */ /* 0x000fc80000010004 */
[----:B------:R-:W-:-:S04]  /*3530*/  FMUL.FTZ R4, R3, R4 ;  /* 0x0000000403047220 */ /* 0x000fc80000410000 */
[----:B------:R-:W-:Y:S02]  /*3540*/  FFMA.FTZ R3, R3, R4, R3 ;  /* 0x0000000403037223 */ /* 0x000fe40000010003 */
[----:B------:R-:W-:Y:S02]  /*3550*/  FFMA R4, R36, R5, RZ ;  /* 0x0000000524047223 */ /* 0x000fe400000000ff */
[----:B------:R-:W-:Y:S02]  /*3560*/  FFMA.FTZ R20, R20, 0.69314718246459960938, R3 ;  /* 0x3f31721814147823 */ /* 0x000fe40000010003 */
[----:B------:R-:W-:Y:S01]  /*3570*/  FFMA R0, -R35, R4, R36 ;  /* 0x0000000423007223 */ /* 0x000fe20000000124 */
[----:B------:R-:W-:Y:S05]  /*3580*/  @!P1 BRA `(.L_x_3622) ;  /* 0x0000005000009947 */ /* 0x000fea0003800000 */
[----:B------:R-:W-:-:S13]  /*3590*/  ISETP.GE.AND P1, PT, R7, -0x407fffff, PT ;  /* 0xbf8000010700780c */ /* 0x000fda0003f26270 */
[----:B------:R-:W-:-:S05]  /*35a0*/  @P1 MOV R6, 0x7f800000 ;  /* 0x7f80000000061802 */ /* 0x000fca0000000f00 */
[C---:B------:R-:W-:Y:S01]  /*35b0*/  @P1 FFMA.FTZ R20, R7.reuse, R6, +INF ;  /* 0x7f80000007141423 */ /* 0x040fe20000010006 */
[----:B------:R-:W-:-:S04]  /*35c0*/  FSETP.NEU.FTZ.AND P1, PT, R7, RZ, PT ;  /* 0x000000ff0700720b */ /* 0x000fc80003f3d000 */
[----:B------:R-:W-:-:S04]  /*35d0*/  FSEL R20, R20, -RZ, P1 ;  /* 0x800000ff14147208 */ /* 0x000fc80000800000 */
.L_x_3622:
[----:B------:R-:W-:Y:S05]  /*35e0*/  BSYNC B0 ;  /* 0x0000000000007941 */ /* 0x000fea0003800000 */
.L_x_3621:
[----:B------:R-:W-:Y:S01]  /*35f0*/  BSSY B3, `(.L_x_3623) ;  /* 0x0000007000037945 */ /* 0x000fe20003800000 */
[----:B------:R-:W-:Y:S01]  /*3600*/  FFMA R3, R5, R0, R4 ;  /* 0x0000000005037223 */ /* 0x000fe20000000004 */
[----:B------:R-:W-:Y:S05]  /*3610*/  @!P0 BRA `(.L_x_3624) ;  /* 0x0000004000008947 */ /* 0x000fea0003800000 */
[----:B------:R-:W-:Y:S02]  /*3620*/  MOV R9, R36 ;  /* 0x0000002400097202 */ /* 0x000fe40000000f00 */
[----:B------:R-:W-:Y:S02]  /*3630*/  MOV R6, R35 ;  /* 0x0000002300067202 */ /* 0x000fe40000000f00 */
[----:B------:R-:W-:Y:S02]  /*3640*/  MOV R0, 0x3660 ;  /* 0x0000366000007802 */ /* 0x000fe40000000f00 */
[----:B-12---:R-:W-:Y:S05]  /*3650*/  CALL.REL.NOINC `($__internal_0_$__cuda_sm3x_div_rn_ftz_f32_slowpath) ;  /* 0x0001338000007944 */ /* 0x006fea0003c00000 */
.L_x_3624:
[----:B------:R-:W-:Y:S05]  /*3660*/  BSYNC B3 ;  /* 0x0000000000037941 */ /* 0x000fea0003800000 */
.L_x_3623:
        /* <DEDUP_REMOVED lines=18> */
.L_x_3626:
[----:B------:R-:W-:Y:S02]  /*3790*/  ISETP.GE.AND P0, PT, R22, RZ, PT ;  /* 0x000000ff1600720c */ /* 0x000fe40003f06270 */
[----:B------:R-:W-:-:S11]  /*37a0*/  MOV R3, 0x3fd774eb ;  /* 0x3fd774eb00037802 */ /* 0x000fd60000000f00 */
[----:B------:R-:W-:-:S04]  /*37b0*/  @P0 FFMA.FTZ R0, R3, 0.93318945169448852539, -R0 ;  /* 0x3f6ee58103000823 */ /* 0x000fc80000010800 */
[----:B------:R-:W-:Y:S02]  /*37c0*/  @!P0 FFMA.FTZ R0, R3, 0.93318945169448852539, R0 ;  /* 0x3f6ee58103008823 */ /* 0x000fe40000010000 */
.L_x_3627:
[----:B------:R-:W-:Y:S05]  /*37d0*/  BSYNC B0 ;  /* 0x0000000000007941 */ /* 0x000fea0003800000 */
.L_x_3625:
[----:B------:R-:W-:Y:S01]  /*37e0*/  FSETP.NEU.FTZ.AND P0, PT, |R22|, |R23|, PT ;  /* 0x400000171600720b */ /* 0x000fe20003f1d200 */
        /* <DEDUP_REMOVED lines=11> */
.L_x_3620:
[----:B------:R-:W-:-:S04]  /*38a0*/  FMUL.FTZ R0, R36, R36 ;  /* 0x0000002424007220 */ /* 0x000fc80000410000 */
[----:B------:R-:W-:-:S05]  /*38b0*/  FFMA.FTZ R21, R35, R35, R0 ;  /* 0x0000002323157223 */ /* 0x000fca0000010000 */
[----:B------:R-:W-:-:S13]  /*38c0*/  FSETP.GTU.FTZ.AND P0, PT, R21, 0.69999998807907104492, PT ;  /* 0x3f3333331500780b */ /* 0x000fda0003f1c000 */
[----:B------:R-:W-:Y:S05]  /*38d0*/  @P0 BRA `(.L_x_3629) ;  /* 0x0000032000000947 */ /* 0x000fea0003800000 */
[----:B------:R-:W3:Y:S01]  /*38e0*/  MUFU.RCP R0, R35 ;  /* 0x0000002300007308 */ /* 0x000ee20000001000 */
[----:B------:R-:W-:Y:S07]  /*38f0*/  BSSY B3, `(.L_x_3630) ;  /* 0x000000c000037945 */ /* 0x000fee0003800000 */
[----:B------:R-:W4:Y:S01]  /*3900*/  FCHK P0, R36, R35 ;  /* 0x0000002324007302 */ /* 0x000f220000000000 */
[----:B---3--:R-:W-:-:S04]  /*3910*/  FFMA R3, -R35, R0, 1 ;  /* 0x3f80000023037423 */ /* 0x008fc80000000100 */
[----:B------:R-:W-:-:S04]  /*3920*/  FFMA R3, R0, R3, R0 ;  /* 0x0000000300037223 */ /* 0x000fc80000000000 */
[----:B------:R-:W-:-:S04]  /*3930*/  FFMA R0, R36, R3, RZ ;  /* 0x0000000324007223 */ /* 0x000fc800000000ff */
[----:B------:R-:W-:-:S04]  /*3940*/  FFMA R4, -R35, R0, R36 ;  /* 0x0000000023047223 */ /* 0x000fc80000000124 */
[----:B------:R-:W-:Y:S01]  /*3950*/  FFMA R3, R3, R4, R0 ;  /* 0x0000000403037223 */ /* 0x000fe20000000000 */
[----:B----4-:R-:W-:Y:S05]  /*3960*/  @!P0 BRA `(.L_x_3631) ;  /* 0x0000004000008947 */ /* 0x010fea0003800000 */
[----:B------:R-:W-:Y:S02]  /*3970*/  MOV R9, R36 ;  /* 0x0000002400097202 */ /* 0x000fe40000000f00 */
[----:B------:R-:W-:Y:S02]  /*3980*/  MOV R6, R35 ;  /* 0x0000002300067202 */ /* 0x000fe40000000f00 */
[----:B------:R-:W-:Y:S02]  /*3990*/  MOV R0, 0x39b0 ;  /* 0x000039b000007802 */ /* 0x000fe40000000f00 */
[----:B012---:R-:W-:Y:S05]  /*39a0*/  CALL.REL.NOINC `($__internal_0_$__cuda_sm3x_div_rn_ftz_f32_slowpath) ;  /* 0x0001303000007944 */ /* 0x007fea0003c00000 */
.L_x_3631:
[----:B------:R-:W-:Y:S05]  /*39b0*/  BSYNC B3 ;  /* 0x0000000000037941 */ /* 0x000fea0003800000 */
.L_x_3630:
[----:B0-----:R-:W-:Y:S01]  /*39c0*/  HFMA2.MMA R5, -RZ, RZ, 0.89990234375, 10328 ;  /* 0x3b33710bff057435 */ /* 0x001fe200000001ff */
[----:B------:R-:W-:Y:S01]  /*39d0*/  FMUL.FTZ R0, R3, R3 ;  /* 0x0000000303007220 */ /* 0x000fe20000410000 */
        /* <DEDUP_REMOVED lines=16> */
.L_x_3633:
[----:B------:R-:W-:Y:S02]  /*3ae0*/  ISETP.GE.AND P0, PT, R22, RZ, PT ;  /* 0x000000ff1600720c */ /* 0x000fe40003f06270 */
[----:B------:R-:W-:-:S11]  /*3af0*/  MOV R3, 0x3fd774eb ;  /* 0x3fd774eb00037802 */ /* 0x000fd60000000f00 */
[----:B------:R-:W-:-:S04]  /*3b00*/  @P0 FFMA.FTZ R0, R3, 0.93318945169448852539, -R0 ;  /* 0x3f6ee58103000823 */ /* 0x000fc80000010800 */
[----:B------:R-:W-:Y:S02]  /*3b10*/  @!P0 FFMA.FTZ R0, R3, 0.93318945169448852539, R0 ;  /* 0x3f6ee58103008823 */ /* 0x000fe40000010000 */
.L_x_3634:
[----:B------:R-:W-:Y:S05]  /*3b20*/  BSYNC B0 ;  /* 0x0000000000007941 */ /* 0x000fea0003800000 */
.L_x_3632:
        /* <DEDUP_REMOVED lines=13> */
.L_x_3629:
[----:B------:R-:W-:Y:S01]  /*3c00*/  LOP3.LUT R0, R35, 0xffff0000, RZ, 0xc0, !PT ;  /* 0xffff000023007812 */ /* 0x000fe200078ec0ff */
[----:B------:R-:W-:Y:S01]  /*3c10*/  BSSY B0, `(.L_x_3635) ;  /* 0x000003f000007945 */ /* 0x000fe20003800000 */
[----:B0-----:R-:W-:-:S03]  /*3c20*/  LOP3.LUT R5, R36, 0xffff0000, RZ, 0xc0, !PT ;  /* 0xffff000024057812 */ /* 0x001fc600078ec0ff */
        /* <DEDUP_REMOVED lines=22> */
.L_x_3636:
        /* <DEDUP_REMOVED lines=40> */
.L_x_3635:
        /* <DEDUP_REMOVED lines=48> */
.L_x_3638:
[----:B------:R-:W-:Y:S05]  /*4310*/  BSYNC B0 ;  /* 0x0000000000007941 */ /* 0x000fea0003800000 */
.L_x_3637:
[----:B------:R-:W-:Y:S01]  /*4320*/  BSSY B3, `(.L_x_3639) ;  /* 0x0000007000037945 */ /* 0x000fe20003800000 */
[----:B------:R-:W-:Y:S01]  /*4330*/  FFMA R3, R7, R6, R4 ;  /* 0x0000000607037223 */ /* 0x000fe20000000004 */
[----:B------:R-:W-:Y:S05]  /*4340*/  @!P0 BRA `(.L_x_3640) ;  /* 0x0000004000008947 */ /* 0x000fea0003800000 */
[----:B------:R-:W-:Y:S02]  /*4350*/  MOV R9, R36 ;  /* 0x0000002400097202 */ /* 0x000fe40000000f00 */
[----:B------:R-:W-:Y:S02]  /*4360*/  MOV R6, R35 ;  /* 0x0000002300067202 */ /* 0x000fe40000000f00 */
[----:B------:R-:W-:Y:S02]  /*4370*/  MOV R0, 0x4390 ;  /* 0x0000439000007802 */ /* 0x000fe40000000f00 */
[----:B-12---:R-:W-:Y:S05]  /*4380*/  CALL.REL.NOINC `($__internal_0_$__cuda_sm3x_div_rn_ftz_f32_slowpath) ;  /* 0x0001265000007944 */ /* 0x006fea0003c00000 */
.L_x_3640:
[----:B------:R-:W-:Y:S05]  /*4390*/  BSYNC B3 ;  /* 0x0000000000037941 */ /* 0x000fea0003800000 */
.L_x_3639:
        /* <DEDUP_REMOVED lines=18> */
.L_x_3642:
[----:B------:R-:W-:Y:S02]  /*44c0*/  ISETP.GE.AND P0, PT, R22, RZ, PT ;  /* 0x000000ff1600720c */ /* 0x000fe40003f06270 */
[----:B------:R-:W-:-:S11]  /*44d0*/  MOV R3, 0x3fd774eb ;  /* 0x3fd774eb00037802 */ /* 0x000fd60000000f00 */
[----:B------:R-:W-:-:S04]  /*44e0*/  @P0 FFMA.FTZ R0, R3, 0.93318945169448852539, -R0 ;  /* 0x3f6ee58103000823 */ /* 0x000fc80000010800 */
[----:B------:R-:W-:Y:S02]  /*44f0*/  @!P0 FFMA.FTZ R0, R3, 0.93318945169448852539, R0 ;  /* 0x3f6ee58103008823 */ /* 0x000fe40000010000 */
.L_x_3643:
[----:B------:R-:W-:Y:S05]  /*4500*/  BSYNC B0 ;  /* 0x0000000000007941 */ /* 0x000fea0003800000 */
.L_x_3641:
[----:B------:R-:W-:Y:S01]  /*4510*/  FSETP.NEU.FTZ.AND P1, PT, |R22|, |R23|, PT ;  /* 0x400000171600720b */ /* 0x000fe20003f3d200 */
        /* <DEDUP_REMOVED lines=11> */
.L_x_3619:
        /* <DEDUP_REMOVED lines=13> */
.L_x_3645:
[----:B------:R-:W-:Y:S05]  /*46a0*/  BSYNC B3 ;  /* 0x0000000000037941 */ /* 0x000fea0003800000 */
.L_x_3644:
        /* <DEDUP_REMOVED lines=18> */
.L_x_3647:
[----:B------:R-:W-:Y:S02]  /*47d0*/  ISETP.GE.AND P0, PT, R22, RZ, PT ;  /* 0x000000ff1600720c */ /* 0x000fe40003f06270 */
[----:B------:R-:W-:-:S11]  /*47e0*/  MOV R3, 0x3fd774eb ;  /* 0x3fd774eb00037802 */ /* 0x000fd60000000f00 */
[----:B------:R-:W-:-:S04]  /*47f0*/  @P0 FFMA.FTZ R0, R3, 0.93318945169448852539, -R0 ;  /* 0x3f6ee58103000823 */ /* 0x000fc80000010800 */
[----:B------:R-:W-:Y:S02]  /*4800*/  @!P0 FFMA.FTZ R0, R3, 0.93318945169448852539, R0 ;  /* 0x3f6ee58103008823 */ /* 0x000fe40000010000 */
.L_x_3648:
[----:B------:R-:W-:Y:S05]  /*4810*/  BSYNC B0 ;  /* 0x0000000000007941 */ /* 0x000fea0003800000 */
.L_x_3646:
[CC--:B------:R-:W-:Y:S02]  /*4820*/  IMNMX R3, R20.reuse, R21.reuse, !PT ;  /* 0x0000001514037217 */ /* 0x0c0fe40007800200 */
[----:B------:R-:W-:Y:S02]  /*4830*/  IMNMX R20, R20, R21, PT ;  /* 0x0000001514147217 */ /* 0x000fe40003800200 */
[----:B------:R-:W-:Y:S02]  /*4840*/  LOP3.LUT R4, R3, 0xfe000000, RZ, 0xc0, !PT ;  /* 0xfe00000003047812 */ /* 0x000fe400078ec0ff */
[----:B------:R-:W-:Y:S02]  /*4850*/  FSETP.NEU.FTZ.AND P1, PT, R20, RZ, PT ;  /* 0x000000ff1400720b */ /* 0x000fe40003f3d000 */
[C---:B------:R-:W-:Y:S02]  /*4860*/  IADD3 R5, -R4.reuse, 0x7e800000, RZ ;  /* 0x7e80000004057810 */ /* 0x040fe40007ffe1ff */
[----:B------:R-:W-:-:S02]  /*4870*/  LOP3.LUT R4, R4, 0x800000, RZ, 0xfc, !PT ;  /* 0x0080000004047812 */ /* 0x000fc400078efcff */
[C---:B------:R-:W-:Y:S01]  /*4880*/  FSETP.NEU.FTZ.AND P2, PT, R20.reuse, +INF , PT ;  /* 0x7f8000001400780b */ /* 0x040fe20003f5d000 */
[----:B------:R-:W-:Y:S01]  /*4890*/  FMUL.FTZ R6, R20, R5 ;  /* 0x0000000514067220 */ /* 0x000fe20000410000 */
[----:B------:R-:W-:Y:S01]  /*48a0*/  FSETP.NEU.FTZ.AND P0, PT, |R22|, |R23|, PT ;  /* 0x400000171600720b */ /* 0x000fe20003f1d200 */
[----:B------:R-:W-:Y:S02]  /*48b0*/  FMUL.FTZ R5, R3, R5 ;  /* 0x0000000503057220 */ /* 0x000fe40000410000 */
[----:B------:R-:W-:-:S04]  /*48c0*/  FMUL.FTZ R6, R6, R6 ;  /* 0x0000000606067220 */ /* 0x000fc80000410000 */
[----:B------:R-:W-:-:S04]  /*48d0*/  FFMA.FTZ R6, R5, R5, R6 ;  /* 0x0000000505067223 */ /* 0x000fc80000010006 */
        /* <DEDUP_REMOVED lines=15> */
.L_x_3618:
[----:B------:R-:W-:-:S13]  /*49d0*/  FSETP.GEU.FTZ.AND P0, PT, R36, 9.999999682655225389e-20, PT ;  /* 0x1fec1e4a2400780b */ /* 0x000fda0003f1e000 */
[----:B------:R-:W-:Y:S05]  /*49e0*/  @!P0 BRA `(.L_x_3649) ;  /* 0x000004f000008947 */ /* 0x000fea0003800000 */
[----:B------:R-:W-:Y:S01]  /*49f0*/  FMUL.FTZ R7, R36, R36 ;  /* 0x0000002424077220 */ /* 0x000fe20000410000 */
[----:B0-----:R-:W-:Y:S01]  /*4a00*/  MOV R5, 0x3e800000 ;  /* 0x3e80000000057802 */ /* 0x001fe20000000f00 */
        /* <DEDUP_REMOVED lines=10> */
[----:B------:R-:W-:Y:S01]  /*4ab0*/  FFMA.FTZ R4, R4, R5, -1 ;  /* 0xbf80000004047423 */ /* 0x000fe20000010005 */
[----:B------:R-:W-:-:S03]  /*4ac0*/  MOV R5, 0x3f800000 ;  /* 0x3f80000000057802 */ /* 0x000fc60000000f00 */
[----:B------:R-:W-:-:S04]  /*4ad0*/  FADD.FTZ R3, R3, R4 ;  /* 0x0000000403037221 */ /* 0x000fc80000010000 */
[----:B------:R-:W-:Y:S02]  /*4ae0*/  FFMA.FTZ R4, R3, -R6, 0.10546888411045074463 ;  /* 0x3dd8001203047423 */ /* 0x000fe40000010806 */
[----:B------:R-:W-:Y:S02]  /*4af0*/  FFMA R6, R5, -1, R5 ;  /* 0xbf80000005067823 */ /* 0x000fe40000000005 */
[C---:B------:R-:W-:Y:S02]  /*4b00*/  FFMA.FTZ R4, R3.reuse, R4, -0.13229703903198242188 ;  /* 0xbe0778e003047423 */ /* 0x040fe40000010004 */
[----:B------:R-:W-:Y:S02]  /*4b10*/  FFMA R9, R6, R5, 1 ;  /* 0x3f80000006097423 */ /* 0x000fe40000000005 */
[----:B------:R-:W-:Y:S02]  /*4b20*/  FFMA.FTZ R4, R3, R4, 0.14491446316242218018 ;  /* 0x3e14647503047423 */ /* 0x000fe40000010004 */
[----:B------:R-:W-:-:S02]  /*4b30*/  FFMA R5, R9, R36, RZ ;  /* 0x0000002409057223 */ /* 0x000fc400000000ff */
[C---:B------:R-:W-:Y:S02]  /*4b40*/  FFMA.FTZ R4, R3.reuse, R4, -0.16641564667224884033 ;  /* 0xbe2a68dd03047423 */ /* 0x040fe40000010004 */
[----:B0-----:R-:W-:Y:S02]  /*4b50*/  FMUL.FTZ R0, R0, 1.1920928955078125e-07 ;  /* 0x3400000000007820 */ /* 0x001fe40000410000 */
[----:B------:R-:W-:-:S04]  /*4b60*/  FFMA.FTZ R4, R3, R4, 0.19988867640495300293 ;  /* 0x3e4caf9e03047423 */ /* 0x000fc80000010004 */
[----:B------:R-:W-:-:S04]  /*4b70*/  FFMA.FTZ R4, R3, R4, -0.25000196695327758789 ;  /* 0xbe80004203047423 */ /* 0x000fc80000010004 */
[----:B------:R-:W-:-:S04]  /*4b80*/  FFMA.FTZ R4, R3, R4, 0.33333510160446166992 ;  /* 0x3eaaaae603047423 */ /* 0x000fc80000010004 */
[----:B------:R-:W-:-:S04]  /*4b90*/  FFMA.FTZ R4, R3, R4, -0.5 ;  /* 0xbf00000003047423 */ /* 0x000fc80000010004 */
[----:B------:R-:W-:-:S04]  /*4ba0*/  FMUL.FTZ R4, R3, R4 ;  /* 0x0000000403047220 */ /* 0x000fc80000410000 */
[----:B------:R-:W-:Y:S02]  /*4bb0*/  FFMA.FTZ R3, R3, R4, R3 ;  /* 0x0000000403037223 */ /* 0x000fe40000010003 */
[----:B------:R-:W-:Y:S02]  /*4bc0*/  FFMA R4, R5, -1, R36 ;  /* 0xbf80000005047823 */ /* 0x000fe40000000024 */
[----:B------:R-:W-:Y:S01]  /*4bd0*/  FFMA.FTZ R20, R0, 0.69314718246459960938, R3 ;  /* 0x3f31721800147823 */ /* 0x000fe20000010003 */
[----:B------:R-:W-:Y:S05]  /*4be0*/  @!P1 BRA `(.L_x_3651) ;  /* 0x0000005000009947 */ /* 0x000fea0003800000 */
[----:B------:R-:W-:-:S13]  /*4bf0*/  ISETP.GE.AND P1, PT, R7, -0x407fffff, PT ;  /* 0xbf8000010700780c */ /* 0x000fda0003f26270 */
[----:B------:R-:W-:-:S05]  /*4c00*/  @P1 MOV R0, 0x7f800000 ;  /* 0x7f80000000001802 */ /* 0x000fca0000000f00 */
[C---:B------:R-:W-:Y:S01]  /*4c10*/  @P1 FFMA.FTZ R20, R7.reuse, R0, +INF ;  /* 0x7f80000007141423 */ /* 0x040fe20000010000 */
[----:B------:R-:W-:-:S04]  /*4c20*/  FSETP.NEU.FTZ.AND P1, PT, R7, RZ, PT ;  /* 0x000000ff0700720b */ /* 0x000fc80003f3d000 */
[----:B------:R-:W-:-:S04]  /*4c30*/  FSEL R20, R20, -RZ, P1 ;  /* 0x800000ff14147208 */ /* 0x000fc80000800000 */
.L_x_3651:
[----:B------:R-:W-:Y:S05]  /*4c40*/  BSYNC B0 ;  /* 0x0000000000007941 */ /* 0x000fea0003800000 */
.L_x_3650:
[----:B------:R-:W-:Y:S01]  /*4c50*/  BSSY B3, `(.L_x_3652) ;  /* 0x0000007000037945 */ /* 0x000fe20003800000 */
[----:B------:R-:W-:Y:S01]  /*4c60*/  FFMA R3, R9, R4, R5 ;  /* 0x0000000409037223 */ /* 0x000fe20000000005 */
[----:B------:R-:W-:Y:S05]  /*4c70*/  @!P0 BRA `(.L_x_3653) ;  /* 0x0000004000008947 */ /* 0x000fea0003800000 */
[----:B------:R-:W-:Y:S01]  /*4c80*/  HFMA2.MMA R6, -RZ, RZ, 1.875, 0 ;  /* 0x3f800000ff067435 */ /* 0x000fe200000001ff */
[----:B------:R-:W-:Y:S02]  /*4c90*/  MOV R9, R36 ;  /* 0x0000002400097202 */ /* 0x000fe40000000f00 */
[----:B------:R-:W-:-:S03]  /*4ca0*/  MOV R0, 0x4cc0 ;  /* 0x00004cc000007802 */ /* 0x000fc60000000f00 */
[----:B-12---:R-:W-:Y:S05]  /*4cb0*/  CALL.REL.NOINC `($__internal_0_$__cuda_sm3x_div_rn_ftz_f32_slowpath) ;  /* 0x00011d2000007944 */ /* 0x006fea0003c00000 */
.L_x_3653:
[----:B------:R-:W-:Y:S05]  /*4cc0*/  BSYNC B3 ;  /* 0x0000000000037941 */ /* 0x000fea0003800000 */
.L_x_3652:
        /* <DEDUP_REMOVED lines=18> */
.L_x_3655:
[----:B------:R-:W-:Y:S02]  /*4df0*/  ISETP.GE.AND P0, PT, R22, RZ, PT ;  /* 0x000000ff1600720c */ /* 0x000fe40003f06270 */
[----:B------:R-:W-:-:S11]  /*4e00*/  MOV R3, 0x3fd774eb ;  /* 0x3fd774eb00037802 */ /* 0x000fd60000000f00 */
[----:B------:R-:W-:-:S04]  /*4e10*/  @P0 FFMA.FTZ R0, R3, 0.93318945169448852539, -R0 ;  /* 0x3f6ee58103000823 */ /* 0x000fc80000010800 */
[----:B------:R-:W-:Y:S02]  /*4e20*/  @!P0 FFMA.FTZ R0, R3, 0.93318945169448852539, R0 ;  /* 0x3f6ee58103008823 */ /* 0x000fe40000010000 */
.L_x_3656:
[----:B------:R-:W-:Y:S05]  /*4e30*/  BSYNC B0 ;  /* 0x0000000000007941 */ /* 0x000fea0003800000 */
.L_x_3654:
        /* <DEDUP_REMOVED lines=10> */
.L_x_3649:
[----:B------:R-:W-:Y:S01]  /*4ee0*/  MOV R0, 0x3f800000 ;  /* 0x3f80000000007802 */ /* 0x000fe20000000f00 */
[----:B------:R-:W3:Y:S01]  /*4ef0*/  FCHK P0, R36, 1 ;  /* 0x3f80000024007902 */ /* 0x000ee20000000000 */
[----:B------:R-:W-:Y:S03]  /*4f00*/  BSSY B3, `(.L_x_3657) ;  /* 0x000000b000037945 */ /* 0x000fe60003800000 */
[----:B------:R-:W-:-:S04]  /*4f10*/  FFMA R3, R0, -R0, 1 ;  /* 0x3f80000000037423 */ /* 0x000fc80000000800 */
[----:B0-----:R-:W-:-:S04]  /*4f20*/  FFMA R5, R3, R0, 1 ;  /* 0x3f80000003057423 */ /* 0x001fc80000000000 */
[----:B------:R-:W-:-:S04]  /*4f30*/  FFMA R3, R5, R36, RZ ;  /* 0x0000002405037223 */ /* 0x000fc800000000ff */
[----:B------:R-:W-:-:S04]  /*4f40*/  FFMA R0, R3, -1, R36 ;  /* 0xbf80000003007823 */ /* 0x000fc80000000024 */
[----:B------:R-:W-:Y:S01]  /*4f50*/  FFMA R3, R5, R0, R3 ;  /* 0x0000000005037223 */ /* 0x000fe20000000003 */
[----:B---3--:R-:W-:Y:S05]  /*4f60*/  @!P0 BRA `(.L_x_3658) ;  /* 0x0000004000008947 */ /* 0x008fea0003800000 */
[----:B------:R-:W-:Y:S01]  /*4f70*/  HFMA2.MMA R6, -RZ, RZ, 1.875, 0 ;  /* 0x3f800000ff067435 */ /* 0x000fe200000001ff */
[----:B------:R-:W-:Y:S02]  /*4f80*/  MOV R9, R36 ;  /* 0x0000002400097202 */ /* 0x000fe40000000f00 */
[----:B------:R-:W-:-:S03]  /*4f90*/  MOV R0, 0x4fb0 ;  /* 0x00004fb000007802 */ /* 0x000fc60000000f00 */
[----:B-12---:R-:W-:Y:S05]  /*4fa0*/  CALL.REL.NOINC `($__internal_0_$__cuda_sm3x_div_rn_ftz_f32_slowpath) ;  /* 0x00011a3000007944 */ /* 0x006fea0003c00000 */
.L_x_3658:
[----:B------:R-:W-:Y:S05]  /*4fb0*/  BSYNC B3 ;  /* 0x0000000000037941 */ /* 0x000fea0003800000 */
.L_x_3657:
        /* <DEDUP_REMOVED lines=18> */
.L_x_3660:
[----:B------:R-:W-:Y:S02]  /*50e0*/  ISETP.GE.AND P0, PT, R22, RZ, PT ;  /* 0x000000ff1600720c */ /* 0x000fe40003f06270 */
[----:B------:R-:W-:-:S11]  /*50f0*/  MOV R3, 0x3fd774eb ;  /* 0x3fd774eb00037802 */ /* 0x000fd60000000f00 */
[----:B------:R-:W-:-:S04]  /*5100*/  @P0 FFMA.FTZ R0, R3, 0.93318945169448852539, -R0 ;  /* 0x3f6ee58103000823 */ /* 0x000fc80000010800 */
[----:B------:R-:W-:Y:S02]  /*5110*/  @!P0 FFMA.FTZ R0, R3, 0.93318945169448852539, R0 ;  /* 0x3f6ee58103008823 */ /* 0x000fe40000010000 */
.L_x_3661:
[----:B------:R-:W-:Y:S05]  /*5120*/  BSYNC B0 ;  /* 0x0000000000007941 */ /* 0x000fea0003800000 */
.L_x_3659:
[C---:B------:R-:W-:Y:S01]  /*5130*/  FSETP.NEU.FTZ.AND P1, PT, |R22|.reuse, |R23|, PT ;  /* 0x400000171600720b */ /* 0x040fe20003f3d200 */
[----:B------:R-:W-:Y:S01]  /*5140*/  HFMA2.MMA R3, -RZ, RZ, 2.04296875, -15.78125 ;  /* 0x4016cbe4ff037435 */ /* 0x000fe200000001ff */
[C---:B------:R-:W-:Y:S01]  /*5150*/  ISETP.GE.AND P0, PT, R22.reuse, RZ, PT ;  /* 0x000000ff1600720c */ /* 0x040fe20003f06270 */
[----:B------:R-:W-:-:S10]  /*5160*/  FADD.FTZ R5, |R22|, |R23| ;  /* 0x4000001716057221 */ /* 0x000fd40000010200 */
[----:B------:R-:W-:Y:S01]  /*5170*/  @!P1 FSEL R0, R3, 0.78539818525314331055, !P0 ;  /* 0x3f490fdb03009808 */ /* 0x000fe20004000000 */
[----:B------:R-:W-:Y:S01]  /*5180*/  FMUL.FTZ R3, R36, 0.5 ;  /* 0x3f00000024037820 */ /* 0x000fe20000410000 */
[----:B------:R-:W-:Y:S02]  /*5190*/  FSETP.GTU.FTZ.AND P0, PT, |R5|, +INF , PT ;  /* 0x7f8000000500780b */ /* 0x000fe40003f1c200 */
[----:B------:R-:W-:Y:S01]  /*51a0*/  LOP3.LUT R0, R0, 0x80000000, R23, 0xb8, !PT ;  /* 0x8000000000007812 */ /* 0x000fe200078eb817 */
[----:B------:R-:W-:-:S03]  /*51b0*/  FMUL.FTZ R20, R36, R3 ;  /* 0x0000000324147220 */ /* 0x000fc60000410000 */
[----:B------:R-:W-:Y:S01]  /*51c0*/  FSEL R0, R5, R0, P0 ;  /* 0x0000000005007208 */ /* 0x000fe20000000000 */
[----:B------:R-:W-:Y:S05]  /*51d0*/  BRA `(.L_x_3628) ;  /* 0x0000083000007947 */ /* 0x000fea0003800000 */
.L_x_3617:
[----:B------:R-:W-:Y:S01]  /*51e0*/  FMUL.FTZ R0, R22, 0.36787945032119750977 ;  /* 0x3ebc5ab216007820 */ /* 0x000fe20000410000 */
[----:B------:R-:W3:Y:S01]  /*51f0*/  MUFU.RCP R8, R35 ;  /* 0x0000002300087308 */ /* 0x000ee20000001000 */
[----:B------:R-:W-:Y:S01]  /*5200*/  FMUL.FTZ R3, R23, 0.36787945032119750977 ;  /* 0x3ebc5ab217037820 */ /* 0x000fe20000410000 */
[----:B------:R-:W-:Y:S01]  /*5210*/  BSSY B3, `(.L_x_3662) ;  /* 0x000001f000037945 */ /* 0x000fe20003800000 */
[----:B------:R-:W-:Y:S02]  /*5220*/  FADD.FTZ R0, |R0|, -RZ ;  /* 0x800000ff00007221 */ /* 0x000fe40000010200 */
[----:B------:R-:W-:-:S05]  /*5230*/  FADD.FTZ R3, |R3|, -RZ ;  /* 0x800000ff03037221 */ /* 0x000fca0000010200 */
[CC--:B------:R-:W-:Y:S02]  /*5240*/  IMNMX R4, R0.reuse, R3.reuse, !PT ;  /* 0x0000000300047217 */ /* 0x0c0fe40007800200 */
[----:B------:R-:W-:Y:S02]  /*5250*/  IMNMX R0, R0, R3, PT ;  /* 0x0000000300007217 */ /* 0x000fe40003800200 */
[----:B0-----:R-:W-:Y:S02]  /*5260*/  LOP3.LUT R5, R4, 0xfe000000, RZ, 0xc0, !PT ;  /* 0xfe00000004057812 */ /* 0x001fe400078ec0ff */
[----:B------:R-:W-:Y:S02]  /*5270*/  FSETP.NEU.FTZ.AND P0, PT, R0, RZ, PT ;  /* 0x000000ff0000720b */ /* 0x000fe40003f1d000 */
[C---:B------:R-:W-:Y:S02]  /*5280*/  IADD3 R3, -R5.reuse, 0x7e800000, RZ ;  /* 0x7e80000005037810 */ /* 0x040fe40007ffe1ff */
[----:B------:R-:W-:-:S03]  /*5290*/  LOP3.LUT R5, R5, 0x800000, RZ, 0xfc, !PT ;  /* 0x0080000005057812 */ /* 0x000fc600078efcff */
[-C--:B------:R-:W-:Y:S02]  /*52a0*/  FMUL.FTZ R6, R0, R3.reuse ;  /* 0x0000000300067220 */ /* 0x080fe40000410000 */
[----:B------:R-:W-:Y:S02]  /*52b0*/  FMUL.FTZ R3, R4, R3 ;  /* 0x0000000304037220 */ /* 0x000fe40000410000 */
[----:B------:R-:W-:-:S04]  /*52c0*/  FMUL.FTZ R6, R6, R6 ;  /* 0x0000000606067220 */ /* 0x000fc80000410000 */
[----:B------:R-:W-:Y:S02]  /*52d0*/  FFMA.FTZ R6, R3, R3, R6 ;  /* 0x0000000303067223 */ /* 0x000fe40000010006 */
[----:B---3--:R-:W-:-:S04]  /*52e0*/  FFMA R3, -R35, R8, 1 ;  /* 0x3f80000023037423 */ /* 0x008fc80000000108 */
[----:B------:R-:W0:Y:S01]  /*52f0*/  MUFU.SQRT R6, R6 ;  /* 0x0000000600067308 */ /* 0x000e220000002000 */
[----:B------:R-:W-:Y:S02]  /*5300*/  FFMA R3, R8, R3, R8 ;  /* 0x0000000308037223 */ /* 0x000fe40000000008 */
[----:B0-----:R-:W-:Y:S01]  /*5310*/  @P0 FMUL.FTZ R4, R6, R5 ;  /* 0x0000000506040220 */ /* 0x001fe20000410000 */
[----:B------:R-:W-:Y:S01]  /*5320*/  FSETP.NEU.FTZ.AND P0, PT, R0, +INF , PT ;  /* 0x7f8000000000780b */ /* 0x000fe20003f1d000 */
[----:B------:R-:W-:Y:S01]  /*5330*/  FFMA R0, R36, R3, RZ ;  /* 0x0000000324007223 */ /* 0x000fe200000000ff */
[----:B------:R-:W-:Y:S02]  /*5340*/  MOV R5, 0x3f800000 ;  /* 0x3f80000000057802 */ /* 0x000fe40000000f00 */
[----:B------:R-:W-:Y:S01]  /*5350*/  FSEL R4, R4, +INF , P0 ;  /* 0x7f80000004047808 */ /* 0x000fe20000000000 */
[----:B------:R-:W-:-:S04]  /*5360*/  FFMA R6, -R35, R0, R36 ;  /* 0x0000000023067223 */ /* 0x000fc80000000124 */
[----:B------:R-:W-:Y:S01]  /*5370*/  FFMA R3, R3, R6, R0 ;  /* 0x0000000603037223 */ /* 0x000fe20000000000 */
[----:B------:R-:W0:Y:S08]  /*5380*/  MUFU.LG2 R4, R4 ;  /* 0x0000000400047308 */ /* 0x000e300000000c00 */
[----:B------:R-:W3:Y:S01]  /*5390*/  FCHK P0, R36, R35 ;  /* 0x0000002324007302 */ /* 0x000ee20000000000 */
[----:B0-----:R-:W-:Y:S01]  /*53a0*/  FFMA.FTZ R20, R4, 0.69314718246459960938, R5 ;  /* 0x3f31721804147823 */ /* 0x001fe20000010005 */
[----:B---3--:R-:W-:Y:S06]  /*53b0*/  @!P0 BRA `(.L_x_3663) ;  /* 0x0000004000008947 */ /* 0x008fec0003800000 */
[----:B------:R-:W-:Y:S02]  /*53c0*/  MOV R9, R36 ;  /* 0x0000002400097202 */ /* 0x000fe40000000f00 */
[----:B------:R-:W-:-:S02]  /*53d0*/  MOV R6, R35 ;  /* 0x0000002300067202 */ /* 0x000fc40000000f00 */
[----:B------:R-:W-:Y:S02]  /*53e0*/  MOV R0, 0x5400 ;  /* 0x0000540000007802 */ /* 0x000fe40000000f00 */
[----:B-12---:R-:W-:Y:S05]  /*53f0*/  CALL.REL.NOINC `($__internal_0_$__cuda_sm3x_div_rn_ftz_f32_slowpath) ;  /* 0x000115e000007944 */ /* 0x006fea0003c00000 */
.L_x_3663:
[----:B------:R-:W-:Y:S05]  /*5400*/  BSYNC B3 ;  /* 0x0000000000037941 */ /* 0x000fea0003800000 */
.L_x_3662:
        /* <DEDUP_REMOVED lines=18> */
.L_x_3665:
[----:B------:R-:W-:Y:S02]  /*5530*/  ISETP.GE.AND P0, PT, R22, RZ, PT ;  /* 0x000000ff1600720c */ /* 0x000fe40003f06270 */
[----:B------:R-:W-:-:S11]  /*5540*/  MOV R3, 0x3fd774eb ;  /* 0x3fd774eb00037802 */ /* 0x000fd60000000f00 */
[----:B------:R-:W-:-:S04]  /*5550*/  @P0 FFMA.FTZ R0, R3, 0.93318945169448852539, -R0 ;  /* 0x3f6ee58103000823 */ /* 0x000fc80000010800 */
[----:B------:R-:W-:Y:S02]  /*5560*/  @!P0 FFMA.FTZ R0, R3, 0.93318945169448852539, R0 ;  /* 0x3f6ee58103008823 */ /* 0x000fe40000010000 */
.L_x_3666:
[----:B------:R-:W-:Y:S05]  /*5570*/  BSYNC B0 ;  /* 0x0000000000007941 */ /* 0x000fea0003800000 */
.L_x_3664:
        /* <DEDUP_REMOVED lines=11> */
.L_x_3616:
[C---:B------:R-:W-:Y:S01]  /*5630*/  FADD.FTZ R9, |R23|.reuse, -RZ ;  /* 0x800000ff17097221 */ /* 0x040fe20000010200 */
[----:B------:R-:W-:Y:S01]  /*5640*/  FSETP.GT.FTZ.AND P2, PT, |R23|, |R22|, PT ;  /* 0x400000161700720b */ /* 0x000fe20003f54200 */
[----:B------:R-:W-:Y:S01]  /*5650*/  BSSY B3, `(.L_x_3667) ;  /* 0x0000018000037945 */ /* 0x000fe20003800000 */
[----:B------:R-:W-:Y:S02]  /*5660*/  FSETP.GEU.FTZ.AND P0, PT, |R22|, 1.084202172485504434e-19, PT ;  /* 0x200000001600780b */ /* 0x000fe40003f1e200 */
[----:B------:R-:W-:Y:S02]  /*5670*/  FSEL R21, R9, R20, P2 ;  /* 0x0000001409157208 */ /* 0x000fe40001000000 */
[----:B------:R-:W-:Y:S02]  /*5680*/  FSETP.GEU.FTZ.AND P1, PT, |R23|, 1.084202172485504434e-19, PT ;  /* 0x200000001700780b */ /* 0x000fe40003f3e200 */
[----:B------:R-:W3:Y:S01]  /*5690*/  MUFU.RCP R0, R21 ;  /* 0x0000001500007308 */ /* 0x000ee20000001000 */
[----:B------:R-:W-:-:S02]  /*56a0*/  FSEL R9, R20, R9, P2 ;  /* 0x0000000914097208 */ /* 0x000fc40001000000 */
[----:B------:R-:W-:-:S07]  /*56b0*/  PLOP3.LUT P0, PT, P0, P1, PT, 0x2, 0x0 ;  /* 0x000000000000781c */ /* 0x000fce0000702072 */
[----:B------:R-:W4:Y:S01]  /*56c0*/  FCHK P1, R9, R21 ;  /* 0x0000001509007302 */ /* 0x000f220000020000 */
[----:B0--3--:R-:W-:-:S05]  /*56d0*/  FFMA R5, -R21, R0, 1 ;  /* 0x3f80000015057423 */ /* 0x009fca0000000100 */
        /* <DEDUP_REMOVED lines=11> */
[----:B----4-:R-:W-:Y:S05]  /*5790*/  @!P1 BRA `(.L_x_3668) ;  /* 0x0000003000009947 */ /* 0x010fea0003800000 */
[----:B------:R-:W-:Y:S02]  /*57a0*/  MOV R6, R21 ;  /* 0x0000001500067202 */ /* 0x000fe40000000f00 */
[----:B------:R-:W-:-:S02]  /*57b0*/  MOV R0, 0x57d0 ;  /* 0x000057d000007802 */ /* 0x000fc40000000f00 */
[----:B-12---:R-:W-:Y:S05]  /*57c0*/  CALL.REL.NOINC `($__internal_0_$__cuda_sm3x_div_rn_ftz_f32_slowpath) ;  /* 0x0001121000007944 */ /* 0x006fea0003c00000 */
.L_x_3668:
[----:B------:R-:W-:Y:S05]  /*57d0*/  BSYNC B3 ;  /* 0x0000000000037941 */ /* 0x000fea0003800000 */
.L_x_3667:
        /* <DEDUP_REMOVED lines=18> */
.L_x_3670:
[----:B------:R-:W-:Y:S02]  /*5900*/  ISETP.GE.AND P0, PT, R22, RZ, PT ;  /* 0x000000ff1600720c */ /* 0x000fe40003f06270 */
[----:B------:R-:W-:-:S11]  /*5910*/  MOV R3, 0x3fd774eb ;  /* 0x3fd774eb00037802 */ /* 0x000fd60000000f00 */
[----:B------:R-:W-:-:S04]  /*5920*/  @P0 FFMA.FTZ R0, R3, 0.93318945169448852539, -R0 ;  /* 0x3f6ee58103000823 */ /* 0x000fc80000010800 */
[----:B------:R-:W-:Y:S02]  /*5930*/  @!P0 FFMA.FTZ R0, R3, 0.93318945169448852539, R0 ;  /* 0x3f6ee58103008823 */ /* 0x000fe40000010000 */
.L_x_3671:
[----:B------:R-:W-:Y:S05]  /*5940*/  BSYNC B0 ;  /* 0x0000000000007941 */ /* 0x000fea0003800000 */
.L_x_3669:
        /* <DEDUP_REMOVED lines=12> */
.L_x_3628:
[----:B------:R-:W-:Y:S05]  /*5a10*/  BSYNC B2 ;  /* 0x0000000000027941 */ /* 0x000fea0003800000 */
.L_x_3615:
        /* <DEDUP_REMOVED lines=17> */
[----:B------:R-:W3:Y:S01]  /*5b30*/  @P0 MUFU.COS R3, R4 ;  /* 0x0000000400030308 */ /* 0x000ee20000000000 */
[----:B0-----:R-:W-:-:S02]  /*5b40*/  @P0 FMUL.FTZ R21, R0, R21 ;  /* 0x0000001500150220 */ /* 0x001fc40000410000 */
[----:B---3--:R-:W-:Y:S01]  /*5b50*/  @P0 FMUL.FTZ R20, R0, R3 ;  /* 0x0000000300140220 */ /* 0x008fe20000410000 */
[----:B------:R-:W-:Y:S05]  /*5b60*/  @P0 BRA `(.L_x_3676) ;  /* 0x0000026000000947 */ /* 0x000fea0003800000 */
[----:B------:R-:W-:Y:S02]  /*5b70*/  FADD.FTZ R0, R33, -162.88958740234375 ;  /* 0xc322e3bc21007421 */ /* 0x000fe40000010000 */
[----:B------:R-:W-:Y:S02]  /*5b80*/  FMUL.RZ R7, R5, 0.15915493667125701904 ;  /* 0x3e22f98305077820 */ /* 0x000fe4000040c000 */
[----:B------:R-:W-:Y:S02]  /*5b90*/  FMUL.FTZ R0, R0, 1.4426950216293334961 ;  /* 0x3fb8aa3b00007820 */ /* 0x000fe40000410000 */
[----:B------:R-:W-:Y:S08]  /*5ba0*/  MUFU.SIN R6, R7 ;  /* 0x0000000700067308 */ /* 0x000ff00000000400 */
[----:B------:R-:W0:Y:S08]  /*5bb0*/  MUFU.EX2 R0, R0 ;  /* 0x0000000000007308 */ /* 0x000e300000000800 */
[----:B------:R-:W3:Y:S01]  /*5bc0*/  MUFU.COS R8, R7 ;  /* 0x0000000700087308 */ /* 0x000ee20000000000 */
[----:B0-----:R-:W-:-:S02]  /*5bd0*/  LEA.HI R4, R0, 0xffffffed, RZ, 0x9 ;  /* 0xffffffed00047811 */ /* 0x001fc400078f48ff */
[----:B------:R-:W-:Y:S02]  /*5be0*/  LOP3.LUT R3, R0, 0x7fffff, RZ, 0xc0, !PT ;  /* 0x007fffff00037812 */ /* 0x000fe400078ec0ff */
[----:B------:R-:W-:Y:S02]  /*5bf0*/  LEA.HI R5, R4, R4, RZ, 0x1 ;  /* 0x0000000404057211 */ /* 0x000fe400078f08ff */
[----:B------:R-:W-:Y:S02]  /*5c00*/  LOP3.LUT R3, R3, 0x7f000000, RZ, 0xfc, !PT ;  /* 0x7f00000003037812 */ /* 0x000fe400078efcff */
[----:B------:R-:W-:-:S03]  /*5c10*/  SHF.R.S32.HI R5, RZ, 0x1, R5 ;  /* 0x00000001ff057819 */ /* 0x000fc60000011405 */
[C---:B------:R-:W-:Y:S01]  /*5c20*/  FMUL.FTZ R6, R3.reuse, R6 ;  /* 0x0000000603067220 */ /* 0x040fe20000410000 */
[----:B------:R-:W-:Y:S01]  /*5c30*/  IADD3 R4, R4, -R5, RZ ;  /* 0x8000000504047210 */ /* 0x000fe20007ffe0ff */
[----:B---3--:R-:W-:Y:S01]  /*5c40*/  FMUL.FTZ R0, R3, R8 ;  /* 0x0000000803007220 */ /* 0x008fe20000410000 */
[----:B------:R-:W-:Y:S02]  /*5c50*/  LEA R5, R5, 0x3f800000, 0x17 ;  /* 0x3f80000005057811 */ /* 0x000fe400078eb8ff */
[----:B------:R-:W-:-:S03]  /*5c60*/  LEA R4, R4, 0x3f800000, 0x17 ;  /* 0x3f80000004047811 */ /* 0x000fc600078eb8ff */
[C---:B------:R-:W-:Y:S02]  /*5c70*/  FMUL.FTZ R21, R5.reuse, R6 ;  /* 0x0000000605157220 */ /* 0x040fe40000410000 */
[----:B------:R-:W-:Y:S02]  /*5c80*/  FMUL.FTZ R5, R5, R0 ;  /* 0x0000000005057220 */ /* 0x000fe40000410000 */
[C---:B------:R-:W-:Y:S02]  /*5c90*/  FMUL.FTZ R21, R4.reuse, R21 ;  /* 0x0000001504157220 */ /* 0x040fe40000410000 */
[----:B------:R-:W-:Y:S01]  /*5ca0*/  FMUL.FTZ R20, R4, R5 ;  /* 0x0000000504147220 */ /* 0x000fe20000410000 */
[----:B------:R-:W-:Y:S05]  /*5cb0*/  BRA `(.L_x_3676) ;  /* 0x0000011000007947 */ /* 0x000fea0003800000 */
.L_x_3675:
        /* <DEDUP_REMOVED lines=10> */
.L_x_3674:
[----:B------:R-:W-:-:S04]  /*5d60*/  FMUL.RZ R5, R5, 0.15915493667125701904 ;  /* 0x3e22f98305057820 */ /* 0x000fc8000040c000 */
[----:B------:R0:W3:Y:S08]  /*5d70*/  MUFU.SIN R21, R5 ;  /* 0x0000000500157308 */ /* 0x0000f00000000400 */
[----:B------:R0:W4:Y:S01]  /*5d80*/  MUFU.COS R20, R5 ;  /* 0x0000000500147308 */ /* 0x0001220000000000 */
[----:B------:R-:W-:Y:S05]  /*5d90*/  BRA `(.L_x_3676) ;  /* 0x0000003000007947 */ /* 0x000fea0003800000 */
.L_x_3673:
[----:B------:R-:W-:Y:S01]  /*5da0*/  FMUL.FTZ R20, R33, 1.4426950216293334961 ;  /* 0x3fb8aa3b21147820 */ /* 0x000fe20000410000 */
[----:B------:R-:W-:-:S05]  /*5db0*/  MOV R21, R5 ;  /* 0x0000000500157202 */ /* 0x000fca0000000f00 */
[----:B------:R-:W0:Y:S02]  /*5dc0*/  MUFU.EX2 R20, R20 ;  /* 0x0000001400147308 */ /* 0x000e240000000800 */
.L_x_3676:
[----:B------:R-:W-:Y:S05]  /*5dd0*/  BSYNC B0 ;  /* 0x0000000000007941 */ /* 0x000fea0003800000 */
.L_x_3672:
[----:B------:R-:W-:Y:S01]  /*5de0*/  FSETP.NAN.FTZ.AND P0, PT, R18, R19, PT ;  /* 0x000000131200720b */ /* 0x000fe20003f18000 */
        /* <DEDUP_REMOVED lines=40> */
[----:B------:R-:W-:-:S03]  /*6070*/  FADD.FTZ R3, R3, R4 ;  /* 0x0000000403037221 */ /* 0x000fc60000010000 */
[----:B------:R-:W5:Y:S01]  /*6080*/  MUFU.RCP R5, R34 ;  /* 0x0000002200057308 */ /* 0x000f620000001000 */
[----:B------:R-:W-:-:S04]  /*6090*/  FFMA.FTZ R4, R3, -R6, 0.10546888411045074463 ;  /* 0x3dd8001203047423 */ /* 0x000fc80000010806 */
[C---:B------:R-:W-:Y:S02]  /*60a0*/  FFMA.FTZ R4, R3.reuse, R4, -0.13229703903198242188 ;  /* 0xbe0778e003047423 */ /* 0x040fe40000010004 */
[----:B0-----:R-:W-:Y:S02]  /*60b0*/  FMUL.FTZ R22, R0, 1.1920928955078125e-07 ;  /* 0x3400000000167820 */ /* 0x001fe40000410000 */
[----:B------:R-:W-:-:S04]  /*60c0*/  FFMA.FTZ R4, R3, R4, 0.14491446316242218018 ;  /* 0x3e14647503047423 */ /* 0x000fc80000010004 */
[C---:B------:R-:W-:Y:S02]  /*60d0*/  FFMA.FTZ R4, R3.reuse, R4, -0.16641564667224884033 ;  /* 0xbe2a68dd03047423 */ /* 0x040fe40000010004 */
[----:B-----5:R-:W-:Y:S02]  /*60e0*/  FFMA R6, -R34, R5, 1 ;  /* 0x3f80000022067423 */ /* 0x020fe40000000105 */
[----:B------:R-:W-:Y:S02]  /*60f0*/  FFMA.FTZ R4, R3, R4, 0.19988867640495300293 ;  /* 0x3e4caf9e03047423 */ /* 0x000fe40000010004 */
[----:B------:R-:W-:Y:S02]  /*6100*/  FFMA R6, R5, R6, R5 ;  /* 0x0000000605067223 */ /* 0x000fe40000000005 */
[----:B------:R-:W-:Y:S02]  /*6110*/  FFMA.FTZ R4, R3, R4, -0.25000196695327758789 ;  /* 0xbe80004203047423 */ /* 0x000fe40000010004 */
[----:B------:R-:W-:-:S02]  /*6120*/  FFMA R5, R23, R6, RZ ;  /* 0x0000000617057223 */ /* 0x000fc400000000ff */
[C---:B------:R-:W-:Y:S02]  /*6130*/  FFMA.FTZ R4, R3.reuse, R4, 0.33333510160446166992 ;  /* 0x3eaaaae603047423 */ /* 0x040fe40000010004 */
[----:B------:R-:W-:Y:S02]  /*6140*/  FFMA R0, -R34, R5, R23 ;  /* 0x0000000522007223 */ /* 0x000fe40000000117 */
[----:B------:R-:W-:-:S04]  /*6150*/  FFMA.FTZ R4, R3, R4, -0.5 ;  /* 0xbf00000003047423 */ /* 0x000fc80000010004 */
        /* <DEDUP_REMOVED lines=9> */
.L_x_3684:
[----:B------:R-:W-:Y:S05]  /*61f0*/  BSYNC B0 ;  /* 0x0000000000007941 */ /* 0x000fea0003800000 */
.L_x_3683:
[----:B------:R-:W-:Y:S01]  /*6200*/  BSSY B3, `(.L_x_3685) ;  /* 0x0000007000037945 */ /* 0x000fe20003800000 */
[----:B------:R-:W-:Y:S01]  /*6210*/  FFMA R3, R6, R0, R5 ;  /* 0x0000000006037223 */ /* 0x000fe20000000005 */
[----:B------:R-:W-:Y:S05]  /*6220*/  @!P0 BRA `(.L_x_3686) ;  /* 0x0000004000008947 */ /* 0x000fea0003800000 */
[----:B------:R-:W-:Y:S02]  /*6230*/  MOV R9, R23 ;  /* 0x0000001700097202 */ /* 0x000fe40000000f00 */
[----:B------:R-:W-:Y:S02]  /*6240*/  MOV R6, R34 ;  /* 0x0000002200067202 */ /* 0x000fe40000000f00 */
[----:B------:R-:W-:Y:S02]  /*6250*/  MOV R0, 0x6270 ;  /* 0x0000627000007802 */ /* 0x000fe40000000f00 */
[----:B-1234-:R-:W-:Y:S05]  /*6260*/  CALL.REL.NOINC `($__internal_0_$__cuda_sm3x_div_rn_ftz_f32_slowpath) ;  /* 0x0001077000007944 */ /* 0x01efea0003c00000 */
.L_x_3686:
[----:B------:R-:W-:Y:S05]  /*6270*/  BSYNC B3 ;  /* 0x0000000000037941 */ /* 0x000fea0003800000 */
.L_x_3685:
        /* <DEDUP_REMOVED lines=18> */
.L_x_3688:
[----:B------:R-:W-:Y:S02]  /*63a0*/  ISETP.GE.AND P0, PT, R18, RZ, PT ;  /* 0x000000ff1200720c */ /* 0x000fe40003f06270 */
[----:B------:R-:W-:-:S11]  /*63b0*/  MOV R3, 0x3fd774eb ;  /* 0x3fd774eb00037802 */ /* 0x000fd60000000f00 */
[----:B------:R-:W-:-:S04]  /*63c0*/  @P0 FFMA.FTZ R0, R3, 0.93318945169448852539, -R0 ;  /* 0x3f6ee58103000823 */ /* 0x000fc80000010800 */
[----:B------:R-:W-:Y:S02]  /*63d0*/  @!P0 FFMA.FTZ R0, R3, 0.93318945169448852539, R0 ;  /* 0x3f6ee58103008823 */ /* 0x000fe40000010000 */
.L_x_3689:
[----:B------:R-:W-:Y:S05]  /*63e0*/  BSYNC B0 ;  /* 0x0000000000007941 */ /* 0x000fea0003800000 */
.L_x_3687:
        /* <DEDUP_REMOVED lines=12> */
.L_x_3682:
[----:B------:R-:W-:-:S04]  /*64b0*/  FMUL.FTZ R33, R23, R23 ;  /* 0x0000001717217220 */ /* 0x000fc80000410000 */
[----:B------:R-:W-:-:S05]  /*64c0*/  FFMA.FTZ R33, R34, R34, R33 ;  /* 0x0000002222217223 */ /* 0x000fca0000010021 */
[----:B------:R-:W-:-:S13]  /*64d0*/  FSETP.GTU.FTZ.AND P0, PT, R33, 0.69999998807907104492, PT ;  /* 0x3f3333332100780b */ /* 0x000fda0003f1c000 */
[----:B------:R-:W-:Y:S05]  /*64e0*/  @P0 BRA `(.L_x_3691) ;  /* 0x0000032000000947 */ /* 0x000fea0003800000 */
[----:B------:R-:W5:Y:S01]  /*64f0*/  MUFU.RCP R3, R34 ;  /* 0x0000002200037308 */ /* 0x000f620000001000 */
[----:B------:R-:W-:Y:S07]  /*6500*/  BSSY B3, `(.L_x_3692) ;  /* 0x000000c000037945 */ /* 0x000fee0003800000 */
[----:B------:R-:W4:Y:S01]  /*6510*/  FCHK P0, R23, R34 ;  /* 0x0000002217007302 */ /* 0x000f220000000000 */
[----:B-----5:R-:W-:-:S04]  /*6520*/  FFMA R0, -R34, R3, 1 ;  /* 0x3f80000022007423 */ /* 0x020fc80000000103 */
        /* <DEDUP_REMOVED lines=8> */
[----:B0123--:R-:W-:Y:S05]  /*65b0*/  CALL.REL.NOINC `($__internal_0_$__cuda_sm3x_div_rn_ftz_f32_slowpath) ;  /* 0x0001042000007944 */ /* 0x00ffea0003c00000 */
.L_x_3693:
[----:B------:R-:W-:Y:S05]  /*65c0*/  BSYNC B3 ;  /* 0x0000000000037941 */ /* 0x000fea0003800000 */
.L_x_3692:
        /* <DEDUP_REMOVED lines=18> */
.L_x_3695:
[----:B------:R-:W-:Y:S02]  /*66f0*/  ISETP.GE.AND P0, PT, R18, RZ, PT ;  /* 0x000000ff1200720c */ /* 0x000fe40003f06270 */
[----:B------:R-:W-:-:S11]  /*6700*/  MOV R3, 0x3fd774eb ;  /* 0x3fd774eb00037802 */ /* 0x000fd60000000f00 */
[----:B------:R-:W-:-:S04]  /*6710*/  @P0 FFMA.FTZ R0, R3, 0.93318945169448852539, -R0 ;  /* 0x3f6ee58103000823 */ /* 0x000fc80000010800 */
[----:B------:R-:W-:Y:S02]  /*6720*/  @!P0 FFMA.FTZ R0, R3, 0.93318945169448852539, R0 ;  /* 0x3f6ee58103008823 */ /* 0x000fe40000010000 */
.L_x_3696:
[----:B------:R-:W-:Y:S05]  /*6730*/  BSYNC B0 ;  /* 0x0000000000007941 */ /* 0x000fea0003800000 */
.L_x_3694:
        /* <DEDUP_REMOVED lines=13> */
.L_x_3691:
[----:B------:R-:W-:Y:S01]  /*6810*/  LOP3.LUT R3, R34, 0xffff0000, RZ, 0xc0, !PT ;  /* 0xffff000022037812 */ /* 0x000fe200078ec0ff */
[----:B------:R-:W-:Y:S01]  /*6820*/  BSSY B0, `(.L_x_3697) ;  /* 0x000003f000007945 */ /* 0x000fe20003800000 */
[----:B------:R-:W-:-:S03]  /*6830*/  LOP3.LUT R4, R23, 0xffff0000, RZ, 0xc0, !PT ;  /* 0xffff000017047812 */ /* 0x000fc600078ec0ff */
[--C-:B------:R-:W-:Y:S02]  /*6840*/  FADD.FTZ R0, R34, -R3.reuse ;  /* 0x8000000322007221 */ /* 0x100fe40000010000 */
[--C-:B------:R-:W-:Y:S02]  /*6850*/  FADD.FTZ R6, R23, -R4.reuse ;  /* 0x8000000417067221 */ /* 0x100fe40000010000 */
[C---:B------:R-:W-:Y:S01]  /*6860*/  FMUL.FTZ R8, R3.reuse, R3 ;  /* 0x0000000303087220 */ /* 0x040fe20000410000 */
[----:B0-----:R-:W-:Y:S01]  /*6870*/  LOP3.LUT R5, R0, 0xffff0000, RZ, 0xc0, !PT ;  /* 0xffff000000057812 */ /* 0x001fe200078ec0ff */
[----:B------:R-:W-:Y:S01]  /*6880*/  FMUL.FTZ R9, R4, R4 ;  /* 0x0000000404097220 */ /* 0x000fe20000410000 */
        /* <DEDUP_REMOVED lines=11> */
[----:B------:R-:W-:Y:S02]  /*6940*/  FMUL.FTZ R3, R0, R3 ;  /* 0x0000000300037220 */ /* 0x000fe40000410000 */
[----:B------:R-:W-:Y:S02]  /*6950*/  FMUL.FTZ R4, R6, R4 ;  /* 0x0000000406047220 */ /* 0x000fe40000410000 */
[----:B------:R-:W-:Y:S02]  /*6960*/  FMUL.FTZ R5, R0, R5 ;  /* 0x0000000500057220 */ /* 0x000fe40000410000 */
[----:B------:R-:W-:-:S02]  /*6970*/  FMUL.FTZ R7, R6, R7 ;  /* 0x0000000706077220 */ /* 0x000fc40000410000 */
[----:B------:R-:W-:Y:S02]  /*6980*/  FMUL.FTZ R0, R0, R0 ;  /* 0x0000000000007220 */ /* 0x000fe40000410000 */
[----:B------:R-:W-:Y:S02]  /*6990*/  FMUL.FTZ R6, R6, R6 ;  /* 0x0000000606067220 */ /* 0x000fe40000410000 */
.L_x_3698:
        /* <DEDUP_REMOVED lines=16> */
[CC--:B------:R-:W-:Y:S02]  /*6aa0*/  FSETP.GEU.FTZ.AND P6, PT, R36.reuse, R3.reuse, PT ;  /* 0x000000032400720b */ /* 0x0c0fe40003fde000 */
        /* <DEDUP_REMOVED lines=23> */
.L_x_3697:
        /* <DEDUP_REMOVED lines=36> */
[----:B------:R-:W-:-:S04]  /*6e60*/  FFMA.FTZ R4, R3, R4, 0.33333510160446166992 ;  /* 0x3eaaaae603047423 */ /* 0x000fc80000010004 */
        /* <DEDUP_REMOVED lines=11> */
.L_x_3700:
[----:B------:R-:W-:Y:S05]  /*6f20*/  BSYNC B0 ;  /* 0x0000000000007941 */ /* 0x000fea0003800000 */
.L_x_3699:
[----:B------:R-:W-:Y:S01]  /*6f30*/  BSSY B3, `(.L_x_3701) ;  /* 0x0000007000037945 */ /* 0x000fe20003800000 */
[----:B------:R-:W-:Y:S01]  /*6f40*/  FFMA R3, R6, R4, R5 ;  /* 0x0000000406037223 */ /* 0x000fe20000000005 */
[----:B------:R-:W-:Y:S05]  /*6f50*/  @!P0 BRA `(.L_x_3702) ;  /* 0x0000004000008947 */ /* 0x000fea0003800000 */
[----:B------:R-:W-:Y:S02]  /*6f60*/  MOV R9, R23 ;  /* 0x0000001700097202 */ /* 0x000fe40000000f00 */
[----:B------:R-:W-:Y:S02]  /*6f70*/  MOV R6, R34 ;  /* 0x0000002200067202 */ /* 0x000fe40000000f00 */
[----:B------:R-:W-:Y:S02]  /*6f80*/  MOV R0, 0x6fa0 ;  /* 0x00006fa000007802 */ /* 0x000fe40000000f00 */
[----:B-1234-:R-:W-:Y:S05]  /*6f90*/  CALL.REL.NOINC `($__internal_0_$__cuda_sm3x_div_rn_ftz_f32_slowpath) ;  /* 0x0000fa4000007944 */ /* 0x01efea0003c00000 */
.L_x_3702:
[----:B------:R-:W-:Y:S05]  /*6fa0*/  BSYNC B3 ;  /* 0x0000000000037941 */ /* 0x000fea0003800000 */
.L_x_3701:
        /* <DEDUP_REMOVED lines=18> */
.L_x_3704:
[----:B------:R-:W-:Y:S02]  /*70d0*/  ISETP.GE.AND P0, PT, R18, RZ, PT ;  /* 0x000000ff1200720c */ /* 0x000fe40003f06270 */
[----:B------:R-:W-:-:S11]  /*70e0*/  MOV R3, 0x3fd774eb ;  /* 0x3fd774eb00037802 */ /* 0x000fd60000000f00 */
[----:B------:R-:W-:-:S04]  /*70f0*/  @P0 FFMA.FTZ R0, R3, 0.93318945169448852539, -R0 ;  /* 0x3f6ee58103000823 */ /* 0x000fc80000010800 */
[----:B------:R-:W-:Y:S02]  /*7100*/  @!P0 FFMA.FTZ R0, R3, 0.93318945169448852539, R0 ;  /* 0x3f6ee58103008823 */ /* 0x000fe40000010000 */
.L_x_3705:
[----:B------:R-:W-:Y:S05]  /*7110*/  BSYNC B0 ;  /* 0x0000000000007941 */ /* 0x000fea0003800000 */
.L_x_3703:
        /* <DEDUP_REMOVED lines=12> */
.L_x_3681:
        /* <DEDUP_REMOVED lines=13> */
.L_x_3707:
[----:B------:R-:W-:Y:S05]  /*72b0*/  BSYNC B3 ;  /* 0x0000000000037941 */ /* 0x000fea0003800000 */
.L_x_3706:
        /* <DEDUP_REMOVED lines=18> */
.L_x_3709:
[----:B------:R-:W-:Y:S02]  /*73e0*/  ISETP.GE.AND P0, PT, R18, RZ, PT ;  /* 0x000000ff1200720c */ /* 0x000fe40003f06270 */
[----:B------:R-:W-:-:S11]  /*73f0*/  MOV R3, 0x3fd774eb ;  /* 0x3fd774eb00037802 */ /* 0x000fd60000000f00 */
[----:B------:R-:W-:-:S04]  /*7400*/  @P0 FFMA.FTZ R0, R3, 0.93318945169448852539, -R0 ;  /* 0x3f6ee58103000823 */ /* 0x000fc80000010800 */
[----:B------:R-:W-:Y:S02]  /*7410*/  @!P0 FFMA.FTZ R0, R3, 0.93318945169448852539, R0 ;  /* 0x3f6ee58103008823 */ /* 0x000fe40000010000 */
.L_x_3710:
[----:B------:R-:W-:Y:S05]  /*7420*/  BSYNC B0 ;  /* 0x0000000000007941 */ /* 0x000fea0003800000 */
.L_x_3708:
        /* <DEDUP_REMOVED lines=27> */
.L_x_3680:
        /* <DEDUP_REMOVED lines=22> */
[----:B0-----:R-:W-:-:S02]  /*7740*/  FMUL.FTZ R0, R0, 1.1920928955078125e-07 ;  /* 0x3400000000007820 */ /* 0x001fc40000410000 */
[----:B------:R-:W-:-:S04]  /*7750*/  FFMA.FTZ R4, R3, R4, -0.16641564667224884033 ;  /* 0xbe2a68dd03047423 */ /* 0x000fc80000010004 */
        /* <DEDUP_REMOVED lines=15> */
.L_x_3713:
[----:B------:R-:W-:Y:S05]  /*7850*/  BSYNC B0 ;  /* 0x0000000000007941 */ /* 0x000fea0003800000 */
.L_x_3712:
[----:B------:R-:W-:Y:S01]  /*7860*/  BSSY B3, `(.L_x_3714) ;  /* 0x0000007000037945 */ /* 0x000fe20003800000 */
[----:B------:R-:W-:Y:S01]  /*7870*/  FFMA R3, R6, R5, R4 ;  /* 0x0000000506037223 */ /* 0x000fe20000000004 */
[----:B------:R-:W-:Y:S05]  /*7880*/  @!P0 BRA `(.L_x_3715) ;  /* 0x0000004000008947 */ /* 0x000fea0003800000 */
[----:B------:R-:W-:Y:S01]  /*7890*/  HFMA2.MMA R6, -RZ, RZ, 1.875, 0 ;  /* 0x3f800000ff067435 */ /* 0x000fe200000001ff */
[----:B------:R-:W-:Y:S02]  /*78a0*/  MOV R9, R23 ;  /* 0x0000001700097202 */ /* 0x000fe40000000f00 */
[----:B------:R-:W-:-:S03]  /*78b0*/  MOV R0, 0x78d0 ;  /* 0x000078d000007802 */ /* 0x000fc60000000f00 */
[----:B-1234-:R-:W-:Y:S05]  /*78c0*/  CALL.REL.NOINC `($__internal_0_$__cuda_sm3x_div_rn_ftz_f32_slowpath) ;  /* 0x0000f11000007944 */ /* 0x01efea0003c00000 */
.L_x_3715:
[----:B------:R-:W-:Y:S05]  /*78d0*/  BSYNC B3 ;  /* 0x0000000000037941 */ /* 0x000fea0003800000 */
.L_x_3714:
        /* <DEDUP_REMOVED lines=18> */
.L_x_3717:
[----:B------:R-:W-:Y:S02]  /*7a00*/  ISETP.GE.AND P0, PT, R18, RZ, PT ;  /* 0x000000ff1200720c */ /* 0x000fe40003f06270 */
[----:B------:R-:W-:-:S11]  /*7a10*/  MOV R3, 0x3fd774eb ;  /* 0x3fd774eb00037802 */ /* 0x000fd60000000f00 */
[----:B------:R-:W-:-:S04]  /*7a20*/  @P0 FFMA.FTZ R0, R3, 0.93318945169448852539, -R0 ;  /* 0x3f6ee58103000823 */ /* 0x000fc80000010800 */
[----:B------:R-:W-:Y:S02]  /*7a30*/  @!P0 FFMA.FTZ R0, R3, 0.93318945169448852539, R0 ;  /* 0x3f6ee58103008823 */ /* 0x000fe40000010000 */
.L_x_3718:
[----:B------:R-:W-:Y:S05]  /*7a40*/  BSYNC B0 ;  /* 0x0000000000007941 */ /* 0x000fea0003800000 */
.L_x_3716:
        /* <DEDUP_REMOVED lines=10> */
.L_x_3711:
[----:B------:R-:W-:Y:S01]  /*7af0*/  MOV R0, 0x3f800000 ;  /* 0x3f80000000007802 */ /* 0x000fe20000000f00 */
[----:B------:R-:W5:Y:S01]  /*7b00*/  FCHK P0, R23, 1 ;  /* 0x3f80000017007902 */ /* 0x000f620000000000 */
[----:B------:R-:W-:Y:S03]  /*7b10*/  BSSY B3, `(.L_x_3719) ;  /* 0x000000b000037945 */ /* 0x000fe60003800000 */
[----:B------:R-:W-:-:S04]  /*7b20*/  FFMA R3, R0, -R0, 1 ;  /* 0x3f80000000037423 */ /* 0x000fc80000000800 */
[----:B------:R-:W-:-:S04]  /*7b30*/  FFMA R4, R3, R0, 1 ;  /* 0x3f80000003047423 */ /* 0x000fc80000000000 */
[----:B------:R-:W-:-:S04]  /*7b40*/  FFMA R0, R4, R23, RZ ;  /* 0x0000001704007223 */ /* 0x000fc800000000ff */
[----:B------:R-:W-:-:S04]  /*7b50*/  FFMA R3, R0, -1, R23 ;  /* 0xbf80000000037823 */ /* 0x000fc80000000017 */
[----:B------:R-:W-:Y:S01]  /*7b60*/  FFMA R3, R4, R3, R0 ;  /* 0x0000000304037223 */ /* 0x000fe20000000000 */
[----:B-----5:R-:W-:Y:S05]  /*7b70*/  @!P0 BRA `(.L_x_3720) ;  /* 0x0000004000008947 */ /* 0x020fea0003800000 */
[----:B------:R-:W-:Y:S01]  /*7b80*/  HFMA2.MMA R6, -RZ, RZ, 1.875, 0 ;  /* 0x3f800000ff067435 */ /* 0x000fe200000001ff */
[----:B------:R-:W-:Y:S02]  /*7b90*/  MOV R9, R23 ;  /* 0x0000001700097202 */ /* 0x000fe40000000f00 */
[----:B------:R-:W-:-:S03]  /*7ba0*/  MOV R0, 0x7bc0 ;  /* 0x00007bc000007802 */ /* 0x000fc60000000f00 */
[----:B01234-:R-:W-:Y:S05]  /*7bb0*/  CALL.REL.NOINC `($__internal_0_$__cuda_sm3x_div_rn_ftz_f32_slowpath) ;  /* 0x0000ee2000007944 */ /* 0x01ffea0003c00000 */
.L_x_3720:
[----:B------:R-:W-:Y:S05]  /*7bc0*/  BSYNC B3 ;  /* 0x0000000000037941 */ /* 0x000fea0003800000 */
.L_x_3719:
[----:B0-----:R-:W-:Y:S01]  /*7bd0*/  MOV R5, 0x3b33710b ;  /* 0x3b33710b00057802 */ /* 0x001fe20000000f00 */
[----:B------:R-:W-:Y:S01]  /*7be0*/  FMUL.FTZ R0, R3, R3 ;  /* 0x0000000303007220 */ /* 0x000fe20000410000 */
        /* <DEDUP_REMOVED lines=16> */
.L_x_3722:
[----:B------:R-:W-:Y:S02]  /*7cf0*/  ISETP.GE.AND P0, PT, R18, RZ, PT ;  /* 0x000000ff1200720c */ /* 0x000fe40003f06270 */
[----:B------:R-:W-:-:S11]  /*7d00*/  MOV R3, 0x3fd774eb ;  /* 0x3fd774eb00037802 */ /* 0x000fd60000000f00 */
[----:B------:R-:W-:-:S04]  /*7d10*/  @P0 FFMA.FTZ R0, R3, 0.93318945169448852539, -R0 ;  /* 0x3f6ee58103000823 */ /* 0x000fc80000010800 */
[----:B------:R-:W-:Y:S02]  /*7d20*/  @!P0 FFMA.FTZ R0, R3, 0.93318945169448852539, R0 ;  /* 0x3f6ee58103008823 */ /* 0x000fe40000010000 */
.L_x_3723:
[----:B------:R-:W-:Y:S05]  /*7d30*/  BSYNC B0 ;  /* 0x0000000000007941 */ /* 0x000fea0003800000 */
.L_x_3721:
        /* <DEDUP_REMOVED lines=11> */
.L_x_3679:
[----:B------:R-:W-:Y:S01]  /*7df0*/  FMUL.FTZ R0, R18, 0.36787945032119750977 ;  /* 0x3ebc5ab212007820 */ /* 0x000fe20000410000 */
[----:B------:R-:W-:Y:S01]  /*7e00*/  BSSY B3, `(.L_x_3724) ;  /* 0x0000021000037945 */ /* 0x000fe20003800000 */
[----:B------:R-:W-:Y:S02]  /*7e10*/  FMUL.FTZ R3, R19, 0.36787945032119750977 ;  /* 0x3ebc5ab213037820 */ /* 0x000fe40000410000 */
        /* <DEDUP_REMOVED lines=12> */
[----:B------:R-:W-:Y:S08]  /*7ee0*/  MUFU.RCP R3, R34 ;  /* 0x0000002200037308 */ /* 0x000ff00000001000 */
[----:B------:R-:W0:Y:S02]  /*7ef0*/  MUFU.SQRT R6, R6 ;  /* 0x0000000600067308 */ /* 0x000e240000002000 */
[----:B0-----:R-:W-:Y:S01]  /*7f00*/  @P0 FMUL.FTZ R4, R6, R5 ;  /* 0x0000000506040220 */ /* 0x001fe20000410000 */
[----:B------:R-:W-:Y:S01]  /*7f10*/  FSETP.NEU.FTZ.AND P0, PT, R0, +INF , PT ;  /* 0x7f8000000000780b */ /* 0x000fe20003f1d000 */
[----:B------:R-:W-:Y:S01]  /*7f20*/  FFMA R0, -R34, R3, 1 ;  /* 0x3f80000022007423 */ /* 0x000fe20000000103 */
[----:B------:R-:W-:-:S02]  /*7f30*/  MOV R5, 0x3f800000 ;  /* 0x3f80000000057802 */ /* 0x000fc40000000f00 */
[----:B------:R-:W-:Y:S01]  /*7f40*/  FSEL R4, R4, +INF , P0 ;  /* 0x7f80000004047808 */ /* 0x000fe20000000000 */
[----:B------:R-:W-:-:S04]  /*7f50*/  FFMA R0, R3, R0, R3 ;  /* 0x0000000003007223 */ /* 0x000fc80000000003 */
[----:B------:R-:W-:Y:S01]  /*7f60*/  FFMA R3, R23, R0, RZ ;  /* 0x0000000017037223 */ /* 0x000fe200000000ff */
[----:B------:R-:W0:Y:S03]  /*7f70*/  MUFU.LG2 R4, R4 ;  /* 0x0000000400047308 */ /* 0x000e260000000c00 */
[----:B------:R-:W-:-:S04]  /*7f80*/  FFMA R6, -R34, R3, R23 ;  /* 0x0000000322067223 */ /* 0x000fc80000000117 */
[----:B------:R-:W-:Y:S01]  /*7f90*/  FFMA R3, R0, R6, R3 ;  /* 0x0000000600037223 */ /* 0x000fe20000000003 */
[----:B------:R-:W5:Y:S01]  /*7fa0*/  FCHK P0, R23, R34 ;  /* 0x0000002217007302 */ /* 0x000f620000000000 */
[----:B0-----:R-:W-:Y:S01]  /*7fb0*/  FFMA.FTZ R22, R4, 0.69314718246459960938, R5 ;  /* 0x3f31721804167823 */ /* 0x001fe20000010005 */
[----:B-----5:R-:W-:Y:S06]  /*7fc0*/  @!P0 BRA `(.L_x_3725) ;  /* 0x0000004000008947 */ /* 0x020fec0003800000 */
[----:B------:R-:W-:Y:S02]  /*7fd0*/  MOV R9, R23 ;  /* 0x0000001700097202 */ /* 0x000fe40000000f00 */
[----:B------:R-:W-:Y:S02]  /*7fe0*/  MOV R6, R34 ;  /* 0x0000002200067202 */ /* 0x000fe40000000f00 */
[----:B------:R-:W-:Y:S02]  /*7ff0*/  MOV R0, 0x8010 ;  /* 0x0000801000007802 */ /* 0x000fe40000000f00 */
[----:B-1234-:R-:W-:Y:S05]  /*8000*/  CALL.REL.NOINC `($__internal_0_$__cuda_sm3x_div_rn_ftz_f32_slowpath) ;  /* 0x0000e9d000007944 */ /* 0x01efea0003c00000 */
.L_x_3725:
[----:B------:R-:W-:Y:S05]  /*8010*/  BSYNC B3 ;  /* 0x0000000000037941 */ /* 0x000fea0003800000 */
.L_x_3724:
        /* <DEDUP_REMOVED lines=18> */
.L_x_3727:
[----:B------:R-:W-:Y:S02]  /*8140*/  ISETP.GE.AND P0, PT, R18, RZ, PT ;  /* 0x000000ff1200720c */ /* 0x000fe40003f06270 */
[----:B------:R-:W-:-:S11]  /*8150*/  MOV R3, 0x3fd774eb ;  /* 0x3fd774eb00037802 */ /* 0x000fd60000000f00 */
[----:B------:R-:W-:-:S04]  /*8160*/  @P0 FFMA.FTZ R0, R3, 0.93318945169448852539, -R0 ;  /* 0x3f6ee58103000823 */ /* 0x000fc80000010800 */
[----:B------:R-:W-:Y:S02]  /*8170*/  @!P0 FFMA.FTZ R0, R3, 0.93318945169448852539, R0 ;  /* 0x3f6ee58103008823 */ /* 0x000fe40000010000 */
.L_x_3728:
[----:B------:R-:W-:Y:S05]  /*8180*/  BSYNC B0 ;  /* 0x0000000000007941 */ /* 0x000fea0003800000 */
.L_x_3726:
[----:B------:R-:W-:Y:S01]  /*8190*/  FSETP.NEU.FTZ.AND P1, PT, |R18|, |R19|, PT ;  /* 0x400000131200720b */ /* 0x000fe20003f3d200 */
        /* <DEDUP_REMOVED lines=10> */
.L_x_3678:
[C---:B------:R-:W-:Y:S01]  /*8240*/  FADD.FTZ R9, |R19|.reuse, -RZ ;  /* 0x800000ff13097221 */ /* 0x040fe20000010200 */
[----:B------:R-:W-:Y:S01]  /*8250*/  FSETP.GT.FTZ.AND P2, PT, |R19|, |R18|, PT ;  /* 0x400000121300720b */ /* 0x000fe20003f54200 */
[----:B------:R-:W-:Y:S01]  /*8260*/  BSSY B3, `(.L_x_3729) ;  /* 0x0000018000037945 */ /* 0x000fe20003800000 */
[----:B------:R-:W-:Y:S02]  /*8270*/  FSETP.GEU.FTZ.AND P0, PT, |R18|, 1.084202172485504434e-19, PT ;  /* 0x200000001200780b */ /* 0x000fe40003f1e200 */
[----:B------:R-:W-:Y:S02]  /*8280*/  FSEL R23, R9, R22, P2 ;  /* 0x0000001609177208 */ /* 0x000fe40001000000 */
[----:B------:R-:W-:Y:S02]  /*8290*/  FSETP.GEU.FTZ.AND P1, PT, |R19|, 1.084202172485504434e-19, PT ;  /* 0x200000001300780b */ /* 0x000fe40003f3e200 */
[----:B------:R-:W5:Y:S01]  /*82a0*/  MUFU.RCP R0, R23 ;  /* 0x0000001700007308 */ /* 0x000f620000001000 */
[----:B------:R-:W-:-:S02]  /*82b0*/  FSEL R9, R22, R9, P2 ;  /* 0x0000000916097208 */ /* 0x000fc40001000000 */
[----:B------:R-:W-:-:S07]  /*82c0*/  PLOP3.LUT P0, PT, P0, P1, PT, 0x2, 0x0 ;  /* 0x000000000000781c */ /* 0x000fce0000702072 */
[----:B------:R-:W4:Y:S01]  /*82d0*/  FCHK P1, R9, R23 ;  /* 0x0000001709007302 */ /* 0x000f220000020000 */
[----:B0----5:R-:W-:-:S05]  /*82e0*/  FFMA R5, -R23, R0, 1 ;  /* 0x3f80000017057423 */ /* 0x021fca0000000100 */
        /* <DEDUP_REMOVED lines=14> */
[----:B-123--:R-:W-:Y:S05]  /*83d0*/  CALL.REL.NOINC `($__internal_0_$__cuda_sm3x_div_rn_ftz_f32_slowpath) ;  /* 0x0000e60000007944 */ /* 0x00efea0003c00000 */
.L_x_3730:
[----:B------:R-:W-:Y:S05]  /*83e0*/  BSYNC B3 ;  /* 0x0000000000037941 */ /* 0x000fea0003800000 */
.L_x_3729:
        /* <DEDUP_REMOVED lines=18> */
.L_x_3732:
[----:B------:R-:W-:Y:S02]  /*8510*/  ISETP.GE.AND P0, PT, R18, RZ, PT ;  /* 0x000000ff1200720c */ /* 0x000fe40003f06270 */
[----:B------:R-:W-:-:S11]  /*8520*/  MOV R3, 0x3fd774eb ;  /* 0x3fd774eb00037802 */ /* 0x000fd60000000f00 */
[----:B------:R-:W-:-:S04]  /*8530*/  @P0 FFMA.FTZ R0, R3, 0.93318945169448852539, -R0 ;  /* 0x3f6ee58103000823 */ /* 0x000fc80000010800 */
[----:B------:R-:W-:Y:S02]  /*8540*/  @!P0 FFMA.FTZ R0, R3, 0.93318945169448852539, R0 ;  /* 0x3f6ee58103008823 */ /* 0x000fe40000010000 */
.L_x_3733:
[----:B------:R-:W-:Y:S05]  /*8550*/  BSYNC B0 ;  /* 0x0000000000007941 */ /* 0x000fea0003800000 */
.L_x_3731:
        /* <DEDUP_REMOVED lines=12> */
.L_x_3690:
[----:B------:R-:W-:Y:S05]  /*8620*/  BSYNC B2 ;  /* 0x0000000000027941 */ /* 0x000fea0003800000 */
.L_x_3677:
[----:B------:R-:W-:Y:S01]  /*8630*/  FMUL.FTZ R3, R16, R0 ;  /* 0x0000000010037220 */ /* 0x000fe20000410000 */
[----:B------:R-:W-:Y:S03]  /*8640*/  BSSY B0, `(.L_x_3734) ;  /* 0x000003a000007945 */ /* 0x000fe60003800000 */
[C---:B------:R-:W-:Y:S02]  /*8650*/  FFMA.FTZ R5, R17.reuse, R22, R3 ;  /* 0x0000001611057223 */ /* 0x040fe40000010003 */
[----:B------:R-:W-:-:S03]  /*8660*/  FMUL.FTZ R17, R17, R0 ;  /* 0x0000000011117220 */ /* 0x000fc60000410000 */
[----:B------:R-:W-:Y:S01]  /*8670*/  LOP3.LUT P0, R3, R5, 0x7fffffff, RZ, 0xc0, !PT ;  /* 0x7fffffff05037812 */ /* 0x000fe2000780c0ff */
[----:B------:R-:W-:-:S12]  /*8680*/  FFMA.FTZ R22, R16, R22, -R17 ;  /* 0x0000001610167223 */ /* 0x000fd80000010811 */
        /* <DEDUP_REMOVED lines=11> */
[----:B------:R-:W5:Y:S01]  /*8740*/  @P0 MUFU.COS R3, R4 ;  /* 0x0000000400030308 */ /* 0x000f620000000000 */
[----:B0-----:R-:W-:-:S02]  /*8750*/  @P0 FMUL.FTZ R17, R0, R17 ;  /* 0x0000001100110220 */ /* 0x001fc40000410000 */
[----:B-----5:R-:W-:Y:S01]  /*8760*/  @P0 FMUL.FTZ R16, R0, R3 ;  /* 0x0000000300100220 */ /* 0x020fe20000410000 */
[----:B------:R-:W-:Y:S05]  /*8770*/  @P0 BRA `(.L_x_3738) ;  /* 0x0000026000000947 */ /* 0x000fea0003800000 */
[----:B------:R-:W-:Y:S02]  /*8780*/  FADD.FTZ R0, R22, -162.88958740234375 ;  /* 0xc322e3bc16007421 */ /* 0x000fe40000010000 */
[----:B------:R-:W-:Y:S02]  /*8790*/  FMUL.RZ R7, R5, 0.15915493667125701904 ;  /* 0x3e22f98305077820 */ /* 0x000fe4000040c000 */
[----:B------:R-:W-:Y:S02]  /*87a0*/  FMUL.FTZ R0, R0, 1.4426950216293334961 ;  /* 0x3fb8aa3b00007820 */ /* 0x000fe40000410000 */
[----:B------:R-:W-:Y:S08]  /*87b0*/  MUFU.SIN R6, R7 ;  /* 0x0000000700067308 */ /* 0x000ff00000000400 */
[----:B------:R-:W0:Y:S08]  /*87c0*/  MUFU.EX2 R0, R0 ;  /* 0x0000000000007308 */ /* 0x000e300000000800 */
[----:B------:R-:W5:Y:S01]  /*87d0*/  MUFU.COS R8, R7 ;  /* 0x0000000700087308 */ /* 0x000f620000000000 */
[----:B0-----:R-:W-:-:S02]  /*87e0*/  LEA.HI R4, R0, 0xffffffed, RZ, 0x9 ;  /* 0xffffffed00047811 */ /* 0x001fc400078f48ff */
[----:B------:R-:W-:Y:S02]  /*87f0*/  LOP3.LUT R3, R0, 0x7fffff, RZ, 0xc0, !PT ;  /* 0x007fffff00037812 */ /* 0x000fe400078ec0ff */
[----:B------:R-:W-:Y:S02]  /*8800*/  LEA.HI R5, R4, R4, RZ, 0x1 ;  /* 0x0000000404057211 */ /* 0x000fe400078f08ff */
[----:B------:R-:W-:Y:S02]  /*8810*/  LOP3.LUT R3, R3, 0x7f000000, RZ, 0xfc, !PT ;  /* 0x7f00000003037812 */ /* 0x000fe400078efcff */
[----:B------:R-:W-:-:S03]  /*8820*/  SHF.R.S32.HI R5, RZ, 0x1, R5 ;  /* 0x00000001ff057819 */ /* 0x000fc60000011405 */
[C---:B------:R-:W-:Y:S01]  /*8830*/  FMUL.FTZ R6, R3.reuse, R6 ;  /* 0x0000000603067220 */ /* 0x040fe20000410000 */
[----:B------:R-:W-:Y:S01]  /*8840*/  IADD3 R4, R4, -R5, RZ ;  /* 0x8000000504047210 */ /* 0x000fe20007ffe0ff */
[----:B-----5:R-:W-:Y:S01]  /*8850*/  FMUL.FTZ R0, R3, R8 ;  /* 0x0000000803007220 */ /* 0x020fe20000410000 */
[----:B------:R-:W-:Y:S02]  /*8860*/  LEA R5, R5, 0x3f800000, 0x17 ;  /* 0x3f80000005057811 */ /* 0x000fe400078eb8ff */
[----:B------:R-:W-:-:S03]  /*8870*/  LEA R4, R4, 0x3f800000, 0x17 ;  /* 0x3f80000004047811 */ /* 0x000fc600078eb8ff */
[C---:B------:R-:W-:Y:S02]  /*8880*/  FMUL.FTZ R17, R5.reuse, R6 ;  /* 0x0000000605117220 */ /* 0x040fe40000410000 */
[----:B------:R-:W-:Y:S02]  /*8890*/  FMUL.FTZ R5, R5, R0 ;  /* 0x0000000005057220 */ /* 0x000fe40000410000 */
[C---:B------:R-:W-:Y:S02]  /*88a0*/  FMUL.FTZ R17, R4.reuse, R17 ;  /* 0x0000001104117220 */ /* 0x040fe40000410000 */
[----:B------:R-:W-:Y:S01]  /*88b0*/  FMUL.FTZ R16, R4, R5 ;  /* 0x0000000504107220 */ /* 0x000fe20000410000 */
[----:B------:R-:W-:Y:S05]  /*88c0*/  BRA `(.L_x_3738) ;  /* 0x0000011000007947 */ /* 0x000fea0003800000 */
.L_x_3737:
        /* <DEDUP_REMOVED lines=10> */
.L_x_3736:
[----:B------:R-:W-:-:S04]  /*8970*/  FMUL.RZ R5, R5, 0.15915493667125701904 ;  /* 0x3e22f98305057820 */ /* 0x000fc8000040c000 */
[----:B------:R0:W4:Y:S08]  /*8980*/  MUFU.SIN R17, R5 ;  /* 0x0000000500117308 */ /* 0x0001300000000400 */
[----:B------:R0:W3:Y:S01]  /*8990*/  MUFU.COS R16, R5 ;  /* 0x0000000500107308 */ /* 0x0000e20000000000 */
[----:B------:R-:W-:Y:S05]  /*89a0*/  BRA `(.L_x_3738) ;  /* 0x0000003000007947 */ /* 0x000fea0003800000 */
.L_x_3735:
[----:B------:R-:W-:Y:S01]  /*89b0*/  FMUL.FTZ R16, R22, 1.4426950216293334961 ;  /* 0x3fb8aa3b16107820 */ /* 0x000fe20000410000 */
[----:B------:R-:W-:-:S05]  /*89c0*/  MOV R17, R5 ;  /* 0x0000000500117202 */ /* 0x000fca0000000f00 */
[----:B------:R-:W0:Y:S02]  /*89d0*/  MUFU.EX2 R16, R16 ;  /* 0x0000001000107308 */ /* 0x000e240000000800 */
.L_x_3738:
[----:B------:R-:W-:Y:S05]  /*89e0*/  BSYNC B0 ;  /* 0x0000000000007941 */ /* 0x000fea0003800000 */
.L_x_3734:
        /* <DEDUP_REMOVED lines=43> */
[----:B------:R-:W5:Y:S02]  /*8ca0*/  MUFU.RCP R6, R19 ;  /* 0x0000001300067308 */ /* 0x000f640000001000 */
[C---:B------:R-:W-:Y:S02]  /*8cb0*/  FFMA.FTZ R4, R3.reuse, R4, -0.13229703903198242188 ;  /* 0xbe0778e003047423 */ /* 0x040fe40000010004 */
[----:B0-----:R-:W-:Y:S02]  /*8cc0*/  FMUL.FTZ R22, R0, 1.1920928955078125e-07 ;  /* 0x3400000000167820 */ /* 0x001fe40000410000 */
[----:B------:R-:W-:-:S04]  /*8cd0*/  FFMA.FTZ R4, R3, R4, 0.14491446316242218018 ;  /* 0x3e14647503047423 */ /* 0x000fc80000010004 */
[----:B------:R-:W-:-:S04]  /*8ce0*/  FFMA.FTZ R4, R3, R4, -0.16641564667224884033 ;  /* 0xbe2a68dd03047423 */ /* 0x000fc80000010004 */
[----:B------:R-:W-:Y:S02]  /*8cf0*/  FFMA.FTZ R4, R3, R4, 0.19988867640495300293 ;  /* 0x3e4caf9e03047423 */ /* 0x000fe40000010004 */
[----:B-----5:R-:W-:Y:S02]  /*8d00*/  FFMA R5, -R19, R6, 1 ;  /* 0x3f80000013057423 */ /* 0x020fe40000000106 */
        /* <DEDUP_REMOVED lines=15> */
.L_x_3746:
[----:B------:R-:W-:Y:S05]  /*8e00*/  BSYNC B0 ;  /* 0x0000000000007941 */ /* 0x000fea0003800000 */
.L_x_3745:
[----:B------:R-:W-:Y:S01]  /*8e10*/  BSSY B3, `(.L_x_3747) ;  /* 0x0000007000037945 */ /* 0x000fe20003800000 */
[----:B------:R-:W-:Y:S01]  /*8e20*/  FFMA R3, R5, R0, R4 ;  /* 0x0000000005037223 */ /* 0x000fe20000000004 */
[----:B------:R-:W-:Y:S05]  /*8e30*/  @!P0 BRA `(.L_x_3748) ;  /* 0x0000004000008947 */ /* 0x000fea0003800000 */
[----:B------:R-:W-:Y:S02]  /*8e40*/  MOV R9, R18 ;  /* 0x0000001200097202 */ /* 0x000fe40000000f00 */
[----:B------:R-:W-:Y:S02]  /*8e50*/  MOV R6, R19 ;  /* 0x0000001300067202 */ /* 0x000fe40000000f00 */
[----:B------:R-:W-:Y:S02]  /*8e60*/  MOV R0, 0x8e80 ;  /* 0x00008e8000007802 */ /* 0x000fe40000000f00 */
[----:B-1234-:R-:W-:Y:S05]  /*8e70*/  CALL.REL.NOINC `($__internal_0_$__cuda_sm3x_div_rn_ftz_f32_slowpath) ;  /* 0x0000db6000007944 */ /* 0x01efea0003c00000 */
.L_x_3748:
[----:B------:R-:W-:Y:S05]  /*8e80*/  BSYNC B3 ;  /* 0x0000000000037941 */ /* 0x000fea0003800000 */
.L_x_3747:
        /* <DEDUP_REMOVED lines=18> */
.L_x_3750:
[----:B------:R-:W-:Y:S02]  /*8fb0*/  ISETP.GE.AND P0, PT, R14, RZ, PT ;  /* 0x000000ff0e00720c */ /* 0x000fe40003f06270 */
[----:B------:R-:W-:-:S11]  /*8fc0*/  MOV R3, 0x3fd774eb ;  /* 0x3fd774eb00037802 */ /* 0x000fd60000000f00 */
[----:B------:R-:W-:-:S04]  /*8fd0*/  @P0 FFMA.FTZ R0, R3, 0.93318945169448852539, -R0 ;  /* 0x3f6ee58103000823 */ /* 0x000fc80000010800 */
[----:B------:R-:W-:Y:S02]  /*8fe0*/  @!P0 FFMA.FTZ R0, R3, 0.93318945169448852539, R0 ;  /* 0x3f6ee58103008823 */ /* 0x000fe40000010000 */
.L_x_3751:
[----:B------:R-:W-:Y:S05]  /*8ff0*/  BSYNC B0 ;  /* 0x0000000000007941 */ /* 0x000fea0003800000 */
.L_x_3749:
        /* <DEDUP_REMOVED lines=12> */
.L_x_3744:
        /* <DEDUP_REMOVED lines=17> */
.L_x_3755:
[----:B------:R-:W-:Y:S05]  /*91d0*/  BSYNC B3 ;  /* 0x0000000000037941 */ /* 0x000fea0003800000 */
.L_x_3754:
        /* <DEDUP_REMOVED lines=18> */
.L_x_3757:
[----:B------:R-:W-:Y:S02]  /*9300*/  ISETP.GE.AND P0, PT, R14, RZ, PT ;  /* 0x000000ff0e00720c */ /* 0x000fe40003f06270 */
[----:B------:R-:W-:-:S11]  /*9310*/  MOV R3, 0x3fd774eb ;  /* 0x3fd774eb00037802 */ /* 0x000fd60000000f00 */
[----:B------:R-:W-:-:S04]  /*9320*/  @P0 FFMA.FTZ R0, R3, 0.93318945169448852539, -R0 ;  /* 0x3f6ee58103000823 */ /* 0x000fc80000010800 */
[----:B------:R-:W-:Y:S02]  /*9330*/  @!P0 FFMA.FTZ R0, R3, 0.93318945169448852539, R0 ;  /* 0x3f6ee58103008823 */ /* 0x000fe40000010000 */
.L_x_3758:
[----:B------:R-:W-:Y:S05]  /*9340*/  BSYNC B0 ;  /* 0x0000000000007941 */ /* 0x000fea0003800000 */
.L_x_3756:
        /* <DEDUP_REMOVED lines=13> */
.L_x_3753:
        /* <DEDUP_REMOVED lines=25> */
.L_x_3760:
        /* <DEDUP_REMOVED lines=40> */
.L_x_3759:
        /* <DEDUP_REMOVED lines=48> */
.L_x_3762:
[----:B------:R-:W-:Y:S05]  /*9b30*/  BSYNC B0 ;  /* 0x0000000000007941 */ /* 0x000fea0003800000 */
.L_x_3761:
[----:B------:R-:W-:Y:S01]  /*9b40*/  BSSY B3, `(.L_x_3763) ;  /* 0x0000007000037945 */ /* 0x000fe20003800000 */
[----:B------:R-:W-:Y:S01]  /*9b50*/  FFMA R3, R7, R6, R4 ;  /* 0x0000000607037223 */ /* 0x000fe20000000004 */
[----:B------:R-:W-:Y:S05]  /*9b60*/  @!P0 BRA `(.L_x_3764) ;  /* 0x0000004000008947 */ /* 0x000fea0003800000 */
[----:B------:R-:W-:Y:S02]  /*9b70*/  MOV R9, R18 ;  /* 0x0000001200097202 */ /* 0x000fe40000000f00 */
[----:B------:R-:W-:Y:S02]  /*9b80*/  MOV R6, R19 ;  /* 0x0000001300067202 */ /* 0x000fe40000000f00 */
[----:B------:R-:W-:Y:S02]  /*9b90*/  MOV R0, 0x9bb0 ;  /* 0x00009bb000007802 */ /* 0x000fe40000000f00 */
[----:B-1234-:R-:W-:Y:S05]  /*9ba0*/  CALL.REL.NOINC `($__internal_0_$__cuda_sm3x_div_rn_ftz_f32_slowpath) ;  /* 0x0000ce3000007944 */ /* 0x01efea0003c00000 */
.L_x_3764:
[----:B------:R-:W-:Y:S05]  /*9bb0*/  BSYNC B3 ;  /* 0x0000000000037941 */ /* 0x000fea0003800000 */
.L_x_3763:
        /* <DEDUP_REMOVED lines=18> */
.L_x_3766:
[----:B------:R-:W-:Y:S02]  /*9ce0*/  ISETP.GE.AND P0, PT, R14, RZ, PT ;  /* 0x000000ff0e00720c */ /* 0x000fe40003f06270 */
[----:B------:R-:W-:-:S11]  /*9cf0*/  MOV R3, 0x3fd774eb ;  /* 0x3fd774eb00037802 */ /* 0x000fd60000000f00 */
[----:B------:R-:W-:-:S04]  /*9d00*/  @P0 FFMA.FTZ R0, R3, 0.93318945169448852539, -R0 ;  /* 0x3f6ee58103000823 */ /* 0x000fc80000010800 */
[----:B------:R-:W-:Y:S02]  /*9d10*/  @!P0 FFMA.FTZ R0, R3, 0.93318945169448852539, R0 ;  /* 0x3f6ee58103008823 */ /* 0x000fe40000010000 */
.L_x_3767:
[----:B------:R-:W-:Y:S05]  /*9d20*/  BSYNC B0 ;  /* 0x0000000000007941 */ /* 0x000fea0003800000 */
.L_x_3765:
        /* <DEDUP_REMOVED lines=12> */
.L_x_3743:
        /* <DEDUP_REMOVED lines=13> */
.L_x_3769:
[----:B------:R-:W-:Y:S05]  /*9ec0*/  BSYNC B3 ;  /* 0x0000000000037941 */ /* 0x000fea0003800000 */
.L_x_3768:
        /* <DEDUP_REMOVED lines=18> */
.L_x_3771:
[----:B------:R-:W-:Y:S02]  /*9ff0*/  ISETP.GE.AND P0, PT, R14, RZ, PT ;  /* 0x000000ff0e00720c */ /* 0x000fe40003f06270 */
[----:B------:R-:W-:-:S11]  /*a000*/  MOV R3, 0x3fd774eb ;  /* 0x3fd774eb00037802 */ /* 0x000fd60000000f00 */
[----:B------:R-:W-:-:S04]  /*a010*/  @P0 FFMA.FTZ R0, R3, 0.93318945169448852539, -R0 ;  /* 0x3f6ee58103000823 */ /* 0x000fc80000010800 */
[----:B------:R-:W-:Y:S02]  /*a020*/  @!P0 FFMA.FTZ R0, R3, 0.93318945169448852539, R0 ;  /* 0x3f6ee58103008823 */ /* 0x000fe40000010000 */
.L_x_3772:
[----:B------:R-:W-:Y:S05]  /*a030*/  BSYNC B0 ;  /* 0x0000000000007941 */ /* 0x000fea0003800000 */
.L_x_3770:
        /* <DEDUP_REMOVED lines=27> */
.L_x_3742:
        /* <DEDUP_REMOVED lines=39> */
.L_x_3775:
[----:B------:R-:W-:Y:S05]  /*a460*/  BSYNC B0 ;  /* 0x0000000000007941 */ /* 0x000fea0003800000 */
.L_x_3774:
[----:B------:R-:W-:Y:S01]  /*a470*/  BSSY B3, `(.L_x_3776) ;  /* 0x0000007000037945 */ /* 0x000fe20003800000 */
[----:B------:R-:W-:Y:S01]  /*a480*/  FFMA R3, R9, R4, R5 ;  /* 0x0000000409037223 */ /* 0x000fe20000000005 */
[----:B------:R-:W-:Y:S05]  /*a490*/  @!P0 BRA `(.L_x_3777) ;  /* 0x0000004000008947 */ /* 0x000fea0003800000 */
[----:B------:R-:W-:Y:S01]  /*a4a0*/  HFMA2.MMA R6, -RZ, RZ, 1.875, 0 ;  /* 0x3f800000ff067435 */ /* 0x000fe200000001ff */
[----:B------:R-:W-:Y:S02]  /*a4b0*/  MOV R9, R18 ;  /* 0x0000001200097202 */ /* 0x000fe40000000f00 */
[----:B------:R-:W-:-:S03]  /*a4c0*/  MOV R0, 0xa4e0 ;  /* 0x0000a4e000007802 */ /* 0x000fc60000000f00 */
[----:B-1234-:R-:W-:Y:S05]  /*a4d0*/  CALL.REL.NOINC `($__internal_0_$__cuda_sm3x_div_rn_ftz_f32_slowpath) ;  /* 0x0000c50000007944 */ /* 0x01efea0003c00000 */
.L_x_3777:
[----:B------:R-:W-:Y:S05]  /*a4e0*/  BSYNC B3 ;  /* 0x0000000000037941 */ /* 0x000fea0003800000 */
.L_x_3776:
        /* <DEDUP_REMOVED lines=18> */
.L_x_3779:
[----:B------:R-:W-:Y:S02]  /*a610*/  ISETP.GE.AND P0, PT, R14, RZ, PT ;  /* 0x000000ff0e00720c */ /* 0x000fe40003f06270 */
[----:B------:R-:W-:-:S11]  /*a620*/  MOV R3, 0x3fd774eb ;  /* 0x3fd774eb00037802 */ /* 0x000fd60000000f00 */
[----:B------:R-:W-:-:S04]  /*a630*/  @P0 FFMA.FTZ R0, R3, 0.93318945169448852539, -R0 ;  /* 0x3f6ee58103000823 */ /* 0x000fc80000010800 */
[----:B------:R-:W-:Y:S02]  /*a640*/  @!P0 FFMA.FTZ R0, R3, 0.93318945169448852539, R0 ;  /* 0x3f6ee58103008823 */ /* 0x000fe40000010000 */
.L_x_3780:
[----:B------:R-:W-:Y:S05]  /*a650*/  BSYNC B0 ;  /* 0x0000000000007941 */ /* 0x000fea0003800000 */
.L_x_3778:
        /* <DEDUP_REMOVED lines=10> */
.L_x_3773:
[----:B------:R-:W-:Y:S01]  /*a700*/  MOV R0, 0x3f800000 ;  /* 0x3f80000000007802 */ /* 0x000fe20000000f00 */
[----:B------:R-:W5:Y:S01]  /*a710*/  FCHK P0, R18, 1 ;  /* 0x3f80000012007902 */ /* 0x000f620000000000 */
[----:B------:R-:W-:Y:S03]  /*a720*/  BSSY B3, `(.L_x_3781) ;  /* 0x000000b000037945 */ /* 0x000fe60003800000 */
[----:B------:R-:W-:-:S04]  /*a730*/  FFMA R3, R0, -R0, 1 ;  /* 0x3f80000000037423 */ /* 0x000fc80000000800 */
[----:B0-----:R-:W-:-:S04]  /*a740*/  FFMA R5, R3, R0, 1 ;  /* 0x3f80000003057423 */ /* 0x001fc80000000000 */
[----:B------:R-:W-:-:S04]  /*a750*/  FFMA R3, R5, R18, RZ ;  /* 0x0000001205037223 */ /* 0x000fc800000000ff */
[----:B------:R-:W-:-:S04]  /*a760*/  FFMA R0, R3, -1, R18 ;  /* 0xbf80000003007823 */ /* 0x000fc80000000012 */
[----:B------:R-:W-:Y:S01]  /*a770*/  FFMA R3, R5, R0, R3 ;  /* 0x0000000005037223 */ /* 0x000fe20000000003 */
[----:B-----5:R-:W-:Y:S05]  /*a780*/  @!P0 BRA `(.L_x_3782) ;  /* 0x0000004000008947 */ /* 0x020fea0003800000 */
[----:B------:R-:W-:Y:S01]  /*a790*/  HFMA2.MMA R6, -RZ, RZ, 1.875, 0 ;  /* 0x3f800000ff067435 */ /* 0x000fe200000001ff */
[----:B------:R-:W-:Y:S02]  /*a7a0*/  MOV R9, R18 ;  /* 0x0000001200097202 */ /* 0x000fe40000000f00 */
[----:B------:R-:W-:-:S03]  /*a7b0*/  MOV R0, 0xa7d0 ;  /* 0x0000a7d000007802 */ /* 0x000fc60000000f00 */
[----:B-1234-:R-:W-:Y:S05]  /*a7c0*/  CALL.REL.NOINC `($__internal_0_$__cuda_sm3x_div_rn_ftz_f32_slowpath) ;  /* 0x0000c21000007944 */ /* 0x01efea0003c00000 */
.L_x_3782:
[----:B------:R-:W-:Y:S05]  /*a7d0*/  BSYNC B3 ;  /* 0x0000000000037941 */ /* 0x000fea0003800000 */
.L_x_3781:
        /* <DEDUP_REMOVED lines=18> */
.L_x_3784:
[----:B------:R-:W-:Y:S02]  /*a900*/  ISETP.GE.AND P0, PT, R14, RZ, PT ;  /* 0x000000ff0e00720c */ /* 0x000fe40003f06270 */
[----:B------:R-:W-:-:S11]  /*a910*/  MOV R3, 0x3fd774eb ;  /* 0x3fd774eb00037802 */ /* 0x000fd60000000f00 */
[----:B------:R-:W-:-:S04]  /*a920*/  @P0 FFMA.FTZ R0, R3, 0.93318945169448852539, -R0 ;  /* 0x3f6ee58103000823 */ /* 0x000fc80000010800 */
[----:B------:R-:W-:Y:S02]  /*a930*/  @!P0 FFMA.FTZ R0, R3, 0.93318945169448852539, R0 ;  /* 0x3f6ee58103008823 */ /* 0x000fe40000010000 */
.L_x_3785:
[----:B------:R-:W-:Y:S05]  /*a940*/  BSYNC B0 ;  /* 0x0000000000007941 */ /* 0x000fea0003800000 */
.L_x_3783:
        /* <DEDUP_REMOVED lines=11> */
.L_x_3741:
[----:B------:R-:W-:Y:S01]  /*aa00*/  FMUL.FTZ R0, R14, 0.36787945032119750977 ;  /* 0x3ebc5ab20e007820 */ /* 0x000fe20000410000 */
[----:B------:R-:W5:Y:S01]  /*aa10*/  MUFU.RCP R8, R19 ;  /* 0x0000001300087308 */ /* 0x000f620000001000 */
        /* <DEDUP_REMOVED lines=14> */
[----:B-----5:R-:W-:-:S04]  /*ab00*/  FFMA R3, -R19, R8, 1 ;  /* 0x3f80000013037423 */ /* 0x020fc80000000108 */
        /* <DEDUP_REMOVED lines=10> */
[----:B------:R-:W5:Y:S01]  /*abb0*/  FCHK P0, R18, R19 ;  /* 0x0000001312007302 */ /* 0x000f620000000000 */
[----:B0-----:R-:W-:Y:S01]  /*abc0*/  FFMA.FTZ R22, R4, 0.69314718246459960938, R5 ;  /* 0x3f31721804167823 */ /* 0x001fe20000010005 */
[----:B-----5:R-:W-:Y:S06]  /*abd0*/  @!P0 BRA `(.L_x_3787) ;  /* 0x0000004000008947 */ /* 0x020fec0003800000 */
[----:B------:R-:W-:Y:S02]  /*abe0*/  MOV R9, R18 ;  /* 0x0000001200097202 */ /* 0x000fe40000000f00 */
[----:B------:R-:W-:-:S02]  /*abf0*/  MOV R6, R19 ;  /* 0x0000001300067202 */ /* 0x000fc40000000f00 */
[----:B------:R-:W-:Y:S02]  /*ac00*/  MOV R0, 0xac20 ;  /* 0x0000ac2000007802 */ /* 0x000fe40000000f00 */
[----:B-1234-:R-:W-:Y:S05]  /*ac10*/  CALL.REL.NOINC `($__internal_0_$__cuda_sm3x_div_rn_ftz_f32_slowpath) ;  /* 0x0000bdc000007944 */ /* 0x01efea0003c00000 */
.L_x_3787:
[----:B------:R-:W-:Y:S05]  /*ac20*/  BSYNC B3 ;  /* 0x0000000000037941 */ /* 0x000fea0003800000 */
.L_x_3786:
        /* <DEDUP_REMOVED lines=18> */
.L_x_3789:
[----:B------:R-:W-:Y:S02]  /*ad50*/  ISETP.GE.AND P0, PT, R14, RZ, PT ;  /* 0x000000ff0e00720c */ /* 0x000fe40003f06270 */
[----:B------:R-:W-:-:S11]  /*ad60*/  MOV R3, 0x3fd774eb ;  /* 0x3fd774eb00037802 */ /* 0x000fd60000000f00 */
[----:B------:R-:W-:-:S04]  /*ad70*/  @P0 FFMA.FTZ R0, R3, 0.93318945169448852539, -R0 ;  /* 0x3f6ee58103000823 */ /* 0x000fc80000010800 */
[----:B------:R-:W-:Y:S02]  /*ad80*/  @!P0 FFMA.FTZ R0, R3, 0.93318945169448852539, R0 ;  /* 0x3f6ee58103008823 */ /* 0x000fe40000010000 */
.L_x_3790:
[----:B------:R-:W-:Y:S05]  /*ad90*/  BSYNC B0 ;  /* 0x0000000000007941 */ /* 0x000fea0003800000 */
.L_x_3788:
        /* <DEDUP_REMOVED lines=11> */
.L_x_3740:
[C---:B------:R-:W-:Y:S01]  /*ae50*/  FADD.FTZ R9, |R15|.reuse, -RZ ;  /* 0x800000ff0f097221 */ /* 0x040fe20000010200 */
[----:B------:R-:W-:Y:S01]  /*ae60*/  FSETP.GT.FTZ.AND P2, PT, |R15|, |R14|, PT ;  /* 0x4000000e0f00720b */ /* 0x000fe20003f54200 */
[----:B------:R-:W-:Y:S01]  /*ae70*/  BSSY B3, `(.L_x_3791) ;  /* 0x0000018000037945 */ /* 0x000fe20003800000 */
[----:B------:R-:W-:Y:S02]  /*ae80*/  FSETP.GEU.FTZ.AND P0, PT, |R14|, 1.084202172485504434e-19, PT ;  /* 0x200000000e00780b */ /* 0x000fe40003f1e200 */
[----:B------:R-:W-:Y:S02]  /*ae90*/  FSEL R18, R9, R22, P2 ;  /* 0x0000001609127208 */ /* 0x000fe40001000000 */
[----:B------:R-:W-:Y:S02]  /*aea0*/  FSETP.GEU.FTZ.AND P1, PT, |R15|, 1.084202172485504434e-19, PT ;  /* 0x200000000f00780b */ /* 0x000fe40003f3e200 */
[----:B0-----:R-:W0:Y:S01]  /*aeb0*/  MUFU.RCP R5, R18 ;  /* 0x0000001200057308 */ /* 0x001e220000001000 */
[----:B------:R-:W-:-:S02]  /*aec0*/  FSEL R9, R22, R9, P2 ;  /* 0x0000000916097208 */ /* 0x000fc40001000000 */
[----:B------:R-:W-:-:S07]  /*aed0*/  PLOP3.LUT P0, PT, P0, P1, PT, 0x2, 0x0 ;  /* 0x000000000000781c */ /* 0x000fce0000702072 */
[----:B------:R-:W5:Y:S01]  /*aee0*/  FCHK P1, R9, R18 ;  /* 0x0000001209007302 */ /* 0x000f620000020000 */
        /* <DEDUP_REMOVED lines=12> */
[----:B-----5:R-:W-:Y:S05]  /*afb0*/  @!P1 BRA `(.L_x_3792) ;  /* 0x0000003000009947 */ /* 0x020fea0003800000 */
[----:B------:R-:W-:Y:S02]  /*afc0*/  MOV R6, R18 ;  /* 0x0000001200067202 */ /* 0x000fe40000000f00 */
[----:B------:R-:W-:-:S02]  /*afd0*/  MOV R0, 0xaff0 ;  /* 0x0000aff000007802 */ /* 0x000fc40000000f00 */
[----:B-1234-:R-:W-:Y:S05]  /*afe0*/  CALL.REL.NOINC `($__internal_0_$__cuda_sm3x_div_rn_ftz_f32_slowpath) ;  /* 0x0000b9f000007944 */ /* 0x01efea0003c00000 */
.L_x_3792:
[----:B------:R-:W-:Y:S05]  /*aff0*/  BSYNC B3 ;  /* 0x0000000000037941 */ /* 0x000fea0003800000 */
.L_x_3791:
        /* <DEDUP_REMOVED lines=18> */
.L_x_3794:
[----:B------:R-:W-:Y:S02]  /*b120*/  ISETP.GE.AND P0, PT, R14, RZ, PT ;  /* 0x000000ff0e00720c */ /* 0x000fe40003f06270 */
[----:B------:R-:W-:-:S11]  /*b130*/  MOV R3, 0x3fd774eb ;  /* 0x3fd774eb00037802 */ /* 0x000fd60000000f00 */
[----:B------:R-:W-:-:S04]  /*b140*/  @P0 FFMA.FTZ R0, R3, 0.93318945169448852539, -R0 ;  /* 0x3f6ee58103000823 */ /* 0x000fc80000010800 */
[----:B------:R-:W-:Y:S02]  /*b150*/  @!P0 FFMA.FTZ R0, R3, 0.93318945169448852539, R0 ;  /* 0x3f6ee58103008823 */ /* 0x000fe40000010000 */
.L_x_3795:
[----:B------:R-:W-:Y:S05]  /*b160*/  BSYNC B0 ;  /* 0x0000000000007941 */ /* 0x000fea0003800000 */
.L_x_3793:
        /* <DEDUP_REMOVED lines=12> */
.L_x_3752:
[----:B------:R-:W-:Y:S05]  /*b230*/  BSYNC B2 ;  /* 0x0000000000027941 */ /* 0x000fea0003800000 */
.L_x_3739:
        /* <DEDUP_REMOVED lines=42> */
.L_x_3799:
        /* <DEDUP_REMOVED lines=10> */
.L_x_3798:
[----:B------:R-:W-:-:S04]  /*b580*/  FMUL.RZ R5, R5, 0.15915493667125701904 ;  /* 0x3e22f98305057820 */ /* 0x000fc8000040c000 */
[----:B------:R0:W4:Y:S08]  /*b590*/  MUFU.SIN R15, R5 ;  /* 0x00000005000f7308 */ /* 0x0001300000000400 */
[----:B------:R0:W3:Y:S01]  /*b5a0*/  MUFU.COS R14, R5 ;  /* 0x00000005000e7308 */ /* 0x0000e20000000000 */
[----:B------:R-:W-:Y:S05]  /*b5b0*/  BRA `(.L_x_3800) ;  /* 0x0000003000007947 */ /* 0x000fea0003800000 */
.L_x_3797:
[----:B------:R-:W-:Y:S01]  /*b5c0*/  FMUL.FTZ R13, R13, 1.4426950216293334961 ;  /* 0x3fb8aa3b0d0d7820 */ /* 0x000fe20000410000 */
[----:B------:R-:W-:-:S03]  /*b5d0*/  MOV R15, R5 ;  /* 0x00000005000f7202 */ /* 0x000fc60000000f00 */
[----:B------:R0:W4:Y:S04]  /*b5e0*/  MUFU.EX2 R14, R13 ;  /* 0x0000000d000e7308 */ /* 0x0001280000000800 */
.L_x_3800:
[----:B------:R-:W-:Y:S05]  /*b5f0*/  BSYNC B0 ;  /* 0x0000000000007941 */ /* 0x000fea0003800000 */
.L_x_3796:
[----:B------:R-:W-:Y:S01]  /*b600*/  LOP3.LUT P6, RZ, R2, 0x2, RZ, 0xc0, !PT ;  /* 0x0000000202ff7812 */ /* 0x000fe200078cc0ff */
[----:B------:R-:W-:Y:S01]  /*b610*/  ULDC UR13, c[0x0][0x0] ;  /* 0x00000000000d7ab9 */ /* 0x000fe20000000800 */
[----:B------:R-:W-:-:S04]  /*b620*/  @P3 IADD3 R0, P0, R32, UR4, RZ ;  /* 0x0000000420003c10 */ /* 0x000fc8000ff1e0ff */
[----:B------:R-:W-:Y:S01]  /*b630*/  @P3 IADD3.X R3, RZ, UR5, RZ, P0, !PT ;  /* 0x00000005ff033c10 */ /* 0x000fe200087fe4ff */
[----:B------:R-:W-:Y:S01]  /*b640*/  UIMAD.WIDE.U32 UR4, UR13, 0x4, UR4 ;  /* 0x000000040d0478a5 */ /* 0x000fe2000f8e0004 */
[C---:B------:R-:W-:Y:S02]  /*b650*/  @P3 LEA R4, P2, R0.reuse, UR10, 0x3 ;  /* 0x0000000a00043c11 */ /* 0x040fe4000f8418ff */
[----:B------:R-:W-:Y:S01]  /*b660*/  @P5 LEA R8, P0, R27, UR10, 0x3 ;  /* 0x0000000a1b085c11 */ /* 0x000fe2000f8018ff */
[----:B------:R-:W-:Y:S01]  /*b670*/  UISETP.LT.U32.AND UP1, UPT, UR4, UR16, UPT ;  /* 0x000000100400728c */ /* 0x000fe2000bf21070 */
[----:B0-----:R-:W-:Y:S01]  /*b680*/  @P3 LEA.HI.X R5, R0, UR11, R3, 0x3, P2 ;  /* 0x0000000b00053c11 */ /* 0x001fe200090f1c03 */
[----:B------:R-:W-:Y:S01]  /*b690*/  UISETP.GE.U32.AND UP0, UPT, UR4, 0x10000, UPT ;  /* 0x000100000400788c */ /* 0x000fe2000bf06070 */
[C---:B------:R-:W-:Y:S02]  /*b6a0*/  @P6 LEA R6, P1, R29.reuse, UR10, 0x3 ;  /* 0x0000000a1d066c11 */ /* 0x040fe4000f8218ff */
[----:B------:R-:W-:Y:S01]  /*b6b0*/  @P4 LEA R10, P2, R30, UR10, 0x3 ;  /* 0x0000000a1e0a4c11 */ /* 0x000fe2000f8418ff */
[----:B-12---:R0:W-:Y:S01]  /*b6c0*/  @P3 STG.E.64 [R4.64], R24 ;  /* 0x0000001804003986 */ /* 0x0061e2000c101b0e */
[----:B------:R-:W-:Y:S01]  /*b6d0*/  @P6 LEA.HI.X R7, R29, UR11, R28, 0x3, P1 ;  /* 0x0000000b1d076c11 */ /* 0x000fe200088f1c1c */
[----:B------:R-:W-:Y:S01]  /*b6e0*/  UISETP.GE.U32.AND.EX UP0, UPT, UR5, URZ, UPT, UP0 ;  /* 0x0000003f0500728c */ /* 0x000fe2000bf06100 */
[----:B------:R-:W-:-:S02]  /*b6f0*/  @P5 LEA.HI.X R9, R27, UR11, R26, 0x3, P0 ;  /* 0x0000000b1b095c11 */ /* 0x000fc400080f1c1a */
[----:B------:R-:W-:Y:S01]  /*b700*/  @P4 LEA.HI.X R11, R30, UR11, R11, 0x3, P2 ;  /* 0x0000000b1e0b4c11 */ /* 0x000fe200090f1c0b */
[----:B---34-:R0:W-:Y:S01]  /*b710*/  @P6 STG.E.64 [R6.64], R20 ;  /* 0x0000001406006986 */ /* 0x0181e2000c101b0e */
[----:B------:R-:W-:Y:S02]  /*b720*/  MOV R13, UR5 ;  /* 0x00000005000d7c02 */ /* 0x000fe40008000f00 */
[----:B------:R-:W-:Y:S01]  /*b730*/  PLOP3.LUT P0, PT, PT, PT, UP1, 0x80, 0x0 ;  /* 0x000000000000781c */ /* 0x000fe20003f0f018 */
[----:B------:R0:W-:Y:S01]  /*b740*/  @P5 STG.E.64 [R8.64], R16 ;  /* 0x0000001008005986 */ /* 0x0001e2000c101b0e */
[----:B------:R-:W-:Y:S02]  /*b750*/  PLOP3.LUT P1, PT, PT, PT, UP0, 0x80, 0x0 ;  /* 0x000000000000781c */ /* 0x000fe40003f2f008 */
[----:B------:R-:W-:Y:S01]  /*b760*/  ISETP.LT.AND.EX P0, PT, R13, UR12, PT, P0 ;  /* 0x0000000c0d007c0c */ /* 0x000fe2000bf01300 */
[----:B------:R0:W-:Y:S01]  /*b770*/  @P4 STG.E.64 [R10.64], R14 ;  /* 0x0000000e0a004986 */ /* 0x0001e2000c101b0e */
[----:B------:R-:W-:-:S11]  /*b780*/  MOV R12, UR4 ;  /* 0x00000004000c7c02 */ /* 0x000fd60008000f00 */
[----:B------:R-:W-:Y:S05]  /*b790*/  @!P1 BRA P0, `(.L_x_3801) ;  /* 0xffff4a7000009947 */ /* 0x000fea000003ffff */
[----:B------:R-:W-:Y:S05]  /*b7a0*/  EXIT ;  /* 0x000000000000794d */ /* 0x000fea0003800000 */
.L_x_3552:
[----:B------:R-:W0:Y:S02]  /*b7b0*/  S2R R11, SR_TID.X ;  /* 0x00000000000b7919 */ /* 0x000e240000002100 */
[----:B0-----:R-:W-:-:S05]  /*b7c0*/  IMAD.WIDE.U32 R2, R11, 0x4, RZ ;  /* 0x000000040b027825 */ /* 0x001fca00078e00ff */
[----:B------:R-:W-:-:S04]  /*b7d0*/  ISETP.GE.U32.AND P0, PT, R2, UR16, PT ;  /* 0x0000001002007c0c */ /* 0x000fc8000bf06070 */
[----:B------:R-:W-:-:S04]  /*b7e0*/  ISETP.GE.AND.EX P0, PT, R3, UR12, PT, P0 ;  /* 0x0000000c03007c0c */ /* 0x000fc8000bf06300 */
[----:B------:R-:W-:-:S13]  /*b7f0*/  ISETP.GT.U32.OR P0, PT, R11, 0x3fff, P0 ;  /* 0x00003fff0b00780c */ /* 0x000fda0000704470 */
[----:B------:R-:W-:Y:S05]  /*b800*/  @P0 EXIT ;  /* 0x000000000000094d */ /* 0x000fea0003800000 */
[----:B------:R-:W-:-:S08]  /*b810*/  HFMA2.MMA R28, -RZ, RZ, 0, 0 ;  /* 0x00000000ff1c7435 */ /* 0x000fd000000001ff */
.L_x_4050:
[C---:B------:R-:W-:Y:S02]  /*b820*/  SHF.L.U32 R4, R11.reuse, 0x5, RZ ;  /* 0x000000050b047819 */ /* 0x040fe400000006ff */
[----:B------:R-:W-:Y:S02]  /*b830*/  SHF.L.U64.HI R0, R11, 0x5, R28 ;  /* 0x000000050b007819 */ /* 0x000fe4000001021c */
[----:B------:R-:W-:-:S04]  /*b840*/  IADD3 R2, P0, R4, UR6, RZ ;  /* 0x0000000604027c10 */ /* 0x000fc8000ff1e0ff */
[----:B------:R-:W-:-:S05]  /*b850*/  IADD3.X R3, R0, UR7, RZ, P0, !PT ;  /* 0x0000000700037c10 */ /* 0x000fca00087fe4ff */
[----:B------:R-:W2:Y:S01]  /*b860*/  LDG.E.128 R12, [R2.64] ;  /* 0x0000000e020c7981 */ /* 0x000ea2000c1e1d00 */
[----:B------:R-:W-:-:S03]  /*b870*/  IADD3 R4, P0, R4, UR8, RZ ;  /* 0x0000000804047c10 */ /* 0x000fc6000ff1e0ff */
[----:B------:R0:W5:Y:S01]  /*b880*/  LDG.E.128 R16, [R2.64+0x10] ;  /* 0x0000100e02107981 */ /* 0x000162000c1e1d00 */
[----:B------:R-:W-:-:S05]  /*b890*/  IADD3.X R5, R0, UR9, RZ, P0, !PT ;  /* 0x0000000900057c10 */ /* 0x000fca00087fe4ff */
[----:B------:R0:W5:Y:S04]  /*b8a0*/  LDG.E.128 R20, [R4.64] ;  /* 0x0000000e04147981 */ /* 0x000168000c1e1d00 */
[----:B------:R0:W5:Y:S01]  /*b8b0*/  LDG.E.128 R24, [R4.64+0x10] ;  /* 0x0000100e04187981 */ /* 0x000162000c1e1d00 */
[----:B------:R-:W-:Y:S01]  /*b8c0*/  BSSY B2, `(.L_x_3802) ;  /* 0x0000280000027945 */ /* 0x000fe20003800000 */
[C---:B--2---:R-:W-:Y:S01]  /*b8d0*/  FSETP.NAN.FTZ.AND P0, PT, R12.reuse, R13, PT ;  /* 0x0000000d0c00720b */ /* 0x044fe20003f18000 */
[----:B------:R-:W-:-:S12]  /*b8e0*/  FADD.FTZ R31, |R12|, -RZ ;  /* 0x800000ff0c1f7221 */ /* 0x000fd80000010200 */
        /* <DEDUP_REMOVED lines=10> */
[C---:B------:R-:W-:Y:S02]  /*b990*/  FSETP.GEU.FTZ.AND P4, PT, R29.reuse, 9.9999999747524270788e-07, PT ;  /* 0x358637bd1d00780b */ /* 0x040fe40003f9e000 */
[----:B------:R-:W-:Y:S02]  /*b9a0*/  FSETP.GT.FTZ.AND P0, PT, R30, 1000000, PT ;  /* 0x497424001e00780b */ /* 0x000fe40003f14000 */
[----:B------:R-:W-:Y:S02]  /*b9b0*/  FSETP.GT.FTZ.AND P1, PT, R29, 1000000, PT ;  /* 0x497424001d00780b */ /* 0x000fe40003f34000 */
[----:B------:R-:W-:-:S04]  /*b9c0*/  PLOP3.LUT P0, PT, P0, P3, P4, 0xf7, 0x0 ;  /* 0x000000000000781c */ /* 0x000fc80000707e47 */
[----:B------:R-:W-:-:S13]  /*b9d0*/  PLOP3.LUT P0, PT, P1, P0, PT, 0xa8, 0x0 ;  /* 0x000000000000781c */ /* 0x000fda0000f01570 */
[----:B------:R-:W-:Y:S05]  /*b9e0*/  @P0 BRA `(.L_x_3806) ;  /* 0x0000129000000947 */ /* 0x000fea0003800000 */
[----:B------:R-:W-:-:S13]  /*b9f0*/  FSETP.GE.FTZ.AND P0, PT, R30, 1, PT ;  /* 0x3f8000001e00780b */ /* 0x000fda0003f16000 */
[----:B------:R-:W-:Y:S05]  /*ba00*/  @!P0 BRA `(.L_x_3807) ;  /* 0x0000054000008947 */ /* 0x000fea0003800000 */
[C---:B------:R-:W-:Y:S01]  /*ba10*/  FADD.FTZ R0, R30.reuse, -1 ;  /* 0xbf8000001e007421 */ /* 0x040fe20000010000 */
[----:B------:R-:W-:Y:S01]  /*ba20*/  MOV R4, 0x3e800000 ;  /* 0x3e80000000047802 */ /* 0x000fe20000000f00 */
[----:B------:R-:W-:Y:S01]  /*ba30*/  FADD.FTZ R3, R30, 1 ;  /* 0x3f8000001e037421 */ /* 0x000fe20000010000 */
[----:B------:R-:W-:Y:S01]  /*ba40*/  HFMA2.MMA R5, -RZ, RZ, 1.3056640625, -1.8671875 ;  /* 0x3d39bf78ff057435 */ /* 0x000fe200000001ff */
        /* <DEDUP_REMOVED lines=15> */
[----:B------:R-:W-:Y:S02]  /*bb40*/  FFMA.FTZ R3, R2, R3, -0.13229703903198242188 ;  /* 0xbe0778e002037423 */ /* 0x000fe40000010003 */
[----:B0-----:R-:W-:Y:S02]  /*bb50*/  FMUL.FTZ R31, R0, 1.1920928955078125e-07 ;  /* 0x34000000001f7820 */ /* 0x001fe40000410000 */
[----:B------:R-:W-:-:S04]  /*bb60*/  FFMA.FTZ R3, R2, R3, 0.14491446316242218018 ;  /* 0x3e14647502037423 */ /* 0x000fc80000010003 */
[----:B------:R-:W-:-:S04]  /*bb70*/  FFMA.FTZ R3, R2, R3, -0.16641564667224884033 ;  /* 0xbe2a68dd02037423 */ /* 0x000fc80000010003 */
[----:B------:R-:W-:Y:S02]  /*bb80*/  FFMA.FTZ R3, R2, R3, 0.19988867640495300293 ;  /* 0x3e4caf9e02037423 */ /* 0x000fe40000010003 */
[----:B-1----:R-:W-:Y:S02]  /*bb90*/  FFMA R4, -R30, R5, 1 ;  /* 0x3f8000001e047423 */ /* 0x002fe40000000105 */
        /* <DEDUP_REMOVED lines=10> */
[C---:B------:R-:W-:Y:S02]  /*bc40*/  ISETP.GE.AND P1, PT, R7.reuse, -0x407fffff, PT ;  /* 0xbf8000010700780c */ /* 0x040fe40003f26270 */
[----:B------:R-:W-:-:S11]  /*bc50*/  FSETP.NEU.FTZ.AND P3, PT, R7, RZ, PT ;  /* 0x000000ff0700720b */ /* 0x000fd60003f7d000 */
[----:B------:R-:W-:-:S05]  /*bc60*/  @P1 MOV R2, 0x7f800000 ;  /* 0x7f80000000021802 */ /* 0x000fca0000000f00 */
[----:B------:R-:W-:-:S05]  /*bc70*/  @P1 FFMA.FTZ R31, R7, R2, +INF ;  /* 0x7f800000071f1423 */ /* 0x000fca0000010002 */
[----:B------:R-:W-:Y:S02]  /*bc80*/  FSEL R31, R31, -RZ, P3 ;  /* 0x800000ff1f1f7208 */ /* 0x000fe40001800000 */
.L_x_3809:
[----:B------:R-:W-:Y:S05]  /*bc90*/  BSYNC B0 ;  /* 0x0000000000007941 */ /* 0x000fea0003800000 */
.L_x_3808:
[----:B------:R-:W-:Y:S01]  /*bca0*/  BSSY B3, `(.L_x_3810) ;  /* 0x0000007000037945 */ /* 0x000fe20003800000 */
[----:B------:R-:W-:Y:S01]  /*bcb0*/  FFMA R3, R4, R0, R3 ;  /* 0x0000000004037223 */ /* 0x000fe20000000003 */
[----:B------:R-:W-:Y:S05]  /*bcc0*/  @!P0 BRA `(.L_x_3811) ;  /* 0x0000004000008947 */ /* 0x000fea0003800000 */
[----:B------:R-:W-:Y:S02]  /*bcd0*/  MOV R9, R29 ;  /* 0x0000001d00097202 */ /* 0x000fe40000000f00 */
[----:B------:R-:W-:Y:S02]  /*bce0*/  MOV R6, R30 ;  /* 0x0000001e00067202 */ /* 0x000fe40000000f00 */
[----:B------:R-:W-:Y:S02]  /*bcf0*/  MOV R0, 0xbd10 ;  /* 0x0000bd1000007802 */ /* 0x000fe40000000f00 */
[----:B-----5:R-:W-:Y:S05]  /*bd00*/  CALL.REL.NOINC `($__internal_0_$__cuda_sm3x_div_rn_ftz_f32_slowpath) ;  /* 0x0000acd000007944 */ /* 0x020fea0003c00000 */
.L_x_3811:
[----:B------:R-:W-:Y:S05]  /*bd10*/  BSYNC B3 ;  /* 0x0000000000037941 */ /* 0x000fea0003800000 */
.L_x_3810:
        /* <DEDUP_REMOVED lines=18> */
.L_x_3813:
[----:B------:R-:W-:Y:S02]  /*be40*/  ISETP.GE.AND P0, PT, R12, RZ, PT ;  /* 0x000000ff0c00720c */ /* 0x000fe40003f06270 */
[----:B------:R-:W-:-:S11]  /*be50*/  MOV R3, 0x3fd774eb ;  /* 0x3fd774eb00037802 */ /* 0x000fd60000000f00 */
[----:B------:R-:W-:-:S04]  /*be60*/  @P0 FFMA.FTZ R0, R3, 0.93318945169448852539, -R0 ;  /* 0x3f6ee58103000823 */ /* 0x000fc80000010800 */
[----:B------:R-:W-:Y:S02]  /*be70*/  @!P0 FFMA.FTZ R0, R3, 0.93318945169448852539, R0 ;  /* 0x3f6ee58103008823 */ /* 0x000fe40000010000 */
.L_x_3814:
[----:B------:R-:W-:Y:S05]  /*be80*/  BSYNC B0 ;  /* 0x0000000000007941 */ /* 0x000fea0003800000 */
.L_x_3812:
        /* <DEDUP_REMOVED lines=12> */
.L_x_3807:
        /* <DEDUP_REMOVED lines=17> */
.L_x_3818:
[----:B------:R-:W-:Y:S05]  /*c060*/  BSYNC B3 ;  /* 0x0000000000037941 */ /* 0x000fea0003800000 */
.L_x_3817:
        /* <DEDUP_REMOVED lines=18> */
.L_x_3820:
[----:B------:R-:W-:Y:S02]  /*c190*/  ISETP.GE.AND P0, PT, R12, RZ, PT ;  /* 0x000000ff0c00720c */ /* 0x000fe40003f06270 */
[----:B------:R-:W-:-:S11]  /*c1a0*/  MOV R3, 0x3fd774eb ;  /* 0x3fd774eb00037802 */ /* 0x000fd60000000f00 */
[----:B------:R-:W-:-:S04]  /*c1b0*/  @P0 FFMA.FTZ R0, R3, 0.93318945169448852539, -R0 ;  /* 0x3f6ee58103000823 */ /* 0x000fc80000010800 */
[----:B------:R-:W-:Y:S02]  /*c1c0*/  @!P0 FFMA.FTZ R0, R3, 0.93318945169448852539, R0 ;  /* 0x3f6ee58103008823 */ /* 0x000fe40000010000 */
.L_x_3821:
[----:B------:R-:W-:Y:S05]  /*c1d0*/  BSYNC B0 ;  /* 0x0000000000007941 */ /* 0x000fea0003800000 */
.L_x_3819:
[----:B------:R-:W-:Y:S01]  /*c1e0*/  FSETP.NEU.FTZ.AND P1, PT, |R12|, |R13|, PT ;  /* 0x4000000d0c00720b */ /* 0x000fe20003f3d200 */
[----:B------:R-:W-:Y:S01]  /*c1f0*/  HFMA2.MMA R2, -RZ, RZ, 2.04296875, -15.78125 ;  /* 0x4016cbe4ff027435 */ /* 0x000fe200000001ff */
[----:B------:R-:W-:Y:S01]  /*c200*/  FSETP.NEU.FTZ.AND P2, PT, R30, RZ, PT ;  /* 0x000000ff1e00720b */ /* 0x000fe20003f5d000 */
[----:B------:R-:W0:Y:S01]  /*c210*/  MUFU.LG2 R31, R32 ;  /* 0x00000020001f7308 */ /* 0x000e220000000c00 */
[C---:B------:R-:W-:Y:S01]  /*c220*/  ISETP.GE.AND P0, PT, R12.reuse, RZ, PT ;  /* 0x000000ff0c00720c */ /* 0x040fe20003f06270 */
[----:B------:R-:W-:-:S08]  /*c230*/  FADD.FTZ R3, |R12|, |R13| ;  /* 0x4000000d0c037221 */ /* 0x000fd00000010200 */
[----:B------:R-:W-:Y:S02]  /*c240*/  @!P1 FSEL R0, R2, 0.78539818525314331055, !P0 ;  /* 0x3f490fdb02009808 */ /* 0x000fe40004000000 */
[----:B------:R-:W-:Y:S02]  /*c250*/  @!P2 FSEL R0, RZ, 3.1415927410125732422, P0 ;  /* 0x40490fdbff00a808 */ /* 0x000fe40000000000 */
[----:B------:R-:W-:Y:S02]  /*c260*/  FSETP.GTU.FTZ.AND P0, PT, |R3|, +INF , PT ;  /* 0x7f8000000300780b */ /* 0x000fe40003f1c200 */
[----:B------:R-:W-:Y:S01]  /*c270*/  LOP3.LUT R0, R0, 0x80000000, R13, 0xb8, !PT ;  /* 0x8000000000007812 */ /* 0x000fe200078eb80d */
[----:B0-----:R-:W-:-:S03]  /*c280*/  FMUL.FTZ.D2 R31, R31, 0.69314718246459960938 ;  /* 0x3f3172181f1f7820 */ /* 0x001fc60000310000 */
[----:B------:R-:W-:Y:S01]  /*c290*/  FSEL R0, R3, R0, P0 ;  /* 0x0000000003007208 */ /* 0x000fe20000000000 */
[----:B------:R-:W-:Y:S05]  /*c2a0*/  BRA `(.L_x_3815) ;  /* 0x00001e1000007947 */ /* 0x000fea0003800000 */
.L_x_3816:
[----:B------:R-:W-:Y:S01]  /*c2b0*/  LOP3.LUT R3, R30, 0xffff0000, RZ, 0xc0, !PT ;  /* 0xffff00001e037812 */ /* 0x000fe200078ec0ff */
[----:B------:R-:W-:Y:S01]  /*c2c0*/  BSSY B0, `(.L_x_3822) ;  /* 0x000003f000007945 */ /* 0x000fe20003800000 */
[----:B------:R-:W-:-:S03]  /*c2d0*/  LOP3.LUT R2, R29, 0xffff0000, RZ, 0xc0, !PT ;  /* 0xffff00001d027812 */ /* 0x000fc600078ec0ff */
[--C-:B------:R-:W-:Y:S02]  /*c2e0*/  FADD.FTZ R0, R30, -R3.reuse ;  /* 0x800000031e007221 */ /* 0x100fe40000010000 */
[--C-:B------:R-:W-:Y:S02]  /*c2f0*/  FADD.FTZ R4, R29, -R2.reuse ;  /* 0x800000021d047221 */ /* 0x100fe40000010000 */
[C---:B------:R-:W-:Y:S01]  /*c300*/  FMUL.FTZ R6, R3.reuse, R3 ;  /* 0x0000000303067220 */ /* 0x040fe20000410000 */
[----:B------:R-:W-:Y:S01]  /*c310*/  LOP3.LUT R5, R0, 0xffff0000, RZ, 0xc0, !PT ;  /* 0xffff000000057812 */ /* 0x000fe200078ec0ff */
        /* <DEDUP_REMOVED lines=18> */
.L_x_3823:
        /* <DEDUP_REMOVED lines=35> */
[----:B------:R-:W-:Y:S02]  /*c670*/  PLOP3.LUT P1, PT, P0, P3, P1, 0xbf, 0x0 ;  /* 0x000000000000781c */ /* 0x000fe40000727717 */
[----:B------:R-:W-:Y:S02]  /*c680*/  FSEL R0, R4, R35, !P0 ;  /* 0x0000002304007208 */ /* 0x000fe40004000000 */
[----:B------:R-:W-:-:S09]  /*c690*/  FSEL R4, R35, R4, !P0 ;  /* 0x0000000423047208 */ /* 0x000fd20004000000 */
[----:B------:R-:W-:Y:S05]  /*c6a0*/  @P1 BRA `(.L_x_3823) ;  /* 0xfffffd9000001947 */ /* 0x000fea000383ffff */
[----:B------:R-:W-:Y:S05]  /*c6b0*/  BSYNC B0 ;  /* 0x0000000000007941 */ /* 0x000fea0003800000 */
.L_x_3822:
        /* <DEDUP_REMOVED lines=11> */
[----:B------:R-:W-:-:S03]  /*c770*/  HFMA2.MMA R5, -RZ, RZ, 1.3056640625, -1.8671875 ;  /* 0x3d39bf78ff057435 */ /* 0x000fc600000001ff */
[----:B------:R-:W-:-:S04]  /*c780*/  FADD.FTZ R7, R7, R2 ;  /* 0x0000000207077221 */ /* 0x000fc80000010000 */
[----:B------:R-:W-:-:S04]  /*c790*/  FADD.FTZ R7, R0, R7 ;  /* 0x0000000700077221 */ /* 0x000fc80000010000 */
[----:B------:R-:W-:Y:S01]  /*c7a0*/  FADD.FTZ R7, R4, R7 ;  /* 0x0000000704077221 */ /* 0x000fe20000010000 */
[----:B------:R-:W-:-:S03]  /*c7b0*/  MOV R4, 0x3e800000 ;  /* 0x3e80000000047802 */ /* 0x000fc60000000f00 */
        /* <DEDUP_REMOVED lines=32> */
.L_x_3825:
[----:B------:R-:W-:Y:S05]  /*c9c0*/  BSYNC B0 ;  /* 0x0000000000007941 */ /* 0x000fea0003800000 */
.L_x_3824:
[----:B------:R-:W-:Y:S01]  /*c9d0*/  BSSY B3, `(.L_x_3826) ;  /* 0x0000007000037945 */ /* 0x000fe20003800000 */
[----:B------:R-:W-:Y:S01]  /*c9e0*/  FFMA R3, R4, R5, R3 ;  /* 0x0000000504037223 */ /* 0x000fe20000000003 */
[----:B------:R-:W-:Y:S05]  /*c9f0*/  @!P3 BRA `(.L_x_3827) ;  /* 0x000000400000b947 */ /* 0x000fea0003800000 */
[----:B------:R-:W-:Y:S02]  /*ca00*/  MOV R9, R29 ;  /* 0x0000001d00097202 */ /* 0x000fe40000000f00 */
[----:B------:R-:W-:Y:S02]  /*ca10*/  MOV R6, R30 ;  /* 0x0000001e00067202 */ /* 0x000fe40000000f00 */
[----:B------:R-:W-:Y:S02]  /*ca20*/  MOV R0, 0xca40 ;  /* 0x0000ca4000007802 */ /* 0x000fe40000000f00 */
[----:B-----5:R-:W-:Y:S05]  /*ca30*/  CALL.REL.NOINC `($__internal_0_$__cuda_sm3x_div_rn_ftz_f32_slowpath) ;  /* 0x00009fa000007944 */ /* 0x020fea0003c00000 */
.L_x_3827:
[----:B------:R-:W-:Y:S05]  /*ca40*/  BSYNC B3 ;  /* 0x0000000000037941 */ /* 0x000fea0003800000 */
.L_x_3826:
        /* <DEDUP_REMOVED lines=18> */
.L_x_3829:
[----:B------:R-:W-:Y:S02]  /*cb70*/  ISETP.GE.AND P0, PT, R12, RZ, PT ;  /* 0x000000ff0c00720c */ /* 0x000fe40003f06270 */
[----:B------:R-:W-:-:S11]  /*cb80*/  MOV R3, 0x3fd774eb ;  /* 0x3fd774eb00037802 */ /* 0x000fd60000000f00 */
[----:B------:R-:W-:-:S04]  /*cb90*/  @P0 FFMA.FTZ R0, R3, 0.93318945169448852539, -R0 ;  /* 0x3f6ee58103000823 */ /* 0x000fc80000010800 */
[----:B------:R-:W-:Y:S02]  /*cba0*/  @!P0 FFMA.FTZ R0, R3, 0.93318945169448852539, R0 ;  /* 0x3f6ee58103008823 */ /* 0x000fe40000010000 */
.L_x_3830:
[----:B------:R-:W-:Y:S05]  /*cbb0*/  BSYNC B0 ;  /* 0x0000000000007941 */ /* 0x000fea0003800000 */
.L_x_3828:
[----:B------:R-:W-:Y:S01]  /*cbc0*/  FSETP.NEU.FTZ.AND P1, PT, |R12|, |R13|, PT ;  /* 0x4000000d0c00720b */ /* 0x000fe20003f3d200 */
[----:B------:R-:W-:Y:S01]  /*cbd0*/  HFMA2.MMA R2, -RZ, RZ, 2.04296875, -15.78125 ;  /* 0x4016cbe4ff027435 */ /* 0x000fe200000001ff */
[----:B------:R-:W-:Y:S01]  /*cbe0*/  FSETP.NEU.FTZ.AND P2, PT, R30, RZ, PT ;  /* 0x000000ff1e00720b */ /* 0x000fe20003f5d000 */
[C---:B------:R-:W-:Y:S01]  /*cbf0*/  FADD.FTZ R3, |R12|.reuse, |R13| ;  /* 0x4000000d0c037221 */ /* 0x040fe20000010200 */
[----:B------:R-:W-:Y:S01]  /*cc00*/  ISETP.GE.AND P0, PT, R12, RZ, PT ;  /* 0x000000ff0c00720c */ /* 0x000fe20003f06270 */
[----:B------:R-:W-:-:S08]  /*cc10*/  FMUL.FTZ R31, R31, 0.5 ;  /* 0x3f0000001f1f7820 */ /* 0x000fd00000410000 */
[----:B------:R-:W-:Y:S02]  /*cc20*/  @!P1 FSEL R0, R2, 0.78539818525314331055, !P0 ;  /* 0x3f490fdb02009808 */ /* 0x000fe40004000000 */
[----:B------:R-:W-:Y:S02]  /*cc30*/  @!P2 FSEL R0, RZ, 3.1415927410125732422, P0 ;  /* 0x40490fdbff00a808 */ /* 0x000fe40000000000 */
[----:B------:R-:W-:Y:S02]  /*cc40*/  FSETP.GTU.FTZ.AND P0, PT, |R3|, +INF , PT ;  /* 0x7f8000000300780b */ /* 0x000fe40003f1c200 */
[----:B------:R-:W-:-:S04]  /*cc50*/  LOP3.LUT R0, R0, 0x80000000, R13, 0xb8, !PT ;  /* 0x8000000000007812 */ /* 0x000fc800078eb80d */
[----:B------:R-:W-:Y:S01]  /*cc60*/  FSEL R0, R3, R0, P0 ;  /* 0x0000000003007208 */ /* 0x000fe20000000000 */
[----:B------:R-:W-:Y:S05]  /*cc70*/  BRA `(.L_x_3815) ;  /* 0x0000144000007947 */ /* 0x000fea0003800000 */
.L_x_3806:
        /* <DEDUP_REMOVED lines=13> */
.L_x_3832:
[----:B------:R-:W-:Y:S05]  /*cd50*/  BSYNC B3 ;  /* 0x0000000000037941 */ /* 0x000fea0003800000 */
.L_x_3831:
        /* <DEDUP_REMOVED lines=18> */
.L_x_3834:
[----:B------:R-:W-:Y:S02]  /*ce80*/  ISETP.GE.AND P0, PT, R12, RZ, PT ;  /* 0x000000ff0c00720c */ /* 0x000fe40003f06270 */
[----:B------:R-:W-:-:S11]  /*ce90*/  MOV R3, 0x3fd774eb ;  /* 0x3fd774eb00037802 */ /* 0x000fd60000000f00 */
[----:B------:R-:W-:-:S04]  /*cea0*/  @P0 FFMA.FTZ R0, R3, 0.93318945169448852539, -R0 ;  /* 0x3f6ee58103000823 */ /* 0x000fc80000010800 */
[----:B------:R-:W-:Y:S02]  /*ceb0*/  @!P0 FFMA.FTZ R0, R3, 0.93318945169448852539, R0 ;  /* 0x3f6ee58103008823 */ /* 0x000fe40000010000 */
.L_x_3835:
[----:B------:R-:W-:Y:S05]  /*cec0*/  BSYNC B0 ;  /* 0x0000000000007941 */ /* 0x000fea0003800000 */
.L_x_3833:
[CC--:B------:R-:W-:Y:S02]  /*ced0*/  IMNMX R2, R31.reuse, R32.reuse, !PT ;  /* 0x000000201f027217 */ /* 0x0c0fe40007800200 */
[----:B------:R-:W-:Y:S02]  /*cee0*/  IMNMX R31, R31, R32, PT ;  /* 0x000000201f1f7217 */ /* 0x000fe40003800200 */
[----:B------:R-:W-:Y:S02]  /*cef0*/  LOP3.LUT R3, R2, 0xfe000000, RZ, 0xc0, !PT ;  /* 0xfe00000002037812 */ /* 0x000fe400078ec0ff */
[----:B------:R-:W-:Y:S02]  /*cf00*/  FSETP.NEU.FTZ.AND P0, PT, R31, RZ, PT ;  /* 0x000000ff1f00720b */ /* 0x000fe40003f1d000 */
[C---:B------:R-:W-:Y:S02]  /*cf10*/  IADD3 R4, -R3.reuse, 0x7e800000, RZ ;  /* 0x7e80000003047810 */ /* 0x040fe40007ffe1ff */
[----:B------:R-:W-:-:S02]  /*cf20*/  LOP3.LUT R3, R3, 0x800000, RZ, 0xfc, !PT ;  /* 0x0080000003037812 */ /* 0x000fc400078efcff */
[----:B------:R-:W-:Y:S01]  /*cf30*/  FSETP.NEU.FTZ.AND P1, PT, |R12|, |R13|, PT ;  /* 0x4000000d0c00720b */ /* 0x000fe20003f3d200 */
[-C--:B------:R-:W-:Y:S01]  /*cf40*/  FMUL.FTZ R5, R31, R4.reuse ;  /* 0x000000041f057220 */ /* 0x080fe20000410000 */
[----:B------:R-:W-:Y:S01]  /*cf50*/  FSETP.NEU.FTZ.AND P2, PT, R30, RZ, PT ;  /* 0x000000ff1e00720b */ /* 0x000fe20003f5d000 */
[----:B------:R-:W-:Y:S02]  /*cf60*/  FMUL.FTZ R4, R2, R4 ;  /* 0x0000000402047220 */ /* 0x000fe40000410000 */
[----:B------:R-:W-:-:S04]  /*cf70*/  FMUL.FTZ R5, R5, R5 ;  /* 0x0000000505057220 */ /* 0x000fc80000410000 */
[----:B------:R-:W-:-:S04]  /*cf80*/  FFMA.FTZ R5, R4, R4, R5 ;  /* 0x0000000404057223 */ /* 0x000fc80000010005 */
[----:B------:R-:W0:Y:S02]  /*cf90*/  MUFU.SQRT R4, R5 ;  /* 0x0000000500047308 */ /* 0x000e240000002000 */
[----:B0-----:R-:W-:Y:S01]  /*cfa0*/  @P0 FMUL.FTZ R2, R3, R4 ;  /* 0x0000000403020220 */ /* 0x001fe20000410000 */
[----:B------:R-:W-:Y:S01]  /*cfb0*/  FSETP.NEU.FTZ.AND P0, PT, R31, +INF , PT ;  /* 0x7f8000001f00780b */ /* 0x000fe20003f1d000 */
[----:B------:R-:W-:-:S03]  /*cfc0*/  HFMA2.MMA R3, -RZ, RZ, 2.04296875, -15.78125 ;  /* 0x4016cbe4ff037435 */ /* 0x000fc600000001ff */
[----:B------:R-:W-:Y:S02]  /*cfd0*/  FSEL R2, R2, +INF , P0 ;  /* 0x7f80000002027808 */ /* 0x000fe40000000000 */
[----:B------:R-:W-:-:S04]  /*cfe0*/  ISETP.GE.AND P0, PT, R12, RZ, PT ;  /* 0x000000ff0c00720c */ /* 0x000fc80003f06270 */
[----:B------:R-:W0:Y:S01]  /*cff0*/  MUFU.LG2 R2, R2 ;  /* 0x0000000200027308 */ /* 0x000e220000000c00 */
[----:B------:R-:W-:Y:S01]  /*d000*/  @!P1 FSEL R0, R3, 0.78539818525314331055, !P0 ;  /* 0x3f490fdb03009808 */ /* 0x000fe20004000000 */
[----:B------:R-:W-:Y:S01]  /*d010*/  FADD.FTZ R3, |R12|, |R13| ;  /* 0x4000000d0c037221 */ /* 0x000fe20000010200 */
[----:B------:R-:W-:-:S04]  /*d020*/  @!P2 FSEL R0, RZ, 3.1415927410125732422, P0 ;  /* 0x40490fdbff00a808 */ /* 0x000fc80000000000 */
[----:B------:R-:W-:Y:S02]  /*d030*/  FSETP.GTU.FTZ.AND P0, PT, |R3|, +INF , PT ;  /* 0x7f8000000300780b */ /* 0x000fe40003f1c200 */
[----:B------:R-:W-:-:S04]  /*d040*/  LOP3.LUT R0, R0, 0x80000000, R13, 0xb8, !PT ;  /* 0x8000000000007812 */ /* 0x000fc800078eb80d */
[----:B------:R-:W-:Y:S01]  /*d050*/  FSEL R0, R3, R0, P0 ;  /* 0x0000000003007208 */ /* 0x000fe20000000000 */
[----:B0-----:R-:W-:Y:S01]  /*d060*/  FMUL.FTZ R31, R2, 0.69314718246459960938 ;  /* 0x3f317218021f7820 */ /* 0x001fe20000410000 */
[----:B------:R-:W-:Y:S05]  /*d070*/  BRA `(.L_x_3815) ;  /* 0x0000104000007947 */ /* 0x000fea0003800000 */
.L_x_3805:
        /* <DEDUP_REMOVED lines=34> */
[C---:B------:R-:W-:Y:S02]  /*d2a0*/  ISETP.GE.AND P1, PT, R7.reuse, -0x407fffff, PT ;  /* 0xbf8000010700780c */ /* 0x040fe40003f26270 */
[----:B------:R-:W-:-:S11]  /*d2b0*/  FSETP.NEU.FTZ.AND P3, PT, R7, RZ, PT ;  /* 0x000000ff0700720b */ /* 0x000fd60003f7d000 */
[----:B------:R-:W-:-:S05]  /*d2c0*/  @P1 MOV R0, 0x7f800000 ;  /* 0x7f80000000001802 */ /* 0x000fca0000000f00 */
[----:B------:R-:W-:-:S05]  /*d2d0*/  @P1 FFMA.FTZ R31, R7, R0, +INF ;  /* 0x7f800000071f1423 */ /* 0x000fca0000010000 */
[----:B------:R-:W-:Y:S02]  /*d2e0*/  FSEL R31, R31, -RZ, P3 ;  /* 0x800000ff1f1f7208 */ /* 0x000fe40001800000 */
.L_x_3838:
[----:B------:R-:W-:Y:S05]  /*d2f0*/  BSYNC B0 ;  /* 0x0000000000007941 */ /* 0x000fea0003800000 */
.L_x_3837:
[----:B------:R-:W-:Y:S01]  /*d300*/  BSSY B3, `(.L_x_3839) ;  /* 0x0000007000037945 */ /* 0x000fe20003800000 */
[----:B------:R-:W-:Y:S01]  /*d310*/  FFMA R3, R4, R5, R2 ;  /* 0x0000000504037223 */ /* 0x000fe20000000002 */
[----:B------:R-:W-:Y:S05]  /*d320*/  @!P0 BRA `(.L_x_3840) ;  /* 0x0000004000008947 */ /* 0x000fea0003800000 */
[----:B------:R-:W-:Y:S01]  /*d330*/  HFMA2.MMA R6, -RZ, RZ, 1.875, 0 ;  /* 0x3f800000ff067435 */ /* 0x000fe200000001ff */
[----:B------:R-:W-:Y:S02]  /*d340*/  MOV R9, R29 ;  /* 0x0000001d00097202 */ /* 0x000fe40000000f00 */
[----:B------:R-:W-:-:S03]  /*d350*/  MOV R0, 0xd370 ;  /* 0x0000d37000007802 */ /* 0x000fc60000000f00 */
[----:B-----5:R-:W-:Y:S05]  /*d360*/  CALL.REL.NOINC `($__internal_0_$__cuda_sm3x_div_rn_ftz_f32_slowpath) ;  /* 0x0000967000007944 */ /* 0x020fea0003c00000 */
.L_x_3840:
[----:B------:R-:W-:Y:S05]  /*d370*/  BSYNC B3 ;  /* 0x0000000000037941 */ /* 0x000fea0003800000 */
.L_x_3839:
        /* <DEDUP_REMOVED lines=18> */
.L_x_3842:
[----:B------:R-:W-:Y:S02]  /*d4a0*/  ISETP.GE.AND P0, PT, R12, RZ, PT ;  /* 0x000000ff0c00720c */ /* 0x000fe40003f06270 */
[----:B------:R-:W-:-:S11]  /*d4b0*/  MOV R3, 0x3fd774eb ;  /* 0x3fd774eb00037802 */ /* 0x000fd60000000f00 */
[----:B------:R-:W-:-:S04]  /*d4c0*/  @P0 FFMA.FTZ R0, R3, 0.93318945169448852539, -R0 ;  /* 0x3f6ee58103000823 */ /* 0x000fc80000010800 */
[----:B------:R-:W-:Y:S02]  /*d4d0*/  @!P0 FFMA.FTZ R0, R3, 0.93318945169448852539, R0 ;  /* 0x3f6ee58103008823 */ /* 0x000fe40000010000 */
.L_x_3843:
[----:B------:R-:W-:Y:S05]  /*d4e0*/  BSYNC B0 ;  /* 0x0000000000007941 */ /* 0x000fea0003800000 */
.L_x_3841:
        /* <DEDUP_REMOVED lines=10> */
.L_x_3836:
        /* <DEDUP_REMOVED lines=13> */
.L_x_3845:
[----:B------:R-:W-:Y:S05]  /*d660*/  BSYNC B3 ;  /* 0x0000000000037941 */ /* 0x000fea0003800000 */
.L_x_3844:
        /* <DEDUP_REMOVED lines=18> */
.L_x_3847:
[----:B------:R-:W-:Y:S02]  /*d790*/  ISETP.GE.AND P0, PT, R12, RZ, PT ;  /* 0x000000ff0c00720c */ /* 0x000fe40003f06270 */
[----:B------:R-:W-:-:S11]  /*d7a0*/  MOV R3, 0x3fd774eb ;  /* 0x3fd774eb00037802 */ /* 0x000fd60000000f00 */
[----:B------:R-:W-:-:S04]  /*d7b0*/  @P0 FFMA.FTZ R0, R3, 0.93318945169448852539, -R0 ;  /* 0x3f6ee58103000823 */ /* 0x000fc80000010800 */
[----:B------:R-:W-:Y:S02]  /*d7c0*/  @!P0 FFMA.FTZ R0, R3, 0.93318945169448852539, R0 ;  /* 0x3f6ee58103008823 */ /* 0x000fe40000010000 */
.L_x_3848:
[----:B------:R-:W-:Y:S05]  /*d7d0*/  BSYNC B0 ;  /* 0x0000000000007941 */ /* 0x000fea0003800000 */
.L_x_3846:
        /* <DEDUP_REMOVED lines=11> */
.L_x_3804:
[----:B------:R-:W-:Y:S01]  /*d890*/  FMUL.FTZ R0, R12, 0.36787945032119750977 ;  /* 0x3ebc5ab20c007820 */ /* 0x000fe20000410000 */
[----:B------:R-:W-:Y:S01]  /*d8a0*/  MOV R31, 0x3f800000 ;  /* 0x3f800000001f7802 */ /* 0x000fe20000000f00 */
[----:B------:R-:W-:Y:S01]  /*d8b0*/  FMUL.FTZ R2, R13, 0.36787945032119750977 ;  /* 0x3ebc5ab20d027820 */ /* 0x000fe20000410000 */
[----:B------:R-:W-:Y:S01]  /*d8c0*/  BSSY B3, `(.L_x_3849) ;  /* 0x000001f000037945 */ /* 0x000fe20003800000 */
[----:B------:R-:W-:Y:S02]  /*d8d0*/  FADD.FTZ R0, |R0|, -RZ ;  /* 0x800000ff00007221 */ /* 0x000fe40000010200 */
[----:B------:R-:W-:-:S05]  /*d8e0*/  FADD.FTZ R3, |R2|, -RZ ;  /* 0x800000ff02037221 */ /* 0x000fca0000010200 */
[CC--:B------:R-:W-:Y:S02]  /*d8f0*/  IMNMX R2, R0.reuse, R3.reuse, !PT ;  /* 0x0000000300027217 */ /* 0x0c0fe40007800200 */
[----:B------:R-:W-:Y:S02]  /*d900*/  IMNMX R0, R0, R3, PT ;  /* 0x0000000300007217 */ /* 0x000fe40003800200 */
[----:B------:R-:W-:Y:S02]  /*d910*/  LOP3.LUT R4, R2, 0xfe000000, RZ, 0xc0, !PT ;  /* 0xfe00000002047812 */ /* 0x000fe400078ec0ff */
[----:B------:R-:W-:Y:S02]  /*d920*/  FSETP.NEU.FTZ.AND P0, PT, R0, RZ, PT ;  /* 0x000000ff0000720b */ /* 0x000fe40003f1d000 */
[----:B------:R-:W-:-:S05]  /*d930*/  IADD3 R3, -R4, 0x7e800000, RZ ;  /* 0x7e80000004037810 */ /* 0x000fca0007ffe1ff */
[-C--:B------:R-:W-:Y:S02]  /*d940*/  FMUL.FTZ R5, R0, R3.reuse ;  /* 0x0000000300057220 */ /* 0x080fe40000410000 */
[----:B------:R-:W-:Y:S02]  /*d950*/  FMUL.FTZ R3, R2, R3 ;  /* 0x0000000302037220 */ /* 0x000fe40000410000 */
[----:B------:R-:W-:Y:S02]  /*d960*/  FMUL.FTZ R6, R5, R5 ;  /* 0x0000000505067220 */ /* 0x000fe40000410000 */
[----:B------:R-:W-:Y:S02]  /*d970*/  MUFU.RCP R5, R30 ;  /* 0x0000001e00057308 */ /* 0x000fe40000001000 */
[----:B------:R-:W-:Y:S01]  /*d980*/  FFMA.FTZ R6, R3, R3, R6 ;  /* 0x0000000303067223 */ /* 0x000fe20000010006 */
[----:B------:R-:W-:-:S05]  /*d990*/  LOP3.LUT R3, R4, 0x800000, RZ, 0xfc, !PT ;  /* 0x0080000004037812 */ /* 0x000fca00078efcff */
[----:B------:R-:W0:Y:S02]  /*d9a0*/  MUFU.SQRT R6, R6 ;  /* 0x0000000600067308 */ /* 0x000e240000002000 */
[----:B0-----:R-:W-:Y:S01]  /*d9b0*/  @P0 FMUL.FTZ R2, R6, R3 ;  /* 0x0000000306020220 */ /* 0x001fe20000410000 */
[----:B------:R-:W-:Y:S01]  /*d9c0*/  FSETP.NEU.FTZ.AND P0, PT, R0, +INF , PT ;  /* 0x7f8000000000780b */ /* 0x000fe20003f1d000 */
[----:B------:R-:W-:-:S03]  /*d9d0*/  FFMA R0, -R30, R5, 1 ;  /* 0x3f8000001e007423 */ /* 0x000fc60000000105 */
[----:B------:R-:W-:Y:S01]  /*d9e0*/  FSEL R2, R2, +INF , P0 ;  /* 0x7f80000002027808 */ /* 0x000fe20000000000 */
[----:B------:R-:W-:-:S04]  /*d9f0*/  FFMA R0, R5, R0, R5 ;  /* 0x0000000005007223 */ /* 0x000fc80000000005 */
[----:B------:R-:W-:Y:S01]  /*da00*/  FFMA R3, R29, R0, RZ ;  /* 0x000000001d037223 */ /* 0x000fe200000000ff */
[----:B------:R-:W0:Y:S03]  /*da10*/  MUFU.LG2 R2, R2 ;  /* 0x0000000200027308 */ /* 0x000e260000000c00 */
[----:B------:R-:W-:-:S04]  /*da20*/  FFMA R4, -R30, R3, R29 ;  /* 0x000000031e047223 */ /* 0x000fc8000000011d */
[----:B------:R-:W-:Y:S01]  /*da30*/  FFMA R3, R0, R4, R3 ;  /* 0x0000000400037223 */ /* 0x000fe20000000003 */
[----:B------:R-:W1:Y:S01]  /*da40*/  FCHK P0, R29, R30 ;  /* 0x0000001e1d007302 */ /* 0x000e620000000000 */
[----:B0-----:R-:W-:Y:S01]  /*da50*/  FFMA.FTZ R31, R2, 0.69314718246459960938, R31 ;  /* 0x3f317218021f7823 */ /* 0x001fe2000001001f */
[----:B-1----:R-:W-:Y:S06]  /*da60*/  @!P0 BRA `(.L_x_3850) ;  /* 0x0000004000008947 */ /* 0x002fec0003800000 */
[----:B------:R-:W-:Y:S02]  /*da70*/  MOV R9, R29 ;  /* 0x0000001d00097202 */ /* 0x000fe40000000f00 */
[----:B------:R-:W-:Y:S02]  /*da80*/  MOV R6, R30 ;  /* 0x0000001e00067202 */ /* 0x000fe40000000f00 */
[----:B------:R-:W-:Y:S02]  /*da90*/  MOV R0, 0xdab0 ;  /* 0x0000dab000007802 */ /* 0x000fe40000000f00 */
[----:B-----5:R-:W-:Y:S05]  /*daa0*/  CALL.REL.NOINC `($__internal_0_$__cuda_sm3x_div_rn_ftz_f32_slowpath) ;  /* 0x00008f3000007944 */ /* 0x020fea0003c00000 */
.L_x_3850:
[----:B------:R-:W-:Y:S05]  /*dab0*/  BSYNC B3 ;  /* 0x0000000000037941 */ /* 0x000fea0003800000 */
.L_x_3849:
        /* <DEDUP_REMOVED lines=18> */
.L_x_3852:
[----:B------:R-:W-:Y:S02]  /*dbe0*/  ISETP.GE.AND P0, PT, R12, RZ, PT ;  /* 0x000000ff0c00720c */ /* 0x000fe40003f06270 */
[----:B------:R-:W-:-:S11]  /*dbf0*/  MOV R3, 0x3fd774eb ;  /* 0x3fd774eb00037802 */ /* 0x000fd60000000f00 */
[----:B------:R-:W-:-:S04]  /*dc00*/  @P0 FFMA.FTZ R0, R3, 0.93318945169448852539, -R0 ;  /* 0x3f6ee58103000823 */ /* 0x000fc80000010800 */
[----:B------:R-:W-:Y:S02]  /*dc10*/  @!P0 FFMA.FTZ R0, R3, 0.93318945169448852539, R0 ;  /* 0x3f6ee58103008823 */ /* 0x000fe40000010000 */
.L_x_3853:
[----:B------:R-:W-:Y:S05]  /*dc20*/  BSYNC B0 ;  /* 0x0000000000007941 */ /* 0x000fea0003800000 */
.L_x_3851:
[----:B------:R-:W-:Y:S01]  /*dc30*/  FSETP.NEU.FTZ.AND P1, PT, |R12|, |R13|, PT ;  /* 0x4000000d0c00720b */ /* 0x000fe20003f3d200 */
[----:B------:R-:W-:Y:S01]  /*dc40*/  HFMA2.MMA R2, -RZ, RZ, 2.04296875, -15.78125 ;  /* 0x4016cbe4ff027435 */ /* 0x000fe200000001ff */
[----:B------:R-:W-:Y:S01]  /*dc50*/  FSETP.NEU.FTZ.AND P2, PT, R30, RZ, PT ;  /* 0x000000ff1e00720b */ /* 0x000fe20003f5d000 */
[C---:B------:R-:W-:Y:S01]  /*dc60*/  FADD.FTZ R3, |R12|.reuse, |R13| ;  /* 0x4000000d0c037221 */ /* 0x040fe20000010200 */
[----:B------:R-:W-:-:S09]  /*dc70*/  ISETP.GE.AND P0, PT, R12, RZ, PT ;  /* 0x000000ff0c00720c */ /* 0x000fd20003f06270 */
[----:B------:R-:W-:Y:S02]  /*dc80*/  @!P1 FSEL R0, R2, 0.78539818525314331055, !P0 ;  /* 0x3f490fdb02009808 */ /* 0x000fe40004000000 */
[----:B------:R-:W-:Y:S02]  /*dc90*/  @!P2 FSEL R0, RZ, 3.1415927410125732422, P0 ;  /* 0x40490fdbff00a808 */ /* 0x000fe40000000000 */
[----:B------:R-:W-:Y:S02]  /*dca0*/  FSETP.GTU.FTZ.AND P0, PT, |R3|, +INF , PT ;  /* 0x7f8000000300780b */ /* 0x000fe40003f1c200 */
[----:B------:R-:W-:-:S04]  /*dcb0*/  LOP3.LUT R0, R0, 0x80000000, R13, 0xb8, !PT ;  /* 0x8000000000007812 */ /* 0x000fc800078eb80d */
[----:B------:R-:W-:Y:S01]  /*dcc0*/  FSEL R0, R3, R0, P0 ;  /* 0x0000000003007208 */ /* 0x000fe20000000000 */
[----:B------:R-:W-:Y:S05]  /*dcd0*/  BRA `(.L_x_3815) ;  /* 0x000003e000007947 */ /* 0x000fea0003800000 */
.L_x_3803:
        /* <DEDUP_REMOVED lines=11> */
[C---:B------:R-:W-:Y:S02]  /*dd90*/  @P0 FMUL.FTZ R2, R13.reuse, 4 ;  /* 0x408000000d020820 */ /* 0x040fe40000410000 */
[----:B------:R-:W-:Y:S02]  /*dda0*/  FFMA R4, R0, R3, R0 ;  /* 0x0000000300047223 */ /* 0x000fe40000000000 */
[----:B------:R-:W-:Y:S02]  /*ddb0*/  @P0 FMUL.FTZ R0, R12, 4 ;  /* 0x408000000c000820 */ /* 0x000fe40000410000 */
[----:B------:R-:W-:Y:S02]  /*ddc0*/  @P0 FMUL.FTZ R3, R2, R2 ;  /* 0x0000000202030220 */ /* 0x000fe40000410000 */
[----:B------:R-:W-:Y:S02]  /*ddd0*/  @!P0 FMUL.FTZ R5, R13, R13 ;  /* 0x0000000d0d058220 */ /* 0x000fe40000410000 */
[----:B------:R-:W-:-:S02]  /*dde0*/  FFMA R2, R9, R4, RZ ;  /* 0x0000000409027223 */ /* 0x000fc400000000ff */
[----:B------:R-:W-:Y:S02]  /*ddf0*/  @P0 FFMA.FTZ R3, R0, R0, R3 ;  /* 0x0000000000030223 */ /* 0x000fe40000010003 */
[----:B------:R-:W-:Y:S02]  /*de00*/  @!P0 FFMA.FTZ R30, R12, R12, R5 ;  /* 0x0000000c0c1e8223 */ /* 0x000fe40000010005 */
[----:B------:R-:W-:Y:S02]  /*de10*/  FFMA R5, -R29, R2, R9 ;  /* 0x000000021d057223 */ /* 0x000fe40000000109 */
[----:B------:R-:W-:Y:S02]  /*de20*/  @P0 FMUL.FTZ R30, R3, 0.0625 ;  /* 0x3d800000031e0820 */ /* 0x000fe40000410000 */
[----:B------:R-:W-:Y:S01]  /*de30*/  FFMA R3, R4, R5, R2 ;  /* 0x0000000504037223 */ /* 0x000fe20000000002 */
[----:B-1----:R-:W-:Y:S05]  /*de40*/  @!P1 BRA `(.L_x_3855) ;  /* 0x0000003000009947 */ /* 0x002fea0003800000 */
[----:B------:R-:W-:Y:S02]  /*de50*/  MOV R6, R29 ;  /* 0x0000001d00067202 */ /* 0x000fe40000000f00 */
[----:B------:R-:W-:-:S02]  /*de60*/  MOV R0, 0xde80 ;  /* 0x0000de8000007802 */ /* 0x000fc40000000f00 */
[----:B-----5:R-:W-:Y:S05]  /*de70*/  CALL.REL.NOINC `($__internal_0_$__cuda_sm3x_div_rn_ftz_f32_slowpath) ;  /* 0x00008b6000007944 */ /* 0x020fea0003c00000 */
.L_x_3855:
[----:B------:R-:W-:Y:S05]  /*de80*/  BSYNC B3 ;  /* 0x0000000000037941 */ /* 0x000fea0003800000 */
.L_x_3854:
        /* <DEDUP_REMOVED lines=18> */
.L_x_3857:
[----:B------:R-:W-:Y:S02]  /*dfb0*/  ISETP.GE.AND P0, PT, R12, RZ, PT ;  /* 0x000000ff0c00720c */ /* 0x000fe40003f06270 */
[----:B------:R-:W-:-:S11]  /*dfc0*/  MOV R3, 0x3fd774eb ;  /* 0x3fd774eb00037802 */ /* 0x000fd60000000f00 */
[----:B------:R-:W-:-:S04]  /*dfd0*/  @P0 FFMA.FTZ R0, R3, 0.93318945169448852539, -R0 ;  /* 0x3f6ee58103000823 */ /* 0x000fc80000010800 */
[----:B------:R-:W-:Y:S02]  /*dfe0*/  @!P0 FFMA.FTZ R0, R3, 0.93318945169448852539, R0 ;  /* 0x3f6ee58103008823 */ /* 0x000fe40000010000 */
.L_x_3858:
[----:B------:R-:W-:Y:S05]  /*dff0*/  BSYNC B0 ;  /* 0x0000000000007941 */ /* 0x000fea0003800000 */
.L_x_3856:
[C---:B------:R-:W-:Y:S01]  /*e000*/  FSETP.NEU.FTZ.AND P2, PT, |R12|.reuse, |R13|, PT ;  /* 0x4000000d0c00720b */ /* 0x040fe20003f5d200 */
        /* <DEDUP_REMOVED lines=9> */
[----:B0-----:R-:W-:-:S03]  /*e0a0*/  FMUL.FTZ R31, R30, 0.69314718246459960938 ;  /* 0x3f3172181e1f7820 */ /* 0x001fc60000410000 */
[----:B------:R-:W-:Y:S02]  /*e0b0*/  FSEL R0, R3, R0, P0 ;  /* 0x0000000003007208 */ /* 0x000fe40000000000 */
.L_x_3815:
[----:B------:R-:W-:Y:S05]  /*e0c0*/  BSYNC B2 ;  /* 0x0000000000027941 */ /* 0x000fea0003800000 */
.L_x_3802:
[C---:B-----5:R-:W-:Y:S01]  /*e0d0*/  FMUL.FTZ R3, R21.reuse, c[0x0][0xdb4] ;  /* 0x00036d0015037a20 */ /* 0x060fe20000410000 */
[----:B------:R-:W-:Y:S01]  /*e0e0*/  BSSY B0, `(.L_x_3859) ;  /* 0x000003e000007945 */ /* 0x000fe20003800000 */
[C---:B------:R-:W-:Y:S02]  /*e0f0*/  FMUL.FTZ R2, R20.reuse, c[0x0][0xdb4] ;  /* 0x00036d0014027a20 */ /* 0x040fe40000410000 */
[----:B------:R-:W-:Y:S02]  /*e100*/  FFMA.FTZ R3, R20, c[0x0][0xdb0], -R3 ;  /* 0x00036c0014037a23 */ /* 0x000fe40000010803 */
[----:B------:R-:W-:Y:S02]  /*e110*/  FFMA.FTZ R2, R21, c[0x0][0xdb0], R2 ;  /* 0x00036c0015027a23 */ /* 0x000fe40000010002 */
[-C--:B------:R-:W-:Y:S02]  /*e120*/  FMUL.FTZ R4, R3, R0.reuse ;  /* 0x0000000003047220 */ /* 0x080fe40000410000 */
[----:B------:R-:W-:-:S02]  /*e130*/  FMUL.FTZ R0, R2, R0 ;  /* 0x0000000002007220 */ /* 0x000fc40000410000 */
        /* <DEDUP_REMOVED lines=39> */
.L_x_3862:
        /* <DEDUP_REMOVED lines=10> */
.L_x_3861:
[----:B------:R-:W-:-:S04]  /*e450*/  FMUL.RZ R4, R4, 0.15915493667125701904 ;  /* 0x3e22f98304047820 */ /* 0x000fc8000040c000 */
[----:B------:R0:W1:Y:S08]  /*e460*/  MUFU.SIN R13, R4 ;  /* 0x00000004000d7308 */ /* 0x0000700000000400 */
[----:B------:R0:W2:Y:S01]  /*e470*/  MUFU.COS R12, R4 ;  /* 0x00000004000c7308 */ /* 0x0000a20000000000 */
[----:B------:R-:W-:Y:S05]  /*e480*/  BRA `(.L_x_3863) ;  /* 0x0000003000007947 */ /* 0x000fea0003800000 */
.L_x_3860:
[----:B------:R-:W-:Y:S01]  /*e490*/  FMUL.FTZ R12, R31, 1.4426950216293334961 ;  /* 0x3fb8aa3b1f0c7820 */ /* 0x000fe20000410000 */
[----:B------:R-:W-:-:S05]  /*e4a0*/  MOV R13, R4 ;  /* 0x00000004000d7202 */ /* 0x000fca0000000f00 */
[----:B------:R-:W0:Y:S02]  /*e4b0*/  MUFU.EX2 R12, R12 ;  /* 0x0000000c000c7308 */ /* 0x000e240000000800 */
.L_x_3863:
[----:B------:R-:W-:Y:S05]  /*e4c0*/  BSYNC B0 ;  /* 0x0000000000007941 */ /* 0x000fea0003800000 */
.L_x_3859:
[C---:B------:R-:W-:Y:S01]  /*e4d0*/  FSETP.NAN.FTZ.AND P0, PT, R14.reuse, R15, PT ;  /* 0x0000000f0e00720b */ /* 0x040fe20003f18000 */
[----:B------:R-:W-:Y:S01]  /*e4e0*/  BSSY B2, `(.L_x_3864) ;  /* 0x000027f000027945 */ /* 0x000fe20003800000 */
[----:B------:R-:W-:-:S11]  /*e4f0*/  FADD.FTZ R29, |R14|, -RZ ;  /* 0x800000ff0e1d7221 */ /* 0x000fd60000010200 */
        /* <DEDUP_REMOVED lines=35> */
[----:B------:R-:W3:Y:S01]  /*e730*/  MUFU.RCP R4, R21 ;  /* 0x0000001500047308 */ /* 0x000ee20000001000 */
[----:B------:R-:W-:-:S04]  /*e740*/  FFMA.FTZ R3, R2, -R5, 0.10546888411045074463 ;  /* 0x3dd8001202037423 */ /* 0x000fc80000010805 */
[----:B------:R-:W-:Y:S02]  /*e750*/  FFMA.FTZ R3, R2, R3, -0.13229703903198242188 ;  /* 0xbe0778e002037423 */ /* 0x000fe40000010003 */
[----:B0-----:R-:W-:Y:S02]  /*e760*/  FMUL.FTZ R29, R0, 1.1920928955078125e-07 ;  /* 0x34000000001d7820 */ /* 0x001fe40000410000 */
[----:B------:R-:W-:-:S04]  /*e770*/  FFMA.FTZ R3, R2, R3, 0.14491446316242218018 ;  /* 0x3e14647502037423 */ /* 0x000fc80000010003 */
[C---:B------:R-:W-:Y:S02]  /*e780*/  FFMA.FTZ R3, R2.reuse, R3, -0.16641564667224884033 ;  /* 0xbe2a68dd02037423 */ /* 0x040fe40000010003 */
[----:B---3--:R-:W-:Y:S02]  /*e790*/  FFMA R5, -R21, R4, 1 ;  /* 0x3f80000015057423 */ /* 0x008fe40000000104 */
        /* <DEDUP_REMOVED lines=11> */
[C---:B------:R-:W-:Y:S02]  /*e850*/  ISETP.GE.AND P1, PT, R7.reuse, -0x407fffff, PT ;  /* 0xbf8000010700780c */ /* 0x040fe40003f26270 */
[----:B------:R-:W-:-:S11]  /*e860*/  FSETP.NEU.FTZ.AND P3, PT, R7, RZ, PT ;  /* 0x000000ff0700720b */ /* 0x000fd60003f7d000 */
[----:B------:R-:W-:-:S05]  /*e870*/  @P1 MOV R2, 0x7f800000 ;  /* 0x7f80000000021802 */ /* 0x000fca0000000f00 */
[----:B------:R-:W-:-:S05]  /*e880*/  @P1 FFMA.FTZ R29, R7, R2, +INF ;  /* 0x7f800000071d1423 */ /* 0x000fca0000010002 */
[----:B------:R-:W-:Y:S02]  /*e890*/  FSEL R29, R29, -RZ, P3 ;  /* 0x800000ff1d1d7208 */ /* 0x000fe40001800000 */
.L_x_3871:
[----:B------:R-:W-:Y:S05]  /*e8a0*/  BSYNC B0 ;  /* 0x0000000000007941 */ /* 0x000fea0003800000 */
.L_x_3870:
[----:B------:R-:W-:Y:S01]  /*e8b0*/  BSSY B3, `(.L_x_3872) ;  /* 0x0000007000037945 */ /* 0x000fe20003800000 */
[----:B------:R-:W-:Y:S01]  /*e8c0*/  FFMA R3, R5, R0, R4 ;  /* 0x0000000005037223 */ /* 0x000fe20000000004 */
[----:B------:R-:W-:Y:S05]  /*e8d0*/  @!P0 BRA `(.L_x_3873) ;  /* 0x0000004000008947 */ /* 0x000fea0003800000 */
[----:B------:R-:W-:Y:S02]  /*e8e0*/  MOV R9, R20 ;  /* 0x0000001400097202 */ /* 0x000fe40000000f00 */
[----:B------:R-:W-:Y:S02]  /*e8f0*/  MOV R6, R21 ;  /* 0x0000001500067202 */ /* 0x000fe40000000f00 */
[----:B------:R-:W-:Y:S02]  /*e900*/  MOV R0, 0xe920 ;  /* 0x0000e92000007802 */ /* 0x000fe40000000f00 */
[----:B-12---:R-:W-:Y:S05]  /*e910*/  CALL.REL.NOINC `($__internal_0_$__cuda_sm3x_div_rn_ftz_f32_slowpath) ;  /* 0x000080c000007944 */ /* 0x006fea0003c00000 */
.L_x_3873:
[----:B------:R-:W-:Y:S05]  /*e920*/  BSYNC B3 ;  /* 0x0000000000037941 */ /* 0x000fea0003800000 */
.L_x_3872:
        /* <DEDUP_REMOVED lines=18> */
.L_x_3875:
[----:B------:R-:W-:Y:S02]  /*ea50*/  ISETP.GE.AND P0, PT, R14, RZ, PT ;  /* 0x000000ff0e00720c */ /* 0x000fe40003f06270 */
[----:B------:R-:W-:-:S11]  /*ea60*/  MOV R3, 0x3fd774eb ;  /* 0x3fd774eb00037802 */ /* 0x000fd60000000f00 */
[----:B------:R-:W-:-:S04]  /*ea70*/  @P0 FFMA.FTZ R0, R3, 0.93318945169448852539, -R0 ;  /* 0x3f6ee58103000823 */ /* 0x000fc80000010800 */
[----:B------:R-:W-:Y:S02]  /*ea80*/  @!P0 FFMA.FTZ R0, R3, 0.93318945169448852539, R0 ;  /* 0x3f6ee58103008823 */ /* 0x000fe40000010000 */
.L_x_3876:
[----:B------:R-:W-:Y:S05]  /*ea90*/  BSYNC B0 ;  /* 0x0000000000007941 */ /* 0x000fea0003800000 */
.L_x_3874:
        /* <DEDUP_REMOVED lines=12> */
.L_x_3869:
        /* <DEDUP_REMOVED lines=17> */
.L_x_3880:
[----:B------:R-:W-:Y:S05]  /*ec70*/  BSYNC B3 ;  /* 0x0000000000037941 */ /* 0x000fea0003800000 */
.L_x_3879:
        /* <DEDUP_REMOVED lines=18> */
.L_x_3882:
[----:B------:R-:W-:Y:S02]  /*eda0*/  ISETP.GE.AND P0, PT, R14, RZ, PT ;  /* 0x000000ff0e00720c */ /* 0x000fe40003f06270 */
[----:B------:R-:W-:-:S11]  /*edb0*/  MOV R3, 0x3fd774eb ;  /* 0x3fd774eb00037802 */ /* 0x000fd60000000f00 */
[----:B------:R-:W-:-:S04]  /*edc0*/  @P0 FFMA.FTZ R0, R3, 0.93318945169448852539, -R0 ;  /* 0x3f6ee58103000823 */ /* 0x000fc80000010800 */
[----:B------:R-:W-:Y:S02]  /*edd0*/  @!P0 FFMA.FTZ R0, R3, 0.93318945169448852539, R0 ;  /* 0x3f6ee58103008823 */ /* 0x000fe40000010000 */
.L_x_3883:
[----:B------:R-:W-:Y:S05]  /*ede0*/  BSYNC B0 ;  /* 0x0000000000007941 */ /* 0x000fea0003800000 */
.L_x_3881:
        /* <DEDUP_REMOVED lines=13> */
.L_x_3878:
[----:B------:R-:W-:Y:S01]  /*eec0*/  LOP3.LUT R0, R21, 0xffff0000, RZ, 0xc0, !PT ;  /* 0xffff000015007812 */ /* 0x000fe200078ec0ff */
[----:B------:R-:W-:Y:S01]  /*eed0*/  BSSY B0, `(.L_x_3884) ;  /* 0x000003f000007945 */ /* 0x000fe20003800000 */
[----:B------:R-:W-:-:S03]  /*eee0*/  LOP3.LUT R5, R20, 0xffff0000, RZ, 0xc0, !PT ;  /* 0xffff000014057812 */ /* 0x000fc600078ec0ff */
[--C-:B------:R-:W-:Y:S02]  /*eef0*/  FADD.FTZ R2, R21, -R0.reuse ;  /* 0x8000000015027221 */ /* 0x100fe40000010000 */
[--C-:B0-----:R-:W-:Y:S02]  /*ef00*/  FADD.FTZ R4, R20, -R5.reuse ;  /* 0x8000000514047221 */ /* 0x101fe40000010000 */
        /* <DEDUP_REMOVED lines=20> */
.L_x_3885:
        /* <DEDUP_REMOVED lines=40> */
.L_x_3884:
        /* <DEDUP_REMOVED lines=43> */
[C---:B------:R-:W-:Y:S02]  /*f580*/  ISETP.GE.AND P0, PT, R7.reuse, -0x407fffff, PT ;  /* 0xbf8000010700780c */ /* 0x040fe40003f06270 */
[----:B------:R-:W-:-:S11]  /*f590*/  FSETP.NEU.FTZ.AND P1, PT, R7, RZ, PT ;  /* 0x000000ff0700720b */ /* 0x000fd60003f3d000 */
[----:B------:R-:W-:-:S05]  /*f5a0*/  @P0 MOV R0, 0x7f800000 ;  /* 0x7f80000000000802 */ /* 0x000fca0000000f00 */
[----:B------:R-:W-:-:S05]  /*f5b0*/  @P0 FFMA.FTZ R29, R7, R0, +INF ;  /* 0x7f800000071d0423 */ /* 0x000fca0000010000 */
[----:B------:R-:W-:Y:S02]  /*f5c0*/  FSEL R29, R29, -RZ, P1 ;  /* 0x800000ff1d1d7208 */ /* 0x000fe40000800000 */
.L_x_3887:
[----:B------:R-:W-:Y:S05]  /*f5d0*/  BSYNC B0 ;  /* 0x0000000000007941 */ /* 0x000fea0003800000 */
.L_x_3886:
[----:B------:R-:W-:Y:S01]  /*f5e0*/  BSSY B3, `(.L_x_3888) ;  /* 0x0000007000037945 */ /* 0x000fe20003800000 */
[----:B------:R-:W-:Y:S01]  /*f5f0*/  FFMA R3, R5, R3, R4 ;  /* 0x0000000305037223 */ /* 0x000fe20000000004 */
[----:B------:R-:W-:Y:S05]  /*f600*/  @!P3 BRA `(.L_x_3889) ;  /* 0x000000400000b947 */ /* 0x000fea0003800000 */
[----:B------:R-:W-:Y:S02]  /*f610*/  MOV R9, R20 ;  /* 0x0000001400097202 */ /* 0x000fe40000000f00 */
[----:B------:R-:W-:Y:S02]  /*f620*/  MOV R6, R21 ;  /* 0x0000001500067202 */ /* 0x000fe40000000f00 */
[----:B------:R-:W-:Y:S02]  /*f630*/  MOV R0, 0xf650 ;  /* 0x0000f65000007802 */ /* 0x000fe40000000f00 */
[----:B-12---:R-:W-:Y:S05]  /*f640*/  CALL.REL.NOINC `($__internal_0_$__cuda_sm3x_div_rn_ftz_f32_slowpath) ;  /* 0x0000739000007944 */ /* 0x006fea0003c00000 */
.L_x_3889:
[----:B------:R-:W-:Y:S05]  /*f650*/  BSYNC B3 ;  /* 0x0000000000037941 */ /* 0x000fea0003800000 */
.L_x_3888:
        /* <DEDUP_REMOVED lines=18> */
.L_x_3891:
[----:B------:R-:W-:Y:S02]  /*f780*/  ISETP.GE.AND P0, PT, R14, RZ, PT ;  /* 0x000000ff0e00720c */ /* 0x000fe40003f06270 */
[----:B------:R-:W-:-:S11]  /*f790*/  MOV R3, 0x3fd774eb ;  /* 0x3fd774eb00037802 */ /* 0x000fd60000000f00 */
[----:B------:R-:W-:-:S04]  /*f7a0*/  @P0 FFMA.FTZ R0, R3, 0.93318945169448852539, -R0 ;  /* 0x3f6ee58103000823 */ /* 0x000fc80000010800 */
[----:B------:R-:W-:Y:S02]  /*f7b0*/  @!P0 FFMA.FTZ R0, R3, 0.93318945169448852539, R0 ;  /* 0x3f6ee58103008823 */ /* 0x000fe40000010000 */
.L_x_3892:
[----:B------:R-:W-:Y:S05]  /*f7c0*/  BSYNC B0 ;  /* 0x0000000000007941 */ /* 0x000fea0003800000 */
.L_x_3890:
[C---:B------:R-:W-:Y:S01]  /*f7d0*/  FSETP.NEU.FTZ.AND P1, PT, |R14|.reuse, |R15|, PT ;  /* 0x4000000f0e00720b */ /* 0x040fe20003f3d200 */
        /* <DEDUP_REMOVED lines=11> */
.L_x_3868:
        /* <DEDUP_REMOVED lines=13> */
.L_x_3894:
[----:B------:R-:W-:Y:S05]  /*f960*/  BSYNC B3 ;  /* 0x0000000000037941 */ /* 0x000fea0003800000 */
.L_x_3893:
        /* <DEDUP_REMOVED lines=18> */
.L_x_3896:
[----:B------:R-:W-:Y:S02]  /*fa90*/  ISETP.GE.AND P0, PT, R14, RZ, PT ;  /* 0x000000ff0e00720c */ /* 0x000fe40003f06270 */
[----:B------:R-:W-:-:S11]  /*faa0*/  MOV R3, 0x3fd774eb ;  /* 0x3fd774eb00037802 */ /* 0x000fd60000000f00 */
[----:B------:R-:W-:-:S04]  /*fab0*/  @P0 FFMA.FTZ R0, R3, 0.93318945169448852539, -R0 ;  /* 0x3f6ee58103000823 */ /* 0x000fc80000010800 */
[----:B------:R-:W-:Y:S02]  /*fac0*/  @!P0 FFMA.FTZ R0, R3, 0.93318945169448852539, R0 ;  /* 0x3f6ee58103008823 */ /* 0x000fe40000010000 */
.L_x_3897:
[----:B------:R-:W-:Y:S05]  /*fad0*/  BSYNC B0 ;  /* 0x0000000000007941 */ /* 0x000fea0003800000 */
.L_x_3895:
        /* <DEDUP_REMOVED lines=27> */
.L_x_3867:
        /* <DEDUP_REMOVED lines=23> */
[----:B------:R-:W-:Y:S02]  /*fe00*/  FFMA.FTZ R3, R2, R3, -0.16641564667224884033 ;  /* 0xbe2a68dd02037423 */ /* 0x000fe40000010003 */
        /* <DEDUP_REMOVED lines=10> */
[C---:B------:R-:W-:Y:S02]  /*feb0*/  ISETP.GE.AND P1, PT, R7.reuse, -0x407fffff, PT ;  /* 0xbf8000010700780c */ /* 0x040fe40003f26270 */
[----:B------:R-:W-:-:S11]  /*fec0*/  FSETP.NEU.FTZ.AND P3, PT, R7, RZ, PT ;  /* 0x000000ff0700720b */ /* 0x000fd60003f7d000 */
[----:B------:R-:W-:-:S05]  /*fed0*/  @P1 MOV R0, 0x7f800000 ;  /* 0x7f80000000001802 */ /* 0x000fca0000000f00 */
[----:B------:R-:W-:-:S05]  /*fee0*/  @P1 FFMA.FTZ R29, R7, R0, +INF ;  /* 0x7f800000071d1423 */ /* 0x000fca0000010000 */
[----:B------:R-:W-:Y:S02]  /*fef0*/  FSEL R29, R29, -RZ, P3 ;  /* 0x800000ff1d1d7208 */ /* 0x000fe40001800000 */
.L_x_3900:
[----:B------:R-:W-:Y:S05]  /*ff00*/  BSYNC B0 ;  /* 0x0000000000007941 */ /* 0x000fea0003800000 */
.L_x_3899:
[----:B------:R-:W-:Y:S01]  /*ff10*/  BSSY B3, `(.L_x_3901) ;  /* 0x0000007000037945 */ /* 0x000fe20003800000 */
[----:B------:R-:W-:Y:S01]  /*ff20*/  FFMA R3, R9, R2, R5 ;  /* 0x0000000209037223 */ /* 0x000fe20000000005 */
[----:B------:R-:W-:Y:S05]  /*ff30*/  @!P0 BRA `(.L_x_3902) ;  /* 0x0000004000008947 */ /* 0x000fea0003800000 */
[----:B------:R-:W-:Y:S01]  /*ff40*/  HFMA2.MMA R6, -RZ, RZ, 1.875, 0 ;  /* 0x3f800000ff067435 */ /* 0x000fe200000001ff */
[----:B------:R-:W-:Y:S02]  /*ff50*/  MOV R9, R20 ;  /* 0x0000001400097202 */ /* 0x000fe40000000f00 */
[----:B------:R-:W-:-:S03]  /*ff60*/  MOV R0, 0xff80 ;  /* 0x0000ff8000007802 */ /* 0x000fc60000000f00 */
[----:B-12---:R-:W-:Y:S05]  /*ff70*/  CALL.REL.NOINC `($__internal_0_$__cuda_sm3x_div_rn_ftz_f32_slowpath) ;  /* 0x00006a6000007944 */ /* 0x006fea0003c00000 */
.L_x_3902:
[----:B------:R-:W-:Y:S05]  /*ff80*/  BSYNC B3 ;  /* 0x0000000000037941 */ /* 0x000fea0003800000 */
.L_x_3901:
        /* <DEDUP_REMOVED lines=18> */
.L_x_3904:
[----:B------:R-:W-:Y:S02]  /*100b0*/  ISETP.GE.AND P0, PT, R14, RZ, PT ;  /* 0x000000ff0e00720c */ /* 0x000fe40003f06270 */
[----:B------:R-:W-:-:S11]  /*100c0*/  MOV R3, 0x3fd774eb ;  /* 0x3fd774eb00037802 */ /* 0x000fd60000000f00 */
[----:B------:R-:W-:-:S04]  /*100d0*/  @P0 FFMA.FTZ R0, R3, 0.93318945169448852539, -R0 ;  /* 0x3f6ee58103000823 */ /* 0x000fc80000010800 */
[----:B------:R-:W-:Y:S02]  /*100e0*/  @!P0 FFMA.FTZ R0, R3, 0.93318945169448852539, R0 ;  /* 0x3f6ee58103008823 */ /* 0x000fe40000010000 */
.L_x_3905:
[----:B------:R-:W-:Y:S05]  /*100f0*/  BSYNC B0 ;  /* 0x0000000000007941 */ /* 0x000fea0003800000 */
.L_x_3903:
        /* <DEDUP_REMOVED lines=10> */
.L_x_3898:
[----:B------:R-:W-:Y:S01]  /*101a0*/  MOV R0, 0x3f800000 ;  /* 0x3f80000000007802 */ /* 0x000fe20000000f00 */
[----:B------:R-:W3:Y:S01]  /*101b0*/  FCHK P0, R20, 1 ;  /* 0x3f80000014007902 */ /* 0x000ee20000000000 */
[----:B------:R-:W-:Y:S03]  /*101c0*/  BSSY B3, `(.L_x_3906) ;  /* 0x000000b000037945 */ /* 0x000fe60003800000 */
[----:B------:R-:W-:-:S04]  /*101d0*/  FFMA R3, R0, -R0, 1 ;  /* 0x3f80000000037423 */ /* 0x000fc80000000800 */
[----:B------:R-:W-:-:S04]  /*101e0*/  FFMA R5, R3, R0, 1 ;  /* 0x3f80000003057423 */ /* 0x000fc80000000000 */
[----:B------:R-:W-:-:S04]  /*101f0*/  FFMA R3, R5, R20, RZ ;  /* 0x0000001405037223 */ /* 0x000fc800000000ff */
[----:B------:R-:W-:-:S04]  /*10200*/  FFMA R0, R3, -1, R20 ;  /* 0xbf80000003007823 */ /* 0x000fc80000000014 */
[----:B------:R-:W-:Y:S01]  /*10210*/  FFMA R3, R5, R0, R3 ;  /* 0x0000000005037223 */ /* 0x000fe20000000003 */
[----:B---3--:R-:W-:Y:S05]  /*10220*/  @!P0 BRA `(.L_x_3907) ;  /* 0x0000004000008947 */ /* 0x008fea0003800000 */
[----:B------:R-:W-:Y:S01]  /*10230*/  HFMA2.MMA R6, -RZ, RZ, 1.875, 0 ;  /* 0x3f800000ff067435 */ /* 0x000fe200000001ff */
[----:B------:R-:W-:Y:S02]  /*10240*/  MOV R9, R20 ;  /* 0x0000001400097202 */ /* 0x000fe40000000f00 */
[----:B------:R-:W-:-:S03]  /*10250*/  MOV R0, 0x10270 ;  /* 0x0001027000007802 */ /* 0x000fc60000000f00 */
[----:B012---:R-:W-:Y:S05]  /*10260*/  CALL.REL.NOINC `($__internal_0_$__cuda_sm3x_div_rn_ftz_f32_slowpath) ;  /* 0x0000677000007944 */ /* 0x007fea0003c00000 */
.L_x_3907:
[----:B------:R-:W-:Y:S05]  /*10270*/  BSYNC B3 ;  /* 0x0000000000037941 */ /* 0x000fea0003800000 */
.L_x_3906:
        /* <DEDUP_REMOVED lines=18> */
.L_x_3909:
[----:B------:R-:W-:Y:S02]  /*103a0*/  ISETP.GE.AND P0, PT, R14, RZ, PT ;  /* 0x000000ff0e00720c */ /* 0x000fe40003f06270 */
[----:B------:R-:W-:-:S11]  /*103b0*/  MOV R3, 0x3fd774eb ;  /* 0x3fd774eb00037802 */ /* 0x000fd60000000f00 */
[----:B------:R-:W-:-:S04]  /*103c0*/  @P0 FFMA.FTZ R0, R3, 0.93318945169448852539, -R0 ;  /* 0x3f6ee58103000823 */ /* 0x000fc80000010800 */
[----:B------:R-:W-:Y:S02]  /*103d0*/  @!P0 FFMA.FTZ R0, R3, 0.93318945169448852539, R0 ;  /* 0x3f6ee58103008823 */ /* 0x000fe40000010000 */
.L_x_3910:
[----:B------:R-:W-:Y:S05]  /*103e0*/  BSYNC B0 ;  /* 0x0000000000007941 */ /* 0x000fea0003800000 */
.L_x_3908:
        /* <DEDUP_REMOVED lines=11> */
.L_x_3866:
[----:B------:R-:W-:Y:S01]  /*104a0*/  FMUL.FTZ R0, R14, 0.36787945032119750977 ;  /* 0x3ebc5ab20e007820 */ /* 0x000fe20000410000 */
[----:B------:R-:W-:Y:S01]  /*104b0*/  MUFU.RCP R8, R21 ;  /* 0x0000001500087308 */ /* 0x000fe20000001000 */
[----:B------:R-:W-:Y:S01]  /*104c0*/  FMUL.FTZ R2, R15, 0.36787945032119750977 ;  /* 0x3ebc5ab20f027820 */ /* 0x000fe20000410000 */
[----:B------:R-:W-:Y:S01]  /*104d0*/  MOV R29, 0x3f800000 ;  /* 0x3f800000001d7802 */ /* 0x000fe20000000f00 */
[----:B------:R-:W-:Y:S01]  /*104e0*/  FADD.FTZ R0, |R0|, -RZ ;  /* 0x800000ff00007221 */ /* 0x000fe20000010200 */
[----:B------:R-:W-:Y:S01]  /*104f0*/  BSSY B3, `(.L_x_3911) ;  /* 0x000001d000037945 */ /* 0x000fe20003800000 */
[----:B------:R-:W-:-:S05]  /*10500*/  FADD.FTZ R3, |R2|, -RZ ;  /* 0x800000ff02037221 */ /* 0x000fca0000010200 */
[CC--:B------:R-:W-:Y:S02]  /*10510*/  IMNMX R2, R0.reuse, R3.reuse, !PT ;  /* 0x0000000300027217 */ /* 0x0c0fe40007800200 */
[----:B------:R-:W-:Y:S02]  /*10520*/  IMNMX R0, R0, R3, PT ;  /* 0x0000000300007217 */ /* 0x000fe40003800200 */
[----:B0-----:R-:W-:Y:S02]  /*10530*/  LOP3.LUT R4, R2, 0xfe000000, RZ, 0xc0, !PT ;  /* 0xfe00000002047812 */ /* 0x001fe400078ec0ff */
[----:B------:R-:W-:Y:S02]  /*10540*/  FSETP.NEU.FTZ.AND P0, PT, R0, RZ, PT ;  /* 0x000000ff0000720b */ /* 0x000fe40003f1d000 */
[----:B------:R-:W-:-:S05]  /*10550*/  IADD3 R3, -R4, 0x7e800000, RZ ;  /* 0x7e80000004037810 */ /* 0x000fca0007ffe1ff */
[-C--:B------:R-:W-:Y:S02]  /*10560*/  FMUL.FTZ R5, R0, R3.reuse ;  /* 0x0000000300057220 */ /* 0x080fe40000410000 */
[----:B------:R-:W-:Y:S02]  /*10570*/  FMUL.FTZ R3, R2, R3 ;  /* 0x0000000302037220 */ /* 0x000fe40000410000 */
[----:B------:R-:W-:-:S04]  /*10580*/  FMUL.FTZ R6, R5, R5 ;  /* 0x0000000505067220 */ /* 0x000fc80000410000 */
        /* <DEDUP_REMOVED lines=12> */
[----:B------:R-:W3:Y:S01]  /*10650*/  FCHK P0, R20, R21 ;  /* 0x0000001514007302 */ /* 0x000ee20000000000 */
[----:B0-----:R-:W-:Y:S01]  /*10660*/  FFMA.FTZ R29, R2, 0.69314718246459960938, R29 ;  /* 0x3f317218021d7823 */ /* 0x001fe2000001001d */
[----:B---3--:R-:W-:Y:S06]  /*10670*/  @!P0 BRA `(.L_x_3912) ;  /* 0x0000004000008947 */ /* 0x008fec0003800000 */
[----:B------:R-:W-:Y:S02]  /*10680*/  MOV R9, R20 ;  /* 0x0000001400097202 */ /* 0x000fe40000000f00 */
[----:B------:R-:W-:Y:S02]  /*10690*/  MOV R6, R21 ;  /* 0x0000001500067202 */ /* 0x000fe40000000f00 */
[----:B------:R-:W-:Y:S02]  /*106a0*/  MOV R0, 0x106c0 ;  /* 0x000106c000007802 */ /* 0x000fe40000000f00 */
[----:B-12---:R-:W-:Y:S05]  /*106b0*/  CALL.REL.NOINC `($__internal_0_$__cuda_sm3x_div_rn_ftz_f32_slowpath) ;  /* 0x0000632000007944 */ /* 0x006fea0003c00000 */
.L_x_3912:
[----:B------:R-:W-:Y:S05]  /*106c0*/  BSYNC B3 ;  /* 0x0000000000037941 */ /* 0x000fea0003800000 */
.L_x_3911:
        /* <DEDUP_REMOVED lines=18> */
.L_x_3914:
[----:B------:R-:W-:Y:S02]  /*107f0*/  ISETP.GE.AND P0, PT, R14, RZ, PT ;  /* 0x000000ff0e00720c */ /* 0x000fe40003f06270 */
[----:B------:R-:W-:-:S11]  /*10800*/  MOV R3, 0x3fd774eb ;  /* 0x3fd774eb00037802 */ /* 0x000fd60000000f00 */
[----:B------:R-:W-:-:S04]  /*10810*/  @P0 FFMA.FTZ R0, R3, 0.93318945169448852539, -R0 ;  /* 0x3f6ee58103000823 */ /* 0x000fc80000010800 */
[----:B------:R-:W-:Y:S02]  /*10820*/  @!P0 FFMA.FTZ R0, R3, 0.93318945169448852539, R0 ;  /* 0x3f6ee58103008823 */ /* 0x000fe40000010000 */
.L_x_3915:
[----:B------:R-:W-:Y:S05]  /*10830*/  BSYNC B0 ;  /* 0x0000000000007941 */ /* 0x000fea0003800000 */
.L_x_3913:
[C---:B------:R-:W-:Y:S01]  /*10840*/  FSETP.NEU.FTZ.AND P1, PT, |R14|.reuse, |R15|, PT ;  /* 0x4000000f0e00720b */ /* 0x040fe20003f3d200 */
        /* <DEDUP_REMOVED lines=10> */
.L_x_3865:
[C---:B------:R-:W-:Y:S01]  /*108f0*/  FADD.FTZ R0, |R15|.reuse, -RZ ;  /* 0x800000ff0f007221 */ /* 0x040fe20000010200 */
[C---:B------:R-:W-:Y:S01]  /*10900*/  FSETP.GT.FTZ.AND P2, PT, |R15|.reuse, |R14|, PT ;  /* 0x4000000e0f00720b */ /* 0x040fe20003f54200 */
        /* <DEDUP_REMOVED lines=8> */
[----:B---3--:R-:W-:-:S05]  /*10990*/  FFMA R0, -R20, R3, 1 ;  /* 0x3f80000014007423 */ /* 0x008fca0000000103 */
[----:B------:R-:W-:Y:S02]  /*109a0*/  @P0 FMUL.FTZ R2, R15, 4 ;  /* 0x408000000f020820 */ /* 0x000fe40000410000 */
[----:B0-----:R-:W-:Y:S02]  /*109b0*/  FFMA R4, R3, R0, R3 ;  /* 0x0000000003047223 */ /* 0x001fe40000000003 */
        /* <DEDUP_REMOVED lines=13> */
.L_x_3917:
[----:B------:R-:W-:Y:S05]  /*10a90*/  BSYNC B3 ;  /* 0x0000000000037941 */ /* 0x000fea0003800000 */
.L_x_3916:
        /* <DEDUP_REMOVED lines=18> */
.L_x_3919:
[----:B------:R-:W-:Y:S02]  /*10bc0*/  ISETP.GE.AND P0, PT, R14, RZ, PT ;  /* 0x000000ff0e00720c */ /* 0x000fe40003f06270 */
[----:B------:R-:W-:-:S11]  /*10bd0*/  MOV R3, 0x3fd774eb ;  /* 0x3fd774eb00037802 */ /* 0x000fd60000000f00 */
[----:B------:R-:W-:-:S04]  /*10be0*/  @P0 FFMA.FTZ R0, R3, 0.93318945169448852539, -R0 ;  /* 0x3f6ee58103000823 */ /* 0x000fc80000010800 */
[----:B------:R-:W-:Y:S02]  /*10bf0*/  @!P0 FFMA.FTZ R0, R3, 0.93318945169448852539, R0 ;  /* 0x3f6ee58103008823 */ /* 0x000fe40000010000 */
.L_x_3920:
[----:B------:R-:W-:Y:S05]  /*10c00*/  BSYNC B0 ;  /* 0x0000000000007941 */ /* 0x000fea0003800000 */
.L_x_3918:
        /* <DEDUP_REMOVED lines=12> */
.L_x_3877:
[----:B------:R-:W-:Y:S05]  /*10cd0*/  BSYNC B2 ;  /* 0x0000000000027941 */ /* 0x000fea0003800000 */
.L_x_3864:
[C---:B------:R-:W-:Y:S01]  /*10ce0*/  FMUL.FTZ R3, R23.reuse, c[0x0][0xdb4] ;  /* 0x00036d0017037a20 */ /* 0x040fe20000410000 */
        /* <DEDUP_REMOVED lines=45> */
.L_x_3924:
        /* <DEDUP_REMOVED lines=10> */
.L_x_3923:
[----:B------:R-:W-:-:S04]  /*11060*/  FMUL.RZ R4, R4, 0.15915493667125701904 ;  /* 0x3e22f98304047820 */ /* 0x000fc8000040c000 */
[----:B------:R0:W3:Y:S08]  /*11070*/  MUFU.SIN R15, R4 ;  /* 0x00000004000f7308 */ /* 0x0000f00000000400 */
[----:B------:R0:W4:Y:S01]  /*11080*/  MUFU.COS R14, R4 ;  /* 0x00000004000e7308 */ /* 0x0001220000000000 */
[----:B------:R-:W-:Y:S05]  /*11090*/  BRA `(.L_x_3925) ;  /* 0x0000003000007947 */ /* 0x000fea0003800000 */
.L_x_3922:
[----:B------:R-:W-:Y:S01]  /*110a0*/  FMUL.FTZ R14, R29, 1.4426950216293334961 ;  /* 0x3fb8aa3b1d0e7820 */ /* 0x000fe20000410000 */
[----:B------:R-:W-:-:S05]  /*110b0*/  MOV R15, R4 ;  /* 0x00000004000f7202 */ /* 0x000fca0000000f00 */
[----:B------:R-:W0:Y:S02]  /*110c0*/  MUFU.EX2 R14, R14 ;  /* 0x0000000e000e7308 */ /* 0x000e240000000800 */
.L_x_3925:
[----:B------:R-:W-:Y:S05]  /*110d0*/  BSYNC B0 ;  /* 0x0000000000007941 */ /* 0x000fea0003800000 */
.L_x_3921:
[----:B------:R-:W-:Y:S01]  /*110e0*/  FSETP.NAN.FTZ.AND P0, PT, R16, R17, PT ;  /* 0x000000111000720b */ /* 0x000fe20003f18000 */
[----:B------:R-:W-:Y:S01]  /*110f0*/  FMUL.FTZ R20, R24, c[0x0][0xdb4] ;  /* 0x00036d0018147a20 */ /* 0x000fe20000410000 */
[----:B------:R-:W-:Y:S01]  /*11100*/  BSSY B2, `(.L_x_3926) ;  /* 0x0000280000027945 */ /* 0x000fe20003800000 */
[----:B------:R-:W-:Y:S02]  /*11110*/  FADD.FTZ R23, |R16|, -RZ ;  /* 0x800000ff10177221 */ /* 0x000fe40000010200 */
[----:B------:R-:W-:-:S08]  /*11120*/  FFMA.FTZ R20, R25, c[0x0][0xdb0], R20 ;  /* 0x00036c0019147a23 */ /* 0x000fd00000010014 */
        /* <DEDUP_REMOVED lines=37> */
[----:B------:R-:W-:Y:S02]  /*11380*/  FFMA.FTZ R3, R2, R3, -0.13229703903198242188 ;  /* 0xbe0778e002037423 */ /* 0x000fe40000010003 */
        /* <DEDUP_REMOVED lines=20> */
.L_x_3933:
[----:B------:R-:W-:Y:S05]  /*114d0*/  BSYNC B0 ;  /* 0x0000000000007941 */ /* 0x000fea0003800000 */
.L_x_3932:
[----:B------:R-:W-:Y:S01]  /*114e0*/  BSSY B3, `(.L_x_3934) ;  /* 0x0000007000037945 */ /* 0x000fe20003800000 */
[----:B------:R-:W-:Y:S01]  /*114f0*/  FFMA R3, R4, R0, R3 ;  /* 0x0000000004037223 */ /* 0x000fe20000000003 */
[----:B------:R-:W-:Y:S05]  /*11500*/  @!P0 BRA `(.L_x_3935) ;  /* 0x0000004000008947 */ /* 0x000fea0003800000 */
[----:B------:R-:W-:Y:S02]  /*11510*/  MOV R9, R21 ;  /* 0x0000001500097202 */ /* 0x000fe40000000f00 */
[----:B------:R-:W-:Y:S02]  /*11520*/  MOV R6, R22 ;  /* 0x0000001600067202 */ /* 0x000fe40000000f00 */
[----:B------:R-:W-:Y:S02]  /*11530*/  MOV R0, 0x11550 ;  /* 0x0001155000007802 */ /* 0x000fe40000000f00 */
[----:B-1234-:R-:W-:Y:S05]  /*11540*/  CALL.REL.NOINC `($__internal_0_$__cuda_sm3x_div_rn_ftz_f32_slowpath) ;  /* 0x0000549000007944 */ /* 0x01efea0003c00000 */
.L_x_3935:
[----:B------:R-:W-:Y:S05]  /*11550*/  BSYNC B3 ;  /* 0x0000000000037941 */ /* 0x000fea0003800000 */
.L_x_3934:
        /* <DEDUP_REMOVED lines=18> */
.L_x_3937:
[----:B------:R-:W-:Y:S02]  /*11680*/  ISETP.GE.AND P0, PT, R16, RZ, PT ;  /* 0x000000ff1000720c */ /* 0x000fe40003f06270 */
[----:B------:R-:W-:-:S11]  /*11690*/  MOV R3, 0x3fd774eb ;  /* 0x3fd774eb00037802 */ /* 0x000fd60000000f00 */
[----:B------:R-:W-:-:S04]  /*116a0*/  @P0 FFMA.FTZ R0, R3, 0.93318945169448852539, -R0 ;  /* 0x3f6ee58103000823 */ /* 0x000fc80000010800 */
[----:B------:R-:W-:Y:S02]  /*116b0*/  @!P0 FFMA.FTZ R0, R3, 0.93318945169448852539, R0 ;  /* 0x3f6ee58103008823 */ /* 0x000fe40000010000 */
.L_x_3938:
[----:B------:R-:W-:Y:S05]  /*116c0*/  BSYNC B0 ;  /* 0x0000000000007941 */ /* 0x000fea0003800000 */
.L_x_3936:
        /* <DEDUP_REMOVED lines=12> */
.L_x_3931:
        /* <DEDUP_REMOVED lines=17> */
.L_x_3942:
[----:B------:R-:W-:Y:S05]  /*118a0*/  BSYNC B3 ;  /* 0x0000000000037941 */ /* 0x000fea0003800000 */
.L_x_3941:
        /* <DEDUP_REMOVED lines=18> */
.L_x_3944:
[----:B------:R-:W-:Y:S02]  /*119d0*/  ISETP.GE.AND P0, PT, R16, RZ, PT ;  /* 0x000000ff1000720c */ /* 0x000fe40003f06270 */
[----:B------:R-:W-:-:S11]  /*119e0*/  MOV R3, 0x3fd774eb ;  /* 0x3fd774eb00037802 */ /* 0x000fd60000000f00 */
[----:B------:R-:W-:-:S04]  /*119f0*/  @P0 FFMA.FTZ R0, R3, 0.93318945169448852539, -R0 ;  /* 0x3f6ee58103000823 */ /* 0x000fc80000010800 */
[----:B------:R-:W-:Y:S02]  /*11a00*/  @!P0 FFMA.FTZ R0, R3, 0.93318945169448852539, R0 ;  /* 0x3f6ee58103008823 */ /* 0x000fe40000010000 */
.L_x_3945:
[----:B------:R-:W-:Y:S05]  /*11a10*/  BSYNC B0 ;  /* 0x0000000000007941 */ /* 0x000fea0003800000 */
.L_x_3943:
        /* <DEDUP_REMOVED lines=13> */
.L_x_3940:
[----:B------:R-:W-:Y:S01]  /*11af0*/  LOP3.LUT R3, R22, 0xffff0000, RZ, 0xc0, !PT ;  /* 0xffff000016037812 */ /* 0x000fe200078ec0ff */
[----:B------:R-:W-:Y:S01]  /*11b00*/  BSSY B0, `(.L_x_3946) ;  /* 0x000003f000007945 */ /* 0x000fe20003800000 */
[----:B------:R-:W-:-:S03]  /*11b10*/  LOP3.LUT R2, R21, 0xffff0000, RZ, 0xc0, !PT ;  /* 0xffff000015027812 */ /* 0x000fc600078ec0ff */
[--C-:B------:R-:W-:Y:S02]  /*11b20*/  FADD.FTZ R0, R22, -R3.reuse ;  /* 0x8000000316007221 */ /* 0x100fe40000010000 */
[--C-:B0-----:R-:W-:Y:S02]  /*11b30*/  FADD.FTZ R4, R21, -R2.reuse ;  /* 0x8000000215047221 */ /* 0x101fe40000010000 */
        /* <DEDUP_REMOVED lines=20> */
.L_x_3947:
        /* <DEDUP_REMOVED lines=40> */
.L_x_3946:
        /* <DEDUP_REMOVED lines=48> */
.L_x_3949:
[----:B------:R-:W-:Y:S05]  /*12200*/  BSYNC B0 ;  /* 0x0000000000007941 */ /* 0x000fea0003800000 */
.L_x_3948:
[----:B------:R-:W-:Y:S01]  /*12210*/  BSSY B3, `(.L_x_3950) ;  /* 0x0000007000037945 */ /* 0x000fe20003800000 */
[----:B------:R-:W-:Y:S01]  /*12220*/  FFMA R3, R4, R5, R3 ;  /* 0x0000000504037223 */ /* 0x000fe20000000003 */
[----:B------:R-:W-:Y:S05]  /*12230*/  @!P3 BRA `(.L_x_3951) ;  /* 0x000000400000b947 */ /* 0x000fea0003800000 */
[----:B------:R-:W-:Y:S02]  /*12240*/  MOV R9, R21 ;  /* 0x0000001500097202 */ /* 0x000fe40000000f00 */
[----:B------:R-:W-:Y:S02]  /*12250*/  MOV R6, R22 ;  /* 0x0000001600067202 */ /* 0x000fe40000000f00 */
[----:B------:R-:W-:Y:S02]  /*12260*/  MOV R0, 0x12280 ;  /* 0x0001228000007802 */ /* 0x000fe40000000f00 */
[----:B-1234-:R-:W-:Y:S05]  /*12270*/  CALL.REL.NOINC `($__internal_0_$__cuda_sm3x_div_rn_ftz_f32_slowpath) ;  /* 0x0000476000007944 */ /* 0x01efea0003c00000 */
.L_x_3951:
[----:B------:R-:W-:Y:S05]  /*12280*/  BSYNC B3 ;  /* 0x0000000000037941 */ /* 0x000fea0003800000 */
.L_x_3950:
        /* <DEDUP_REMOVED lines=18> */
.L_x_3953:
[----:B------:R-:W-:Y:S02]  /*123b0*/  ISETP.GE.AND P0, PT, R16, RZ, PT ;  /* 0x000000ff1000720c */ /* 0x000fe40003f06270 */
[----:B------:R-:W-:-:S11]  /*123c0*/  MOV R3, 0x3fd774eb ;  /* 0x3fd774eb00037802 */ /* 0x000fd60000000f00 */
[----:B------:R-:W-:-:S04]  /*123d0*/  @P0 FFMA.FTZ R0, R3, 0.93318945169448852539, -R0 ;  /* 0x3f6ee58103000823 */ /* 0x000fc80000010800 */
[----:B------:R-:W-:Y:S02]  /*123e0*/  @!P0 FFMA.FTZ R0, R3, 0.93318945169448852539, R0 ;  /* 0x3f6ee58103008823 */ /* 0x000fe40000010000 */
.L_x_3954:
[----:B------:R-:W-:Y:S05]  /*123f0*/  BSYNC B0 ;  /* 0x0000000000007941 */ /* 0x000fea0003800000 */
.L_x_3952:
        /* <DEDUP_REMOVED lines=12> */
.L_x_3930:
        /* <DEDUP_REMOVED lines=13> */
.L_x_3956:
[----:B------:R-:W-:Y:S05]  /*12590*/  BSYNC B3 ;  /* 0x0000000000037941 */ /* 0x000fea0003800000 */
.L_x_3955:
        /* <DEDUP_REMOVED lines=18> */
.L_x_3958:
[----:B------:R-:W-:Y:S02]  /*126c0*/  ISETP.GE.AND P0, PT, R16, RZ, PT ;  /* 0x000000ff1000720c */ /* 0x000fe40003f06270 */
[----:B------:R-:W-:-:S11]  /*126d0*/  MOV R3, 0x3fd774eb ;  /* 0x3fd774eb00037802 */ /* 0x000fd60000000f00 */
[----:B------:R-:W-:-:S04]  /*126e0*/  @P0 FFMA.FTZ R0, R3, 0.93318945169448852539, -R0 ;  /* 0x3f6ee58103000823 */ /* 0x000fc80000010800 */
[----:B------:R-:W-:Y:S02]  /*126f0*/  @!P0 FFMA.FTZ R0, R3, 0.93318945169448852539, R0 ;  /* 0x3f6ee58103008823 */ /* 0x000fe40000010000 */
.L_x_3959:
[----:B------:R-:W-:Y:S05]  /*12700*/  BSYNC B0 ;  /* 0x0000000000007941 */ /* 0x000fea0003800000 */
.L_x_3957:
        /* <DEDUP_REMOVED lines=27> */
.L_x_3929:
        /* <DEDUP_REMOVED lines=39> */
.L_x_3962:
[----:B------:R-:W-:Y:S05]  /*12b30*/  BSYNC B0 ;  /* 0x0000000000007941 */ /* 0x000fea0003800000 */
.L_x_3961:
[----:B------:R-:W-:Y:S01]  /*12b40*/  BSSY B3, `(.L_x_3963) ;  /* 0x0000007000037945 */ /* 0x000fe20003800000 */
[----:B------:R-:W-:Y:S01]  /*12b50*/  FFMA R3, R4, R5, R2 ;  /* 0x0000000504037223 */ /* 0x000fe20000000002 */
[----:B------:R-:W-:Y:S05]  /*12b60*/  @!P0 BRA `(.L_x_3964) ;  /* 0x0000004000008947 */ /* 0x000fea0003800000 */
[----:B------:R-:W-:Y:S01]  /*12b70*/  HFMA2.MMA R6, -RZ, RZ, 1.875, 0 ;  /* 0x3f800000ff067435 */ /* 0x000fe200000001ff */
[----:B------:R-:W-:Y:S02]  /*12b80*/  MOV R9, R21 ;  /* 0x0000001500097202 */ /* 0x000fe40000000f00 */
[----:B------:R-:W-:-:S03]  /*12b90*/  MOV R0, 0x12bb0 ;  /* 0x00012bb000007802 */ /* 0x000fc60000000f00 */
[----:B-1234-:R-:W-:Y:S05]  /*12ba0*/  CALL.REL.NOINC `($__internal_0_$__cuda_sm3x_div_rn_ftz_f32_slowpath) ;  /* 0x00003e3000007944 */ /* 0x01efea0003c00000 */
.L_x_3964:
[----:B------:R-:W-:Y:S05]  /*12bb0*/  BSYNC B3 ;  /* 0x0000000000037941 */ /* 0x000fea0003800000 */
.L_x_3963:
        /* <DEDUP_REMOVED lines=18> */
.L_x_3966:
[----:B------:R-:W-:Y:S02]  /*12ce0*/  ISETP.GE.AND P0, PT, R16, RZ, PT ;  /* 0x000000ff1000720c */ /* 0x000fe40003f06270 */
[----:B------:R-:W-:-:S11]  /*12cf0*/  MOV R3, 0x3fd774eb ;  /* 0x3fd774eb00037802 */ /* 0x000fd60000000f00 */
[----:B------:R-:W-:-:S04]  /*12d00*/  @P0 FFMA.FTZ R0, R3, 0.93318945169448852539, -R0 ;  /* 0x3f6ee58103000823 */ /* 0x000fc80000010800 */
[----:B------:R-:W-:Y:S02]  /*12d10*/  @!P0 FFMA.FTZ R0, R3, 0.93318945169448852539, R0 ;  /* 0x3f6ee58103008823 */ /* 0x000fe40000010000 */
.L_x_3967:
[----:B------:R-:W-:Y:S05]  /*12d20*/  BSYNC B0 ;  /* 0x0000000000007941 */ /* 0x000fea0003800000 */
.L_x_3965:
        /* <DEDUP_REMOVED lines=10> */
.L_x_3960:
        /* <DEDUP_REMOVED lines=13> */
.L_x_3969:
[----:B------:R-:W-:Y:S05]  /*12ea0*/  BSYNC B3 ;  /* 0x0000000000037941 */ /* 0x000fea0003800000 */
.L_x_3968:
        /* <DEDUP_REMOVED lines=18> */
.L_x_3971:
[----:B------:R-:W-:Y:S02]  /*12fd0*/  ISETP.GE.AND P0, PT, R16, RZ, PT ;  /* 0x000000ff1000720c */ /* 0x000fe40003f06270 */
[----:B------:R-:W-:-:S11]  /*12fe0*/  MOV R3, 0x3fd774eb ;  /* 0x3fd774eb00037802 */ /* 0x000fd60000000f00 */
[----:B------:R-:W-:-:S04]  /*12ff0*/  @P0 FFMA.FTZ R0, R3, 0.93318945169448852539, -R0 ;  /* 0x3f6ee58103000823 */ /* 0x000fc80000010800 */
[----:B------:R-:W-:Y:S02]  /*13000*/  @!P0 FFMA.FTZ R0, R3, 0.93318945169448852539, R0 ;  /* 0x3f6ee58103008823 */ /* 0x000fe40000010000 */
.L_x_3972:
[----:B------:R-:W-:Y:S05]  /*13010*/  BSYNC B0 ;  /* 0x0000000000007941 */ /* 0x000fea0003800000 */
.L_x_3970:
        /* <DEDUP_REMOVED lines=11> */
.L_x_3928:
        /* <DEDUP_REMOVED lines=34> */
.L_x_3974:
[----:B------:R-:W-:Y:S05]  /*132f0*/  BSYNC B3 ;  /* 0x0000000000037941 */ /* 0x000fea0003800000 */
.L_x_3973:
        /* <DEDUP_REMOVED lines=18> */
.L_x_3976:
[----:B------:R-:W-:Y:S02]  /*13420*/  ISETP.GE.AND P0, PT, R16, RZ, PT ;  /* 0x000000ff1000720c */ /* 0x000fe40003f06270 */
[----:B------:R-:W-:-:S11]  /*13430*/  MOV R3, 0x3fd774eb ;  /* 0x3fd774eb00037802 */ /* 0x000fd60000000f00 */
[----:B------:R-:W-:-:S04]  /*13440*/  @P0 FFMA.FTZ R0, R3, 0.93318945169448852539, -R0 ;  /* 0x3f6ee58103000823 */ /* 0x000fc80000010800 */
[----:B------:R-:W-:Y:S02]  /*13450*/  @!P0 FFMA.FTZ R0, R3, 0.93318945169448852539, R0 ;  /* 0x3f6ee58103008823 */ /* 0x000fe40000010000 */
.L_x_3977:
[----:B------:R-:W-:Y:S05]  /*13460*/  BSYNC B0 ;  /* 0x0000000000007941 */ /* 0x000fea0003800000 */
.L_x_3975:
        /* <DEDUP_REMOVED lines=11> */
.L_x_3927:
[C---:B------:R-:W-:Y:S01]  /*13520*/  FADD.FTZ R2, |R17|.reuse, -RZ ;  /* 0x800000ff11027221 */ /* 0x040fe20000010200 */
[C---:B------:R-:W-:Y:S01]  /*13530*/  FSETP.GT.FTZ.AND P2, PT, |R17|.reuse, |R16|, PT ;  /* 0x400000101100720b */ /* 0x040fe20003f54200 */
        /* <DEDUP_REMOVED lines=8> */
[----:B-----5:R-:W-:-:S05]  /*135c0*/  FFMA R3, -R21, R0, 1 ;  /* 0x3f80000015037423 */ /* 0x020fca0000000100 */
[C---:B------:R-:W-:Y:S02]  /*135d0*/  @P0 FMUL.FTZ R2, R17.reuse, 4 ;  /* 0x4080000011020820 */ /* 0x040fe40000410000 */
[----:B0-----:R-:W-:Y:S02]  /*135e0*/  FFMA R4, R0, R3, R0 ;  /* 0x0000000300047223 */ /* 0x001fe40000000000 */
        /* <DEDUP_REMOVED lines=9> */
[----:B----4-:R-:W-:Y:S05]  /*13680*/  @!P1 BRA `(.L_x_3979) ;  /* 0x0000003000009947 */ /* 0x010fea0003800000 */
[----:B------:R-:W-:Y:S02]  /*13690*/  MOV R6, R21 ;  /* 0x0000001500067202 */ /* 0x000fe40000000f00 */
[----:B------:R-:W-:-:S02]  /*136a0*/  MOV R0, 0x136c0 ;  /* 0x000136c000007802 */ /* 0x000fc40000000f00 */
[----:B-123--:R-:W-:Y:S05]  /*136b0*/  CALL.REL.NOINC `($__internal_0_$__cuda_sm3x_div_rn_ftz_f32_slowpath) ;  /* 0x0000332000007944 */ /* 0x00efea0003c00000 */
.L_x_3979:
[----:B------:R-:W-:Y:S05]  /*136c0*/  BSYNC B3 ;  /* 0x0000000000037941 */ /* 0x000fea0003800000 */
.L_x_3978:
        /* <DEDUP_REMOVED lines=18> */
.L_x_3981:
[----:B------:R-:W-:Y:S02]  /*137f0*/  ISETP.GE.AND P0, PT, R16, RZ, PT ;  /* 0x000000ff1000720c */ /* 0x000fe40003f06270 */
[----:B------:R-:W-:-:S11]  /*13800*/  MOV R3, 0x3fd774eb ;  /* 0x3fd774eb00037802 */ /* 0x000fd60000000f00 */
[----:B------:R-:W-:-:S04]  /*13810*/  @P0 FFMA.FTZ R0, R3, 0.93318945169448852539, -R0 ;  /* 0x3f6ee58103000823 */ /* 0x000fc80000010800 */
[----:B------:R-:W-:Y:S02]  /*13820*/  @!P0 FFMA.FTZ R0, R3, 0.93318945169448852539, R0 ;  /* 0x3f6ee58103008823 */ /* 0x000fe40000010000 */
.L_x_3982:
[----:B------:R-:W-:Y:S05]  /*13830*/  BSYNC B0 ;  /* 0x0000000000007941 */ /* 0x000fea0003800000 */
.L_x_3980:
        /* <DEDUP_REMOVED lines=12> */
.L_x_3939:
[----:B------:R-:W-:Y:S05]  /*13900*/  BSYNC B2 ;  /* 0x0000000000027941 */ /* 0x000fea0003800000 */
.L_x_3926:
[----:B------:R-:W-:Y:S01]  /*13910*/  FMUL.FTZ R25, R25, c[0x0][0xdb4] ;  /* 0x00036d0019197a20 */ /* 0x000fe20000410000 */
[----:B------:R-:W-:Y:S03]  /*13920*/  BSSY B0, `(.L_x_3983) ;  /* 0x000003c000007945 */ /* 0x000fe60003800000 */
[----:B------:R-:W-:-:S04]  /*13930*/  FFMA.FTZ R24, R24, c[0x0][0xdb0], -R25 ;  /* 0x00036c0018187a23 */ /* 0x000fc80000010819 */
[-C--:B------:R-:W-:Y:S02]  /*13940*/  FMUL.FTZ R0, R24, R3.reuse ;  /* 0x0000000318007220 */ /* 0x080fe40000410000 */
        /* <DEDUP_REMOVED lines=40> */
.L_x_3986:
        /* <DEDUP_REMOVED lines=10> */
.L_x_3985:
[----:B------:R-:W-:-:S04]  /*13c70*/  FMUL.RZ R4, R4, 0.15915493667125701904 ;  /* 0x3e22f98304047820 */ /* 0x000fc8000040c000 */
[----:B------:R0:W4:Y:S08]  /*13c80*/  MUFU.SIN R17, R4 ;  /* 0x0000000400117308 */ /* 0x0001300000000400 */
[----:B------:R0:W3:Y:S01]  /*13c90*/  MUFU.COS R16, R4 ;  /* 0x0000000400107308 */ /* 0x0000e20000000000 */
[----:B------:R-:W-:Y:S05]  /*13ca0*/  BRA `(.L_x_3987) ;  /* 0x0000003000007947 */ /* 0x000fea0003800000 */
.L_x_3984:
[----:B------:R-:W-:Y:S01]  /*13cb0*/  FMUL.FTZ R16, R23, 1.4426950216293334961 ;  /* 0x3fb8aa3b17107820 */ /* 0x000fe20000410000 */
[----:B------:R-:W-:-:S05]  /*13cc0*/  MOV R17, R4 ;  /* 0x0000000400117202 */ /* 0x000fca0000000f00 */
[----:B------:R-:W0:Y:S02]  /*13cd0*/  MUFU.EX2 R16, R16 ;  /* 0x0000001000107308 */ /* 0x000e240000000800 */
.L_x_3987:
[----:B------:R-:W-:Y:S05]  /*13ce0*/  BSYNC B0 ;  /* 0x0000000000007941 */ /* 0x000fea0003800000 */
.L_x_3983:
        /* <DEDUP_REMOVED lines=63> */
.L_x_3995:
[----:B------:R-:W-:Y:S05]  /*140e0*/  BSYNC B0 ;  /* 0x0000000000007941 */ /* 0x000fea0003800000 */
.L_x_3994:
[----:B------:R-:W-:Y:S01]  /*140f0*/  BSSY B3, `(.L_x_3996) ;  /* 0x0000007000037945 */ /* 0x000fe20003800000 */
[----:B------:R-:W-:Y:S01]  /*14100*/  FFMA R3, R4, R0, R3 ;  /* 0x0000000004037223 */ /* 0x000fe20000000003 */
[----:B------:R-:W-:Y:S05]  /*14110*/  @!P0 BRA `(.L_x_3997) ;  /* 0x0000004000008947 */ /* 0x000fea0003800000 */
[----:B------:R-:W-:Y:S02]  /*14120*/  MOV R9, R21 ;  /* 0x0000001500097202 */ /* 0x000fe40000000f00 */
[----:B------:R-:W-:Y:S02]  /*14130*/  MOV R6, R22 ;  /* 0x0000001600067202 */ /* 0x000fe40000000f00 */
[----:B------:R-:W-:Y:S02]  /*14140*/  MOV R0, 0x14160 ;  /* 0x0001416000007802 */ /* 0x000fe40000000f00 */
[----:B-1234-:R-:W-:Y:S05]  /*14150*/  CALL.REL.NOINC `($__internal_0_$__cuda_sm3x_div_rn_ftz_f32_slowpath) ;  /* 0x0000288000007944 */ /* 0x01efea0003c00000 */
.L_x_3997:
[----:B------:R-:W-:Y:S05]  /*14160*/  BSYNC B3 ;  /* 0x0000000000037941 */ /* 0x000fea0003800000 */
.L_x_3996:
        /* <DEDUP_REMOVED lines=18> */
.L_x_3999:
[----:B------:R-:W-:Y:S02]  /*14290*/  ISETP.GE.AND P0, PT, R18, RZ, PT ;  /* 0x000000ff1200720c */ /* 0x000fe40003f06270 */
[----:B------:R-:W-:-:S11]  /*142a0*/  MOV R3, 0x3fd774eb ;  /* 0x3fd774eb00037802 */ /* 0x000fd60000000f00 */
[----:B------:R-:W-:-:S04]  /*142b0*/  @P0 FFMA.FTZ R0, R3, 0.93318945169448852539, -R0 ;  /* 0x3f6ee58103000823 */ /* 0x000fc80000010800 */
[----:B------:R-:W-:Y:S02]  /*142c0*/  @!P0 FFMA.FTZ R0, R3, 0.93318945169448852539, R0 ;  /* 0x3f6ee58103008823 */ /* 0x000fe40000010000 */
.L_x_4000:
[----:B------:R-:W-:Y:S05]  /*142d0*/  BSYNC B0 ;  /* 0x0000000000007941 */ /* 0x000fea0003800000 */
.L_x_3998:
        /* <DEDUP_REMOVED lines=12> */
.L_x_3993:
        /* <DEDUP_REMOVED lines=17> */
.L_x_4004:
[----:B------:R-:W-:Y:S05]  /*144b0*/  BSYNC B3 ;  /* 0x0000000000037941 */ /* 0x000fea0003800000 */
.L_x_4003:
        /* <DEDUP_REMOVED lines=18> */
.L_x_4006:
[----:B------:R-:W-:Y:S02]  /*145e0*/  ISETP.GE.AND P0, PT, R18, RZ, PT ;  /* 0x000000ff1200720c */ /* 0x000fe40003f06270 */
[----:B------:R-:W-:-:S11]  /*145f0*/  MOV R3, 0x3fd774eb ;  /* 0x3fd774eb00037802 */ /* 0x000fd60000000f00 */
[----:B------:R-:W-:-:S04]  /*14600*/  @P0 FFMA.FTZ R0, R3, 0.93318945169448852539, -R0 ;  /* 0x3f6ee58103000823 */ /* 0x000fc80000010800 */
[----:B------:R-:W-:Y:S02]  /*14610*/  @!P0 FFMA.FTZ R0, R3, 0.93318945169448852539, R0 ;  /* 0x3f6ee58103008823 */ /* 0x000fe40000010000 */
.L_x_4007:
[----:B------:R-:W-:Y:S05]  /*14620*/  BSYNC B0 ;  /* 0x0000000000007941 */ /* 0x000fea0003800000 */
.L_x_4005:
        /* <DEDUP_REMOVED lines=13> */
.L_x_4002:
        /* <DEDUP_REMOVED lines=25> */
.L_x_4009:
        /* <DEDUP_REMOVED lines=40> */
.L_x_4008:
        /* <DEDUP_REMOVED lines=48> */
.L_x_4011:
[----:B------:R-:W-:Y:S05]  /*14e10*/  BSYNC B0 ;  /* 0x0000000000007941 */ /* 0x000fea0003800000 */
.L_x_4010:
[----:B------:R-:W-:Y:S01]  /*14e20*/  BSSY B3, `(.L_x_4012) ;  /* 0x0000007000037945 */ /* 0x000fe20003800000 */
[----:B------:R-:W-:Y:S01]  /*14e30*/  FFMA R3, R4, R5, R3 ;  /* 0x0000000504037223 */ /* 0x000fe20000000003 */
[----:B------:R-:W-:Y:S05]  /*14e40*/  @!P3 BRA `(.L_x_4013) ;  /* 0x000000400000b947 */ /* 0x000fea0003800000 */
[----:B------:R-:W-:Y:S02]  /*14e50*/  MOV R9, R21 ;  /* 0x0000001500097202 */ /* 0x000fe40000000f00 */
[----:B------:R-:W-:Y:S02]  /*14e60*/  MOV R6, R22 ;  /* 0x0000001600067202 */ /* 0x000fe40000000f00 */
[----:B------:R-:W-:Y:S02]  /*14e70*/  MOV R0, 0x14e90 ;  /* 0x00014e9000007802 */ /* 0x000fe40000000f00 */
[----:B-1234-:R-:W-:Y:S05]  /*14e80*/  CALL.REL.NOINC `($__internal_0_$__cuda_sm3x_div_rn_ftz_f32_slowpath) ;  /* 0x00001b5000007944 */ /* 0x01efea0003c00000 */
.L_x_4013:
[----:B------:R-:W-:Y:S05]  /*14e90*/  BSYNC B3 ;  /* 0x0000000000037941 */ /* 0x000fea0003800000 */
.L_x_4012:
        /* <DEDUP_REMOVED lines=18> */
.L_x_4015:
[----:B------:R-:W-:Y:S02]  /*14fc0*/  ISETP.GE.AND P0, PT, R18, RZ, PT ;  /* 0x000000ff1200720c */ /* 0x000fe40003f06270 */
[----:B------:R-:W-:-:S11]  /*14fd0*/  MOV R3, 0x3fd774eb ;  /* 0x3fd774eb00037802 */ /* 0x000fd60000000f00 */
[----:B------:R-:W-:-:S04]  /*14fe0*/  @P0 FFMA.FTZ R0, R3, 0.93318945169448852539, -R0 ;  /* 0x3f6ee58103000823 */ /* 0x000fc80000010800 */
[----:B------:R-:W-:Y:S02]  /*14ff0*/  @!P0 FFMA.FTZ R0, R3, 0.93318945169448852539, R0 ;  /* 0x3f6ee58103008823 */ /* 0x000fe40000010000 */
.L_x_4016:
[----:B------:R-:W-:Y:S05]  /*15000*/  BSYNC B0 ;  /* 0x0000000000007941 */ /* 0x000fea0003800000 */
.L_x_4014:
        /* <DEDUP_REMOVED lines=12> */
.L_x_3992:
        /* <DEDUP_REMOVED lines=13> */
.L_x_4018:
[----:B------:R-:W-:Y:S05]  /*151a0*/  BSYNC B3 ;  /* 0x0000000000037941 */ /* 0x000fea0003800000 */
.L_x_4017:
        /* <DEDUP_REMOVED lines=18> */
.L_x_4020:
[----:B------:R-:W-:Y:S02]  /*152d0*/  ISETP.GE.AND P0, PT, R18, RZ, PT ;  /* 0x000000ff1200720c */ /* 0x000fe40003f06270 */
[----:B------:R-:W-:-:S11]  /*152e0*/  MOV R3, 0x3fd774eb ;  /* 0x3fd774eb00037802 */ /* 0x000fd60000000f00 */
[----:B------:R-:W-:-:S04]  /*152f0*/  @P0 FFMA.FTZ R0, R3, 0.93318945169448852539, -R0 ;  /* 0x3f6ee58103000823 */ /* 0x000fc80000010800 */
[----:B------:R-:W-:Y:S02]  /*15300*/  @!P0 FFMA.FTZ R0, R3, 0.93318945169448852539, R0 ;  /* 0x3f6ee58103008823 */ /* 0x000fe40000010000 */
.L_x_4021:
[----:B------:R-:W-:Y:S05]  /*15310*/  BSYNC B0 ;  /* 0x0000000000007941 */ /* 0x000fea0003800000 */
.L_x_4019:
        /* <DEDUP_REMOVED lines=27> */
.L_x_3991:
        /* <DEDUP_REMOVED lines=39> */
.L_x_4024:
[----:B------:R-:W-:Y:S05]  /*15740*/  BSYNC B0 ;  /* 0x0000000000007941 */ /* 0x000fea0003800000 */
.L_x_4023:
[----:B------:R-:W-:Y:S01]  /*15750*/  BSSY B3, `(.L_x_4025) ;  /* 0x0000007000037945 */ /* 0x000fe20003800000 */
[----:B------:R-:W-:Y:S01]  /*15760*/  FFMA R3, R4, R5, R2 ;  /* 0x0000000504037223 */ /* 0x000fe20000000002 */
[----:B------:R-:W-:Y:S05]  /*15770*/  @!P0 BRA `(.L_x_4026) ;  /* 0x0000004000008947 */ /* 0x000fea0003800000 */
[----:B------:R-:W-:Y:S01]  /*15780*/  HFMA2.MMA R6, -RZ, RZ, 1.875, 0 ;  /* 0x3f800000ff067435 */ /* 0x000fe200000001ff */
[----:B------:R-:W-:Y:S02]  /*15790*/  MOV R9, R21 ;  /* 0x0000001500097202 */ /* 0x000fe40000000f00 */
[----:B------:R-:W-:-:S03]  /*157a0*/  MOV R0, 0x157c0 ;  /* 0x000157c000007802 */ /* 0x000fc60000000f00 */
[----:B-1234-:R-:W-:Y:S05]  /*157b0*/  CALL.REL.NOINC `($__internal_0_$__cuda_sm3x_div_rn_ftz_f32_slowpath) ;  /* 0x0000122000007944 */ /* 0x01efea0003c00000 */
.L_x_4026:
[----:B------:R-:W-:Y:S05]  /*157c0*/  BSYNC B3 ;  /* 0x0000000000037941 */ /* 0x000fea0003800000 */
.L_x_4025:
        /* <DEDUP_REMOVED lines=18> */
.L_x_4028:
[----:B------:R-:W-:Y:S02]  /*158f0*/  ISETP.GE.AND P0, PT, R18, RZ, PT ;  /* 0x000000ff1200720c */ /* 0x000fe40003f06270 */
[----:B------:R-:W-:-:S11]  /*15900*/  MOV R3, 0x3fd774eb ;  /* 0x3fd774eb00037802 */ /* 0x000fd60000000f00 */
[----:B------:R-:W-:-:S04]  /*15910*/  @P0 FFMA.FTZ R0, R3, 0.93318945169448852539, -R0 ;  /* 0x3f6ee58103000823 */ /* 0x000fc80000010800 */
[----:B------:R-:W-:Y:S02]  /*15920*/  @!P0 FFMA.FTZ R0, R3, 0.93318945169448852539, R0 ;  /* 0x3f6ee58103008823 */ /* 0x000fe40000010000 */
.L_x_4029:
[----:B------:R-:W-:Y:S05]  /*15930*/  BSYNC B0 ;  /* 0x0000000000007941 */ /* 0x000fea0003800000 */
.L_x_4027:
        /* <DEDUP_REMOVED lines=10> */
.L_x_4022:
        /* <DEDUP_REMOVED lines=13> */
.L_x_4031:
[----:B------:R-:W-:Y:S05]  /*15ab0*/  BSYNC B3 ;  /* 0x0000000000037941 */ /* 0x000fea0003800000 */
.L_x_4030:
        /* <DEDUP_REMOVED lines=18> */
.L_x_4033:
[----:B------:R-:W-:Y:S02]  /*15be0*/  ISETP.GE.AND P0, PT, R18, RZ, PT ;  /* 0x000000ff1200720c */ /* 0x000fe40003f06270 */
[----:B------:R-:W-:-:S11]  /*15bf0*/  MOV R3, 0x3fd774eb ;  /* 0x3fd774eb00037802 */ /* 0x000fd60000000f00 */
[----:B------:R-:W-:-:S04]  /*15c00*/  @P0 FFMA.FTZ R0, R3, 0.93318945169448852539, -R0 ;  /* 0x3f6ee58103000823 */ /* 0x000fc80000010800 */
[----:B------:R-:W-:Y:S02]  /*15c10*/  @!P0 FFMA.FTZ R0, R3, 0.93318945169448852539, R0 ;  /* 0x3f6ee58103008823 */ /* 0x000fe40000010000 */
.L_x_4034:
[----:B------:R-:W-:Y:S05]  /*15c20*/  BSYNC B0 ;  /* 0x0000000000007941 */ /* 0x000fea0003800000 */
.L_x_4032:
        /* <DEDUP_REMOVED lines=11> */
.L_x_3990:
        /* <DEDUP_REMOVED lines=34> */
.L_x_4036:
[----:B------:R-:W-:Y:S05]  /*15f00*/  BSYNC B3 ;  /* 0x0000000000037941 */ /* 0x000fea0003800000 */
.L_x_4035:
        /* <DEDUP_REMOVED lines=18> */
.L_x_4038:
[----:B------:R-:W-:Y:S02]  /*16030*/  ISETP.GE.AND P0, PT, R18, RZ, PT ;  /* 0x000000ff1200720c */ /* 0x000fe40003f06270 */
[----:B------:R-:W-:-:S11]  /*16040*/  MOV R3, 0x3fd774eb ;  /* 0x3fd774eb00037802 */ /* 0x000fd60000000f00 */
[----:B------:R-:W-:-:S04]  /*16050*/  @P0 FFMA.FTZ R0, R3, 0.93318945169448852539, -R0 ;  /* 0x3f6ee58103000823 */ /* 0x000fc80000010800 */
[----:B------:R-:W-:Y:S02]  /*16060*/  @!P0 FFMA.FTZ R0, R3, 0.93318945169448852539, R0 ;  /* 0x3f6ee58103008823 */ /* 0x000fe40000010000 */
.L_x_4039:
[----:B------:R-:W-:Y:S05]  /*16070*/  BSYNC B0 ;  /* 0x0000000000007941 */ /* 0x000fea0003800000 */
.L_x_4037:
        /* <DEDUP_REMOVED lines=11> */
.L_x_3989:
        /* <DEDUP_REMOVED lines=26> */
.L_x_4041:
[----:B------:R-:W-:Y:S05]  /*162d0*/  BSYNC B3 ;  /* 0x0000000000037941 */ /* 0x000fea0003800000 */
.L_x_4040:
        /* <DEDUP_REMOVED lines=18> */
.L_x_4043:
[----:B------:R-:W-:Y:S02]  /*16400*/  ISETP.GE.AND P0, PT, R18, RZ, PT ;  /* 0x000000ff1200720c */ /* 0x000fe40003f06270 */
[----:B------:R-:W-:-:S11]  /*16410*/  MOV R3, 0x3fd774eb ;  /* 0x3fd774eb00037802 */ /* 0x000fd60000000f00 */
[----:B------:R-:W-:-:S04]  /*16420*/  @P0 FFMA.FTZ R0, R3, 0.93318945169448852539, -R0 ;  /* 0x3f6ee58103000823 */ /* 0x000fc80000010800 */
[----:B------:R-:W-:Y:S02]  /*16430*/  @!P0 FFMA.FTZ R0, R3, 0.93318945169448852539, R0 ;  /* 0x3f6ee58103008823 */ /* 0x000fe40000010000 */
.L_x_4044:
[----:B------:R-:W-:Y:S05]  /*16440*/  BSYNC B0 ;  /* 0x0000000000007941 */ /* 0x000fea0003800000 */
.L_x_4042:
        /* <DEDUP_REMOVED lines=12> */
.L_x_4001:
[----:B------:R-:W-:Y:S05]  /*16510*/  BSYNC B2 ;  /* 0x0000000000027941 */ /* 0x000fea0003800000 */
.L_x_3988:
        /* <DEDUP_REMOVED lines=44> */
.L_x_4048:
        /* <DEDUP_REMOVED lines=10> */
.L_x_4047:
[----:B------:R-:W-:-:S04]  /*16880*/  FMUL.RZ R4, R4, 0.15915493667125701904 ;  /* 0x3e22f98304047820 */ /* 0x000fc8000040c000 */
[----:B------:R0:W4:Y:S08]  /*16890*/  MUFU.SIN R19, R4 ;  /* 0x0000000400137308 */ /* 0x0001300000000400 */
[----:B------:R0:W3:Y:S01]  /*168a0*/  MUFU.COS R18, R4 ;  /* 0x0000000400127308 */ /* 0x0000e20000000000 */
[----:B------:R-:W-:Y:S05]  /*168b0*/  BRA `(.L_x_4049) ;  /* 0x0000003000007947 */ /* 0x000fea0003800000 */
.L_x_4046:
[----:B------:R-:W-:Y:S01]  /*168c0*/  FMUL.FTZ R18, R23, 1.4426950216293334961 ;  /* 0x3fb8aa3b17127820 */ /* 0x000fe20000410000 */
[----:B------:R-:W-:-:S05]  /*168d0*/  MOV R19, R4 ;  /* 0x0000000400137202 */ /* 0x000fca0000000f00 */
[----:B------:R-:W0:Y:S02]  /*168e0*/  MUFU.EX2 R18, R18 ;  /* 0x0000001200127308 */ /* 0x000e240000000800 */
.L_x_4049:
[----:B------:R-:W-:Y:S05]  /*168f0*/  BSYNC B0 ;  /* 0x0000000000007941 */ /* 0x000fea0003800000 */
.L_x_4045:
[----:B------:R-:W-:-:S04]  /*16900*/  LEA R2, P0, R11, UR10, 0x5 ;  /* 0x0000000a0b027c11 */ /* 0x000fc8000f8028ff */
[C---:B------:R-:W-:Y:S02]  /*16910*/  LEA.HI.X R3, R11.reuse, UR11, R28, 0x5, P0 ;  /* 0x0000000b0b037c11 */ /* 0x040fe400080f2c1c */
[----:B------:R-:W-:-:S03]  /*16920*/  IADD3 R11, P0, R11, c[0x0][0x0], RZ ;  /* 0x000000000b0b7a10 */ /* 0x000fc60007f1e0ff */
[----:B-1234-:R1:W-:Y:S01]  /*16930*/  STG.E.128 [R2.64], R12 ;  /* 0x0000000c02007986 */ /* 0x01e3e2000c101d0e */
[C---:B------:R-:W-:Y:S02]  /*16940*/  SHF.L.U32 R0, R11.reuse, 0x2, RZ ;  /* 0x000000020b007819 */ /* 0x040fe400000006ff */
[----:B------:R-:W-:Y:S01]  /*16950*/  IADD3.X R28, RZ, R28, RZ, P0, !PT ;  /* 0x0000001cff1c7210 */ /* 0x000fe200007fe4ff */
[----:B0-----:R1:W-:Y:S01]  /*16960*/  STG.E.128 [R2.64+0x10], R16 ;  /* 0x0000101002007986 */ /* 0x0013e2000c101d0e */
[----:B------:R-:W-:Y:S02]  /*16970*/  ISETP.GE.U32.AND P0, PT, R0, UR16, PT ;  /* 0x0000001000007c0c */ /* 0x000fe4000bf06070 */
[C---:B------:R-:W-:Y:S02]  /*16980*/  SHF.L.U64.HI R0, R11.reuse, 0x2, R28 ;  /* 0x000000020b007819 */ /* 0x040fe4000001021c */
[----:B------:R-:W-:Y:S02]  /*16990*/  ISETP.LT.U32.AND P1, PT, R11, 0x4000, PT ;  /* 0x000040000b00780c */ /* 0x000fe40003f21070 */
[----:B------:R-:W-:-:S02]  /*169a0*/  ISETP.GE.AND.EX P0, PT, R0, UR12, PT, P0 ;  /* 0x0000000c00007c0c */ /* 0x000fc4000bf06300 */
[----:B------:R-:W-:-:S13]  /*169b0*/  ISETP.LT.U32.AND.EX P1, PT, R28, RZ, PT, P1 ;  /* 0x000000ff1c00720c */ /* 0x000fda0003f21110 */
[----:B-1----:R-:W-:Y:S05]  /*169c0*/  @!P0 BRA P1, `(.L_x_4050) ;  /* 0xffff4e5000008947 */ /* 0x002fea000083ffff */
[----:B------:R-:W-:Y:S05]  /*169d0*/  EXIT ;  /* 0x000000000000794d */ /* 0x000fea0003800000 */
        .weak           $__internal_0_$__cuda_sm3x_div_rn_ftz_f32_slowpath
        .type           $__internal_0_$__cuda_sm3x_div_rn_ftz_f32_slowpath,@function
        .size           $__internal_0_$__cuda_sm3x_div_rn_ftz_f32_slowpath,(.L_x_8020 - $__internal_0_$__cuda_sm3x_div_rn_ftz_f32_slowpath)
$__internal_0_$__cuda_sm3x_div_rn_ftz_f32_slowpath:
[----:B------:R-:W-:Y:S01]  /*169e0*/  SHF.R.U32.HI R3, RZ, 0x17, R6 ;  /* 0x00000017ff037819 */ /* 0x000fe20000011606 */
[----:B------:R-:W-:Y:S01]  /*169f0*/  BSSY B0, `(.L_x_4051) ;  /* 0x000004f000007945 */ /* 0x000fe20003800000 */
[----:B------:R-:W-:Y:S01]  /*16a00*/  SHF.R.U32.HI R4, RZ, 0x17, R9 ;  /* 0x00000017ff047819 */ /* 0x000fe20000011609 */
[----:B------:R-:W-:Y:S01]  /*16a10*/  BSSY B1, `(.L_x_4052) ;  /* 0x0000025000017945 */ /* 0x000fe20003800000 */
[----:B------:R-:W-:Y:S02]  /*16a20*/  LOP3.LUT R3, R3, 0xff, RZ, 0xc0, !PT ;  /* 0x000000ff03037812 */ /* 0x000fe400078ec0ff */
[----:B------:R-:W-:Y:S02]  /*16a30*/  LOP3.LUT R4, R4, 0xff, RZ, 0xc0, !PT ;  /* 0x000000ff04047812 */ /* 0x000fe400078ec0ff */
[----:B------:R-:W-:Y:S02]  /*16a40*/  IADD3 R5, R3, -0x1, RZ ;  /* 0xffffffff03057810 */ /* 0x000fe40007ffe0ff */
[----:B------:R-:W-:-:S02]  /*16a50*/  IADD3 R7, R4, -0x1, RZ ;  /* 0xffffffff04077810 */ /* 0x000fc40007ffe0ff */
[----:B------:R-:W-:-:S04]  /*16a60*/  ISETP.GT.U32.AND P0, PT, R5, 0xfd, PT ;  /* 0x000000fd0500780c */ /* 0x000fc80003f04070 */
[----:B------:R-:W-:-:S13]  /*16a70*/  ISETP.GT.U32.OR P0, PT, R7, 0xfd, P0 ;  /* 0x000000fd0700780c */ /* 0x000fda0000704470 */
[----:B------:R-:W-:Y:S05]  /*16a80*/  @!P0 BRA `(.L_x_4053) ;  /* 0x000001d000008947 */ /* 0x000fea0003800000 */
[----:B------:R-:W-:Y:S02]  /*16a90*/  FSETP.GTU.FTZ.AND P1, PT, |R9|, +INF , PT ;  /* 0x7f8000000900780b */ /* 0x000fe40003f3c200 */
[----:B------:R-:W-:-:S04]  /*16aa0*/  FSETP.GTU.FTZ.AND P0, PT, |R6|, +INF , PT ;  /* 0x7f8000000600780b */ /* 0x000fc80003f1c200 */
[----:B------:R-:W-:-:S13]  /*16ab0*/  PLOP3.LUT P0, PT, P1, P0, PT, 0xa8, 0x0 ;  /* 0x000000000000781c */ /* 0x000fda0000f01570 */
[----:B------:R-:W-:Y:S01]  /*16ac0*/  @P0 BREAK B1 ;  /* 0x0000000000010942 */ /* 0x000fe20003800000 */
[----:B------:R-:W-:Y:S05]  /*16ad0*/  @P0 BRA `(.L_x_4054) ;  /* 0x000003f000000947 */ /* 0x000fea0003800000 */
[C---:B------:R-:W-:Y:S02]  /*16ae0*/  FSETP.NEU.FTZ.AND P6, PT, R9.reuse, RZ, PT ;  /* 0x000000ff0900720b */ /* 0x040fe40003fdd000 */
[----:B------:R-:W-:Y:S02]  /*16af0*/  FSETP.NEU.FTZ.AND P0, PT, R9, RZ, PT ;  /* 0x000000ff0900720b */ /* 0x000fe40003f1d000 */
[----:B------:R-:W-:Y:S02]  /*16b00*/  FSETP.NEU.FTZ.AND P1, PT, R6, RZ, PT ;  /* 0x000000ff0600720b */ /* 0x000fe40003f3d000 */
[----:B------:R-:W-:-:S07]  /*16b10*/  LOP3.LUT R2, R2, 0xfffffff7, RZ, 0xc0, !PT ;  /* 0xfffffff702027812 */ /* 0x000fce00078ec0ff */
[----:B------:R-:W-:-:S04]  /*16b20*/  @P6 LOP3.LUT R2, R2, 0x8, RZ, 0xfc, !PT ;  /* 0x0000000802026812 */ /* 0x000fc800078efcff */
[----:B------:R-:W-:Y:S01]  /*16b30*/  LOP3.LUT R2, R2, 0xfffffffe, RZ, 0xc0, !PT ;  /* 0xfffffffe02027812 */ /* 0x000fe200078ec0ff */
[----:B------:R-:W-:Y:S03]  /*16b40*/  @!P1 BREAK !P0, B1 ;  /* 0x0000000000019942 */ /* 0x000fe60004000000 */
[----:B------:R-:W-:Y:S01]  /*16b50*/  @P1 LOP3.LUT R2, R2, 0x1, RZ, 0xfc, !PT ;  /* 0x0000000102021812 */ /* 0x000fe200078efcff */
[----:B------:R-:W-:Y:S05]  /*16b60*/  @!P1 BRA !P0, `(.L_x_4055) ;  /* 0x0000034000009947 */ /* 0x000fea0004000000 */
[C---:B------:R-:W-:Y:S02]  /*16b70*/  FSETP.NEU.FTZ.AND P0, PT, |R9|.reuse, +INF , PT ;  /* 0x7f8000000900780b */ /* 0x040fe40003f1d200 */
[----:B------:R-:W-:Y:S02]  /*16b80*/  FSETP.NEU.FTZ.AND P6, PT, |R6|, +INF , PT ;  /* 0x7f8000000600780b */ /* 0x000fe40003fdd200 */
[----:B------:R-:W-:Y:S02]  /*16b90*/  FSETP.NEU.FTZ.AND P1, PT, |R9|, +INF , PT ;  /* 0x7f8000000900780b */ /* 0x000fe40003f3d200 */
[----:B------:R-:W-:-:S09]  /*16ba0*/  LOP3.LUT R2, R2, 0xfffffffb, RZ, 0xc0, !PT ;  /* 0xfffffffb02027812 */ /* 0x000fd200078ec0ff */
[----:B------:R-:W-:Y:S02]  /*16bb0*/  @!P6 BREAK !P0, B1 ;  /* 0x000000000001e942 */ /* 0x000fe40004000000 */
[----:B------:R-:W-:Y:S01]  /*16bc0*/  @P1 LOP3.LUT R2, R2, 0x4, RZ, 0xfc, !PT ;  /* 0x0000000402021812 */ /* 0x000fe200078efcff */
[----:B------:R-:W-:Y:S05]  /*16bd0*/  @!P6 BRA !P0, `(.L_x_4055) ;  /* 0x000002d00000e947 */ /* 0x000fea0004000000 */
[----:B------:R-:W-:-:S04]  /*16be0*/  FSETP.NEU.FTZ.AND P0, PT, R9, RZ, PT ;  /* 0x000000ff0900720b */ /* 0x000fc80003f1d000 */
[----:B------:R-:W-:-:S13]  /*16bf0*/  PLOP3.LUT P0, PT, P6, P0, PT, 0x2a, 0x0 ;  /* 0x000000000000781c */ /* 0x000fda0003700572 */
[----:B------:R-:W-:Y:S01]  /*16c00*/  @P0 BREAK B1 ;  /* 0x0000000000010942 */ /* 0x000fe20003800000 */
[----:B------:R-:W-:Y:S05]  /*16c10*/  @P0 BRA `(.L_x_4056) ;  /* 0x0000027000000947 */ /* 0x000fea0003800000 */
[----:B------:R-:W-:-:S04]  /*16c20*/  FSETP.NEU.FTZ.AND P6, PT, R6, RZ, PT ;  /* 0x000000ff0600720b */ /* 0x000fc80003fdd000 */
[----:B------:R-:W-:-:S13]  /*16c30*/  PLOP3.LUT P0, PT, P1, P6, PT, 0x2a, 0x0 ;  /* 0x000000000000781c */ /* 0x000fda0000f0c572 */
[----:B------:R-:W-:Y:S01]  /*16c40*/  @P0 BREAK B1 ;  /* 0x0000000000010942 */ /* 0x000fe20003800000 */
[----:B------:R-:W-:Y:S05]  /*16c50*/  @P0 BRA `(.L_x_4057) ;  /* 0x0000020000000947 */ /* 0x000fea0003800000 */
.L_x_4053:
[----:B------:R-:W-:Y:S05]  /*16c60*/  BSYNC B1 ;  /* 0x0000000000017941 */ /* 0x000fea0003800000 */
.L_x_4052:
[----:B------:R-:W-:Y:S01]  /*16c70*/  IADD3 R3, R3, -0x7f, RZ ;  /* 0xffffff8103037810 */ /* 0x000fe20007ffe0ff */
[----:B------:R-:W-:Y:S01]  /*16c80*/  BSSY B1, `(.L_x_4058) ;  /* 0x000001b000017945 */ /* 0x000fe20003800000 */
[----:B------:R-:W-:-:S03]  /*16c90*/  IADD3 R4, R4, -0x7f, RZ ;  /* 0xffffff8104047810 */ /* 0x000fc60007ffe0ff */
[----:B------:R-:W-:Y:S02]  /*16ca0*/  IMAD R10, R3, -0x800000, R6 ;  /* 0xff800000030a7824 */ /* 0x000fe400078e0206 */
[C---:B------:R-:W-:Y:S01]  /*16cb0*/  IMAD R6, R4.reuse, -0x800000, R9 ;  /* 0xff80000004067824 */ /* 0x040fe200078e0209 */
[----:B------:R-:W-:Y:S01]  /*16cc0*/  IADD3 R4, R4, -R3, RZ ;  /* 0x8000000304047210 */ /* 0x000fe20007ffe0ff */
[----:B------:R-:W0:Y:S01]  /*16cd0*/  MUFU.RCP R8, R10 ;  /* 0x0000000a00087308 */ /* 0x000e220000001000 */
[----:B------:R-:W-:-:S04]  /*16ce0*/  FADD.FTZ R5, -R10, -RZ ;  /* 0x800000ff0a057221 */ /* 0x000fc80000010100 */
[----:B0-----:R-:W-:-:S04]  /*16cf0*/  FFMA R7, R8, R5, 1 ;  /* 0x3f80000008077423 */ /* 0x001fc80000000005 */
[----:B------:R-:W-:-:S04]  /*16d00*/  FFMA R7, R8, R7, R8 ;  /* 0x0000000708077223 */ /* 0x000fc80000000008 */
[----:B------:R-:W-:-:S04]  /*16d10*/  FFMA R8, R6, R7, RZ ;  /* 0x0000000706087223 */ /* 0x000fc800000000ff */
[----:B------:R-:W-:-:S04]  /*16d20*/  FFMA R9, R5, R8, R6 ;  /* 0x0000000805097223 */ /* 0x000fc80000000006 */
[----:B------:R-:W-:-:S04]  /*16d30*/  FFMA R8, R7, R9, R8 ;  /* 0x0000000907087223 */ /* 0x000fc80000000008 */
[----:B------:R-:W-:-:S04]  /*16d40*/  FFMA R5, R5, R8, R6 ;  /* 0x0000000805057223 */ /* 0x000fc80000000006 */
[----:B------:R-:W-:-:S05]  /*16d50*/  FFMA.FTZ R5, R7, R5, R8 ;  /* 0x0000000507057223 */ /* 0x000fca0000010008 */
[----:B------:R-:W-:-:S04]  /*16d60*/  SHF.R.U32.HI R6, RZ, 0x17, R5 ;  /* 0x00000017ff067819 */ /* 0x000fc80000011605 */
[----:B------:R-:W-:-:S04]  /*16d70*/  LOP3.LUT R3, R6, 0xff, RZ, 0xc0, !PT ;  /* 0x000000ff06037812 */ /* 0x000fc800078ec0ff */
[----:B------:R-:W-:-:S04]  /*16d80*/  IADD3 R3, R3, R4, RZ ;  /* 0x0000000403037210 */ /* 0x000fc80007ffe0ff */
[----:B------:R-:W-:-:S04]  /*16d90*/  IADD3 R6, R3, -0x1, RZ ;  /* 0xffffffff03067810 */ /* 0x000fc80007ffe0ff */
[----:B------:R-:W-:-:S13]  /*16da0*/  ISETP.GE.U32.AND P0, PT, R6, 0xfe, PT ;  /* 0x000000fe0600780c */ /* 0x000fda0003f06070 */
[----:B------:R-:W-:Y:S05]  /*16db0*/  @!P0 BRA `(.L_x_4059) ;  /* 0x0000006000008947 */ /* 0x000fea0003800000 */
[----:B------:R-:W-:Y:S02]  /*16dc0*/  ISETP.GT.AND P0, PT, R3, 0xfe, PT ;  /* 0x000000fe0300780c */ /* 0x000fe40003f04270 */
[----:B------:R-:W-:-:S11]  /*16dd0*/  LOP3.LUT R4, R5, 0x80000000, RZ, 0xc0, !PT ;  /* 0x8000000005047812 */ /* 0x000fd600078ec0ff */
[----:B------:R-:W-:-:S04]  /*16de0*/  @!P0 ISETP.GE.AND P1, PT, R3, 0x1, PT ;  /* 0x000000010300880c */ /* 0x000fc80003f26270 */
[C---:B------:R-:W-:Y:S02]  /*16df0*/  @!P0 SEL R5, R4.reuse, R5, !P1 ;  /* 0x0000000504058207 */ /* 0x040fe40004800000 */
[----:B------:R-:W-:Y:S01]  /*16e00*/  @P0 LOP3.LUT R5, R4, 0x7f800000, RZ, 0xfc, !PT ;  /* 0x7f80000004050812 */ /* 0x000fe200078efcff */
[----:B------:R-:W-:Y:S05]  /*16e10*/  BRA `(.L_x_4060) ;  /* 0x0000001000007947 */ /* 0x000fea0003800000 */
.L_x_4059:
[----:B------:R-:W-:Y:S02]  /*16e20*/  LEA R5, R4, R5, 0x17 ;  /* 0x0000000504057211 */ /* 0x000fe400078eb8ff */
.L_x_4060:
[----:B------:R-:W-:Y:S05]  /*16e30*/  BSYNC B1 ;  /* 0x0000000000017941 */ /* 0x000fea0003800000 */
.L_x_4058:
[----:B------:R-:W-:Y:S01]  /*16e40*/  MOV R3, R5 ;  /* 0x0000000500037202 */ /* 0x000fe20000000f00 */
[----:B------:R-:W-:Y:S05]  /*16e50*/  BRA `(.L_x_4061) ;  /* 0x0000008000007947 */ /* 0x000fea0003800000 */
.L_x_4057:
[----:B------:R-:W-:-:S04]  /*16e60*/  LOP3.LUT R3, R6, 0x80000000, R9, 0x48, !PT ;  /* 0x8000000006037812 */ /* 0x000fc800078e4809 */
[----:B------:R-:W-:Y:S01]  /*16e70*/  LOP3.LUT R3, R3, 0x7f800000, RZ, 0xfc, !PT ;  /* 0x7f80000003037812 */ /* 0x000fe200078efcff */
[----:B------:R-:W-:Y:S05]  /*16e80*/  BRA `(.L_x_4061) ;  /* 0x0000005000007947 */ /* 0x000fea0003800000 */
.L_x_4056:
[----:B------:R-:W-:Y:S01]  /*16e90*/  LOP3.LUT R3, R6, 0x80000000, R9, 0x48, !PT ;  /* 0x8000000006037812 */ /* 0x000fe200078e4809 */
[----:B------:R-:W-:Y:S05]  /*16ea0*/  BRA `(.L_x_4061) ;  /* 0x0000003000007947 */ /* 0x000fea0003800000 */
.L_x_4055:
[----:B------:R-:W0:Y:S01]  /*16eb0*/  MUFU.RSQ R3, -QNAN ;  /* 0xffc0000000037908 */ /* 0x000e220000001400 */
[----:B------:R-:W-:Y:S05]  /*16ec0*/  BRA `(.L_x_4061) ;  /* 0x0000001000007947 */ /* 0x000fea0003800000 */
.L_x_4054:
[----:B------:R-:W-:Y:S02]  /*16ed0*/  FADD.FTZ R3, R9, R6 ;  /* 0x0000000609037221 */ /* 0x000fe40000010000 */
.L_x_4061:
[----:B------:R-:W-:Y:S05]  /*16ee0*/  BSYNC B0 ;  /* 0x0000000000007941 */ /* 0x000fea0003800000 */
.L_x_4051:
[----:B------:R-:W-:Y:S01]  /*16ef0*/  HFMA2.MMA R5, -RZ, RZ, 0, 0 ;  /* 0x00000000ff057435 */ /* 0x000fe200000001ff */
[----:B------:R-:W-:-:S05]  /*16f00*/  MOV R4, R0 ;  /* 0x0000000000047202 */ /* 0x000fca0000000f00 */
[----:B------:R-:W-:Y:S05]  /*16f10*/  RET.REL.NODEC R4 `(_ZN2at6native55_GLOBAL__N__de093ff9_22_ForeachBinaryOpList_cu_a911ec4325multi_tensor_apply_kernelINS1_18TensorListMetadataILi3EEENS1_24BinaryOpListAlphaFunctorIN3c107complexIfEELi3ELi2ELi2EEEJNS1_13power_functorIS8_EES8_EEEvT_T0_DpT1_) ;  /* 0xfffe90e004007950 */ /* 0x000fea0003c3ffff */
.L_x_4062:
        /* <DEDUP_REMOVED lines=14> */
.L_x_8020:


//--------------------- .text._ZN2at6native55_GLOBAL__N__de093ff9_22_ForeachBinaryOpList_cu_a911ec4325multi_tensor_apply_kernelINS1_18TensorListMetadataILi3EEENS1_24BinaryOpListAlphaFunctorIN3c107complexIdEELi3ELi2ELi2EEEJNS1_13power_functorIS8_EES8_EEEvT_T0_DpT1_ --------------------------
	.section	.text._ZN2at6native55_GLOBAL__N__de093ff9_22_ForeachBinaryOpList_cu_a911ec4325multi_tensor_apply_kernelINS1_18TensorListMetadataILi3EEENS1_24BinaryOpListAlphaFunctorIN3c107complexIdEELi3ELi2ELi2EEEJNS1_13power_functorIS8_EES8_EEEvT_T0_DpT1_,"ax",@progbits
	.sectioninfo	@"SHI_REGISTERS=96"
	.align	128
.text._ZN2at6native55_GLOBAL__N__de093ff9_22_ForeachBinaryOpList_cu_a911ec4325multi_tensor_apply_kernelINS1_18TensorListMetadataILi3EEENS1_24BinaryOpListAlphaFunctorIN3c107complexIdEELi3ELi2ELi2EEEJNS1_13power_functorIS8_EES8_EEEvT_T0_DpT1_:
        .type           _ZN2at6native55_GLOBAL__N__de093ff9_22_ForeachBinaryOpList_cu_a911ec4325multi_tensor_apply_kernelINS1_18TensorListMetadataILi3EEENS1_24BinaryOpListAlphaFunctorIN3c107complexIdEELi3ELi2ELi2EEEJNS1_13power_functorIS8_EES8_EEEvT_T0_DpT1_,@function
        .size           _ZN2at6native55_GLOBAL__N__de093ff9_22_ForeachBinaryOpList_cu_a911ec4325multi_tensor_apply_kernelINS1_18TensorListMetadataILi3EEENS1_24BinaryOpListAlphaFunctorIN3c107complexIdEELi3ELi2ELi2EEEJNS1_13power_functorIS8_EES8_EEEvT_T0_DpT1_,(.L_x_8022 - _ZN2at6native55_GLOBAL__N__de093ff9_22_ForeachBinaryOpList_cu_a911ec4325multi_tensor_apply_kernelINS1_18TensorListMetadataILi3EEENS1_24BinaryOpListAlphaFunctorIN3c107complexIdEELi3ELi2ELi2EEEJNS1_13power_functorIS8_EES8_EEEvT_T0_DpT1_)
        .other          _ZN2at6native55_GLOBAL__N__de093ff9_22_ForeachBinaryOpList_cu_a911ec4325multi_tensor_apply_kernelINS1_18TensorListMetadataILi3EEENS1_24BinaryOpListAlphaFunctorIN3c107complexIdEELi3ELi2ELi2EEEJNS1_13power_functorIS8_EES8_EEEvT_T0_DpT1_,@"STO_CUDA_ENTRY STV_DEFAULT"
_ZN2at6native55_GLOBAL__N__de093ff9_22_ForeachBinaryOpList_cu_a911ec4325multi_tensor_apply_kernelINS1_18TensorListMetadataILi3EEENS1_24BinaryOpListAlphaFunctorIN3c107complexIdEELi3ELi2ELi2EEEJNS1_13power_functorIS8_EES8_EEEvT_T0_DpT1_:
[----:B------:R-:W-:Y:S02]  /*0000*/  IMAD.MOV.U32 R1, RZ, RZ, c[0x0][0x28] ;  /* 0x00000a00ff017624 */ /* 0x000fe400078e00ff */
[----:B------:R-:W0:Y:S01]  /*0010*/  S2R R8, SR_CTAID.X ;  /* 0x0000000000087919 */ /* 0x000e220000002500 */
[----:B------:R-:W-:Y:S01]  /*0020*/  IMAD.MOV.U32 R3, RZ, RZ, 0x4 ;  /* 0x00000004ff037424 */ /* 0x000fe200078e00ff */
[----:B------:R-:W-:Y:S01]  /*0030*/  ULDC.64 UR6, c[0x0][0x118] ;  /* 0x0000460000067ab9 */ /* 0x000fe20000000a00 */
[----:B------:R-:W-:Y:S01]  /*0040*/  IADD3 R1, R1, -0x28, RZ ;  /* 0xffffffd801017810 */ /* 0x000fe20007ffe0ff */
[----:B0-----:R-:W0:Y:S01]  /*0050*/  LDC.U8 R0, c[0x0][R8+0x760] ;  /* 0x0001d80008007b82 */ /* 0x001e220000000000 */
[----:B------:R-:W-:-:S07]  /*0060*/  IMAD R6, R8, R3, c[0x2][0x0] ;  /* 0x0080000008067624 */ /* 0x000fce00078e0203 */
[----:B------:R-:W1:Y:S01]  /*0070*/  LDC R7, c[0x0][R6+0x160] ;  /* 0x0000580006077b82 */ /* 0x000e620000000800 */
[----:B0-----:R-:W-:-:S07]  /*0080*/  IMAD.SHL.U32 R0, R0, 0x8, RZ ;  /* 0x0000000800007824 */ /* 0x001fce00078e00ff */
[----:B------:R-:W0:Y:S01]  /*0090*/  LDC.64 R48, c[0x0][R0+0x160] ;  /* 0x0000580000307b82 */ /* 0x000e220000000a00 */
[----:B-1----:R-:W-:-:S07]  /*00a0*/  IMAD.WIDE R2, R7, 0x10000, RZ ;  /* 0x0001000007027825 */ /* 0x002fce00078e02ff */
[----:B------:R-:W1:Y:S08]  /*00b0*/  LDC.64 R46, c[0x0][R0+0x2e0] ;  /* 0x0000b800002e7b82 */ /* 0x000e700000000a00 */
[----:B------:R-:W2:Y:S08]  /*00c0*/  LDC.64 R44, c[0x0][R0+0x460] ;  /* 0x00011800002c7b82 */ /* 0x000eb00000000a00 */
[----:B------:R-:W3:Y:S01]  /*00d0*/  LDC.64 R4, c[0x0][R0+0x5e0] ;  /* 0x0001780000047b82 */ /* 0x000ee20000000a00 */
[----:B0-----:R-:W-:-:S04]  /*00e0*/  IMAD.WIDE R48, R7, 0x100000, R48 ;  /* 0x0010000007307825 */ /* 0x001fc800078e0230 */
[----:B-1----:R-:W-:-:S04]  /*00f0*/  IMAD.WIDE R46, R7, 0x100000, R46 ;  /* 0x00100000072e7825 */ /* 0x002fc800078e022e */
[----:B--2---:R-:W-:-:S05]  /*0100*/  IMAD.WIDE R44, R7, 0x100000, R44 ;  /* 0x00100000072c7825 */ /* 0x004fca00078e022c */
[----:B------:R-:W-:Y:S02]  /*0110*/  LOP3.LUT R7, R44, R46, R48, 0xfe, !PT ;  /* 0x0000002e2c077212 */ /* 0x000fe400078efe30 */
[----:B---3--:R-:W-:-:S04]  /*0120*/  IADD3 R12, P1, -R2, R4, RZ ;  /* 0x00000004020c7210 */ /* 0x008fc80007f3e1ff */
[----:B------:R-:W-:Y:S01]  /*0130*/  LOP3.LUT R2, R12, 0x3, RZ, 0xc0, !PT ;  /* 0x000000030c027812 */ /* 0x000fe200078ec0ff */
[----:B------:R-:W-:-:S03]  /*0140*/  IMAD.X R11, R5, 0x1, ~R3, P1 ;  /* 0x00000001050b7824 */ /* 0x000fc600008e0e03 */
        /* <DEDUP_REMOVED lines=9> */
.L_x_4460:
[----:B0-----:R-:W-:Y:S01]  /*01e0*/  IADD3 R9, P0, R52, R56, RZ ;  /* 0x0000003834097210 */ /* 0x001fe20007f1e0ff */
[----:B------:R-:W-:Y:S01]  /*01f0*/  IMAD R0, R53, 0x3, RZ ;  /* 0x0000000335007824 */ /* 0x000fe200078e02ff */
[----:B------:R-:W-:Y:S01]  /*0200*/  CS2R R42, SRZ ;  /* 0x00000000002a7805 */ /* 0x000fe2000001ff00 */
[----:B------:R-:W-:Y:S01]  /*0210*/  CS2R R40, SRZ ;  /* 0x0000000000287805 */ /* 0x000fe2000001ff00 */
[C---:B------:R-:W-:Y:S01]  /*0220*/  ISETP.GE.U32.AND P2, PT, R9.reuse, 0x10000, PT ;  /* 0x000100000900780c */ /* 0x040fe20003f46070 */
[----:B------:R-:W-:Y:S01]  /*0230*/  IMAD.X R62, RZ, RZ, R57, P0 ;  /* 0x000000ffff3e7224 */ /* 0x000fe200000e0639 */
[----:B------:R-:W-:Y:S01]  /*0240*/  ISETP.LT.U32.AND P0, PT, R9, R12, PT ;  /* 0x0000000c0900720c */ /* 0x000fe20003f01070 */
[----:B------:R-:W-:Y:S01]  /*0250*/  CS2R R6, SRZ ;  /* 0x0000000000067805 */ /* 0x000fe2000001ff00 */
[----:B------:R-:W-:Y:S01]  /*0260*/  LEA R63, P6, R53, R9, 0x1 ;  /* 0x00000009353f7211 */ /* 0x000fe200078c08ff */
[----:B------:R-:W-:Y:S01]  /*0270*/  CS2R R4, SRZ ;  /* 0x0000000000047805 */ /* 0x000fe2000001ff00 */
[----:B------:R-:W-:-:S02]  /*0280*/  ISETP.GE.U32.AND.EX P2, PT, R62, RZ, PT, P2 ;  /* 0x000000ff3e00720c */ /* 0x000fc40003f46120 */
[----:B------:R-:W-:Y:S01]  /*0290*/  IADD3 R61, P5, R0, R9, RZ ;  /* 0x00000009003d7210 */ /* 0x000fe20007fbe0ff */
[----:B------:R-:W-:Y:S01]  /*02a0*/  IMAD.X R60, RZ, RZ, R62, P6 ;  /* 0x000000ffff3c7224 */ /* 0x000fe200030e063e */
[----:B------:R-:W-:Y:S02]  /*02b0*/  ISETP.LT.AND.EX P2, PT, R62, R11, !P2, P0 ;  /* 0x0000000b3e00720c */ /* 0x000fe40005741300 */
[----:B------:R-:W-:-:S04]  /*02c0*/  IADD3 R59, P0, R9, c[0x0][0x0], RZ ;  /* 0x00000000093b7a10 */ /* 0x000fc80007f1e0ff */
[C---:B------:R-:W-:Y:S01]  /*02d0*/  ISETP.GE.U32.AND P3, PT, R59.reuse, 0x10000, PT ;  /* 0x000100003b00780c */ /* 0x040fe20003f66070 */
[----:B------:R-:W-:Y:S01]  /*02e0*/  IMAD.X R58, RZ, RZ, R62, P0 ;  /* 0x000000ffff3a7224 */ /* 0x000fe200000e063e */
[----:B------:R-:W-:-:S04]  /*02f0*/  ISETP.LT.U32.AND P1, PT, R59, R12, PT ;  /* 0x0000000c3b00720c */ /* 0x000fc80003f21070 */
[----:B------:R-:W-:Y:S02]  /*0300*/  ISETP.GE.U32.AND.EX P3, PT, R58, RZ, PT, P3 ;  /* 0x000000ff3a00720c */ /* 0x000fe40003f66130 */
[C---:B------:R-:W-:Y:S02]  /*0310*/  @P2 LEA R2, P0, R9.reuse, R48, 0x4 ;  /* 0x0000003009022211 */ /* 0x040fe400078020ff */
[C---:B------:R-:W-:Y:S02]  /*0320*/  @P2 LEA R8, P4, R9.reuse, R46, 0x4 ;  /* 0x0000002e09082211 */ /* 0x040fe400078820ff */
[--C-:B------:R-:W-:Y:S02]  /*0330*/  @P2 LEA.HI.X R3, R9, R49, R62.reuse, 0x4, P0 ;  /* 0x0000003109032211 */ /* 0x100fe400000f243e */
[----:B------:R-:W-:Y:S02]  /*0340*/  ISETP.GE.U32.AND P0, PT, R63, 0x10000, PT ;  /* 0x000100003f00780c */ /* 0x000fe40003f06070 */
[----:B------:R-:W-:Y:S01]  /*0350*/  @P2 LEA.HI.X R9, R9, R47, R62, 0x4, P4 ;  /* 0x0000002f09092211 */ /* 0x000fe200020f243e */
[----:B------:R0:W2:Y:S01]  /*0360*/  @P2 LDG.E.128 R40, [R2.64] ;  /* 0x0000000602282981 */ /* 0x0000a2000c1e1d00 */
[----:B------:R-:W-:-:S02]  /*0370*/  ISETP.LT.U32.AND P4, PT, R63, R12, PT ;  /* 0x0000000c3f00720c */ /* 0x000fc40003f81070 */
[----:B------:R-:W-:Y:S01]  /*0380*/  ISETP.GE.U32.AND.EX P0, PT, R60, RZ, PT, P0 ;  /* 0x000000ff3c00720c */ /* 0x000fe20003f06100 */
[----:B------:R-:W-:Y:S01]  /*0390*/  IMAD.X R62, RZ, RZ, R62, P5 ;  /* 0x000000ffff3e7224 */ /* 0x000fe200028e063e */
[-C--:B------:R-:W-:Y:S01]  /*03a0*/  ISETP.LT.AND.EX P6, PT, R58, R11.reuse, !P3, P1 ;  /* 0x0000000b3a00720c */ /* 0x080fe20005fc1310 */
[----:B------:R1:W3:Y:S01]  /*03b0*/  @P2 LDG.E.128 R4, [R8.64] ;  /* 0x0000000608042981 */ /* 0x0002e2000c1e1d00 */
[-C--:B------:R-:W-:Y:S02]  /*03c0*/  ISETP.LT.AND.EX P4, PT, R60, R11.reuse, !P0, P4 ;  /* 0x0000000b3c00720c */ /* 0x080fe40004781340 */
[C---:B------:R-:W-:Y:S02]  /*03d0*/  ISETP.GE.U32.AND P0, PT, R61.reuse, 0x10000, PT ;  /* 0x000100003d00780c */ /* 0x040fe40003f06070 */
[----:B------:R-:W-:Y:S02]  /*03e0*/  ISETP.LT.U32.AND P3, PT, R61, R12, PT ;  /* 0x0000000c3d00720c */ /* 0x000fe40003f61070 */
[C---:B------:R-:W-:Y:S01]  /*03f0*/  ISETP.GE.U32.AND.EX P0, PT, R62.reuse, RZ, PT, P0 ;  /* 0x000000ff3e00720c */ /* 0x040fe20003f06100 */
[----:B------:R-:W-:Y:S01]  /*0400*/  CS2R R22, SRZ ;  /* 0x0000000000167805 */ /* 0x000fe2000001ff00 */
[----:B------:R-:W-:Y:S01]  /*0410*/  CS2R R20, SRZ ;  /* 0x0000000000147805 */ /* 0x000fe2000001ff00 */
[----:B------:R-:W-:Y:S01]  /*0420*/  CS2R R26, SRZ ;  /* 0x00000000001a7805 */ /* 0x000fe2000001ff00 */
[----:B------:R-:W-:-:S02]  /*0430*/  ISETP.LT.AND.EX P3, PT, R62, R11, !P0, P3 ;  /* 0x0000000b3e00720c */ /* 0x000fc40004761330 */
[C---:B------:R-:W-:Y:S02]  /*0440*/  @P6 LEA R14, P1, R59.reuse, R48, 0x4 ;  /* 0x000000303b0e6211 */ /* 0x040fe400078220ff */
[C---:B0-----:R-:W-:Y:S02]  /*0450*/  @P6 LEA R2, P5, R59.reuse, R46, 0x4 ;  /* 0x0000002e3b026211 */ /* 0x041fe400078a20ff */
[--C-:B------:R-:W-:Y:S02]  /*0460*/  @P6 LEA.HI.X R15, R59, R49, R58.reuse, 0x4, P1 ;  /* 0x000000313b0f6211 */ /* 0x100fe400008f243a */
[----:B-1----:R-:W-:Y:S02]  /*0470*/  @P4 LEA R8, P1, R63, R48, 0x4 ;  /* 0x000000303f084211 */ /* 0x002fe400078220ff */
[----:B------:R-:W-:Y:S02]  /*0480*/  @P6 LEA.HI.X R3, R59, R47, R58, 0x4, P5 ;  /* 0x0000002f3b036211 */ /* 0x000fe400028f243a */
[----:B------:R-:W-:-:S02]  /*0490*/  @P4 LEA.HI.X R9, R63, R49, R60, 0x4, P1 ;  /* 0x000000313f094211 */ /* 0x000fc400008f243c */
[----:B------:R-:W-:Y:S01]  /*04a0*/  @P4 LEA R50, P0, R63, R46, 0x4 ;  /* 0x0000002e3f324211 */ /* 0x000fe200078020ff */
[----:B------:R-:W-:Y:S01]  /*04b0*/  CS2R R24, SRZ ;  /* 0x0000000000187805 */ /* 0x000fe2000001ff00 */
[C---:B------:R-:W-:Y:S01]  /*04c0*/  @P3 LEA R54, P1, R61.reuse, R48, 0x4 ;  /* 0x000000303d363211 */ /* 0x040fe200078220ff */
[----:B------:R-:W-:Y:S01]  /*04d0*/  CS2R R30, SRZ ;  /* 0x00000000001e7805 */ /* 0x000fe2000001ff00 */
[----:B------:R-:W-:Y:S01]  /*04e0*/  @P3 LEA R66, P5, R61, R46, 0x4 ;  /* 0x0000002e3d423211 */ /* 0x000fe200078a20ff */
[----:B------:R-:W-:Y:S01]  /*04f0*/  CS2R R28, SRZ ;  /* 0x00000000001c7805 */ /* 0x000fe2000001ff00 */
[----:B------:R-:W-:Y:S01]  /*0500*/  CS2R R34, SRZ ;  /* 0x0000000000227805 */ /* 0x000fe2000001ff00 */
[----:B------:R-:W-:Y:S01]  /*0510*/  CS2R R32, SRZ ;  /* 0x0000000000207805 */ /* 0x000fe2000001ff00 */
[----:B------:R-:W-:Y:S01]  /*0520*/  CS2R R38, SRZ ;  /* 0x0000000000267805 */ /* 0x000fe2000001ff00 */
[----:B------:R-:W-:Y:S01]  /*0530*/  CS2R R36, SRZ ;  /* 0x0000000000247805 */ /* 0x000fe2000001ff00 */
[----:B------:R-:W-:Y:S01]  /*0540*/  @P4 LEA.HI.X R51, R63, R47, R60, 0x4, P0 ;  /* 0x0000002f3f334211 */ /* 0x000fe200000f243c */
[----:B------:R0:W5:Y:S01]  /*0550*/  @P6 LDG.E.128 R20, [R2.64] ;  /* 0x0000000602146981 */ /* 0x000162000c1e1d00 */
[----:B------:R-:W-:-:S02]  /*0560*/  @P3 LEA.HI.X R55, R61, R49, R62, 0x4, P1 ;  /* 0x000000313d373211 */ /* 0x000fc400008f243e */
[----:B------:R-:W-:Y:S01]  /*0570*/  @P3 LEA.HI.X R67, R61, R47, R62, 0x4, P5 ;  /* 0x0000002f3d433211 */ /* 0x000fe200028f243e */
[----:B------:R0:W5:Y:S01]  /*0580*/  @P4 LDG.E.128 R24, [R8.64] ;  /* 0x0000000608184981 */ /* 0x000162000c1e1d00 */
[----:B------:R-:W-:Y:S01]  /*0590*/  CS2R R18, SRZ ;  /* 0x0000000000127805 */ /* 0x000fe2000001ff00 */
[----:B------:R-:W-:Y:S01]  /*05a0*/  CS2R R16, SRZ ;  /* 0x0000000000107805 */ /* 0x000fe2000001ff00 */
[----:B------:R-:W-:Y:S01]  /*05b0*/  BSSY B1, `(.L_x_4064) ;  /* 0x0000579000017945 */ /* 0x000fe20003800000 */
[----:B------:R0:W5:Y:S01]  /*05c0*/  @P4 LDG.E.128 R28, [R50.64] ;  /* 0x00000006321c4981 */ /* 0x000162000c1e1d00 */
[----:B------:R-:W-:-:S03]  /*05d0*/  P2R R64, PR, RZ, 0x40 ;  /* 0x00000040ff407803 */ /* 0x000fc60000000000 */
[----:B------:R0:W5:Y:S04]  /*05e0*/  @P3 LDG.E.128 R32, [R54.64] ;  /* 0x0000000636203981 */ /* 0x000168000c1e1d00 */
[----:B------:R0:W5:Y:S04]  /*05f0*/  @P3 LDG.E.128 R36, [R66.64] ;  /* 0x0000000642243981 */ /* 0x000168000c1e1d00 */
[----:B------:R1:W5:Y:S01]  /*0600*/  @P6 LDG.E.128 R16, [R14.64] ;  /* 0x000000060e106981 */ /* 0x000362000c1e1d00 */
[----:B--2---:R-:W-:-:S04]  /*0610*/  DSETP.NAN.AND P0, PT, R40, R42, PT ;  /* 0x0000002a2800722a */ /* 0x004fc80003f08000 */
[----:B---3--:R-:W2:-:S04]  /*0620*/  DMUL R70, R6, c[0x0][0xdb8] ;  /* 0x00036e0006467a28 */ /* 0x008e880000000000 */
[----:B------:R-:W3:-:S04]  /*0630*/  DMUL R68, R4, c[0x0][0xdb8] ;  /* 0x00036e0004447a28 */ /* 0x000ec80000000000 */
[----:B--2---:R0:W2:-:S04]  /*0640*/  DFMA R70, R4, c[0x0][0xdb0], -R70 ;  /* 0x00036c0004467a2b */ /* 0x0040880000000846 */
[----:B---3--:R0:W3:-:S04]  /*0650*/  DFMA R68, R6, c[0x0][0xdb0], R68 ;  /* 0x00036c0006447a2b */ /* 0x0080c80000000044 */
[----:B-1----:R0:W1:Y:S01]  /*0660*/  DADD R14, -RZ, |R40| ;  /* 0x00000000ff0e7229 */ /* 0x0020620000000528 */
[----:B------:R-:W-:Y:S05]  /*0670*/  @P0 BRA `(.L_x_4065) ;  /* 0x00004d9000000947 */ /* 0x000fea0003800000 */
[----:B0-23--:R-:W-:-:S04]  /*0680*/  DADD R4, -RZ, |R42| ;  /* 0x00000000ff047229 */ /* 0x00dfc8000000052a */
[----:B------:R-:W0:-:S06]  /*0690*/  DSETP.GEU.AND P1, PT, |R40|, |R42|, PT ;  /* 0x4000002a2800722a */ /* 0x000e0c0003f2e200 */
[----:B01----:R-:W-:Y:S02]  /*06a0*/  FSEL R74, R14, R4, !P1 ;  /* 0x000000040e4a7208 */ /* 0x003fe40004800000 */
[----:B------:R-:W-:Y:S02]  /*06b0*/  FSEL R75, R15, R5, !P1 ;  /* 0x000000050f4b7208 */ /* 0x000fe40004800000 */
[----:B------:R-:W-:Y:S02]  /*06c0*/  FSEL R76, R4, R14, !P1 ;  /* 0x0000000e044c7208 */ /* 0x000fe40004800000 */
[----:B------:R-:W-:Y:S02]  /*06d0*/  FSEL R77, R5, R15, !P1 ;  /* 0x0000000f054d7208 */ /* 0x000fe40004800000 */
[----:B------:R-:W0:-:S14]  /*06e0*/  DSETP.GT.AND P0, PT, R74, c[0x2][0x8], PT ;  /* 0x008002004a00762a */ /* 0x000e1c0003f04000 */
[----:B0-----:R-:W-:Y:S05]  /*06f0*/  @P0 BRA `(.L_x_4066) ;  /* 0x00003ee000000947 */ /* 0x001fea0003800000 */
[----:B------:R-:W0:-:S14]  /*0700*/  DSETP.NEU.AND P0, PT, R76, 1, PT ;  /* 0x3ff000004c00742a */ /* 0x000e1c0003f0d000 */
[----:B0-----:R-:W-:Y:S05]  /*0710*/  @!P0 BRA `(.L_x_4067) ;  /* 0x0000326000008947 */ /* 0x001fea0003800000 */
[----:B------:R-:W0:-:S06]  /*0720*/  DSETP.GEU.AND P0, PT, R74, c[0x2][0x10], PT ;  /* 0x008004004a00762a */ /* 0x000e0c0003f0e000 */
[----:B0-----:R-:W0:-:S06]  /*0730*/  DSETP.LT.OR P0, PT, R76, c[0x2][0x10], !P0 ;  /* 0x008004004c00762a */ /* 0x001e0c0004701400 */
[----:B0-----:R-:W0:-:S06]  /*0740*/  DSETP.GT.OR P0, PT, R76, c[0x2][0x18], P0 ;  /* 0x008006004c00762a */ /* 0x001e0c0000704400 */
[----:B0-----:R-:W0:-:S14]  /*0750*/  DSETP.GT.OR P0, PT, R74, c[0x2][0x18], P0 ;  /* 0x008006004a00762a */ /* 0x001e1c0000704400 */
[----:B0-----:R-:W-:Y:S05]  /*0760*/  @P0 BRA `(.L_x_4068) ;  /* 0x0000273000000947 */ /* 0x001fea0003800000 */
[----:B------:R-:W0:-:S14]  /*0770*/  DSETP.GE.AND P0, PT, R76, 1, PT ;  /* 0x3ff000004c00742a */ /* 0x000e1c0003f06000 */
[----:B0-----:R-:W-:Y:S05]  /*0780*/  @!P0 BRA `(.L_x_4069) ;  /* 0x00000b8000008947 */ /* 0x001fea0003800000 */
[C---:B------:R-:W-:Y:S01]  /*0790*/  DADD R2, R76.reuse, -1 ;  /* 0xbff000004c027429 */ /* 0x040fe20000000000 */
[----:B------:R-:W-:Y:S03]  /*07a0*/  BSSY B2, `(.L_x_4070) ;  /* 0x000006a000027945 */ /* 0x000fe60003800000 */
[----:B------:R-:W0:-:S06]  /*07b0*/  DADD R4, R76, 1 ;  /* 0x3ff000004c047429 */ /* 0x000e0c0000000000 */
[----:B0-----:R-:W0:-:S06]  /*07c0*/  DMUL R2, R2, R4 ;  /* 0x0000000402027228 */ /* 0x001e0c0000000000 */
[----:B0-----:R-:W0:-:S10]  /*07d0*/  DFMA R72, R74, R74, R2 ;  /* 0x0000004a4a48722b */ /* 0x001e140000000002 */
[C---:B0-----:R-:W-:Y:S02]  /*07e0*/  FSETP.GEU.FTZ.AND P5, PT, R73.reuse, 1.7916666269302368164, PT ;  /* 0x3fe555554900780b */ /* 0x041fe40003fbe000 */
[----:B------:R-:W-:-:S13]  /*07f0*/  FSETP.GT.FTZ.AND P0, PT, R73, -1.6999999284744262695, PT ;  /* 0xbfd999994900780b */ /* 0x000fda0003f14000 */
[----:B------:R-:W-:Y:S05]  /*0800*/  @P0 BRA !P5, `(.L_x_4071) ;  /* 0x000003d000000947 */ /* 0x000fea0006800000 */
[----:B------:R-:W0:Y:S01]  /*0810*/  DADD R2, R72, 1 ;  /* 0x3ff0000048027429 */ /* 0x000e220000000000 */
[----:B------:R-:W-:-:S09]  /*0820*/  IMAD.MOV.U32 R13, RZ, RZ, -0x3ff ;  /* 0xfffffc01ff0d7424 */ /* 0x000fd200078e00ff */
[----:B0-----:R-:W-:Y:S01]  /*0830*/  ISETP.GT.AND P0, PT, R3, 0xfffff, PT ;  /* 0x000fffff0300780c */ /* 0x001fe20003f04270 */
[----:B------:R-:W-:Y:S02]  /*0840*/  IMAD.MOV.U32 R4, RZ, RZ, R2 ;  /* 0x000000ffff047224 */ /* 0x000fe400078e0002 */
[--C-:B------:R-:W-:Y:S02]  /*0850*/  IMAD.MOV.U32 R5, RZ, RZ, R3.reuse ;  /* 0x000000ffff057224 */ /* 0x100fe400078e0003 */
[----:B------:R-:W-:-:S08]  /*0860*/  IMAD.MOV.U32 R0, RZ, RZ, R3 ;  /* 0x000000ffff007224 */ /* 0x000fd000078e0003 */
[----:B------:R-:W0:Y:S01]  /*0870*/  @!P0 DMUL R4, R4, 1.80143985094819840000e+16 ;  /* 0x4350000004048828 */ /* 0x000e220000000000 */
[----:B------:R-:W-:-:S09]  /*0880*/  @!P0 IMAD.MOV.U32 R13, RZ, RZ, -0x435 ;  /* 0xfffffbcbff0d8424 */ /* 0x000fd200078e00ff */
[----:B0-----:R-:W-:Y:S02]  /*0890*/  @!P0 IMAD.MOV.U32 R0, RZ, RZ, R5 ;  /* 0x000000ffff008224 */ /* 0x001fe400078e0005 */
[----:B------:R-:W-:-:S03]  /*08a0*/  @!P0 IMAD.MOV.U32 R2, RZ, RZ, R4 ;  /* 0x000000ffff028224 */ /* 0x000fc600078e0004 */
[----:B------:R-:W-:-:S04]  /*08b0*/  IADD3 R3, R0, -0x1, RZ ;  /* 0xffffffff00037810 */ /* 0x000fc80007ffe0ff */
[----:B------:R-:W-:-:S13]  /*08c0*/  ISETP.GE.U32.AND P5, PT, R3, 0x7fefffff, PT ;  /* 0x7fefffff0300780c */ /* 0x000fda0003fa6070 */
[----:B------:R-:W-:Y:S01]  /*08d0*/  @P5 IMAD.MOV.U32 R6, RZ, RZ, 0x0 ;  /* 0x00000000ff065424 */ /* 0x000fe200078e00ff */
[----:B------:R-:W-:Y:S01]  /*08e0*/  @P5 FSETP.NEU.FTZ.AND P6, PT, R5, RZ, PT ;  /* 0x000000ff0500520b */ /* 0x000fe20003fdd000 */
[----:B------:R-:W-:-:S06]  /*08f0*/  @P5 IMAD.MOV.U32 R7, RZ, RZ, 0x7ff00000 ;  /* 0x7ff00000ff075424 */ /* 0x000fcc00078e00ff */
[----:B------:R-:W0:-:S10]  /*0900*/  @P5 DFMA R6, R4, R6, +INF ;  /* 0x7ff000000406542b */ /* 0x000e140000000006 */
[----:B0-----:R-:W-:Y:S02]  /*0910*/  @P5 FSEL R72, R6, RZ, P6 ;  /* 0x000000ff06485208 */ /* 0x001fe40003000000 */
[----:B------:R-:W-:Y:S01]  /*0920*/  @P5 FSEL R73, R7, -QNAN , P6 ;  /* 0xfff0000007495808 */ /* 0x000fe20003000000 */
[----:B------:R-:W-:Y:S05]  /*0930*/  @P5 BRA `(.L_x_4072) ;  /* 0x0000050000005947 */ /* 0x000fea0003800000 */
[C---:B------:R-:W-:Y:S01]  /*0940*/  LOP3.LUT R3, R0.reuse, 0x800fffff, RZ, 0xc0, !PT ;  /* 0x800fffff00037812 */ /* 0x040fe200078ec0ff */
[----:B------:R-:W-:Y:S01]  /*0950*/  IMAD.MOV.U32 R6, RZ, RZ, RZ ;  /* 0x000000ffff067224 */ /* 0x000fe200078e00ff */
[----:B------:R-:W-:Y:S01]  /*0960*/  LEA.HI R0, R0, R13, RZ, 0xc ;  /* 0x0000000d00007211 */ /* 0x000fe200078f60ff */
[----:B------:R-:W-:Y:S01]  /*0970*/  IMAD.MOV.U32 R50, RZ, RZ, 0x3ae80f1e ;  /* 0x3ae80f1eff327424 */ /* 0x000fe200078e00ff */
[----:B------:R-:W-:Y:S01]  /*0980*/  LOP3.LUT R3, R3, 0x3ff00000, RZ, 0xfc, !PT ;  /* 0x3ff0000003037812 */ /* 0x000fe200078efcff */
[----:B------:R-:W-:Y:S02]  /*0990*/  IMAD.MOV.U32 R51, RZ, RZ, 0x3eb1380b ;  /* 0x3eb1380bff337424 */ /* 0x000fe400078e00ff */
[----:B------:R-:W-:Y:S01]  /*09a0*/  IMAD.MOV.U32 R55, RZ, RZ, 0x43300000 ;  /* 0x43300000ff377424 */ /* 0x000fe200078e00ff */
[----:B------:R-:W-:-:S13]  /*09b0*/  ISETP.GE.AND P0, PT, R3, 0x3ff6a09f, PT ;  /* 0x3ff6a09f0300780c */ /* 0x000fda0003f06270 */
[----:B------:R-:W-:Y:S02]  /*09c0*/  @P0 IADD3 R5, R3, -0x100000, RZ ;  /* 0xfff0000003050810 */ /* 0x000fe40007ffe0ff */
[----:B------:R-:W-:-:S03]  /*09d0*/  @P0 IADD3 R0, R0, 0x1, RZ ;  /* 0x0000000100000810 */ /* 0x000fc60007ffe0ff */
[----:B------:R-:W-:Y:S01]  /*09e0*/  @P0 IMAD.MOV.U32 R3, RZ, RZ, R5 ;  /* 0x000000ffff030224 */ /* 0x000fe200078e0005 */
[----:B------:R-:W-:-:S05]  /*09f0*/  LOP3.LUT R54, R0, 0x80000000, RZ, 0x3c, !PT ;  /* 0x8000000000367812 */ /* 0x000fca00078e3cff */
[----:B------:R-:W0:-:S04]  /*0a00*/  DADD R4, R2, 1 ;  /* 0x3ff0000002047429 */ /* 0x000e080000000000 */
[----:B------:R-:W-:Y:S02]  /*0a10*/  DADD R2, R2, -1 ;  /* 0xbff0000002027429 */ /* 0x000fe40000000000 */
[----:B0-----:R-:W0:Y:S02]  /*0a20*/  MUFU.RCP64H R7, R5 ;  /* 0x0000000500077308 */ /* 0x001e240000001800 */
[----:B------:R-:W-:-:S04]  /*0a30*/  DADD R54, R54, c[0x2][0x58] ;  /* 0x0080160036367629 */ /* 0x000fc80000000000 */
[----:B0-----:R-:W0:-:S06]  /*0a40*/  DFMA R8, -R4, R6, 1 ;  /* 0x3ff000000408742b */ /* 0x001e0c0000000106 */
[----:B0-----:R-:W0:-:S06]  /*0a50*/  DFMA R8, R8, R8, R8 ;  /* 0x000000080808722b */ /* 0x001e0c0000000008 */
[----:B0-----:R-:W0:-:S06]  /*0a60*/  DFMA R8, R6, R8, R6 ;  /* 0x000000080608722b */ /* 0x001e0c0000000006 */
[----:B0-----:R-:W0:-:S06]  /*0a70*/  DMUL R6, R8, R2 ;  /* 0x0000000208067228 */ /* 0x001e0c0000000000 */
[----:B0-----:R-:W0:-:S06]  /*0a80*/  DFMA R6, R8, R2, R6 ;  /* 0x000000020806722b */ /* 0x001e0c0000000006 */
[----:B0-----:R-:W0:-:S04]  /*0a90*/  DMUL R14, R6, R6 ;  /* 0x00000006060e7228 */ /* 0x001e080000000000 */
[----:B------:R-:W1:-:S04]  /*0aa0*/  DADD R4, R2, -R6 ;  /* 0x0000000002047229 */ /* 0x000e480000000806 */
[----:B0-----:R-:W0:-:S04]  /*0ab0*/  DFMA R50, R14, R50, c[0x2][0x20] ;  /* 0x008008000e32762b */ /* 0x001e080000000032 */
[----:B-1----:R-:W-:-:S04]  /*0ac0*/  DADD R4, R4, R4 ;  /* 0x0000000004047229 */ /* 0x002fc80000000004 */
[----:B0-----:R-:W0:-:S04]  /*0ad0*/  DFMA R50, R14, R50, c[0x2][0x28] ;  /* 0x00800a000e32762b */ /* 0x001e080000000032 */
[----:B------:R-:W-:-:S04]  /*0ae0*/  DFMA R72, R54, c[0x2][0x60], R6 ;  /* 0x0080180036487a2b */ /* 0x000fc80000000006 */
[----:B0-----:R-:W0:-:S04]  /*0af0*/  DFMA R50, R14, R50, c[0x2][0x30] ;  /* 0x00800c000e32762b */ /* 0x001e080000000032 */
[----:B------:R-:W-:-:S04]  /*0b00*/  DFMA R4, R2, -R6, R4 ;  /* 0x800000060204722b */ /* 0x000fc80000000004 */
[----:B0-----:R-:W0:-:S04]  /*0b10*/  DFMA R50, R14, R50, c[0x2][0x38] ;  /* 0x00800e000e32762b */ /* 0x001e080000000032 */
[----:B------:R-:W-:-:S04]  /*0b20*/  DFMA R2, -R54, c[0x2][0x60], R72 ;  /* 0x0080180036027a2b */ /* 0x000fc80000000148 */
[----:B0-----:R-:W0:-:S04]  /*0b30*/  DFMA R50, R14, R50, c[0x2][0x40] ;  /* 0x008010000e32762b */ /* 0x001e080000000032 */
[----:B------:R-:W-:-:S04]  /*0b40*/  DMUL R4, R8, R4 ;  /* 0x0000000408047228 */ /* 0x000fc80000000000 */
[----:B0-----:R-:W0:-:S04]  /*0b50*/  DFMA R50, R14, R50, c[0x2][0x48] ;  /* 0x008012000e32762b */ /* 0x001e080000000032 */
[----:B------:R-:W-:-:S04]  /*0b60*/  DADD R2, -R6, R2 ;  /* 0x0000000006027229 */ /* 0x000fc80000000102 */
[----:B0-----:R-:W0:-:S06]  /*0b70*/  DFMA R50, R14, R50, c[0x2][0x50] ;  /* 0x008014000e32762b */ /* 0x001e0c0000000032 */
[----:B0-----:R-:W0:-:S06]  /*0b80*/  DMUL R50, R14, R50 ;  /* 0x000000320e327228 */ /* 0x001e0c0000000000 */
[----:B0-----:R-:W0:-:S06]  /*0b90*/  DFMA R4, R6, R50, R4 ;  /* 0x000000320604722b */ /* 0x001e0c0000000004 */
[----:B0-----:R-:W0:-:S06]  /*0ba0*/  DADD R2, R4, -R2 ;  /* 0x0000000004027229 */ /* 0x001e0c0000000802 */
[----:B0-----:R-:W0:-:S06]  /*0bb0*/  DFMA R2, R54, c[0x2][0x68], R2 ;  /* 0x00801a0036027a2b */ /* 0x001e0c0000000002 */
[----:B0-----:R0:W1:Y:S01]  /*0bc0*/  DADD R72, R72, R2 ;  /* 0x0000000048487229 */ /* 0x0010620000000002 */
[----:B------:R-:W-:Y:S05]  /*0bd0*/  BRA `(.L_x_4072) ;  /* 0x0000026000007947 */ /* 0x000fea0003800000 */
.L_x_4071:
[----:B------:R-:W0:Y:S01]  /*0be0*/  DADD R8, R72, 2 ;  /* 0x4000000048087429 */ /* 0x000e220000000000 */
[----:B------:R-:W-:Y:S01]  /*0bf0*/  IMAD.MOV.U32 R2, RZ, RZ, 0x1 ;  /* 0x00000001ff027424 */ /* 0x000fe200078e00ff */
[----:B------:R-:W-:Y:S01]  /*0c00*/  FSETP.GEU.AND P5, PT, |R73|, 6.5827683646048100446e-37, PT ;  /* 0x036000004900780b */ /* 0x000fe20003fae200 */
[----:B------:R-:W-:Y:S03]  /*0c10*/  BSSY B3, `(.L_x_4073) ;  /* 0x0000013000037945 */ /* 0x000fe60003800000 */
[----:B0-----:R-:W0:Y:S02]  /*0c20*/  MUFU.RCP64H R3, R9 ;  /* 0x0000000900037308 */ /* 0x001e240000001800 */
[----:B0-----:R-:W0:-:S06]  /*0c30*/  DFMA R4, -R8, R2, 1 ;  /* 0x3ff000000804742b */ /* 0x001e0c0000000102 */
[----:B0-----:R-:W0:-:S06]  /*0c40*/  DFMA R4, R4, R4, R4 ;  /* 0x000000040404722b */ /* 0x001e0c0000000004 */
[----:B0-----:R-:W0:-:S06]  /*0c50*/  DFMA R4, R2, R4, R2 ;  /* 0x000000040204722b */ /* 0x001e0c0000000002 */
[----:B0-----:R-:W0:-:S06]  /*0c60*/  DFMA R2, -R8, R4, 1 ;  /* 0x3ff000000802742b */ /* 0x001e0c0000000104 */
[----:B0-----:R-:W0:-:S06]  /*0c70*/  DFMA R2, R4, R2, R4 ;  /* 0x000000020402722b */ /* 0x001e0c0000000004 */
[----:B0-----:R-:W0:-:S06]  /*0c80*/  DMUL R4, R72, R2 ;  /* 0x0000000248047228 */ /* 0x001e0c0000000000 */
[----:B0-----:R-:W0:-:S06]  /*0c90*/  DFMA R6, -R8, R4, R72 ;  /* 0x000000040806722b */ /* 0x001e0c0000000148 */
[----:B0-----:R-:W0:-:S10]  /*0ca0*/  DFMA R14, R2, R6, R4 ;  /* 0x00000006020e722b */ /* 0x001e140000000004 */
[----:B0-----:R-:W-:-:S05]  /*0cb0*/  FFMA R0, RZ, R9, R15 ;  /* 0x00000009ff007223 */ /* 0x001fca000000000f */
[----:B------:R-:W-:-:S13]  /*0cc0*/  FSETP.GT.AND P0, PT, |R0|, 1.469367938527859385e-39, PT ;  /* 0x001000000000780b */ /* 0x000fda0003f04200 */
[----:B------:R-:W-:Y:S05]  /*0cd0*/  @P0 BRA P5, `(.L_x_4074) ;  /* 0x0000006000000947 */ /* 0x000fea0002800000 */
[----:B------:R-:W-:Y:S01]  /*0ce0*/  IMAD.MOV.U32 R6, RZ, RZ, R8 ;  /* 0x000000ffff067224 */ /* 0x000fe200078e0008 */
[----:B------:R-:W-:Y:S01]  /*0cf0*/  MOV R0, 0xd40 ;  /* 0x00000d4000007802 */ /* 0x000fe20000000f00 */
[----:B------:R-:W-:Y:S02]  /*0d00*/  IMAD.MOV.U32 R5, RZ, RZ, R9 ;  /* 0x000000ffff057224 */ /* 0x000fe400078e0009 */
[----:B------:R-:W-:Y:S02]  /*0d10*/  IMAD.MOV.U32 R2, RZ, RZ, R72 ;  /* 0x000000ffff027224 */ /* 0x000fe400078e0048 */
[----:B------:R-:W-:Y:S02]  /*0d20*/  IMAD.MOV.U32 R3, RZ, RZ, R73 ;  /* 0x000000ffff037224 */ /* 0x000fe400078e0049 */
[----:B-----5:R-:W-:Y:S05]  /*0d30*/  CALL.REL.NOINC `($__internal_1_$__cuda_sm20_div_rn_f64_full) ;  /* 0x00038c9000007944 */ /* 0x020fea0003c00000 */
.L_x_4074:
[----:B------:R-:W-:Y:S05]  /*0d40*/  BSYNC B3 ;  /* 0x0000000000037941 */ /* 0x000fea0003800000 */
.L_x_4073:
[----:B------:R-:W0:Y:S01]  /*0d50*/  DMUL R14, R72, R14 ;  /* 0x0000000e480e7228 */ /* 0x000e220000000000 */
[----:B------:R-:W-:Y:S02]  /*0d60*/  IMAD.MOV.U32 R6, RZ, RZ, 0x2fbe14b5 ;  /* 0x2fbe14b5ff067424 */ /* 0x000fe400078e00ff */
[----:B------:R-:W-:-:S03]  /*0d70*/  IMAD.MOV.U32 R7, RZ, RZ, 0x3eb372fb ;  /* 0x3eb372fbff077424 */ /* 0x000fc600078e00ff */
[----:B0-----:R-:W0:-:S06]  /*0d80*/  DADD R2, R72, -R14 ;  /* 0x0000000048027229 */ /* 0x001e0c000000080e */
[----:B0-----:R-:W0:-:S06]  /*0d90*/  DMUL R4, R2, R2 ;  /* 0x0000000202047228 */ /* 0x001e0c0000000000 */
[----:B0-----:R-:W0:-:S06]  /*0da0*/  DFMA R6, R4, R6, c[0x2][0x70] ;  /* 0x00801c000406762b */ /* 0x001e0c0000000006 */
[----:B0-----:R-:W0:-:S06]  /*0db0*/  DFMA R6, R4, R6, c[0x2][0x78] ;  /* 0x00801e000406762b */ /* 0x001e0c0000000006 */
[----:B0-----:R-:W0:-:S06]  /*0dc0*/  DFMA R6, R4, R6, c[0x2][0x80] ;  /* 0x008020000406762b */ /* 0x001e0c0000000006 */
[----:B0-----:R-:W0:-:S06]  /*0dd0*/  DFMA R6, R4, R6, c[0x2][0x88] ;  /* 0x008022000406762b */ /* 0x001e0c0000000006 */
[----:B0-----:R-:W0:-:S06]  /*0de0*/  DFMA R6, R4, R6, c[0x2][0x90] ;  /* 0x008024000406762b */ /* 0x001e0c0000000006 */
[----:B0-----:R-:W0:-:S06]  /*0df0*/  DFMA R6, R4, R6, c[0x2][0x98] ;  /* 0x008026000406762b */ /* 0x001e0c0000000006 */
[----:B0-----:R-:W0:-:S06]  /*0e00*/  DFMA R6, R4, R6, c[0x2][0xa0] ;  /* 0x008028000406762b */ /* 0x001e0c0000000006 */
[----:B0-----:R-:W0:-:S06]  /*0e10*/  DMUL R6, R4, R6 ;  /* 0x0000000604067228 */ /* 0x001e0c0000000000 */
[----:B0-----:R-:W0:-:S06]  /*0e20*/  DFMA R6, R2, R6, -R14 ;  /* 0x000000060206722b */ /* 0x001e0c000000080e */
[----:B0-----:R0:W2:-:S06]  /*0e30*/  DADD R72, R72, R6 ;  /* 0x0000000048487229 */ /* 0x00108c0000000006 */
.L_x_4072:
[----:B------:R-:W-:Y:S05]  /*0e40*/  BSYNC B2 ;  /* 0x0000000000027941 */ /* 0x000fea0003800000 */
.L_x_4070:
[----:B0-----:R-:W0:Y:S01]  /*0e50*/  MUFU.RCP64H R3, R77 ;  /* 0x0000004d00037308 */ /* 0x001e220000001800 */
[----:B------:R-:W-:Y:S01]  /*0e60*/  IMAD.MOV.U32 R2, RZ, RZ, 0x1 ;  /* 0x00000001ff027424 */ /* 0x000fe200078e00ff */
[----:B------:R-:W-:Y:S01]  /*0e70*/  FSETP.GEU.AND P5, PT, |R75|, 6.5827683646048100446e-37, PT ;  /* 0x036000004b00780b */ /* 0x000fe20003fae200 */
[----:B------:R-:W-:Y:S04]  /*0e80*/  BSSY B2, `(.L_x_4075) ;  /* 0x0000012000027945 */ /* 0x000fe80003800000 */
        /* <DEDUP_REMOVED lines=16> */
[----:B-12--5:R-:W-:Y:S05]  /*0f90*/  CALL.REL.NOINC `($__internal_1_$__cuda_sm20_div_rn_f64_full) ;  /* 0x00038a3000007944 */ /* 0x026fea0003c00000 */
.L_x_4076:
[----:B------:R-:W-:Y:S05]  /*0fa0*/  BSYNC B2 ;  /* 0x0000000000027941 */ /* 0x000fea0003800000 */
.L_x_4075:
[----:B------:R-:W0:Y:S01]  /*0fb0*/  DSETP.NEU.AND P0, PT, R76, RZ, PT ;  /* 0x000000ff4c00722a */ /* 0x000e220003f0d000 */
[----:B------:R-:W-:-:S13]  /*0fc0*/  BSSY B0, `(.L_x_4077) ;  /* 0x000002d000007945 */ /* 0x000fda0003800000 */
[----:B0-----:R-:W-:Y:S05]  /*0fd0*/  @!P0 BRA `(.L_x_4078) ;  /* 0x0000028000008947 */ /* 0x001fea0003800000 */
[----:B------:R-:W0:Y:S01]  /*0fe0*/  DMUL R2, R14, R14 ;  /* 0x0000000e0e027228 */ /* 0x000e220000000000 */
[----:B------:R-:W-:Y:S01]  /*0ff0*/  IMAD.MOV.U32 R4, RZ, RZ, 0x2a25ff7e ;  /* 0x2a25ff7eff047424 */ /* 0x000fe200078e00ff */
[----:B------:R-:W-:Y:S01]  /*1000*/  ISETP.GE.AND P5, PT, R41, RZ, PT ;  /* 0x000000ff2900720c */ /* 0x000fe20003fa6270 */
[----:B------:R-:W-:Y:S01]  /*1010*/  IMAD.MOV.U32 R5, RZ, RZ, 0x3ef53e1d ;  /* 0x3ef53e1dff057424 */ /* 0x000fe200078e00ff */
[----:B------:R-:W-:-:S05]  /*1020*/  DSETP.NEU.AND P0, PT, |R40|, |R42|, PT ;  /* 0x4000002a2800722a */ /* 0x000fca0003f0d200 */
[----:B0-----:R-:W0:-:S06]  /*1030*/  DFMA R4, R2, -R4, c[0x2][0xa8] ;  /* 0x00802a000204762b */ /* 0x001e0c0000000804 */
[----:B0-----:R-:W0:-:S06]  /*1040*/  DFMA R4, R2, R4, c[0x2][0xb0] ;  /* 0x00802c000204762b */ /* 0x001e0c0000000004 */
        /* <DEDUP_REMOVED lines=17> */
[----:B0-----:R-:W0:-:S06]  /*1160*/  DFMA R4, R4, R14, R14 ;  /* 0x0000000e0404722b */ /* 0x001e0c000000000e */
[----:B0-----:R-:W0:-:S04]  /*1170*/  DADD R2, -RZ, -R4 ;  /* 0x00000000ff027229 */ /* 0x001e080000000904 */
[----:B------:R-:W3:-:S06]  /*1180*/  DADD R6, -R4, c[0x2][0x140] ;  /* 0x0080500004067629 */ /* 0x000ecc0000000100 */
[----:B0-----:R-:W-:Y:S02]  /*1190*/  FSEL R2, R4, R2, !P5 ;  /* 0x0000000204027208 */ /* 0x001fe40006800000 */
[----:B------:R-:W-:Y:S02]  /*11a0*/  FSEL R3, R5, R3, !P5 ;  /* 0x0000000305037208 */ /* 0x000fe40006800000 */
[----:B---3--:R-:W-:Y:S02]  /*11b0*/  FSEL R9, R6, R4, !P5 ;  /* 0x0000000406097208 */ /* 0x008fe40006800000 */
[----:B------:R-:W-:Y:S02]  /*11c0*/  FSEL R5, R7, R5, !P5 ;  /* 0x0000000507057208 */ /* 0x000fe40006800000 */
[----:B------:R-:W0:-:S10]  /*11d0*/  DADD R2, R2, c[0x2][0x138] ;  /* 0x00804e0002027629 */ /* 0x000e140000000000 */
[----:B0-----:R-:W-:Y:S02]  /*11e0*/  FSEL R2, R2, R9, !P1 ;  /* 0x0000000902027208 */ /* 0x001fe40004800000 */
[----:B------:R-:W-:Y:S01]  /*11f0*/  FSEL R3, R3, R5, !P1 ;  /* 0x0000000503037208 */ /* 0x000fe20004800000 */
[----:B------:R-:W-:Y:S05]  /*1200*/  @P0 BRA `(.L_x_4079) ;  /* 0x0000008000000947 */ /* 0x000fea0003800000 */
[----:B------:R-:W-:Y:S02]  /*1210*/  IMAD.MOV.U32 R2, RZ, RZ, 0x7f3321d2 ;  /* 0x7f3321d2ff027424 */ /* 0x000fe400078e00ff */
[----:B------:R-:W-:-:S03]  /*1220*/  IMAD.MOV.U32 R0, RZ, RZ, 0x4002d97c ;  /* 0x4002d97cff007424 */ /* 0x000fc600078e00ff */
[----:B------:R-:W-:Y:S02]  /*1230*/  FSEL R2, R2, 3.37028055040000000000e+12, !P5 ;  /* 0x54442d1802027808 */ /* 0x000fe40006800000 */
[----:B------:R-:W-:Y:S01]  /*1240*/  FSEL R3, R0, 1.8213495016098022461, !P5 ;  /* 0x3fe921fb00037808 */ /* 0x000fe20006800000 */
[----:B------:R-:W-:Y:S05]  /*1250*/  BRA `(.L_x_4079) ;  /* 0x0000003000007947 */ /* 0x000fea0003800000 */
.L_x_4078:
[----:B------:R-:W-:-:S04]  /*1260*/  ISETP.GE.AND P0, PT, R41, RZ, PT ;  /* 0x000000ff2900720c */ /* 0x000fc80003f06270 */
[----:B------:R-:W-:Y:S02]  /*1270*/  FSEL R2, RZ, 3.37028055040000000000e+12, P0 ;  /* 0x54442d18ff027808 */ /* 0x000fe40000000000 */
[----:B------:R-:W-:Y:S02]  /*1280*/  FSEL R3, RZ, 2.1426990032196044922, P0 ;  /* 0x400921fbff037808 */ /* 0x000fe40000000000 */
.L_x_4079:
[----:B------:R-:W-:Y:S05]  /*1290*/  BSYNC B0 ;  /* 0x0000000000007941 */ /* 0x000fea0003800000 */
.L_x_4077:
[----:B------:R0:W3:Y:S02]  /*12a0*/  DADD R40, |R40|, |R42| ;  /* 0x0000000028287229 */ /* 0x0000e4000000062a */
[----:B0-----:R-:W-:Y:S02]  /*12b0*/  LOP3.LUT R43, R3, 0x80000000, R43, 0xb8, !PT ;  /* 0x80000000032b7812 */ /* 0x001fe400078eb82b */
[----:B-12---:R-:W-:-:S04]  /*12c0*/  DMUL R72, R72, 0.5 ;  /* 0x3fe0000048487828 */ /* 0x006fc80000000000 */
[----:B---3--:R-:W0:-:S06]  /*12d0*/  DSETP.GTU.AND P0, PT, |R40|, +INF , PT ;  /* 0x7ff000002800742a */ /* 0x008e0c0003f0c200 */
[----:B0-----:R-:W-:Y:S02]  /*12e0*/  FSEL R2, R40, R2, P0 ;  /* 0x0000000228027208 */ /* 0x001fe40000000000 */
[----:B------:R-:W-:Y:S01]  /*12f0*/  FSEL R3, R41, R43, P0 ;  /* 0x0000002b29037208 */ /* 0x000fe20000000000 */
[----:B------:R-:W-:Y:S05]  /*1300*/  BRA `(.L_x_4080) ;  /* 0x00004a3000007947 */ /* 0x000fea0003800000 */
.L_x_4069:
[----:B------:R-:W0:-:S06]  /*1310*/  DMUL R2, R74, R74 ;  /* 0x0000004a4a027228 */ /* 0x000e0c0000000000 */
[----:B0-----:R-:W0:-:S06]  /*1320*/  DFMA R2, R76, R76, R2 ;  /* 0x0000004c4c02722b */ /* 0x001e0c0000000002 */
[----:B0-----:R-:W0:-:S14]  /*1330*/  DSETP.GTU.AND P0, PT, R2, c[0x2][0x148], PT ;  /* 0x008052000200762a */ /* 0x001e1c0003f0c000 */
[----:B0-----:R-:W-:Y:S05]  /*1340*/  @P0 BRA `(.L_x_4081) ;  /* 0x0000089000000947 */ /* 0x001fea0003800000 */
[----:B------:R-:W-:Y:S01]  /*1350*/  ISETP.GT.AND P0, PT, R3, 0xfffff, PT ;  /* 0x000fffff0300780c */ /* 0x000fe20003f04270 */
[----:B------:R-:W-:Y:S01]  /*1360*/  IMAD.MOV.U32 R0, RZ, RZ, R3 ;  /* 0x000000ffff007224 */ /* 0x000fe200078e0003 */
[----:B------:R-:W-:Y:S01]  /*1370*/  BSSY B0, `(.L_x_4082) ;  /* 0x0000046000007945 */ /* 0x000fe20003800000 */
[----:B------:R-:W-:Y:S02]  /*1380*/  IMAD.MOV.U32 R8, RZ, RZ, R2 ;  /* 0x000000ffff087224 */ /* 0x000fe400078e0002 */
[----:B------:R-:W-:-:S08]  /*1390*/  IMAD.MOV.U32 R13, RZ, RZ, -0x3ff ;  /* 0xfffffc01ff0d7424 */ /* 0x000fd000078e00ff */
[----:B------:R-:W0:Y:S01]  /*13a0*/  @!P0 DMUL R2, R2, 1.80143985094819840000e+16 ;  /* 0x4350000002028828 */ /* 0x000e220000000000 */
[----:B------:R-:W-:-:S09]  /*13b0*/  @!P0 IMAD.MOV.U32 R13, RZ, RZ, -0x435 ;  /* 0xfffffbcbff0d8424 */ /* 0x000fd200078e00ff */
[----:B0-----:R-:W-:Y:S02]  /*13c0*/  @!P0 IMAD.MOV.U32 R0, RZ, RZ, R3 ;  /* 0x000000ffff008224 */ /* 0x001fe400078e0003 */
[----:B------:R-:W-:Y:S01]  /*13d0*/  @!P0 IMAD.MOV.U32 R8, RZ, RZ, R2 ;  /* 0x000000ffff088224 */ /* 0x000fe200078e0002 */
[----:B------:R-:W-:Y:S02]  /*13e0*/  FSETP.GEU.AND P0, PT, |R75|, 6.5827683646048100446e-37, PT ;  /* 0x036000004b00780b */ /* 0x000fe40003f0e200 */
[----:B------:R-:W-:-:S04]  /*13f0*/  IADD3 R4, R0, -0x1, RZ ;  /* 0xffffffff00047810 */ /* 0x000fc80007ffe0ff */
[----:B------:R-:W-:-:S13]  /*1400*/  ISETP.GE.U32.AND P5, PT, R4, 0x7fefffff, PT ;  /* 0x7fefffff0400780c */ /* 0x000fda0003fa6070 */
[----:B------:R-:W-:Y:S01]  /*1410*/  @P5 IMAD.MOV.U32 R4, RZ, RZ, 0x0 ;  /* 0x00000000ff045424 */ /* 0x000fe200078e00ff */
[----:B------:R-:W-:Y:S01]  /*1420*/  @P5 FSETP.NEU.FTZ.AND P6, PT, R3, RZ, PT ;  /* 0x000000ff0300520b */ /* 0x000fe20003fdd000 */
[----:B------:R-:W-:-:S06]  /*1430*/  @P5 IMAD.MOV.U32 R5, RZ, RZ, 0x7ff00000 ;  /* 0x7ff00000ff055424 */ /* 0x000fcc00078e00ff */
[----:B------:R-:W0:-:S10]  /*1440*/  @P5 DFMA R4, R2, R4, +INF ;  /* 0x7ff000000204542b */ /* 0x000e140000000004 */
[----:B0-----:R-:W-:Y:S02]  /*1450*/  @P5 FSEL R73, R5, -QNAN , P6 ;  /* 0xfff0000005495808 */ /* 0x001fe40003000000 */
[----:B------:R-:W0:Y:S01]  /*1460*/  MUFU.RCP64H R5, R77 ;  /* 0x0000004d00057308 */ /* 0x000e220000001800 */
[----:B------:R-:W-:Y:S01]  /*1470*/  @P5 FSEL R72, R4, RZ, P6 ;  /* 0x000000ff04485208 */ /* 0x000fe20003000000 */
[----:B------:R-:W-:-:S06]  /*1480*/  IMAD.MOV.U32 R4, RZ, RZ, 0x1 ;  /* 0x00000001ff047424 */ /* 0x000fcc00078e00ff */
        /* <DEDUP_REMOVED lines=8> */
[----:B0-----:R-:W-:Y:S01]  /*1510*/  FFMA R10, RZ, R77, R15 ;  /* 0x0000004dff0a7223 */ /* 0x001fe2000000000f */
[----:B------:R-:W-:Y:S05]  /*1520*/  @P5 BRA `(.L_x_4083) ;  /* 0x000002a000005947 */ /* 0x000fea0003800000 */
[C---:B------:R-:W-:Y:S01]  /*1530*/  LOP3.LUT R2, R0.reuse, 0x800fffff, RZ, 0xc0, !PT ;  /* 0x800fffff00027812 */ /* 0x040fe200078ec0ff */
[----:B------:R-:W-:Y:S01]  /*1540*/  IMAD.MOV.U32 R6, RZ, RZ, RZ ;  /* 0x000000ffff067224 */ /* 0x000fe200078e00ff */
[----:B------:R-:W-:Y:S01]  /*1550*/  LEA.HI R0, R0, R13, RZ, 0xc ;  /* 0x0000000d00007211 */ /* 0x000fe200078f60ff */
[----:B------:R-:W-:Y:S01]  /*1560*/  IMAD.MOV.U32 R54, RZ, RZ, 0x3ae80f1e ;  /* 0x3ae80f1eff367424 */ /* 0x000fe200078e00ff */
[----:B------:R-:W-:Y:S01]  /*1570*/  LOP3.LUT R3, R2, 0x3ff00000, RZ, 0xfc, !PT ;  /* 0x3ff0000002037812 */ /* 0x000fe200078efcff */
[----:B------:R-:W-:Y:S02]  /*1580*/  IMAD.MOV.U32 R2, RZ, RZ, R8 ;  /* 0x000000ffff027224 */ /* 0x000fe400078e0008 */
[----:B------:R-:W-:Y:S01]  /*1590*/  IMAD.MOV.U32 R55, RZ, RZ, 0x3eb1380b ;  /* 0x3eb1380bff377424 */ /* 0x000fe200078e00ff */
[----:B------:R-:W-:Y:S01]  /*15a0*/  ISETP.GE.AND P5, PT, R3, 0x3ff6a09f, PT ;  /* 0x3ff6a09f0300780c */ /* 0x000fe20003fa6270 */
[----:B------:R-:W-:-:S12]  /*15b0*/  IMAD.MOV.U32 R67, RZ, RZ, 0x43300000 ;  /* 0x43300000ff437424 */ /* 0x000fd800078e00ff */
        /* <DEDUP_REMOVED lines=32> */
[----:B0-----:R0:W1:-:S06]  /*17c0*/  DADD R72, R72, R2 ;  /* 0x0000000048487229 */ /* 0x00104c0000000002 */
.L_x_4083:
[----:B------:R-:W-:Y:S05]  /*17d0*/  BSYNC B0 ;  /* 0x0000000000007941 */ /* 0x000fea0003800000 */
.L_x_4082:
[----:B------:R-:W-:Y:S01]  /*17e0*/  FSETP.GT.AND P5, PT, |R10|, 1.469367938527859385e-39, PT ;  /* 0x001000000a00780b */ /* 0x000fe20003fa4200 */
[----:B------:R-:W-:-:S12]  /*17f0*/  BSSY B2, `(.L_x_4084) ;  /* 0x0000008000027945 */ /* 0x000fd80003800000 */
[----:B------:R-:W-:Y:S05]  /*1800*/  @P5 BRA P0, `(.L_x_4085) ;  /* 0x0000006000005947 */ /* 0x000fea0000000000 */
[----:B0-----:R-:W-:Y:S01]  /*1810*/  IMAD.MOV.U32 R2, RZ, RZ, R74 ;  /* 0x000000ffff027224 */ /* 0x001fe200078e004a */
[----:B------:R-:W-:Y:S01]  /*1820*/  MOV R0, 0x1870 ;  /* 0x0000187000007802 */ /* 0x000fe20000000f00 */
[----:B------:R-:W-:Y:S02]  /*1830*/  IMAD.MOV.U32 R3, RZ, RZ, R75 ;  /* 0x000000ffff037224 */ /* 0x000fe400078e004b */
[----:B------:R-:W-:Y:S02]  /*1840*/  IMAD.MOV.U32 R6, RZ, RZ, R76 ;  /* 0x000000ffff067224 */ /* 0x000fe400078e004c */
[----:B------:R-:W-:Y:S02]  /*1850*/  IMAD.MOV.U32 R5, RZ, RZ, R77 ;  /* 0x000000ffff057224 */ /* 0x000fe400078e004d */
[----:B-1---5:R-:W-:Y:S05]  /*1860*/  CALL.REL.NOINC `($__internal_1_$__cuda_sm20_div_rn_f64_full) ;  /* 0x0003816000007944 */ /* 0x022fea0003c00000 */
.L_x_4085:
[----:B------:R-:W-:Y:S05]  /*1870*/  BSYNC B2 ;  /* 0x0000000000027941 */ /* 0x000fea0003800000 */
.L_x_4084:
[----:B------:R-:W2:Y:S01]  /*1880*/  DSETP.NEU.AND P0, PT, R76, RZ, PT ;  /* 0x000000ff4c00722a */ /* 0x000ea20003f0d000 */
[----:B------:R-:W-:-:S13]  /*1890*/  BSSY B0, `(.L_x_4086) ;  /* 0x000002d000007945 */ /* 0x000fda0003800000 */
[----:B--2---:R-:W-:Y:S05]  /*18a0*/  @!P0 BRA `(.L_x_4087) ;  /* 0x0000028000008947 */ /* 0x004fea0003800000 */
[----:B0-----:R-:W0:Y:S01]  /*18b0*/  DMUL R2, R14, R14 ;  /* 0x0000000e0e027228 */ /* 0x001e220000000000 */
        /* <DEDUP_REMOVED lines=25> */
[----:B------:R-:W2:-:S06]  /*1a50*/  DADD R6, -R4, c[0x2][0x140] ;  /* 0x0080500004067629 */ /* 0x000e8c0000000100 */
[----:B0-----:R-:W-:Y:S02]  /*1a60*/  FSEL R2, R4, R2, !P0 ;  /* 0x0000000204027208 */ /* 0x001fe40004000000 */
[----:B------:R-:W-:Y:S02]  /*1a70*/  FSEL R3, R5, R3, !P0 ;  /* 0x0000000305037208 */ /* 0x000fe40004000000 */
[----:B--2---:R-:W-:Y:S02]  /*1a80*/  FSEL R9, R6, R4, !P0 ;  /* 0x0000000406097208 */ /* 0x004fe40004000000 */
        /* <DEDUP_REMOVED lines=10> */
.L_x_4087:
[----:B------:R-:W-:-:S04]  /*1b30*/  ISETP.GE.AND P0, PT, R41, RZ, PT ;  /* 0x000000ff2900720c */ /* 0x000fc80003f06270 */
[----:B0-----:R-:W-:Y:S02]  /*1b40*/  FSEL R2, RZ, 3.37028055040000000000e+12, P0 ;  /* 0x54442d18ff027808 */ /* 0x001fe40000000000 */
[----:B------:R-:W-:Y:S02]  /*1b50*/  FSEL R3, RZ, 2.1426990032196044922, P0 ;  /* 0x400921fbff037808 */ /* 0x000fe40000000000 */
.L_x_4088:
[----:B------:R-:W-:Y:S05]  /*1b60*/  BSYNC B0 ;  /* 0x0000000000007941 */ /* 0x000fea0003800000 */
.L_x_4086:
[----:B------:R0:W2:Y:S02]  /*1b70*/  DADD R40, |R40|, |R42| ;  /* 0x0000000028287229 */ /* 0x0000a4000000062a */
[----:B0-----:R-:W-:Y:S02]  /*1b80*/  LOP3.LUT R43, R3, 0x80000000, R43, 0xb8, !PT ;  /* 0x80000000032b7812 */ /* 0x001fe400078eb82b */
[----:B-1----:R-:W-:-:S04]  /*1b90*/  DMUL R72, R72, 0.5 ;  /* 0x3fe0000048487828 */ /* 0x002fc80000000000 */
[----:B--2---:R-:W0:-:S06]  /*1ba0*/  DSETP.GTU.AND P0, PT, |R40|, +INF , PT ;  /* 0x7ff000002800742a */ /* 0x004e0c0003f0c200 */
[----:B0-----:R-:W-:Y:S02]  /*1bb0*/  FSEL R2, R40, R2, P0 ;  /* 0x0000000228027208 */ /* 0x001fe40000000000 */
[----:B------:R-:W-:Y:S01]  /*1bc0*/  FSEL R3, R41, R43, P0 ;  /* 0x0000002b29037208 */ /* 0x000fe20000000000 */
[----:B------:R-:W-:Y:S05]  /*1bd0*/  BRA `(.L_x_4080) ;  /* 0x0000416000007947 */ /* 0x000fea0003800000 */
.L_x_4081:
[----:B------:R-:W-:Y:S01]  /*1be0*/  LOP3.LUT R3, R77, 0xfffffff8, RZ, 0xc0, !PT ;  /* 0xfffffff84d037812 */ /* 0x000fe200078ec0ff */
[----:B------:R-:W-:Y:S01]  /*1bf0*/  IMAD.MOV.U32 R2, RZ, RZ, RZ ;  /* 0x000000ffff027224 */ /* 0x000fe200078e00ff */
[----:B------:R-:W-:Y:S01]  /*1c00*/  LOP3.LUT R7, R75, 0xfffffff8, RZ, 0xc0, !PT ;  /* 0xfffffff84b077812 */ /* 0x000fe200078ec0ff */
[----:B------:R-:W-:Y:S01]  /*1c10*/  IMAD.MOV.U32 R6, RZ, RZ, RZ ;  /* 0x000000ffff067224 */ /* 0x000fe200078e00ff */
[----:B------:R-:W-:Y:S03]  /*1c20*/  BSSY B0, `(.L_x_4089) ;  /* 0x0000067000007945 */ /* 0x000fe60003800000 */
[----:B------:R-:W0:-:S04]  /*1c30*/  DADD R4, R76, -R2 ;  /* 0x000000004c047229 */ /* 0x000e080000000802 */
[----:B------:R-:W1:-:S04]  /*1c40*/  DADD R8, R74, -R6 ;  /* 0x000000004a087229 */ /* 0x000e480000000806 */
[----:B------:R-:W-:-:S04]  /*1c50*/  DMUL R80, R2, R2 ;  /* 0x0000000202507228 */ /* 0x000fc80000000000 */
[----:B------:R0:W2:Y:S02]  /*1c60*/  DADD R14, R2, R2 ;  /* 0x00000000020e7229 */ /* 0x0000a40000000002 */
[----:B0-----:R-:W-:Y:S02]  /*1c70*/  LOP3.LUT R3, R5, 0xfffffff8, RZ, 0xc0, !PT ;  /* 0xfffffff805037812 */ /* 0x001fe400078ec0ff */
[----:B------:R-:W-:-:S04]  /*1c80*/  DMUL R78, R6, R6 ;  /* 0x00000006064e7228 */ /* 0x000fc80000000000 */
[----:B------:R1:W0:Y:S02]  /*1c90*/  DADD R84, R6, R6 ;  /* 0x0000000006547229 */ /* 0x0002240000000006 */
[----:B-1----:R-:W-:Y:S02]  /*1ca0*/  LOP3.LUT R7, R9, 0xfffffff8, RZ, 0xc0, !PT ;  /* 0xfffffff809077812 */ /* 0x002fe400078ec0ff */
[----:B------:R-:W-:-:S04]  /*1cb0*/  DADD R50, R4, -R2 ;  /* 0x0000000004327229 */ /* 0x000fc80000000802 */
[----:B--2---:R-:W-:-:S04]  /*1cc0*/  DMUL R82, R2, R14 ;  /* 0x0000000e02527228 */ /* 0x004fc80000000000 */
[----:B------:R-:W-:-:S04]  /*1cd0*/  DMUL R54, R2, R2 ;  /* 0x0000000202367228 */ /* 0x000fc80000000000 */
[----:B------:R-:W1:-:S04]  /*1ce0*/  DADD R2, R2, R2 ;  /* 0x0000000002027229 */ /* 0x000e480000000002 */
[----:B------:R-:W2:-:S04]  /*1cf0*/  DADD R72, R8, -R6 ;  /* 0x0000000008487229 */ /* 0x000e880000000806 */
[----:B------:R-:W3:-:S04]  /*1d00*/  DADD R86, R6, R6 ;  /* 0x0000000006567229 */ /* 0x000ec80000000006 */
[----:B0-----:R0:W4:-:S04]  /*1d10*/  DMUL R66, R6, R84 ;  /* 0x0000005406427228 */ /* 0x0011080000000000 */
[----:B------:R0:W0:-:S04]  /*1d20*/  DMUL R4, R6, R6 ;  /* 0x0000000606047228 */ /* 0x0000080000000000 */
[----:B-1----:R1:W0:-:S04]  /*1d30*/  DMUL R6, R50, R2 ;  /* 0x0000000232067228 */ /* 0x0022080000000000 */
[----:B------:R1:W0:-:S04]  /*1d40*/  DMUL R14, R50, R14 ;  /* 0x0000000e320e7228 */ /* 0x0002080000000000 */
[----:B------:R1:W0:-:S04]  /*1d50*/  DMUL R2, R50, R50 ;  /* 0x0000003232027228 */ /* 0x0002080000000000 */
[----:B--2---:R1:W2:-:S04]  /*1d60*/  DMUL R8, R72, R84 ;  /* 0x0000005448087228 */ /* 0x0042880000000000 */
[----:B---3--:R1:W3:-:S04]  /*1d70*/  DMUL R50, R72, R86 ;  /* 0x0000005648327228 */ /* 0x0082c80000000000 */
[----:B-1234-:R-:W0:-:S04]  /*1d80*/  DMUL R72, R72, R72 ;  /* 0x0000004848487228 */ /* 0x01ee080000000000 */
.L_x_4090:
[----:B------:R-:W1:-:S06]  /*1d90*/  DSETP.GEU.AND P0, PT, R80, R78, PT ;  /* 0x0000004e5000722a */ /* 0x000e4c0003f0e000 */
[----:B01----:R-:W-:Y:S02]  /*1da0*/  FSEL R84, R80, R78, !P0 ;  /* 0x0000004e50547208 */ /* 0x003fe40004000000 */
[----:B------:R-:W-:Y:S02]  /*1db0*/  FSEL R85, R81, R79, !P0 ;  /* 0x0000004f51557208 */ /* 0x000fe40004000000 */
[----:B------:R-:W-:Y:S02]  /*1dc0*/  FSEL R93, R79, R81, !P0 ;  /* 0x000000514f5d7208 */ /* 0x000fe40004000000 */
[----:B------:R-:W-:Y:S02]  /*1dd0*/  FSEL R92, R78, R80, !P0 ;  /* 0x000000504e5c7208 */ /* 0x000fe40004000000 */
[----:B------:R-:W0:-:S04]  /*1de0*/  DSETP.GEU.AND P5, PT, R84, R82, PT ;  /* 0x000000525400722a */ /* 0x000e080003fae000 */
[----:B------:R-:W1:Y:S02]  /*1df0*/  DSETP.LT.OR P0, PT, R84, R82, !P0 ;  /* 0x000000525400722a */ /* 0x000e640004701400 */
[----:B0-----:R-:W-:Y:S02]  /*1e00*/  FSEL R78, R84, R82, !P5 ;  /* 0x00000052544e7208 */ /* 0x001fe40006800000 */
[----:B------:R-:W-:Y:S02]  /*1e10*/  FSEL R79, R85, R83, !P5 ;  /* 0x00000053554f7208 */ /* 0x000fe40006800000 */
[----:B------:R-:W-:Y:S02]  /*1e20*/  FSEL R90, R82, R84, !P5 ;  /* 0x00000054525a7208 */ /* 0x000fe40006800000 */
[----:B------:R-:W-:Y:S02]  /*1e30*/  FSEL R91, R83, R85, !P5 ;  /* 0x00000055535b7208 */ /* 0x000fe40006800000 */
[----:B------:R-:W0:-:S04]  /*1e40*/  DSETP.GEU.AND P5, PT, R78, R66, PT ;  /* 0x000000424e00722a */ /* 0x000e080003fae000 */
[----:B-1----:R1:W2:Y:S02]  /*1e50*/  DSETP.LT.OR P0, PT, R78, R66, P0 ;  /* 0x000000424e00722a */ /* 0x0022a40000701400 */
[----:B0-----:R-:W-:Y:S02]  /*1e60*/  FSEL R80, R78, R66, !P5 ;  /* 0x000000424e507208 */ /* 0x001fe40006800000 */
[----:B------:R-:W-:Y:S02]  /*1e70*/  FSEL R81, R79, R67, !P5 ;  /* 0x000000434f517208 */ /* 0x000fe40006800000 */
[----:B------:R-:W-:Y:S01]  /*1e80*/  FSEL R82, R66, R78, !P5 ;  /* 0x0000004e42527208 */ /* 0x000fe20006800000 */
[----:B-1----:R-:W-:Y:S01]  /*1e90*/  IMAD.MOV.U32 R78, RZ, RZ, R90 ;  /* 0x000000ffff4e7224 */ /* 0x002fe200078e005a */
[----:B------:R-:W-:Y:S01]  /*1ea0*/  FSEL R83, R67, R79, !P5 ;  /* 0x0000004f43537208 */ /* 0x000fe20006800000 */
[----:B------:R-:W-:Y:S01]  /*1eb0*/  IMAD.MOV.U32 R79, RZ, RZ, R91 ;  /* 0x000000ffff4f7224 */ /* 0x000fe200078e005b */
[----:B------:R-:W0:-:S04]  /*1ec0*/  DSETP.GEU.AND P5, PT, R80, R54, PT ;  /* 0x000000365000722a */ /* 0x000e080003fae000 */
[----:B--2---:R1:W2:Y:S02]  /*1ed0*/  DSETP.LT.OR P0, PT, R80, R54, P0 ;  /* 0x000000365000722a */ /* 0x0042a40000701400 */
        /* <DEDUP_REMOVED lines=23> */
[----:B--2---:R-:W1:Y:S02]  /*2050*/  DSETP.LT.OR P0, PT, R4, R8, P0 ;  /* 0x000000080400722a */ /* 0x004e640000701400 */
        /* <DEDUP_REMOVED lines=16> */
[----:B-1----:R-:W-:Y:S02]  /*2160*/  FSEL R4, R4, R50, !P5 ;  /* 0x0000003204047208 */ /* 0x002fe40006800000 */
[----:B------:R-:W-:-:S06]  /*2170*/  FSEL R5, R5, R51, !P5 ;  /* 0x0000003305057208 */ /* 0x000fcc0006800000 */
[----:B------:R-:W0:-:S04]  /*2180*/  DSETP.GEU.AND P5, PT, R4, R2, PT ;  /* 0x000000020400722a */ /* 0x000e080003fae000 */
[----:B--2---:R1:W2:Y:S02]  /*2190*/  DSETP.LT.OR P0, PT, R4, R2, P0 ;  /* 0x000000020400722a */ /* 0x0042a40000701400 */
[----:B0-----:R-:W-:Y:S02]  /*21a0*/  FSEL R50, R2, R4, !P5 ;  /* 0x0000000402327208 */ /* 0x001fe40006800000 */
[----:B------:R-:W-:Y:S02]  /*21b0*/  FSEL R51, R3, R5, !P5 ;  /* 0x0000000503337208 */ /* 0x000fe40006800000 */
[----:B-1----:R-:W-:Y:S01]  /*21c0*/  FSEL R2, R4, R2, !P5 ;  /* 0x0000000204027208 */ /* 0x002fe20006800000 */
[----:B------:R-:W-:Y:S01]  /*21d0*/  IMAD.MOV.U32 R4, RZ, RZ, R84 ;  /* 0x000000ffff047224 */ /* 0x000fe200078e0054 */
[----:B------:R-:W-:Y:S01]  /*21e0*/  FSEL R3, R5, R3, !P5 ;  /* 0x0000000305037208 */ /* 0x000fe20006800000 */
[----:B------:R-:W-:-:S05]  /*21f0*/  IMAD.MOV.U32 R5, RZ, RZ, R85 ;  /* 0x000000ffff057224 */ /* 0x000fca00078e0055 */
[----:B--2---:R-:W-:-:S04]  /*2200*/  DSETP.LT.OR P0, PT, R2, R72, P0 ;  /* 0x000000480200722a */ /* 0x004fc80000701400 */
[----:B------:R-:W0:-:S06]  /*2210*/  DSETP.GEU.AND P5, PT, R2, R72, PT ;  /* 0x000000480200722a */ /* 0x000e0c0003fae000 */
[----:B0-----:R-:W-:Y:S02]  /*2220*/  FSEL R0, R72, R2, !P5 ;  /* 0x0000000248007208 */ /* 0x001fe40006800000 */
[----:B------:R-:W-:Y:S02]  /*2230*/  FSEL R13, R73, R3, !P5 ;  /* 0x00000003490d7208 */ /* 0x000fe40006800000 */
[----:B------:R-:W-:Y:S01]  /*2240*/  FSEL R72, R2, R72, !P5 ;  /* 0x0000004802487208 */ /* 0x000fe20006800000 */
[----:B------:R-:W-:Y:S01]  /*2250*/  IMAD.MOV.U32 R2, RZ, RZ, R0 ;  /* 0x000000ffff027224 */ /* 0x000fe200078e0000 */
[----:B------:R-:W-:Y:S01]  /*2260*/  FSEL R73, R3, R73, !P5 ;  /* 0x0000004903497208 */ /* 0x000fe20006800000 */
[----:B------:R-:W-:Y:S01]  /*2270*/  IMAD.MOV.U32 R3, RZ, RZ, R13 ;  /* 0x000000ffff037224 */ /* 0x000fe200078e000d */
[----:B------:R-:W-:Y:S05]  /*2280*/  @P0 BRA `(.L_x_4090) ;  /* 0xfffffb0000000947 */ /* 0x000fea000383ffff */
[----:B------:R-:W-:Y:S05]  /*2290*/  BSYNC B0 ;  /* 0x0000000000007941 */ /* 0x000fea0003800000 */
.L_x_4089:
[----:B------:R-:W0:Y:S01]  /*22a0*/  DADD R80, R80, -1 ;  /* 0xbff0000050507429 */ /* 0x000e220000000000 */
[----:B------:R-:W-:Y:S05]  /*22b0*/  BSSY B2, `(.L_x_4091) ;  /* 0x0000072000027945 */ /* 0x000fea0003800000 */
[----:B0-----:R-:W0:-:S06]  /*22c0*/  DADD R80, R78, R80 ;  /* 0x000000004e507229 */ /* 0x001e0c0000000050 */
        /* <DEDUP_REMOVED lines=9> */
[----:B0-----:R-:W0:-:S10]  /*2360*/  DADD R72, R72, R80 ;  /* 0x0000000048487229 */ /* 0x001e140000000050 */
        /* <DEDUP_REMOVED lines=64> */
.L_x_4092:
        /* <DEDUP_REMOVED lines=22> */
.L_x_4095:
[----:B------:R-:W-:Y:S05]  /*28d0*/  BSYNC B3 ;  /* 0x0000000000037941 */ /* 0x000fea0003800000 */
.L_x_4094:
        /* <DEDUP_REMOVED lines=15> */
.L_x_4093:
[----:B------:R-:W-:Y:S05]  /*29d0*/  BSYNC B2 ;  /* 0x0000000000027941 */ /* 0x000fea0003800000 */
.L_x_4091:
        /* <DEDUP_REMOVED lines=21> */
.L_x_4097:
[----:B------:R-:W-:Y:S05]  /*2b30*/  BSYNC B2 ;  /* 0x0000000000027941 */ /* 0x000fea0003800000 */
.L_x_4096:
        /* <DEDUP_REMOVED lines=43> */
.L_x_4099:
[----:B------:R-:W-:-:S04]  /*2df0*/  ISETP.GE.AND P0, PT, R41, RZ, PT ;  /* 0x000000ff2900720c */ /* 0x000fc80003f06270 */
[----:B------:R-:W-:Y:S02]  /*2e00*/  FSEL R2, RZ, 3.37028055040000000000e+12, P0 ;  /* 0x54442d18ff027808 */ /* 0x000fe40000000000 */
[----:B------:R-:W-:Y:S02]  /*2e10*/  FSEL R3, RZ, 2.1426990032196044922, P0 ;  /* 0x400921fbff037808 */ /* 0x000fe40000000000 */
.L_x_4100:
[----:B------:R-:W-:Y:S05]  /*2e20*/  BSYNC B0 ;  /* 0x0000000000007941 */ /* 0x000fea0003800000 */
.L_x_4098:
[----:B------:R0:W3:Y:S02]  /*2e30*/  DADD R40, |R40|, |R42| ;  /* 0x0000000028287229 */ /* 0x0000e4000000062a */
[----:B0-----:R-:W-:Y:S02]  /*2e40*/  LOP3.LUT R43, R3, 0x80000000, R43, 0xb8, !PT ;  /* 0x80000000032b7812 */ /* 0x001fe400078eb82b */
[----:B-12---:R-:W-:-:S04]  /*2e50*/  DMUL R72, R72, 0.5 ;  /* 0x3fe0000048487828 */ /* 0x006fc80000000000 */
[----:B---3--:R-:W0:-:S06]  /*2e60*/  DSETP.GTU.AND P0, PT, |R40|, +INF , PT ;  /* 0x7ff000002800742a */ /* 0x008e0c0003f0c200 */
[----:B0-----:R-:W-:Y:S02]  /*2e70*/  FSEL R2, R40, R2, P0 ;  /* 0x0000000228027208 */ /* 0x001fe40000000000 */
[----:B------:R-:W-:Y:S01]  /*2e80*/  FSEL R3, R41, R43, P0 ;  /* 0x0000002b29037208 */ /* 0x000fe20000000000 */
[----:B------:R-:W-:Y:S05]  /*2e90*/  BRA `(.L_x_4080) ;  /* 0x00002ea000007947 */ /* 0x000fea0003800000 */
.L_x_4068:
[CC--:B------:R-:W-:Y:S01]  /*2ea0*/  ISETP.GT.U32.AND P0, PT, R4.reuse, R14.reuse, PT ;  /* 0x0000000e0400720c */ /* 0x0c0fe20003f04070 */
[----:B------:R-:W-:Y:S01]  /*2eb0*/  IMAD.MOV.U32 R8, RZ, RZ, c[0x2][0x154] ;  /* 0x00805500ff087624 */ /* 0x000fe200078e00ff */
[----:B------:R-:W-:Y:S01]  /*2ec0*/  ISETP.LT.U32.AND P5, PT, R4, R14, PT ;  /* 0x0000000e0400720c */ /* 0x000fe20003fa1070 */
[----:B------:R-:W-:Y:S01]  /*2ed0*/  IMAD.MOV.U32 R50, RZ, RZ, 0x0 ;  /* 0x00000000ff327424 */ /* 0x000fe200078e00ff */
[CC--:B------:R-:W-:Y:S01]  /*2ee0*/  ISETP.GT.U32.AND.EX P0, PT, R5.reuse, R15.reuse, PT, P0 ;  /* 0x0000000f0500720c */ /* 0x0c0fe20003f04100 */
[----:B------:R-:W-:Y:S01]  /*2ef0*/  IMAD.MOV.U32 R51, RZ, RZ, 0x3fd80000 ;  /* 0x3fd80000ff337424 */ /* 0x000fe200078e00ff */
[CC--:B------:R-:W-:Y:S01]  /*2f00*/  ISETP.LT.U32.AND.EX P5, PT, R5.reuse, R15.reuse, PT, P5 ;  /* 0x0000000f0500720c */ /* 0x0c0fe20003fa1150 */
[----:B------:R-:W-:Y:S01]  /*2f10*/  BSSY B0, `(.L_x_4101) ;  /* 0x0000067000007945 */ /* 0x000fe20003800000 */
[----:B------:R-:W-:-:S02]  /*2f20*/  SEL R55, R5, R15, P0 ;  /* 0x0000000f05377207 */ /* 0x000fc40000000000 */
[CC--:B------:R-:W-:Y:S02]  /*2f30*/  SEL R2, R4.reuse, R14.reuse, P5 ;  /* 0x0000000e04027207 */ /* 0x0c0fe40002800000 */
[----:B------:R-:W-:Y:S02]  /*2f40*/  LOP3.LUT R0, R55, 0xffc00000, RZ, 0xc0, !PT ;  /* 0xffc0000037007812 */ /* 0x000fe400078ec0ff */
[----:B------:R-:W-:Y:S02]  /*2f50*/  SEL R3, R5, R15, P5 ;  /* 0x0000000f05037207 */ /* 0x000fe40002800000 */
[----:B------:R-:W-:Y:S01]  /*2f60*/  SEL R54, R4, R14, P0 ;  /* 0x0000000e04367207 */ /* 0x000fe20000000000 */
[----:B------:R-:W-:Y:S01]  /*2f70*/  IMAD.MOV.U32 R4, RZ, RZ, RZ ;  /* 0x000000ffff047224 */ /* 0x000fe200078e00ff */
[----:B------:R-:W-:-:S06]  /*2f80*/  IADD3 R5, -R0, 0x7fd00000, RZ ;  /* 0x7fd0000000057810 */ /* 0x000fcc0007ffe1ff */
[----:B------:R-:W0:-:S04]  /*2f90*/  DMUL R6, R4, R2 ;  /* 0x0000000204067228 */ /* 0x000e080000000000 */
[----:B------:R-:W-:-:S04]  /*2fa0*/  DMUL R4, R4, R54 ;  /* 0x0000003604047228 */ /* 0x000fc80000000000 */
[----:B0-----:R-:W0:-:S06]  /*2fb0*/  DMUL R6, R6, R6 ;  /* 0x0000000606067228 */ /* 0x001e0c0000000000 */
[----:B0-----:R-:W0:-:S06]  /*2fc0*/  DFMA R6, R4, R4, R6 ;  /* 0x000000040406722b */ /* 0x001e0c0000000006 */
[----:B0-----:R-:W0:-:S04]  /*2fd0*/  DSETP.MIN.AND P0, P5, R6, c[0x2][0x150], PT ;  /* 0x008054000600762a */ /* 0x001e080003d00000 */
[----:B------:R-:W-:Y:S02]  /*2fe0*/  IMAD.MOV.U32 R5, RZ, RZ, R7 ;  /* 0x000000ffff057224 */ /* 0x000fe400078e0007 */
[----:B------:R-:W-:-:S03]  /*2ff0*/  IMAD.MOV.U32 R4, RZ, RZ, R6 ;  /* 0x000000ffff047224 */ /* 0x000fc600078e0006 */
[----:B0-----:R-:W-:Y:S02]  /*3000*/  FSEL R5, R5, c[0x2][0x154], P0 ;  /* 0x0080550005057a08 */ /* 0x001fe40000000000 */
[----:B------:R-:W-:Y:S01]  /*3010*/  SEL R4, R4, c[0x2][0x150], P0 ;  /* 0x0080540004047a07 */ /* 0x000fe20000000000 */
[----:B------:R-:W-:Y:S02]  /*3020*/  DSETP.NEU.AND P0, PT, R2, RZ, PT ;  /* 0x000000ff0200722a */ /* 0x000fe40003f0d000 */
[----:B------:R-:W-:Y:S01]  /*3030*/  @P5 LOP3.LUT R5, R8, 0x80000, RZ, 0xfc, !PT ;  /* 0x0008000008055812 */ /* 0x000fe200078efcff */
[----:B------:R-:W-:Y:S01]  /*3040*/  IMAD.MOV.U32 R8, RZ, RZ, RZ ;  /* 0x000000ffff087224 */ /* 0x000fe200078e00ff */
[----:B------:R-:W-:Y:S02]  /*3050*/  ISETP.GE.U32.AND P5, PT, R3, 0x7ff00000, PT ;  /* 0x7ff000000300780c */ /* 0x000fe40003fa6070 */
[----:B------:R-:W0:Y:S03]  /*3060*/  MUFU.RSQ64H R9, R5 ;  /* 0x0000000500097308 */ /* 0x000e260000001c00 */
[----:B0-----:R-:W0:-:S06]  /*3070*/  DMUL R14, R8, R8 ;  /* 0x00000008080e7228 */ /* 0x001e0c0000000000 */
[----:B0-----:R-:W0:-:S06]  /*3080*/  DFMA R14, R4, -R14, 1 ;  /* 0x3ff00000040e742b */ /* 0x001e0c000000080e */
[----:B0-----:R-:W-:-:S04]  /*3090*/  DFMA R50, R14, R50, 0.5 ;  /* 0x3fe000000e32742b */ /* 0x001fc80000000032 */
[----:B------:R-:W0:-:S06]  /*30a0*/  DMUL R14, R8, R14 ;  /* 0x0000000e080e7228 */ /* 0x000e0c0000000000 */
[----:B0-----:R0:W1:Y:S02]  /*30b0*/  DFMA R14, R50, R14, R8 ;  /* 0x0000000e320e722b */ /* 0x0010640000000008 */
[----:B0-----:R-:W-:-:S04]  /*30c0*/  LOP3.LUT R9, R0, 0x100000, RZ, 0xfc, !PT ;  /* 0x0010000000097812 */ /* 0x001fc800078efcff */
[----:B-1----:R-:W0:-:S06]  /*30d0*/  DMUL R14, R6, R14 ;  /* 0x0000000e060e7228 */ /* 0x002e0c0000000000 */
[----:B0-----:R-:W0:-:S10]  /*30e0*/  DMUL R14, R14, R8 ;  /* 0x000000080e0e7228 */ /* 0x001e140000000000 */
[----:B0-----:R-:W-:Y:S02]  /*30f0*/  @!P5 FSEL R3, R55, R15, !P0 ;  /* 0x0000000f3703d208 */ /* 0x001fe40004000000 */
[----:B------:R-:W-:Y:S02]  /*3100*/  @!P5 FSEL R2, R54, R14, !P0 ;  /* 0x0000000e3602d208 */ /* 0x000fe40004000000 */
[----:B------:R-:W-:Y:S01]  /*3110*/  ISETP.GT.AND P0, PT, R3, 0xfffff, PT ;  /* 0x000fffff0300780c */ /* 0x000fe20003f04270 */
[----:B------:R-:W-:Y:S02]  /*3120*/  IMAD.MOV.U32 R5, RZ, RZ, R3 ;  /* 0x000000ffff057224 */ /* 0x000fe400078e0003 */
[----:B------:R-:W-:-:S10]  /*3130*/  IMAD.MOV.U32 R4, RZ, RZ, R2 ;  /* 0x000000ffff047224 */ /* 0x000fd400078e0002 */
[----:B------:R-:W0:-:S10]  /*3140*/  @!P0 DMUL R4, R4, 1.80143985094819840000e+16 ;  /* 0x4350000004048828 */ /* 0x000e140000000000 */
[----:B0-----:R-:W-:Y:S02]  /*3150*/  @!P0 IMAD.MOV.U32 R3, RZ, RZ, R5 ;  /* 0x000000ffff038224 */ /* 0x001fe400078e0005 */
[----:B------:R-:W-:-:S03]  /*3160*/  @!P0 IMAD.MOV.U32 R2, RZ, RZ, R4 ;  /* 0x000000ffff028224 */ /* 0x000fc600078e0004 */
[----:B------:R-:W-:-:S04]  /*3170*/  IADD3 R0, R3, -0x1, RZ ;  /* 0xffffffff03007810 */ /* 0x000fc80007ffe0ff */
[----:B------:R-:W-:Y:S01]  /*3180*/  ISETP.GE.U32.AND P5, PT, R0, 0x7fefffff, PT ;  /* 0x7fefffff0000780c */ /* 0x000fe20003fa6070 */
[----:B------:R-:W-:Y:S02]  /*3190*/  IMAD.MOV.U32 R0, RZ, RZ, -0x3ff ;  /* 0xfffffc01ff007424 */ /* 0x000fe400078e00ff */
[----:B------:R-:W-:Y:S01]  /*31a0*/  @!P0 IMAD.MOV.U32 R0, RZ, RZ, -0x435 ;  /* 0xfffffbcbff008424 */ /* 0x000fe200078e00ff */
[----:B------:R-:W-:-:S09]  /*31b0*/  FSETP.GEU.AND P0, PT, |R75|, 6.5827683646048100446e-37, PT ;  /* 0x036000004b00780b */ /* 0x000fd20003f0e200 */
        /* <DEDUP_REMOVED lines=25> */
[----:B------:R-:W-:-:S13]  /*3350*/  ISETP.GE.AND P5, PT, R5, 0x3ff6a09f, PT ;  /* 0x3ff6a09f0500780c */ /* 0x000fda0003fa6270 */
[----:B------:R-:W-:Y:S02]  /*3360*/  @P5 IADD3 R7, R5, -0x100000, RZ ;  /* 0xfff0000005075810 */ /* 0x000fe40007ffe0ff */
[----:B------:R-:W-:-:S03]  /*3370*/  @P5 IADD3 R0, R0, 0x1, RZ ;  /* 0x0000000100005810 */ /* 0x000fc60007ffe0ff */
[----:B------:R-:W-:-:S06]  /*3380*/  @P5 IMAD.MOV.U32 R5, RZ, RZ, R7 ;  /* 0x000000ffff055224 */ /* 0x000fcc00078e0007 */
[----:B------:R-:W0:-:S04]  /*3390*/  DADD R6, R4, 1 ;  /* 0x3ff0000004067429 */ /* 0x000e080000000000 */
[----:B------:R-:W-:Y:S02]  /*33a0*/  DADD R4, R4, -1 ;  /* 0xbff0000004047429 */ /* 0x000fe40000000000 */
[----:B0-----:R-:W0:Y:S02]  /*33b0*/  MUFU.RCP64H R9, R7 ;  /* 0x0000000700097308 */ /* 0x001e240000001800 */
[----:B0-----:R0:W1:Y:S02]  /*33c0*/  DFMA R50, -R6, R8, 1 ;  /* 0x3ff000000632742b */ /* 0x0010640000000108 */
[----:B0-----:R-:W-:Y:S01]  /*33d0*/  LOP3.LUT R6, R0, 0x80000000, RZ, 0x3c, !PT ;  /* 0x8000000000067812 */ /* 0x001fe200078e3cff */
[----:B------:R-:W-:-:S03]  /*33e0*/  IMAD.MOV.U32 R7, RZ, RZ, 0x43300000 ;  /* 0x43300000ff077424 */ /* 0x000fc600078e00ff */
[----:B-1----:R-:W0:-:S04]  /*33f0*/  DFMA R50, R50, R50, R50 ;  /* 0x000000323232722b */ /* 0x002e080000000032 */
[----:B------:R-:W-:-:S04]  /*3400*/  DADD R6, R6, c[0x2][0x58] ;  /* 0x0080160006067629 */ /* 0x000fc80000000000 */
        /* <DEDUP_REMOVED lines=23> */
.L_x_4102:
[----:B------:R-:W-:Y:S05]  /*3580*/  BSYNC B0 ;  /* 0x0000000000007941 */ /* 0x000fea0003800000 */
.L_x_4101:
        /* <DEDUP_REMOVED lines=9> */
.L_x_4104:
[----:B------:R-:W-:Y:S05]  /*3620*/  BSYNC B2 ;  /* 0x0000000000027941 */ /* 0x000fea0003800000 */
.L_x_4103:
        /* <DEDUP_REMOVED lines=43> */
.L_x_4106:
[----:B------:R-:W-:-:S04]  /*38e0*/  ISETP.GE.AND P0, PT, R41, RZ, PT ;  /* 0x000000ff2900720c */ /* 0x000fc80003f06270 */
[----:B0-----:R-:W-:Y:S02]  /*38f0*/  FSEL R2, RZ, 3.37028055040000000000e+12, P0 ;  /* 0x54442d18ff027808 */ /* 0x001fe40000000000 */
[----:B------:R-:W-:Y:S02]  /*3900*/  FSEL R3, RZ, 2.1426990032196044922, P0 ;  /* 0x400921fbff037808 */ /* 0x000fe40000000000 */
.L_x_4107:
[----:B------:R-:W-:Y:S05]  /*3910*/  BSYNC B0 ;  /* 0x0000000000007941 */ /* 0x000fea0003800000 */
.L_x_4105:
[----:B------:R0:W2:Y:S02]  /*3920*/  DADD R40, |R40|, |R42| ;  /* 0x0000000028287229 */ /* 0x0000a4000000062a */
[----:B0-----:R-:W-:-:S04]  /*3930*/  LOP3.LUT R43, R3, 0x80000000, R43, 0xb8, !PT ;  /* 0x80000000032b7812 */ /* 0x001fc800078eb82b */
[----:B--2---:R-:W0:-:S06]  /*3940*/  DSETP.GTU.AND P0, PT, |R40|, +INF , PT ;  /* 0x7ff000002800742a */ /* 0x004e0c0003f0c200 */
[----:B0-----:R-:W-:Y:S02]  /*3950*/  FSEL R2, R40, R2, P0 ;  /* 0x0000000228027208 */ /* 0x001fe40000000000 */
[----:B------:R-:W-:Y:S01]  /*3960*/  FSEL R3, R41, R43, P0 ;  /* 0x0000002b29037208 */ /* 0x000fe20000000000 */
[----:B------:R-:W-:Y:S05]  /*3970*/  BRA `(.L_x_4080) ;  /* 0x000023c000007947 */ /* 0x000fea0003800000 */
.L_x_4067:
[----:B------:R-:W0:-:S14]  /*3980*/  DSETP.GEU.AND P0, PT, R74, c[0x2][0x158], PT ;  /* 0x008056004a00762a */ /* 0x000e1c0003f0e000 */
[----:B0-----:R-:W-:Y:S05]  /*3990*/  @!P0 BRA `(.L_x_4108) ;  /* 0x0000096000008947 */ /* 0x001fea0003800000 */
[----:B------:R-:W0:Y:S01]  /*39a0*/  DMUL R72, R74, R74 ;  /* 0x0000004a4a487228 */ /* 0x000e220000000000 */
[----:B------:R-:W-:Y:S09]  /*39b0*/  BSSY B2, `(.L_x_4109) ;  /* 0x0000068000027945 */ /* 0x000ff20003800000 */
[----:B0-----:R-:W-:-:S02]  /*39c0*/  FSETP.GEU.FTZ.AND P5, PT, R73, 1.7916666269302368164, PT ;  /* 0x3fe555554900780b */ /* 0x001fc40003fbe000 */
        /* <DEDUP_REMOVED lines=64> */
.L_x_4110:
        /* <DEDUP_REMOVED lines=22> */
.L_x_4113:
[----:B------:R-:W-:Y:S05]  /*3f30*/  BSYNC B3 ;  /* 0x0000000000037941 */ /* 0x000fea0003800000 */
.L_x_4112:
        /* <DEDUP_REMOVED lines=15> */
.L_x_4111:
[----:B------:R-:W-:Y:S05]  /*4030*/  BSYNC B2 ;  /* 0x0000000000027941 */ /* 0x000fea0003800000 */
.L_x_4109:
[----:B------:R-:W-:Y:S01]  /*4040*/  IMAD.MOV.U32 R4, RZ, RZ, 0x2a25ff7e ;  /* 0x2a25ff7eff047424 */ /* 0x000fe200078e00ff */
[----:B------:R-:W-:Y:S01]  /*4050*/  ISETP.GE.AND P0, PT, R41, RZ, PT ;  /* 0x000000ff2900720c */ /* 0x000fe20003f06270 */
[----:B------:R-:W-:Y:S01]  /*4060*/  IMAD.MOV.U32 R5, RZ, RZ, 0x3ef53e1d ;  /* 0x3ef53e1dff057424 */ /* 0x000fe200078e00ff */
[----:B------:R-:W-:Y:S01]  /*4070*/  DSETP.NEU.AND P5, PT, |R40|, |R42|, PT ;  /* 0x4000002a2800722a */ /* 0x000fe20003fad200 */
[----:B------:R-:W-:-:S03]  /*4080*/  IMAD.MOV.U32 R0, RZ, RZ, 0x7f3321d2 ;  /* 0x7f3321d2ff007424 */ /* 0x000fc600078e00ff */
[----:B------:R-:W-:-:S04]  /*4090*/  DADD R40, |R40|, |R42| ;  /* 0x0000000028287229 */ /* 0x000fc8000000062a */
[----:B------:R-:W3:-:S06]  /*40a0*/  DFMA R4, R72, -R4, c[0x2][0xa8] ;  /* 0x00802a004804762b */ /* 0x000ecc0000000804 */
[----:B---3--:R-:W3:-:S06]  /*40b0*/  DFMA R4, R72, R4, c[0x2][0xb0] ;  /* 0x00802c004804762b */ /* 0x008ecc0000000004 */
        /* <DEDUP_REMOVED lines=16> */
[----:B---3--:R-:W3:-:S04]  /*41c0*/  DMUL R4, R72, R4 ;  /* 0x0000000448047228 */ /* 0x008ec80000000000 */
[----:B012---:R-:W-:-:S04]  /*41d0*/  DMUL R72, R2, 0.5 ;  /* 0x3fe0000002487828 */ /* 0x007fc80000000000 */
[----:B---3--:R-:W0:-:S06]  /*41e0*/  DFMA R4, R74, R4, R74 ;  /* 0x000000044a04722b */ /* 0x008e0c000000004a */
[----:B0-----:R-:W0:-:S10]  /*41f0*/  DADD R6, -RZ, -R4 ;  /* 0x00000000ff067229 */ /* 0x001e140000000904 */
[----:B0-----:R-:W-:Y:S02]  /*4200*/  FSEL R8, R4, R6, !P0 ;  /* 0x0000000604087208 */ /* 0x001fe40004000000 */
[----:B------:R-:W-:Y:S01]  /*4210*/  FSEL R9, R5, R7, !P0 ;  /* 0x0000000705097208 */ /* 0x000fe20004000000 */
[----:B------:R-:W0:-:S05]  /*4220*/  DADD R6, -R4, c[0x2][0x140] ;  /* 0x0080500004067629 */ /* 0x000e0a0000000100 */
[----:B------:R-:W1:-:S05]  /*4230*/  DADD R8, R8, c[0x2][0x138] ;  /* 0x00804e0008087629 */ /* 0x000e4a0000000000 */
[----:B0-----:R-:W-:Y:S01]  /*4240*/  FSEL R13, R6, R4, !P0 ;  /* 0x00000004060d7208 */ /* 0x001fe20004000000 */
[----:B------:R-:W-:Y:S01]  /*4250*/  IMAD.MOV.U32 R4, RZ, RZ, 0x4002d97c ;  /* 0x4002d97cff047424 */ /* 0x000fe200078e00ff */
[----:B------:R-:W-:-:S03]  /*4260*/  FSEL R7, R7, R5, !P0 ;  /* 0x0000000507077208 */ /* 0x000fc60004000000 */
[----:B-1----:R-:W-:Y:S02]  /*4270*/  FSEL R5, R8, R13, !P1 ;  /* 0x0000000d08057208 */ /* 0x002fe40004800000 */
[----:B------:R-:W-:Y:S02]  /*4280*/  FSEL R9, R9, R7, !P1 ;  /* 0x0000000709097208 */ /* 0x000fe40004800000 */
[----:B------:R-:W-:Y:S02]  /*4290*/  @!P5 FSEL R9, R4, 1.8213495016098022461, !P0 ;  /* 0x3fe921fb0409d808 */ /* 0x000fe40004000000 */
[----:B------:R-:W-:Y:S01]  /*42a0*/  @!P5 FSEL R5, R0, 3.37028055040000000000e+12, !P0 ;  /* 0x54442d180005d808 */ /* 0x000fe20004000000 */
[----:B------:R-:W0:Y:S01]  /*42b0*/  DSETP.GTU.AND P0, PT, |R40|, +INF , PT ;  /* 0x7ff000002800742a */ /* 0x000e220003f0c200 */
[----:B------:R-:W-:-:S05]  /*42c0*/  LOP3.LUT R43, R9, 0x80000000, R43, 0xb8, !PT ;  /* 0x80000000092b7812 */ /* 0x000fca00078eb82b */
[----:B0-----:R-:W-:Y:S02]  /*42d0*/  FSEL R2, R40, R5, P0 ;  /* 0x0000000528027208 */ /* 0x001fe40000000000 */
[----:B------:R-:W-:Y:S01]  /*42e0*/  FSEL R3, R41, R43, P0 ;  /* 0x0000002b29037208 */ /* 0x000fe20000000000 */
[----:B------:R-:W-:Y:S05]  /*42f0*/  BRA `(.L_x_4080) ;  /* 0x00001a4000007947 */ /* 0x000fea0003800000 */
.L_x_4108:
[----:B------:R-:W0:Y:S01]  /*4300*/  DMUL R4, R74, R74 ;  /* 0x0000004a4a047228 */ /* 0x000e220000000000 */
[----:B------:R-:W-:Y:S01]  /*4310*/  IMAD.MOV.U32 R2, RZ, RZ, 0x2a25ff7e ;  /* 0x2a25ff7eff027424 */ /* 0x000fe200078e00ff */
[----:B------:R-:W-:Y:S01]  /*4320*/  ISETP.GE.AND P0, PT, R41, RZ, PT ;  /* 0x000000ff2900720c */ /* 0x000fe20003f06270 */
[----:B------:R-:W-:Y:S01]  /*4330*/  IMAD.MOV.U32 R3, RZ, RZ, 0x3ef53e1d ;  /* 0x3ef53e1dff037424 */ /* 0x000fe200078e00ff */
[----:B------:R-:W-:Y:S01]  /*4340*/  DSETP.NEU.AND P5, PT, |R40|, |R42|, PT ;  /* 0x4000002a2800722a */ /* 0x000fe20003fad200 */
[----:B------:R-:W-:-:S03]  /*4350*/  IMAD.MOV.U32 R0, RZ, RZ, 0x7f3321d2 ;  /* 0x7f3321d2ff007424 */ /* 0x000fc600078e00ff */
[----:B------:R-:W-:-:S04]  /*4360*/  DADD R40, |R40|, |R42| ;  /* 0x0000000028287229 */ /* 0x000fc8000000062a */
[----:B0-----:R-:W0:-:S04]  /*4370*/  DFMA R2, R4, -R2, c[0x2][0xa8] ;  /* 0x00802a000402762b */ /* 0x001e080000000802 */
[----:B------:R-:W1:-:S04]  /*4380*/  DMUL R72, R74, 0.5 ;  /* 0x3fe000004a487828 */ /* 0x000e480000000000 */
[----:B0-----:R-:W0:-:S04]  /*4390*/  DFMA R2, R2, R4, c[0x2][0xb0] ;  /* 0x00802c000202762b */ /* 0x001e080000000004 */
[----:B-1----:R-:W-:-:S04]  /*43a0*/  DMUL R72, R74, R72 ;  /* 0x000000484a487228 */ /* 0x002fc80000000000 */
        /* <DEDUP_REMOVED lines=28> */
[----:B------:R-:W-:Y:S02]  /*4570*/  @!P5 FSEL R3, R0, 3.37028055040000000000e+12, !P0 ;  /* 0x54442d180003d808 */ /* 0x000fe40004000000 */
[----:B------:R-:W-:Y:S01]  /*4580*/  @!P5 FSEL R7, R2, 1.8213495016098022461, !P0 ;  /* 0x3fe921fb0207d808 */ /* 0x000fe20004000000 */
[----:B------:R-:W0:-:S03]  /*4590*/  DSETP.GTU.AND P0, PT, |R40|, +INF , PT ;  /* 0x7ff000002800742a */ /* 0x000e060003f0c200 */
[----:B------:R-:W-:-:S03]  /*45a0*/  LOP3.LUT R43, R7, 0x80000000, R43, 0xb8, !PT ;  /* 0x80000000072b7812 */ /* 0x000fc600078eb82b */
[----:B0-----:R-:W-:Y:S02]  /*45b0*/  FSEL R2, R40, R3, P0 ;  /* 0x0000000328027208 */ /* 0x001fe40000000000 */
[----:B------:R-:W-:Y:S01]  /*45c0*/  FSEL R3, R41, R43, P0 ;  /* 0x0000002b29037208 */ /* 0x000fe20000000000 */
[----:B------:R-:W-:Y:S05]  /*45d0*/  BRA `(.L_x_4080) ;  /* 0x0000176000007947 */ /* 0x000fea0003800000 */
.L_x_4066:
[----:B------:R-:W0:Y:S01]  /*45e0*/  MUFU.RCP64H R3, 2.718280792236328125 ;  /* 0x4005bf0a00037908 */ /* 0x000e220000001800 */
[----:B------:R-:W-:Y:S01]  /*45f0*/  IMAD.MOV.U32 R6, RZ, RZ, -0x74eba897 ;  /* 0x8b145769ff067424 */ /* 0x000fe200078e00ff */
[----:B------:R-:W-:Y:S01]  /*4600*/  FSETP.GEU.AND P5, PT, |R41|, 6.5827683646048100446e-37, PT ;  /* 0x036000002900780b */ /* 0x000fe20003fae200 */
[----:B------:R-:W-:Y:S01]  /*4610*/  IMAD.MOV.U32 R7, RZ, RZ, 0x4005bf0a ;  /* 0x4005bf0aff077424 */ /* 0x000fe200078e00ff */
[----:B------:R-:W-:Y:S01]  /*4620*/  BSSY B2, `(.L_x_4114) ;  /* 0x0000013000027945 */ /* 0x000fe20003800000 */
[----:B------:R-:W-:-:S06]  /*4630*/  IMAD.MOV.U32 R2, RZ, RZ, 0x1 ;  /* 0x00000001ff027424 */ /* 0x000fcc00078e00ff */
[----:B0-----:R-:W0:-:S06]  /*4640*/  DFMA R4, R2, -R6, 1 ;  /* 0x3ff000000204742b */ /* 0x001e0c0000000806 */
[----:B0-----:R-:W0:-:S06]  /*4650*/  DFMA R4, R4, R4, R4 ;  /* 0x000000040404722b */ /* 0x001e0c0000000004 */
[----:B0-----:R-:W0:-:S06]  /*4660*/  DFMA R4, R2, R4, R2 ;  /* 0x000000040204722b */ /* 0x001e0c0000000002 */
[----:B0-----:R-:W0:-:S06]  /*4670*/  DFMA R2, R4, -R6, 1 ;  /* 0x3ff000000402742b */ /* 0x001e0c0000000806 */
[----:B0-----:R-:W0:-:S06]  /*4680*/  DFMA R2, R4, R2, R4 ;  /* 0x000000020402722b */ /* 0x001e0c0000000004 */
[----:B0-----:R-:W0:-:S06]  /*4690*/  DMUL R4, R2, R40 ;  /* 0x0000002802047228 */ /* 0x001e0c0000000000 */
[----:B0-----:R-:W0:-:S06]  /*46a0*/  DFMA R6, R4, c[0x2][0x160], R40 ;  /* 0x0080580004067a2b */ /* 0x001e0c0000000028 */
[----:B0-----:R-:W0:-:S10]  /*46b0*/  DFMA R14, R2, R6, R4 ;  /* 0x00000006020e722b */ /* 0x001e140000000004 */
[----:B0-----:R-:W-:-:S05]  /*46c0*/  FFMA R0, RZ, 2.0897850990295410156, R15 ;  /* 0x4005bf0aff007823 */ /* 0x001fca000000000f */
[----:B------:R-:W-:-:S13]  /*46d0*/  FSETP.GT.AND P0, PT, |R0|, 1.469367938527859385e-39, PT ;  /* 0x001000000000780b */ /* 0x000fda0003f04200 */
[----:B------:R-:W-:Y:S05]  /*46e0*/  @P0 BRA P5, `(.L_x_4115) ;  /* 0x0000006000000947 */ /* 0x000fea0002800000 */
[----:B------:R-:W-:Y:S01]  /*46f0*/  IMAD.MOV.U32 R2, RZ, RZ, R40 ;  /* 0x000000ffff027224 */ /* 0x000fe200078e0028 */
[----:B------:R-:W-:Y:S01]  /*4700*/  MOV R0, 0x4750 ;  /* 0x0000475000007802 */ /* 0x000fe20000000f00 */
[----:B------:R-:W-:Y:S02]  /*4710*/  IMAD.MOV.U32 R3, RZ, RZ, R41 ;  /* 0x000000ffff037224 */ /* 0x000fe400078e0029 */
[----:B------:R-:W-:Y:S02]  /*4720*/  IMAD.MOV.U32 R6, RZ, RZ, -0x74eba897 ;  /* 0x8b145769ff067424 */ /* 0x000fe400078e00ff */
[----:B------:R-:W-:Y:S02]  /*4730*/  IMAD.MOV.U32 R5, RZ, RZ, 0x4005bf0a ;  /* 0x4005bf0aff057424 */ /* 0x000fe400078e00ff */
[----:B-----5:R-:W-:Y:S05]  /*4740*/  CALL.REL.NOINC `($__internal_1_$__cuda_sm20_div_rn_f64_full) ;  /* 0x0003528000007944 */ /* 0x020fea0003c00000 */
.L_x_4115:
[----:B------:R-:W-:Y:S05]  /*4750*/  BSYNC B2 ;  /* 0x0000000000027941 */ /* 0x000fea0003800000 */
.L_x_4114:
[----:B------:R-:W0:Y:S01]  /*4760*/  MUFU.RCP64H R3, 2.718280792236328125 ;  /* 0x4005bf0a00037908 */ /* 0x000e220000001800 */
[----:B------:R-:W-:Y:S01]  /*4770*/  IMAD.MOV.U32 R4, RZ, RZ, -0x74eba897 ;  /* 0x8b145769ff047424 */ /* 0x000fe200078e00ff */
[----:B------:R-:W-:Y:S01]  /*4780*/  FSETP.GEU.AND P5, PT, |R43|, 6.5827683646048100446e-37, PT ;  /* 0x036000002b00780b */ /* 0x000fe20003fae200 */
[----:B------:R-:W-:Y:S01]  /*4790*/  IMAD.MOV.U32 R5, RZ, RZ, 0x4005bf0a ;  /* 0x4005bf0aff057424 */ /* 0x000fe200078e00ff */
[----:B------:R-:W-:Y:S01]  /*47a0*/  BSSY B2, `(.L_x_4116) ;  /* 0x0000016000027945 */ /* 0x000fe20003800000 */
[----:B------:R-:W-:Y:S01]  /*47b0*/  IMAD.MOV.U32 R2, RZ, RZ, 0x1 ;  /* 0x00000001ff027424 */ /* 0x000fe200078e00ff */
[----:B------:R-:W-:-:S05]  /*47c0*/  DADD R72, -RZ, |R14| ;  /* 0x00000000ff487229 */ /* 0x000fca000000050e */
        /* <DEDUP_REMOVED lines=16> */
[----:B-1---5:R-:W-:Y:S05]  /*48d0*/  CALL.REL.NOINC `($__internal_1_$__cuda_sm20_div_rn_f64_full) ;  /* 0x000350f000007944 */ /* 0x022fea0003c00000 */
[----:B------:R-:W-:Y:S02]  /*48e0*/  IMAD.MOV.U32 R2, RZ, RZ, R14 ;  /* 0x000000ffff027224 */ /* 0x000fe400078e000e */
[----:B------:R-:W-:Y:S02]  /*48f0*/  IMAD.MOV.U32 R3, RZ, RZ, R15 ;  /* 0x000000ffff037224 */ /* 0x000fe400078e000f */
.L_x_4117:
[----:B------:R-:W-:Y:S05]  /*4900*/  BSYNC B2 ;  /* 0x0000000000027941 */ /* 0x000fea0003800000 */
.L_x_4116:
[----:B------:R-:W0:Y:S01]  /*4910*/  DADD R4, -RZ, |R2| ;  /* 0x00000000ff047229 */ /* 0x000e220000000502 */
[----:B------:R-:W-:Y:S01]  /*4920*/  IMAD.MOV.U32 R8, RZ, RZ, c[0x2][0x154] ;  /* 0x00805500ff087624 */ /* 0x000fe200078e00ff */
[----:B------:R-:W-:Y:S01]  /*4930*/  BSSY B0, `(.L_x_4118) ;  /* 0x000006d000007945 */ /* 0x000fe20003800000 */
[----:B------:R-:W-:-:S02]  /*4940*/  IMAD.MOV.U32 R50, RZ, RZ, 0x0 ;  /* 0x00000000ff327424 */ /* 0x000fc400078e00ff */
[----:B------:R-:W-:-:S05]  /*4950*/  IMAD.MOV.U32 R51, RZ, RZ, 0x3fd80000 ;  /* 0x3fd80000ff337424 */ /* 0x000fca00078e00ff */
[CC--:B0-----:R-:W-:Y:S02]  /*4960*/  ISETP.GT.U32.AND P0, PT, R4.reuse, R72.reuse, PT ;  /* 0x000000480400720c */ /* 0x0c1fe40003f04070 */
[CC--:B------:R-:W-:Y:S02]  /*4970*/  ISETP.LT.U32.AND P5, PT, R4.reuse, R72.reuse, PT ;  /* 0x000000480400720c */ /* 0x0c0fe40003fa1070 */
[CC--:B------:R-:W-:Y:S02]  /*4980*/  ISETP.GT.U32.AND.EX P0, PT, R5.reuse, R73.reuse, PT, P0 ;  /* 0x000000490500720c */ /* 0x0c0fe40003f04100 */
[CC--:B------:R-:W-:Y:S02]  /*4990*/  ISETP.LT.U32.AND.EX P5, PT, R5.reuse, R73.reuse, PT, P5 ;  /* 0x000000490500720c */ /* 0x0c0fe40003fa1150 */
[----:B-1----:R-:W-:Y:S02]  /*49a0*/  SEL R55, R5, R73, P0 ;  /* 0x0000004905377207 */ /* 0x002fe40000000000 */
[----:B------:R-:W-:-:S02]  /*49b0*/  SEL R2, R4, R72, P5 ;  /* 0x0000004804027207 */ /* 0x000fc40002800000 */
        /* <DEDUP_REMOVED lines=100> */
.L_x_4119:
[----:B------:R-:W-:Y:S05]  /*5000*/  BSYNC B0 ;  /* 0x0000000000007941 */ /* 0x000fea0003800000 */
.L_x_4118:
        /* <DEDUP_REMOVED lines=9> */
.L_x_4121:
[----:B------:R-:W-:Y:S05]  /*50a0*/  BSYNC B2 ;  /* 0x0000000000027941 */ /* 0x000fea0003800000 */
.L_x_4120:
        /* <DEDUP_REMOVED lines=43> */
.L_x_4123:
[----:B------:R-:W-:-:S04]  /*5360*/  ISETP.GE.AND P0, PT, R41, RZ, PT ;  /* 0x000000ff2900720c */ /* 0x000fc80003f06270 */
[----:B0-----:R-:W-:Y:S02]  /*5370*/  FSEL R2, RZ, 3.37028055040000000000e+12, P0 ;  /* 0x54442d18ff027808 */ /* 0x001fe40000000000 */
[----:B------:R-:W-:Y:S02]  /*5380*/  FSEL R3, RZ, 2.1426990032196044922, P0 ;  /* 0x400921fbff037808 */ /* 0x000fe40000000000 */
.L_x_4124:
[----:B------:R-:W-:Y:S05]  /*5390*/  BSYNC B0 ;  /* 0x0000000000007941 */ /* 0x000fea0003800000 */
.L_x_4122:
[----:B------:R0:W2:Y:S02]  /*53a0*/  DADD R40, |R40|, |R42| ;  /* 0x0000000028287229 */ /* 0x0000a4000000062a */
[----:B0-----:R-:W-:Y:S02]  /*53b0*/  LOP3.LUT R43, R3, 0x80000000, R43, 0xb8, !PT ;  /* 0x80000000032b7812 */ /* 0x001fe400078eb82b */
[----:B-1----:R-:W-:-:S04]  /*53c0*/  DADD R72, R72, 1 ;  /* 0x3ff0000048487429 */ /* 0x002fc80000000000 */
[----:B--2---:R-:W0:-:S06]  /*53d0*/  DSETP.GTU.AND P0, PT, |R40|, +INF , PT ;  /* 0x7ff000002800742a */ /* 0x004e0c0003f0c200 */
[----:B0-----:R-:W-:Y:S02]  /*53e0*/  FSEL R2, R40, R2, P0 ;  /* 0x0000000228027208 */ /* 0x001fe40000000000 */
[----:B------:R-:W-:Y:S01]  /*53f0*/  FSEL R3, R41, R43, P0 ;  /* 0x0000002b29037208 */ /* 0x000fe20000000000 */
[----:B------:R-:W-:Y:S05]  /*5400*/  BRA `(.L_x_4080) ;  /* 0x0000093000007947 */ /* 0x000fea0003800000 */
.L_x_4065:
[----:B--23--:R-:W2:Y:S01]  /*5410*/  DSETP.GEU.AND P0, PT, |R42|, 1.4916681462400413487e-154, PT ;  /* 0x200000002a00742a */ /* 0x00cea20003f0e200 */
[----:B------:R-:W-:Y:S01]  /*5420*/  BSSY B0, `(.L_x_4125) ;  /* 0x0000056000007945 */ /* 0x000fe20003800000 */
[----:B------:R-:W-:Y:S02]  /*5430*/  IMAD.MOV.U32 R13, RZ, RZ, -0x3ff ;  /* 0xfffffc01ff0d7424 */ /* 0x000fe400078e00ff */
[----:B0-----:R-:W-:-:S04]  /*5440*/  DADD R50, -RZ, |R42| ;  /* 0x00000000ff327229 */ /* 0x001fc8000000052a */
[----:B--2---:R-:W0:-:S14]  /*5450*/  DSETP.LT.AND P0, PT, |R40|, 1.4916681462400413487e-154, !P0 ;  /* 0x200000002800742a */ /* 0x004e1c0004701200 */
[----:B0-----:R-:W0:-:S04]  /*5460*/  @P0 DMUL R4, R42, 4 ;  /* 0x401000002a040828 */ /* 0x001e080000000000 */
[----:B------:R-:W-:-:S04]  /*5470*/  @P0 DMUL R2, R40, 4 ;  /* 0x4010000028020828 */ /* 0x000fc80000000000 */
[----:B0-----:R-:W0:-:S04]  /*5480*/  @P0 DMUL R4, R4, R4 ;  /* 0x0000000404040228 */ /* 0x001e080000000000 */
[----:B------:R-:W2:-:S04]  /*5490*/  @!P0 DMUL R6, R42, R42 ;  /* 0x0000002a2a068228 */ /* 0x000e880000000000 */
[----:B0-----:R-:W0:-:S04]  /*54a0*/  @P0 DFMA R4, R2, R2, R4 ;  /* 0x000000020204022b */ /* 0x001e080000000004 */
[----:B--2---:R-:W-:-:S04]  /*54b0*/  @!P0 DFMA R6, R40, R40, R6 ;  /* 0x000000282806822b */ /* 0x004fc80000000006 */
[----:B0-----:R-:W0:-:S10]  /*54c0*/  @P0 DMUL R6, R4, 0.0625 ;  /* 0x3fb0000004060828 */ /* 0x001e140000000000 */
[----:B0-----:R-:W-:Y:S01]  /*54d0*/  ISETP.GT.AND P5, PT, R7, 0xfffff, PT ;  /* 0x000fffff0700780c */ /* 0x001fe20003fa4270 */
[----:B------:R-:W-:Y:S02]  /*54e0*/  IMAD.MOV.U32 R0, RZ, RZ, R6 ;  /* 0x000000ffff007224 */ /* 0x000fe400078e0006 */
[----:B------:R-:W-:-:S10]  /*54f0*/  IMAD.MOV.U32 R10, RZ, RZ, R7 ;  /* 0x000000ffff0a7224 */ /* 0x000fd400078e0007 */
        /* <DEDUP_REMOVED lines=10> */
[----:B0-----:R-:W-:Y:S01]  /*55a0*/  @P0 FSEL R72, R2, RZ, P1 ;  /* 0x000000ff02480208 */ /* 0x001fe20000800000 */
[----:B------:R-:W-:Y:S01]  /*55b0*/  IMAD.MOV.U32 R2, RZ, RZ, 0x1 ;  /* 0x00000001ff027424 */ /* 0x000fe200078e00ff */
[----:B------:R-:W-:Y:S01]  /*55c0*/  @P0 FSEL R73, R3, -QNAN , P1 ;  /* 0xfff0000003490808 */ /* 0x000fe20000800000 */
[----:B------:R-:W0:-:S06]  /*55d0*/  DSETP.GT.AND P1, PT, |R42|, |R40|, PT ;  /* 0x400000282a00722a */ /* 0x000e0c0003f24200 */
[----:B01----:R-:W-:Y:S02]  /*55e0*/  FSEL R75, R51, R15, P1 ;  /* 0x0000000f334b7208 */ /* 0x003fe40000800000 */
[----:B------:R-:W-:Y:S02]  /*55f0*/  FSEL R74, R50, R14, P1 ;  /* 0x0000000e324a7208 */ /* 0x000fe40000800000 */
[----:B------:R-:W0:Y:S04]  /*5600*/  MUFU.RCP64H R3, R75 ;  /* 0x0000004b00037308 */ /* 0x000e280000001800 */
[----:B0-----:R-:W0:-:S06]  /*5610*/  DFMA R4, -R74, R2, 1 ;  /* 0x3ff000004a04742b */ /* 0x001e0c0000000102 */
[----:B0-----:R-:W0:-:S06]  /*5620*/  DFMA R4, R4, R4, R4 ;  /* 0x000000040404722b */ /* 0x001e0c0000000004 */
[----:B0-----:R0:W1:Y:S02]  /*5630*/  DFMA R4, R2, R4, R2 ;  /* 0x000000040204722b */ /* 0x0010640000000002 */
[----:B0-----:R-:W-:Y:S02]  /*5640*/  FSEL R2, R14, R50, P1 ;  /* 0x000000320e027208 */ /* 0x001fe40000800000 */
[----:B------:R-:W-:Y:S02]  /*5650*/  FSEL R3, R15, R51, P1 ;  /* 0x000000330f037208 */ /* 0x000fe40000800000 */
[----:B-1----:R-:W0:Y:S02]  /*5660*/  DFMA R8, -R74, R4, 1 ;  /* 0x3ff000004a08742b */ /* 0x002e240000000104 */
[----:B------:R-:W-:-:S04]  /*5670*/  FSETP.GEU.AND P5, PT, |R3|, 6.5827683646048100446e-37, PT ;  /* 0x036000000300780b */ /* 0x000fc80003fae200 */
        /* <DEDUP_REMOVED lines=48> */
.L_x_4126:
[----:B------:R-:W-:Y:S05]  /*5980*/  BSYNC B0 ;  /* 0x0000000000007941 */ /* 0x000fea0003800000 */
.L_x_4125:
[----:B------:R-:W-:Y:S01]  /*5990*/  FSETP.GT.AND P0, PT, |R65|, 1.469367938527859385e-39, PT ;  /* 0x001000004100780b */ /* 0x000fe20003f04200 */
[----:B------:R-:W-:-:S12]  /*59a0*/  BSSY B2, `(.L_x_4127) ;  /* 0x0000006000027945 */ /* 0x000fd80003800000 */
[----:B------:R-:W-:Y:S05]  /*59b0*/  @P0 BRA P5, `(.L_x_4128) ;  /* 0x0000004000000947 */ /* 0x000fea0002800000 */
[----:B------:R-:W-:Y:S01]  /*59c0*/  IMAD.MOV.U32 R6, RZ, RZ, R74 ;  /* 0x000000ffff067224 */ /* 0x000fe200078e004a */
[----:B------:R-:W-:Y:S01]  /*59d0*/  MOV R0, 0x5a00 ;  /* 0x00005a0000007802 */ /* 0x000fe20000000f00 */
[----:B0-----:R-:W-:Y:S02]  /*59e0*/  IMAD.MOV.U32 R5, RZ, RZ, R75 ;  /* 0x000000ffff057224 */ /* 0x001fe400078e004b */
[----:B-1---5:R-:W-:Y:S05]  /*59f0*/  CALL.REL.NOINC `($__internal_1_$__cuda_sm20_div_rn_f64_full) ;  /* 0x00033fd000007944 */ /* 0x022fea0003c00000 */
.L_x_4128:
[----:B------:R-:W-:Y:S05]  /*5a00*/  BSYNC B2 ;  /* 0x0000000000027941 */ /* 0x000fea0003800000 */
.L_x_4127:
[----:B------:R-:W2:Y:S01]  /*5a10*/  DMUL R2, R14, R14 ;  /* 0x0000000e0e027228 */ /* 0x000ea20000000000 */
[----:B0-----:R-:W-:Y:S01]  /*5a20*/  IMAD.MOV.U32 R4, RZ, RZ, 0x2a25ff7e ;  /* 0x2a25ff7eff047424 */ /* 0x001fe200078e00ff */
[----:B------:R-:W-:Y:S01]  /*5a30*/  ISETP.GE.AND P0, PT, R41, RZ, PT ;  /* 0x000000ff2900720c */ /* 0x000fe20003f06270 */
[----:B------:R-:W-:Y:S01]  /*5a40*/  IMAD.MOV.U32 R5, RZ, RZ, 0x3ef53e1d ;  /* 0x3ef53e1dff057424 */ /* 0x000fe200078e00ff */
[----:B------:R-:W-:Y:S01]  /*5a50*/  DSETP.NEU.AND P5, PT, R74, RZ, PT ;  /* 0x000000ff4a00722a */ /* 0x000fe20003fad000 */
[----:B------:R-:W-:Y:S04]  /*5a60*/  BSSY B0, `(.L_x_4129) ;  /* 0x0000028000007945 */ /* 0x000fe80003800000 */
[----:B--2---:R-:W0:-:S06]  /*5a70*/  DFMA R4, R2, -R4, c[0x2][0xa8] ;  /* 0x00802a000204762b */ /* 0x004e0c0000000804 */
        /* <DEDUP_REMOVED lines=23> */
[----:B------:R-:W2:-:S05]  /*5bf0*/  DADD R6, R6, c[0x2][0x138] ;  /* 0x00804e0006067629 */ /* 0x000e8a0000000000 */
[----:B0-----:R-:W-:Y:S02]  /*5c00*/  FSEL R9, R2, R4, !P0 ;  /* 0x0000000402097208 */ /* 0x001fe40004000000 */
[----:B------:R-:W-:-:S03]  /*5c10*/  FSEL R3, R3, R5, !P0 ;  /* 0x0000000503037208 */ /* 0x000fc60004000000 */
[----:B--2---:R-:W-:Y:S02]  /*5c20*/  FSEL R2, R6, R9, P1 ;  /* 0x0000000906027208 */ /* 0x004fe40000800000 */
[----:B------:R-:W-:Y:S01]  /*5c30*/  FSEL R3, R7, R3, P1 ;  /* 0x0000000307037208 */ /* 0x000fe20000800000 */
[----:B------:R-:W-:Y:S05]  /*5c40*/  @!P5 BRA `(.L_x_4130) ;  /* 0x000000700000d947 */ /* 0x000fea0003800000 */
[----:B------:R-:W0:-:S14]  /*5c50*/  DSETP.NEU.AND P1, PT, |R40|, |R42|, PT ;  /* 0x4000002a2800722a */ /* 0x000e1c0003f2d200 */
[----:B0-----:R-:W-:Y:S05]  /*5c60*/  @P1 BRA `(.L_x_4131) ;  /* 0x0000007000001947 */ /* 0x001fea0003800000 */
[----:B------:R-:W-:Y:S02]  /*5c70*/  IMAD.MOV.U32 R2, RZ, RZ, 0x7f3321d2 ;  /* 0x7f3321d2ff027424 */ /* 0x000fe400078e00ff */
[----:B------:R-:W-:-:S03]  /*5c80*/  IMAD.MOV.U32 R0, RZ, RZ, 0x4002d97c ;  /* 0x4002d97cff007424 */ /* 0x000fc600078e00ff */
[----:B------:R-:W-:Y:S02]  /*5c90*/  FSEL R2, R2, 3.37028055040000000000e+12, !P0 ;  /* 0x54442d1802027808 */ /* 0x000fe40004000000 */
[----:B------:R-:W-:Y:S01]  /*5ca0*/  FSEL R3, R0, 1.8213495016098022461, !P0 ;  /* 0x3fe921fb00037808 */ /* 0x000fe20004000000 */
[----:B------:R-:W-:Y:S05]  /*5cb0*/  BRA `(.L_x_4131) ;  /* 0x0000002000007947 */ /* 0x000fea0003800000 */
.L_x_4130:
[----:B------:R-:W-:Y:S02]  /*5cc0*/  FSEL R2, RZ, 3.37028055040000000000e+12, P0 ;  /* 0x54442d18ff027808 */ /* 0x000fe40000000000 */
[----:B------:R-:W-:Y:S02]  /*5cd0*/  FSEL R3, RZ, 2.1426990032196044922, P0 ;  /* 0x400921fbff037808 */ /* 0x000fe40000000000 */
.L_x_4131:
[----:B------:R-:W-:Y:S05]  /*5ce0*/  BSYNC B0 ;  /* 0x0000000000007941 */ /* 0x000fea0003800000 */
.L_x_4129:
[----:B------:R0:W2:Y:S02]  /*5cf0*/  DADD R40, |R40|, |R42| ;  /* 0x0000000028287229 */ /* 0x0000a4000000062a */
[----:B0-----:R-:W-:-:S04]  /*5d00*/  LOP3.LUT R43, R3, 0x80000000, R43, 0xb8, !PT ;  /* 0x80000000032b7812 */ /* 0x001fc800078eb82b */
[----:B--2---:R-:W0:-:S06]  /*5d10*/  DSETP.GTU.AND P0, PT, |R40|, +INF , PT ;  /* 0x7ff000002800742a */ /* 0x004e0c0003f0c200 */
[----:B0-----:R-:W-:Y:S02]  /*5d20*/  FSEL R2, R40, R2, P0 ;  /* 0x0000000228027208 */ /* 0x001fe40000000000 */
[----:B------:R-:W-:Y:S02]  /*5d30*/  FSEL R3, R41, R43, P0 ;  /* 0x0000002b29037208 */ /* 0x000fe40000000000 */
.L_x_4080:
[----:B------:R-:W-:Y:S05]  /*5d40*/  BSYNC B1 ;  /* 0x0000000000017941 */ /* 0x000fea0003800000 */
.L_x_4064:
[-C--:B-1----:R-:W0:Y:S01]  /*5d50*/  DMUL R54, R70, R2.reuse ;  /* 0x0000000246367228 */ /* 0x082e220000000000 */
[----:B------:R-:W-:Y:S03]  /*5d60*/  BSSY B1, `(.L_x_4132) ;  /* 0x00001ac000017945 */ /* 0x000fe60003800000 */
[----:B------:R-:W1:-:S04]  /*5d70*/  DMUL R2, R68, R2 ;  /* 0x0000000244027228 */ /* 0x000e480000000000 */
[----:B0-----:R-:W0:-:S04]  /*5d80*/  DFMA R54, R68, R72, R54 ;  /* 0x000000484436722b */ /* 0x001e080000000036 */
[----:B-1----:R1:W2:-:S06]  /*5d90*/  DFMA R70, R70, R72, -R2 ;  /* 0x000000484646722b */ /* 0x00228c0000000802 */
[----:B0-----:R-:W-:-:S04]  /*5da0*/  LOP3.LUT R5, R55, 0x7fffffff, RZ, 0xc0, !PT ;  /* 0x7fffffff37057812 */ /* 0x001fc800078ec0ff */
[----:B------:R-:W-:-:S13]  /*5db0*/  LOP3.LUT P0, RZ, R5, R54, RZ, 0xfc, !PT ;  /* 0x0000003605ff7212 */ /* 0x000fda000780fcff */
[----:B------:R-:W-:Y:S05]  /*5dc0*/  @!P0 BRA `(.L_x_4133) ;  /* 0x000017e000008947 */ /* 0x000fea0003800000 */
[----:B-12---:R-:W-:-:S04]  /*5dd0*/  LOP3.LUT R3, R71, 0x7fffffff, RZ, 0xc0, !PT ;  /* 0x7fffffff47037812 */ /* 0x006fc800078ec0ff */
[----:B------:R-:W-:-:S13]  /*5de0*/  LOP3.LUT P0, RZ, R3, R70, RZ, 0xfc, !PT ;  /* 0x0000004603ff7212 */ /* 0x000fda000780fcff */
[----:B------:R-:W-:Y:S05]  /*5df0*/  @!P0 BRA `(.L_x_4134) ;  /* 0x0000121000008947 */ /* 0x000fea0003800000 */
[----:B------:R-:W-:-:S13]  /*5e00*/  ISETP.GT.U32.AND P0, PT, R5, 0x7fefffff, PT ;  /* 0x7fefffff0500780c */ /* 0x000fda0003f04070 */
[----:B------:R-:W-:Y:S05]  /*5e10*/  @P0 BRA `(.L_x_4135) ;  /* 0x0000110000000947 */ /* 0x000fea0003800000 */
[----:B------:R-:W-:-:S04]  /*5e20*/  IADD3 R0, R71, -0x40862e42, RZ ;  /* 0xbf79d1be47007810 */ /* 0x000fc80007ffe0ff */
[----:B------:R-:W-:-:S13]  /*5e30*/  ISETP.GE.U32.AND P0, PT, R0, 0x108aa3, PT ;  /* 0x00108aa30000780c */ /* 0x000fda0003f06070 */
[----:B------:R-:W-:Y:S05]  /*5e40*/  @!P0 BRA `(.L_x_4136) ;  /* 0x000007f000008947 */ /* 0x000fea0003800000 */
[----:B------:R-:W-:Y:S01]  /*5e50*/  IMAD.MOV.U32 R2, RZ, RZ, 0x652b82fe ;  /* 0x652b82feff027424 */ /* 0x000fe200078e00ff */
[----:B------:R-:W-:Y:S01]  /*5e60*/  FSETP.GEU.FTZ.AND P0, PT, |R71|, 4.1917929649353027344, PT ;  /* 0x4086232b4700780b */ /* 0x000fe20003f1e200 */
[----:B------:R-:W-:Y:S01]  /*5e70*/  IMAD.MOV.U32 R3, RZ, RZ, 0x3ff71547 ;  /* 0x3ff71547ff037424 */ /* 0x000fe200078e00ff */
[----:B------:R-:W-:Y:S01]  /*5e80*/  BSSY B0, `(.L_x_4137) ;  /* 0x0000022000007945 */ /* 0x000fe20003800000 */
[----:B------:R-:W-:Y:S01]  /*5e90*/  IMAD.MOV.U32 R6, RZ, RZ, 0x69ce2bdf ;  /* 0x69ce2bdfff067424 */ /* 0x000fe200078e00ff */
[----:B------:R-:W-:Y:S01]  /*5ea0*/  DSETP.NEU.AND P5, PT, |R54|, +INF , PT ;  /* 0x7ff000003600742a */ /* 0x000fe20003fad200 */
[----:B------:R-:W-:-:S03]  /*5eb0*/  IMAD.MOV.U32 R7, RZ, RZ, 0x3e5ade15 ;  /* 0x3e5ade15ff077424 */ /* 0x000fc600078e00ff */
[----:B------:R-:W0:-:S06]  /*5ec0*/  DFMA R8, R70, R2, 6.75539944105574400000e+15 ;  /* 0x433800004608742b */ /* 0x000e0c0000000002 */
[----:B0-----:R-:W0:-:S06]  /*5ed0*/  DADD R2, R8, -6.75539944105574400000e+15 ;  /* 0xc338000008027429 */ /* 0x001e0c0000000000 */
[----:B0-----:R-:W0:-:S06]  /*5ee0*/  DFMA R4, R2, c[0x2][0x168], R70 ;  /* 0x00805a0002047a2b */ /* 0x001e0c0000000046 */
[----:B0-----:R-:W0:-:S06]  /*5ef0*/  DFMA R4, R2, c[0x2][0x170], R4 ;  /* 0x00805c0002047a2b */ /* 0x001e0c0000000004 */
        /* <DEDUP_REMOVED lines=9> */
[----:B0-----:R-:W0:-:S06]  /*5f90*/  DFMA R2, R4, R2, 1 ;  /* 0x3ff000000402742b */ /* 0x001e0c0000000002 */
[----:B0-----:R-:W0:-:S10]  /*5fa0*/  DFMA R2, R4, R2, 1 ;  /* 0x3ff000000402742b */ /* 0x001e140000000002 */
[----:B0-----:R-:W-:Y:S02]  /*5fb0*/  IMAD R43, R8, 0x100000, R3 ;  /* 0x00100000082b7824 */ /* 0x001fe400078e0203 */
[----:B------:R-:W-:Y:S01]  /*5fc0*/  IMAD.MOV.U32 R42, RZ, RZ, R2 ;  /* 0x000000ffff2a7224 */ /* 0x000fe200078e0002 */
[----:B------:R-:W-:Y:S05]  /*5fd0*/  @!P0 BRA `(.L_x_4138) ;  /* 0x000000c000008947 */ /* 0x000fea0003800000 */
[----:B------:R-:W-:Y:S01]  /*5fe0*/  FSETP.GEU.FTZ.AND P0, PT, |R71|, 4.2275390625, PT ;  /* 0x408748004700780b */ /* 0x000fe20003f1e200 */
[----:B------:R-:W-:-:S04]  /*5ff0*/  DADD R6, R70, +INF ;  /* 0x7ff0000046067429 */ /* 0x000fc80000000000 */
[----:B------:R-:W0:-:S06]  /*6000*/  DSETP.GEU.AND P1, PT, R70, RZ, PT ;  /* 0x000000ff4600722a */ /* 0x000e0c0003f2e000 */
[----:B0-----:R-:W-:Y:S02]  /*6010*/  FSEL R42, R6, RZ, P1 ;  /* 0x000000ff062a7208 */ /* 0x001fe40000800000 */
[----:B------:R-:W-:Y:S02]  /*6020*/  @!P0 LEA.HI R0, R8, R8, RZ, 0x1 ;  /* 0x0000000808008211 */ /* 0x000fe400078f08ff */
[----:B------:R-:W-:Y:S02]  /*6030*/  FSEL R43, R7, RZ, P1 ;  /* 0x000000ff072b7208 */ /* 0x000fe40000800000 */
[----:B------:R-:W-:-:S05]  /*6040*/  @!P0 SHF.R.S32.HI R5, RZ, 0x1, R0 ;  /* 0x00000001ff058819 */ /* 0x000fca0000011400 */
[----:B------:R-:W-:Y:S02]  /*6050*/  @!P0 IMAD.IADD R4, R8, 0x1, -R5 ;  /* 0x0000000108048824 */ /* 0x000fe400078e0a05 */
[----:B------:R-:W-:-:S03]  /*6060*/  @!P0 IMAD R3, R5, 0x100000, R3 ;  /* 0x0010000005038824 */ /* 0x000fc600078e0203 */
[----:B------:R-:W-:Y:S01]  /*6070*/  @!P0 LEA R5, R4, 0x3ff00000, 0x14 ;  /* 0x3ff0000004058811 */ /* 0x000fe200078ea0ff */
[----:B------:R-:W-:-:S06]  /*6080*/  @!P0 IMAD.MOV.U32 R4, RZ, RZ, RZ ;  /* 0x000000ffff048224 */ /* 0x000fcc00078e00ff */
[----:B------:R0:W1:-:S06]  /*6090*/  @!P0 DMUL R42, R2, R4 ;  /* 0x00000004022a8228 */ /* 0x00004c0000000000 */
.L_x_4138:
[----:B------:R-:W-:Y:S05]  /*60a0*/  BSYNC B0 ;  /* 0x0000000000007941 */ /* 0x000fea0003800000 */
.L_x_4137:
[----:B------:R-:W-:Y:S01]  /*60b0*/  BSSY B2, `(.L_x_4139) ;  /* 0x0000013000027945 */ /* 0x000fe20003800000 */
[----:B------:R-:W-:Y:S05]  /*60c0*/  @!P5 BRA `(.L_x_4140) ;  /* 0x000000f00000d947 */ /* 0x000fea0003800000 */
[----:B0-----:R-:W0:-:S04]  /*60d0*/  DMUL R2, R54, c[0x2][0x1c0] ;  /* 0x0080700036027a28 */ /* 0x001e080000000000 */
[----:B------:R-:W-:-:S06]  /*60e0*/  DSETP.GE.AND P0, PT, |R54|, 2.14748364800000000000e+09, PT ;  /* 0x41e000003600742a */ /* 0x000fcc0003f06200 */
[----:B0-----:R-:W0:Y:S08]  /*60f0*/  F2I.F64 R3, R2 ;  /* 0x0000000200037311 */ /* 0x001e300000301100 */
[----:B0-----:R-:W0:Y:S02]  /*6100*/  I2F.F64 R40, R3 ;  /* 0x0000000300287312 */ /* 0x001e240000201c00 */
[----:B0-----:R-:W0:-:S06]  /*6110*/  DFMA R4, -R40, c[0x2][0x138], R54 ;  /* 0x00804e0028047a2b */ /* 0x001e0c0000000136 */
[----:B0-----:R-:W0:-:S06]  /*6120*/  DFMA R4, -R40, c[0x2][0x1c8], R4 ;  /* 0x0080720028047a2b */ /* 0x001e0c0000000104 */
[----:B0-----:R0:W2:Y:S01]  /*6130*/  DFMA R40, -R40, c[0x2][0x1d0], R4 ;  /* 0x0080740028287a2b */ /* 0x0010a20000000104 */
[----:B------:R-:W-:Y:S05]  /*6140*/  @!P0 BRA `(.L_x_4141) ;  /* 0x0000009000008947 */ /* 0x000fea0003800000 */
[----:B------:R-:W-:Y:S01]  /*6150*/  IMAD.MOV.U32 R0, RZ, RZ, R54 ;  /* 0x000000ffff007224 */ /* 0x000fe200078e0036 */
[----:B------:R-:W-:Y:S01]  /*6160*/  MOV R14, 0x6190 ;  /* 0x00006190000e7802 */ /* 0x000fe20000000f00 */
[----:B------:R-:W-:-:S03]  /*6170*/  IMAD.MOV.U32 R13, RZ, RZ, R55 ;  /* 0x000000ffff0d7224 */ /* 0x000fc600078e0037 */
[----:B012--5:R-:W-:Y:S05]  /*6180*/  CALL.REL.NOINC `($_ZN2at6native55_GLOBAL__N__de093ff9_22_ForeachBinaryOpList_cu_a911ec4325multi_tensor_apply_kernelINS1_18TensorListMetadataILi3EEENS1_24BinaryOpListAlphaFunctorIN3c107complexIdEELi3ELi2ELi2EEEJNS1_13power_functorIS8_EES8_EEEvT_T0_DpT1_$__internal_trig_reduction_slowpathd) ;  /* 0x00033e0000007944 */ /* 0x027fea0003c00000 */
[----:B------:R-:W-:Y:S02]  /*6190*/  IMAD.MOV.U32 R40, RZ, RZ, R4 ;  /* 0x000000ffff287224 */ /* 0x000fe400078e0004 */
[----:B------:R-:W-:Y:S01]  /*61a0*/  IMAD.MOV.U32 R41, RZ, RZ, R5 ;  /* 0x000000ffff297224 */ /* 0x000fe200078e0005 */
[----:B------:R-:W-:Y:S05]  /*61b0*/  BRA `(.L_x_4141) ;  /* 0x0000002000007947 */ /* 0x000fea0003800000 */
.L_x_4140:
[----:B------:R2:W3:Y:S01]  /*61c0*/  DMUL R40, RZ, R54 ;  /* 0x00000036ff287228 */ /* 0x0004e20000000000 */
[----:B0-----:R-:W-:-:S05]  /*61d0*/  IMAD.MOV.U32 R3, RZ, RZ, RZ ;  /* 0x000000ffff037224 */ /* 0x001fca00078e00ff */
.L_x_4141:
[----:B------:R-:W-:Y:S05]  /*61e0*/  BSYNC B2 ;  /* 0x0000000000027941 */ /* 0x000fea0003800000 */
.L_x_4139:
[----:B------:R-:W-:Y:S01]  /*61f0*/  IADD3 R8, R3, 0x1, RZ ;  /* 0x0000000103087810 */ /* 0x000fe20007ffe0ff */
[----:B------:R-:W-:-:S04]  /*6200*/  IMAD.MOV.U32 R3, RZ, RZ, 0x8 ;  /* 0x00000008ff037424 */ /* 0x000fc800078e00ff */
[----:B------:R-:W-:-:S05]  /*6210*/  IMAD.SHL.U32 R0, R8, 0x8, RZ ;  /* 0x0000000808007824 */ /* 0x000fca00078e00ff */
[----:B------:R-:W-:-:S05]  /*6220*/  LOP3.LUT R0, R0, 0x8, RZ, 0xc0, !PT ;  /* 0x0000000800007812 */ /* 0x000fca00078ec0ff */
[----:B------:R-:W-:-:S05]  /*6230*/  IMAD.WIDE.U32 R2, R0, R3, c[0x4][0xe0] ;  /* 0x0100380000027625 */ /* 0x000fca00078e0003 */
[----:B------:R-:W4:Y:S04]  /*6240*/  LDG.E.128.CONSTANT R72, [R2.64] ;  /* 0x0000000602487981 */ /* 0x000f28000c1e9d00 */
[----:B0--3--:R-:W3:Y:S04]  /*6250*/  LDG.E.128.CONSTANT R4, [R2.64+0x10] ;  /* 0x0000100602047981 */ /* 0x009ee8000c1e9d00 */
[----:B--2---:R-:W2:Y:S01]  /*6260*/  LDG.E.128.CONSTANT R68, [R2.64+0x20] ;  /* 0x0000200602447981 */ /* 0x004ea2000c1e9d00 */
[----:B------:R-:W-:Y:S01]  /*6270*/  R2P PR, R8, 0x3 ;  /* 0x0000000308007804 */ /* 0x000fe20000000000 */
[----:B------:R-:W-:Y:S01]  /*6280*/  IMAD.MOV.U32 R8, RZ, RZ, 0x79785eba ;  /* 0x79785ebaff087424 */ /* 0x000fe200078e00ff */
[----:B------:R-:W4:Y:S01]  /*6290*/  DMUL R14, R40, R40 ;  /* 0x00000028280e7228 */ /* 0x000f220000000000 */
[----:B------:R-:W-:Y:S01]  /*62a0*/  IMAD.MOV.U32 R0, RZ, RZ, 0x3de5db65 ;  /* 0x3de5db65ff007424 */ /* 0x000fe200078e00ff */
[----:B------:R-:W-:Y:S02]  /*62b0*/  BSSY B2, `(.L_x_4142) ;  /* 0x000001f000027945 */ /* 0x000fe40003800000 */
[----:B------:R-:W-:-:S02]  /*62c0*/  FSEL R8, -R8, 4.2945490664224492434e-19, !P0 ;  /* 0x20fd816408087808 */ /* 0x000fc40004000100 */
[----:B------:R-:W-:-:S06]  /*62d0*/  FSEL R9, R0, -0.082518599927425384521, !P0 ;  /* 0xbda8ff8300097808 */ /* 0x000fcc0004000000 */
[----:B----4-:R-:W0:-:S06]  /*62e0*/  DFMA R72, R14, R8, R72 ;  /* 0x000000080e48722b */ /* 0x010e0c0000000048 */
[----:B0-----:R-:W3:-:S06]  /*62f0*/  DFMA R72, R14, R72, R74 ;  /* 0x000000480e48722b */ /* 0x001ecc000000004a */
[----:B---3--:R-:W0:-:S06]  /*6300*/  DFMA R4, R14, R72, R4 ;  /* 0x000000480e04722b */ /* 0x008e0c0000000004 */
[----:B0-----:R-:W2:-:S06]  /*6310*/  DFMA R4, R14, R4, R6 ;  /* 0x000000040e04722b */ /* 0x001e8c0000000006 */
[----:B--2---:R-:W0:-:S06]  /*6320*/  DFMA R4, R14, R4, R68 ;  /* 0x000000040e04722b */ /* 0x004e0c0000000044 */
[----:B0-----:R-:W0:-:S06]  /*6330*/  DFMA R4, R14, R4, R70 ;  /* 0x000000040e04722b */ /* 0x001e0c0000000046 */
[----:B0-----:R-:W-:-:S04]  /*6340*/  DFMA R40, R4, R40, R40 ;  /* 0x000000280428722b */ /* 0x001fc80000000028 */
[----:B------:R-:W0:-:S06]  /*6350*/  @P0 DFMA R40, R14, R4, 1 ;  /* 0x3ff000000e28042b */ /* 0x000e0c0000000004 */
[----:B0-----:R-:W0:Y:S01]  /*6360*/  @P1 DFMA R40, R40, -1, RZ ;  /* 0xbff000002828182b */ /* 0x001e2200000000ff */
[----:B------:R-:W-:Y:S05]  /*6370*/  @!P5 BRA `(.L_x_4143) ;  /* 0x000001000000d947 */ /* 0x000fea0003800000 */
[----:B------:R-:W2:-:S04]  /*6380*/  DMUL R4, R54, c[0x2][0x1c0] ;  /* 0x0080700036047a28 */ /* 0x000e880000000000 */
[----:B------:R-:W-:Y:S02]  /*6390*/  DSETP.GE.AND P0, PT, |R54|, 2.14748364800000000000e+09, PT ;  /* 0x41e000003600742a */ /* 0x000fe40003f06200 */
[----:B--2---:R-:W2:Y:S08]  /*63a0*/  F2I.F64 R0, R4 ;  /* 0x0000000400007311 */ /* 0x004eb00000301100 */
[----:B--2---:R-:W2:Y:S02]  /*63b0*/  I2F.F64 R2, R0 ;  /* 0x0000000000027312 */ /* 0x004ea40000201c00 */
[----:B--2---:R-:W2:-:S06]  /*63c0*/  DFMA R6, -R2, c[0x2][0x138], R54 ;  /* 0x00804e0002067a2b */ /* 0x004e8c0000000136 */
[----:B--2---:R-:W2:-:S06]  /*63d0*/  DFMA R6, -R2, c[0x2][0x1c8], R6 ;  /* 0x0080720002067a2b */ /* 0x004e8c0000000106 */
[----:B--2---:R2:W3:Y:S01]  /*63e0*/  DFMA R2, -R2, c[0x2][0x1d0], R6 ;  /* 0x0080740002027a2b */ /* 0x0044e20000000106 */
[----:B------:R-:W-:Y:S05]  /*63f0*/  @!P0 BRA `(.L_x_4144) ;  /* 0x000000a000008947 */ /* 0x000fea0003800000 */
[----:B------:R-:W-:Y:S01]  /*6400*/  IMAD.MOV.U32 R0, RZ, RZ, R54 ;  /* 0x000000ffff007224 */ /* 0x000fe200078e0036 */
[----:B------:R-:W-:Y:S01]  /*6410*/  MOV R14, 0x6440 ;  /* 0x00006440000e7802 */ /* 0x000fe20000000f00 */
[----:B------:R-:W-:-:S03]  /*6420*/  IMAD.MOV.U32 R13, RZ, RZ, R55 ;  /* 0x000000ffff0d7224 */ /* 0x000fc600078e0037 */
[----:B0123-5:R-:W-:Y:S05]  /*6430*/  CALL.REL.NOINC `($_ZN2at6native55_GLOBAL__N__de093ff9_22_ForeachBinaryOpList_cu_a911ec4325multi_tensor_apply_kernelINS1_18TensorListMetadataILi3EEENS1_24BinaryOpListAlphaFunctorIN3c107complexIdEELi3ELi2ELi2EEEJNS1_13power_functorIS8_EES8_EEEvT_T0_DpT1_$__internal_trig_reduction_slowpathd) ;  /* 0x00033b5000007944 */ /* 0x02ffea0003c00000 */
[----:B------:R-:W-:Y:S02]  /*6440*/  IMAD.MOV.U32 R0, RZ, RZ, R3 ;  /* 0x000000ffff007224 */ /* 0x000fe400078e0003 */
[----:B------:R-:W-:Y:S02]  /*6450*/  IMAD.MOV.U32 R2, RZ, RZ, R4 ;  /* 0x000000ffff027224 */ /* 0x000fe400078e0004 */
[----:B------:R-:W-:Y:S01]  /*6460*/  IMAD.MOV.U32 R3, RZ, RZ, R5 ;  /* 0x000000ffff037224 */ /* 0x000fe200078e0005 */
[----:B------:R-:W-:Y:S05]  /*6470*/  BRA `(.L_x_4144) ;  /* 0x0000002000007947 */ /* 0x000fea0003800000 */
.L_x_4143:
[----:B------:R2:W3:Y:S01]  /*6480*/  DMUL R2, RZ, R54 ;  /* 0x00000036ff027228 */ /* 0x0004e20000000000 */
[----:B------:R-:W-:-:S05]  /*6490*/  IMAD.MOV.U32 R0, RZ, RZ, RZ ;  /* 0x000000ffff007224 */ /* 0x000fca00078e00ff */
.L_x_4144:
[----:B------:R-:W-:Y:S05]  /*64a0*/  BSYNC B2 ;  /* 0x0000000000027941 */ /* 0x000fea0003800000 */
.L_x_4142:
[----:B------:R-:W-:Y:S02]  /*64b0*/  IMAD.SHL.U32 R4, R0, 0x8, RZ ;  /* 0x0000000800047824 */ /* 0x000fe400078e00ff */
[----:B------:R-:W-:-:S03]  /*64c0*/  IMAD.MOV.U32 R9, RZ, RZ, 0x8 ;  /* 0x00000008ff097424 */ /* 0x000fc600078e00ff */
[----:B------:R-:W-:-:S05]  /*64d0*/  LOP3.LUT R4, R4, 0x8, RZ, 0xc0, !PT ;  /* 0x0000000804047812 */ /* 0x000fca00078ec0ff */
[----:B------:R-:W-:-:S05]  /*64e0*/  IMAD.WIDE.U32 R8, R4, R9, c[0x4][0xe0] ;  /* 0x0100380004087625 */ /* 0x000fca00078e0009 */
[----:B------:R-:W4:Y:S04]  /*64f0*/  LDG.E.128.CONSTANT R72, [R8.64] ;  /* 0x0000000608487981 */ /* 0x000f28000c1e9d00 */
[----:B--2---:R-:W2:Y:S04]  /*6500*/  LDG.E.128.CONSTANT R4, [R8.64+0x10] ;  /* 0x0000100608047981 */ /* 0x004ea8000c1e9d00 */
[----:B---3--:R-:W3:Y:S01]  /*6510*/  LDG.E.128.CONSTANT R68, [R8.64+0x20] ;  /* 0x0000200608447981 */ /* 0x008ee2000c1e9d00 */
[----:B------:R-:W-:Y:S01]  /*6520*/  R2P PR, R0, 0x3 ;  /* 0x0000000300007804 */ /* 0x000fe20000000000 */
[----:B------:R-:W-:Y:S01]  /*6530*/  IMAD.MOV.U32 R14, RZ, RZ, 0x79785eba ;  /* 0x79785ebaff0e7424 */ /* 0x000fe200078e00ff */
[----:B------:R-:W4:Y:S01]  /*6540*/  DMUL R50, R2, R2 ;  /* 0x0000000202327228 */ /* 0x000f220000000000 */
[----:B------:R-:W-:-:S03]  /*6550*/  IMAD.MOV.U32 R0, RZ, RZ, 0x3de5db65 ;  /* 0x3de5db65ff007424 */ /* 0x000fc600078e00ff */
[----:B------:R-:W-:Y:S01]  /*6560*/  FSEL R14, -R14, 4.2945490664224492434e-19, !P0 ;  /* 0x20fd81640e0e7808 */ /* 0x000fe20004000100 */
[----:B01----:R-:W-:Y:S01]  /*6570*/  DMUL R40, R40, R42 ;  /* 0x0000002a28287228 */ /* 0x003fe20000000000 */
[----:B------:R-:W-:-:S06]  /*6580*/  FSEL R15, R0, -0.082518599927425384521, !P0 ;  /* 0xbda8ff83000f7808 */ /* 0x000fcc0004000000 */
[----:B----4-:R-:W0:-:S06]  /*6590*/  DFMA R72, R50, R14, R72 ;  /* 0x0000000e3248722b */ /* 0x010e0c0000000048 */
[----:B0-----:R-:W2:-:S06]  /*65a0*/  DFMA R72, R50, R72, R74 ;  /* 0x000000483248722b */ /* 0x001e8c000000004a */
[----:B--2---:R-:W0:-:S06]  /*65b0*/  DFMA R4, R50, R72, R4 ;  /* 0x000000483204722b */ /* 0x004e0c0000000004 */
[----:B0-----:R-:W3:-:S06]  /*65c0*/  DFMA R4, R50, R4, R6 ;  /* 0x000000043204722b */ /* 0x001ecc0000000006 */
[----:B---3--:R-:W0:-:S06]  /*65d0*/  DFMA R4, R50, R4, R68 ;  /* 0x000000043204722b */ /* 0x008e0c0000000044 */
[----:B0-----:R-:W0:-:S06]  /*65e0*/  DFMA R4, R50, R4, R70 ;  /* 0x000000043204722b */ /* 0x001e0c0000000046 */
[----:B0-----:R-:W-:-:S04]  /*65f0*/  DFMA R2, R4, R2, R2 ;  /* 0x000000020402722b */ /* 0x001fc80000000002 */
[----:B------:R-:W0:-:S06]  /*6600*/  @P0 DFMA R2, R50, R4, 1 ;  /* 0x3ff000003202042b */ /* 0x000e0c0000000004 */
[----:B0-----:R-:W0:-:S06]  /*6610*/  @P1 DFMA R2, R2, -1, RZ ;  /* 0xbff000000202182b */ /* 0x001e0c00000000ff */
[----:B0-----:R0:W1:Y:S01]  /*6620*/  DMUL R42, R2, R42 ;  /* 0x0000002a022a7228 */ /* 0x0010620000000000 */
[----:B------:R-:W-:Y:S05]  /*6630*/  BRA `(.L_x_4145) ;  /* 0x000011e000007947 */ /* 0x000fea0003800000 */
.L_x_4136:
[----:B------:R-:W0:Y:S01]  /*6640*/  DADD R70, R70, c[0x2][0x1d8] ;  /* 0x0080760046467629 */ /* 0x000e220000000000 */
[----:B------:R-:W-:Y:S01]  /*6650*/  IMAD.MOV.U32 R6, RZ, RZ, 0x652b82fe ;  /* 0x652b82feff067424 */ /* 0x000fe200078e00ff */
[----:B------:R-:W-:Y:S01]  /*6660*/  BSSY B0, `(.L_x_4146) ;  /* 0x0000024000007945 */ /* 0x000fe20003800000 */
[----:B------:R-:W-:Y:S01]  /*6670*/  IMAD.MOV.U32 R7, RZ, RZ, 0x3ff71547 ;  /* 0x3ff71547ff077424 */ /* 0x000fe200078e00ff */
[----:B------:R-:W-:Y:S01]  /*6680*/  DSETP.NEU.AND P5, PT, |R54|, +INF , PT ;  /* 0x7ff000003600742a */ /* 0x000fe20003fad200 */
[----:B------:R-:W-:Y:S02]  /*6690*/  IMAD.MOV.U32 R8, RZ, RZ, 0x69ce2bdf ;  /* 0x69ce2bdfff087424 */ /* 0x000fe400078e00ff */
[----:B------:R-:W-:Y:S02]  /*66a0*/  IMAD.MOV.U32 R9, RZ, RZ, 0x3e5ade15 ;  /* 0x3e5ade15ff097424 */ /* 0x000fe400078e00ff */
[----:B0-----:R-:W0:Y:S01]  /*66b0*/  DFMA R6, R70, R6, 6.75539944105574400000e+15 ;  /* 0x433800004606742b */ /* 0x001e220000000006 */
[----:B------:R-:W-:-:S05]  /*66c0*/  FSETP.GEU.FTZ.AND P0, PT, |R71|, 4.1917929649353027344, PT ;  /* 0x4086232b4700780b */ /* 0x000fca0003f1e200 */
        /* <DEDUP_REMOVED lines=29> */
.L_x_4147:
[----:B------:R-:W-:Y:S05]  /*68a0*/  BSYNC B0 ;  /* 0x0000000000007941 */ /* 0x000fea0003800000 */
.L_x_4146:
        /* <DEDUP_REMOVED lines=17> */
.L_x_4149:
[----:B------:R2:W3:Y:S01]  /*69c0*/  DMUL R42, RZ, R54 ;  /* 0x00000036ff2a7228 */ /* 0x0004e20000000000 */
[----:B0-----:R-:W-:-:S05]  /*69d0*/  IMAD.MOV.U32 R3, RZ, RZ, RZ ;  /* 0x000000ffff037224 */ /* 0x001fca00078e00ff */
.L_x_4150:
[----:B------:R-:W-:Y:S05]  /*69e0*/  BSYNC B2 ;  /* 0x0000000000027941 */ /* 0x000fea0003800000 */
.L_x_4148:
        /* <DEDUP_REMOVED lines=41> */
.L_x_4152:
[----:B------:R2:W3:Y:S01]  /*6c80*/  DMUL R2, RZ, R54 ;  /* 0x00000036ff027228 */ /* 0x0004e20000000000 */
[----:B------:R-:W-:-:S05]  /*6c90*/  IMAD.MOV.U32 R0, RZ, RZ, RZ ;  /* 0x000000ffff007224 */ /* 0x000fca00078e00ff */
.L_x_4153:
[----:B------:R-:W-:Y:S05]  /*6ca0*/  BSYNC B2 ;  /* 0x0000000000027941 */ /* 0x000fea0003800000 */
.L_x_4151:
        /* <DEDUP_REMOVED lines=11> */
[----:B------:R-:W-:Y:S02]  /*6d60*/  FSEL R14, -R14, 4.2945490664224492434e-19, !P0 ;  /* 0x20fd81640e0e7808 */ /* 0x000fe40004000100 */
[----:B------:R-:W-:Y:S02]  /*6d70*/  FSEL R15, R0, -0.082518599927425384521, !P0 ;  /* 0xbda8ff83000f7808 */ /* 0x000fe40004000000 */
[----:B-1----:R-:W-:-:S04]  /*6d80*/  LOP3.LUT R0, R41, 0xfffff, RZ, 0xc0, !PT ;  /* 0x000fffff29007812 */ /* 0x002fc800078ec0ff */
[----:B----4-:R-:W1:-:S06]  /*6d90*/  DFMA R72, R50, R14, R72 ;  /* 0x0000000e3248722b */ /* 0x010e4c0000000048 */
[----:B-1----:R-:W2:-:S06]  /*6da0*/  DFMA R72, R50, R72, R74 ;  /* 0x000000483248722b */ /* 0x002e8c000000004a */
[----:B--2---:R-:W1:-:S06]  /*6db0*/  DFMA R4, R50, R72, R4 ;  /* 0x000000483204722b */ /* 0x004e4c0000000004 */
[C---:B-1----:R1:W3:Y:S02]  /*6dc0*/  DFMA R4, R50.reuse, R4, R6 ;  /* 0x000000043204722b */ /* 0x0422e40000000006 */
[----:B-1----:R-:W-:Y:S02]  /*6dd0*/  LEA.HI R6, R41, 0xffffff09, RZ, 0xc ;  /* 0xffffff0929067811 */ /* 0x002fe400078f60ff */
[----:B------:R-:W-:Y:S02]  /*6de0*/  LOP3.LUT R41, R0, 0x7fe00000, RZ, 0xfc, !PT ;  /* 0x7fe0000000297812 */ /* 0x000fe400078efcff */
[----:B---3--:R-:W1:-:S04]  /*6df0*/  DFMA R4, R50, R4, R68 ;  /* 0x000000043204722b */ /* 0x008e480000000044 */
[----:B0-----:R-:W-:-:S04]  /*6e00*/  DMUL R42, R40, R42 ;  /* 0x0000002a282a7228 */ /* 0x001fc80000000000 */
[----:B-1----:R-:W0:-:S06]  /*6e10*/  DFMA R4, R50, R4, R70 ;  /* 0x000000043204722b */ /* 0x002e0c0000000046 */
[----:B0-----:R-:W-:-:S04]  /*6e20*/  DFMA R2, R4, R2, R2 ;  /* 0x000000020402722b */ /* 0x001fc80000000002 */
[----:B------:R0:W1:Y:S02]  /*6e30*/  @P0 DFMA R2, R50, R4, 1 ;  /* 0x3ff000003202042b */ /* 0x0000640000000004 */
[----:B0-----:R-:W-:-:S04]  /*6e40*/  LEA.HI R4, R6, R6, RZ, 0x1 ;  /* 0x0000000606047211 */ /* 0x001fc800078f08ff */
[----:B-1----:R-:W0:Y:S01]  /*6e50*/  @P1 DFMA R2, R2, -1, RZ ;  /* 0xbff000000202182b */ /* 0x002e2200000000ff */
[----:B------:R-:W-:Y:S01]  /*6e60*/  SHF.R.S32.HI R7, RZ, 0x1, R4 ;  /* 0x00000001ff077819 */ /* 0x000fe20000011404 */
[----:B------:R-:W-:-:S03]  /*6e70*/  IMAD.MOV.U32 R4, RZ, RZ, RZ ;  /* 0x000000ffff047224 */ /* 0x000fc600078e00ff */
[----:B------:R-:W-:Y:S01]  /*6e80*/  LEA R5, R7, 0x3ff00000, 0x14 ;  /* 0x3ff0000007057811 */ /* 0x000fe200078ea0ff */
[----:B0-----:R-:W0:Y:S01]  /*6e90*/  DMUL R2, R40, R2 ;  /* 0x0000000228027228 */ /* 0x001e220000000000 */
[----:B------:R-:W-:-:S04]  /*6ea0*/  IMAD.IADD R6, R6, 0x1, -R7 ;  /* 0x0000000106067824 */ /* 0x000fc800078e0a07 */
[C---:B------:R1:W2:Y:S02]  /*6eb0*/  DMUL R40, R4.reuse, R42 ;  /* 0x0000002a04287228 */ /* 0x0402a40000000000 */
[----:B-1----:R-:W-:Y:S01]  /*6ec0*/  LEA R43, R6, 0x3ff00000, 0x14 ;  /* 0x3ff00000062b7811 */ /* 0x002fe200078ea0ff */
[----:B------:R-:W-:Y:S01]  /*6ed0*/  IMAD.MOV.U32 R42, RZ, RZ, RZ ;  /* 0x000000ffff2a7224 */ /* 0x000fe200078e00ff */
[----:B0-----:R-:W0:-:S05]  /*6ee0*/  DMUL R2, R4, R2 ;  /* 0x0000000204027228 */ /* 0x001e0a0000000000 */
[----:B--2---:R1:W2:-:S04]  /*6ef0*/  DMUL R40, R42, R40 ;  /* 0x000000282a287228 */ /* 0x0042880000000000 */
[----:B0-----:R1:W0:Y:S01]  /*6f00*/  DMUL R42, R42, R2 ;  /* 0x000000022a2a7228 */ /* 0x0012220000000000 */
[----:B------:R-:W-:Y:S05]  /*6f10*/  BRA `(.L_x_4145) ;  /* 0x0000090000007947 */ /* 0x000fea0003800000 */
.L_x_4135:
[----:B------:R-:W-:-:S04]  /*6f20*/  ISETP.NE.AND P0, PT, R3, 0x7ff00000, PT ;  /* 0x7ff000000300780c */ /* 0x000fc80003f05270 */
[----:B------:R-:W-:-:S13]  /*6f30*/  ISETP.NE.OR P0, PT, R70, RZ, P0 ;  /* 0x000000ff4600720c */ /* 0x000fda0000705670 */
[----:B------:R-:W-:Y:S05]  /*6f40*/  @P0 BRA `(.L_x_4154) ;  /* 0x0000008000000947 */ /* 0x000fea0003800000 */
[----:B------:R-:W-:Y:S01]  /*6f50*/  ISETP.GE.AND P0, PT, R71, RZ, PT ;  /* 0x000000ff4700720c */ /* 0x000fe20003f06270 */
[----:B------:R-:W-:Y:S01]  /*6f60*/  CS2R R40, SRZ ;  /* 0x0000000000287805 */ /* 0x000fe2000001ff00 */
[----:B------:R-:W-:-:S11]  /*6f70*/  CS2R R42, SRZ ;  /* 0x00000000002a7805 */ /* 0x000fd6000001ff00 */
[----:B------:R-:W-:Y:S05]  /*6f80*/  @!P0 BRA `(.L_x_4145) ;  /* 0x0000089000008947 */ /* 0x000fea0003800000 */
[----:B------:R0:W1:Y:S01]  /*6f90*/  DADD R42, R54, -R54 ;  /* 0x00000000362a7229 */ /* 0x0000620000000836 */
[----:B------:R-:W-:Y:S02]  /*6fa0*/  IMAD.MOV.U32 R40, RZ, RZ, R70 ;  /* 0x000000ffff287224 */ /* 0x000fe400078e0046 */
[----:B------:R-:W-:Y:S01]  /*6fb0*/  IMAD.MOV.U32 R41, RZ, RZ, R71 ;  /* 0x000000ffff297224 */ /* 0x000fe200078e0047 */
[----:B------:R-:W-:Y:S05]  /*6fc0*/  BRA `(.L_x_4145) ;  /* 0x0000085000007947 */ /* 0x000fea0003800000 */
.L_x_4154:
[----:B------:R-:W0:-:S10]  /*6fd0*/  DADD R40, R54, -R54 ;  /* 0x0000000036287229 */ /* 0x000e140000000836 */
[----:B0-----:R-:W-:Y:S02]  /*6fe0*/  IMAD.MOV.U32 R42, RZ, RZ, R40 ;  /* 0x000000ffff2a7224 */ /* 0x001fe400078e0028 */
[----:B------:R-:W-:Y:S01]  /*6ff0*/  IMAD.MOV.U32 R43, RZ, RZ, R41 ;  /* 0x000000ffff2b7224 */ /* 0x000fe200078e0029 */
[----:B------:R-:W-:Y:S05]  /*7000*/  BRA `(.L_x_4145) ;  /* 0x0000081000007947 */ /* 0x000fea0003800000 */
.L_x_4134:
[----:B------:R-:W0:Y:S01]  /*7010*/  DSETP.NEU.AND P5, PT, |R54|, +INF , PT ;  /* 0x7ff000003600742a */ /* 0x000e220003fad200 */
[----:B------:R-:W-:-:S13]  /*7020*/  BSSY B2, `(.L_x_4155) ;  /* 0x0000014000027945 */ /* 0x000fda0003800000 */
[----:B0-----:R-:W-:Y:S05]  /*7030*/  @!P5 BRA `(.L_x_4156) ;  /* 0x000001000000d947 */ /* 0x001fea0003800000 */
[----:B------:R-:W0:-:S04]  /*7040*/  DMUL R4, R54, c[0x2][0x1c0] ;  /* 0x0080700036047a28 */ /* 0x000e080000000000 */
[----:B------:R-:W-:Y:S02]  /*7050*/  DSETP.GE.AND P0, PT, |R54|, 2.14748364800000000000e+09, PT ;  /* 0x41e000003600742a */ /* 0x000fe40003f06200 */
[----:B0-----:R-:W0:Y:S08]  /*7060*/  F2I.F64 R0, R4 ;  /* 0x0000000400007311 */ /* 0x001e300000301100 */
[----:B0-----:R-:W0:Y:S02]  /*7070*/  I2F.F64 R2, R0 ;  /* 0x0000000000027312 */ /* 0x001e240000201c00 */
[----:B0-----:R-:W0:-:S06]  /*7080*/  DFMA R6, -R2, c[0x2][0x138], R54 ;  /* 0x00804e0002067a2b */ /* 0x001e0c0000000136 */
[----:B0-----:R-:W0:-:S06]  /*7090*/  DFMA R6, -R2, c[0x2][0x1c8], R6 ;  /* 0x0080720002067a2b */ /* 0x001e0c0000000106 */
[----:B0-----:R0:W1:Y:S01]  /*70a0*/  DFMA R2, -R2, c[0x2][0x1d0], R6 ;  /* 0x0080740002027a2b */ /* 0x0010620000000106 */
[----:B------:R-:W-:Y:S05]  /*70b0*/  @!P0 BRA `(.L_x_4157) ;  /* 0x000000a000008947 */ /* 0x000fea0003800000 */
[----:B------:R-:W-:Y:S01]  /*70c0*/  IMAD.MOV.U32 R0, RZ, RZ, R54 ;  /* 0x000000ffff007224 */ /* 0x000fe200078e0036 */
[----:B------:R-:W-:Y:S01]  /*70d0*/  MOV R14, 0x7100 ;  /* 0x00007100000e7802 */ /* 0x000fe20000000f00 */
[----:B------:R-:W-:-:S03]  /*70e0*/  IMAD.MOV.U32 R13, RZ, RZ, R55 ;  /* 0x000000ffff0d7224 */ /* 0x000fc600078e0037 */
[----:B01---5:R-:W-:Y:S05]  /*70f0*/  CALL.REL.NOINC `($_ZN2at6native55_GLOBAL__N__de093ff9_22_ForeachBinaryOpList_cu_a911ec4325multi_tensor_apply_kernelINS1_18TensorListMetadataILi3EEENS1_24BinaryOpListAlphaFunctorIN3c107complexIdEELi3ELi2ELi2EEEJNS1_13power_functorIS8_EES8_EEEvT_T0_DpT1_$__internal_trig_reduction_slowpathd) ;  /* 0x00032e9000007944 */ /* 0x023fea0003c00000 */
[----:B------:R-:W-:Y:S02]  /*7100*/  IMAD.MOV.U32 R0, RZ, RZ, R3 ;  /* 0x000000ffff007224 */ /* 0x000fe400078e0003 */
[----:B------:R-:W-:Y:S02]  /*7110*/  IMAD.MOV.U32 R2, RZ, RZ, R4 ;  /* 0x000000ffff027224 */ /* 0x000fe400078e0004 */
[----:B------:R-:W-:Y:S01]  /*7120*/  IMAD.MOV.U32 R3, RZ, RZ, R5 ;  /* 0x000000ffff037224 */ /* 0x000fe200078e0005 */
[----:B------:R-:W-:Y:S05]  /*7130*/  BRA `(.L_x_4157) ;  /* 0x0000002000007947 */ /* 0x000fea0003800000 */
.L_x_4156:
[----:B------:R0:W1:Y:S01]  /*7140*/  DMUL R2, RZ, R54 ;  /* 0x00000036ff027228 */ /* 0x0000620000000000 */
[----:B------:R-:W-:-:S05]  /*7150*/  IMAD.MOV.U32 R0, RZ, RZ, RZ ;  /* 0x000000ffff007224 */ /* 0x000fca00078e00ff */
.L_x_4157:
[----:B------:R-:W-:Y:S05]  /*7160*/  BSYNC B2 ;  /* 0x0000000000027941 */ /* 0x000fea0003800000 */
.L_x_4155:
[----:B------:R-:W-:Y:S01]  /*7170*/  IADD3 R10, R0, 0x1, RZ ;  /* 0x00000001000a7810 */ /* 0x000fe20007ffe0ff */
[----:B------:R-:W-:-:S04]  /*7180*/  IMAD.MOV.U32 R9, RZ, RZ, 0x8 ;  /* 0x00000008ff097424 */ /* 0x000fc800078e00ff */
[----:B------:R-:W-:-:S05]  /*7190*/  IMAD.SHL.U32 R0, R10, 0x8, RZ ;  /* 0x000000080a007824 */ /* 0x000fca00078e00ff */
[----:B------:R-:W-:-:S05]  /*71a0*/  LOP3.LUT R0, R0, 0x8, RZ, 0xc0, !PT ;  /* 0x0000000800007812 */ /* 0x000fca00078ec0ff */
[----:B------:R-:W-:-:S05]  /*71b0*/  IMAD.WIDE.U32 R8, R0, R9, c[0x4][0xe0] ;  /* 0x0100380000087625 */ /* 0x000fca00078e0009 */
[----:B------:R-:W2:Y:S04]  /*71c0*/  LDG.E.128.CONSTANT R68, [R8.64] ;  /* 0x0000000608447981 */ /* 0x000ea8000c1e9d00 */
[----:B0-----:R-:W3:Y:S04]  /*71d0*/  LDG.E.128.CONSTANT R4, [R8.64+0x10] ;  /* 0x0000100608047981 */ /* 0x001ee8000c1e9d00 */
[----:B------:R-:W4:Y:S01]  /*71e0*/  LDG.E.128.CONSTANT R40, [R8.64+0x20] ;  /* 0x0000200608287981 */ /* 0x000f22000c1e9d00 */
[----:B------:R-:W-:Y:S01]  /*71f0*/  R2P PR, R10, 0x3 ;  /* 0x000000030a007804 */ /* 0x000fe20000000000 */
[----:B------:R-:W-:Y:S01]  /*7200*/  IMAD.MOV.U32 R14, RZ, RZ, 0x79785eba ;  /* 0x79785ebaff0e7424 */ /* 0x000fe200078e00ff */
[----:B-1----:R-:W2:Y:S01]  /*7210*/  DMUL R50, R2, R2 ;  /* 0x0000000202327228 */ /* 0x002ea20000000000 */
[----:B------:R-:W-:Y:S01]  /*7220*/  IMAD.MOV.U32 R0, RZ, RZ, 0x3de5db65 ;  /* 0x3de5db65ff007424 */ /* 0x000fe200078e00ff */
[----:B------:R-:W-:Y:S02]  /*7230*/  BSSY B2, `(.L_x_4158) ;  /* 0x000001f000027945 */ /* 0x000fe40003800000 */
[----:B------:R-:W-:-:S02]  /*7240*/  FSEL R14, -R14, 4.2945490664224492434e-19, !P0 ;  /* 0x20fd81640e0e7808 */ /* 0x000fc40004000100 */
[----:B------:R-:W-:-:S06]  /*7250*/  FSEL R15, R0, -0.082518599927425384521, !P0 ;  /* 0xbda8ff83000f7808 */ /* 0x000fcc0004000000 */
[----:B--2---:R-:W0:-:S06]  /*7260*/  DFMA R68, R50, R14, R68 ;  /* 0x0000000e3244722b */ /* 0x004e0c0000000044 */
[----:B0-----:R-:W3:-:S06]  /*7270*/  DFMA R68, R50, R68, R70 ;  /* 0x000000443244722b */ /* 0x001ecc0000000046 */
[----:B---3--:R-:W0:-:S06]  /*7280*/  DFMA R4, R50, R68, R4 ;  /* 0x000000443204722b */ /* 0x008e0c0000000004 */
[----:B0-----:R-:W4:-:S06]  /*7290*/  DFMA R4, R50, R4, R6 ;  /* 0x000000043204722b */ /* 0x001f0c0000000006 */
[----:B----4-:R-:W0:-:S06]  /*72a0*/  DFMA R4, R50, R4, R40 ;  /* 0x000000043204722b */ /* 0x010e0c0000000028 */
[----:B0-----:R-:W0:-:S06]  /*72b0*/  DFMA R4, R50, R4, R42 ;  /* 0x000000043204722b */ /* 0x001e0c000000002a */
[----:B0-----:R-:W-:-:S04]  /*72c0*/  DFMA R40, R4, R2, R2 ;  /* 0x000000020428722b */ /* 0x001fc80000000002 */
[----:B------:R-:W0:-:S06]  /*72d0*/  @P0 DFMA R40, R50, R4, 1 ;  /* 0x3ff000003228042b */ /* 0x000e0c0000000004 */
[----:B0-----:R-:W0:Y:S01]  /*72e0*/  @P1 DFMA R40, R40, -1, RZ ;  /* 0xbff000002828182b */ /* 0x001e2200000000ff */
[----:B------:R-:W-:Y:S05]  /*72f0*/  @!P5 BRA `(.L_x_4159) ;  /* 0x000001000000d947 */ /* 0x000fea0003800000 */
[----:B------:R-:W1:-:S04]  /*7300*/  DMUL R2, R54, c[0x2][0x1c0] ;  /* 0x0080700036027a28 */ /* 0x000e480000000000 */
[----:B------:R-:W-:Y:S02]  /*7310*/  DSETP.GE.AND P0, PT, |R54|, 2.14748364800000000000e+09, PT ;  /* 0x41e000003600742a */ /* 0x000fe40003f06200 */
[----:B-1----:R-:W1:Y:S08]  /*7320*/  F2I.F64 R0, R2 ;  /* 0x0000000200007311 */ /* 0x002e700000301100 */
[----:B-1----:R-:W1:Y:S02]  /*7330*/  I2F.F64 R42, R0 ;  /* 0x00000000002a7312 */ /* 0x002e640000201c00 */
[----:B-1----:R-:W1:-:S06]  /*7340*/  DFMA R4, -R42, c[0x2][0x138], R54 ;  /* 0x00804e002a047a2b */ /* 0x002e4c0000000136 */
[----:B-1----:R-:W1:-:S06]  /*7350*/  DFMA R4, -R42, c[0x2][0x1c8], R4 ;  /* 0x008072002a047a2b */ /* 0x002e4c0000000104 */
[----:B-1----:R1:W2:Y:S01]  /*7360*/  DFMA R42, -R42, c[0x2][0x1d0], R4 ;  /* 0x008074002a2a7a2b */ /* 0x0022a20000000104 */
[----:B------:R-:W-:Y:S05]  /*7370*/  @!P0 BRA `(.L_x_4160) ;  /* 0x000000a000008947 */ /* 0x000fea0003800000 */
[----:B------:R-:W-:Y:S01]  /*7380*/  IMAD.MOV.U32 R0, RZ, RZ, R54 ;  /* 0x000000ffff007224 */ /* 0x000fe200078e0036 */
[----:B------:R-:W-:Y:S01]  /*7390*/  MOV R14, 0x73c0 ;  /* 0x000073c0000e7802 */ /* 0x000fe20000000f00 */
[----:B------:R-:W-:-:S03]  /*73a0*/  IMAD.MOV.U32 R13, RZ, RZ, R55 ;  /* 0x000000ffff0d7224 */ /* 0x000fc600078e0037 */
[----:B012--5:R-:W-:Y:S05]  /*73b0*/  CALL.REL.NOINC `($_ZN2at6native55_GLOBAL__N__de093ff9_22_ForeachBinaryOpList_cu_a911ec4325multi_tensor_apply_kernelINS1_18TensorListMetadataILi3EEENS1_24BinaryOpListAlphaFunctorIN3c107complexIdEELi3ELi2ELi2EEEJNS1_13power_functorIS8_EES8_EEEvT_T0_DpT1_$__internal_trig_reduction_slowpathd) ;  /* 0x00032bd000007944 */ /* 0x027fea0003c00000 */
[----:B------:R-:W-:Y:S02]  /*73c0*/  IMAD.MOV.U32 R0, RZ, RZ, R3 ;  /* 0x000000ffff007224 */ /* 0x000fe400078e0003 */
[----:B------:R-:W-:Y:S02]  /*73d0*/  IMAD.MOV.U32 R42, RZ, RZ, R4 ;  /* 0x000000ffff2a7224 */ /* 0x000fe400078e0004 */
[----:B------:R-:W-:Y:S01]  /*73e0*/  IMAD.MOV.U32 R43, RZ, RZ, R5 ;  /* 0x000000ffff2b7224 */ /* 0x000fe200078e0005 */
[----:B------:R-:W-:Y:S05]  /*73f0*/  BRA `(.L_x_4160) ;  /* 0x0000002000007947 */ /* 0x000fea0003800000 */
.L_x_4159:
[----:B------:R1:W2:Y:S01]  /*7400*/  DMUL R42, RZ, R54 ;  /* 0x00000036ff2a7228 */ /* 0x0002a20000000000 */
[----:B------:R-:W-:-:S05]  /*7410*/  IMAD.MOV.U32 R0, RZ, RZ, RZ ;  /* 0x000000ffff007224 */ /* 0x000fca00078e00ff */
.L_x_4160:
[----:B------:R-:W-:Y:S05]  /*7420*/  BSYNC B2 ;  /* 0x0000000000027941 */ /* 0x000fea0003800000 */
.L_x_4158:
[----:B------:R-:W-:Y:S02]  /*7430*/  IMAD.SHL.U32 R2, R0, 0x8, RZ ;  /* 0x0000000800027824 */ /* 0x000fe400078e00ff */
[----:B------:R-:W-:-:S03]  /*7440*/  IMAD.MOV.U32 R3, RZ, RZ, 0x8 ;  /* 0x00000008ff037424 */ /* 0x000fc600078e00ff */
[----:B------:R-:W-:-:S05]  /*7450*/  LOP3.LUT R2, R2, 0x8, RZ, 0xc0, !PT ;  /* 0x0000000802027812 */ /* 0x000fca00078ec0ff */
[----:B------:R-:W-:-:S05]  /*7460*/  IMAD.WIDE.U32 R2, R2, R3, c[0x4][0xe0] ;  /* 0x0100380002027625 */ /* 0x000fca00078e0003 */
[----:B------:R-:W3:Y:S04]  /*7470*/  LDG.E.128.CONSTANT R72, [R2.64] ;  /* 0x0000000602487981 */ /* 0x000ee8000c1e9d00 */
[----:B-1----:R-:W4:Y:S04]  /*7480*/  LDG.E.128.CONSTANT R4, [R2.64+0x10] ;  /* 0x0000100602047981 */ /* 0x002f28000c1e9d00 */
[----:B--2---:R-:W2:Y:S01]  /*7490*/  LDG.E.128.CONSTANT R68, [R2.64+0x20] ;  /* 0x0000200602447981 */ /* 0x004ea2000c1e9d00 */
[----:B------:R-:W-:Y:S01]  /*74a0*/  R2P PR, R0, 0x3 ;  /* 0x0000000300007804 */ /* 0x000fe20000000000 */
[----:B------:R-:W-:Y:S01]  /*74b0*/  IMAD.MOV.U32 R8, RZ, RZ, 0x79785eba ;  /* 0x79785ebaff087424 */ /* 0x000fe200078e00ff */
[----:B------:R-:W3:Y:S01]  /*74c0*/  DMUL R14, R42, R42 ;  /* 0x0000002a2a0e7228 */ /* 0x000ee20000000000 */
[----:B------:R-:W-:-:S03]  /*74d0*/  IMAD.MOV.U32 R0, RZ, RZ, 0x3de5db65 ;  /* 0x3de5db65ff007424 */ /* 0x000fc600078e00ff */
[----:B------:R-:W-:Y:S02]  /*74e0*/  FSEL R8, -R8, 4.2945490664224492434e-19, !P0 ;  /* 0x20fd816408087808 */ /* 0x000fe40004000100 */
[----:B------:R-:W-:-:S06]  /*74f0*/  FSEL R9, R0, -0.082518599927425384521, !P0 ;  /* 0xbda8ff8300097808 */ /* 0x000fcc0004000000 */
[----:B---3--:R-:W1:-:S06]  /*7500*/  DFMA R72, R14, R8, R72 ;  /* 0x000000080e48722b */ /* 0x008e4c0000000048 */
[----:B-1----:R-:W4:-:S06]  /*7510*/  DFMA R72, R14, R72, R74 ;  /* 0x000000480e48722b */ /* 0x002f0c000000004a */
[----:B----4-:R-:W1:-:S06]  /*7520*/  DFMA R4, R14, R72, R4 ;  /* 0x000000480e04722b */ /* 0x010e4c0000000004 */
[----:B-1----:R-:W2:-:S06]  /*7530*/  DFMA R4, R14, R4, R6 ;  /* 0x000000040e04722b */ /* 0x002e8c0000000006 */
[----:B--2---:R-:W1:-:S06]  /*7540*/  DFMA R4, R14, R4, R68 ;  /* 0x000000040e04722b */ /* 0x004e4c0000000044 */
[----:B-1----:R-:W1:-:S06]  /*7550*/  DFMA R4, R14, R4, R70 ;  /* 0x000000040e04722b */ /* 0x002e4c0000000046 */
[----:B-1----:R1:W2:-:S04]  /*7560*/  DFMA R42, R4, R42, R42 ;  /* 0x0000002a042a722b */ /* 0x002288000000002a */
[----:B------:R1:W3:Y:S01]  /*7570*/  @P0 DFMA R42, R14, R4, 1 ;  /* 0x3ff000000e2a042b */ /* 0x0002e20000000004 */
[----:B------:R-:W-:Y:S05]  /*7580*/  @!P1 BRA `(.L_x_4145) ;  /* 0x0000029000009947 */ /* 0x000fea0003800000 */
[----:B--23--:R-:W2:Y:S01]  /*7590*/  DFMA R42, R42, -1, RZ ;  /* 0xbff000002a2a782b */ /* 0x00cea200000000ff */
[----:B------:R-:W-:Y:S05]  /*75a0*/  BRA `(.L_x_4145) ;  /* 0x0000027000007947 */ /* 0x000fea0003800000 */
.L_x_4133:
[----:B-12---:R-:W-:Y:S01]  /*75b0*/  IMAD.MOV.U32 R2, RZ, RZ, 0x652b82fe ;  /* 0x652b82feff027424 */ /* 0x006fe200078e00ff */
[----:B------:R-:W-:Y:S01]  /*75c0*/  FSETP.GEU.FTZ.AND P0, PT, |R71|, 4.1917929649353027344, PT ;  /* 0x4086232b4700780b */ /* 0x000fe20003f1e200 */
[----:B------:R-:W-:Y:S01]  /*75d0*/  IMAD.MOV.U32 R3, RZ, RZ, 0x3ff71547 ;  /* 0x3ff71547ff037424 */ /* 0x000fe200078e00ff */
[----:B------:R-:W-:Y:S01]  /*75e0*/  BSSY B0, `(.L_x_4161) ;  /* 0x0000021000007945 */ /* 0x000fe20003800000 */
[----:B------:R-:W-:Y:S02]  /*75f0*/  IMAD.MOV.U32 R8, RZ, RZ, 0x69ce2bdf ;  /* 0x69ce2bdfff087424 */ /* 0x000fe400078e00ff */
[----:B------:R-:W-:Y:S02]  /*7600*/  IMAD.MOV.U32 R9, RZ, RZ, 0x3e5ade15 ;  /* 0x3e5ade15ff097424 */ /* 0x000fe400078e00ff */
        /* <DEDUP_REMOVED lines=22> */
[----:B------:R-:W-:Y:S01]  /*7770*/  @!P1 LEA.HI R0, R6, R6, RZ, 0x1 ;  /* 0x0000000606009211 */ /* 0x000fe200078f08ff */
[----:B------:R-:W-:Y:S01]  /*7780*/  @!P1 IMAD.MOV.U32 R4, RZ, RZ, RZ ;  /* 0x000000ffff049224 */ /* 0x000fe200078e00ff */
[----:B------:R-:W-:Y:S02]  /*7790*/  FSEL R41, R5, RZ, P0 ;  /* 0x000000ff05297208 */ /* 0x000fe40000000000 */
[----:B------:R-:W-:-:S05]  /*77a0*/  @!P1 SHF.R.S32.HI R7, RZ, 0x1, R0 ;  /* 0x00000001ff079819 */ /* 0x000fca0000011400 */
[----:B------:R-:W-:Y:S02]  /*77b0*/  @!P1 IMAD.IADD R6, R6, 0x1, -R7 ;  /* 0x0000000106069824 */ /* 0x000fe400078e0a07 */
[----:B------:R-:W-:-:S03]  /*77c0*/  @!P1 IMAD R3, R7, 0x100000, R3 ;  /* 0x0010000007039824 */ /* 0x000fc600078e0203 */
[----:B------:R-:W-:-:S06]  /*77d0*/  @!P1 LEA R5, R6, 0x3ff00000, 0x14 ;  /* 0x3ff0000006059811 */ /* 0x000fcc00078ea0ff */
[----:B------:R0:W1:-:S06]  /*77e0*/  @!P1 DMUL R40, R2, R4 ;  /* 0x0000000402289228 */ /* 0x00004c0000000000 */
.L_x_4162:
[----:B------:R-:W-:Y:S05]  /*77f0*/  BSYNC B0 ;  /* 0x0000000000007941 */ /* 0x000fea0003800000 */
.L_x_4161:
[----:B------:R-:W-:Y:S02]  /*7800*/  IMAD.MOV.U32 R42, RZ, RZ, R54 ;  /* 0x000000ffff2a7224 */ /* 0x000fe400078e0036 */
[----:B------:R-:W-:Y:S02]  /*7810*/  IMAD.MOV.U32 R43, RZ, RZ, R55 ;  /* 0x000000ffff2b7224 */ /* 0x000fe400078e0037 */
.L_x_4145:
[----:B012---:R-:W-:Y:S05]  /*7820*/  BSYNC B1 ;  /* 0x0000000000017941 */ /* 0x007fea0003800000 */
.L_x_4132:
[----:B-----5:R-:W-:Y:S01]  /*7830*/  DSETP.NAN.AND P0, PT, R16, R18, PT ;  /* 0x000000121000722a */ /* 0x020fe20003f08000 */
[----:B------:R-:W-:Y:S03]  /*7840*/  BSSY B1, `(.L_x_4163) ;  /* 0x0000578000017945 */ /* 0x000fe60003800000 */
[----:B------:R-:W0:-:S04]  /*7850*/  DMUL R68, R22, c[0x0][0xdb8] ;  /* 0x00036e0016447a28 */ /* 0x000e080000000000 */
[----:B------:R-:W1:-:S04]  /*7860*/  DMUL R2, R20, c[0x0][0xdb8] ;  /* 0x00036e0014027a28 */ /* 0x000e480000000000 */
[----:B0-----:R0:W2:-:S04]  /*7870*/  DFMA R68, R20, c[0x0][0xdb0], -R68 ;  /* 0x00036c0014447a2b */ /* 0x0010880000000844 */
[----:B-1----:R0:W1:-:S04]  /*7880*/  DFMA R22, R22, c[0x0][0xdb0], R2 ;  /* 0x00036c0016167a2b */ /* 0x0020480000000002 */
[----:B------:R0:W4:Y:S01]  /*7890*/  DADD R14, -RZ, |R16| ;  /* 0x00000000ff0e7229 */ /* 0x0001220000000510 */
[----:B------:R-:W-:Y:S05]  /*78a0*/  @P0 BRA `(.L_x_4164) ;  /* 0x00004de000000947 */ /* 0x000fea0003800000 */
[----:B-12---:R-:W-:-:S04]  /*78b0*/  DADD R4, -RZ, |R18| ;  /* 0x00000000ff047229 */ /* 0x006fc80000000512 */
[----:B------:R-:W1:-:S06]  /*78c0*/  DSETP.GEU.AND P1, PT, |R16|, |R18|, PT ;  /* 0x400000121000722a */ /* 0x000e4c0003f2e200 */
[----:B01--4-:R-:W-:Y:S02]  /*78d0*/  FSEL R20, R14, R4, !P1 ;  /* 0x000000040e147208 */ /* 0x013fe40004800000 */
        /* <DEDUP_REMOVED lines=83> */
.L_x_4170:
        /* <DEDUP_REMOVED lines=21> */
[----:B---3--:R-:W-:Y:S05]  /*7f60*/  CALL.REL.NOINC `($__internal_1_$__cuda_sm20_div_rn_f64_full) ;  /* 0x00031a6000007944 */ /* 0x008fea0003c00000 */
.L_x_4173:
[----:B------:R-:W-:Y:S05]  /*7f70*/  BSYNC B3 ;  /* 0x0000000000037941 */ /* 0x000fea0003800000 */
.L_x_4172:
        /* <DEDUP_REMOVED lines=15> */
.L_x_4171:
[----:B------:R-:W-:Y:S05]  /*8070*/  BSYNC B2 ;  /* 0x0000000000027941 */ /* 0x000fea0003800000 */
.L_x_4169:
        /* <DEDUP_REMOVED lines=20> */
[----:B-123--:R-:W-:Y:S05]  /*81c0*/  CALL.REL.NOINC `($__internal_1_$__cuda_sm20_div_rn_f64_full) ;  /* 0x0003180000007944 */ /* 0x00efea0003c00000 */
.L_x_4175:
[----:B------:R-:W-:Y:S05]  /*81d0*/  BSYNC B2 ;  /* 0x0000000000027941 */ /* 0x000fea0003800000 */
.L_x_4174:
        /* <DEDUP_REMOVED lines=29> */
[----:B------:R-:W4:-:S06]  /*83b0*/  DADD R6, -R4, c[0x2][0x140] ;  /* 0x0080500004067629 */ /* 0x000f0c0000000100 */
[----:B0-----:R-:W-:Y:S02]  /*83c0*/  FSEL R2, R4, R2, !P5 ;  /* 0x0000000204027208 */ /* 0x001fe40006800000 */
[----:B------:R-:W-:Y:S02]  /*83d0*/  FSEL R3, R5, R3, !P5 ;  /* 0x0000000305037208 */ /* 0x000fe40006800000 */
[----:B----4-:R-:W-:Y:S02]  /*83e0*/  FSEL R9, R6, R4, !P5 ;  /* 0x0000000406097208 */ /* 0x010fe40006800000 */
        /* <DEDUP_REMOVED lines=10> */
.L_x_4177:
[----:B------:R-:W-:-:S04]  /*8490*/  ISETP.GE.AND P0, PT, R17, RZ, PT ;  /* 0x000000ff1100720c */ /* 0x000fc80003f06270 */
[----:B------:R-:W-:Y:S02]  /*84a0*/  FSEL R2, RZ, 3.37028055040000000000e+12, P0 ;  /* 0x54442d18ff027808 */ /* 0x000fe40000000000 */
[----:B------:R-:W-:Y:S02]  /*84b0*/  FSEL R3, RZ, 2.1426990032196044922, P0 ;  /* 0x400921fbff037808 */ /* 0x000fe40000000000 */
.L_x_4178:
[----:B------:R-:W-:Y:S05]  /*84c0*/  BSYNC B0 ;  /* 0x0000000000007941 */ /* 0x000fea0003800000 */
.L_x_4176:
[----:B------:R0:W4:Y:S02]  /*84d0*/  DADD R16, |R16|, |R18| ;  /* 0x0000000010107229 */ /* 0x0001240000000612 */
[----:B0-----:R-:W-:Y:S02]  /*84e0*/  LOP3.LUT R19, R3, 0x80000000, R19, 0xb8, !PT ;  /* 0x8000000003137812 */ /* 0x001fe400078eb813 */
[----:B-12---:R-:W-:-:S04]  /*84f0*/  DMUL R70, R70, 0.5 ;  /* 0x3fe0000046467828 */ /* 0x006fc80000000000 */
[----:B----4-:R-:W0:-:S06]  /*8500*/  DSETP.GTU.AND P0, PT, |R16|, +INF , PT ;  /* 0x7ff000001000742a */ /* 0x010e0c0003f0c200 */
[----:B0-----:R-:W-:Y:S02]  /*8510*/  FSEL R2, R16, R2, P0 ;  /* 0x0000000210027208 */ /* 0x001fe40000000000 */
[----:B------:R-:W-:Y:S01]  /*8520*/  FSEL R3, R17, R19, P0 ;  /* 0x0000001311037208 */ /* 0x000fe20000000000 */
[----:B------:R-:W-:Y:S05]  /*8530*/  BRA `(.L_x_4179) ;  /* 0x00004a8000007947 */ /* 0x000fea0003800000 */
.L_x_4168:
        /* <DEDUP_REMOVED lines=76> */
.L_x_4182:
[----:B------:R-:W-:Y:S05]  /*8a00*/  BSYNC B0 ;  /* 0x0000000000007941 */ /* 0x000fea0003800000 */
.L_x_4181:
        /* <DEDUP_REMOVED lines=8> */
[----:B-1-3--:R-:W-:Y:S05]  /*8a90*/  CALL.REL.NOINC `($__internal_1_$__cuda_sm20_div_rn_f64_full) ;  /* 0x00030f3000007944 */ /* 0x00afea0003c00000 */
.L_x_4184:
[----:B------:R-:W-:Y:S05]  /*8aa0*/  BSYNC B2 ;  /* 0x0000000000027941 */ /* 0x000fea0003800000 */
.L_x_4183:
        /* <DEDUP_REMOVED lines=43> */
.L_x_4186:
[----:B------:R-:W-:-:S04]  /*8d60*/  ISETP.GE.AND P0, PT, R17, RZ, PT ;  /* 0x000000ff1100720c */ /* 0x000fc80003f06270 */
[----:B0-----:R-:W-:Y:S02]  /*8d70*/  FSEL R2, RZ, 3.37028055040000000000e+12, P0 ;  /* 0x54442d18ff027808 */ /* 0x001fe40000000000 */
[----:B------:R-:W-:Y:S02]  /*8d80*/  FSEL R3, RZ, 2.1426990032196044922, P0 ;  /* 0x400921fbff037808 */ /* 0x000fe40000000000 */
.L_x_4187:
[----:B------:R-:W-:Y:S05]  /*8d90*/  BSYNC B0 ;  /* 0x0000000000007941 */ /* 0x000fea0003800000 */
.L_x_4185:
[----:B------:R0:W2:Y:S02]  /*8da0*/  DADD R16, |R16|, |R18| ;  /* 0x0000000010107229 */ /* 0x0000a40000000612 */
[----:B0-----:R-:W-:Y:S02]  /*8db0*/  LOP3.LUT R19, R3, 0x80000000, R19, 0xb8, !PT ;  /* 0x8000000003137812 */ /* 0x001fe400078eb813 */
[----:B-1----:R-:W-:-:S04]  /*8dc0*/  DMUL R70, R70, 0.5 ;  /* 0x3fe0000046467828 */ /* 0x002fc80000000000 */
[----:B--2---:R-:W0:-:S06]  /*8dd0*/  DSETP.GTU.AND P0, PT, |R16|, +INF , PT ;  /* 0x7ff000001000742a */ /* 0x004e0c0003f0c200 */
[----:B0-----:R-:W-:Y:S02]  /*8de0*/  FSEL R2, R16, R2, P0 ;  /* 0x0000000210027208 */ /* 0x001fe40000000000 */
[----:B------:R-:W-:Y:S01]  /*8df0*/  FSEL R3, R17, R19, P0 ;  /* 0x0000001311037208 */ /* 0x000fe20000000000 */
[----:B------:R-:W-:Y:S05]  /*8e00*/  BRA `(.L_x_4179) ;  /* 0x000041b000007947 */ /* 0x000fea0003800000 */
.L_x_4180:
[----:B------:R-:W-:Y:S01]  /*8e10*/  LOP3.LUT R3, R73, 0xfffffff8, RZ, 0xc0, !PT ;  /* 0xfffffff849037812 */ /* 0x000fe200078ec0ff */
[----:B------:R-:W-:Y:S01]  /*8e20*/  IMAD.MOV.U32 R2, RZ, RZ, RZ ;  /* 0x000000ffff027224 */ /* 0x000fe200078e00ff */
[----:B------:R-:W-:Y:S01]  /*8e30*/  LOP3.LUT R7, R21, 0xfffffff8, RZ, 0xc0, !PT ;  /* 0xfffffff815077812 */ /* 0x000fe200078ec0ff */
[----:B------:R-:W-:Y:S01]  /*8e40*/  IMAD.MOV.U32 R6, RZ, RZ, RZ ;  /* 0x000000ffff067224 */ /* 0x000fe200078e00ff */
[----:B------:R-:W-:Y:S01]  /*8e50*/  BSSY B0, `(.L_x_4188) ;  /* 0x000006c000007945 */ /* 0x000fe20003800000 */
[----:B------:R-:W-:Y:S02]  /*8e60*/  IMAD.MOV.U32 R14, RZ, RZ, RZ ;  /* 0x000000ffff0e7224 */ /* 0x000fe400078e00ff */
[----:B------:R-:W0:-:S04]  /*8e70*/  DADD R4, R72, -R2 ;  /* 0x0000000048047229 */ /* 0x000e080000000802 */
[----:B------:R-:W1:-:S04]  /*8e80*/  DADD R8, R20, -R6 ;  /* 0x0000000014087229 */ /* 0x000e480000000806 */
[----:B------:R-:W-:-:S04]  /*8e90*/  DMUL R76, R2, R2 ;  /* 0x00000002024c7228 */ /* 0x000fc80000000000 */
[----:B------:R0:W2:Y:S02]  /*8ea0*/  DADD R80, R2, R2 ;  /* 0x0000000002507229 */ /* 0x0000a40000000002 */
[----:B0-----:R-:W-:Y:S02]  /*8eb0*/  LOP3.LUT R3, R5, 0xfffffff8, RZ, 0xc0, !PT ;  /* 0xfffffff805037812 */ /* 0x001fe400078ec0ff */
[----:B-1----:R-:W-:Y:S01]  /*8ec0*/  LOP3.LUT R15, R9, 0xfffffff8, RZ, 0xc0, !PT ;  /* 0xfffffff8090f7812 */ /* 0x002fe200078ec0ff */
[----:B------:R-:W-:-:S04]  /*8ed0*/  DMUL R74, R6, R6 ;  /* 0x00000006064a7228 */ /* 0x000fc80000000000 */
[----:B------:R-:W0:-:S04]  /*8ee0*/  DADD R82, R6, R6 ;  /* 0x0000000006527229 */ /* 0x000e080000000006 */
[----:B------:R-:W-:-:S04]  /*8ef0*/  DADD R6, R4, -R2 ;  /* 0x0000000004067229 */ /* 0x000fc80000000802 */
[----:B--2---:R-:W-:-:S04]  /*8f00*/  DMUL R78, R2, R80 ;  /* 0x00000050024e7228 */ /* 0x004fc80000000000 */
[----:B------:R-:W-:-:S04]  /*8f10*/  DMUL R54, R2, R2 ;  /* 0x0000000202367228 */ /* 0x000fc80000000000 */
[----:B------:R-:W1:-:S04]  /*8f20*/  DADD R2, R2, R2 ;  /* 0x0000000002027229 */ /* 0x000e480000000002 */
[----:B------:R-:W2:-:S04]  /*8f30*/  DADD R70, R8, -R14 ;  /* 0x0000000008467229 */ /* 0x000e88000000080e */
[----:B------:R-:W4:-:S04]  /*8f40*/  DADD R84, R14, R14 ;  /* 0x000000000e547229 */ /* 0x000f08000000000e */
[----:B0-----:R0:W3:-:S04]  /*8f50*/  DMUL R66, R14, R82 ;  /* 0x000000520e427228 */ /* 0x0010c80000000000 */
[----:B------:R0:W0:-:S04]  /*8f60*/  DMUL R50, R14, R14 ;  /* 0x0000000e0e327228 */ /* 0x0000080000000000 */
[----:B-1----:R1:W0:-:S04]  /*8f70*/  DMUL R4, R6, R2 ;  /* 0x0000000206047228 */ /* 0x0022080000000000 */
[----:B------:R1:W0:-:S04]  /*8f80*/  DMUL R14, R6, R80 ;  /* 0x00000050060e7228 */ /* 0x0002080000000000 */
[----:B------:R1:W0:-:S04]  /*8f90*/  DMUL R2, R6, R6 ;  /* 0x0000000606027228 */ /* 0x0002080000000000 */
[----:B--2---:R1:W2:-:S04]  /*8fa0*/  DMUL R8, R70, R82 ;  /* 0x0000005246087228 */ /* 0x0042880000000000 */
[----:B----4-:R1:W4:-:S04]  /*8fb0*/  DMUL R6, R70, R84 ;  /* 0x0000005446067228 */ /* 0x0103080000000000 */
[----:B-1234-:R-:W0:-:S04]  /*8fc0*/  DMUL R70, R70, R70 ;  /* 0x0000004646467228 */ /* 0x01ee080000000000 */
.L_x_4189:
[----:B------:R-:W1:-:S06]  /*8fd0*/  DSETP.GEU.AND P0, PT, R76, R74, PT ;  /* 0x0000004a4c00722a */ /* 0x000e4c0003f0e000 */
[----:B-1----:R-:W-:Y:S02]  /*8fe0*/  FSEL R80, R76, R74, !P0 ;  /* 0x0000004a4c507208 */ /* 0x002fe40004000000 */
[----:B------:R-:W-:Y:S02]  /*8ff0*/  FSEL R81, R77, R75, !P0 ;  /* 0x0000004b4d517208 */ /* 0x000fe40004000000 */
[----:B------:R-:W-:Y:S02]  /*9000*/  FSEL R93, R75, R77, !P0 ;  /* 0x0000004d4b5d7208 */ /* 0x000fe40004000000 */
[----:B------:R-:W-:Y:S02]  /*9010*/  FSEL R92, R74, R76, !P0 ;  /* 0x0000004c4a5c7208 */ /* 0x000fe40004000000 */
[----:B------:R-:W1:-:S04]  /*9020*/  DSETP.GEU.AND P5, PT, R80, R78, PT ;  /* 0x0000004e5000722a */ /* 0x000e480003fae000 */
[----:B------:R-:W2:Y:S02]  /*9030*/  DSETP.LT.OR P0, PT, R80, R78, !P0 ;  /* 0x0000004e5000722a */ /* 0x000ea40004701400 */
[----:B-1----:R-:W-:Y:S02]  /*9040*/  FSEL R74, R80, R78, !P5 ;  /* 0x0000004e504a7208 */ /* 0x002fe40006800000 */
[----:B------:R-:W-:Y:S02]  /*9050*/  FSEL R75, R81, R79, !P5 ;  /* 0x0000004f514b7208 */ /* 0x000fe40006800000 */
[----:B------:R-:W-:Y:S02]  /*9060*/  FSEL R90, R78, R80, !P5 ;  /* 0x000000504e5a7208 */ /* 0x000fe40006800000 */
[----:B------:R-:W-:Y:S02]  /*9070*/  FSEL R91, R79, R81, !P5 ;  /* 0x000000514f5b7208 */ /* 0x000fe40006800000 */
[----:B------:R-:W1:-:S04]  /*9080*/  DSETP.GEU.AND P5, PT, R74, R66, PT ;  /* 0x000000424a00722a */ /* 0x000e480003fae000 */
[----:B--2---:R2:W3:Y:S02]  /*9090*/  DSETP.LT.OR P0, PT, R74, R66, P0 ;  /* 0x000000424a00722a */ /* 0x0044e40000701400 */
[----:B-1----:R-:W-:Y:S02]  /*90a0*/  FSEL R76, R74, R66, !P5 ;  /* 0x000000424a4c7208 */ /* 0x002fe40006800000 */
[----:B------:R-:W-:Y:S02]  /*90b0*/  FSEL R77, R75, R67, !P5 ;  /* 0x000000434b4d7208 */ /* 0x000fe40006800000 */
[----:B------:R-:W-:Y:S01]  /*90c0*/  FSEL R78, R66, R74, !P5 ;  /* 0x0000004a424e7208 */ /* 0x000fe20006800000 */
[----:B--2---:R-:W-:Y:S01]  /*90d0*/  IMAD.MOV.U32 R74, RZ, RZ, R90 ;  /* 0x000000ffff4a7224 */ /* 0x004fe200078e005a */
[----:B------:R-:W-:Y:S01]  /*90e0*/  FSEL R79, R67, R75, !P5 ;  /* 0x0000004b434f7208 */ /* 0x000fe20006800000 */
[----:B------:R-:W-:Y:S01]  /*90f0*/  IMAD.MOV.U32 R75, RZ, RZ, R91 ;  /* 0x000000ffff4b7224 */ /* 0x000fe200078e005b */
[----:B------:R-:W1:-:S04]  /*9100*/  DSETP.GEU.AND P5, PT, R76, R54, PT ;  /* 0x000000364c00722a */ /* 0x000e480003fae000 */
[----:B---3--:R2:W3:Y:S02]  /*9110*/  DSETP.LT.OR P0, PT, R76, R54, P0 ;  /* 0x000000364c00722a */ /* 0x0084e40000701400 */
[----:B-1----:R-:W-:Y:S02]  /*9120*/  FSEL R66, R76, R54, !P5 ;  /* 0x000000364c427208 */ /* 0x002fe40006800000 */
[----:B------:R-:W-:Y:S02]  /*9130*/  FSEL R67, R77, R55, !P5 ;  /* 0x000000374d437208 */ /* 0x000fe40006800000 */
[----:B------:R-:W-:Y:S01]  /*9140*/  FSEL R88, R54, R76, !P5 ;  /* 0x0000004c36587208 */ /* 0x000fe20006800000 */
[----:B--2---:R-:W-:Y:S01]  /*9150*/  IMAD.MOV.U32 R76, RZ, RZ, R92 ;  /* 0x000000ffff4c7224 */ /* 0x004fe200078e005c */
[----:B------:R-:W-:Y:S01]  /*9160*/  FSEL R89, R55, R77, !P5 ;  /* 0x0000004d37597208 */ /* 0x000fe20006800000 */
[----:B------:R-:W-:Y:S01]  /*9170*/  IMAD.MOV.U32 R77, RZ, RZ, R93 ;  /* 0x000000ffff4d7224 */ /* 0x000fe200078e005d */
[----:B0-----:R-:W0:-:S04]  /*9180*/  DSETP.GEU.AND P5, PT, R66, R50, PT ;  /* 0x000000324200722a */ /* 0x001e080003fae000 */
[----:B---3--:R1:W2:Y:S02]  /*9190*/  DSETP.LT.OR P0, PT, R66, R50, P0 ;  /* 0x000000324200722a */ /* 0x0082a40000701400 */
        /* <DEDUP_REMOVED lines=56> */
.L_x_4188:
        /* <DEDUP_REMOVED lines=77> */
.L_x_4191:
        /* <DEDUP_REMOVED lines=21> */
[----:B------:R-:W-:Y:S05]  /*9b40*/  CALL.REL.NOINC `($__internal_1_$__cuda_sm20_div_rn_f64_full) ;  /* 0x0002fe8000007944 */ /* 0x000fea0003c00000 */
.L_x_4194:
[----:B------:R-:W-:Y:S05]  /*9b50*/  BSYNC B3 ;  /* 0x0000000000037941 */ /* 0x000fea0003800000 */
.L_x_4193:
        /* <DEDUP_REMOVED lines=15> */
.L_x_4192:
[----:B------:R-:W-:Y:S05]  /*9c50*/  BSYNC B2 ;  /* 0x0000000000027941 */ /* 0x000fea0003800000 */
.L_x_4190:
        /* <DEDUP_REMOVED lines=20> */
[----:B-12---:R-:W-:Y:S05]  /*9da0*/  CALL.REL.NOINC `($__internal_1_$__cuda_sm20_div_rn_f64_full) ;  /* 0x0002fc2000007944 */ /* 0x006fea0003c00000 */
.L_x_4196:
[----:B------:R-:W-:Y:S05]  /*9db0*/  BSYNC B2 ;  /* 0x0000000000027941 */ /* 0x000fea0003800000 */
.L_x_4195:
        /* <DEDUP_REMOVED lines=43> */
.L_x_4198:
[----:B------:R-:W-:-:S04]  /*a070*/  ISETP.GE.AND P0, PT, R17, RZ, PT ;  /* 0x000000ff1100720c */ /* 0x000fc80003f06270 */
[----:B------:R-:W-:Y:S02]  /*a080*/  FSEL R2, RZ, 3.37028055040000000000e+12, P0 ;  /* 0x54442d18ff027808 */ /* 0x000fe40000000000 */
[----:B------:R-:W-:Y:S02]  /*a090*/  FSEL R3, RZ, 2.1426990032196044922, P0 ;  /* 0x400921fbff037808 */ /* 0x000fe40000000000 */
.L_x_4199:
[----:B------:R-:W-:Y:S05]  /*a0a0*/  BSYNC B0 ;  /* 0x0000000000007941 */ /* 0x000fea0003800000 */
.L_x_4197:
[----:B------:R0:W3:Y:S02]  /*a0b0*/  DADD R16, |R16|, |R18| ;  /* 0x0000000010107229 */ /* 0x0000e40000000612 */
[----:B0-----:R-:W-:Y:S02]  /*a0c0*/  LOP3.LUT R19, R3, 0x80000000, R19, 0xb8, !PT ;  /* 0x8000000003137812 */ /* 0x001fe400078eb813 */
[----:B-12---:R-:W-:-:S04]  /*a0d0*/  DMUL R70, R70, 0.5 ;  /* 0x3fe0000046467828 */ /* 0x006fc80000000000 */
[----:B---3--:R-:W0:-:S06]  /*a0e0*/  DSETP.GTU.AND P0, PT, |R16|, +INF , PT ;  /* 0x7ff000001000742a */ /* 0x008e0c0003f0c200 */
[----:B0-----:R-:W-:Y:S02]  /*a0f0*/  FSEL R2, R16, R2, P0 ;  /* 0x0000000210027208 */ /* 0x001fe40000000000 */
[----:B------:R-:W-:Y:S01]  /*a100*/  FSEL R3, R17, R19, P0 ;  /* 0x0000001311037208 */ /* 0x000fe20000000000 */
[----:B------:R-:W-:Y:S05]  /*a110*/  BRA `(.L_x_4179) ;  /* 0x00002ea000007947 */ /* 0x000fea0003800000 */
.L_x_4167:
        /* <DEDUP_REMOVED lines=110> */
.L_x_4201:
[----:B------:R-:W-:Y:S05]  /*a800*/  BSYNC B0 ;  /* 0x0000000000007941 */ /* 0x000fea0003800000 */
.L_x_4200:
        /* <DEDUP_REMOVED lines=9> */
.L_x_4203:
[----:B------:R-:W-:Y:S05]  /*a8a0*/  BSYNC B2 ;  /* 0x0000000000027941 */ /* 0x000fea0003800000 */
.L_x_4202:
        /* <DEDUP_REMOVED lines=43> */
.L_x_4205:
[----:B------:R-:W-:-:S04]  /*ab60*/  ISETP.GE.AND P0, PT, R17, RZ, PT ;  /* 0x000000ff1100720c */ /* 0x000fc80003f06270 */
[----:B0-----:R-:W-:Y:S02]  /*ab70*/  FSEL R2, RZ, 3.37028055040000000000e+12, P0 ;  /* 0x54442d18ff027808 */ /* 0x001fe40000000000 */
[----:B------:R-:W-:Y:S02]  /*ab80*/  FSEL R3, RZ, 2.1426990032196044922, P0 ;  /* 0x400921fbff037808 */ /* 0x000fe40000000000 */
.L_x_4206:
[----:B------:R-:W-:Y:S05]  /*ab90*/  BSYNC B0 ;  /* 0x0000000000007941 */ /* 0x000fea0003800000 */
.L_x_4204:
[----:B------:R0:W2:Y:S02]  /*aba0*/  DADD R16, |R16|, |R18| ;  /* 0x0000000010107229 */ /* 0x0000a40000000612 */
[----:B0-----:R-:W-:-:S04]  /*abb0*/  LOP3.LUT R19, R3, 0x80000000, R19, 0xb8, !PT ;  /* 0x8000000003137812 */ /* 0x001fc800078eb813 */
[----:B--2---:R-:W0:-:S06]  /*abc0*/  DSETP.GTU.AND P0, PT, |R16|, +INF , PT ;  /* 0x7ff000001000742a */ /* 0x004e0c0003f0c200 */
[----:B0-----:R-:W-:Y:S02]  /*abd0*/  FSEL R2, R16, R2, P0 ;  /* 0x0000000210027208 */ /* 0x001fe40000000000 */
[----:B------:R-:W-:Y:S01]  /*abe0*/  FSEL R3, R17, R19, P0 ;  /* 0x0000001311037208 */ /* 0x000fe20000000000 */
[----:B------:R-:W-:Y:S05]  /*abf0*/  BRA `(.L_x_4179) ;  /* 0x000023c000007947 */ /* 0x000fea0003800000 */
.L_x_4166:
        /* <DEDUP_REMOVED lines=69> */
.L_x_4209:
        /* <DEDUP_REMOVED lines=22> */
.L_x_4212:
[----:B------:R-:W-:Y:S05]  /*b1b0*/  BSYNC B3 ;  /* 0x0000000000037941 */ /* 0x000fea0003800000 */
.L_x_4211:
        /* <DEDUP_REMOVED lines=15> */
.L_x_4210:
[----:B------:R-:W-:Y:S05]  /*b2b0*/  BSYNC B2 ;  /* 0x0000000000027941 */ /* 0x000fea0003800000 */
.L_x_4208:
[----:B------:R-:W-:Y:S01]  /*b2c0*/  IMAD.MOV.U32 R4, RZ, RZ, 0x2a25ff7e ;  /* 0x2a25ff7eff047424 */ /* 0x000fe200078e00ff */
[----:B------:R-:W-:Y:S01]  /*b2d0*/  ISETP.GE.AND P0, PT, R17, RZ, PT ;  /* 0x000000ff1100720c */ /* 0x000fe20003f06270 */
[----:B------:R-:W-:Y:S01]  /*b2e0*/  IMAD.MOV.U32 R5, RZ, RZ, 0x3ef53e1d ;  /* 0x3ef53e1dff057424 */ /* 0x000fe200078e00ff */
[----:B------:R-:W-:Y:S01]  /*b2f0*/  DSETP.NEU.AND P5, PT, |R16|, |R18|, PT ;  /* 0x400000121000722a */ /* 0x000fe20003fad200 */
[----:B------:R-:W-:-:S03]  /*b300*/  IMAD.MOV.U32 R0, RZ, RZ, 0x7f3321d2 ;  /* 0x7f3321d2ff007424 */ /* 0x000fc600078e00ff */
[----:B------:R-:W-:-:S04]  /*b310*/  DADD R16, |R16|, |R18| ;  /* 0x0000000010107229 */ /* 0x000fc80000000612 */
[----:B------:R-:W4:-:S06]  /*b320*/  DFMA R4, R70, -R4, c[0x2][0xa8] ;  /* 0x00802a004604762b */ /* 0x000f0c0000000804 */
[----:B----4-:R-:W4:-:S06]  /*b330*/  DFMA R4, R70, R4, c[0x2][0xb0] ;  /* 0x00802c004604762b */ /* 0x010f0c0000000004 */
        /* <DEDUP_REMOVED lines=16> */
[----:B----4-:R-:W4:-:S04]  /*b440*/  DMUL R4, R70, R4 ;  /* 0x0000000446047228 */ /* 0x010f080000000000 */
[----:B012---:R-:W-:-:S04]  /*b450*/  DMUL R70, R2, 0.5 ;  /* 0x3fe0000002467828 */ /* 0x007fc80000000000 */
[----:B----4-:R-:W0:-:S06]  /*b460*/  DFMA R4, R20, R4, R20 ;  /* 0x000000041404722b */ /* 0x010e0c0000000014 */
        /* <DEDUP_REMOVED lines=17> */
.L_x_4207:
        /* <DEDUP_REMOVED lines=46> */
.L_x_4165:
        /* <DEDUP_REMOVED lines=22> */
[----:B---3--:R-:W-:Y:S05]  /*b9c0*/  CALL.REL.NOINC `($__internal_1_$__cuda_sm20_div_rn_f64_full) ;  /* 0x0002e00000007944 */ /* 0x008fea0003c00000 */
.L_x_4214:
[----:B------:R-:W-:Y:S05]  /*b9d0*/  BSYNC B2 ;  /* 0x0000000000027941 */ /* 0x000fea0003800000 */
.L_x_4213:
        /* <DEDUP_REMOVED lines=23> */
[----:B-1-3--:R-:W-:Y:S05]  /*bb50*/  CALL.REL.NOINC `($__internal_1_$__cuda_sm20_div_rn_f64_full) ;  /* 0x0002de7000007944 */ /* 0x00afea0003c00000 */
[----:B------:R-:W-:Y:S02]  /*bb60*/  IMAD.MOV.U32 R2, RZ, RZ, R14 ;  /* 0x000000ffff027224 */ /* 0x000fe400078e000e */
[----:B------:R-:W-:Y:S02]  /*bb70*/  IMAD.MOV.U32 R3, RZ, RZ, R15 ;  /* 0x000000ffff037224 */ /* 0x000fe400078e000f */
.L_x_4216:
[----:B------:R-:W-:Y:S05]  /*bb80*/  BSYNC B2 ;  /* 0x0000000000027941 */ /* 0x000fea0003800000 */
.L_x_4215:
        /* <DEDUP_REMOVED lines=111> */
.L_x_4218:
[----:B------:R-:W-:Y:S05]  /*c280*/  BSYNC B0 ;  /* 0x0000000000007941 */ /* 0x000fea0003800000 */
.L_x_4217:
        /* <DEDUP_REMOVED lines=9> */
.L_x_4220:
[----:B------:R-:W-:Y:S05]  /*c320*/  BSYNC B2 ;  /* 0x0000000000027941 */ /* 0x000fea0003800000 */
.L_x_4219:
        /* <DEDUP_REMOVED lines=43> */
.L_x_4222:
[----:B------:R-:W-:-:S04]  /*c5e0*/  ISETP.GE.AND P0, PT, R17, RZ, PT ;  /* 0x000000ff1100720c */ /* 0x000fc80003f06270 */
[----:B0-----:R-:W-:Y:S02]  /*c5f0*/  FSEL R2, RZ, 3.37028055040000000000e+12, P0 ;  /* 0x54442d18ff027808 */ /* 0x001fe40000000000 */
[----:B------:R-:W-:Y:S02]  /*c600*/  FSEL R3, RZ, 2.1426990032196044922, P0 ;  /* 0x400921fbff037808 */ /* 0x000fe40000000000 */
.L_x_4223:
[----:B------:R-:W-:Y:S05]  /*c610*/  BSYNC B0 ;  /* 0x0000000000007941 */ /* 0x000fea0003800000 */
.L_x_4221:
[----:B------:R0:W2:Y:S02]  /*c620*/  DADD R16, |R16|, |R18| ;  /* 0x0000000010107229 */ /* 0x0000a40000000612 */
[----:B0-----:R-:W-:Y:S02]  /*c630*/  LOP3.LUT R19, R3, 0x80000000, R19, 0xb8, !PT ;  /* 0x8000000003137812 */ /* 0x001fe400078eb813 */
[----:B-1----:R-:W-:-:S04]  /*c640*/  DADD R70, R70, 1 ;  /* 0x3ff0000046467429 */ /* 0x002fc80000000000 */
[----:B--2---:R-:W0:-:S06]  /*c650*/  DSETP.GTU.AND P0, PT, |R16|, +INF , PT ;  /* 0x7ff000001000742a */ /* 0x004e0c0003f0c200 */
[----:B0-----:R-:W-:Y:S02]  /*c660*/  FSEL R2, R16, R2, P0 ;  /* 0x0000000210027208 */ /* 0x001fe40000000000 */
[----:B------:R-:W-:Y:S01]  /*c670*/  FSEL R3, R17, R19, P0 ;  /* 0x0000001311037208 */ /* 0x000fe20000000000 */
[----:B------:R-:W-:Y:S05]  /*c680*/  BRA `(.L_x_4179) ;  /* 0x0000093000007947 */ /* 0x000fea0003800000 */
.L_x_4164:
[----:B-12---:R-:W1:Y:S01]  /*c690*/  DSETP.GEU.AND P0, PT, |R18|, 1.4916681462400413487e-154, PT ;  /* 0x200000001200742a */ /* 0x006e620003f0e200 */
[----:B------:R-:W-:Y:S01]  /*c6a0*/  BSSY B0, `(.L_x_4224) ;  /* 0x0000056000007945 */ /* 0x000fe20003800000 */
[----:B------:R-:W-:Y:S02]  /*c6b0*/  IMAD.MOV.U32 R13, RZ, RZ, -0x3ff ;  /* 0xfffffc01ff0d7424 */ /* 0x000fe400078e00ff */
[----:B------:R-:W-:-:S04]  /*c6c0*/  DADD R50, -RZ, |R18| ;  /* 0x00000000ff327229 */ /* 0x000fc80000000512 */
[----:B-1----:R-:W1:-:S14]  /*c6d0*/  DSETP.LT.AND P0, PT, |R16|, 1.4916681462400413487e-154, !P0 ;  /* 0x200000001000742a */ /* 0x002e5c0004701200 */
[----:B-1----:R-:W1:-:S04]  /*c6e0*/  @P0 DMUL R4, R18, 4 ;  /* 0x4010000012040828 */ /* 0x002e480000000000 */
[----:B0-----:R-:W-:-:S04]  /*c6f0*/  @P0 DMUL R2, R16, 4 ;  /* 0x4010000010020828 */ /* 0x001fc80000000000 */
[----:B-1----:R-:W0:-:S04]  /*c700*/  @P0 DMUL R4, R4, R4 ;  /* 0x0000000404040228 */ /* 0x002e080000000000 */
[----:B------:R-:W1:-:S04]  /*c710*/  @!P0 DMUL R6, R18, R18 ;  /* 0x0000001212068228 */ /* 0x000e480000000000 */
[----:B0-----:R-:W0:-:S04]  /*c720*/  @P0 DFMA R4, R2, R2, R4 ;  /* 0x000000020204022b */ /* 0x001e080000000004 */
[----:B-1----:R-:W-:-:S04]  /*c730*/  @!P0 DFMA R6, R16, R16, R6 ;  /* 0x000000101006822b */ /* 0x002fc80000000006 */
        /* <DEDUP_REMOVED lines=18> */
[----:B0---4-:R-:W-:Y:S02]  /*c860*/  FSEL R21, R51, R15, P1 ;  /* 0x0000000f33157208 */ /* 0x011fe40000800000 */
        /* <DEDUP_REMOVED lines=57> */
.L_x_4225:
[----:B------:R-:W-:Y:S05]  /*cc00*/  BSYNC B0 ;  /* 0x0000000000007941 */ /* 0x000fea0003800000 */
.L_x_4224:
[----:B------:R-:W-:Y:S01]  /*cc10*/  FSETP.GT.AND P0, PT, |R65|, 1.469367938527859385e-39, PT ;  /* 0x001000004100780b */ /* 0x000fe20003f04200 */
[----:B------:R-:W-:-:S12]  /*cc20*/  BSSY B2, `(.L_x_4226) ;  /* 0x0000006000027945 */ /* 0x000fd80003800000 */
[----:B------:R-:W-:Y:S05]  /*cc30*/  @P0 BRA P5, `(.L_x_4227) ;  /* 0x0000004000000947 */ /* 0x000fea0002800000 */
[----:B------:R-:W-:Y:S01]  /*cc40*/  IMAD.MOV.U32 R6, RZ, RZ, R20 ;  /* 0x000000ffff067224 */ /* 0x000fe200078e0014 */
[----:B------:R-:W-:Y:S01]  /*cc50*/  MOV R0, 0xcc80 ;  /* 0x0000cc8000007802 */ /* 0x000fe20000000f00 */
[----:B0-----:R-:W-:Y:S02]  /*cc60*/  IMAD.MOV.U32 R5, RZ, RZ, R21 ;  /* 0x000000ffff057224 */ /* 0x001fe400078e0015 */
[----:B-1-3--:R-:W-:Y:S05]  /*cc70*/  CALL.REL.NOINC `($__internal_1_$__cuda_sm20_div_rn_f64_full) ;  /* 0x0002cd5000007944 */ /* 0x00afea0003c00000 */
.L_x_4227:
[----:B------:R-:W-:Y:S05]  /*cc80*/  BSYNC B2 ;  /* 0x0000000000027941 */ /* 0x000fea0003800000 */
.L_x_4226:
        /* <DEDUP_REMOVED lines=43> */
.L_x_4229:
[----:B------:R-:W-:Y:S02]  /*cf40*/  FSEL R2, RZ, 3.37028055040000000000e+12, P0 ;  /* 0x54442d18ff027808 */ /* 0x000fe40000000000 */
[----:B------:R-:W-:Y:S02]  /*cf50*/  FSEL R3, RZ, 2.1426990032196044922, P0 ;  /* 0x400921fbff037808 */ /* 0x000fe40000000000 */
.L_x_4230:
[----:B------:R-:W-:Y:S05]  /*cf60*/  BSYNC B0 ;  /* 0x0000000000007941 */ /* 0x000fea0003800000 */
.L_x_4228:
[----:B------:R0:W2:Y:S02]  /*cf70*/  DADD R16, |R16|, |R18| ;  /* 0x0000000010107229 */ /* 0x0000a40000000612 */
[----:B0-----:R-:W-:-:S04]  /*cf80*/  LOP3.LUT R19, R3, 0x80000000, R19, 0xb8, !PT ;  /* 0x8000000003137812 */ /* 0x001fc800078eb813 */
[----:B--2---:R-:W0:-:S06]  /*cf90*/  DSETP.GTU.AND P0, PT, |R16|, +INF , PT ;  /* 0x7ff000001000742a */ /* 0x004e0c0003f0c200 */
[----:B0-----:R-:W-:Y:S02]  /*cfa0*/  FSEL R2, R16, R2, P0 ;  /* 0x0000000210027208 */ /* 0x001fe40000000000 */
[----:B------:R-:W-:Y:S02]  /*cfb0*/  FSEL R3, R17, R19, P0 ;  /* 0x0000001311037208 */ /* 0x000fe40000000000 */
.L_x_4179:
[----:B------:R-:W-:Y:S05]  /*cfc0*/  BSYNC B1 ;  /* 0x0000000000017941 */ /* 0x000fea0003800000 */
.L_x_4163:
[-C--:B------:R-:W0:Y:S01]  /*cfd0*/  DMUL R20, R68, R2.reuse ;  /* 0x0000000244147228 */ /* 0x080e220000000000 */
[----:B------:R-:W-:Y:S03]  /*cfe0*/  BSSY B1, `(.L_x_4231) ;  /* 0x00001ac000017945 */ /* 0x000fe60003800000 */
[----:B------:R-:W2:-:S04]  /*cff0*/  DMUL R2, R22, R2 ;  /* 0x0000000216027228 */ /* 0x000e880000000000 */
[----:B01----:R-:W0:-:S04]  /*d000*/  DFMA R20, R22, R70, R20 ;  /* 0x000000461614722b */ /* 0x003e080000000014 */
[----:B--2---:R1:W2:-:S06]  /*d010*/  DFMA R68, R68, R70, -R2 ;  /* 0x000000464444722b */ /* 0x00428c0000000802 */
        /* <DEDUP_REMOVED lines=48> */
.L_x_4237:
[----:B------:R-:W-:Y:S05]  /*d320*/  BSYNC B0 ;  /* 0x0000000000007941 */ /* 0x000fea0003800000 */
.L_x_4236:
        /* <DEDUP_REMOVED lines=13> */
[----:B0123--:R-:W-:Y:S05]  /*d400*/  CALL.REL.NOINC `($_ZN2at6native55_GLOBAL__N__de093ff9_22_ForeachBinaryOpList_cu_a911ec4325multi_tensor_apply_kernelINS1_18TensorListMetadataILi3EEENS1_24BinaryOpListAlphaFunctorIN3c107complexIdEELi3ELi2ELi2EEEJNS1_13power_functorIS8_EES8_EEEvT_T0_DpT1_$__internal_trig_reduction_slowpathd) ;  /* 0x0002cb8000007944 */ /* 0x00ffea0003c00000 */
[----:B------:R-:W-:Y:S02]  /*d410*/  IMAD.MOV.U32 R16, RZ, RZ, R4 ;  /* 0x000000ffff107224 */ /* 0x000fe400078e0004 */
[----:B------:R-:W-:Y:S01]  /*d420*/  IMAD.MOV.U32 R17, RZ, RZ, R5 ;  /* 0x000000ffff117224 */ /* 0x000fe200078e0005 */
[----:B------:R-:W-:Y:S05]  /*d430*/  BRA `(.L_x_4240) ;  /* 0x0000002000007947 */ /* 0x000fea0003800000 */
.L_x_4239:
[----:B------:R2:W4:Y:S01]  /*d440*/  DMUL R16, RZ, R20 ;  /* 0x00000014ff107228 */ /* 0x0005220000000000 */
[----:B0-----:R-:W-:-:S05]  /*d450*/  IMAD.MOV.U32 R3, RZ, RZ, RZ ;  /* 0x000000ffff037224 */ /* 0x001fca00078e00ff */
.L_x_4240:
[----:B------:R-:W-:Y:S05]  /*d460*/  BSYNC B2 ;  /* 0x0000000000027941 */ /* 0x000fea0003800000 */
.L_x_4238:
[----:B------:R-:W-:Y:S01]  /*d470*/  IADD3 R8, R3, 0x1, RZ ;  /* 0x0000000103087810 */ /* 0x000fe20007ffe0ff */
[----:B------:R-:W-:-:S04]  /*d480*/  IMAD.MOV.U32 R3, RZ, RZ, 0x8 ;  /* 0x00000008ff037424 */ /* 0x000fc800078e00ff */
[----:B------:R-:W-:-:S05]  /*d490*/  IMAD.SHL.U32 R0, R8, 0x8, RZ ;  /* 0x0000000808007824 */ /* 0x000fca00078e00ff */
[----:B------:R-:W-:-:S05]  /*d4a0*/  LOP3.LUT R0, R0, 0x8, RZ, 0xc0, !PT ;  /* 0x0000000800007812 */ /* 0x000fca00078ec0ff */
[----:B------:R-:W-:-:S05]  /*d4b0*/  IMAD.WIDE.U32 R2, R0, R3, c[0x4][0xe0] ;  /* 0x0100380000027625 */ /* 0x000fca00078e0003 */
[----:B------:R-:W5:Y:S04]  /*d4c0*/  LDG.E.128.CONSTANT R72, [R2.64] ;  /* 0x0000000602487981 */ /* 0x000f68000c1e9d00 */
[----:B0---4-:R-:W4:Y:S04]  /*d4d0*/  LDG.E.128.CONSTANT R4, [R2.64+0x10] ;  /* 0x0000100602047981 */ /* 0x011f28000c1e9d00 */
[----:B---3--:R-:W3:Y:S01]  /*d4e0*/  LDG.E.128.CONSTANT R68, [R2.64+0x20] ;  /* 0x0000200602447981 */ /* 0x008ee2000c1e9d00 */
[----:B------:R-:W-:Y:S01]  /*d4f0*/  R2P PR, R8, 0x3 ;  /* 0x0000000308007804 */ /* 0x000fe20000000000 */
[----:B------:R-:W-:Y:S01]  /*d500*/  IMAD.MOV.U32 R8, RZ, RZ, 0x79785eba ;  /* 0x79785ebaff087424 */ /* 0x000fe200078e00ff */
[----:B--2---:R-:W5:Y:S01]  /*d510*/  DMUL R14, R16, R16 ;  /* 0x00000010100e7228 */ /* 0x004f620000000000 */
[----:B------:R-:W-:Y:S01]  /*d520*/  IMAD.MOV.U32 R0, RZ, RZ, 0x3de5db65 ;  /* 0x3de5db65ff007424 */ /* 0x000fe200078e00ff */
[----:B------:R-:W-:Y:S02]  /*d530*/  BSSY B2, `(.L_x_4241) ;  /* 0x000001f000027945 */ /* 0x000fe40003800000 */
[----:B------:R-:W-:-:S02]  /*d540*/  FSEL R8, -R8, 4.2945490664224492434e-19, !P0 ;  /* 0x20fd816408087808 */ /* 0x000fc40004000100 */
[----:B------:R-:W-:-:S06]  /*d550*/  FSEL R9, R0, -0.082518599927425384521, !P0 ;  /* 0xbda8ff8300097808 */ /* 0x000fcc0004000000 */
[----:B-----5:R-:W0:-:S06]  /*d560*/  DFMA R72, R14, R8, R72 ;  /* 0x000000080e48722b */ /* 0x020e0c0000000048 */
[----:B0-----:R-:W4:-:S06]  /*d570*/  DFMA R72, R14, R72, R74 ;  /* 0x000000480e48722b */ /* 0x001f0c000000004a */
[----:B----4-:R-:W0:-:S06]  /*d580*/  DFMA R4, R14, R72, R4 ;  /* 0x000000480e04722b */ /* 0x010e0c0000000004 */
[----:B0-----:R-:W3:-:S06]  /*d590*/  DFMA R4, R14, R4, R6 ;  /* 0x000000040e04722b */ /* 0x001ecc0000000006 */
[----:B---3--:R-:W0:-:S06]  /*d5a0*/  DFMA R4, R14, R4, R68 ;  /* 0x000000040e04722b */ /* 0x008e0c0000000044 */
        /* <DEDUP_REMOVED lines=16> */
[----:B0123--:R-:W-:Y:S05]  /*d6b0*/  CALL.REL.NOINC `($_ZN2at6native55_GLOBAL__N__de093ff9_22_ForeachBinaryOpList_cu_a911ec4325multi_tensor_apply_kernelINS1_18TensorListMetadataILi3EEENS1_24BinaryOpListAlphaFunctorIN3c107complexIdEELi3ELi2ELi2EEEJNS1_13power_functorIS8_EES8_EEEvT_T0_DpT1_$__internal_trig_reduction_slowpathd) ;  /* 0x0002c8d000007944 */ /* 0x00ffea0003c00000 */
[----:B------:R-:W-:Y:S02]  /*d6c0*/  IMAD.MOV.U32 R0, RZ, RZ, R3 ;  /* 0x000000ffff007224 */ /* 0x000fe400078e0003 */
[----:B------:R-:W-:Y:S02]  /*d6d0*/  IMAD.MOV.U32 R2, RZ, RZ, R4 ;  /* 0x000000ffff027224 */ /* 0x000fe400078e0004 */
[----:B------:R-:W-:Y:S01]  /*d6e0*/  IMAD.MOV.U32 R3, RZ, RZ, R5 ;  /* 0x000000ffff037224 */ /* 0x000fe200078e0005 */
[----:B------:R-:W-:Y:S05]  /*d6f0*/  BRA `(.L_x_4243) ;  /* 0x0000002000007947 */ /* 0x000fea0003800000 */
.L_x_4242:
[----:B------:R2:W3:Y:S01]  /*d700*/  DMUL R2, RZ, R20 ;  /* 0x00000014ff027228 */ /* 0x0004e20000000000 */
[----:B------:R-:W-:-:S05]  /*d710*/  IMAD.MOV.U32 R0, RZ, RZ, RZ ;  /* 0x000000ffff007224 */ /* 0x000fca00078e00ff */
.L_x_4243:
[----:B------:R-:W-:Y:S05]  /*d720*/  BSYNC B2 ;  /* 0x0000000000027941 */ /* 0x000fea0003800000 */
.L_x_4241:
[----:B------:R-:W-:Y:S02]  /*d730*/  IMAD.SHL.U32 R4, R0, 0x8, RZ ;  /* 0x0000000800047824 */ /* 0x000fe400078e00ff */
[----:B------:R-:W-:-:S03]  /*d740*/  IMAD.MOV.U32 R9, RZ, RZ, 0x8 ;  /* 0x00000008ff097424 */ /* 0x000fc600078e00ff */
[----:B------:R-:W-:-:S05]  /*d750*/  LOP3.LUT R4, R4, 0x8, RZ, 0xc0, !PT ;  /* 0x0000000804047812 */ /* 0x000fca00078ec0ff */
[----:B------:R-:W-:-:S05]  /*d760*/  IMAD.WIDE.U32 R8, R4, R9, c[0x4][0xe0] ;  /* 0x0100380004087625 */ /* 0x000fca00078e0009 */
[----:B------:R-:W4:Y:S04]  /*d770*/  LDG.E.128.CONSTANT R68, [R8.64] ;  /* 0x0000000608447981 */ /* 0x000f28000c1e9d00 */
[----:B--2---:R-:W2:Y:S04]  /*d780*/  LDG.E.128.CONSTANT R4, [R8.64+0x10] ;  /* 0x0000100608047981 */ /* 0x004ea8000c1e9d00 */
[----:B------:R-:W5:Y:S01]  /*d790*/  LDG.E.128.CONSTANT R20, [R8.64+0x20] ;  /* 0x0000200608147981 */ /* 0x000f62000c1e9d00 */
[----:B------:R-:W-:Y:S01]  /*d7a0*/  R2P PR, R0, 0x3 ;  /* 0x0000000300007804 */ /* 0x000fe20000000000 */
[----:B------:R-:W-:Y:S01]  /*d7b0*/  IMAD.MOV.U32 R14, RZ, RZ, 0x79785eba ;  /* 0x79785ebaff0e7424 */ /* 0x000fe200078e00ff */
[----:B---3--:R-:W4:Y:S01]  /*d7c0*/  DMUL R50, R2, R2 ;  /* 0x0000000202327228 */ /* 0x008f220000000000 */
[----:B------:R-:W-:-:S03]  /*d7d0*/  IMAD.MOV.U32 R0, RZ, RZ, 0x3de5db65 ;  /* 0x3de5db65ff007424 */ /* 0x000fc600078e00ff */
[----:B------:R-:W-:Y:S01]  /*d7e0*/  FSEL R14, -R14, 4.2945490664224492434e-19, !P0 ;  /* 0x20fd81640e0e7808 */ /* 0x000fe20004000100 */
[----:B01----:R-:W-:Y:S01]  /*d7f0*/  DMUL R16, R16, R18 ;  /* 0x0000001210107228 */ /* 0x003fe20000000000 */
[----:B------:R-:W-:-:S06]  /*d800*/  FSEL R15, R0, -0.082518599927425384521, !P0 ;  /* 0xbda8ff83000f7808 */ /* 0x000fcc0004000000 */
[----:B----4-:R-:W0:-:S06]  /*d810*/  DFMA R68, R50, R14, R68 ;  /* 0x0000000e3244722b */ /* 0x010e0c0000000044 */
[----:B0-----:R-:W2:-:S06]  /*d820*/  DFMA R68, R50, R68, R70 ;  /* 0x000000443244722b */ /* 0x001e8c0000000046 */
[----:B--2---:R-:W0:-:S06]  /*d830*/  DFMA R4, R50, R68, R4 ;  /* 0x000000443204722b */ /* 0x004e0c0000000004 */
[----:B0-----:R-:W5:-:S06]  /*d840*/  DFMA R4, R50, R4, R6 ;  /* 0x000000043204722b */ /* 0x001f4c0000000006 */
[----:B-----5:R-:W0:-:S06]  /*d850*/  DFMA R4, R50, R4, R20 ;  /* 0x000000043204722b */ /* 0x020e0c0000000014 */
[----:B0-----:R-:W0:-:S06]  /*d860*/  DFMA R4, R50, R4, R22 ;  /* 0x000000043204722b */ /* 0x001e0c0000000016 */
[----:B0-----:R-:W-:-:S04]  /*d870*/  DFMA R2, R4, R2, R2 ;  /* 0x000000020402722b */ /* 0x001fc80000000002 */
[----:B------:R-:W0:-:S06]  /*d880*/  @P0 DFMA R2, R50, R4, 1 ;  /* 0x3ff000003202042b */ /* 0x000e0c0000000004 */
[----:B0-----:R-:W0:-:S06]  /*d890*/  @P1 DFMA R2, R2, -1, RZ ;  /* 0xbff000000202182b */ /* 0x001e0c00000000ff */
[----:B0-----:R0:W1:Y:S01]  /*d8a0*/  DMUL R18, R2, R18 ;  /* 0x0000001202127228 */ /* 0x0010620000000000 */
[----:B------:R-:W-:Y:S05]  /*d8b0*/  BRA `(.L_x_4244) ;  /* 0x000011e000007947 */ /* 0x000fea0003800000 */
.L_x_4235:
        /* <DEDUP_REMOVED lines=38> */
.L_x_4246:
[----:B------:R-:W-:Y:S05]  /*db20*/  BSYNC B0 ;  /* 0x0000000000007941 */ /* 0x000fea0003800000 */
.L_x_4245:
        /* <DEDUP_REMOVED lines=17> */
.L_x_4248:
[----:B------:R2:W4:Y:S01]  /*dc40*/  DMUL R16, RZ, R20 ;  /* 0x00000014ff107228 */ /* 0x0005220000000000 */
[----:B0-----:R-:W-:-:S05]  /*dc50*/  IMAD.MOV.U32 R3, RZ, RZ, RZ ;  /* 0x000000ffff037224 */ /* 0x001fca00078e00ff */
.L_x_4249:
[----:B------:R-:W-:Y:S05]  /*dc60*/  BSYNC B2 ;  /* 0x0000000000027941 */ /* 0x000fea0003800000 */
.L_x_4247:
        /* <DEDUP_REMOVED lines=41> */
.L_x_4251:
[----:B------:R2:W3:Y:S01]  /*df00*/  DMUL R2, RZ, R20 ;  /* 0x00000014ff027228 */ /* 0x0004e20000000000 */
[----:B------:R-:W-:-:S05]  /*df10*/  IMAD.MOV.U32 R0, RZ, RZ, RZ ;  /* 0x000000ffff007224 */ /* 0x000fca00078e00ff */
.L_x_4252:
[----:B------:R-:W-:Y:S05]  /*df20*/  BSYNC B2 ;  /* 0x0000000000027941 */ /* 0x000fea0003800000 */
.L_x_4250:
        /* <DEDUP_REMOVED lines=11> */
[----:B------:R-:W-:Y:S02]  /*dfe0*/  FSEL R14, -R14, 4.2945490664224492434e-19, !P0 ;  /* 0x20fd81640e0e7808 */ /* 0x000fe40004000100 */
[----:B------:R-:W-:Y:S02]  /*dff0*/  FSEL R15, R0, -0.082518599927425384521, !P0 ;  /* 0xbda8ff83000f7808 */ /* 0x000fe40004000000 */
[----:B-1----:R-:W-:-:S04]  /*e000*/  LOP3.LUT R0, R19, 0xfffff, RZ, 0xc0, !PT ;  /* 0x000fffff13007812 */ /* 0x002fc800078ec0ff */
[----:B----4-:R-:W1:-:S06]  /*e010*/  DFMA R68, R50, R14, R68 ;  /* 0x0000000e3244722b */ /* 0x010e4c0000000044 */
[----:B-1----:R-:W2:-:S06]  /*e020*/  DFMA R68, R50, R68, R70 ;  /* 0x000000443244722b */ /* 0x002e8c0000000046 */
[----:B--2---:R-:W1:-:S06]  /*e030*/  DFMA R4, R50, R68, R4 ;  /* 0x000000443204722b */ /* 0x004e4c0000000004 */
[C---:B-1----:R1:W5:Y:S02]  /*e040*/  DFMA R4, R50.reuse, R4, R6 ;  /* 0x000000043204722b */ /* 0x0423640000000006 */
[----:B-1----:R-:W-:Y:S02]  /*e050*/  LEA.HI R6, R19, 0xffffff09, RZ, 0xc ;  /* 0xffffff0913067811 */ /* 0x002fe400078f60ff */
[----:B------:R-:W-:Y:S02]  /*e060*/  LOP3.LUT R19, R0, 0x7fe00000, RZ, 0xfc, !PT ;  /* 0x7fe0000000137812 */ /* 0x000fe400078efcff */
[----:B-----5:R-:W1:-:S04]  /*e070*/  DFMA R4, R50, R4, R20 ;  /* 0x000000043204722b */ /* 0x020e480000000014 */
        /* <DEDUP_REMOVED lines=9> */
[----:B0-----:R0:W1:Y:S01]  /*e110*/  DMUL R2, R18, R2 ;  /* 0x0000000212027228 */ /* 0x0010620000000000 */
[----:B------:R-:W-:Y:S02]  /*e120*/  IMAD.IADD R6, R6, 0x1, -R7 ;  /* 0x0000000106067824 */ /* 0x000fe400078e0a07 */
[----:B0-----:R-:W-:Y:S02]  /*e130*/  IMAD.MOV.U32 R18, RZ, RZ, RZ ;  /* 0x000000ffff127224 */ /* 0x001fe400078e00ff */
[----:B------:R-:W0:Y:S01]  /*e140*/  DMUL R16, R4, R16 ;  /* 0x0000001004107228 */ /* 0x000e220000000000 */
[----:B------:R-:W-:-:S03]  /*e150*/  LEA R19, R6, 0x3ff00000, 0x14 ;  /* 0x3ff0000006137811 */ /* 0x000fc600078ea0ff */
[----:B-1----:R-:W1:-:S04]  /*e160*/  DMUL R2, R4, R2 ;  /* 0x0000000204027228 */ /* 0x002e480000000000 */
[----:B0-----:R0:W2:-:S04]  /*e170*/  DMUL R16, R18, R16 ;  /* 0x0000001012107228 */ /* 0x0010880000000000 */
[----:B-1----:R0:W1:Y:S01]  /*e180*/  DMUL R18, R18, R2 ;  /* 0x0000000212127228 */ /* 0x0020620000000000 */
[----:B------:R-:W-:Y:S05]  /*e190*/  BRA `(.L_x_4244) ;  /* 0x0000090000007947 */ /* 0x000fea0003800000 */
.L_x_4234:
        /* <DEDUP_REMOVED lines=11> */
.L_x_4253:
[----:B------:R-:W0:-:S10]  /*e250*/  DADD R16, R20, -R20 ;  /* 0x0000000014107229 */ /* 0x000e140000000814 */
[----:B0-----:R-:W-:Y:S02]  /*e260*/  IMAD.MOV.U32 R18, RZ, RZ, R16 ;  /* 0x000000ffff127224 */ /* 0x001fe400078e0010 */
[----:B------:R-:W-:Y:S01]  /*e270*/  IMAD.MOV.U32 R19, RZ, RZ, R17 ;  /* 0x000000ffff137224 */ /* 0x000fe200078e0011 */
[----:B------:R-:W-:Y:S05]  /*e280*/  BRA `(.L_x_4244) ;  /* 0x0000081000007947 */ /* 0x000fea0003800000 */
.L_x_4233:
        /* <DEDUP_REMOVED lines=14> */
[----:B01-3--:R-:W-:Y:S05]  /*e370*/  CALL.REL.NOINC `($_ZN2at6native55_GLOBAL__N__de093ff9_22_ForeachBinaryOpList_cu_a911ec4325multi_tensor_apply_kernelINS1_18TensorListMetadataILi3EEENS1_24BinaryOpListAlphaFunctorIN3c107complexIdEELi3ELi2ELi2EEEJNS1_13power_functorIS8_EES8_EEEvT_T0_DpT1_$__internal_trig_reduction_slowpathd) ;  /* 0x0002bc1000007944 */ /* 0x00bfea0003c00000 */
[----:B------:R-:W-:Y:S02]  /*e380*/  IMAD.MOV.U32 R0, RZ, RZ, R3 ;  /* 0x000000ffff007224 */ /* 0x000fe400078e0003 */
[----:B------:R-:W-:Y:S02]  /*e390*/  IMAD.MOV.U32 R2, RZ, RZ, R4 ;  /* 0x000000ffff027224 */ /* 0x000fe400078e0004 */
[----:B------:R-:W-:Y:S01]  /*e3a0*/  IMAD.MOV.U32 R3, RZ, RZ, R5 ;  /* 0x000000ffff037224 */ /* 0x000fe200078e0005 */
[----:B------:R-:W-:Y:S05]  /*e3b0*/  BRA `(.L_x_4256) ;  /* 0x0000002000007947 */ /* 0x000fea0003800000 */
.L_x_4255:
[----:B------:R0:W1:Y:S01]  /*e3c0*/  DMUL R2, RZ, R20 ;  /* 0x00000014ff027228 */ /* 0x0000620000000000 */
[----:B------:R-:W-:-:S05]  /*e3d0*/  IMAD.MOV.U32 R0, RZ, RZ, RZ ;  /* 0x000000ffff007224 */ /* 0x000fca00078e00ff */
.L_x_4256:
[----:B------:R-:W-:Y:S05]  /*e3e0*/  BSYNC B2 ;  /* 0x0000000000027941 */ /* 0x000fea0003800000 */
.L_x_4254:
[----:B------:R-:W-:Y:S01]  /*e3f0*/  IADD3 R10, R0, 0x1, RZ ;  /* 0x00000001000a7810 */ /* 0x000fe20007ffe0ff */
[----:B------:R-:W-:-:S04]  /*e400*/  IMAD.MOV.U32 R9, RZ, RZ, 0x8 ;  /* 0x00000008ff097424 */ /* 0x000fc800078e00ff */
[----:B------:R-:W-:-:S05]  /*e410*/  IMAD.SHL.U32 R0, R10, 0x8, RZ ;  /* 0x000000080a007824 */ /* 0x000fca00078e00ff */
[----:B------:R-:W-:-:S05]  /*e420*/  LOP3.LUT R0, R0, 0x8, RZ, 0xc0, !PT ;  /* 0x0000000800007812 */ /* 0x000fca00078ec0ff */
[----:B------:R-:W-:-:S05]  /*e430*/  IMAD.WIDE.U32 R8, R0, R9, c[0x4][0xe0] ;  /* 0x0100380000087625 */ /* 0x000fca00078e0009 */
[----:B------:R-:W2:Y:S04]  /*e440*/  LDG.E.128.CONSTANT R68, [R8.64] ;  /* 0x0000000608447981 */ /* 0x000ea8000c1e9d00 */
[----:B------:R-:W4:Y:S04]  /*e450*/  LDG.E.128.CONSTANT R16, [R8.64+0x10] ;  /* 0x0000100608107981 */ /* 0x000f28000c1e9d00 */
[----:B0-----:R-:W5:Y:S01]  /*e460*/  LDG.E.128.CONSTANT R4, [R8.64+0x20] ;  /* 0x0000200608047981 */ /* 0x001f62000c1e9d00 */
        /* <DEDUP_REMOVED lines=8> */
[----:B0-----:R-:W4:-:S06]  /*e4f0*/  DFMA R68, R22, R68, R70 ;  /* 0x000000441644722b */ /* 0x001f0c0000000046 */
[----:B----4-:R-:W0:-:S06]  /*e500*/  DFMA R16, R22, R68, R16 ;  /* 0x000000441610722b */ /* 0x010e0c0000000010 */
[----:B0-----:R-:W5:-:S06]  /*e510*/  DFMA R16, R22, R16, R18 ;  /* 0x000000101610722b */ /* 0x001f4c0000000012 */
[----:B-----5:R-:W0:-:S06]  /*e520*/  DFMA R4, R22, R16, R4 ;  /* 0x000000101604722b */ /* 0x020e0c0000000004 */
        /* <DEDUP_REMOVED lines=21> */
.L_x_4258:
[----:B------:R1:W2:Y:S01]  /*e680*/  DMUL R18, RZ, R20 ;  /* 0x00000014ff127228 */ /* 0x0002a20000000000 */
[----:B------:R-:W-:-:S05]  /*e690*/  IMAD.MOV.U32 R0, RZ, RZ, RZ ;  /* 0x000000ffff007224 */ /* 0x000fca00078e00ff */
.L_x_4259:
[----:B------:R-:W-:Y:S05]  /*e6a0*/  BSYNC B2 ;  /* 0x0000000000027941 */ /* 0x000fea0003800000 */
.L_x_4257:
[----:B------:R-:W-:Y:S02]  /*e6b0*/  IMAD.SHL.U32 R2, R0, 0x8, RZ ;  /* 0x0000000800027824 */ /* 0x000fe400078e00ff */
[----:B------:R-:W-:-:S03]  /*e6c0*/  IMAD.MOV.U32 R3, RZ, RZ, 0x8 ;  /* 0x00000008ff037424 */ /* 0x000fc600078e00ff */
[----:B------:R-:W-:-:S05]  /*e6d0*/  LOP3.LUT R2, R2, 0x8, RZ, 0xc0, !PT ;  /* 0x0000000802027812 */ /* 0x000fca00078ec0ff */
[----:B------:R-:W-:-:S05]  /*e6e0*/  IMAD.WIDE.U32 R2, R2, R3, c[0x4][0xe0] ;  /* 0x0100380002027625 */ /* 0x000fca00078e0003 */
[----:B------:R-:W4:Y:S04]  /*e6f0*/  LDG.E.128.CONSTANT R68, [R2.64] ;  /* 0x0000000602447981 */ /* 0x000f28000c1e9d00 */
[----:B-1----:R-:W5:Y:S04]  /*e700*/  LDG.E.128.CONSTANT R20, [R2.64+0x10] ;  /* 0x0000100602147981 */ /* 0x002f68000c1e9d00 */
[----:B---3--:R-:W3:Y:S01]  /*e710*/  LDG.E.128.CONSTANT R4, [R2.64+0x20] ;  /* 0x0000200602047981 */ /* 0x008ee2000c1e9d00 */
[----:B------:R-:W-:Y:S01]  /*e720*/  R2P PR, R0, 0x3 ;  /* 0x0000000300007804 */ /* 0x000fe20000000000 */
[----:B------:R-:W-:Y:S01]  /*e730*/  IMAD.MOV.U32 R8, RZ, RZ, 0x79785eba ;  /* 0x79785ebaff087424 */ /* 0x000fe200078e00ff */
[----:B--2---:R-:W4:Y:S01]  /*e740*/  DMUL R14, R18, R18 ;  /* 0x00000012120e7228 */ /* 0x004f220000000000 */
[----:B------:R-:W-:-:S03]  /*e750*/  IMAD.MOV.U32 R0, RZ, RZ, 0x3de5db65 ;  /* 0x3de5db65ff007424 */ /* 0x000fc600078e00ff */
[----:B------:R-:W-:Y:S02]  /*e760*/  FSEL R8, -R8, 4.2945490664224492434e-19, !P0 ;  /* 0x20fd816408087808 */ /* 0x000fe40004000100 */
[----:B------:R-:W-:-:S06]  /*e770*/  FSEL R9, R0, -0.082518599927425384521, !P0 ;  /* 0xbda8ff8300097808 */ /* 0x000fcc0004000000 */
[----:B----4-:R-:W1:-:S06]  /*e780*/  DFMA R68, R14, R8, R68 ;  /* 0x000000080e44722b */ /* 0x010e4c0000000044 */
[----:B-1----:R-:W5:-:S06]  /*e790*/  DFMA R68, R14, R68, R70 ;  /* 0x000000440e44722b */ /* 0x002f4c0000000046 */
[----:B-----5:R-:W1:-:S06]  /*e7a0*/  DFMA R20, R14, R68, R20 ;  /* 0x000000440e14722b */ /* 0x020e4c0000000014 */
[----:B-1----:R-:W3:-:S06]  /*e7b0*/  DFMA R20, R14, R20, R22 ;  /* 0x000000140e14722b */ /* 0x002ecc0000000016 */
[----:B---3--:R-:W1:-:S06]  /*e7c0*/  DFMA R4, R14, R20, R4 ;  /* 0x000000140e04722b */ /* 0x008e4c0000000004 */
[----:B-1----:R-:W1:-:S06]  /*e7d0*/  DFMA R4, R14, R4, R6 ;  /* 0x000000040e04722b */ /* 0x002e4c0000000006 */
[----:B-1----:R1:W2:-:S04]  /*e7e0*/  DFMA R18, R4, R18, R18 ;  /* 0x000000120412722b */ /* 0x0022880000000012 */
[----:B------:R1:W3:Y:S01]  /*e7f0*/  @P0 DFMA R18, R14, R4, 1 ;  /* 0x3ff000000e12042b */ /* 0x0002e20000000004 */
[----:B------:R-:W-:Y:S05]  /*e800*/  @!P1 BRA `(.L_x_4244) ;  /* 0x0000029000009947 */ /* 0x000fea0003800000 */
[----:B--23--:R-:W2:Y:S01]  /*e810*/  DFMA R18, R18, -1, RZ ;  /* 0xbff000001212782b */ /* 0x00cea200000000ff */
[----:B------:R-:W-:Y:S05]  /*e820*/  BRA `(.L_x_4244) ;  /* 0x0000027000007947 */ /* 0x000fea0003800000 */
.L_x_4232:
        /* <DEDUP_REMOVED lines=36> */
.L_x_4261:
[----:B------:R-:W-:Y:S05]  /*ea70*/  BSYNC B0 ;  /* 0x0000000000007941 */ /* 0x000fea0003800000 */
.L_x_4260:
[----:B------:R-:W-:Y:S02]  /*ea80*/  IMAD.MOV.U32 R18, RZ, RZ, R20 ;  /* 0x000000ffff127224 */ /* 0x000fe400078e0014 */
[----:B------:R-:W-:Y:S02]  /*ea90*/  IMAD.MOV.U32 R19, RZ, RZ, R21 ;  /* 0x000000ffff137224 */ /* 0x000fe400078e0015 */
.L_x_4244:
[----:B012---:R-:W-:Y:S05]  /*eaa0*/  BSYNC B1 ;  /* 0x0000000000017941 */ /* 0x007fea0003800000 */
.L_x_4231:
[----:B------:R-:W-:Y:S01]  /*eab0*/  DSETP.NAN.AND P0, PT, R24, R26, PT ;  /* 0x0000001a1800722a */ /* 0x000fe20003f08000 */
[----:B------:R-:W-:Y:S03]  /*eac0*/  BSSY B1, `(.L_x_4262) ;  /* 0x000057a000017945 */ /* 0x000fe60003800000 */
[----:B------:R-:W0:-:S04]  /*ead0*/  DMUL R2, R30, c[0x0][0xdb8] ;  /* 0x00036e001e027a28 */ /* 0x000e080000000000 */
[----:B------:R-:W1:-:S04]  /*eae0*/  DMUL R4, R28, c[0x0][0xdb8] ;  /* 0x00036e001c047a28 */ /* 0x000e480000000000 */
[----:B0-----:R0:W2:-:S04]  /*eaf0*/  DFMA R28, R28, c[0x0][0xdb0], -R2 ;  /* 0x00036c001c1c7a2b */ /* 0x0010880000000802 */
[----:B-1----:R0:W1:-:S04]  /*eb00*/  DFMA R30, R30, c[0x0][0xdb0], R4 ;  /* 0x00036c001e1e7a2b */ /* 0x0020480000000004 */
[----:B------:R0:W4:Y:S01]  /*eb10*/  DADD R14, -RZ, |R24| ;  /* 0x00000000ff0e7229 */ /* 0x0001220000000518 */
[----:B------:R-:W-:Y:S05]  /*eb20*/  @P0 BRA `(.L_x_4263) ;  /* 0x00004e0000000947 */ /* 0x000fea0003800000 */
[----:B012---:R-:W-:-:S04]  /*eb30*/  DADD R2, -RZ, |R26| ;  /* 0x00000000ff027229 */ /* 0x007fc8000000051a */
[----:B------:R-:W0:-:S06]  /*eb40*/  DSETP.GEU.AND P1, PT, |R24|, |R26|, PT ;  /* 0x4000001a1800722a */ /* 0x000e0c0003f2e200 */
[----:B0---4-:R-:W-:Y:S02]  /*eb50*/  FSEL R22, R14, R2, !P1 ;  /* 0x000000020e167208 */ /* 0x011fe40004800000 */
        /* <DEDUP_REMOVED lines=83> */
.L_x_4269:
        /* <DEDUP_REMOVED lines=22> */
.L_x_4272:
[----:B------:R-:W-:Y:S05]  /*f1f0*/  BSYNC B3 ;  /* 0x0000000000037941 */ /* 0x000fea0003800000 */
.L_x_4271:
        /* <DEDUP_REMOVED lines=15> */
.L_x_4270:
[----:B------:R-:W-:Y:S05]  /*f2f0*/  BSYNC B2 ;  /* 0x0000000000027941 */ /* 0x000fea0003800000 */
.L_x_4268:
        /* <DEDUP_REMOVED lines=21> */
.L_x_4274:
[----:B------:R-:W-:Y:S05]  /*f450*/  BSYNC B2 ;  /* 0x0000000000027941 */ /* 0x000fea0003800000 */
.L_x_4273:
        /* <DEDUP_REMOVED lines=43> */
.L_x_4276:
[----:B------:R-:W-:-:S04]  /*f710*/  ISETP.GE.AND P0, PT, R25, RZ, PT ;  /* 0x000000ff1900720c */ /* 0x000fc80003f06270 */
[----:B------:R-:W-:Y:S02]  /*f720*/  FSEL R2, RZ, 3.37028055040000000000e+12, P0 ;  /* 0x54442d18ff027808 */ /* 0x000fe40000000000 */
[----:B------:R-:W-:Y:S02]  /*f730*/  FSEL R3, RZ, 2.1426990032196044922, P0 ;  /* 0x400921fbff037808 */ /* 0x000fe40000000000 */
.L_x_4277:
[----:B------:R-:W-:Y:S05]  /*f740*/  BSYNC B0 ;  /* 0x0000000000007941 */ /* 0x000fea0003800000 */
.L_x_4275:
[----:B------:R0:W4:Y:S02]  /*f750*/  DADD R24, |R24|, |R26| ;  /* 0x0000000018187229 */ /* 0x000124000000061a */
[----:B0-----:R-:W-:Y:S02]  /*f760*/  LOP3.LUT R27, R3, 0x80000000, R27, 0xb8, !PT ;  /* 0x80000000031b7812 */ /* 0x001fe400078eb81b */
[----:B-12---:R-:W-:-:S04]  /*f770*/  DMUL R20, R20, 0.5 ;  /* 0x3fe0000014147828 */ /* 0x006fc80000000000 */
[----:B----4-:R-:W0:-:S06]  /*f780*/  DSETP.GTU.AND P0, PT, |R24|, +INF , PT ;  /* 0x7ff000001800742a */ /* 0x010e0c0003f0c200 */
[----:B0-----:R-:W-:Y:S02]  /*f790*/  FSEL R2, R24, R2, P0 ;  /* 0x0000000218027208 */ /* 0x001fe40000000000 */
[----:B------:R-:W-:Y:S01]  /*f7a0*/  FSEL R3, R25, R27, P0 ;  /* 0x0000001b19037208 */ /* 0x000fe20000000000 */
[----:B------:R-:W-:Y:S05]  /*f7b0*/  BRA `(.L_x_4278) ;  /* 0x00004aa000007947 */ /* 0x000fea0003800000 */
.L_x_4267:
        /* <DEDUP_REMOVED lines=76> */
.L_x_4281:
[----:B------:R-:W-:Y:S05]  /*fc80*/  BSYNC B0 ;  /* 0x0000000000007941 */ /* 0x000fea0003800000 */
.L_x_4280:
        /* <DEDUP_REMOVED lines=9> */
.L_x_4283:
[----:B------:R-:W-:Y:S05]  /*fd20*/  BSYNC B2 ;  /* 0x0000000000027941 */ /* 0x000fea0003800000 */
.L_x_4282:
        /* <DEDUP_REMOVED lines=43> */
.L_x_4285:
[----:B------:R-:W-:-:S04]  /*ffe0*/  ISETP.GE.AND P0, PT, R25, RZ, PT ;  /* 0x000000ff1900720c */ /* 0x000fc80003f06270 */
[----:B0-----:R-:W-:Y:S02]  /*fff0*/  FSEL R2, RZ, 3.37028055040000000000e+12, P0 ;  /* 0x54442d18ff027808 */ /* 0x001fe40000000000 */
[----:B------:R-:W-:Y:S02]  /*10000*/  FSEL R3, RZ, 2.1426990032196044922, P0 ;  /* 0x400921fbff037808 */ /* 0x000fe40000000000 */
.L_x_4286:
[----:B------:R-:W-:Y:S05]  /*10010*/  BSYNC B0 ;  /* 0x0000000000007941 */ /* 0x000fea0003800000 */
.L_x_4284:
[----:B------:R0:W2:Y:S02]  /*10020*/  DADD R24, |R24|, |R26| ;  /* 0x0000000018187229 */ /* 0x0000a4000000061a */
[----:B0-----:R-:W-:Y:S02]  /*10030*/  LOP3.LUT R27, R3, 0x80000000, R27, 0xb8, !PT ;  /* 0x80000000031b7812 */ /* 0x001fe400078eb81b */
[----:B-1----:R-:W-:-:S04]  /*10040*/  DMUL R20, R20, 0.5 ;  /* 0x3fe0000014147828 */ /* 0x002fc80000000000 */
[----:B--2---:R-:W0:-:S06]  /*10050*/  DSETP.GTU.AND P0, PT, |R24|, +INF , PT ;  /* 0x7ff000001800742a */ /* 0x004e0c0003f0c200 */
[----:B0-----:R-:W-:Y:S02]  /*10060*/  FSEL R2, R24, R2, P0 ;  /* 0x0000000218027208 */ /* 0x001fe40000000000 */
[----:B------:R-:W-:Y:S01]  /*10070*/  FSEL R3, R25, R27, P0 ;  /* 0x0000001b19037208 */ /* 0x000fe20000000000 */
[----:B------:R-:W-:Y:S05]  /*10080*/  BRA `(.L_x_4278) ;  /* 0x000041d000007947 */ /* 0x000fea0003800000 */
.L_x_4279:
        /* <DEDUP_REMOVED lines=28> */
.L_x_4288:
[----:B------:R-:W1:-:S06]  /*10250*/  DSETP.GEU.AND P0, PT, R72, R70, PT ;  /* 0x000000464800722a */ /* 0x000e4c0003f0e000 */
[----:B-1----:R-:W-:Y:S02]  /*10260*/  FSEL R76, R72, R70, !P0 ;  /* 0x00000046484c7208 */ /* 0x002fe40004000000 */
[----:B------:R-:W-:Y:S02]  /*10270*/  FSEL R77, R73, R71, !P0 ;  /* 0x00000047494d7208 */ /* 0x000fe40004000000 */
[----:B------:R-:W-:Y:S02]  /*10280*/  FSEL R89, R71, R73, !P0 ;  /* 0x0000004947597208 */ /* 0x000fe40004000000 */
[----:B------:R-:W-:Y:S02]  /*10290*/  FSEL R88, R70, R72, !P0 ;  /* 0x0000004846587208 */ /* 0x000fe40004000000 */
[----:B------:R-:W1:-:S04]  /*102a0*/  DSETP.GEU.AND P5, PT, R76, R74, PT ;  /* 0x0000004a4c00722a */ /* 0x000e480003fae000 */
[----:B------:R-:W2:Y:S02]  /*102b0*/  DSETP.LT.OR P0, PT, R76, R74, !P0 ;  /* 0x0000004a4c00722a */ /* 0x000ea40004701400 */
[----:B01----:R-:W-:Y:S02]  /*102c0*/  FSEL R78, R76, R74, !P5 ;  /* 0x0000004a4c4e7208 */ /* 0x003fe40006800000 */
[----:B------:R-:W-:Y:S02]  /*102d0*/  FSEL R79, R77, R75, !P5 ;  /* 0x0000004b4d4f7208 */ /* 0x000fe40006800000 */
[----:B------:R-:W-:Y:S02]  /*102e0*/  FSEL R86, R74, R76, !P5 ;  /* 0x0000004c4a567208 */ /* 0x000fe40006800000 */
[----:B------:R-:W-:Y:S02]  /*102f0*/  FSEL R87, R75, R77, !P5 ;  /* 0x0000004d4b577208 */ /* 0x000fe40006800000 */
[----:B------:R-:W0:-:S04]  /*10300*/  DSETP.GEU.AND P5, PT, R78, R66, PT ;  /* 0x000000424e00722a */ /* 0x000e080003fae000 */
[----:B--2---:R-:W1:Y:S02]  /*10310*/  DSETP.LT.OR P0, PT, R78, R66, P0 ;  /* 0x000000424e00722a */ /* 0x004e640000701400 */
[----:B0-----:R-:W-:Y:S02]  /*10320*/  FSEL R70, R78, R66, !P5 ;  /* 0x000000424e467208 */ /* 0x001fe40006800000 */
[----:B------:R-:W-:Y:S02]  /*10330*/  FSEL R71, R79, R67, !P5 ;  /* 0x000000434f477208 */ /* 0x000fe40006800000 */
[----:B------:R-:W-:Y:S02]  /*10340*/  FSEL R84, R66, R78, !P5 ;  /* 0x0000004e42547208 */ /* 0x000fe40006800000 */
[----:B------:R-:W-:Y:S02]  /*10350*/  FSEL R85, R67, R79, !P5 ;  /* 0x0000004f43557208 */ /* 0x000fe40006800000 */
[----:B------:R-:W0:Y:S01]  /*10360*/  DSETP.GEU.AND P5, PT, R70, R54, PT ;  /* 0x000000364600722a */ /* 0x000e220003fae000 */
[----:B------:R-:W-:-:S02]  /*10370*/  IMAD.MOV.U32 R74, RZ, RZ, R84 ;  /* 0x000000ffff4a7224 */ /* 0x000fc400078e0054 */
[----:B------:R-:W-:Y:S01]  /*10380*/  IMAD.MOV.U32 R75, RZ, RZ, R85 ;  /* 0x000000ffff4b7224 */ /* 0x000fe200078e0055 */
        /* <DEDUP_REMOVED lines=65> */
.L_x_4287:
        /* <DEDUP_REMOVED lines=77> */
.L_x_4290:
        /* <DEDUP_REMOVED lines=22> */
.L_x_4293:
[----:B------:R-:W-:Y:S05]  /*10dd0*/  BSYNC B3 ;  /* 0x0000000000037941 */ /* 0x000fea0003800000 */
.L_x_4292:
        /* <DEDUP_REMOVED lines=15> */
.L_x_4291:
[----:B------:R-:W-:Y:S05]  /*10ed0*/  BSYNC B2 ;  /* 0x0000000000027941 */ /* 0x000fea0003800000 */
.L_x_4289:
        /* <DEDUP_REMOVED lines=21> */
.L_x_4295:
[----:B------:R-:W-:Y:S05]  /*11030*/  BSYNC B2 ;  /* 0x0000000000027941 */ /* 0x000fea0003800000 */
.L_x_4294:
        /* <DEDUP_REMOVED lines=43> */
.L_x_4297:
[----:B------:R-:W-:-:S04]  /*112f0*/  ISETP.GE.AND P0, PT, R25, RZ, PT ;  /* 0x000000ff1900720c */ /* 0x000fc80003f06270 */
[----:B------:R-:W-:Y:S02]  /*11300*/  FSEL R2, RZ, 3.37028055040000000000e+12, P0 ;  /* 0x54442d18ff027808 */ /* 0x000fe40000000000 */
[----:B------:R-:W-:Y:S02]  /*11310*/  FSEL R3, RZ, 2.1426990032196044922, P0 ;  /* 0x400921fbff037808 */ /* 0x000fe40000000000 */
.L_x_4298:
[----:B------:R-:W-:Y:S05]  /*11320*/  BSYNC B0 ;  /* 0x0000000000007941 */ /* 0x000fea0003800000 */
.L_x_4296:
[----:B------:R0:W3:Y:S02]  /*11330*/  DADD R24, |R24|, |R26| ;  /* 0x0000000018187229 */ /* 0x0000e4000000061a */
[----:B0-----:R-:W-:Y:S02]  /*11340*/  LOP3.LUT R27, R3, 0x80000000, R27, 0xb8, !PT ;  /* 0x80000000031b7812 */ /* 0x001fe400078eb81b */
[----:B-12---:R-:W-:-:S04]  /*11350*/  DMUL R20, R20, 0.5 ;  /* 0x3fe0000014147828 */ /* 0x006fc80000000000 */
[----:B---3--:R-:W0:-:S06]  /*11360*/  DSETP.GTU.AND P0, PT, |R24|, +INF , PT ;  /* 0x7ff000001800742a */ /* 0x008e0c0003f0c200 */
[----:B0-----:R-:W-:Y:S02]  /*11370*/  FSEL R2, R24, R2, P0 ;  /* 0x0000000218027208 */ /* 0x001fe40000000000 */
[----:B------:R-:W-:Y:S01]  /*11380*/  FSEL R3, R25, R27, P0 ;  /* 0x0000001b19037208 */ /* 0x000fe20000000000 */
[----:B------:R-:W-:Y:S05]  /*11390*/  BRA `(.L_x_4278) ;  /* 0x00002ec000007947 */ /* 0x000fea0003800000 */
.L_x_4266:
[CC--:B------:R-:W-:Y:S01]  /*113a0*/  ISETP.GT.U32.AND P0, PT, R2.reuse, R14.reuse, PT ;  /* 0x0000000e0200720c */ /* 0x0c0fe20003f04070 */
[----:B------:R-:W-:Y:S01]  /*113b0*/  IMAD.MOV.U32 R4, RZ, RZ, RZ ;  /* 0x000000ffff047224 */ /* 0x000fe200078e00ff */
[CC--:B------:R-:W-:Y:S01]  /*113c0*/  ISETP.LT.U32.AND P5, PT, R2.reuse, R14.reuse, PT ;  /* 0x0000000e0200720c */ /* 0x0c0fe20003fa1070 */
[----:B------:R-:W-:Y:S01]  /*113d0*/  IMAD.MOV.U32 R8, RZ, RZ, c[0x2][0x154] ;  /* 0x00805500ff087624 */ /* 0x000fe200078e00ff */
[CC--:B------:R-:W-:Y:S01]  /*113e0*/  ISETP.GT.U32.AND.EX P0, PT, R3.reuse, R15.reuse, PT, P0 ;  /* 0x0000000f0300720c */ /* 0x0c0fe20003f04100 */
[----:B------:R-:W-:Y:S01]  /*113f0*/  IMAD.MOV.U32 R20, RZ, RZ, 0x0 ;  /* 0x00000000ff147424 */ /* 0x000fe200078e00ff */
[CC--:B------:R-:W-:Y:S01]  /*11400*/  ISETP.LT.U32.AND.EX P5, PT, R3.reuse, R15.reuse, PT, P5 ;  /* 0x0000000f0300720c */ /* 0x0c0fe20003fa1150 */
[----:B------:R-:W-:Y:S01]  /*11410*/  IMAD.MOV.U32 R21, RZ, RZ, 0x3fd80000 ;  /* 0x3fd80000ff157424 */ /* 0x000fe200078e00ff */
[----:B------:R-:W-:Y:S01]  /*11420*/  SEL R51, R3, R15, P0 ;  /* 0x0000000f03337207 */ /* 0x000fe20000000000 */
[----:B------:R-:W-:Y:S01]  /*11430*/  BSSY B0, `(.L_x_4299) ;  /* 0x0000066000007945 */ /* 0x000fe20003800000 */
[----:B------:R-:W-:-:S02]  /*11440*/  SEL R10, R2, R14, P5 ;  /* 0x0000000e020a7207 */ /* 0x000fc40002800000 */
[----:B------:R-:W-:Y:S02]  /*11450*/  LOP3.LUT R0, R51, 0xffc00000, RZ, 0xc0, !PT ;  /* 0xffc0000033007812 */ /* 0x000fe400078ec0ff */
[----:B------:R-:W-:Y:S01]  /*11460*/  SEL R50, R2, R14, P0 ;  /* 0x0000000e02327207 */ /* 0x000fe20000000000 */
[----:B------:R-:W-:Y:S01]  /*11470*/  IMAD.MOV.U32 R2, RZ, RZ, R10 ;  /* 0x000000ffff027224 */ /* 0x000fe200078e000a */
[----:B------:R-:W-:Y:S02]  /*11480*/  SEL R3, R3, R15, P5 ;  /* 0x0000000f03037207 */ /* 0x000fe40002800000 */
        /* <DEDUP_REMOVED lines=55> */
[----:B------:R-:W-:Y:S01]  /*11800*/  IMAD.MOV.U32 R4, RZ, RZ, R10 ;  /* 0x000000ffff047224 */ /* 0x000fe200078e000a */
[----:B------:R-:W-:Y:S01]  /*11810*/  LEA.HI R0, R3, R0, RZ, 0xc ;  /* 0x0000000003007211 */ /* 0x000fe200078f60ff */
[----:B------:R-:W-:Y:S01]  /*11820*/  IMAD.MOV.U32 R8, RZ, RZ, RZ ;  /* 0x000000ffff087224 */ /* 0x000fe200078e00ff */
[----:B------:R-:W-:Y:S01]  /*11830*/  LOP3.LUT R5, R2, 0x3ff00000, RZ, 0xfc, !PT ;  /* 0x3ff0000002057812 */ /* 0x000fe200078efcff */
[----:B------:R-:W-:Y:S02]  /*11840*/  IMAD.MOV.U32 R54, RZ, RZ, 0x3ae80f1e ;  /* 0x3ae80f1eff367424 */ /* 0x000fe400078e00ff */
        /* <DEDUP_REMOVED lines=36> */
.L_x_4300:
[----:B------:R-:W-:Y:S05]  /*11a90*/  BSYNC B0 ;  /* 0x0000000000007941 */ /* 0x000fea0003800000 */
.L_x_4299:
        /* <DEDUP_REMOVED lines=9> */
.L_x_4302:
[----:B------:R-:W-:Y:S05]  /*11b30*/  BSYNC B2 ;  /* 0x0000000000027941 */ /* 0x000fea0003800000 */
.L_x_4301:
        /* <DEDUP_REMOVED lines=43> */
.L_x_4304:
[----:B------:R-:W-:-:S04]  /*11df0*/  ISETP.GE.AND P0, PT, R25, RZ, PT ;  /* 0x000000ff1900720c */ /* 0x000fc80003f06270 */
[----:B0-----:R-:W-:Y:S02]  /*11e00*/  FSEL R2, RZ, 3.37028055040000000000e+12, P0 ;  /* 0x54442d18ff027808 */ /* 0x001fe40000000000 */
[----:B------:R-:W-:Y:S02]  /*11e10*/  FSEL R3, RZ, 2.1426990032196044922, P0 ;  /* 0x400921fbff037808 */ /* 0x000fe40000000000 */
.L_x_4305:
[----:B------:R-:W-:Y:S05]  /*11e20*/  BSYNC B0 ;  /* 0x0000000000007941 */ /* 0x000fea0003800000 */
.L_x_4303:
[----:B------:R0:W2:Y:S02]  /*11e30*/  DADD R24, |R24|, |R26| ;  /* 0x0000000018187229 */ /* 0x0000a4000000061a */
[----:B0-----:R-:W-:-:S04]  /*11e40*/  LOP3.LUT R27, R3, 0x80000000, R27, 0xb8, !PT ;  /* 0x80000000031b7812 */ /* 0x001fc800078eb81b */
[----:B--2---:R-:W0:-:S06]  /*11e50*/  DSETP.GTU.AND P0, PT, |R24|, +INF , PT ;  /* 0x7ff000001800742a */ /* 0x004e0c0003f0c200 */
[----:B0-----:R-:W-:Y:S02]  /*11e60*/  FSEL R2, R24, R2, P0 ;  /* 0x0000000218027208 */ /* 0x001fe40000000000 */
[----:B------:R-:W-:Y:S01]  /*11e70*/  FSEL R3, R25, R27, P0 ;  /* 0x0000001b19037208 */ /* 0x000fe20000000000 */
[----:B------:R-:W-:Y:S05]  /*11e80*/  BRA `(.L_x_4278) ;  /* 0x000023d000007947 */ /* 0x000fea0003800000 */
.L_x_4265:
        /* <DEDUP_REMOVED lines=69> */
.L_x_4308:
        /* <DEDUP_REMOVED lines=22> */
.L_x_4311:
[----:B------:R-:W-:Y:S05]  /*12440*/  BSYNC B3 ;  /* 0x0000000000037941 */ /* 0x000fea0003800000 */
.L_x_4310:
        /* <DEDUP_REMOVED lines=15> */
.L_x_4309:
[----:B------:R-:W-:Y:S05]  /*12540*/  BSYNC B2 ;  /* 0x0000000000027941 */ /* 0x000fea0003800000 */
.L_x_4307:
        /* <DEDUP_REMOVED lines=44> */
.L_x_4306:
        /* <DEDUP_REMOVED lines=46> */
.L_x_4264:
        /* <DEDUP_REMOVED lines=23> */
.L_x_4313:
[----:B------:R-:W-:Y:S05]  /*12c60*/  BSYNC B2 ;  /* 0x0000000000027941 */ /* 0x000fea0003800000 */
.L_x_4312:
        /* <DEDUP_REMOVED lines=26> */
.L_x_4315:
[----:B------:R-:W-:Y:S05]  /*12e10*/  BSYNC B2 ;  /* 0x0000000000027941 */ /* 0x000fea0003800000 */
.L_x_4314:
[----:B------:R-:W0:Y:S01]  /*12e20*/  DADD R2, -RZ, |R2| ;  /* 0x00000000ff027229 */ /* 0x000e220000000502 */
[----:B------:R-:W-:Y:S01]  /*12e30*/  IMAD.MOV.U32 R4, RZ, RZ, RZ ;  /* 0x000000ffff047224 */ /* 0x000fe200078e00ff */
[----:B------:R-:W-:Y:S01]  /*12e40*/  BSSY B0, `(.L_x_4316) ;  /* 0x000006e000007945 */ /* 0x000fe20003800000 */
[----:B------:R-:W-:-:S07]  /*12e50*/  IMAD.MOV.U32 R8, RZ, RZ, c[0x2][0x154] ;  /* 0x00805500ff087624 */ /* 0x000fce00078e00ff */
[CC--:B0-----:R-:W-:Y:S02]  /*12e60*/  ISETP.GT.U32.AND P0, PT, R2.reuse, R20.reuse, PT ;  /* 0x000000140200720c */ /* 0x0c1fe40003f04070 */
[CC--:B------:R-:W-:Y:S02]  /*12e70*/  ISETP.LT.U32.AND P5, PT, R2.reuse, R20.reuse, PT ;  /* 0x000000140200720c */ /* 0x0c0fe40003fa1070 */
[CC--:B------:R-:W-:Y:S02]  /*12e80*/  ISETP.GT.U32.AND.EX P0, PT, R3.reuse, R21.reuse, PT, P0 ;  /* 0x000000150300720c */ /* 0x0c0fe40003f04100 */
[CC--:B------:R-:W-:Y:S02]  /*12e90*/  ISETP.LT.U32.AND.EX P5, PT, R3.reuse, R21.reuse, PT, P5 ;  /* 0x000000150300720c */ /* 0x0c0fe40003fa1150 */
[----:B------:R-:W-:Y:S02]  /*12ea0*/  SEL R51, R3, R21, P0 ;  /* 0x0000001503337207 */ /* 0x000fe40000000000 */
[----:B------:R-:W-:-:S02]  /*12eb0*/  SEL R10, R2, R20, P5 ;  /* 0x00000014020a7207 */ /* 0x000fc40002800000 */
[----:B------:R-:W-:Y:S02]  /*12ec0*/  LOP3.LUT R0, R51, 0xffc00000, RZ, 0xc0, !PT ;  /* 0xffc0000033007812 */ /* 0x000fe400078ec0ff */
[----:B------:R-:W-:Y:S01]  /*12ed0*/  SEL R50, R2, R20, P0 ;  /* 0x0000001402327207 */ /* 0x000fe20000000000 */
[----:B------:R-:W-:Y:S01]  /*12ee0*/  IMAD.MOV.U32 R2, RZ, RZ, R10 ;  /* 0x000000ffff027224 */ /* 0x000fe200078e000a */
[----:B------:R-:W-:Y:S01]  /*12ef0*/  SEL R3, R3, R21, P5 ;  /* 0x0000001503037207 */ /* 0x000fe20002800000 */
[----:B------:R-:W-:Y:S01]  /*12f00*/  IMAD.MOV.U32 R20, RZ, RZ, 0x0 ;  /* 0x00000000ff147424 */ /* 0x000fe200078e00ff */
[----:B------:R-:W-:Y:S01]  /*12f10*/  IADD3 R5, -R0, 0x7fd00000, RZ ;  /* 0x7fd0000000057810 */ /* 0x000fe20007ffe1ff */
[----:B------:R-:W-:-:S05]  /*12f20*/  IMAD.MOV.U32 R21, RZ, RZ, 0x3fd80000 ;  /* 0x3fd80000ff157424 */ /* 0x000fca00078e00ff */
        /* <DEDUP_REMOVED lines=18> */
[----:B0-----:R0:W2:Y:S02]  /*13050*/  DFMA R14, R20, R14, R8 ;  /* 0x0000000e140e722b */ /* 0x0010a40000000008 */
[----:B0-----:R-:W-:-:S04]  /*13060*/  LOP3.LUT R9, R0, 0x100000, RZ, 0xfc, !PT ;  /* 0x0010000000097812 */ /* 0x001fc800078efcff */
[----:B--2---:R-:W0:-:S06]  /*13070*/  DMUL R14, R6, R14 ;  /* 0x0000000e060e7228 */ /* 0x004e0c0000000000 */
        /* <DEDUP_REMOVED lines=37> */
[----:B-1----:R-:W-:Y:S02]  /*132d0*/  IMAD.MOV.U32 R54, RZ, RZ, 0x3ae80f1e ;  /* 0x3ae80f1eff367424 */ /* 0x002fe400078e00ff */
        /* <DEDUP_REMOVED lines=36> */
.L_x_4317:
[----:B------:R-:W-:Y:S05]  /*13520*/  BSYNC B0 ;  /* 0x0000000000007941 */ /* 0x000fea0003800000 */
.L_x_4316:
        /* <DEDUP_REMOVED lines=9> */
.L_x_4319:
[----:B------:R-:W-:Y:S05]  /*135c0*/  BSYNC B2 ;  /* 0x0000000000027941 */ /* 0x000fea0003800000 */
.L_x_4318:
        /* <DEDUP_REMOVED lines=43> */
.L_x_4321:
[----:B------:R-:W-:-:S04]  /*13880*/  ISETP.GE.AND P0, PT, R25, RZ, PT ;  /* 0x000000ff1900720c */ /* 0x000fc80003f06270 */
[----:B0-----:R-:W-:Y:S02]  /*13890*/  FSEL R2, RZ, 3.37028055040000000000e+12, P0 ;  /* 0x54442d18ff027808 */ /* 0x001fe40000000000 */
[----:B------:R-:W-:Y:S02]  /*138a0*/  FSEL R3, RZ, 2.1426990032196044922, P0 ;  /* 0x400921fbff037808 */ /* 0x000fe40000000000 */
.L_x_4322:
[----:B------:R-:W-:Y:S05]  /*138b0*/  BSYNC B0 ;  /* 0x0000000000007941 */ /* 0x000fea0003800000 */
.L_x_4320:
[----:B------:R0:W2:Y:S02]  /*138c0*/  DADD R24, |R24|, |R26| ;  /* 0x0000000018187229 */ /* 0x0000a4000000061a */
[----:B0-----:R-:W-:Y:S02]  /*138d0*/  LOP3.LUT R27, R3, 0x80000000, R27, 0xb8, !PT ;  /* 0x80000000031b7812 */ /* 0x001fe400078eb81b */
[----:B-1----:R-:W-:-:S04]  /*138e0*/  DADD R20, R20, 1 ;  /* 0x3ff0000014147429 */ /* 0x002fc80000000000 */
[----:B--2---:R-:W0:-:S06]  /*138f0*/  DSETP.GTU.AND P0, PT, |R24|, +INF , PT ;  /* 0x7ff000001800742a */ /* 0x004e0c0003f0c200 */
[----:B0-----:R-:W-:Y:S02]  /*13900*/  FSEL R2, R24, R2, P0 ;  /* 0x0000000218027208 */ /* 0x001fe40000000000 */
[----:B------:R-:W-:Y:S01]  /*13910*/  FSEL R3, R25, R27, P0 ;  /* 0x0000001b19037208 */ /* 0x000fe20000000000 */
[----:B------:R-:W-:Y:S05]  /*13920*/  BRA `(.L_x_4278) ;  /* 0x0000093000007947 */ /* 0x000fea0003800000 */
.L_x_4263:
[----:B-12---:R-:W1:Y:S01]  /*13930*/  DSETP.GEU.AND P0, PT, |R26|, 1.4916681462400413487e-154, PT ;  /* 0x200000001a00742a */ /* 0x006e620003f0e200 */
[----:B------:R-:W-:Y:S01]  /*13940*/  BSSY B0, `(.L_x_4323) ;  /* 0x0000056000007945 */ /* 0x000fe20003800000 */
[----:B------:R-:W-:Y:S02]  /*13950*/  IMAD.MOV.U32 R13, RZ, RZ, -0x3ff ;  /* 0xfffffc01ff0d7424 */ /* 0x000fe400078e00ff */
[----:B------:R-:W-:-:S04]  /*13960*/  DADD R50, -RZ, |R26| ;  /* 0x00000000ff327229 */ /* 0x000fc8000000051a */
[----:B-1----:R-:W1:-:S14]  /*13970*/  DSETP.LT.AND P0, PT, |R24|, 1.4916681462400413487e-154, !P0 ;  /* 0x200000001800742a */ /* 0x002e5c0004701200 */
[----:B01----:R-:W0:-:S04]  /*13980*/  @P0 DMUL R4, R26, 4 ;  /* 0x401000001a040828 */ /* 0x003e080000000000 */
[----:B------:R-:W-:-:S04]  /*13990*/  @P0 DMUL R2, R24, 4 ;  /* 0x4010000018020828 */ /* 0x000fc80000000000 */
[----:B0-----:R-:W0:-:S04]  /*139a0*/  @P0 DMUL R4, R4, R4 ;  /* 0x0000000404040228 */ /* 0x001e080000000000 */
        /* <DEDUP_REMOVED lines=79> */
.L_x_4324:
[----:B------:R-:W-:Y:S05]  /*13ea0*/  BSYNC B0 ;  /* 0x0000000000007941 */ /* 0x000fea0003800000 */
.L_x_4323:
[----:B------:R-:W-:Y:S01]  /*13eb0*/  FSETP.GT.AND P0, PT, |R65|, 1.469367938527859385e-39, PT ;  /* 0x001000004100780b */ /* 0x000fe20003f04200 */
[----:B------:R-:W-:-:S12]  /*13ec0*/  BSSY B2, `(.L_x_4325) ;  /* 0x0000006000027945 */ /* 0x000fd80003800000 */
[----:B------:R-:W-:Y:S05]  /*13ed0*/  @P0 BRA P5, `(.L_x_4326) ;  /* 0x0000004000000947 */ /* 0x000fea0002800000 */
[----:B------:R-:W-:Y:S01]  /*13ee0*/  IMAD.MOV.U32 R6, RZ, RZ, R22 ;  /* 0x000000ffff067224 */ /* 0x000fe200078e0016 */
[----:B------:R-:W-:Y:S01]  /*13ef0*/  MOV R0, 0x13f20 ;  /* 0x00013f2000007802 */ /* 0x000fe20000000f00 */
[----:B0-----:R-:W-:Y:S02]  /*13f00*/  IMAD.MOV.U32 R5, RZ, RZ, R23 ;  /* 0x000000ffff057224 */ /* 0x001fe400078e0017 */
[----:B-1-3--:R-:W-:Y:S05]  /*13f10*/  CALL.REL.NOINC `($__internal_1_$__cuda_sm20_div_rn_f64_full) ;  /* 0x00025ab000007944 */ /* 0x00afea0003c00000 */
.L_x_4326:
[----:B------:R-:W-:Y:S05]  /*13f20*/  BSYNC B2 ;  /* 0x0000000000027941 */ /* 0x000fea0003800000 */
.L_x_4325:
        /* <DEDUP_REMOVED lines=43> */
.L_x_4328:
[----:B------:R-:W-:Y:S02]  /*141e0*/  FSEL R2, RZ, 3.37028055040000000000e+12, P0 ;  /* 0x54442d18ff027808 */ /* 0x000fe40000000000 */
[----:B------:R-:W-:Y:S02]  /*141f0*/  FSEL R3, RZ, 2.1426990032196044922, P0 ;  /* 0x400921fbff037808 */ /* 0x000fe40000000000 */
.L_x_4329:
[----:B------:R-:W-:Y:S05]  /*14200*/  BSYNC B0 ;  /* 0x0000000000007941 */ /* 0x000fea0003800000 */
.L_x_4327:
[----:B------:R0:W2:Y:S02]  /*14210*/  DADD R24, |R24|, |R26| ;  /* 0x0000000018187229 */ /* 0x0000a4000000061a */
[----:B0-----:R-:W-:-:S04]  /*14220*/  LOP3.LUT R27, R3, 0x80000000, R27, 0xb8, !PT ;  /* 0x80000000031b7812 */ /* 0x001fc800078eb81b */
[----:B--2---:R-:W0:-:S06]  /*14230*/  DSETP.GTU.AND P0, PT, |R24|, +INF , PT ;  /* 0x7ff000001800742a */ /* 0x004e0c0003f0c200 */
[----:B0-----:R-:W-:Y:S02]  /*14240*/  FSEL R2, R24, R2, P0 ;  /* 0x0000000218027208 */ /* 0x001fe40000000000 */
[----:B------:R-:W-:Y:S02]  /*14250*/  FSEL R3, R25, R27, P0 ;  /* 0x0000001b19037208 */ /* 0x000fe40000000000 */
.L_x_4278:
[----:B------:R-:W-:Y:S05]  /*14260*/  BSYNC B1 ;  /* 0x0000000000017941 */ /* 0x000fea0003800000 */
.L_x_4262:
        /* <DEDUP_REMOVED lines=53> */
.L_x_4336:
[----:B------:R-:W-:Y:S05]  /*145c0*/  BSYNC B0 ;  /* 0x0000000000007941 */ /* 0x000fea0003800000 */
.L_x_4335:
        /* <DEDUP_REMOVED lines=17> */
.L_x_4338:
[----:B------:R2:W4:Y:S01]  /*146e0*/  DMUL R20, RZ, R24 ;  /* 0x00000018ff147228 */ /* 0x0005220000000000 */
[----:B0-----:R-:W-:-:S05]  /*146f0*/  IMAD.MOV.U32 R3, RZ, RZ, RZ ;  /* 0x000000ffff037224 */ /* 0x001fca00078e00ff */
.L_x_4339:
[----:B------:R-:W-:Y:S05]  /*14700*/  BSYNC B2 ;  /* 0x0000000000027941 */ /* 0x000fea0003800000 */
.L_x_4337:
[----:B------:R-:W-:Y:S01]  /*14710*/  IADD3 R8, R3, 0x1, RZ ;  /* 0x0000000103087810 */ /* 0x000fe20007ffe0ff */
[----:B------:R-:W-:-:S04]  /*14720*/  IMAD.MOV.U32 R3, RZ, RZ, 0x8 ;  /* 0x00000008ff037424 */ /* 0x000fc800078e00ff */
[----:B------:R-:W-:-:S05]  /*14730*/  IMAD.SHL.U32 R0, R8, 0x8, RZ ;  /* 0x0000000808007824 */ /* 0x000fca00078e00ff */
[----:B------:R-:W-:-:S05]  /*14740*/  LOP3.LUT R0, R0, 0x8, RZ, 0xc0, !PT ;  /* 0x0000000800007812 */ /* 0x000fca00078ec0ff */
[----:B------:R-:W-:-:S05]  /*14750*/  IMAD.WIDE.U32 R2, R0, R3, c[0x4][0xe0] ;  /* 0x0100380000027625 */ /* 0x000fca00078e0003 */
[----:B------:R-:W5:Y:S04]  /*14760*/  LDG.E.128.CONSTANT R68, [R2.64] ;  /* 0x0000000602447981 */ /* 0x000f68000c1e9d00 */
[----:B----4-:R-:W4:Y:S04]  /*14770*/  LDG.E.128.CONSTANT R28, [R2.64+0x10] ;  /* 0x00001006021c7981 */ /* 0x010f28000c1e9d00 */
[----:B0--3--:R-:W3:Y:S01]  /*14780*/  LDG.E.128.CONSTANT R4, [R2.64+0x20] ;  /* 0x0000200602047981 */ /* 0x009ee2000c1e9d00 */
        /* <DEDUP_REMOVED lines=33> */
.L_x_4341:
[----:B------:R2:W3:Y:S01]  /*149a0*/  DMUL R2, RZ, R24 ;  /* 0x00000018ff027228 */ /* 0x0004e20000000000 */
[----:B------:R-:W-:-:S05]  /*149b0*/  IMAD.MOV.U32 R0, RZ, RZ, RZ ;  /* 0x000000ffff007224 */ /* 0x000fca00078e00ff */
.L_x_4342:
[----:B------:R-:W-:Y:S05]  /*149c0*/  BSYNC B2 ;  /* 0x0000000000027941 */ /* 0x000fea0003800000 */
.L_x_4340:
        /* <DEDUP_REMOVED lines=25> */
.L_x_4334:
        /* <DEDUP_REMOVED lines=38> */
.L_x_4345:
[----:B------:R-:W-:Y:S05]  /*14dc0*/  BSYNC B0 ;  /* 0x0000000000007941 */ /* 0x000fea0003800000 */
.L_x_4344:
        /* <DEDUP_REMOVED lines=17> */
.L_x_4347:
[----:B------:R2:W4:Y:S01]  /*14ee0*/  DMUL R20, RZ, R24 ;  /* 0x00000018ff147228 */ /* 0x0005220000000000 */
[----:B0-----:R-:W-:-:S05]  /*14ef0*/  IMAD.MOV.U32 R3, RZ, RZ, RZ ;  /* 0x000000ffff037224 */ /* 0x001fca00078e00ff */
.L_x_4348:
[----:B------:R-:W-:Y:S05]  /*14f00*/  BSYNC B2 ;  /* 0x0000000000027941 */ /* 0x000fea0003800000 */
.L_x_4346:
        /* <DEDUP_REMOVED lines=41> */
.L_x_4350:
[----:B------:R2:W3:Y:S01]  /*151a0*/  DMUL R2, RZ, R24 ;  /* 0x00000018ff027228 */ /* 0x0004e20000000000 */
[----:B------:R-:W-:-:S05]  /*151b0*/  IMAD.MOV.U32 R0, RZ, RZ, RZ ;  /* 0x000000ffff007224 */ /* 0x000fca00078e00ff */
.L_x_4351:
[----:B------:R-:W-:Y:S05]  /*151c0*/  BSYNC B2 ;  /* 0x0000000000027941 */ /* 0x000fea0003800000 */
.L_x_4349:
        /* <DEDUP_REMOVED lines=17> */
[----:B-1----:R-:W5:-:S06]  /*152e0*/  DFMA R24, R50, R24, R26 ;  /* 0x000000183218722b */ /* 0x002f4c000000001a */
[----:B-----5:R-:W1:-:S06]  /*152f0*/  DFMA R4, R50, R24, R4 ;  /* 0x000000183204722b */ /* 0x020e4c0000000004 */
[----:B-1----:R1:W2:Y:S02]  /*15300*/  DFMA R4, R50, R4, R6 ;  /* 0x000000043204722b */ /* 0x0022a40000000006 */
[----:B-1----:R-:W-:Y:S02]  /*15310*/  LEA.HI R6, R23, 0xffffff09, RZ, 0xc ;  /* 0xffffff0917067811 */ /* 0x002fe400078f60ff */
[----:B------:R-:W-:Y:S02]  /*15320*/  LOP3.LUT R23, R0, 0x7fe00000, RZ, 0xfc, !PT ;  /* 0x7fe0000000177812 */ /* 0x000fe400078efcff */
[----:B--2---:R-:W-:-:S04]  /*15330*/  DFMA R2, R4, R2, R2 ;  /* 0x000000020402722b */ /* 0x004fc80000000002 */
[----:B------:R1:W2:Y:S02]  /*15340*/  @P0 DFMA R2, R50, R4, 1 ;  /* 0x3ff000003202042b */ /* 0x0002a40000000004 */
[C---:B-1----:R-:W-:Y:S02]  /*15350*/  LEA.HI R4, R6.reuse, R6, RZ, 0x1 ;  /* 0x0000000606047211 */ /* 0x042fe400078f08ff */
[----:B0-----:R-:W-:Y:S02]  /*15360*/  DMUL R20, R22, R20 ;  /* 0x0000001416147228 */ /* 0x001fe40000000000 */
[----:B------:R-:W-:Y:S01]  /*15370*/  SHF.R.S32.HI R7, RZ, 0x1, R4 ;  /* 0x00000001ff077819 */ /* 0x000fe20000011404 */
[----:B------:R-:W-:Y:S01]  /*15380*/  IMAD.MOV.U32 R4, RZ, RZ, RZ ;  /* 0x000000ffff047224 */ /* 0x000fe200078e00ff */
[----:B--2---:R-:W0:Y:S02]  /*15390*/  @P1 DFMA R2, R2, -1, RZ ;  /* 0xbff000000202182b */ /* 0x004e2400000000ff */
[----:B------:R-:W-:Y:S01]  /*153a0*/  LEA R5, R7, 0x3ff00000, 0x14 ;  /* 0x3ff0000007057811 */ /* 0x000fe200078ea0ff */
[----:B------:R-:W-:-:S03]  /*153b0*/  IMAD.IADD R6, R6, 0x1, -R7 ;  /* 0x0000000106067824 */ /* 0x000fc600078e0a07 */
[----:B0-----:R0:W1:Y:S02]  /*153c0*/  DMUL R2, R22, R2 ;  /* 0x0000000216027228 */ /* 0x0010640000000000 */
[----:B0-----:R-:W-:Y:S01]  /*153d0*/  LEA R23, R6, 0x3ff00000, 0x14 ;  /* 0x3ff0000006177811 */ /* 0x001fe200078ea0ff */
[----:B------:R-:W-:Y:S01]  /*153e0*/  IMAD.MOV.U32 R22, RZ, RZ, RZ ;  /* 0x000000ffff167224 */ /* 0x000fe200078e00ff */
[----:B------:R-:W0:-:S04]  /*153f0*/  DMUL R20, R4, R20 ;  /* 0x0000001404147228 */ /* 0x000e080000000000 */
[----:B-1----:R-:W1:-:S04]  /*15400*/  DMUL R2, R4, R2 ;  /* 0x0000000204027228 */ /* 0x002e480000000000 */
[----:B0-----:R0:W2:-:S04]  /*15410*/  DMUL R20, R22, R20 ;  /* 0x0000001416147228 */ /* 0x0010880000000000 */
[----:B-1----:R0:W1:Y:S01]  /*15420*/  DMUL R22, R22, R2 ;  /* 0x0000000216167228 */ /* 0x0020620000000000 */
[----:B------:R-:W-:Y:S05]  /*15430*/  BRA `(.L_x_4343) ;  /* 0x0000090000007947 */ /* 0x000fea0003800000 */
.L_x_4333:
        /* <DEDUP_REMOVED lines=11> */
.L_x_4352:
[----:B------:R-:W0:-:S10]  /*154f0*/  DADD R20, R24, -R24 ;  /* 0x0000000018147229 */ /* 0x000e140000000818 */
[----:B0-----:R-:W-:Y:S02]  /*15500*/  IMAD.MOV.U32 R22, RZ, RZ, R20 ;  /* 0x000000ffff167224 */ /* 0x001fe400078e0014 */
[----:B------:R-:W-:Y:S01]  /*15510*/  IMAD.MOV.U32 R23, RZ, RZ, R21 ;  /* 0x000000ffff177224 */ /* 0x000fe200078e0015 */
[----:B------:R-:W-:Y:S05]  /*15520*/  BRA `(.L_x_4343) ;  /* 0x0000081000007947 */ /* 0x000fea0003800000 */
.L_x_4332:
        /* <DEDUP_REMOVED lines=19> */
.L_x_4354:
[----:B------:R0:W1:Y:S01]  /*15660*/  DMUL R2, RZ, R24 ;  /* 0x00000018ff027228 */ /* 0x0000620000000000 */
[----:B------:R-:W-:-:S05]  /*15670*/  IMAD.MOV.U32 R0, RZ, RZ, RZ ;  /* 0x000000ffff007224 */ /* 0x000fca00078e00ff */
.L_x_4355:
[----:B------:R-:W-:Y:S05]  /*15680*/  BSYNC B2 ;  /* 0x0000000000027941 */ /* 0x000fea0003800000 */
.L_x_4353:
        /* <DEDUP_REMOVED lines=41> */
.L_x_4357:
[----:B------:R1:W2:Y:S01]  /*15920*/  DMUL R22, RZ, R24 ;  /* 0x00000018ff167228 */ /* 0x0002a20000000000 */
[----:B------:R-:W-:-:S05]  /*15930*/  IMAD.MOV.U32 R0, RZ, RZ, RZ ;  /* 0x000000ffff007224 */ /* 0x000fca00078e00ff */
.L_x_4358:
[----:B------:R-:W-:Y:S05]  /*15940*/  BSYNC B2 ;  /* 0x0000000000027941 */ /* 0x000fea0003800000 */
.L_x_4356:
        /* <DEDUP_REMOVED lines=24> */
.L_x_4331:
        /* <DEDUP_REMOVED lines=36> */
.L_x_4360:
[----:B------:R-:W-:Y:S05]  /*15d10*/  BSYNC B0 ;  /* 0x0000000000007941 */ /* 0x000fea0003800000 */
.L_x_4359:
[----:B------:R-:W-:Y:S02]  /*15d20*/  IMAD.MOV.U32 R22, RZ, RZ, R24 ;  /* 0x000000ffff167224 */ /* 0x000fe400078e0018 */
[----:B------:R-:W-:Y:S02]  /*15d30*/  IMAD.MOV.U32 R23, RZ, RZ, R25 ;  /* 0x000000ffff177224 */ /* 0x000fe400078e0019 */
.L_x_4343:
[----:B012---:R-:W-:Y:S05]  /*15d40*/  BSYNC B1 ;  /* 0x0000000000017941 */ /* 0x007fea0003800000 */
.L_x_4330:
        /* <DEDUP_REMOVED lines=94> */
.L_x_4368:
        /* <DEDUP_REMOVED lines=22> */
.L_x_4371:
[----:B------:R-:W-:Y:S05]  /*16490*/  BSYNC B3 ;  /* 0x0000000000037941 */ /* 0x000fea0003800000 */
.L_x_4370:
        /* <DEDUP_REMOVED lines=15> */
.L_x_4369:
[----:B------:R-:W-:Y:S05]  /*16590*/  BSYNC B2 ;  /* 0x0000000000027941 */ /* 0x000fea0003800000 */
.L_x_4367:
        /* <DEDUP_REMOVED lines=21> */
.L_x_4373:
[----:B------:R-:W-:Y:S05]  /*166f0*/  BSYNC B2 ;  /* 0x0000000000027941 */ /* 0x000fea0003800000 */
.L_x_4372:
        /* <DEDUP_REMOVED lines=43> */
.L_x_4375:
[----:B------:R-:W-:-:S04]  /*169b0*/  ISETP.GE.AND P0, PT, R33, RZ, PT ;  /* 0x000000ff2100720c */ /* 0x000fc80003f06270 */
[----:B------:R-:W-:Y:S02]  /*169c0*/  FSEL R2, RZ, 3.37028055040000000000e+12, P0 ;  /* 0x54442d18ff027808 */ /* 0x000fe40000000000 */
[----:B------:R-:W-:Y:S02]  /*169d0*/  FSEL R3, RZ, 2.1426990032196044922, P0 ;  /* 0x400921fbff037808 */ /* 0x000fe40000000000 */
.L_x_4376:
[----:B------:R-:W-:Y:S05]  /*169e0*/  BSYNC B0 ;  /* 0x0000000000007941 */ /* 0x000fea0003800000 */
.L_x_4374:
[----:B------:R0:W4:Y:S02]  /*169f0*/  DADD R32, |R32|, |R34| ;  /* 0x0000000020207229 */ /* 0x0001240000000622 */
[----:B0-----:R-:W-:Y:S02]  /*16a00*/  LOP3.LUT R35, R3, 0x80000000, R35, 0xb8, !PT ;  /* 0x8000000003237812 */ /* 0x001fe400078eb823 */
[----:B-12---:R-:W-:-:S04]  /*16a10*/  DMUL R24, R24, 0.5 ;  /* 0x3fe0000018187828 */ /* 0x006fc80000000000 */
[----:B----4-:R-:W0:-:S06]  /*16a20*/  DSETP.GTU.AND P0, PT, |R32|, +INF , PT ;  /* 0x7ff000002000742a */ /* 0x010e0c0003f0c200 */
[----:B0-----:R-:W-:Y:S02]  /*16a30*/  FSEL R2, R32, R2, P0 ;  /* 0x0000000220027208 */ /* 0x001fe40000000000 */
[----:B------:R-:W-:Y:S01]  /*16a40*/  FSEL R3, R33, R35, P0 ;  /* 0x0000002321037208 */ /* 0x000fe20000000000 */
[----:B------:R-:W-:Y:S05]  /*16a50*/  BRA `(.L_x_4377) ;  /* 0x00004aa000007947 */ /* 0x000fea0003800000 */
.L_x_4366:
        /* <DEDUP_REMOVED lines=76> */
.L_x_4380:
[----:B------:R-:W-:Y:S05]  /*16f20*/  BSYNC B0 ;  /* 0x0000000000007941 */ /* 0x000fea0003800000 */
.L_x_4379:
        /* <DEDUP_REMOVED lines=9> */
.L_x_4382:
[----:B------:R-:W-:Y:S05]  /*16fc0*/  BSYNC B2 ;  /* 0x0000000000027941 */ /* 0x000fea0003800000 */
.L_x_4381:
        /* <DEDUP_REMOVED lines=43> */
.L_x_4384:
[----:B------:R-:W-:-:S04]  /*17280*/  ISETP.GE.AND P0, PT, R33, RZ, PT ;  /* 0x000000ff2100720c */ /* 0x000fc80003f06270 */
[----:B0-----:R-:W-:Y:S02]  /*17290*/  FSEL R2, RZ, 3.37028055040000000000e+12, P0 ;  /* 0x54442d18ff027808 */ /* 0x001fe40000000000 */
[----:B------:R-:W-:Y:S02]  /*172a0*/  FSEL R3, RZ, 2.1426990032196044922, P0 ;  /* 0x400921fbff037808 */ /* 0x000fe40000000000 */
.L_x_4385:
[----:B------:R-:W-:Y:S05]  /*172b0*/  BSYNC B0 ;  /* 0x0000000000007941 */ /* 0x000fea0003800000 */
.L_x_4383:
[----:B------:R0:W2:Y:S02]  /*172c0*/  DADD R32, |R32|, |R34| ;  /* 0x0000000020207229 */ /* 0x0000a40000000622 */
[----:B0-----:R-:W-:Y:S02]  /*172d0*/  LOP3.LUT R35, R3, 0x80000000, R35, 0xb8, !PT ;  /* 0x8000000003237812 */ /* 0x001fe400078eb823 */
[----:B-1----:R-:W-:-:S04]  /*172e0*/  DMUL R24, R24, 0.5 ;  /* 0x3fe0000018187828 */ /* 0x002fc80000000000 */
[----:B--2---:R-:W0:-:S06]  /*172f0*/  DSETP.GTU.AND P0, PT, |R32|, +INF , PT ;  /* 0x7ff000002000742a */ /* 0x004e0c0003f0c200 */
[----:B0-----:R-:W-:Y:S02]  /*17300*/  FSEL R2, R32, R2, P0 ;  /* 0x0000000220027208 */ /* 0x001fe40000000000 */
[----:B------:R-:W-:Y:S01]  /*17310*/  FSEL R3, R33, R35, P0 ;  /* 0x0000002321037208 */ /* 0x000fe20000000000 */
[----:B------:R-:W-:Y:S05]  /*17320*/  BRA `(.L_x_4377) ;  /* 0x000041d000007947 */ /* 0x000fea0003800000 */
.L_x_4378:
        /* <DEDUP_REMOVED lines=28> */
.L_x_4387:
        /* <DEDUP_REMOVED lines=20> */
[----:B-1----:R-:W1:Y:S02]  /*17630*/  DSETP.LT.OR P0, PT, R76, R50, P0 ;  /* 0x000000324c00722a */ /* 0x002e640000701400 */
        /* <DEDUP_REMOVED lines=28> */
[----:B------:R-:W0:Y:S01]  /*17800*/  DSETP.GEU.AND P5, PT, R50, R4, PT ;  /* 0x000000043200722a */ /* 0x000e220003fae000 */
[----:B------:R-:W-:-:S02]  /*17810*/  IMAD.MOV.U32 R14, RZ, RZ, R72 ;  /* 0x000000ffff0e7224 */ /* 0x000fc400078e0048 */
[----:B------:R-:W-:Y:S01]  /*17820*/  IMAD.MOV.U32 R15, RZ, RZ, R73 ;  /* 0x000000ffff0f7224 */ /* 0x000fe200078e0049 */
        /* <DEDUP_REMOVED lines=33> */
.L_x_4386:
        /* <DEDUP_REMOVED lines=77> */
.L_x_4389:
        /* <DEDUP_REMOVED lines=22> */
.L_x_4392:
[----:B------:R-:W-:Y:S05]  /*18070*/  BSYNC B3 ;  /* 0x0000000000037941 */ /* 0x000fea0003800000 */
.L_x_4391:
        /* <DEDUP_REMOVED lines=15> */
.L_x_4390:
[----:B------:R-:W-:Y:S05]  /*18170*/  BSYNC B2 ;  /* 0x0000000000027941 */ /* 0x000fea0003800000 */
.L_x_4388:
        /* <DEDUP_REMOVED lines=21> */
.L_x_4394:
[----:B------:R-:W-:Y:S05]  /*182d0*/  BSYNC B2 ;  /* 0x0000000000027941 */ /* 0x000fea0003800000 */
.L_x_4393:
        /* <DEDUP_REMOVED lines=43> */
.L_x_4396:
[----:B------:R-:W-:-:S04]  /*18590*/  ISETP.GE.AND P0, PT, R33, RZ, PT ;  /* 0x000000ff2100720c */ /* 0x000fc80003f06270 */
[----:B------:R-:W-:Y:S02]  /*185a0*/  FSEL R2, RZ, 3.37028055040000000000e+12, P0 ;  /* 0x54442d18ff027808 */ /* 0x000fe40000000000 */
[----:B------:R-:W-:Y:S02]  /*185b0*/  FSEL R3, RZ, 2.1426990032196044922, P0 ;  /* 0x400921fbff037808 */ /* 0x000fe40000000000 */
.L_x_4397:
[----:B------:R-:W-:Y:S05]  /*185c0*/  BSYNC B0 ;  /* 0x0000000000007941 */ /* 0x000fea0003800000 */
.L_x_4395:
[----:B------:R0:W3:Y:S02]  /*185d0*/  DADD R32, |R32|, |R34| ;  /* 0x0000000020207229 */ /* 0x0000e40000000622 */
[----:B0-----:R-:W-:Y:S02]  /*185e0*/  LOP3.LUT R35, R3, 0x80000000, R35, 0xb8, !PT ;  /* 0x8000000003237812 */ /* 0x001fe400078eb823 */
[----:B-12---:R-:W-:-:S04]  /*185f0*/  DMUL R24, R24, 0.5 ;  /* 0x3fe0000018187828 */ /* 0x006fc80000000000 */
[----:B---3--:R-:W0:-:S06]  /*18600*/  DSETP.GTU.AND P0, PT, |R32|, +INF , PT ;  /* 0x7ff000002000742a */ /* 0x008e0c0003f0c200 */
[----:B0-----:R-:W-:Y:S02]  /*18610*/  FSEL R2, R32, R2, P0 ;  /* 0x0000000220027208 */ /* 0x001fe40000000000 */
[----:B------:R-:W-:Y:S01]  /*18620*/  FSEL R3, R33, R35, P0 ;  /* 0x0000002321037208 */ /* 0x000fe20000000000 */
[----:B------:R-:W-:Y:S05]  /*18630*/  BRA `(.L_x_4377) ;  /* 0x00002ec000007947 */ /* 0x000fea0003800000 */
.L_x_4365:
        /* <DEDUP_REMOVED lines=111> */
.L_x_4399:
[----:B------:R-:W-:Y:S05]  /*18d30*/  BSYNC B0 ;  /* 0x0000000000007941 */ /* 0x000fea0003800000 */
.L_x_4398:
        /* <DEDUP_REMOVED lines=9> */
.L_x_4401:
[----:B------:R-:W-:Y:S05]  /*18dd0*/  BSYNC B2 ;  /* 0x0000000000027941 */ /* 0x000fea0003800000 */
.L_x_4400:
        /* <DEDUP_REMOVED lines=43> */
.L_x_4403:
[----:B------:R-:W-:-:S04]  /*19090*/  ISETP.GE.AND P0, PT, R33, RZ, PT ;  /* 0x000000ff2100720c */ /* 0x000fc80003f06270 */
[----:B0-----:R-:W-:Y:S02]  /*190a0*/  FSEL R2, RZ, 3.37028055040000000000e+12, P0 ;  /* 0x54442d18ff027808 */ /* 0x001fe40000000000 */
[----:B------:R-:W-:Y:S02]  /*190b0*/  FSEL R3, RZ, 2.1426990032196044922, P0 ;  /* 0x400921fbff037808 */ /* 0x000fe40000000000 */
.L_x_4404:
[----:B------:R-:W-:Y:S05]  /*190c0*/  BSYNC B0 ;  /* 0x0000000000007941 */ /* 0x000fea0003800000 */
.L_x_4402:
[----:B------:R0:W2:Y:S02]  /*190d0*/  DADD R32, |R32|, |R34| ;  /* 0x0000000020207229 */ /* 0x0000a40000000622 */
[----:B0-----:R-:W-:-:S04]  /*190e0*/  LOP3.LUT R35, R3, 0x80000000, R35, 0xb8, !PT ;  /* 0x8000000003237812 */ /* 0x001fc800078eb823 */
[----:B--2---:R-:W0:-:S06]  /*190f0*/  DSETP.GTU.AND P0, PT, |R32|, +INF , PT ;  /* 0x7ff000002000742a */ /* 0x004e0c0003f0c200 */
[----:B0-----:R-:W-:Y:S02]  /*19100*/  FSEL R2, R32, R2, P0 ;  /* 0x0000000220027208 */ /* 0x001fe40000000000 */
[----:B------:R-:W-:Y:S01]  /*19110*/  FSEL R3, R33, R35, P0 ;  /* 0x0000002321037208 */ /* 0x000fe20000000000 */
[----:B------:R-:W-:Y:S05]  /*19120*/  BRA `(.L_x_4377) ;  /* 0x000023d000007947 */ /* 0x000fea0003800000 */
.L_x_4364:
        /* <DEDUP_REMOVED lines=69> */
.L_x_4407:
        /* <DEDUP_REMOVED lines=22> */
.L_x_4410:
[----:B------:R-:W-:Y:S05]  /*196e0*/  BSYNC B3 ;  /* 0x0000000000037941 */ /* 0x000fea0003800000 */
.L_x_4409:
        /* <DEDUP_REMOVED lines=15> */
.L_x_4408:
[----:B------:R-:W-:Y:S05]  /*197e0*/  BSYNC B2 ;  /* 0x0000000000027941 */ /* 0x000fea0003800000 */
.L_x_4406:
        /* <DEDUP_REMOVED lines=44> */
.L_x_4405:
        /* <DEDUP_REMOVED lines=46> */
.L_x_4363:
        /* <DEDUP_REMOVED lines=23> */
.L_x_4412:
[----:B------:R-:W-:Y:S05]  /*19f00*/  BSYNC B2 ;  /* 0x0000000000027941 */ /* 0x000fea0003800000 */
.L_x_4411:
        /* <DEDUP_REMOVED lines=26> */
.L_x_4414:
[----:B------:R-:W-:Y:S05]  /*1a0b0*/  BSYNC B2 ;  /* 0x0000000000027941 */ /* 0x000fea0003800000 */
.L_x_4413:
        /* <DEDUP_REMOVED lines=84> */
[----:B0-----:R0:W2:Y:S02]  /*1a600*/  DFMA R24, -R6, R8, 1 ;  /* 0x3ff000000618742b */ /* 0x0010a40000000108 */
[----:B0-----:R-:W-:Y:S01]  /*1a610*/  LOP3.LUT R6, R0, 0x80000000, RZ, 0x3c, !PT ;  /* 0x8000000000067812 */ /* 0x001fe200078e3cff */
[----:B------:R-:W-:-:S03]  /*1a620*/  IMAD.MOV.U32 R7, RZ, RZ, 0x43300000 ;  /* 0x43300000ff077424 */ /* 0x000fc600078e00ff */
[----:B--2---:R-:W0:-:S04]  /*1a630*/  DFMA R24, R24, R24, R24 ;  /* 0x000000181818722b */ /* 0x004e080000000018 */
[----:B------:R-:W-:-:S04]  /*1a640*/  DADD R6, R6, c[0x2][0x58] ;  /* 0x0080160006067629 */ /* 0x000fc80000000000 */
[----:B0-----:R-:W0:-:S06]  /*1a650*/  DFMA R24, R8, R24, R8 ;  /* 0x000000180818722b */ /* 0x001e0c0000000008 */
[----:B0-----:R-:W0:-:S06]  /*1a660*/  DMUL R8, R24, R4 ;  /* 0x0000000418087228 */ /* 0x001e0c0000000000 */
[----:B0-----:R-:W0:-:S06]  /*1a670*/  DFMA R8, R24, R4, R8 ;  /* 0x000000041808722b */ /* 0x001e0c0000000008 */
[----:B0-----:R-:W0:-:S04]  /*1a680*/  DMUL R30, R8, R8 ;  /* 0x00000008081e7228 */ /* 0x001e080000000000 */
[----:B------:R-:W2:-:S04]  /*1a690*/  DADD R2, R4, -R8 ;  /* 0x0000000004027229 */ /* 0x000e880000000808 */
[----:B0-----:R-:W0:-:S04]  /*1a6a0*/  DFMA R50, R30, R50, c[0x2][0x20] ;  /* 0x008008001e32762b */ /* 0x001e080000000032 */
[----:B--2---:R-:W-:-:S04]  /*1a6b0*/  DADD R2, R2, R2 ;  /* 0x0000000002027229 */ /* 0x004fc80000000002 */
[----:B0-----:R-:W0:-:S04]  /*1a6c0*/  DFMA R50, R30, R50, c[0x2][0x28] ;  /* 0x00800a001e32762b */ /* 0x001e080000000032 */
[----:B-1----:R-:W-:-:S04]  /*1a6d0*/  DFMA R54, R6, c[0x2][0x60], R8 ;  /* 0x0080180006367a2b */ /* 0x002fc80000000008 */
        /* <DEDUP_REMOVED lines=14> */
.L_x_4416:
[----:B------:R-:W-:Y:S05]  /*1a7c0*/  BSYNC B0 ;  /* 0x0000000000007941 */ /* 0x000fea0003800000 */
.L_x_4415:
        /* <DEDUP_REMOVED lines=9> */
.L_x_4418:
[----:B------:R-:W-:Y:S05]  /*1a860*/  BSYNC B2 ;  /* 0x0000000000027941 */ /* 0x000fea0003800000 */
.L_x_4417:
        /* <DEDUP_REMOVED lines=43> */
.L_x_4420:
[----:B------:R-:W-:-:S04]  /*1ab20*/  ISETP.GE.AND P0, PT, R33, RZ, PT ;  /* 0x000000ff2100720c */ /* 0x000fc80003f06270 */
[----:B0-----:R-:W-:Y:S02]  /*1ab30*/  FSEL R2, RZ, 3.37028055040000000000e+12, P0 ;  /* 0x54442d18ff027808 */ /* 0x001fe40000000000 */
[----:B------:R-:W-:Y:S02]  /*1ab40*/  FSEL R3, RZ, 2.1426990032196044922, P0 ;  /* 0x400921fbff037808 */ /* 0x000fe40000000000 */
.L_x_4421:
[----:B------:R-:W-:Y:S05]  /*1ab50*/  BSYNC B0 ;  /* 0x0000000000007941 */ /* 0x000fea0003800000 */
.L_x_4419:
[----:B------:R0:W2:Y:S02]  /*1ab60*/  DADD R32, |R32|, |R34| ;  /* 0x0000000020207229 */ /* 0x0000a40000000622 */
[----:B0-----:R-:W-:Y:S02]  /*1ab70*/  LOP3.LUT R35, R3, 0x80000000, R35, 0xb8, !PT ;  /* 0x8000000003237812 */ /* 0x001fe400078eb823 */
[----:B-1----:R-:W-:-:S04]  /*1ab80*/  DADD R24, R24, 1 ;  /* 0x3ff0000018187429 */ /* 0x002fc80000000000 */
[----:B--2---:R-:W0:-:S06]  /*1ab90*/  DSETP.GTU.AND P0, PT, |R32|, +INF , PT ;  /* 0x7ff000002000742a */ /* 0x004e0c0003f0c200 */
[----:B0-----:R-:W-:Y:S02]  /*1aba0*/  FSEL R2, R32, R2, P0 ;  /* 0x0000000220027208 */ /* 0x001fe40000000000 */
[----:B------:R-:W-:Y:S01]  /*1abb0*/  FSEL R3, R33, R35, P0 ;  /* 0x0000002321037208 */ /* 0x000fe20000000000 */
[----:B------:R-:W-:Y:S05]  /*1abc0*/  BRA `(.L_x_4377) ;  /* 0x0000093000007947 */ /* 0x000fea0003800000 */
.L_x_4362:
        /* <DEDUP_REMOVED lines=87> */
.L_x_4423:
[----:B------:R-:W-:Y:S05]  /*1b140*/  BSYNC B0 ;  /* 0x0000000000007941 */ /* 0x000fea0003800000 */
.L_x_4422:
[----:B------:R-:W-:Y:S01]  /*1b150*/  FSETP.GT.AND P0, PT, |R65|, 1.469367938527859385e-39, PT ;  /* 0x001000004100780b */ /* 0x000fe20003f04200 */
[----:B------:R-:W-:-:S12]  /*1b160*/  BSSY B2, `(.L_x_4424) ;  /* 0x0000006000027945 */ /* 0x000fd80003800000 */
[----:B------:R-:W-:Y:S05]  /*1b170*/  @P0 BRA P5, `(.L_x_4425) ;  /* 0x0000004000000947 */ /* 0x000fea0002800000 */
[----:B------:R-:W-:Y:S01]  /*1b180*/  IMAD.MOV.U32 R6, RZ, RZ, R26 ;  /* 0x000000ffff067224 */ /* 0x000fe200078e001a */
[----:B------:R-:W-:Y:S01]  /*1b190*/  MOV R0, 0x1b1c0 ;  /* 0x0001b1c000007802 */ /* 0x000fe20000000f00 */
[----:B0-----:R-:W-:Y:S02]  /*1b1a0*/  IMAD.MOV.U32 R5, RZ, RZ, R27 ;  /* 0x000000ffff057224 */ /* 0x001fe400078e001b */
[----:B-1-3--:R-:W-:Y:S05]  /*1b1b0*/  CALL.REL.NOINC `($__internal_1_$__cuda_sm20_div_rn_f64_full) ;  /* 0x0001e81000007944 */ /* 0x00afea0003c00000 */
.L_x_4425:
[----:B------:R-:W-:Y:S05]  /*1b1c0*/  BSYNC B2 ;  /* 0x0000000000027941 */ /* 0x000fea0003800000 */
.L_x_4424:
        /* <DEDUP_REMOVED lines=43> */
.L_x_4427:
[----:B------:R-:W-:Y:S02]  /*1b480*/  FSEL R2, RZ, 3.37028055040000000000e+12, P0 ;  /* 0x54442d18ff027808 */ /* 0x000fe40000000000 */
[----:B------:R-:W-:Y:S02]  /*1b490*/  FSEL R3, RZ, 2.1426990032196044922, P0 ;  /* 0x400921fbff037808 */ /* 0x000fe40000000000 */
.L_x_4428:
[----:B------:R-:W-:Y:S05]  /*1b4a0*/  BSYNC B0 ;  /* 0x0000000000007941 */ /* 0x000fea0003800000 */
.L_x_4426:
[----:B------:R0:W2:Y:S02]  /*1b4b0*/  DADD R32, |R32|, |R34| ;  /* 0x0000000020207229 */ /* 0x0000a40000000622 */
[----:B0-----:R-:W-:-:S04]  /*1b4c0*/  LOP3.LUT R35, R3, 0x80000000, R35, 0xb8, !PT ;  /* 0x8000000003237812 */ /* 0x001fc800078eb823 */
[----:B--2---:R-:W0:-:S06]  /*1b4d0*/  DSETP.GTU.AND P0, PT, |R32|, +INF , PT ;  /* 0x7ff000002000742a */ /* 0x004e0c0003f0c200 */
[----:B0-----:R-:W-:Y:S02]  /*1b4e0*/  FSEL R2, R32, R2, P0 ;  /* 0x0000000220027208 */ /* 0x001fe40000000000 */
[----:B------:R-:W-:Y:S02]  /*1b4f0*/  FSEL R3, R33, R35, P0 ;  /* 0x0000002321037208 */ /* 0x000fe40000000000 */
.L_x_4377:
[----:B------:R-:W-:Y:S05]  /*1b500*/  BSYNC B1 ;  /* 0x0000000000017941 */ /* 0x000fea0003800000 */
.L_x_4361:
        /* <DEDUP_REMOVED lines=53> */
.L_x_4435:
[----:B------:R-:W-:Y:S05]  /*1b860*/  BSYNC B0 ;  /* 0x0000000000007941 */ /* 0x000fea0003800000 */
.L_x_4434:
        /* <DEDUP_REMOVED lines=17> */
.L_x_4437:
[----:B------:R2:W4:Y:S01]  /*1b980*/  DMUL R24, RZ, R28 ;  /* 0x0000001cff187228 */ /* 0x0005220000000000 */
[----:B0-----:R-:W-:-:S05]  /*1b990*/  IMAD.MOV.U32 R3, RZ, RZ, RZ ;  /* 0x000000ffff037224 */ /* 0x001fca00078e00ff */
.L_x_4438:
[----:B------:R-:W-:Y:S05]  /*1b9a0*/  BSYNC B2 ;  /* 0x0000000000027941 */ /* 0x000fea0003800000 */
.L_x_4436:
        /* <DEDUP_REMOVED lines=41> */
.L_x_4440:
[----:B------:R2:W3:Y:S01]  /*1bc40*/  DMUL R2, RZ, R28 ;  /* 0x0000001cff027228 */ /* 0x0004e20000000000 */
[----:B------:R-:W-:-:S05]  /*1bc50*/  IMAD.MOV.U32 R0, RZ, RZ, RZ ;  /* 0x000000ffff007224 */ /* 0x000fca00078e00ff */
.L_x_4441:
[----:B------:R-:W-:Y:S05]  /*1bc60*/  BSYNC B2 ;  /* 0x0000000000027941 */ /* 0x000fea0003800000 */
.L_x_4439:
        /* <DEDUP_REMOVED lines=25> */
.L_x_4433:
        /* <DEDUP_REMOVED lines=38> */
.L_x_4444:
[----:B------:R-:W-:Y:S05]  /*1c060*/  BSYNC B0 ;  /* 0x0000000000007941 */ /* 0x000fea0003800000 */
.L_x_4443:
        /* <DEDUP_REMOVED lines=17> */
.L_x_4446:
[----:B------:R2:W4:Y:S01]  /*1c180*/  DMUL R24, RZ, R28 ;  /* 0x0000001cff187228 */ /* 0x0005220000000000 */
[----:B0-----:R-:W-:-:S05]  /*1c190*/  IMAD.MOV.U32 R3, RZ, RZ, RZ ;  /* 0x000000ffff037224 */ /* 0x001fca00078e00ff */
.L_x_4447:
[----:B------:R-:W-:Y:S05]  /*1c1a0*/  BSYNC B2 ;  /* 0x0000000000027941 */ /* 0x000fea0003800000 */
.L_x_4445:
        /* <DEDUP_REMOVED lines=41> */
.L_x_4449:
[----:B------:R2:W3:Y:S01]  /*1c440*/  DMUL R2, RZ, R28 ;  /* 0x0000001cff027228 */ /* 0x0004e20000000000 */
[----:B------:R-:W-:-:S05]  /*1c450*/  IMAD.MOV.U32 R0, RZ, RZ, RZ ;  /* 0x000000ffff007224 */ /* 0x000fca00078e00ff */
.L_x_4450:
[----:B------:R-:W-:Y:S05]  /*1c460*/  BSYNC B2 ;  /* 0x0000000000027941 */ /* 0x000fea0003800000 */
.L_x_4448:
        /* <DEDUP_REMOVED lines=39> */
.L_x_4432:
        /* <DEDUP_REMOVED lines=11> */
.L_x_4451:
[----:B------:R-:W0:-:S10]  /*1c790*/  DADD R24, R28, -R28 ;  /* 0x000000001c187229 */ /* 0x000e14000000081c */
[----:B0-----:R-:W-:Y:S02]  /*1c7a0*/  IMAD.MOV.U32 R26, RZ, RZ, R24 ;  /* 0x000000ffff1a7224 */ /* 0x001fe400078e0018 */
[----:B------:R-:W-:Y:S01]  /*1c7b0*/  IMAD.MOV.U32 R27, RZ, RZ, R25 ;  /* 0x000000ffff1b7224 */ /* 0x000fe200078e0019 */
[----:B------:R-:W-:Y:S05]  /*1c7c0*/  BRA `(.L_x_4442) ;  /* 0x0000081000007947 */ /* 0x000fea0003800000 */
.L_x_4431:
        /* <DEDUP_REMOVED lines=19> */
.L_x_4453:
[----:B------:R0:W1:Y:S01]  /*1c900*/  DMUL R2, RZ, R28 ;  /* 0x0000001cff027228 */ /* 0x0000620000000000 */
[----:B------:R-:W-:-:S05]  /*1c910*/  IMAD.MOV.U32 R0, RZ, RZ, RZ ;  /* 0x000000ffff007224 */ /* 0x000fca00078e00ff */
.L_x_4454:
[----:B------:R-:W-:Y:S05]  /*1c920*/  BSYNC B2 ;  /* 0x0000000000027941 */ /* 0x000fea0003800000 */
.L_x_4452:
        /* <DEDUP_REMOVED lines=41> */
.L_x_4456:
[----:B------:R1:W2:Y:S01]  /*1cbc0*/  DMUL R26, RZ, R28 ;  /* 0x0000001cff1a7228 */ /* 0x0002a20000000000 */
[----:B------:R-:W-:-:S05]  /*1cbd0*/  IMAD.MOV.U32 R0, RZ, RZ, RZ ;  /* 0x000000ffff007224 */ /* 0x000fca00078e00ff */
.L_x_4457:
[----:B------:R-:W-:Y:S05]  /*1cbe0*/  BSYNC B2 ;  /* 0x0000000000027941 */ /* 0x000fea0003800000 */
.L_x_4455:
        /* <DEDUP_REMOVED lines=24> */
.L_x_4430:
        /* <DEDUP_REMOVED lines=36> */
.L_x_4459:
[----:B------:R-:W-:Y:S05]  /*1cfb0*/  BSYNC B0 ;  /* 0x0000000000007941 */ /* 0x000fea0003800000 */
.L_x_4458:
[----:B------:R-:W-:Y:S02]  /*1cfc0*/  IMAD.MOV.U32 R26, RZ, RZ, R28 ;  /* 0x000000ffff1a7224 */ /* 0x000fe400078e001c */
[----:B------:R-:W-:Y:S02]  /*1cfd0*/  IMAD.MOV.U32 R27, RZ, RZ, R29 ;  /* 0x000000ffff1b7224 */ /* 0x000fe400078e001d */
.L_x_4442:
[----:B012---:R-:W-:Y:S05]  /*1cfe0*/  BSYNC B1 ;  /* 0x0000000000017941 */ /* 0x007fea0003800000 */
.L_x_4429:
[----:B------:R-:W-:Y:S01]  /*1cff0*/  ISETP.NE.AND P6, PT, R64, RZ, PT ;  /* 0x000000ff4000720c */ /* 0x000fe20003fc5270 */
[----:B------:R-:W-:Y:S01]  /*1d000*/  IMAD.MOV.U32 R13, RZ, RZ, c[0x0][0x0] ;  /* 0x00000000ff0d7624 */ /* 0x000fe200078e00ff */
[----:B------:R-:W-:-:S04]  /*1d010*/  @P2 IADD3 R3, P0, R52, R56, RZ ;  /* 0x0000003834032210 */ /* 0x000fc80007f1e0ff */
[-C--:B------:R-:W-:Y:S01]  /*1d020*/  @P2 LEA R2, P5, R3, R44.reuse, 0x4 ;  /* 0x0000002c03022211 */ /* 0x080fe200078a20ff */
[--C-:B------:R-:W-:Y:S01]  /*1d030*/  @P2 IMAD.X R0, RZ, RZ, R57.reuse, P0 ;  /* 0x000000ffff002224 */ /* 0x100fe200000e0639 */
[----:B------:R-:W-:Y:S01]  /*1d040*/  @P4 LEA R6, P0, R63, R44, 0x4 ;  /* 0x0000002c3f064211 */ /* 0x000fe200078020ff */
[----:B------:R-:W-:-:S03]  /*1d050*/  IMAD.WIDE.U32 R56, R13, 0x4, R56 ;  /* 0x000000040d387825 */ /* 0x000fc600078e0038 */
[-C--:B------:R-:W-:Y:S02]  /*1d060*/  @P2 LEA.HI.X R3, R3, R45.reuse, R0, 0x4, P5 ;  /* 0x0000002d03032211 */ /* 0x080fe400028f2400 */
[-C--:B------:R-:W-:Y:S02]  /*1d070*/  @P6 LEA R4, P1, R59, R44.reuse, 0x4 ;  /* 0x0000002c3b046211 */ /* 0x080fe400078220ff */
[----:B------:R-:W-:Y:S01]  /*1d080*/  @P3 LEA R8, P5, R61, R44, 0x4 ;  /* 0x0000002c3d083211 */ /* 0x000fe200078a20ff */
[----:B---3--:R0:W-:Y:S01]  /*1d090*/  @P2 STG.E.128 [R2.64], R40 ;  /* 0x0000002802002986 */ /* 0x0081e2000c101d06 */
[-C--:B------:R-:W-:Y:S02]  /*1d0a0*/  @P6 LEA.HI.X R5, R59, R45.reuse, R58, 0x4, P1 ;  /* 0x0000002d3b056211 */ /* 0x080fe400008f243a */
[-C--:B------:R-:W-:Y:S02]  /*1d0b0*/  @P4 LEA.HI.X R7, R63, R45.reuse, R60, 0x4, P0 ;  /* 0x0000002d3f074211 */ /* 0x080fe400000f243c */
[----:B------:R-:W-:Y:S01]  /*1d0c0*/  @P3 LEA.HI.X R9, R61, R45, R62, 0x4, P5 ;  /* 0x0000002d3d093211 */ /* 0x000fe200028f243e */
[----:B------:R0:W-:Y:S01]  /*1d0d0*/  @P6 STG.E.128 [R4.64], R16 ;  /* 0x0000001004006986 */ /* 0x0001e2000c101d06 */
[----:B------:R-:W-:-:S02]  /*1d0e0*/  ISETP.GE.U32.AND P0, PT, R56, 0x10000, PT ;  /* 0x000100003800780c */ /* 0x000fc40003f06070 */
[----:B------:R-:W-:Y:S01]  /*1d0f0*/  ISETP.LT.U32.AND P1, PT, R56, R12, PT ;  /* 0x0000000c3800720c */ /* 0x000fe20003f21070 */
[----:B------:R0:W-:Y:S01]  /*1d100*/  @P4 STG.E.128 [R6.64], R20 ;  /* 0x0000001406004986 */ /* 0x0001e2000c101d06 */
[C---:B------:R-:W-:Y:S02]  /*1d110*/  ISETP.GE.U32.AND.EX P0, PT, R57.reuse, RZ, PT, P0 ;  /* 0x000000ff3900720c */ /* 0x040fe40003f06100 */
[----:B------:R-:W-:Y:S01]  /*1d120*/  ISETP.LT.AND.EX P1, PT, R57, R11, PT, P1 ;  /* 0x0000000b3900720c */ /* 0x000fe20003f21310 */
[----:B------:R0:W-:-:S12]  /*1d130*/  @P3 STG.E.128 [R8.64], R24 ;  /* 0x0000001808003986 */ /* 0x0001d8000c101d06 */
[----:B------:R-:W-:Y:S05]  /*1d140*/  @!P0 BRA P1, `(.L_x_4460) ;  /* 0xfffe309000008947 */ /* 0x000fea000083ffff */
[----:B------:R-:W-:Y:S05]  /*1d150*/  EXIT ;  /* 0x000000000000794d */ /* 0x000fea0003800000 */
.L_x_4063:
[----:B------:R-:W0:Y:S02]  /*1d160*/  S2R R53, SR_TID.X ;  /* 0x0000000000357919 */ /* 0x000e240000002100 */
[----:B0-----:R-:W-:-:S05]  /*1d170*/  IMAD.WIDE.U32 R2, R53, 0x4, RZ ;  /* 0x0000000435027825 */ /* 0x001fca00078e00ff */
[----:B------:R-:W-:-:S04]  /*1d180*/  ISETP.GE.U32.AND P0, PT, R2, R12, PT ;  /* 0x0000000c0200720c */ /* 0x000fc80003f06070 */
[----:B------:R-:W-:-:S04]  /*1d190*/  ISETP.GE.AND.EX P0, PT, R3, R11, PT, P0 ;  /* 0x0000000b0300720c */ /* 0x000fc80003f06300 */
[----:B------:R-:W-:-:S13]  /*1d1a0*/  ISETP.GT.U32.OR P0, PT, R53, 0x3fff, P0 ;  /* 0x00003fff3500780c */ /* 0x000fda0000704470 */
[----:B------:R-:W-:Y:S05]  /*1d1b0*/  @P0 EXIT ;  /* 0x000000000000094d */ /* 0x000fea0003800000 */
[----:B------:R-:W-:-:S04]  /*1d1c0*/  IMAD.MOV.U32 R52, RZ, RZ, RZ ;  /* 0x000000ffff347224 */ /* 0x000fc800078e00ff */
.L_x_4857:
[C---:B------:R-:W-:Y:S01]  /*1d1d0*/  IMAD.SHL.U32 R5, R53.reuse, 0x40, RZ ;  /* 0x0000004035057824 */ /* 0x040fe200078e00ff */
[----:B------:R-:W-:-:S04]  /*1d1e0*/  SHF.L.U64.HI R7, R53, 0x6, R52 ;  /* 0x0000000635077819 */ /* 0x000fc80000010234 */
[----:B0-----:R-:W-:-:S05]  /*1d1f0*/  IADD3 R2, P0, R48, R5, RZ ;  /* 0x0000000530027210 */ /* 0x001fca0007f1e0ff */
[----:B------:R-:W-:Y:S01]  /*1d200*/  IMAD.X R3, R49, 0x1, R7, P0 ;  /* 0x0000000131037824 */ /* 0x000fe200000e0607 */
[----:B------:R-:W-:-:S04]  /*1d210*/  IADD3 R4, P0, R46, R5, RZ ;  /* 0x000000052e047210 */ /* 0x000fc80007f1e0ff */
[----:B------:R-:W2:Y:S01]  /*1d220*/  LDG.E.128 R40, [R2.64] ;  /* 0x0000000602287981 */ /* 0x000ea2000c1e1d00 */
[----:B------:R-:W-:-:S03]  /*1d230*/  IMAD.X R5, R47, 0x1, R7, P0 ;  /* 0x000000012f057824 */ /* 0x000fc600000e0607 */
[----:B------:R0:W5:Y:S04]  /*1d240*/  LDG.E.128 R16, [R2.64+0x10] ;  /* 0x0000100602107981 */ /* 0x000168000c1e1d00 */
[----:B------:R0:W5:Y:S04]  /*1d250*/  LDG.E.128 R20, [R2.64+0x20] ;  /* 0x0000200602147981 */ /* 0x000168000c1e1d00 */
[----:B------:R0:W5:Y:S04]  /*1d260*/  LDG.E.128 R24, [R2.64+0x30] ;  /* 0x0000300602187981 */ /* 0x000168000c1e1d00 */
[----:B------:R0:W5:Y:S04]  /*1d270*/  LDG.E.128 R56, [R4.64] ;  /* 0x0000000604387981 */ /* 0x000168000c1e1d00 */
[----:B------:R0:W5:Y:S04]  /*1d280*/  LDG.E.128 R28, [R4.64+0x10] ;  /* 0x00001006041c7981 */ /* 0x000168000c1e1d00 */
[----:B------:R0:W5:Y:S04]  /*1d290*/  LDG.E.128 R32, [R4.64+0x20] ;  /* 0x0000200604207981 */ /* 0x000168000c1e1d00 */
[----:B------:R0:W5:Y:S01]  /*1d2a0*/  LDG.E.128 R36, [R4.64+0x30] ;  /* 0x0000300604247981 */ /* 0x000162000c1e1d00 */
[----:B------:R-:W-:Y:S01]  /*1d2b0*/  BSSY B1, `(.L_x_4461) ;  /* 0x0000575000017945 */ /* 0x000fe20003800000 */
[----:B--2---:R-:W1:-:S04]  /*1d2c0*/  DSETP.NAN.AND P0, PT, R40, R42, PT ;  /* 0x0000002a2800722a */ /* 0x004e480003f08000 */
[----:B------:R0:W2:-:S10]  /*1d2d0*/  DADD R14, -RZ, |R40| ;  /* 0x00000000ff0e7229 */ /* 0x0000940000000528 */
[----:B-1----:R-:W-:Y:S05]  /*1d2e0*/  @P0 BRA `(.L_x_4462) ;  /* 0x00004de000000947 */ /* 0x002fea0003800000 */
[----:B0-2---:R-:W-:-:S04]  /*1d2f0*/  DADD R2, -RZ, |R42| ;  /* 0x00000000ff027229 */ /* 0x005fc8000000052a */
[----:B------:R-:W0:-:S06]  /*1d300*/  DSETP.GEU.AND P1, PT, |R40|, |R42|, PT ;  /* 0x4000002a2800722a */ /* 0x000e0c0003f2e200 */
[----:B0-----:R-:W-:Y:S02]  /*1d310*/  FSEL R62, R14, R2, !P1 ;  /* 0x000000020e3e7208 */ /* 0x001fe40004800000 */
        /* <DEDUP_REMOVED lines=25> */
[--C-:B------:R-:W-:Y:S02]  /*1d4b0*/  IMAD.MOV.U32 R2, RZ, RZ, R60.reuse ;  /* 0x000000ffff027224 */ /* 0x100fe400078e003c */
[--C-:B------:R-:W-:Y:S02]  /*1d4c0*/  IMAD.MOV.U32 R3, RZ, RZ, R61.reuse ;  /* 0x000000ffff037224 */ /* 0x100fe400078e003d */
[----:B------:R-:W-:Y:S02]  /*1d4d0*/  IMAD.MOV.U32 R0, RZ, RZ, R61 ;  /* 0x000000ffff007224 */ /* 0x000fe400078e003d */
[----:B------:R-:W-:-:S06]  /*1d4e0*/  IMAD.MOV.U32 R6, RZ, RZ, R60 ;  /* 0x000000ffff067224 */ /* 0x000fcc00078e003c */
        /* <DEDUP_REMOVED lines=14> */
[----:B------:R-:W-:Y:S01]  /*1d5d0*/  IMAD.MOV.U32 R50, RZ, RZ, 0x3ae80f1e ;  /* 0x3ae80f1eff327424 */ /* 0x000fe200078e00ff */
[----:B------:R-:W-:Y:S01]  /*1d5e0*/  LEA.HI R0, R0, R13, RZ, 0xc ;  /* 0x0000000d00007211 */ /* 0x000fe200078f60ff */
[----:B------:R-:W-:Y:S01]  /*1d5f0*/  IMAD.MOV.U32 R51, RZ, RZ, 0x3eb1380b ;  /* 0x3eb1380bff337424 */ /* 0x000fe200078e00ff */
[----:B------:R-:W-:Y:S01]  /*1d600*/  LOP3.LUT R3, R2, 0x3ff00000, RZ, 0xfc, !PT ;  /* 0x3ff0000002037812 */ /* 0x000fe200078efcff */
[----:B------:R-:W-:Y:S02]  /*1d610*/  IMAD.MOV.U32 R2, RZ, RZ, R6 ;  /* 0x000000ffff027224 */ /* 0x000fe400078e0006 */
[----:B------:R-:W-:Y:S01]  /*1d620*/  IMAD.MOV.U32 R6, RZ, RZ, RZ ;  /* 0x000000ffff067224 */ /* 0x000fe200078e00ff */
        /* <DEDUP_REMOVED lines=36> */
.L_x_4468:
        /* <DEDUP_REMOVED lines=22> */
.L_x_4471:
[----:B------:R-:W-:Y:S05]  /*1d9d0*/  BSYNC B3 ;  /* 0x0000000000037941 */ /* 0x000fea0003800000 */
.L_x_4470:
        /* <DEDUP_REMOVED lines=15> */
.L_x_4469:
[----:B------:R-:W-:Y:S05]  /*1dad0*/  BSYNC B2 ;  /* 0x0000000000027941 */ /* 0x000fea0003800000 */
.L_x_4467:
        /* <DEDUP_REMOVED lines=21> */
.L_x_4473:
[----:B------:R-:W-:Y:S05]  /*1dc30*/  BSYNC B2 ;  /* 0x0000000000027941 */ /* 0x000fea0003800000 */
.L_x_4472:
        /* <DEDUP_REMOVED lines=43> */
.L_x_4475:
[----:B------:R-:W-:-:S04]  /*1def0*/  ISETP.GE.AND P0, PT, R41, RZ, PT ;  /* 0x000000ff2900720c */ /* 0x000fc80003f06270 */
[----:B------:R-:W-:Y:S02]  /*1df00*/  FSEL R2, RZ, 3.37028055040000000000e+12, P0 ;  /* 0x54442d18ff027808 */ /* 0x000fe40000000000 */
[----:B------:R-:W-:Y:S02]  /*1df10*/  FSEL R3, RZ, 2.1426990032196044922, P0 ;  /* 0x400921fbff037808 */ /* 0x000fe40000000000 */
.L_x_4476:
[----:B------:R-:W-:Y:S05]  /*1df20*/  BSYNC B0 ;  /* 0x0000000000007941 */ /* 0x000fea0003800000 */
.L_x_4474:
[----:B------:R0:W3:Y:S02]  /*1df30*/  DADD R40, |R40|, |R42| ;  /* 0x0000000028287229 */ /* 0x0000e4000000062a */
[----:B0-----:R-:W-:Y:S02]  /*1df40*/  LOP3.LUT R43, R3, 0x80000000, R43, 0xb8, !PT ;  /* 0x80000000032b7812 */ /* 0x001fe400078eb82b */
[----:B-12---:R-:W-:-:S04]  /*1df50*/  DMUL R60, R60, 0.5 ;  /* 0x3fe000003c3c7828 */ /* 0x006fc80000000000 */
[----:B---3--:R-:W0:-:S06]  /*1df60*/  DSETP.GTU.AND P0, PT, |R40|, +INF , PT ;  /* 0x7ff000002800742a */ /* 0x008e0c0003f0c200 */
[----:B0-----:R-:W-:Y:S02]  /*1df70*/  FSEL R2, R40, R2, P0 ;  /* 0x0000000228027208 */ /* 0x001fe40000000000 */
[----:B------:R-:W-:Y:S01]  /*1df80*/  FSEL R3, R41, R43, P0 ;  /* 0x0000002b29037208 */ /* 0x000fe20000000000 */
[----:B------:R-:W-:Y:S05]  /*1df90*/  BRA `(.L_x_4477) ;  /* 0x00004a6000007947 */ /* 0x000fea0003800000 */
.L_x_4466:
[----:B------:R-:W0:-:S06]  /*1dfa0*/  DMUL R2, R62, R62 ;  /* 0x0000003e3e027228 */ /* 0x000e0c0000000000 */
[----:B0-----:R-:W0:-:S06]  /*1dfb0*/  DFMA R2, R68, R68, R2 ;  /* 0x000000444402722b */ /* 0x001e0c0000000002 */
[----:B0-----:R-:W0:-:S14]  /*1dfc0*/  DSETP.GTU.AND P0, PT, R2, c[0x2][0x148], PT ;  /* 0x008052000200762a */ /* 0x001e1c0003f0c000 */
[----:B0-----:R-:W-:Y:S05]  /*1dfd0*/  @P0 BRA `(.L_x_4478) ;  /* 0x0000089000000947 */ /* 0x001fea0003800000 */
[----:B------:R-:W0:Y:S01]  /*1dfe0*/  MUFU.RCP64H R5, R69 ;  /* 0x0000004500057308 */ /* 0x000e220000001800 */
[----:B------:R-:W-:Y:S01]  /*1dff0*/  IMAD.MOV.U32 R4, RZ, RZ, 0x1 ;  /* 0x00000001ff047424 */ /* 0x000fe200078e00ff */
[----:B------:R-:W-:Y:S01]  /*1e000*/  ISETP.GT.AND P0, PT, R3, 0xfffff, PT ;  /* 0x000fffff0300780c */ /* 0x000fe20003f04270 */
[----:B------:R-:W-:Y:S01]  /*1e010*/  IMAD.MOV.U32 R0, RZ, RZ, R3 ;  /* 0x000000ffff007224 */ /* 0x000fe200078e0003 */
[----:B------:R-:W-:Y:S01]  /*1e020*/  BSSY B0, `(.L_x_4479) ;  /* 0x0000045000007945 */ /* 0x000fe20003800000 */
[----:B------:R-:W-:Y:S01]  /*1e030*/  IMAD.MOV.U32 R10, RZ, RZ, R2 ;  /* 0x000000ffff0a7224 */ /* 0x000fe200078e0002 */
[----:B------:R-:W-:Y:S01]  /*1e040*/  FSETP.GEU.AND P5, PT, |R63|, 6.5827683646048100446e-37, PT ;  /* 0x036000003f00780b */ /* 0x000fe20003fae200 */
[----:B------:R-:W-:-:S08]  /*1e050*/  IMAD.MOV.U32 R13, RZ, RZ, -0x3ff ;  /* 0xfffffc01ff0d7424 */ /* 0x000fd000078e00ff */
[----:B------:R-:W-:Y:S01]  /*1e060*/  @!P0 DMUL R2, R2, 1.80143985094819840000e+16 ;  /* 0x4350000002028828 */ /* 0x000fe20000000000 */
[----:B------:R-:W-:-:S03]  /*1e070*/  @!P0 IMAD.MOV.U32 R13, RZ, RZ, -0x435 ;  /* 0xfffffbcbff0d8424 */ /* 0x000fc600078e00ff */
[----:B0-----:R-:W0:-:S06]  /*1e080*/  DFMA R6, -R68, R4, 1 ;  /* 0x3ff000004406742b */ /* 0x001e0c0000000104 */
[----:B0-----:R-:W0:Y:S01]  /*1e090*/  DFMA R6, R6, R6, R6 ;  /* 0x000000060606722b */ /* 0x001e220000000006 */
[----:B------:R-:W-:Y:S02]  /*1e0a0*/  @!P0 IMAD.MOV.U32 R0, RZ, RZ, R3 ;  /* 0x000000ffff008224 */ /* 0x000fe400078e0003 */
[----:B------:R-:W-:-:S03]  /*1e0b0*/  @!P0 IMAD.MOV.U32 R10, RZ, RZ, R2 ;  /* 0x000000ffff0a8224 */ /* 0x000fc600078e0002 */
[----:B0-----:R-:W0:Y:S01]  /*1e0c0*/  DFMA R6, R4, R6, R4 ;  /* 0x000000060406722b */ /* 0x001e220000000004 */
[----:B------:R-:W-:-:S04]  /*1e0d0*/  IADD3 R8, R0, -0x1, RZ ;  /* 0xffffffff00087810 */ /* 0x000fc80007ffe0ff */
[----:B------:R-:W-:Y:S01]  /*1e0e0*/  ISETP.GE.U32.AND P2, PT, R8, 0x7fefffff, PT ;  /* 0x7fefffff0800780c */ /* 0x000fe20003f46070 */
[----:B0-----:R-:W0:-:S06]  /*1e0f0*/  DFMA R4, -R68, R6, 1 ;  /* 0x3ff000004404742b */ /* 0x001e0c0000000106 */
[----:B0-----:R-:W0:-:S06]  /*1e100*/  DFMA R6, R6, R4, R6 ;  /* 0x000000040606722b */ /* 0x001e0c0000000006 */
[----:B0-----:R-:W0:Y:S01]  /*1e110*/  DMUL R14, R62, R6 ;  /* 0x000000063e0e7228 */ /* 0x001e220000000000 */
[----:B------:R-:W-:Y:S01]  /*1e120*/  @P2 IMAD.MOV.U32 R4, RZ, RZ, 0x0 ;  /* 0x00000000ff042424 */ /* 0x000fe200078e00ff */
[----:B------:R-:W-:Y:S01]  /*1e130*/  @P2 FSETP.NEU.FTZ.AND P3, PT, R3, RZ, PT ;  /* 0x000000ff0300220b */ /* 0x000fe20003f7d000 */
[----:B------:R-:W-:-:S03]  /*1e140*/  @P2 IMAD.MOV.U32 R5, RZ, RZ, 0x7ff00000 ;  /* 0x7ff00000ff052424 */ /* 0x000fc600078e00ff */
[----:B0-----:R-:W0:-:S04]  /*1e150*/  DFMA R8, -R68, R14, R62 ;  /* 0x0000000e4408722b */ /* 0x001e08000000013e */
[----:B------:R-:W1:-:S04]  /*1e160*/  @P2 DFMA R4, R2, R4, +INF ;  /* 0x7ff000000204242b */ /* 0x000e480000000004 */
[----:B0-----:R-:W0:-:S06]  /*1e170*/  DFMA R14, R6, R8, R14 ;  /* 0x00000008060e722b */ /* 0x001e0c000000000e */
[----:B-1----:R-:W-:Y:S02]  /*1e180*/  @P2 FSEL R60, R4, RZ, P3 ;  /* 0x000000ff043c2208 */ /* 0x002fe40001800000 */
[----:B------:R-:W-:Y:S02]  /*1e190*/  @P2 FSEL R61, R5, -QNAN , P3 ;  /* 0xfff00000053d2808 */ /* 0x000fe40001800000 */
[----:B0-----:R-:W-:-:S05]  /*1e1a0*/  FFMA R3, RZ, R69, R15 ;  /* 0x00000045ff037223 */ /* 0x001fca000000000f */
[----:B------:R-:W-:Y:S01]  /*1e1b0*/  FSETP.GT.AND P4, PT, |R3|, 1.469367938527859385e-39, PT ;  /* 0x001000000300780b */ /* 0x000fe20003f84200 */
[----:B------:R-:W-:Y:S07]  /*1e1c0*/  @P2 BRA `(.L_x_4480) ;  /* 0x000002a000002947 */ /* 0x000fee0003800000 */
        /* <DEDUP_REMOVED lines=42> */
.L_x_4480:
[----:B------:R-:W-:Y:S05]  /*1e470*/  BSYNC B0 ;  /* 0x0000000000007941 */ /* 0x000fea0003800000 */
.L_x_4479:
[----:B------:R-:W-:Y:S01]  /*1e480*/  BSSY B2, `(.L_x_4481) ;  /* 0x0000008000027945 */ /* 0x000fe20003800000 */
[----:B------:R-:W-:Y:S05]  /*1e490*/  @P4 BRA P5, `(.L_x_4482) ;  /* 0x0000006000004947 */ /* 0x000fea0002800000 */
[----:B0-----:R-:W-:Y:S01]  /*1e4a0*/  IMAD.MOV.U32 R2, RZ, RZ, R62 ;  /* 0x000000ffff027224 */ /* 0x001fe200078e003e */
[----:B------:R-:W-:Y:S01]  /*1e4b0*/  MOV R0, 0x1e500 ;  /* 0x0001e50000007802 */ /* 0x000fe20000000f00 */
[----:B------:R-:W-:Y:S02]  /*1e4c0*/  IMAD.MOV.U32 R3, RZ, RZ, R63 ;  /* 0x000000ffff037224 */ /* 0x000fe400078e003f */
[----:B------:R-:W-:Y:S02]  /*1e4d0*/  IMAD.MOV.U32 R6, RZ, RZ, R68 ;  /* 0x000000ffff067224 */ /* 0x000fe400078e0044 */
[----:B------:R-:W-:Y:S02]  /*1e4e0*/  IMAD.MOV.U32 R5, RZ, RZ, R69 ;  /* 0x000000ffff057224 */ /* 0x000fe400078e0045 */
[----:B-1---5:R-:W-:Y:S05]  /*1e4f0*/  CALL.REL.NOINC `($__internal_1_$__cuda_sm20_div_rn_f64_full) ;  /* 0x0001b4d000007944 */ /* 0x022fea0003c00000 */
.L_x_4482:
[----:B------:R-:W-:Y:S05]  /*1e500*/  BSYNC B2 ;  /* 0x0000000000027941 */ /* 0x000fea0003800000 */
.L_x_4481:
        /* <DEDUP_REMOVED lines=43> */
.L_x_4484:
[----:B------:R-:W-:-:S04]  /*1e7c0*/  ISETP.GE.AND P0, PT, R41, RZ, PT ;  /* 0x000000ff2900720c */ /* 0x000fc80003f06270 */
[----:B0-----:R-:W-:Y:S02]  /*1e7d0*/  FSEL R2, RZ, 3.37028055040000000000e+12, P0 ;  /* 0x54442d18ff027808 */ /* 0x001fe40000000000 */
[----:B------:R-:W-:Y:S02]  /*1e7e0*/  FSEL R3, RZ, 2.1426990032196044922, P0 ;  /* 0x400921fbff037808 */ /* 0x000fe40000000000 */
.L_x_4485:
[----:B------:R-:W-:Y:S05]  /*1e7f0*/  BSYNC B0 ;  /* 0x0000000000007941 */ /* 0x000fea0003800000 */
.L_x_4483:
[----:B------:R0:W2:Y:S02]  /*1e800*/  DADD R40, |R40|, |R42| ;  /* 0x0000000028287229 */ /* 0x0000a4000000062a */
[----:B0-----:R-:W-:Y:S02]  /*1e810*/  LOP3.LUT R43, R3, 0x80000000, R43, 0xb8, !PT ;  /* 0x80000000032b7812 */ /* 0x001fe400078eb82b */
[----:B-1----:R-:W-:-:S04]  /*1e820*/  DMUL R60, R60, 0.5 ;  /* 0x3fe000003c3c7828 */ /* 0x002fc80000000000 */
[----:B--2---:R-:W0:-:S06]  /*1e830*/  DSETP.GTU.AND P0, PT, |R40|, +INF , PT ;  /* 0x7ff000002800742a */ /* 0x004e0c0003f0c200 */
[----:B0-----:R-:W-:Y:S02]  /*1e840*/  FSEL R2, R40, R2, P0 ;  /* 0x0000000228027208 */ /* 0x001fe40000000000 */
[----:B------:R-:W-:Y:S01]  /*1e850*/  FSEL R3, R41, R43, P0 ;  /* 0x0000002b29037208 */ /* 0x000fe20000000000 */
[----:B------:R-:W-:Y:S05]  /*1e860*/  BRA `(.L_x_4477) ;  /* 0x0000419000007947 */ /* 0x000fea0003800000 */
.L_x_4478:
        /* <DEDUP_REMOVED lines=13> */
[----:B------:R-:W1:-:S04]  /*1e940*/  DADD R50, R4, -R2 ;  /* 0x0000000004327229 */ /* 0x000e480000000802 */
[----:B--2---:R-:W-:-:S04]  /*1e950*/  DMUL R72, R2, R54 ;  /* 0x0000003602487228 */ /* 0x004fc80000000000 */
[----:B------:R-:W-:-:S04]  /*1e960*/  DMUL R14, R2, R2 ;  /* 0x00000002020e7228 */ /* 0x000fc80000000000 */
[----:B------:R-:W2:-:S04]  /*1e970*/  DADD R60, R8, -R6 ;  /* 0x00000000083c7229 */ /* 0x000e880000000806 */
[----:B------:R-:W3:-:S04]  /*1e980*/  DADD R2, R2, R2 ;  /* 0x0000000002027229 */ /* 0x000ec80000000002 */
[----:B------:R-:W4:-:S04]  /*1e990*/  DADD R76, R6, R6 ;  /* 0x00000000064c7229 */ /* 0x000f080000000006 */
[----:B0-----:R0:W0:-:S04]  /*1e9a0*/  DMUL R64, R6, R74 ;  /* 0x0000004a06407228 */ /* 0x0010080000000000 */
[----:B------:R0:W0:-:S04]  /*1e9b0*/  DMUL R8, R6, R6 ;  /* 0x0000000606087228 */ /* 0x0000080000000000 */
[----:B-1----:R1:W0:-:S04]  /*1e9c0*/  DMUL R6, R50, R54 ;  /* 0x0000003632067228 */ /* 0x0022080000000000 */
[----:B--2---:R1:W2:-:S04]  /*1e9d0*/  DMUL R4, R60, R74 ;  /* 0x0000004a3c047228 */ /* 0x0042880000000000 */
[----:B---3--:R1:W3:-:S04]  /*1e9e0*/  DMUL R2, R50, R2 ;  /* 0x0000000232027228 */ /* 0x0082c80000000000 */
[----:B----4-:R1:W4:-:S04]  /*1e9f0*/  DMUL R54, R60, R76 ;  /* 0x0000004c3c367228 */ /* 0x0103080000000000 */
[----:B------:R-:W0:-:S04]  /*1ea00*/  DMUL R50, R50, R50 ;  /* 0x0000003232327228 */ /* 0x000e080000000000 */
[----:B-1234-:R-:W0:-:S04]  /*1ea10*/  DMUL R60, R60, R60 ;  /* 0x0000003c3c3c7228 */ /* 0x01ee080000000000 */
.L_x_4487:
        /* <DEDUP_REMOVED lines=12> */
[----:B-1----:R-:W1:Y:S02]  /*1eae0*/  DSETP.LT.OR P0, PT, R76, R64, P0 ;  /* 0x000000404c00722a */ /* 0x002e640000701400 */
        /* <DEDUP_REMOVED lines=14> */
[----:B------:R-:W-:Y:S02]  /*1ebd0*/  FSEL R74, R8, R80, !P5 ;  /* 0x00000050084a7208 */ /* 0x000fe40006800000 */
[----:B-1----:R-:W-:Y:S02]  /*1ebe0*/  FSEL R81, R9, R81, !P5 ;  /* 0x0000005109517208 */ /* 0x002fe40006800000 */
        /* <DEDUP_REMOVED lines=50> */
.L_x_4486:
        /* <DEDUP_REMOVED lines=79> */
.L_x_4489:
        /* <DEDUP_REMOVED lines=22> */
.L_x_4492:
[----:B------:R-:W-:Y:S05]  /*1f560*/  BSYNC B3 ;  /* 0x0000000000037941 */ /* 0x000fea0003800000 */
.L_x_4491:
        /* <DEDUP_REMOVED lines=15> */
.L_x_4490:
[----:B------:R-:W-:Y:S05]  /*1f660*/  BSYNC B2 ;  /* 0x0000000000027941 */ /* 0x000fea0003800000 */
.L_x_4488:
        /* <DEDUP_REMOVED lines=21> */
.L_x_4494:
[----:B------:R-:W-:Y:S05]  /*1f7c0*/  BSYNC B2 ;  /* 0x0000000000027941 */ /* 0x000fea0003800000 */
.L_x_4493:
        /* <DEDUP_REMOVED lines=43> */
.L_x_4496:
[----:B------:R-:W-:-:S04]  /*1fa80*/  ISETP.GE.AND P0, PT, R41, RZ, PT ;  /* 0x000000ff2900720c */ /* 0x000fc80003f06270 */
[----:B------:R-:W-:Y:S02]  /*1fa90*/  FSEL R2, RZ, 3.37028055040000000000e+12, P0 ;  /* 0x54442d18ff027808 */ /* 0x000fe40000000000 */
[----:B------:R-:W-:Y:S02]  /*1faa0*/  FSEL R3, RZ, 2.1426990032196044922, P0 ;  /* 0x400921fbff037808 */ /* 0x000fe40000000000 */
.L_x_4497:
[----:B------:R-:W-:Y:S05]  /*1fab0*/  BSYNC B0 ;  /* 0x0000000000007941 */ /* 0x000fea0003800000 */
.L_x_4495:
[----:B------:R0:W3:Y:S02]  /*1fac0*/  DADD R40, |R40|, |R42| ;  /* 0x0000000028287229 */ /* 0x0000e4000000062a */
[----:B0-----:R-:W-:Y:S02]  /*1fad0*/  LOP3.LUT R43, R3, 0x80000000, R43, 0xb8, !PT ;  /* 0x80000000032b7812 */ /* 0x001fe400078eb82b */
[----:B-12---:R-:W-:-:S04]  /*1fae0*/  DMUL R60, R60, 0.5 ;  /* 0x3fe000003c3c7828 */ /* 0x006fc80000000000 */
[----:B---3--:R-:W0:-:S06]  /*1faf0*/  DSETP.GTU.AND P0, PT, |R40|, +INF , PT ;  /* 0x7ff000002800742a */ /* 0x008e0c0003f0c200 */
[----:B0-----:R-:W-:Y:S02]  /*1fb00*/  FSEL R2, R40, R2, P0 ;  /* 0x0000000228027208 */ /* 0x001fe40000000000 */
[----:B------:R-:W-:Y:S01]  /*1fb10*/  FSEL R3, R41, R43, P0 ;  /* 0x0000002b29037208 */ /* 0x000fe20000000000 */
[----:B------:R-:W-:Y:S05]  /*1fb20*/  BRA `(.L_x_4477) ;  /* 0x00002ed000007947 */ /* 0x000fea0003800000 */
.L_x_4465:
        /* <DEDUP_REMOVED lines=15> */
[----:B------:R-:W-:Y:S02]  /*1fc20*/  IADD3 R5, -R0, 0x7fd00000, RZ ;  /* 0x7fd0000000057810 */ /* 0x000fe40007ffe1ff */
[----:B------:R-:W-:Y:S02]  /*1fc30*/  ISETP.GE.U32.AND P3, PT, R3, 0x7ff00000, PT ;  /* 0x7ff000000300780c */ /* 0x000fe40003f66070 */
[----:B------:R-:W-:-:S02]  /*1fc40*/  FSETP.GEU.AND P5, PT, |R63|, 6.5827683646048100446e-37, PT ;  /* 0x036000003f00780b */ /* 0x000fc40003fae200 */
[----:B------:R-:W0:-:S04]  /*1fc50*/  DMUL R6, R4, R2 ;  /* 0x0000000204067228 */ /* 0x000e080000000000 */
[----:B------:R-:W-:-:S04]  /*1fc60*/  DMUL R4, R4, R54 ;  /* 0x0000003604047228 */ /* 0x000fc80000000000 */
[----:B0-----:R-:W0:-:S06]  /*1fc70*/  DMUL R6, R6, R6 ;  /* 0x0000000606067228 */ /* 0x001e0c0000000000 */
[----:B0-----:R-:W0:-:S06]  /*1fc80*/  DFMA R6, R4, R4, R6 ;  /* 0x000000040406722b */ /* 0x001e0c0000000006 */
[----:B0-----:R-:W0:-:S04]  /*1fc90*/  DSETP.MIN.AND P0, P2, R6, c[0x2][0x150], PT ;  /* 0x008054000600762a */ /* 0x001e080003a00000 */
[----:B------:R-:W-:-:S05]  /*1fca0*/  IMAD.MOV.U32 R4, RZ, RZ, R7 ;  /* 0x000000ffff047224 */ /* 0x000fca00078e0007 */
[----:B0-----:R-:W-:Y:S01]  /*1fcb0*/  FSEL R5, R4, c[0x2][0x154], P0 ;  /* 0x0080550004057a08 */ /* 0x001fe20000000000 */
[----:B------:R-:W-:-:S04]  /*1fcc0*/  IMAD.MOV.U32 R4, RZ, RZ, R6 ;  /* 0x000000ffff047224 */ /* 0x000fc800078e0006 */
[----:B------:R-:W-:Y:S01]  /*1fcd0*/  @P2 LOP3.LUT R5, R8, 0x80000, RZ, 0xfc, !PT ;  /* 0x0008000008052812 */ /* 0x000fe200078efcff */
[----:B------:R-:W-:Y:S01]  /*1fce0*/  IMAD.MOV.U32 R8, RZ, RZ, RZ ;  /* 0x000000ffff087224 */ /* 0x000fe200078e00ff */
[----:B------:R-:W-:Y:S01]  /*1fcf0*/  SEL R4, R4, c[0x2][0x150], P0 ;  /* 0x0080540004047a07 */ /* 0x000fe20000000000 */
[----:B------:R-:W-:Y:S01]  /*1fd00*/  DSETP.NEU.AND P2, PT, R2, RZ, PT ;  /* 0x000000ff0200722a */ /* 0x000fe20003f4d000 */
[----:B------:R-:W0:Y:S03]  /*1fd10*/  MUFU.RSQ64H R9, R5 ;  /* 0x0000000500097308 */ /* 0x000e260000001c00 */
[----:B0-----:R-:W0:-:S06]  /*1fd20*/  DMUL R14, R8, R8 ;  /* 0x00000008080e7228 */ /* 0x001e0c0000000000 */
[----:B0-----:R-:W0:-:S06]  /*1fd30*/  DFMA R14, R4, -R14, 1 ;  /* 0x3ff00000040e742b */ /* 0x001e0c000000080e */
[----:B0-----:R-:W-:-:S04]  /*1fd40*/  DFMA R50, R14, R50, 0.5 ;  /* 0x3fe000000e32742b */ /* 0x001fc80000000032 */
[----:B------:R-:W0:-:S06]  /*1fd50*/  DMUL R14, R8, R14 ;  /* 0x0000000e080e7228 */ /* 0x000e0c0000000000 */
[----:B0-----:R0:W1:Y:S02]  /*1fd60*/  DFMA R14, R50, R14, R8 ;  /* 0x0000000e320e722b */ /* 0x0010640000000008 */
[----:B0-----:R-:W-:-:S04]  /*1fd70*/  LOP3.LUT R9, R0, 0x100000, RZ, 0xfc, !PT ;  /* 0x0010000000097812 */ /* 0x001fc800078efcff */
[----:B-1----:R0:W1:Y:S02]  /*1fd80*/  DMUL R14, R6, R14 ;  /* 0x0000000e060e7228 */ /* 0x0020640000000000 */
[----:B0-----:R-:W0:Y:S01]  /*1fd90*/  MUFU.RCP64H R7, R69 ;  /* 0x0000004500077308 */ /* 0x001e220000001800 */
[----:B------:R-:W-:-:S03]  /*1fda0*/  IMAD.MOV.U32 R6, RZ, RZ, 0x1 ;  /* 0x00000001ff067424 */ /* 0x000fc600078e00ff */
[----:B-1----:R-:W1:-:S10]  /*1fdb0*/  DMUL R14, R14, R8 ;  /* 0x000000080e0e7228 */ /* 0x002e540000000000 */
[----:B-1----:R-:W-:Y:S01]  /*1fdc0*/  @!P3 FSEL R3, R55, R15, !P2 ;  /* 0x0000000f3703b208 */ /* 0x002fe20005000000 */
[----:B0-----:R-:W0:Y:S01]  /*1fdd0*/  DFMA R4, -R68, R6, 1 ;  /* 0x3ff000004404742b */ /* 0x001e220000000106 */
[----:B------:R-:W-:Y:S02]  /*1fde0*/  @!P3 FSEL R10, R54, R14, !P2 ;  /* 0x0000000e360ab208 */ /* 0x000fe40005000000 */
[----:B------:R-:W-:-:S03]  /*1fdf0*/  ISETP.GT.AND P0, PT, R3, 0xfffff, PT ;  /* 0x000fffff0300780c */ /* 0x000fc60003f04270 */
[----:B0-----:R-:W0:-:S06]  /*1fe00*/  DFMA R4, R4, R4, R4 ;  /* 0x000000040404722b */ /* 0x001e0c0000000004 */
[----:B0-----:R0:W1:Y:S02]  /*1fe10*/  DFMA R6, R6, R4, R6 ;  /* 0x000000040606722b */ /* 0x0010640000000006 */
[----:B0-----:R-:W-:Y:S02]  /*1fe20*/  IMAD.MOV.U32 R4, RZ, RZ, R10 ;  /* 0x000000ffff047224 */ /* 0x001fe400078e000a */
[----:B------:R-:W-:Y:S02]  /*1fe30*/  IMAD.MOV.U32 R5, RZ, RZ, R3 ;  /* 0x000000ffff057224 */ /* 0x000fe400078e0003 */
[----:B-1----:R-:W0:-:S04]  /*1fe40*/  DFMA R8, -R68, R6, 1 ;  /* 0x3ff000004408742b */ /* 0x002e080000000106 */
[----:B------:R-:W1:-:S04]  /*1fe50*/  @!P0 DMUL R4, R4, 1.80143985094819840000e+16 ;  /* 0x4350000004048828 */ /* 0x000e480000000000 */
[----:B0-----:R-:W0:-:S06]  /*1fe60*/  DFMA R8, R6, R8, R6 ;  /* 0x000000080608722b */ /* 0x001e0c0000000006 */
[----:B-1----:R-:W-:Y:S01]  /*1fe70*/  @!P0 IMAD.MOV.U32 R3, RZ, RZ, R5 ;  /* 0x000000ffff038224 */ /* 0x002fe200078e0005 */
[----:B0-----:R-:W0:Y:S01]  /*1fe80*/  DMUL R14, R62, R8 ;  /* 0x000000083e0e7228 */ /* 0x001e220000000000 */
[----:B------:R-:W-:-:S03]  /*1fe90*/  @!P0 IMAD.MOV.U32 R10, RZ, RZ, R4 ;  /* 0x000000ffff0a8224 */ /* 0x000fc600078e0004 */
[----:B------:R-:W-:Y:S02]  /*1fea0*/  IADD3 R0, R3, -0x1, RZ ;  /* 0xffffffff03007810 */ /* 0x000fe40007ffe0ff */
[----:B0-----:R-:W0:Y:S02]  /*1feb0*/  DFMA R6, -R68, R14, R62 ;  /* 0x0000000e4406722b */ /* 0x001e24000000013e */
[----:B------:R-:W-:-:S04]  /*1fec0*/  ISETP.GE.U32.AND P2, PT, R0, 0x7fefffff, PT ;  /* 0x7fefffff0000780c */ /* 0x000fc80003f46070 */
[----:B0-----:R0:W1:-:S09]  /*1fed0*/  DFMA R14, R8, R6, R14 ;  /* 0x00000006080e722b */ /* 0x001052000000000e */
[----:B0-----:R-:W-:Y:S01]  /*1fee0*/  @P2 IMAD.MOV.U32 R6, RZ, RZ, 0x0 ;  /* 0x00000000ff062424 */ /* 0x001fe200078e00ff */
[----:B------:R-:W-:Y:S01]  /*1fef0*/  @P2 FSETP.NEU.FTZ.AND P3, PT, R5, RZ, PT ;  /* 0x000000ff0500220b */ /* 0x000fe20003f7d000 */
[----:B------:R-:W-:Y:S02]  /*1ff00*/  @P2 IMAD.MOV.U32 R7, RZ, RZ, 0x7ff00000 ;  /* 0x7ff00000ff072424 */ /* 0x000fe400078e00ff */
[----:B-1----:R-:W-:-:S04]  /*1ff10*/  FFMA R0, RZ, R69, R15 ;  /* 0x00000045ff007223 */ /* 0x002fc8000000000f */
[----:B------:R-:W0:Y:S01]  /*1ff20*/  @P2 DFMA R6, R4, R6, +INF ;  /* 0x7ff000000406242b */ /* 0x000e220000000006 */
[----:B------:R-:W-:Y:S01]  /*1ff30*/  FSETP.GT.AND P4, PT, |R0|, 1.469367938527859385e-39, PT ;  /* 0x001000000000780b */ /* 0x000fe20003f84200 */
[----:B------:R-:W-:Y:S02]  /*1ff40*/  IMAD.MOV.U32 R0, RZ, RZ, -0x3ff ;  /* 0xfffffc01ff007424 */ /* 0x000fe400078e00ff */
[----:B------:R-:W-:-:S06]  /*1ff50*/  @!P0 IMAD.MOV.U32 R0, RZ, RZ, -0x435 ;  /* 0xfffffbcbff008424 */ /* 0x000fcc00078e00ff */
[----:B0-----:R-:W-:Y:S02]  /*1ff60*/  @P2 FSEL R60, R6, RZ, P3 ;  /* 0x000000ff063c2208 */ /* 0x001fe40001800000 */
[----:B------:R-:W-:Y:S01]  /*1ff70*/  @P2 FSEL R61, R7, -QNAN , P3 ;  /* 0xfff00000073d2808 */ /* 0x000fe20001800000 */
        /* <DEDUP_REMOVED lines=43> */
.L_x_4499:
[----:B------:R-:W-:Y:S05]  /*20230*/  BSYNC B0 ;  /* 0x0000000000007941 */ /* 0x000fea0003800000 */
.L_x_4498:
        /* <DEDUP_REMOVED lines=8> */
.L_x_4501:
[----:B------:R-:W-:Y:S05]  /*202c0*/  BSYNC B2 ;  /* 0x0000000000027941 */ /* 0x000fea0003800000 */
.L_x_4500:
        /* <DEDUP_REMOVED lines=43> */
.L_x_4503:
[----:B------:R-:W-:-:S04]  /*20580*/  ISETP.GE.AND P0, PT, R41, RZ, PT ;  /* 0x000000ff2900720c */ /* 0x000fc80003f06270 */
[----:B0-----:R-:W-:Y:S02]  /*20590*/  FSEL R2, RZ, 3.37028055040000000000e+12, P0 ;  /* 0x54442d18ff027808 */ /* 0x001fe40000000000 */
[----:B------:R-:W-:Y:S02]  /*205a0*/  FSEL R3, RZ, 2.1426990032196044922, P0 ;  /* 0x400921fbff037808 */ /* 0x000fe40000000000 */
.L_x_4504:
[----:B------:R-:W-:Y:S05]  /*205b0*/  BSYNC B0 ;  /* 0x0000000000007941 */ /* 0x000fea0003800000 */
.L_x_4502:
[----:B------:R0:W2:Y:S02]  /*205c0*/  DADD R40, |R40|, |R42| ;  /* 0x0000000028287229 */ /* 0x0000a4000000062a */
[----:B0-----:R-:W-:-:S04]  /*205d0*/  LOP3.LUT R43, R3, 0x80000000, R43, 0xb8, !PT ;  /* 0x80000000032b7812 */ /* 0x001fc800078eb82b */
[----:B--2---:R-:W0:-:S06]  /*205e0*/  DSETP.GTU.AND P0, PT, |R40|, +INF , PT ;  /* 0x7ff000002800742a */ /* 0x004e0c0003f0c200 */
[----:B0-----:R-:W-:Y:S02]  /*205f0*/  FSEL R2, R40, R2, P0 ;  /* 0x0000000228027208 */ /* 0x001fe40000000000 */
[----:B------:R-:W-:Y:S01]  /*20600*/  FSEL R3, R41, R43, P0 ;  /* 0x0000002b29037208 */ /* 0x000fe20000000000 */
[----:B------:R-:W-:Y:S05]  /*20610*/  BRA `(.L_x_4477) ;  /* 0x000023e000007947 */ /* 0x000fea0003800000 */
.L_x_4464:
        /* <DEDUP_REMOVED lines=15> */
[----:B0-----:R-:W-:-:S05]  /*20710*/  @!P0 IMAD.MOV.U32 R0, RZ, RZ, R5 ;  /* 0x000000ffff008224 */ /* 0x001fca00078e0005 */
[----:B------:R-:W-:-:S04]  /*20720*/  IADD3 R3, R0, -0x1, RZ ;  /* 0xffffffff00037810 */ /* 0x000fc80007ffe0ff */
[----:B------:R-:W-:-:S13]  /*20730*/  ISETP.GE.U32.AND P2, PT, R3, 0x7fefffff, PT ;  /* 0x7fefffff0300780c */ /* 0x000fda0003f46070 */
[----:B------:R-:W-:Y:S01]  /*20740*/  @P2 IMAD.MOV.U32 R6, RZ, RZ, 0x0 ;  /* 0x00000000ff062424 */ /* 0x000fe200078e00ff */
[----:B------:R-:W-:Y:S01]  /*20750*/  @P2 FSETP.NEU.FTZ.AND P3, PT, R5, RZ, PT ;  /* 0x000000ff0500220b */ /* 0x000fe20003f7d000 */
[----:B------:R-:W-:-:S06]  /*20760*/  @P2 IMAD.MOV.U32 R7, RZ, RZ, 0x7ff00000 ;  /* 0x7ff00000ff072424 */ /* 0x000fcc00078e00ff */
[----:B------:R0:W1:Y:S02]  /*20770*/  @P2 DFMA R6, R4, R6, +INF ;  /* 0x7ff000000406242b */ /* 0x0000640000000006 */
[----:B0-----:R-:W-:Y:S02]  /*20780*/  IMAD.MOV.U32 R5, RZ, RZ, R2 ;  /* 0x000000ffff057224 */ /* 0x001fe400078e0002 */
[----:B------:R-:W-:-:S06]  /*20790*/  @!P0 IMAD.MOV.U32 R5, RZ, RZ, R4 ;  /* 0x000000ffff058224 */ /* 0x000fcc00078e0004 */
[----:B-1----:R-:W-:Y:S02]  /*207a0*/  @P2 FSEL R2, R6, RZ, P3 ;  /* 0x000000ff06022208 */ /* 0x002fe40001800000 */
        /* <DEDUP_REMOVED lines=45> */
.L_x_4507:
        /* <DEDUP_REMOVED lines=22> */
.L_x_4510:
[----:B------:R-:W-:Y:S05]  /*20be0*/  BSYNC B3 ;  /* 0x0000000000037941 */ /* 0x000fea0003800000 */
.L_x_4509:
        /* <DEDUP_REMOVED lines=15> */
.L_x_4508:
[----:B------:R-:W-:Y:S05]  /*20ce0*/  BSYNC B2 ;  /* 0x0000000000027941 */ /* 0x000fea0003800000 */
.L_x_4506:
        /* <DEDUP_REMOVED lines=32> */
[----:B0-----:R-:W-:Y:S02]  /*20ef0*/  FSEL R5, R7, R5, !P0 ;  /* 0x0000000507057208 */ /* 0x001fe40004000000 */
[----:B------:R-:W-:Y:S01]  /*20f00*/  FSEL R7, R6, R4, !P0 ;  /* 0x0000000406077208 */ /* 0x000fe20004000000 */
[----:B------:R-:W-:Y:S02]  /*20f10*/  IMAD.MOV.U32 R4, RZ, RZ, 0x4002d97c ;  /* 0x4002d97cff047424 */ /* 0x000fe400078e00ff */
[----:B-1----:R-:W-:Y:S02]  /*20f20*/  FSEL R5, R9, R5, !P1 ;  /* 0x0000000509057208 */ /* 0x002fe40004800000 */
[----:B------:R-:W-:Y:S01]  /*20f30*/  FSEL R9, R8, R7, !P1 ;  /* 0x0000000708097208 */ /* 0x000fe20004800000 */
[----:B------:R-:W0:Y:S01]  /*20f40*/  DSETP.GTU.AND P1, PT, |R40|, +INF , PT ;  /* 0x7ff000002800742a */ /* 0x000e220003f2c200 */
[----:B------:R-:W-:Y:S02]  /*20f50*/  @!P2 FSEL R5, R4, 1.8213495016098022461, !P0 ;  /* 0x3fe921fb0405a808 */ /* 0x000fe40004000000 */
[----:B------:R-:W-:-:S02]  /*20f60*/  @!P2 FSEL R9, R0, 3.37028055040000000000e+12, !P0 ;  /* 0x54442d180009a808 */ /* 0x000fc40004000000 */
[----:B------:R-:W-:Y:S02]  /*20f70*/  LOP3.LUT R43, R5, 0x80000000, R43, 0xb8, !PT ;  /* 0x80000000052b7812 */ /* 0x000fe400078eb82b */
[----:B0-----:R-:W-:Y:S02]  /*20f80*/  FSEL R2, R40, R9, P1 ;  /* 0x0000000928027208 */ /* 0x001fe40000800000 */
[----:B------:R-:W-:Y:S01]  /*20f90*/  FSEL R3, R41, R43, P1 ;  /* 0x0000002b29037208 */ /* 0x000fe20000800000 */
[----:B------:R-:W-:Y:S05]  /*20fa0*/  BRA `(.L_x_4477) ;  /* 0x00001a5000007947 */ /* 0x000fea0003800000 */
.L_x_4505:
        /* <DEDUP_REMOVED lines=46> */
.L_x_4463:
        /* <DEDUP_REMOVED lines=23> */
.L_x_4512:
[----:B------:R-:W-:Y:S05]  /*21400*/  BSYNC B2 ;  /* 0x0000000000027941 */ /* 0x000fea0003800000 */
.L_x_4511:
        /* <DEDUP_REMOVED lines=26> */
.L_x_4514:
[----:B------:R-:W-:Y:S05]  /*215b0*/  BSYNC B2 ;  /* 0x0000000000027941 */ /* 0x000fea0003800000 */
.L_x_4513:
[----:B------:R-:W0:Y:S01]  /*215c0*/  DADD R2, -RZ, |R2| ;  /* 0x00000000ff027229 */ /* 0x000e220000000502 */
[----:B------:R-:W-:Y:S01]  /*215d0*/  IMAD.MOV.U32 R4, RZ, RZ, RZ ;  /* 0x000000ffff047224 */ /* 0x000fe200078e00ff */
[----:B------:R-:W-:Y:S01]  /*215e0*/  BSSY B0, `(.L_x_4515) ;  /* 0x000006f000007945 */ /* 0x000fe20003800000 */
[----:B------:R-:W-:Y:S01]  /*215f0*/  IMAD.MOV.U32 R8, RZ, RZ, c[0x2][0x154] ;  /* 0x00805500ff087624 */ /* 0x000fe200078e00ff */
[----:B------:R-:W-:Y:S01]  /*21600*/  FSETP.GEU.AND P5, PT, |R63|, 6.5827683646048100446e-37, PT ;  /* 0x036000003f00780b */ /* 0x000fe20003fae200 */
[----:B------:R-:W-:-:S02]  /*21610*/  IMAD.MOV.U32 R50, RZ, RZ, 0x0 ;  /* 0x00000000ff327424 */ /* 0x000fc400078e00ff */
[----:B------:R-:W-:-:S03]  /*21620*/  IMAD.MOV.U32 R51, RZ, RZ, 0x3fd80000 ;  /* 0x3fd80000ff337424 */ /* 0x000fc600078e00ff */
[CC--:B0-----:R-:W-:Y:S02]  /*21630*/  ISETP.GT.U32.AND P2, PT, R2.reuse, R60.reuse, PT ;  /* 0x0000003c0200720c */ /* 0x0c1fe40003f44070 */
[CC--:B------:R-:W-:Y:S02]  /*21640*/  ISETP.LT.U32.AND P0, PT, R2.reuse, R60.reuse, PT ;  /* 0x0000003c0200720c */ /* 0x0c0fe40003f01070 */
[CC--:B------:R-:W-:Y:S02]  /*21650*/  ISETP.GT.U32.AND.EX P2, PT, R3.reuse, R61.reuse, PT, P2 ;  /* 0x0000003d0300720c */ /* 0x0c0fe40003f44120 */
[CC--:B------:R-:W-:Y:S02]  /*21660*/  ISETP.LT.U32.AND.EX P0, PT, R3.reuse, R61.reuse, PT, P0 ;  /* 0x0000003d0300720c */ /* 0x0c0fe40003f01100 */
[----:B-1----:R-:W-:Y:S02]  /*21670*/  SEL R55, R3, R61, P2 ;  /* 0x0000003d03377207 */ /* 0x002fe40001000000 */
[----:B------:R-:W-:-:S02]  /*21680*/  SEL R10, R2, R60, P0 ;  /* 0x0000003c020a7207 */ /* 0x000fc40000000000 */
[----:B------:R-:W-:Y:S02]  /*21690*/  LOP3.LUT R0, R55, 0xffc00000, RZ, 0xc0, !PT ;  /* 0xffc0000037007812 */ /* 0x000fe400078ec0ff */
[----:B------:R-:W-:Y:S01]  /*216a0*/  SEL R54, R2, R60, P2 ;  /* 0x0000003c02367207 */ /* 0x000fe20001000000 */
[----:B------:R-:W-:Y:S01]  /*216b0*/  IMAD.MOV.U32 R2, RZ, RZ, R10 ;  /* 0x000000ffff027224 */ /* 0x000fe200078e000a */
[----:B------:R-:W-:Y:S02]  /*216c0*/  SEL R3, R3, R61, P0 ;  /* 0x0000003d03037207 */ /* 0x000fe40000000000 */
[----:B------:R-:W-:Y:S02]  /*216d0*/  IADD3 R5, -R0, 0x7fd00000, RZ ;  /* 0x7fd0000000057810 */ /* 0x000fe40007ffe1ff */
[----:B------:R-:W-:-:S04]  /*216e0*/  ISETP.GE.U32.AND P3, PT, R3, 0x7ff00000, PT ;  /* 0x7ff000000300780c */ /* 0x000fc80003f66070 */
        /* <DEDUP_REMOVED lines=94> */
.L_x_4516:
[----:B------:R-:W-:Y:S05]  /*21cd0*/  BSYNC B0 ;  /* 0x0000000000007941 */ /* 0x000fea0003800000 */
.L_x_4515:
        /* <DEDUP_REMOVED lines=8> */
.L_x_4518:
[----:B------:R-:W-:Y:S05]  /*21d60*/  BSYNC B2 ;  /* 0x0000000000027941 */ /* 0x000fea0003800000 */
.L_x_4517:
        /* <DEDUP_REMOVED lines=43> */
.L_x_4520:
[----:B------:R-:W-:-:S04]  /*22020*/  ISETP.GE.AND P0, PT, R41, RZ, PT ;  /* 0x000000ff2900720c */ /* 0x000fc80003f06270 */
[----:B0-----:R-:W-:Y:S02]  /*22030*/  FSEL R2, RZ, 3.37028055040000000000e+12, P0 ;  /* 0x54442d18ff027808 */ /* 0x001fe40000000000 */
[----:B------:R-:W-:Y:S02]  /*22040*/  FSEL R3, RZ, 2.1426990032196044922, P0 ;  /* 0x400921fbff037808 */ /* 0x000fe40000000000 */
.L_x_4521:
[----:B------:R-:W-:Y:S05]  /*22050*/  BSYNC B0 ;  /* 0x0000000000007941 */ /* 0x000fea0003800000 */
.L_x_4519:
[----:B------:R0:W2:Y:S02]  /*22060*/  DADD R40, |R40|, |R42| ;  /* 0x0000000028287229 */ /* 0x0000a4000000062a */
[----:B0-----:R-:W-:Y:S02]  /*22070*/  LOP3.LUT R43, R3, 0x80000000, R43, 0xb8, !PT ;  /* 0x80000000032b7812 */ /* 0x001fe400078eb82b */
[----:B-1----:R-:W-:-:S04]  /*22080*/  DADD R60, R60, 1 ;  /* 0x3ff000003c3c7429 */ /* 0x002fc80000000000 */
[----:B--2---:R-:W0:-:S06]  /*22090*/  DSETP.GTU.AND P0, PT, |R40|, +INF , PT ;  /* 0x7ff000002800742a */ /* 0x004e0c0003f0c200 */
[----:B0-----:R-:W-:Y:S02]  /*220a0*/  FSEL R2, R40, R2, P0 ;  /* 0x0000000228027208 */ /* 0x001fe40000000000 */
[----:B------:R-:W-:Y:S01]  /*220b0*/  FSEL R3, R41, R43, P0 ;  /* 0x0000002b29037208 */ /* 0x000fe20000000000 */
[----:B------:R-:W-:Y:S05]  /*220c0*/  BRA `(.L_x_4477) ;  /* 0x0000093000007947 */ /* 0x000fea0003800000 */
.L_x_4462:
[----:B0-2---:R-:W0:Y:S01]  /*220d0*/  DSETP.GEU.AND P0, PT, |R42|, 1.4916681462400413487e-154, PT ;  /* 0x200000002a00742a */ /* 0x005e220003f0e200 */
[----:B------:R-:W-:Y:S01]  /*220e0*/  IMAD.MOV.U32 R8, RZ, RZ, 0x1 ;  /* 0x00000001ff087424 */ /* 0x000fe200078e00ff */
[----:B------:R-:W-:Y:S01]  /*220f0*/  BSSY B0, `(.L_x_4522) ;  /* 0x0000056000007945 */ /* 0x000fe20003800000 */
[----:B------:R-:W-:Y:S01]  /*22100*/  IMAD.MOV.U32 R13, RZ, RZ, -0x3ff ;  /* 0xfffffc01ff0d7424 */ /* 0x000fe200078e00ff */
[----:B------:R-:W-:-:S04]  /*22110*/  DADD R50, -RZ, |R42| ;  /* 0x00000000ff327229 */ /* 0x000fc8000000052a */
[----:B0-----:R-:W-:-:S04]  /*22120*/  DSETP.LT.AND P0, PT, |R40|, 1.4916681462400413487e-154, !P0 ;  /* 0x200000002800742a */ /* 0x001fc80004701200 */
[----:B------:R-:W0:-:S06]  /*22130*/  DSETP.GT.AND P1, PT, |R42|, |R40|, PT ;  /* 0x400000282a00722a */ /* 0x000e0c0003f24200 */
[----:B0-----:R-:W-:Y:S02]  /*22140*/  FSEL R63, R51, R15, P1 ;  /* 0x0000000f333f7208 */ /* 0x001fe40000800000 */
[----:B------:R-:W-:Y:S02]  /*22150*/  FSEL R62, R50, R14, P1 ;  /* 0x0000000e323e7208 */ /* 0x000fe40000800000 */
[----:B------:R-:W0:Y:S01]  /*22160*/  @P0 DMUL R4, R42, 4 ;  /* 0x401000002a040828 */ /* 0x000e220000000000 */
[----:B------:R-:W1:Y:S03]  /*22170*/  MUFU.RCP64H R9, R63 ;  /* 0x0000003f00097308 */ /* 0x000e660000001800 */
[----:B------:R-:W-:-:S04]  /*22180*/  @P0 DMUL R2, R40, 4 ;  /* 0x4010000028020828 */ /* 0x000fc80000000000 */
[----:B0-----:R-:W0:-:S04]  /*22190*/  @P0 DMUL R4, R4, R4 ;  /* 0x0000000404040228 */ /* 0x001e080000000000 */
[----:B------:R-:W2:-:S04]  /*221a0*/  @!P0 DMUL R6, R42, R42 ;  /* 0x0000002a2a068228 */ /* 0x000e880000000000 */
[----:B0-----:R-:W0:-:S04]  /*221b0*/  @P0 DFMA R4, R2, R2, R4 ;  /* 0x000000020204022b */ /* 0x001e080000000004 */
[----:B--2---:R-:W-:-:S04]  /*221c0*/  @!P0 DFMA R6, R40, R40, R6 ;  /* 0x000000282806822b */ /* 0x004fc80000000006 */
[----:B0-----:R-:W0:-:S04]  /*221d0*/  @P0 DMUL R6, R4, 0.0625 ;  /* 0x3fb0000004060828 */ /* 0x001e080000000000 */
[----:B-1----:R-:W1:-:S06]  /*221e0*/  DFMA R2, -R62, R8, 1 ;  /* 0x3ff000003e02742b */ /* 0x002e4c0000000108 */
[----:B0-----:R-:W-:Y:S01]  /*221f0*/  ISETP.GT.AND P0, PT, R7, 0xfffff, PT ;  /* 0x000fffff0700780c */ /* 0x001fe20003f04270 */
[----:B-1----:R-:W0:Y:S01]  /*22200*/  DFMA R2, R2, R2, R2 ;  /* 0x000000020202722b */ /* 0x002e220000000002 */
[----:B------:R-:W-:Y:S02]  /*22210*/  IMAD.MOV.U32 R0, RZ, RZ, R6 ;  /* 0x000000ffff007224 */ /* 0x000fe400078e0006 */
[----:B------:R-:W-:-:S03]  /*22220*/  IMAD.MOV.U32 R10, RZ, RZ, R7 ;  /* 0x000000ffff0a7224 */ /* 0x000fc600078e0007 */
[----:B0-----:R0:W1:Y:S02]  /*22230*/  DFMA R8, R8, R2, R8 ;  /* 0x000000020808722b */ /* 0x0010640000000008 */
[----:B0-----:R-:W-:Y:S02]  /*22240*/  FSEL R2, R14, R50, P1 ;  /* 0x000000320e027208 */ /* 0x001fe40000800000 */
[----:B------:R-:W-:Y:S02]  /*22250*/  FSEL R3, R15, R51, P1 ;  /* 0x000000330f037208 */ /* 0x000fe40000800000 */
[----:B------:R-:W0:Y:S01]  /*22260*/  @!P0 DMUL R6, R6, 1.80143985094819840000e+16 ;  /* 0x4350000006068828 */ /* 0x000e220000000000 */
[----:B------:R-:W-:Y:S01]  /*22270*/  @!P0 IMAD.MOV.U32 R13, RZ, RZ, -0x435 ;  /* 0xfffffbcbff0d8424 */ /* 0x000fe200078e00ff */
[----:B------:R-:W-:Y:S02]  /*22280*/  FSETP.GEU.AND P5, PT, |R3|, 6.5827683646048100446e-37, PT ;  /* 0x036000000300780b */ /* 0x000fe40003fae200 */
[----:B-1----:R-:W1:-:S06]  /*22290*/  DFMA R4, -R62, R8, 1 ;  /* 0x3ff000003e04742b */ /* 0x002e4c0000000108 */
[----:B0-----:R-:W-:Y:S01]  /*222a0*/  @!P0 IMAD.MOV.U32 R10, RZ, RZ, R7 ;  /* 0x000000ffff0a8224 */ /* 0x001fe200078e0007 */
[----:B-1----:R0:W1:Y:S01]  /*222b0*/  DFMA R4, R8, R4, R8 ;  /* 0x000000040804722b */ /* 0x0020620000000008 */
[----:B------:R-:W-:-:S03]  /*222c0*/  @!P0 IMAD.MOV.U32 R0, RZ, RZ, R6 ;  /* 0x000000ffff008224 */ /* 0x000fc600078e0006 */
[----:B0-----:R-:W-:Y:S02]  /*222d0*/  IADD3 R8, R10, -0x1, RZ ;  /* 0xffffffff0a087810 */ /* 0x001fe40007ffe0ff */
[----:B-1----:R-:W0:Y:S02]  /*222e0*/  DMUL R14, R4, R2 ;  /* 0x00000002040e7228 */ /* 0x002e240000000000 */
[----:B------:R-:W-:-:S04]  /*222f0*/  ISETP.GE.U32.AND P2, PT, R8, 0x7fefffff, PT ;  /* 0x7fefffff0800780c */ /* 0x000fc80003f46070 */
[----:B0-----:R-:W0:-:S06]  /*22300*/  DFMA R8, -R62, R14, R2 ;  /* 0x0000000e3e08722b */ /* 0x001e0c0000000102 */
[----:B0-----:R0:W1:-:S03]  /*22310*/  DFMA R14, R4, R8, R14 ;  /* 0x00000008040e722b */ /* 0x001046000000000e */
[----:B0-----:R-:W-:Y:S01]  /*22320*/  @P2 IMAD.MOV.U32 R4, RZ, RZ, 0x0 ;  /* 0x00000000ff042424 */ /* 0x001fe200078e00ff */
[----:B------:R-:W-:Y:S01]  /*22330*/  @P2 FSETP.NEU.FTZ.AND P3, PT, R7, RZ, PT ;  /* 0x000000ff0700220b */ /* 0x000fe20003f7d000 */
[----:B------:R-:W-:-:S05]  /*22340*/  @P2 IMAD.MOV.U32 R5, RZ, RZ, 0x7ff00000 ;  /* 0x7ff00000ff052424 */ /* 0x000fca00078e00ff */
[----:B-1----:R-:W-:Y:S01]  /*22350*/  FFMA R8, RZ, R63, R15 ;  /* 0x0000003fff087223 */ /* 0x002fe2000000000f */
[----:B------:R-:W0:-:S04]  /*22360*/  @P2 DFMA R4, R6, R4, +INF ;  /* 0x7ff000000604242b */ /* 0x000e080000000004 */
[----:B------:R-:W-:-:S06]  /*22370*/  FSETP.GT.AND P4, PT, |R8|, 1.469367938527859385e-39, PT ;  /* 0x001000000800780b */ /* 0x000fcc0003f84200 */
        /* <DEDUP_REMOVED lines=45> */
.L_x_4523:
[----:B------:R-:W-:Y:S05]  /*22650*/  BSYNC B0 ;  /* 0x0000000000007941 */ /* 0x000fea0003800000 */
.L_x_4522:
[----:B------:R-:W-:Y:S01]  /*22660*/  BSSY B2, `(.L_x_4524) ;  /* 0x0000006000027945 */ /* 0x000fe20003800000 */
[----:B------:R-:W-:Y:S05]  /*22670*/  @P4 BRA P5, `(.L_x_4525) ;  /* 0x0000004000004947 */ /* 0x000fea0002800000 */
[----:B------:R-:W-:Y:S01]  /*22680*/  IMAD.MOV.U32 R6, RZ, RZ, R62 ;  /* 0x000000ffff067224 */ /* 0x000fe200078e003e */
[----:B------:R-:W-:Y:S01]  /*22690*/  MOV R0, 0x226c0 ;  /* 0x000226c000007802 */ /* 0x000fe20000000f00 */
[----:B0-----:R-:W-:Y:S02]  /*226a0*/  IMAD.MOV.U32 R5, RZ, RZ, R63 ;  /* 0x000000ffff057224 */ /* 0x001fe400078e003f */
[----:B-1---5:R-:W-:Y:S05]  /*226b0*/  CALL.REL.NOINC `($__internal_1_$__cuda_sm20_div_rn_f64_full) ;  /* 0x0001731000007944 */ /* 0x022fea0003c00000 */
.L_x_4525:
[----:B------:R-:W-:Y:S05]  /*226c0*/  BSYNC B2 ;  /* 0x0000000000027941 */ /* 0x000fea0003800000 */
.L_x_4524:
        /* <DEDUP_REMOVED lines=43> */
.L_x_4527:
[----:B------:R-:W-:Y:S02]  /*22980*/  FSEL R2, RZ, 3.37028055040000000000e+12, P2 ;  /* 0x54442d18ff027808 */ /* 0x000fe40001000000 */
[----:B------:R-:W-:Y:S02]  /*22990*/  FSEL R3, RZ, 2.1426990032196044922, P2 ;  /* 0x400921fbff037808 */ /* 0x000fe40001000000 */
.L_x_4528:
[----:B------:R-:W-:Y:S05]  /*229a0*/  BSYNC B0 ;  /* 0x0000000000007941 */ /* 0x000fea0003800000 */
.L_x_4526:
[----:B------:R0:W2:Y:S02]  /*229b0*/  DADD R40, |R40|, |R42| ;  /* 0x0000000028287229 */ /* 0x0000a4000000062a */
[----:B0-----:R-:W-:-:S04]  /*229c0*/  LOP3.LUT R43, R3, 0x80000000, R43, 0xb8, !PT ;  /* 0x80000000032b7812 */ /* 0x001fc800078eb82b */
[----:B--2---:R-:W0:-:S06]  /*229d0*/  DSETP.GTU.AND P0, PT, |R40|, +INF , PT ;  /* 0x7ff000002800742a */ /* 0x004e0c0003f0c200 */
[----:B0-----:R-:W-:Y:S02]  /*229e0*/  FSEL R2, R40, R2, P0 ;  /* 0x0000000228027208 */ /* 0x001fe40000000000 */
[----:B------:R-:W-:Y:S02]  /*229f0*/  FSEL R3, R41, R43, P0 ;  /* 0x0000002b29037208 */ /* 0x000fe40000000000 */
.L_x_4477:
[----:B------:R-:W-:Y:S05]  /*22a00*/  BSYNC B1 ;  /* 0x0000000000017941 */ /* 0x000fea0003800000 */
.L_x_4461:
[----:B-----5:R-:W0:Y:S01]  /*22a10*/  DMUL R6, R58, c[0x0][0xdb8] ;  /* 0x00036e003a067a28 */ /* 0x020e220000000000 */
[----:B------:R-:W-:Y:S03]  /*22a20*/  BSSY B1, `(.L_x_4529) ;  /* 0x00001a3000017945 */ /* 0x000fe60003800000 */
[----:B------:R-:W2:-:S04]  /*22a30*/  DMUL R4, R56, c[0x0][0xdb8] ;  /* 0x00036e0038047a28 */ /* 0x000e880000000000 */
[----:B0-----:R-:W0:-:S04]  /*22a40*/  DFMA R6, R56, c[0x0][0xdb0], -R6 ;  /* 0x00036c0038067a2b */ /* 0x001e080000000806 */
[----:B--2---:R-:W2:-:S04]  /*22a50*/  DFMA R4, R58, c[0x0][0xdb0], R4 ;  /* 0x00036c003a047a2b */ /* 0x004e880000000004 */
[----:B01----:R-:W0:-:S04]  /*22a60*/  DMUL R54, R6, R2 ;  /* 0x0000000206367228 */ /* 0x003e080000000000 */
[----:B--2---:R-:W1:-:S04]  /*22a70*/  DMUL R2, R4, R2 ;  /* 0x0000000204027228 */ /* 0x004e480000000000 */
        /* <DEDUP_REMOVED lines=50> */
.L_x_4535:
[----:B------:R-:W-:Y:S05]  /*22da0*/  BSYNC B0 ;  /* 0x0000000000007941 */ /* 0x000fea0003800000 */
.L_x_4534:
        /* <DEDUP_REMOVED lines=13> */
[----:B012---:R-:W-:Y:S05]  /*22e80*/  CALL.REL.NOINC `($_ZN2at6native55_GLOBAL__N__de093ff9_22_ForeachBinaryOpList_cu_a911ec4325multi_tensor_apply_kernelINS1_18TensorListMetadataILi3EEENS1_24BinaryOpListAlphaFunctorIN3c107complexIdEELi3ELi2ELi2EEEJNS1_13power_functorIS8_EES8_EEEvT_T0_DpT1_$__internal_trig_reduction_slowpathd) ;  /* 0x0001710000007944 */ /* 0x007fea0003c00000 */
[----:B------:R-:W-:Y:S05]  /*22e90*/  BRA `(.L_x_4538) ;  /* 0x0000002000007947 */ /* 0x000fea0003800000 */
.L_x_4537:
[----:B0-----:R0:W2:Y:S01]  /*22ea0*/  DMUL R4, RZ, R54 ;  /* 0x00000036ff047228 */ /* 0x0010a20000000000 */
[----:B------:R-:W-:-:S05]  /*22eb0*/  IMAD.MOV.U32 R3, RZ, RZ, RZ ;  /* 0x000000ffff037224 */ /* 0x000fca00078e00ff */
.L_x_4538:
[----:B------:R-:W-:Y:S05]  /*22ec0*/  BSYNC B2 ;  /* 0x0000000000027941 */ /* 0x000fea0003800000 */
.L_x_4536:
[----:B0-----:R-:W-:Y:S01]  /*22ed0*/  IADD3 R6, R3, 0x1, RZ ;  /* 0x0000000103067810 */ /* 0x001fe20007ffe0ff */
[----:B------:R-:W-:-:S04]  /*22ee0*/  IMAD.MOV.U32 R3, RZ, RZ, 0x8 ;  /* 0x00000008ff037424 */ /* 0x000fc800078e00ff */
[----:B------:R-:W-:-:S05]  /*22ef0*/  IMAD.SHL.U32 R0, R6, 0x8, RZ ;  /* 0x0000000806007824 */ /* 0x000fca00078e00ff */
[----:B------:R-:W-:-:S05]  /*22f00*/  LOP3.LUT R0, R0, 0x8, RZ, 0xc0, !PT ;  /* 0x0000000800007812 */ /* 0x000fca00078ec0ff */
[----:B------:R-:W-:-:S05]  /*22f10*/  IMAD.WIDE.U32 R2, R0, R3, c[0x4][0xe0] ;  /* 0x0100380000027625 */ /* 0x000fca00078e0003 */
[----:B------:R-:W3:Y:S04]  /*22f20*/  LDG.E.128.CONSTANT R56, [R2.64] ;  /* 0x0000000602387981 */ /* 0x000ee8000c1e9d00 */
[----:B------:R-:W4:Y:S04]  /*22f30*/  LDG.E.128.CONSTANT R60, [R2.64+0x10] ;  /* 0x00001006023c7981 */ /* 0x000f28000c1e9d00 */
[----:B------:R-:W5:Y:S01]  /*22f40*/  LDG.E.128.CONSTANT R64, [R2.64+0x20] ;  /* 0x0000200602407981 */ /* 0x000f62000c1e9d00 */
[----:B------:R-:W-:Y:S01]  /*22f50*/  R2P PR, R6, 0x3 ;  /* 0x0000000306007804 */ /* 0x000fe20000000000 */
[----:B------:R-:W-:Y:S01]  /*22f60*/  IMAD.MOV.U32 R6, RZ, RZ, 0x79785eba ;  /* 0x79785ebaff067424 */ /* 0x000fe200078e00ff */
[----:B--2---:R-:W3:Y:S01]  /*22f70*/  DMUL R8, R4, R4 ;  /* 0x0000000404087228 */ /* 0x004ee20000000000 */
[----:B------:R-:W-:Y:S01]  /*22f80*/  IMAD.MOV.U32 R0, RZ, RZ, 0x3de5db65 ;  /* 0x3de5db65ff007424 */ /* 0x000fe200078e00ff */
[----:B------:R-:W-:Y:S02]  /*22f90*/  BSSY B2, `(.L_x_4539) ;  /* 0x000001d000027945 */ /* 0x000fe40003800000 */
[----:B------:R-:W-:-:S02]  /*22fa0*/  FSEL R6, -R6, 4.2945490664224492434e-19, !P0 ;  /* 0x20fd816406067808 */ /* 0x000fc40004000100 */
[----:B------:R-:W-:-:S06]  /*22fb0*/  FSEL R7, R0, -0.082518599927425384521, !P0 ;  /* 0xbda8ff8300077808 */ /* 0x000fcc0004000000 */
[----:B---3--:R-:W0:-:S06]  /*22fc0*/  DFMA R56, R8, R6, R56 ;  /* 0x000000060838722b */ /* 0x008e0c0000000038 */
        /* <DEDUP_REMOVED lines=21> */
[----:B------:R-:W-:Y:S01]  /*23120*/  IMAD.MOV.U32 R0, RZ, RZ, R3 ;  /* 0x000000ffff007224 */ /* 0x000fe200078e0003 */
[----:B------:R-:W-:Y:S05]  /*23130*/  BRA `(.L_x_4541) ;  /* 0x0000002000007947 */ /* 0x000fea0003800000 */
.L_x_4540:
[----:B------:R2:W3:Y:S01]  /*23140*/  DMUL R4, RZ, R54 ;  /* 0x00000036ff047228 */ /* 0x0004e20000000000 */
[----:B------:R-:W-:-:S05]  /*23150*/  IMAD.MOV.U32 R0, RZ, RZ, RZ ;  /* 0x000000ffff007224 */ /* 0x000fca00078e00ff */
.L_x_4541:
[----:B------:R-:W-:Y:S05]  /*23160*/  BSYNC B2 ;  /* 0x0000000000027941 */ /* 0x000fea0003800000 */
.L_x_4539:
[----:B------:R-:W-:Y:S02]  /*23170*/  IMAD.SHL.U32 R2, R0, 0x8, RZ ;  /* 0x0000000800027824 */ /* 0x000fe400078e00ff */
[----:B------:R-:W-:-:S03]  /*23180*/  IMAD.MOV.U32 R3, RZ, RZ, 0x8 ;  /* 0x00000008ff037424 */ /* 0x000fc600078e00ff */
[----:B------:R-:W-:-:S05]  /*23190*/  LOP3.LUT R2, R2, 0x8, RZ, 0xc0, !PT ;  /* 0x0000000802027812 */ /* 0x000fca00078ec0ff */
[----:B------:R-:W-:-:S05]  /*231a0*/  IMAD.WIDE.U32 R2, R2, R3, c[0x4][0xe0] ;  /* 0x0100380002027625 */ /* 0x000fca00078e0003 */
[----:B------:R-:W4:Y:S04]  /*231b0*/  LDG.E.128.CONSTANT R56, [R2.64] ;  /* 0x0000000602387981 */ /* 0x000f28000c1e9d00 */
[----:B------:R-:W5:Y:S04]  /*231c0*/  LDG.E.128.CONSTANT R60, [R2.64+0x10] ;  /* 0x00001006023c7981 */ /* 0x000f68000c1e9d00 */
[----:B--2---:R-:W2:Y:S01]  /*231d0*/  LDG.E.128.CONSTANT R64, [R2.64+0x20] ;  /* 0x0000200602407981 */ /* 0x004ea2000c1e9d00 */
        /* <DEDUP_REMOVED lines=8> */
[----:B0-----:R-:W5:-:S06]  /*23260*/  DFMA R56, R8, R56, R58 ;  /* 0x000000380838722b */ /* 0x001f4c000000003a */
[----:B-----5:R-:W0:-:S06]  /*23270*/  DFMA R56, R8, R56, R60 ;  /* 0x000000380838722b */ /* 0x020e0c000000003c */
[----:B0-----:R-:W2:-:S06]  /*23280*/  DFMA R56, R8, R56, R62 ;  /* 0x000000380838722b */ /* 0x001e8c000000003e */
[----:B--2---:R-:W0:-:S06]  /*23290*/  DFMA R56, R8, R56, R64 ;  /* 0x000000380838722b */ /* 0x004e0c0000000040 */
[----:B0-----:R-:W0:-:S06]  /*232a0*/  DFMA R56, R8, R56, R66 ;  /* 0x000000380838722b */ /* 0x001e0c0000000042 */
[----:B0-----:R-:W-:-:S04]  /*232b0*/  DFMA R4, R56, R4, R4 ;  /* 0x000000043804722b */ /* 0x001fc80000000004 */
[----:B------:R-:W0:-:S06]  /*232c0*/  @P0 DFMA R4, R8, R56, 1 ;  /* 0x3ff000000804042b */ /* 0x000e0c0000000038 */
[----:B0-----:R-:W0:-:S06]  /*232d0*/  @P1 DFMA R4, R4, -1, RZ ;  /* 0xbff000000404182b */ /* 0x001e0c00000000ff */
[----:B0-----:R0:W1:Y:S01]  /*232e0*/  DMUL R42, R4, R42 ;  /* 0x0000002a042a7228 */ /* 0x0010620000000000 */
[----:B------:R-:W-:Y:S05]  /*232f0*/  BRA `(.L_x_4542) ;  /* 0x0000115000007947 */ /* 0x000fea0003800000 */
.L_x_4533:
        /* <DEDUP_REMOVED lines=38> */
.L_x_4544:
[----:B------:R-:W-:Y:S05]  /*23560*/  BSYNC B0 ;  /* 0x0000000000007941 */ /* 0x000fea0003800000 */
.L_x_4543:
        /* <DEDUP_REMOVED lines=15> */
.L_x_4546:
[----:B0-----:R0:W2:Y:S01]  /*23660*/  DMUL R4, RZ, R54 ;  /* 0x00000036ff047228 */ /* 0x0010a20000000000 */
[----:B------:R-:W-:-:S05]  /*23670*/  IMAD.MOV.U32 R3, RZ, RZ, RZ ;  /* 0x000000ffff037224 */ /* 0x000fca00078e00ff */
.L_x_4547:
[----:B------:R-:W-:Y:S05]  /*23680*/  BSYNC B2 ;  /* 0x0000000000027941 */ /* 0x000fea0003800000 */
.L_x_4545:
        /* <DEDUP_REMOVED lines=39> */
.L_x_4549:
[----:B------:R2:W3:Y:S01]  /*23900*/  DMUL R4, RZ, R54 ;  /* 0x00000036ff047228 */ /* 0x0004e20000000000 */
[----:B------:R-:W-:-:S05]  /*23910*/  IMAD.MOV.U32 R0, RZ, RZ, RZ ;  /* 0x000000ffff007224 */ /* 0x000fca00078e00ff */
.L_x_4550:
[----:B------:R-:W-:Y:S05]  /*23920*/  BSYNC B2 ;  /* 0x0000000000027941 */ /* 0x000fea0003800000 */
.L_x_4548:
[----:B------:R-:W-:Y:S02]  /*23930*/  IMAD.SHL.U32 R2, R0, 0x8, RZ ;  /* 0x0000000800027824 */ /* 0x000fe400078e00ff */
[----:B------:R-:W-:-:S03]  /*23940*/  IMAD.MOV.U32 R3, RZ, RZ, 0x8 ;  /* 0x00000008ff037424 */ /* 0x000fc600078e00ff */
[----:B------:R-:W-:-:S05]  /*23950*/  LOP3.LUT R2, R2, 0x8, RZ, 0xc0, !PT ;  /* 0x0000000802027812 */ /* 0x000fca00078ec0ff */
[----:B------:R-:W-:-:S05]  /*23960*/  IMAD.WIDE.U32 R2, R2, R3, c[0x4][0xe0] ;  /* 0x0100380002027625 */ /* 0x000fca00078e0003 */
[----:B------:R4:W5:Y:S04]  /*23970*/  LDG.E.128.CONSTANT R56, [R2.64] ;  /* 0x0000000602387981 */ /* 0x000968000c1e9d00 */
[----:B--2---:R4:W2:Y:S04]  /*23980*/  LDG.E.128.CONSTANT R60, [R2.64+0x10] ;  /* 0x00001006023c7981 */ /* 0x0048a8000c1e9d00 */
[----:B---3--:R4:W3:Y:S01]  /*23990*/  LDG.E.128.CONSTANT R64, [R2.64+0x20] ;  /* 0x0000200602407981 */ /* 0x0088e2000c1e9d00 */
[----:B------:R-:W-:Y:S01]  /*239a0*/  R2P PR, R0, 0x3 ;  /* 0x0000000300007804 */ /* 0x000fe20000000000 */
[----:B------:R-:W-:Y:S01]  /*239b0*/  IMAD.MOV.U32 R6, RZ, RZ, 0x79785eba ;  /* 0x79785ebaff067424 */ /* 0x000fe200078e00ff */
[----:B------:R-:W5:Y:S01]  /*239c0*/  DMUL R8, R4, R4 ;  /* 0x0000000404087228 */ /* 0x000f620000000000 */
[----:B------:R-:W-:-:S03]  /*239d0*/  IMAD.MOV.U32 R0, RZ, RZ, 0x3de5db65 ;  /* 0x3de5db65ff007424 */ /* 0x000fc600078e00ff */
[----:B------:R-:W-:Y:S02]  /*239e0*/  FSEL R6, -R6, 4.2945490664224492434e-19, !P0 ;  /* 0x20fd816406067808 */ /* 0x000fe40004000100 */
[----:B------:R-:W-:Y:S02]  /*239f0*/  FSEL R7, R0, -0.082518599927425384521, !P0 ;  /* 0xbda8ff8300077808 */ /* 0x000fe40004000000 */
[C---:B-1--4-:R-:W-:Y:S02]  /*23a00*/  LEA.HI R2, R43.reuse, 0xffffff09, RZ, 0xc ;  /* 0xffffff092b027811 */ /* 0x052fe400078f60ff */
[----:B------:R-:W-:Y:S02]  /*23a10*/  LOP3.LUT R0, R43, 0xfffff, RZ, 0xc0, !PT ;  /* 0x000fffff2b007812 */ /* 0x000fe400078ec0ff */
[----:B------:R-:W-:Y:S02]  /*23a20*/  LEA.HI R3, R2, R2, RZ, 0x1 ;  /* 0x0000000202037211 */ /* 0x000fe400078f08ff */
[----:B------:R-:W-:-:S06]  /*23a30*/  LOP3.LUT R43, R0, 0x7fe00000, RZ, 0xfc, !PT ;  /* 0x7fe00000002b7812 */ /* 0x000fcc00078efcff */
[----:B0-----:R-:W-:-:S04]  /*23a40*/  DMUL R40, R42, R40 ;  /* 0x000000282a287228 */ /* 0x001fc80000000000 */
[----:B-----5:R0:W1:Y:S02]  /*23a50*/  DFMA R56, R8, R6, R56 ;  /* 0x000000060838722b */ /* 0x0200640000000038 */
[----:B0-----:R-:W-:-:S04]  /*23a60*/  SHF.R.S32.HI R7, RZ, 0x1, R3 ;  /* 0x00000001ff077819 */ /* 0x001fc80000011403 */
[C---:B-1----:R-:W2:Y:S01]  /*23a70*/  DFMA R56, R8.reuse, R56, R58 ;  /* 0x000000380838722b */ /* 0x042ea2000000003a */
[----:B------:R-:W-:Y:S01]  /*23a80*/  LEA R3, R7, 0x3ff00000, 0x14 ;  /* 0x3ff0000007037811 */ /* 0x000fe200078ea0ff */
[----:B------:R-:W-:Y:S02]  /*23a90*/  IMAD.IADD R7, R2, 0x1, -R7 ;  /* 0x0000000102077824 */ /* 0x000fe400078e0a07 */
[----:B------:R-:W-:Y:S02]  /*23aa0*/  IMAD.MOV.U32 R2, RZ, RZ, RZ ;  /* 0x000000ffff027224 */ /* 0x000fe400078e00ff */
[----:B--2---:R-:W0:-:S04]  /*23ab0*/  DFMA R56, R8, R56, R60 ;  /* 0x000000380838722b */ /* 0x004e08000000003c */
[----:B------:R-:W-:-:S04]  /*23ac0*/  DMUL R40, R2, R40 ;  /* 0x0000002802287228 */ /* 0x000fc80000000000 */
[----:B0-----:R-:W3:-:S06]  /*23ad0*/  DFMA R56, R8, R56, R62 ;  /* 0x000000380838722b */ /* 0x001ecc000000003e */
[----:B---3--:R-:W0:-:S06]  /*23ae0*/  DFMA R56, R8, R56, R64 ;  /* 0x000000380838722b */ /* 0x008e0c0000000040 */
[----:B0-----:R-:W0:-:S06]  /*23af0*/  DFMA R56, R8, R56, R66 ;  /* 0x000000380838722b */ /* 0x001e0c0000000042 */
[----:B0-----:R-:W-:-:S04]  /*23b00*/  DFMA R4, R56, R4, R4 ;  /* 0x000000043804722b */ /* 0x001fc80000000004 */
[----:B------:R-:W0:-:S06]  /*23b10*/  @P0 DFMA R4, R8, R56, 1 ;  /* 0x3ff000000804042b */ /* 0x000e0c0000000038 */
[----:B0-----:R-:W0:-:S06]  /*23b20*/  @P1 DFMA R4, R4, -1, RZ ;  /* 0xbff000000404182b */ /* 0x001e0c00000000ff */
[----:B0-----:R0:W1:Y:S02]  /*23b30*/  DMUL R4, R42, R4 ;  /* 0x000000042a047228 */ /* 0x0010640000000000 */
[----:B0-----:R-:W-:Y:S01]  /*23b40*/  LEA R43, R7, 0x3ff00000, 0x14 ;  /* 0x3ff00000072b7811 */ /* 0x001fe200078ea0ff */
[----:B------:R-:W-:-:S03]  /*23b50*/  IMAD.MOV.U32 R42, RZ, RZ, RZ ;  /* 0x000000ffff2a7224 */ /* 0x000fc600078e00ff */
[----:B-1----:R-:W0:-:S04]  /*23b60*/  DMUL R4, R2, R4 ;  /* 0x0000000402047228 */ /* 0x002e080000000000 */
[----:B------:R1:W2:-:S04]  /*23b70*/  DMUL R40, R42, R40 ;  /* 0x000000282a287228 */ /* 0x0002880000000000 */
[----:B0-----:R1:W0:Y:S01]  /*23b80*/  DMUL R42, R42, R4 ;  /* 0x000000042a2a7228 */ /* 0x0012220000000000 */
[----:B------:R-:W-:Y:S05]  /*23b90*/  BRA `(.L_x_4542) ;  /* 0x000008b000007947 */ /* 0x000fea0003800000 */
.L_x_4532:
        /* <DEDUP_REMOVED lines=11> */
.L_x_4551:
[----:B------:R-:W0:-:S10]  /*23c50*/  DADD R40, R54, -R54 ;  /* 0x0000000036287229 */ /* 0x000e140000000836 */
[----:B0-----:R-:W-:Y:S02]  /*23c60*/  IMAD.MOV.U32 R42, RZ, RZ, R40 ;  /* 0x000000ffff2a7224 */ /* 0x001fe400078e0028 */
[----:B------:R-:W-:Y:S01]  /*23c70*/  IMAD.MOV.U32 R43, RZ, RZ, R41 ;  /* 0x000000ffff2b7224 */ /* 0x000fe200078e0029 */
[----:B------:R-:W-:Y:S05]  /*23c80*/  BRA `(.L_x_4542) ;  /* 0x000007c000007947 */ /* 0x000fea0003800000 */
.L_x_4531:
[----:B------:R-:W0:Y:S01]  /*23c90*/  DSETP.NEU.AND P2, PT, |R54|, +INF , PT ;  /* 0x7ff000003600742a */ /* 0x000e220003f4d200 */
[----:B------:R-:W-:-:S13]  /*23ca0*/  BSSY B2, `(.L_x_4552) ;  /* 0x0000011000027945 */ /* 0x000fda0003800000 */
[----:B0-----:R-:W-:Y:S05]  /*23cb0*/  @!P2 BRA `(.L_x_4553) ;  /* 0x000000d00000a947 */ /* 0x001fea0003800000 */
[----:B------:R-:W0:-:S04]  /*23cc0*/  DMUL R2, R54, c[0x2][0x1c0] ;  /* 0x0080700036027a28 */ /* 0x000e080000000000 */
[----:B------:R-:W-:-:S06]  /*23cd0*/  DSETP.GE.AND P0, PT, |R54|, 2.14748364800000000000e+09, PT ;  /* 0x41e000003600742a */ /* 0x000fcc0003f06200 */
        /* <DEDUP_REMOVED lines=9> */
[----:B01----:R-:W-:Y:S05]  /*23d70*/  CALL.REL.NOINC `($_ZN2at6native55_GLOBAL__N__de093ff9_22_ForeachBinaryOpList_cu_a911ec4325multi_tensor_apply_kernelINS1_18TensorListMetadataILi3EEENS1_24BinaryOpListAlphaFunctorIN3c107complexIdEELi3ELi2ELi2EEEJNS1_13power_functorIS8_EES8_EEEvT_T0_DpT1_$__internal_trig_reduction_slowpathd) ;  /* 0x0001621000007944 */ /* 0x003fea0003c00000 */
[----:B------:R-:W-:Y:S05]  /*23d80*/  BRA `(.L_x_4554) ;  /* 0x0000002000007947 */ /* 0x000fea0003800000 */
.L_x_4553:
[----:B------:R0:W1:Y:S01]  /*23d90*/  DMUL R4, RZ, R54 ;  /* 0x00000036ff047228 */ /* 0x0000620000000000 */
[----:B------:R-:W-:-:S05]  /*23da0*/  IMAD.MOV.U32 R3, RZ, RZ, RZ ;  /* 0x000000ffff037224 */ /* 0x000fca00078e00ff */
.L_x_4554:
[----:B------:R-:W-:Y:S05]  /*23db0*/  BSYNC B2 ;  /* 0x0000000000027941 */ /* 0x000fea0003800000 */
.L_x_4552:
[----:B0-----:R-:W-:Y:S01]  /*23dc0*/  IADD3 R6, R3, 0x1, RZ ;  /* 0x0000000103067810 */ /* 0x001fe20007ffe0ff */
[----:B------:R-:W-:-:S04]  /*23dd0*/  IMAD.MOV.U32 R3, RZ, RZ, 0x8 ;  /* 0x00000008ff037424 */ /* 0x000fc800078e00ff */
[----:B------:R-:W-:-:S05]  /*23de0*/  IMAD.SHL.U32 R0, R6, 0x8, RZ ;  /* 0x0000000806007824 */ /* 0x000fca00078e00ff */
[----:B------:R-:W-:-:S05]  /*23df0*/  LOP3.LUT R0, R0, 0x8, RZ, 0xc0, !PT ;  /* 0x0000000800007812 */ /* 0x000fca00078ec0ff */
[----:B------:R-:W-:-:S05]  /*23e00*/  IMAD.WIDE.U32 R2, R0, R3, c[0x4][0xe0] ;  /* 0x0100380000027625 */ /* 0x000fca00078e0003 */
[----:B------:R-:W2:Y:S04]  /*23e10*/  LDG.E.128.CONSTANT R40, [R2.64] ;  /* 0x0000000602287981 */ /* 0x000ea8000c1e9d00 */
[----:B------:R-:W3:Y:S04]  /*23e20*/  LDG.E.128.CONSTANT R56, [R2.64+0x10] ;  /* 0x0000100602387981 */ /* 0x000ee8000c1e9d00 */
        /* <DEDUP_REMOVED lines=29> */
[----:B012---:R-:W-:Y:S05]  /*24000*/  CALL.REL.NOINC `($_ZN2at6native55_GLOBAL__N__de093ff9_22_ForeachBinaryOpList_cu_a911ec4325multi_tensor_apply_kernelINS1_18TensorListMetadataILi3EEENS1_24BinaryOpListAlphaFunctorIN3c107complexIdEELi3ELi2ELi2EEEJNS1_13power_functorIS8_EES8_EEEvT_T0_DpT1_$__internal_trig_reduction_slowpathd) ;  /* 0x00015f8000007944 */ /* 0x007fea0003c00000 */
[----:B------:R-:W-:Y:S01]  /*24010*/  IMAD.MOV.U32 R0, RZ, RZ, R3 ;  /* 0x000000ffff007224 */ /* 0x000fe200078e0003 */
[----:B------:R-:W-:Y:S05]  /*24020*/  BRA `(.L_x_4557) ;  /* 0x0000002000007947 */ /* 0x000fea0003800000 */
.L_x_4556:
[----:B------:R1:W2:Y:S01]  /*24030*/  DMUL R4, RZ, R54 ;  /* 0x00000036ff047228 */ /* 0x0002a20000000000 */
[----:B------:R-:W-:-:S05]  /*24040*/  IMAD.MOV.U32 R0, RZ, RZ, RZ ;  /* 0x000000ffff007224 */ /* 0x000fca00078e00ff */
.L_x_4557:
[----:B------:R-:W-:Y:S05]  /*24050*/  BSYNC B2 ;  /* 0x0000000000027941 */ /* 0x000fea0003800000 */
.L_x_4555:
[----:B------:R-:W-:Y:S02]  /*24060*/  IMAD.SHL.U32 R2, R0, 0x8, RZ ;  /* 0x0000000800027824 */ /* 0x000fe400078e00ff */
[----:B------:R-:W-:-:S03]  /*24070*/  IMAD.MOV.U32 R3, RZ, RZ, 0x8 ;  /* 0x00000008ff037424 */ /* 0x000fc600078e00ff */
[----:B------:R-:W-:-:S05]  /*24080*/  LOP3.LUT R2, R2, 0x8, RZ, 0xc0, !PT ;  /* 0x0000000802027812 */ /* 0x000fca00078ec0ff */
[----:B------:R-:W-:-:S05]  /*24090*/  IMAD.WIDE.U32 R2, R2, R3, c[0x4][0xe0] ;  /* 0x0100380002027625 */ /* 0x000fca00078e0003 */
[----:B------:R-:W3:Y:S04]  /*240a0*/  LDG.E.128.CONSTANT R56, [R2.64] ;  /* 0x0000000602387981 */ /* 0x000ee8000c1e9d00 */
[----:B------:R-:W4:Y:S04]  /*240b0*/  LDG.E.128.CONSTANT R60, [R2.64+0x10] ;  /* 0x00001006023c7981 */ /* 0x000f28000c1e9d00 */
[----:B------:R-:W5:Y:S01]  /*240c0*/  LDG.E.128.CONSTANT R64, [R2.64+0x20] ;  /* 0x0000200602407981 */ /* 0x000f62000c1e9d00 */
[----:B------:R-:W-:Y:S01]  /*240d0*/  R2P PR, R0, 0x3 ;  /* 0x0000000300007804 */ /* 0x000fe20000000000 */
[----:B-1----:R-:W-:Y:S01]  /*240e0*/  IMAD.MOV.U32 R6, RZ, RZ, 0x79785eba ;  /* 0x79785ebaff067424 */ /* 0x002fe200078e00ff */
[----:B--2---:R-:W3:Y:S01]  /*240f0*/  DMUL R8, R4, R4 ;  /* 0x0000000404087228 */ /* 0x004ee20000000000 */
[----:B------:R-:W-:-:S03]  /*24100*/  IMAD.MOV.U32 R0, RZ, RZ, 0x3de5db65 ;  /* 0x3de5db65ff007424 */ /* 0x000fc600078e00ff */
[----:B------:R-:W-:Y:S02]  /*24110*/  FSEL R6, -R6, 4.2945490664224492434e-19, !P0 ;  /* 0x20fd816406067808 */ /* 0x000fe40004000100 */
[----:B------:R-:W-:-:S06]  /*24120*/  FSEL R7, R0, -0.082518599927425384521, !P0 ;  /* 0xbda8ff8300077808 */ /* 0x000fcc0004000000 */
[----:B---3--:R-:W1:-:S06]  /*24130*/  DFMA R56, R8, R6, R56 ;  /* 0x000000060838722b */ /* 0x008e4c0000000038 */
[----:B-1----:R-:W4:-:S06]  /*24140*/  DFMA R56, R8, R56, R58 ;  /* 0x000000380838722b */ /* 0x002f0c000000003a */
[----:B----4-:R-:W1:-:S06]  /*24150*/  DFMA R56, R8, R56, R60 ;  /* 0x000000380838722b */ /* 0x010e4c000000003c */
[----:B-1----:R-:W5:-:S06]  /*24160*/  DFMA R56, R8, R56, R62 ;  /* 0x000000380838722b */ /* 0x002f4c000000003e */
[----:B-----5:R-:W1:-:S06]  /*24170*/  DFMA R56, R8, R56, R64 ;  /* 0x000000380838722b */ /* 0x020e4c0000000040 */
[----:B-1----:R-:W1:-:S06]  /*24180*/  DFMA R56, R8, R56, R66 ;  /* 0x000000380838722b */ /* 0x002e4c0000000042 */
[----:B-1----:R1:W2:-:S04]  /*24190*/  DFMA R42, R56, R4, R4 ;  /* 0x00000004382a722b */ /* 0x0022880000000004 */
[----:B------:R1:W3:Y:S01]  /*241a0*/  @P0 DFMA R42, R8, R56, 1 ;  /* 0x3ff00000082a042b */ /* 0x0002e20000000038 */
[----:B------:R-:W-:Y:S05]  /*241b0*/  @!P1 BRA `(.L_x_4542) ;  /* 0x0000029000009947 */ /* 0x000fea0003800000 */
[----:B--23--:R-:W2:Y:S01]  /*241c0*/  DFMA R42, R42, -1, RZ ;  /* 0xbff000002a2a782b */ /* 0x00cea200000000ff */
[----:B------:R-:W-:Y:S05]  /*241d0*/  BRA `(.L_x_4542) ;  /* 0x0000027000007947 */ /* 0x000fea0003800000 */
.L_x_4530:
        /* <DEDUP_REMOVED lines=36> */
.L_x_4559:
[----:B------:R-:W-:Y:S05]  /*24420*/  BSYNC B0 ;  /* 0x0000000000007941 */ /* 0x000fea0003800000 */
.L_x_4558:
[----:B------:R-:W-:Y:S02]  /*24430*/  IMAD.MOV.U32 R42, RZ, RZ, R54 ;  /* 0x000000ffff2a7224 */ /* 0x000fe400078e0036 */
[----:B------:R-:W-:Y:S02]  /*24440*/  IMAD.MOV.U32 R43, RZ, RZ, R55 ;  /* 0x000000ffff2b7224 */ /* 0x000fe400078e0037 */
.L_x_4542:
[----:B012---:R-:W-:Y:S05]  /*24450*/  BSYNC B1 ;  /* 0x0000000000017941 */ /* 0x007fea0003800000 */
.L_x_4529:
[----:B------:R-:W-:Y:S01]  /*24460*/  DSETP.NAN.AND P0, PT, R16, R18, PT ;  /* 0x000000121000722a */ /* 0x000fe20003f08000 */
[----:B------:R-:W-:Y:S03]  /*24470*/  BSSY B1, `(.L_x_4560) ;  /* 0x0000573000017945 */ /* 0x000fe60003800000 */
[----:B------:R-:W0:-:S04]  /*24480*/  DMUL R56, R28, c[0x0][0xdb8] ;  /* 0x00036e001c387a28 */ /* 0x000e080000000000 */
[----:B------:R1:W2:-:S04]  /*24490*/  DADD R14, -RZ, |R16| ;  /* 0x00000000ff0e7229 */ /* 0x0002880000000510 */
[----:B0-----:R1:W0:Y:S02]  /*244a0*/  DFMA R56, R30, c[0x0][0xdb0], R56 ;  /* 0x00036c001e387a2b */ /* 0x0012240000000038 */
[----:B------:R-:W-:Y:S05]  /*244b0*/  @P0 BRA `(.L_x_4561) ;  /* 0x00004db000000947 */ /* 0x000fea0003800000 */
[----:B012---:R-:W-:-:S04]  /*244c0*/  DADD R2, -RZ, |R18| ;  /* 0x00000000ff027229 */ /* 0x007fc80000000512 */
        /* <DEDUP_REMOVED lines=87> */
.L_x_4567:
        /* <DEDUP_REMOVED lines=22> */
.L_x_4570:
[----:B------:R-:W-:Y:S05]  /*24ba0*/  BSYNC B3 ;  /* 0x0000000000037941 */ /* 0x000fea0003800000 */
.L_x_4569:
        /* <DEDUP_REMOVED lines=15> */
.L_x_4568:
[----:B------:R-:W-:Y:S05]  /*24ca0*/  BSYNC B2 ;  /* 0x0000000000027941 */ /* 0x000fea0003800000 */
.L_x_4566:
        /* <DEDUP_REMOVED lines=21> */
.L_x_4572:
[----:B------:R-:W-:Y:S05]  /*24e00*/  BSYNC B2 ;  /* 0x0000000000027941 */ /* 0x000fea0003800000 */
.L_x_4571:
        /* <DEDUP_REMOVED lines=43> */
.L_x_4574:
[----:B------:R-:W-:-:S04]  /*250c0*/  ISETP.GE.AND P0, PT, R17, RZ, PT ;  /* 0x000000ff1100720c */ /* 0x000fc80003f06270 */
[----:B------:R-:W-:Y:S02]  /*250d0*/  FSEL R2, RZ, 3.37028055040000000000e+12, P0 ;  /* 0x54442d18ff027808 */ /* 0x000fe40000000000 */
[----:B------:R-:W-:Y:S02]  /*250e0*/  FSEL R3, RZ, 2.1426990032196044922, P0 ;  /* 0x400921fbff037808 */ /* 0x000fe40000000000 */
.L_x_4575:
[----:B------:R-:W-:Y:S05]  /*250f0*/  BSYNC B0 ;  /* 0x0000000000007941 */ /* 0x000fea0003800000 */
.L_x_4573:
[----:B------:R0:W4:Y:S02]  /*25100*/  DADD R16, |R16|, |R18| ;  /* 0x0000000010107229 */ /* 0x0001240000000612 */
[----:B0-----:R-:W-:Y:S02]  /*25110*/  LOP3.LUT R19, R3, 0x80000000, R19, 0xb8, !PT ;  /* 0x8000000003137812 */ /* 0x001fe400078eb813 */
[----:B-12---:R-:W-:-:S04]  /*25120*/  DMUL R58, R58, 0.5 ;  /* 0x3fe000003a3a7828 */ /* 0x006fc80000000000 */
[----:B----4-:R-:W0:-:S06]  /*25130*/  DSETP.GTU.AND P0, PT, |R16|, +INF , PT ;  /* 0x7ff000001000742a */ /* 0x010e0c0003f0c200 */
[----:B0-----:R-:W-:Y:S02]  /*25140*/  FSEL R2, R16, R2, P0 ;  /* 0x0000000210027208 */ /* 0x001fe40000000000 */
[----:B------:R-:W-:Y:S01]  /*25150*/  FSEL R3, R17, R19, P0 ;  /* 0x0000001311037208 */ /* 0x000fe20000000000 */
[----:B------:R-:W-:Y:S05]  /*25160*/  BRA `(.L_x_4576) ;  /* 0x00004a3000007947 */ /* 0x000fea0003800000 */
.L_x_4565:
        /* <DEDUP_REMOVED lines=77> */
.L_x_4579:
[----:B------:R-:W-:Y:S05]  /*25640*/  BSYNC B0 ;  /* 0x0000000000007941 */ /* 0x000fea0003800000 */
.L_x_4578:
[----:B------:R-:W-:Y:S01]  /*25650*/  BSSY B2, `(.L_x_4580) ;  /* 0x0000008000027945 */ /* 0x000fe20003800000 */
[----:B------:R-:W-:Y:S05]  /*25660*/  @P4 BRA P5, `(.L_x_4581) ;  /* 0x0000006000004947 */ /* 0x000fea0002800000 */
[----:B0-----:R-:W-:Y:S01]  /*25670*/  IMAD.MOV.U32 R2, RZ, RZ, R60 ;  /* 0x000000ffff027224 */ /* 0x001fe200078e003c */
[----:B------:R-:W-:Y:S01]  /*25680*/  MOV R0, 0x256d0 ;  /* 0x000256d000007802 */ /* 0x000fe20000000f00 */
[----:B------:R-:W-:Y:S02]  /*25690*/  IMAD.MOV.U32 R3, RZ, RZ, R61 ;  /* 0x000000ffff037224 */ /* 0x000fe400078e003d */
[----:B------:R-:W-:Y:S02]  /*256a0*/  IMAD.MOV.U32 R6, RZ, RZ, R62 ;  /* 0x000000ffff067224 */ /* 0x000fe400078e003e */
[----:B------:R-:W-:Y:S02]  /*256b0*/  IMAD.MOV.U32 R5, RZ, RZ, R63 ;  /* 0x000000ffff057224 */ /* 0x000fe400078e003f */
[----:B-1-3--:R-:W-:Y:S05]  /*256c0*/  CALL.REL.NOINC `($__internal_1_$__cuda_sm20_div_rn_f64_full) ;  /* 0x0001430000007944 */ /* 0x00afea0003c00000 */
.L_x_4581:
[----:B------:R-:W-:Y:S05]  /*256d0*/  BSYNC B2 ;  /* 0x0000000000027941 */ /* 0x000fea0003800000 */
.L_x_4580:
        /* <DEDUP_REMOVED lines=43> */
.L_x_4583:
[----:B------:R-:W-:-:S04]  /*25990*/  ISETP.GE.AND P0, PT, R17, RZ, PT ;  /* 0x000000ff1100720c */ /* 0x000fc80003f06270 */
[----:B0-----:R-:W-:Y:S02]  /*259a0*/  FSEL R2, RZ, 3.37028055040000000000e+12, P0 ;  /* 0x54442d18ff027808 */ /* 0x001fe40000000000 */
[----:B------:R-:W-:Y:S02]  /*259b0*/  FSEL R3, RZ, 2.1426990032196044922, P0 ;  /* 0x400921fbff037808 */ /* 0x000fe40000000000 */
.L_x_4584:
[----:B------:R-:W-:Y:S05]  /*259c0*/  BSYNC B0 ;  /* 0x0000000000007941 */ /* 0x000fea0003800000 */
.L_x_4582:
[----:B------:R0:W2:Y:S02]  /*259d0*/  DADD R16, |R16|, |R18| ;  /* 0x0000000010107229 */ /* 0x0000a40000000612 */
[----:B0-----:R-:W-:Y:S02]  /*259e0*/  LOP3.LUT R19, R3, 0x80000000, R19, 0xb8, !PT ;  /* 0x8000000003137812 */ /* 0x001fe400078eb813 */
[----:B-1----:R-:W-:-:S04]  /*259f0*/  DMUL R58, R58, 0.5 ;  /* 0x3fe000003a3a7828 */ /* 0x002fc80000000000 */
[----:B--2---:R-:W0:-:S06]  /*25a00*/  DSETP.GTU.AND P0, PT, |R16|, +INF , PT ;  /* 0x7ff000001000742a */ /* 0x004e0c0003f0c200 */
[----:B0-----:R-:W-:Y:S02]  /*25a10*/  FSEL R2, R16, R2, P0 ;  /* 0x0000000210027208 */ /* 0x001fe40000000000 */
[----:B------:R-:W-:Y:S01]  /*25a20*/  FSEL R3, R17, R19, P0 ;  /* 0x0000001311037208 */ /* 0x000fe20000000000 */
[----:B------:R-:W-:Y:S05]  /*25a30*/  BRA `(.L_x_4576) ;  /* 0x0000416000007947 */ /* 0x000fea0003800000 */
.L_x_4577:
        /* <DEDUP_REMOVED lines=11> */
[----:B------:R-:W0:Y:S01]  /*25af0*/  DADD R74, R6, R6 ;  /* 0x00000000064a7229 */ /* 0x000e220000000006 */
[----:B-1----:R-:W-:-:S03]  /*25b00*/  LOP3.LUT R59, R9, 0xfffffff8, RZ, 0xc0, !PT ;  /* 0xfffffff8093b7812 */ /* 0x002fc600078ec0ff */
[----:B------:R-:W-:-:S04]  /*25b10*/  DMUL R64, R6, R6 ;  /* 0x0000000606407228 */ /* 0x000fc80000000000 */
[----:B------:R-:W1:-:S04]  /*25b20*/  DADD R50, R4, -R2 ;  /* 0x0000000004327229 */ /* 0x000e480000000802 */
[----:B------:R-:W-:-:S04]  /*25b30*/  DADD R72, R8, -R58 ;  /* 0x0000000008487229 */ /* 0x000fc8000000083a */
[----:B--2---:R-:W-:-:S04]  /*25b40*/  DMUL R70, R2, R68 ;  /* 0x0000004402467228 */ /* 0x004fc80000000000 */
[----:B------:R-:W-:-:S04]  /*25b50*/  DMUL R14, R2, R2 ;  /* 0x00000002020e7228 */ /* 0x000fc80000000000 */
[----:B0-----:R-:W-:-:S04]  /*25b60*/  DMUL R54, R58, R74 ;  /* 0x0000004a3a367228 */ /* 0x001fc80000000000 */
[----:B------:R-:W-:-:S04]  /*25b70*/  DMUL R6, R58, R58 ;  /* 0x0000003a3a067228 */ /* 0x000fc80000000000 */
[----:B------:R-:W0:-:S04]  /*25b80*/  DADD R2, R2, R2 ;  /* 0x0000000002027229 */ /* 0x000e080000000002 */
[----:B------:R-:W2:-:S04]  /*25b90*/  DADD R58, R58, R58 ;  /* 0x000000003a3a7229 */ /* 0x000e88000000003a */
[----:B-1----:R1:W4:-:S04]  /*25ba0*/  DMUL R8, R50, R68 ;  /* 0x0000004432087228 */ /* 0x0023080000000000 */
[----:B0-----:R1:W0:-:S04]  /*25bb0*/  DMUL R2, R50, R2 ;  /* 0x0000000232027228 */ /* 0x0012080000000000 */
[----:B--2---:R1:W2:-:S04]  /*25bc0*/  DMUL R68, R72, R58 ;  /* 0x0000003a48447228 */ /* 0x0042880000000000 */
[----:B------:R1:W3:-:S04]  /*25bd0*/  DMUL R4, R72, R74 ;  /* 0x0000004a48047228 */ /* 0x0002c80000000000 */
[----:B------:R-:W0:-:S04]  /*25be0*/  DMUL R50, R50, R50 ;  /* 0x0000003232327228 */ /* 0x000e080000000000 */
[----:B--234-:R1:W0:-:S04]  /*25bf0*/  DMUL R58, R72, R72 ;  /* 0x00000048483a7228 */ /* 0x01c2080000000000 */
.L_x_4586:
[----:B------:R-:W2:-:S06]  /*25c00*/  DSETP.GEU.AND P5, PT, R66, R64, PT ;  /* 0x000000404200722a */ /* 0x000e8c0003fae000 */
[----:B-12---:R-:W-:Y:S02]  /*25c10*/  FSEL R72, R66, R64, !P5 ;  /* 0x0000004042487208 */ /* 0x006fe40006800000 */
[----:B------:R-:W-:Y:S02]  /*25c20*/  FSEL R73, R67, R65, !P5 ;  /* 0x0000004143497208 */ /* 0x000fe40006800000 */
[----:B------:R-:W-:Y:S02]  /*25c30*/  FSEL R83, R65, R67, !P5 ;  /* 0x0000004341537208 */ /* 0x000fe40006800000 */
[----:B------:R-:W-:Y:S02]  /*25c40*/  FSEL R82, R64, R66, !P5 ;  /* 0x0000004240527208 */ /* 0x000fe40006800000 */
[----:B------:R-:W1:-:S04]  /*25c50*/  DSETP.GEU.AND P6, PT, R72, R70, PT ;  /* 0x000000464800722a */ /* 0x000e480003fce000 */
[----:B------:R2:W3:Y:S02]  /*25c60*/  DSETP.LT.OR P0, PT, R72, R70, !P5 ;  /* 0x000000464800722a */ /* 0x0004e40006f01400 */
[----:B-1----:R-:W-:Y:S02]  /*25c70*/  FSEL R74, R72, R70, !P6 ;  /* 0x00000046484a7208 */ /* 0x002fe40007000000 */
[----:B------:R-:W-:Y:S02]  /*25c80*/  FSEL R75, R73, R71, !P6 ;  /* 0x00000047494b7208 */ /* 0x000fe40007000000 */
[----:B--2---:R-:W-:Y:S02]  /*25c90*/  FSEL R72, R70, R72, !P6 ;  /* 0x0000004846487208 */ /* 0x004fe40007000000 */
[----:B------:R-:W-:Y:S02]  /*25ca0*/  FSEL R73, R71, R73, !P6 ;  /* 0x0000004947497208 */ /* 0x000fe40007000000 */
[----:B------:R-:W1:-:S04]  /*25cb0*/  DSETP.GEU.AND P3, PT, R74, R54, PT ;  /* 0x000000364a00722a */ /* 0x000e480003f6e000 */
[----:B---3--:R-:W2:Y:S02]  /*25cc0*/  DSETP.LT.OR P0, PT, R74, R54, P0 ;  /* 0x000000364a00722a */ /* 0x008ea40000701400 */
        /* <DEDUP_REMOVED lines=8> */
[----:B------:R-:W-:Y:S02]  /*25d50*/  FSEL R13, R14, R76, !P2 ;  /* 0x0000004c0e0d7208 */ /* 0x000fe40005000000 */
[----:B--2---:R-:W-:Y:S02]  /*25d60*/  FSEL R76, R15, R77, !P2 ;  /* 0x0000004d0f4c7208 */ /* 0x004fe40005000000 */
[----:B------:R-:W1:-:S04]  /*25d70*/  DSETP.GEU.AND P4, PT, R78, R6, PT ;  /* 0x000000064e00722a */ /* 0x000e480003f8e000 */
[----:B---3--:R2:W3:Y:S02]  /*25d80*/  DSETP.LT.OR P0, PT, R78, R6, P0 ;  /* 0x000000064e00722a */ /* 0x0084e40000701400 */
        /* <DEDUP_REMOVED lines=52> */
.L_x_4585:
        /* <DEDUP_REMOVED lines=79> */
.L_x_4588:
        /* <DEDUP_REMOVED lines=22> */
.L_x_4591:
[----:B------:R-:W-:Y:S05]  /*26720*/  BSYNC B3 ;  /* 0x0000000000037941 */ /* 0x000fea0003800000 */
.L_x_4590:
        /* <DEDUP_REMOVED lines=15> */
.L_x_4589:
[----:B------:R-:W-:Y:S05]  /*26820*/  BSYNC B2 ;  /* 0x0000000000027941 */ /* 0x000fea0003800000 */
.L_x_4587:
        /* <DEDUP_REMOVED lines=21> */
.L_x_4593:
[----:B------:R-:W-:Y:S05]  /*26980*/  BSYNC B2 ;  /* 0x0000000000027941 */ /* 0x000fea0003800000 */
.L_x_4592:
        /* <DEDUP_REMOVED lines=43> */
.L_x_4595:
[----:B------:R-:W-:-:S04]  /*26c40*/  ISETP.GE.AND P0, PT, R17, RZ, PT ;  /* 0x000000ff1100720c */ /* 0x000fc80003f06270 */
[----:B------:R-:W-:Y:S02]  /*26c50*/  FSEL R2, RZ, 3.37028055040000000000e+12, P0 ;  /* 0x54442d18ff027808 */ /* 0x000fe40000000000 */
[----:B------:R-:W-:Y:S02]  /*26c60*/  FSEL R3, RZ, 2.1426990032196044922, P0 ;  /* 0x400921fbff037808 */ /* 0x000fe40000000000 */
.L_x_4596:
[----:B------:R-:W-:Y:S05]  /*26c70*/  BSYNC B0 ;  /* 0x0000000000007941 */ /* 0x000fea0003800000 */
.L_x_4594:
[----:B------:R0:W3:Y:S02]  /*26c80*/  DADD R16, |R16|, |R18| ;  /* 0x0000000010107229 */ /* 0x0000e40000000612 */
[----:B0-----:R-:W-:Y:S02]  /*26c90*/  LOP3.LUT R19, R3, 0x80000000, R19, 0xb8, !PT ;  /* 0x8000000003137812 */ /* 0x001fe400078eb813 */
[----:B-12---:R-:W-:-:S04]  /*26ca0*/  DMUL R58, R58, 0.5 ;  /* 0x3fe000003a3a7828 */ /* 0x006fc80000000000 */
[----:B---3--:R-:W0:-:S06]  /*26cb0*/  DSETP.GTU.AND P0, PT, |R16|, +INF , PT ;  /* 0x7ff000001000742a */ /* 0x008e0c0003f0c200 */
[----:B0-----:R-:W-:Y:S02]  /*26cc0*/  FSEL R2, R16, R2, P0 ;  /* 0x0000000210027208 */ /* 0x001fe40000000000 */
[----:B------:R-:W-:Y:S01]  /*26cd0*/  FSEL R3, R17, R19, P0 ;  /* 0x0000001311037208 */ /* 0x000fe20000000000 */
[----:B------:R-:W-:Y:S05]  /*26ce0*/  BRA `(.L_x_4576) ;  /* 0x00002eb000007947 */ /* 0x000fea0003800000 */
.L_x_4564:
        /* <DEDUP_REMOVED lines=112> */
.L_x_4598:
[----:B------:R-:W-:Y:S05]  /*273f0*/  BSYNC B0 ;  /* 0x0000000000007941 */ /* 0x000fea0003800000 */
.L_x_4597:
        /* <DEDUP_REMOVED lines=8> */
.L_x_4600:
[----:B------:R-:W-:Y:S05]  /*27480*/  BSYNC B2 ;  /* 0x0000000000027941 */ /* 0x000fea0003800000 */
.L_x_4599:
        /* <DEDUP_REMOVED lines=43> */
.L_x_4602:
[----:B------:R-:W-:-:S04]  /*27740*/  ISETP.GE.AND P0, PT, R17, RZ, PT ;  /* 0x000000ff1100720c */ /* 0x000fc80003f06270 */
[----:B0-----:R-:W-:Y:S02]  /*27750*/  FSEL R2, RZ, 3.37028055040000000000e+12, P0 ;  /* 0x54442d18ff027808 */ /* 0x001fe40000000000 */
[----:B------:R-:W-:Y:S02]  /*27760*/  FSEL R3, RZ, 2.1426990032196044922, P0 ;  /* 0x400921fbff037808 */ /* 0x000fe40000000000 */
.L_x_4603:
[----:B------:R-:W-:Y:S05]  /*27770*/  BSYNC B0 ;  /* 0x0000000000007941 */ /* 0x000fea0003800000 */
.L_x_4601:
[----:B------:R0:W2:Y:S02]  /*27780*/  DADD R16, |R16|, |R18| ;  /* 0x0000000010107229 */ /* 0x0000a40000000612 */
[----:B0-----:R-:W-:-:S04]  /*27790*/  LOP3.LUT R19, R3, 0x80000000, R19, 0xb8, !PT ;  /* 0x8000000003137812 */ /* 0x001fc800078eb813 */
[----:B--2---:R-:W0:-:S06]  /*277a0*/  DSETP.GTU.AND P0, PT, |R16|, +INF , PT ;  /* 0x7ff000001000742a */ /* 0x004e0c0003f0c200 */
[----:B0-----:R-:W-:Y:S02]  /*277b0*/  FSEL R2, R16, R2, P0 ;  /* 0x0000000210027208 */ /* 0x001fe40000000000 */
[----:B------:R-:W-:Y:S01]  /*277c0*/  FSEL R3, R17, R19, P0 ;  /* 0x0000001311037208 */ /* 0x000fe20000000000 */
[----:B------:R-:W-:Y:S05]  /*277d0*/  BRA `(.L_x_4576) ;  /* 0x000023c000007947 */ /* 0x000fea0003800000 */
.L_x_4563:
        /* <DEDUP_REMOVED lines=68> */
.L_x_4606:
        /* <DEDUP_REMOVED lines=22> */
.L_x_4609:
[----:B------:R-:W-:Y:S05]  /*27d80*/  BSYNC B3 ;  /* 0x0000000000037941 */ /* 0x000fea0003800000 */
.L_x_4608:
        /* <DEDUP_REMOVED lines=15> */
.L_x_4607:
[----:B------:R-:W-:Y:S05]  /*27e80*/  BSYNC B2 ;  /* 0x0000000000027941 */ /* 0x000fea0003800000 */
.L_x_4605:
[----:B0-----:R-:W-:Y:S01]  /*27e90*/  IMAD.MOV.U32 R2, RZ, RZ, 0x2a25ff7e ;  /* 0x2a25ff7eff027424 */ /* 0x001fe200078e00ff */
[----:B------:R-:W-:Y:S01]  /*27ea0*/  ISETP.GE.AND P0, PT, R17, RZ, PT ;  /* 0x000000ff1100720c */ /* 0x000fe20003f06270 */
[----:B------:R-:W-:Y:S01]  /*27eb0*/  IMAD.MOV.U32 R3, RZ, RZ, 0x3ef53e1d ;  /* 0x3ef53e1dff037424 */ /* 0x000fe200078e00ff */
[----:B------:R-:W-:Y:S01]  /*27ec0*/  DSETP.NEU.AND P2, PT, |R16|, |R18|, PT ;  /* 0x400000121000722a */ /* 0x000fe20003f4d200 */
[----:B------:R-:W-:-:S03]  /*27ed0*/  IMAD.MOV.U32 R0, RZ, RZ, 0x7f3321d2 ;  /* 0x7f3321d2ff007424 */ /* 0x000fc600078e00ff */
[----:B------:R-:W-:-:S04]  /*27ee0*/  DADD R16, |R16|, |R18| ;  /* 0x0000000010107229 */ /* 0x000fc80000000612 */
[----:B------:R-:W0:-:S06]  /*27ef0*/  DFMA R2, R58, -R2, c[0x2][0xa8] ;  /* 0x00802a003a02762b */ /* 0x000e0c0000000802 */
        /* <DEDUP_REMOVED lines=17> */
[----:B0-----:R-:W0:-:S04]  /*28010*/  DMUL R2, R58, R2 ;  /* 0x000000023a027228 */ /* 0x001e080000000000 */
[----:B-12---:R-:W-:-:S04]  /*28020*/  DMUL R58, R6, 0.5 ;  /* 0x3fe00000063a7828 */ /* 0x006fc80000000000 */
        /* <DEDUP_REMOVED lines=18> */
.L_x_4604:
        /* <DEDUP_REMOVED lines=46> */
.L_x_4562:
        /* <DEDUP_REMOVED lines=23> */
.L_x_4611:
[----:B------:R-:W-:Y:S05]  /*285a0*/  BSYNC B2 ;  /* 0x0000000000027941 */ /* 0x000fea0003800000 */
.L_x_4610:
        /* <DEDUP_REMOVED lines=26> */
.L_x_4613:
[----:B------:R-:W-:Y:S05]  /*28750*/  BSYNC B2 ;  /* 0x0000000000027941 */ /* 0x000fea0003800000 */
.L_x_4612:
        /* <DEDUP_REMOVED lines=113> */
.L_x_4615:
[----:B------:R-:W-:Y:S05]  /*28e70*/  BSYNC B0 ;  /* 0x0000000000007941 */ /* 0x000fea0003800000 */
.L_x_4614:
        /* <DEDUP_REMOVED lines=8> */
.L_x_4617:
[----:B------:R-:W-:Y:S05]  /*28f00*/  BSYNC B2 ;  /* 0x0000000000027941 */ /* 0x000fea0003800000 */
.L_x_4616:
        /* <DEDUP_REMOVED lines=43> */
.L_x_4619:
[----:B------:R-:W-:-:S04]  /*291c0*/  ISETP.GE.AND P0, PT, R17, RZ, PT ;  /* 0x000000ff1100720c */ /* 0x000fc80003f06270 */
[----:B0-----:R-:W-:Y:S02]  /*291d0*/  FSEL R2, RZ, 3.37028055040000000000e+12, P0 ;  /* 0x54442d18ff027808 */ /* 0x001fe40000000000 */
[----:B------:R-:W-:Y:S02]  /*291e0*/  FSEL R3, RZ, 2.1426990032196044922, P0 ;  /* 0x400921fbff037808 */ /* 0x000fe40000000000 */
.L_x_4620:
[----:B------:R-:W-:Y:S05]  /*291f0*/  BSYNC B0 ;  /* 0x0000000000007941 */ /* 0x000fea0003800000 */
.L_x_4618:
[----:B------:R0:W2:Y:S02]  /*29200*/  DADD R16, |R16|, |R18| ;  /* 0x0000000010107229 */ /* 0x0000a40000000612 */
[----:B0-----:R-:W-:Y:S02]  /*29210*/  LOP3.LUT R19, R3, 0x80000000, R19, 0xb8, !PT ;  /* 0x8000000003137812 */ /* 0x001fe400078eb813 */
[----:B-1----:R-:W-:-:S04]  /*29220*/  DADD R58, R58, 1 ;  /* 0x3ff000003a3a7429 */ /* 0x002fc80000000000 */
[----:B--2---:R-:W0:-:S06]  /*29230*/  DSETP.GTU.AND P0, PT, |R16|, +INF , PT ;  /* 0x7ff000001000742a */ /* 0x004e0c0003f0c200 */
[----:B0-----:R-:W-:Y:S02]  /*29240*/  FSEL R2, R16, R2, P0 ;  /* 0x0000000210027208 */ /* 0x001fe40000000000 */
[----:B------:R-:W-:Y:S01]  /*29250*/  FSEL R3, R17, R19, P0 ;  /* 0x0000001311037208 */ /* 0x000fe20000000000 */
[----:B------:R-:W-:Y:S05]  /*29260*/  BRA `(.L_x_4576) ;  /* 0x0000093000007947 */ /* 0x000fea0003800000 */
.L_x_4561:
[----:B012---:R-:W0:Y:S01]  /*29270*/  DSETP.GEU.AND P0, PT, |R18|, 1.4916681462400413487e-154, PT ;  /* 0x200000001200742a */ /* 0x007e220003f0e200 */
        /* <DEDUP_REMOVED lines=87> */
.L_x_4622:
[----:B------:R-:W-:Y:S05]  /*297f0*/  BSYNC B0 ;  /* 0x0000000000007941 */ /* 0x000fea0003800000 */
.L_x_4621:
[----:B------:R-:W-:Y:S01]  /*29800*/  BSSY B2, `(.L_x_4623) ;  /* 0x0000006000027945 */ /* 0x000fe20003800000 */
[----:B------:R-:W-:Y:S05]  /*29810*/  @P4 BRA P5, `(.L_x_4624) ;  /* 0x0000004000004947 */ /* 0x000fea0002800000 */
[----:B------:R-:W-:Y:S01]  /*29820*/  IMAD.MOV.U32 R6, RZ, RZ, R60 ;  /* 0x000000ffff067224 */ /* 0x000fe200078e003c */
[----:B------:R-:W-:Y:S01]  /*29830*/  MOV R0, 0x29860 ;  /* 0x0002986000007802 */ /* 0x000fe20000000f00 */
[----:B0-----:R-:W-:Y:S02]  /*29840*/  IMAD.MOV.U32 R5, RZ, RZ, R61 ;  /* 0x000000ffff057224 */ /* 0x001fe400078e003d */
[----:B-1-3--:R-:W-:Y:S05]  /*29850*/  CALL.REL.NOINC `($__internal_1_$__cuda_sm20_div_rn_f64_full) ;  /* 0x0001017000007944 */ /* 0x00afea0003c00000 */
.L_x_4624:
[----:B------:R-:W-:Y:S05]  /*29860*/  BSYNC B2 ;  /* 0x0000000000027941 */ /* 0x000fea0003800000 */
.L_x_4623:
        /* <DEDUP_REMOVED lines=43> */
.L_x_4626:
[----:B------:R-:W-:Y:S02]  /*29b20*/  FSEL R2, RZ, 3.37028055040000000000e+12, P2 ;  /* 0x54442d18ff027808 */ /* 0x000fe40001000000 */
[----:B------:R-:W-:Y:S02]  /*29b30*/  FSEL R3, RZ, 2.1426990032196044922, P2 ;  /* 0x400921fbff037808 */ /* 0x000fe40001000000 */
.L_x_4627:
[----:B------:R-:W-:Y:S05]  /*29b40*/  BSYNC B0 ;  /* 0x0000000000007941 */ /* 0x000fea0003800000 */
.L_x_4625:
[----:B------:R0:W2:Y:S02]  /*29b50*/  DADD R16, |R16|, |R18| ;  /* 0x0000000010107229 */ /* 0x0000a40000000612 */
[----:B0-----:R-:W-:-:S04]  /*29b60*/  LOP3.LUT R19, R3, 0x80000000, R19, 0xb8, !PT ;  /* 0x8000000003137812 */ /* 0x001fc800078eb813 */
[----:B--2---:R-:W0:-:S06]  /*29b70*/  DSETP.GTU.AND P0, PT, |R16|, +INF , PT ;  /* 0x7ff000001000742a */ /* 0x004e0c0003f0c200 */
[----:B0-----:R-:W-:Y:S02]  /*29b80*/  FSEL R2, R16, R2, P0 ;  /* 0x0000000210027208 */ /* 0x001fe40000000000 */
[----:B------:R-:W-:Y:S02]  /*29b90*/  FSEL R3, R17, R19, P0 ;  /* 0x0000001311037208 */ /* 0x000fe40000000000 */
.L_x_4576:
[----:B------:R-:W-:Y:S05]  /*29ba0*/  BSYNC B1 ;  /* 0x0000000000017941 */ /* 0x000fea0003800000 */
.L_x_4560:
[----:B------:R-:W0:Y:S01]  /*29bb0*/  DMUL R30, R30, c[0x0][0xdb8] ;  /* 0x00036e001e1e7a28 */ /* 0x000e220000000000 */
[----:B------:R-:W-:Y:S05]  /*29bc0*/  BSSY B1, `(.L_x_4628) ;  /* 0x00001a1000017945 */ /* 0x000fea0003800000 */
[----:B0-----:R-:W0:-:S06]  /*29bd0*/  DFMA R30, R28, c[0x0][0xdb0], -R30 ;  /* 0x00036c001c1e7a2b */ /* 0x001e0c000000081e */
[----:B0-----:R-:W0:-:S04]  /*29be0*/  DMUL R28, R30, R2 ;  /* 0x000000021e1c7228 */ /* 0x001e080000000000 */
        /* <DEDUP_REMOVED lines=51> */
.L_x_4634:
[----:B------:R-:W-:Y:S05]  /*29f20*/  BSYNC B0 ;  /* 0x0000000000007941 */ /* 0x000fea0003800000 */
.L_x_4633:
        /* <DEDUP_REMOVED lines=14> */
[----:B------:R-:W-:Y:S05]  /*2a010*/  BRA `(.L_x_4637) ;  /* 0x0000002000007947 */ /* 0x000fea0003800000 */
.L_x_4636:
[----:B0-----:R0:W2:Y:S01]  /*2a020*/  DMUL R4, RZ, R28 ;  /* 0x0000001cff047228 */ /* 0x0010a20000000000 */
[----:B------:R-:W-:-:S05]  /*2a030*/  IMAD.MOV.U32 R3, RZ, RZ, RZ ;  /* 0x000000ffff037224 */ /* 0x000fca00078e00ff */
.L_x_4637:
[----:B------:R-:W-:Y:S05]  /*2a040*/  BSYNC B2 ;  /* 0x0000000000027941 */ /* 0x000fea0003800000 */
.L_x_4635:
[----:B0-----:R-:W-:Y:S01]  /*2a050*/  IADD3 R6, R3, 0x1, RZ ;  /* 0x0000000103067810 */ /* 0x001fe20007ffe0ff */
[----:B------:R-:W-:-:S04]  /*2a060*/  IMAD.MOV.U32 R3, RZ, RZ, 0x8 ;  /* 0x00000008ff037424 */ /* 0x000fc800078e00ff */
[----:B------:R-:W-:-:S05]  /*2a070*/  IMAD.SHL.U32 R0, R6, 0x8, RZ ;  /* 0x0000000806007824 */ /* 0x000fca00078e00ff */
[----:B------:R-:W-:-:S05]  /*2a080*/  LOP3.LUT R0, R0, 0x8, RZ, 0xc0, !PT ;  /* 0x0000000800007812 */ /* 0x000fca00078ec0ff */
[----:B------:R-:W-:-:S05]  /*2a090*/  IMAD.WIDE.U32 R2, R0, R3, c[0x4][0xe0] ;  /* 0x0100380000027625 */ /* 0x000fca00078e0003 */
[----:B------:R-:W4:Y:S04]  /*2a0a0*/  LDG.E.128.CONSTANT R56, [R2.64] ;  /* 0x0000000602387981 */ /* 0x000f28000c1e9d00 */
[----:B------:R-:W5:Y:S04]  /*2a0b0*/  LDG.E.128.CONSTANT R60, [R2.64+0x10] ;  /* 0x00001006023c7981 */ /* 0x000f68000c1e9d00 */
[----:B---3--:R-:W3:Y:S01]  /*2a0c0*/  LDG.E.128.CONSTANT R64, [R2.64+0x20] ;  /* 0x0000200602407981 */ /* 0x008ee2000c1e9d00 */
[----:B------:R-:W-:Y:S01]  /*2a0d0*/  R2P PR, R6, 0x3 ;  /* 0x0000000306007804 */ /* 0x000fe20000000000 */
[----:B------:R-:W-:Y:S01]  /*2a0e0*/  IMAD.MOV.U32 R6, RZ, RZ, 0x79785eba ;  /* 0x79785ebaff067424 */ /* 0x000fe200078e00ff */
[----:B--2---:R-:W4:Y:S01]  /*2a0f0*/  DMUL R8, R4, R4 ;  /* 0x0000000404087228 */ /* 0x004f220000000000 */
[----:B------:R-:W-:Y:S01]  /*2a100*/  IMAD.MOV.U32 R0, RZ, RZ, 0x3de5db65 ;  /* 0x3de5db65ff007424 */ /* 0x000fe200078e00ff */
[----:B------:R-:W-:Y:S02]  /*2a110*/  BSSY B2, `(.L_x_4638) ;  /* 0x000001d000027945 */ /* 0x000fe40003800000 */
[----:B------:R-:W-:-:S02]  /*2a120*/  FSEL R6, -R6, 4.2945490664224492434e-19, !P0 ;  /* 0x20fd816406067808 */ /* 0x000fc40004000100 */
[----:B------:R-:W-:-:S06]  /*2a130*/  FSEL R7, R0, -0.082518599927425384521, !P0 ;  /* 0xbda8ff8300077808 */ /* 0x000fcc0004000000 */
[----:B----4-:R-:W0:-:S06]  /*2a140*/  DFMA R56, R8, R6, R56 ;  /* 0x000000060838722b */ /* 0x010e0c0000000038 */
[----:B0-----:R-:W5:-:S06]  /*2a150*/  DFMA R56, R8, R56, R58 ;  /* 0x000000380838722b */ /* 0x001f4c000000003a */
[----:B-----5:R-:W0:-:S06]  /*2a160*/  DFMA R56, R8, R56, R60 ;  /* 0x000000380838722b */ /* 0x020e0c000000003c */
        /* <DEDUP_REMOVED lines=21> */
.L_x_4639:
[----:B------:R2:W3:Y:S01]  /*2a2c0*/  DMUL R4, RZ, R28 ;  /* 0x0000001cff047228 */ /* 0x0004e20000000000 */
[----:B------:R-:W-:-:S05]  /*2a2d0*/  IMAD.MOV.U32 R0, RZ, RZ, RZ ;  /* 0x000000ffff007224 */ /* 0x000fca00078e00ff */
.L_x_4640:
[----:B------:R-:W-:Y:S05]  /*2a2e0*/  BSYNC B2 ;  /* 0x0000000000027941 */ /* 0x000fea0003800000 */
.L_x_4638:
[----:B------:R-:W-:Y:S02]  /*2a2f0*/  IMAD.SHL.U32 R2, R0, 0x8, RZ ;  /* 0x0000000800027824 */ /* 0x000fe400078e00ff */
[----:B------:R-:W-:-:S03]  /*2a300*/  IMAD.MOV.U32 R3, RZ, RZ, 0x8 ;  /* 0x00000008ff037424 */ /* 0x000fc600078e00ff */
[----:B------:R-:W-:-:S05]  /*2a310*/  LOP3.LUT R2, R2, 0x8, RZ, 0xc0, !PT ;  /* 0x0000000802027812 */ /* 0x000fca00078ec0ff */
[----:B------:R-:W-:-:S05]  /*2a320*/  IMAD.WIDE.U32 R2, R2, R3, c[0x4][0xe0] ;  /* 0x0100380002027625 */ /* 0x000fca00078e0003 */
[----:B--2---:R-:W2:Y:S04]  /*2a330*/  LDG.E.128.CONSTANT R28, [R2.64] ;  /* 0x00000006021c7981 */ /* 0x004ea8000c1e9d00 */
[----:B------:R-:W4:Y:S04]  /*2a340*/  LDG.E.128.CONSTANT R56, [R2.64+0x10] ;  /* 0x0000100602387981 */ /* 0x000f28000c1e9d00 */
[----:B------:R-:W5:Y:S01]  /*2a350*/  LDG.E.128.CONSTANT R60, [R2.64+0x20] ;  /* 0x00002006023c7981 */ /* 0x000f62000c1e9d00 */
[----:B------:R-:W-:Y:S01]  /*2a360*/  R2P PR, R0, 0x3 ;  /* 0x0000000300007804 */ /* 0x000fe20000000000 */
[----:B------:R-:W-:Y:S01]  /*2a370*/  IMAD.MOV.U32 R6, RZ, RZ, 0x79785eba ;  /* 0x79785ebaff067424 */ /* 0x000fe200078e00ff */
[----:B---3--:R-:W2:Y:S01]  /*2a380*/  DMUL R8, R4, R4 ;  /* 0x0000000404087228 */ /* 0x008ea20000000000 */
[----:B------:R-:W-:-:S03]  /*2a390*/  IMAD.MOV.U32 R0, RZ, RZ, 0x3de5db65 ;  /* 0x3de5db65ff007424 */ /* 0x000fc600078e00ff */
[----:B------:R-:W-:Y:S01]  /*2a3a0*/  FSEL R6, -R6, 4.2945490664224492434e-19, !P0 ;  /* 0x20fd816406067808 */ /* 0x000fe20004000100 */
[----:B01----:R-:W-:Y:S01]  /*2a3b0*/  DMUL R16, R16, R18 ;  /* 0x0000001210107228 */ /* 0x003fe20000000000 */
        /* <DEDUP_REMOVED lines=12> */
.L_x_4632:
        /* <DEDUP_REMOVED lines=38> */
.L_x_4643:
[----:B------:R-:W-:Y:S05]  /*2a6e0*/  BSYNC B0 ;  /* 0x0000000000007941 */ /* 0x000fea0003800000 */
.L_x_4642:
        /* <DEDUP_REMOVED lines=15> */
.L_x_4645:
[----:B0-----:R0:W2:Y:S01]  /*2a7e0*/  DMUL R4, RZ, R28 ;  /* 0x0000001cff047228 */ /* 0x0010a20000000000 */
[----:B------:R-:W-:-:S05]  /*2a7f0*/  IMAD.MOV.U32 R3, RZ, RZ, RZ ;  /* 0x000000ffff037224 */ /* 0x000fca00078e00ff */
.L_x_4646:
[----:B------:R-:W-:Y:S05]  /*2a800*/  BSYNC B2 ;  /* 0x0000000000027941 */ /* 0x000fea0003800000 */
.L_x_4644:
        /* <DEDUP_REMOVED lines=39> */
.L_x_4648:
[----:B------:R2:W3:Y:S01]  /*2aa80*/  DMUL R4, RZ, R28 ;  /* 0x0000001cff047228 */ /* 0x0004e20000000000 */
[----:B------:R-:W-:-:S05]  /*2aa90*/  IMAD.MOV.U32 R0, RZ, RZ, RZ ;  /* 0x000000ffff007224 */ /* 0x000fca00078e00ff */
.L_x_4649:
[----:B------:R-:W-:Y:S05]  /*2aaa0*/  BSYNC B2 ;  /* 0x0000000000027941 */ /* 0x000fea0003800000 */
.L_x_4647:
[----:B------:R-:W-:Y:S02]  /*2aab0*/  IMAD.SHL.U32 R2, R0, 0x8, RZ ;  /* 0x0000000800027824 */ /* 0x000fe400078e00ff */
[----:B------:R-:W-:-:S03]  /*2aac0*/  IMAD.MOV.U32 R3, RZ, RZ, 0x8 ;  /* 0x00000008ff037424 */ /* 0x000fc600078e00ff */
[----:B------:R-:W-:-:S05]  /*2aad0*/  LOP3.LUT R2, R2, 0x8, RZ, 0xc0, !PT ;  /* 0x0000000802027812 */ /* 0x000fca00078ec0ff */
[----:B------:R-:W-:-:S05]  /*2aae0*/  IMAD.WIDE.U32 R2, R2, R3, c[0x4][0xe0] ;  /* 0x0100380002027625 */ /* 0x000fca00078e0003 */
[----:B--2---:R2:W4:Y:S04]  /*2aaf0*/  LDG.E.128.CONSTANT R28, [R2.64] ;  /* 0x00000006021c7981 */ /* 0x004528000c1e9d00 */
[----:B------:R2:W5:Y:S04]  /*2ab00*/  LDG.E.128.CONSTANT R56, [R2.64+0x10] ;  /* 0x0000100602387981 */ /* 0x000568000c1e9d00 */
[----:B---3--:R2:W3:Y:S01]  /*2ab10*/  LDG.E.128.CONSTANT R60, [R2.64+0x20] ;  /* 0x00002006023c7981 */ /* 0x0084e2000c1e9d00 */
[----:B------:R-:W-:Y:S01]  /*2ab20*/  R2P PR, R0, 0x3 ;  /* 0x0000000300007804 */ /* 0x000fe20000000000 */
[----:B------:R-:W-:Y:S01]  /*2ab30*/  IMAD.MOV.U32 R6, RZ, RZ, 0x79785eba ;  /* 0x79785ebaff067424 */ /* 0x000fe200078e00ff */
[----:B------:R-:W4:Y:S01]  /*2ab40*/  DMUL R8, R4, R4 ;  /* 0x0000000404087228 */ /* 0x000f220000000000 */
[----:B------:R-:W-:-:S03]  /*2ab50*/  IMAD.MOV.U32 R0, RZ, RZ, 0x3de5db65 ;  /* 0x3de5db65ff007424 */ /* 0x000fc600078e00ff */
[----:B------:R-:W-:Y:S02]  /*2ab60*/  FSEL R6, -R6, 4.2945490664224492434e-19, !P0 ;  /* 0x20fd816406067808 */ /* 0x000fe40004000100 */
[----:B------:R-:W-:Y:S02]  /*2ab70*/  FSEL R7, R0, -0.082518599927425384521, !P0 ;  /* 0xbda8ff8300077808 */ /* 0x000fe40004000000 */
[C---:B-12---:R-:W-:Y:S02]  /*2ab80*/  LEA.HI R2, R19.reuse, 0xffffff09, RZ, 0xc ;  /* 0xffffff0913027811 */ /* 0x046fe400078f60ff */
[----:B------:R-:W-:Y:S02]  /*2ab90*/  LOP3.LUT R0, R19, 0xfffff, RZ, 0xc0, !PT ;  /* 0x000fffff13007812 */ /* 0x000fe400078ec0ff */
[----:B------:R-:W-:Y:S02]  /*2aba0*/  LEA.HI R3, R2, R2, RZ, 0x1 ;  /* 0x0000000202037211 */ /* 0x000fe400078f08ff */
[----:B------:R-:W-:-:S06]  /*2abb0*/  LOP3.LUT R19, R0, 0x7fe00000, RZ, 0xfc, !PT ;  /* 0x7fe0000000137812 */ /* 0x000fcc00078efcff */
[----:B0-----:R-:W-:-:S04]  /*2abc0*/  DMUL R16, R18, R16 ;  /* 0x0000001012107228 */ /* 0x001fc80000000000 */
[----:B----4-:R0:W1:Y:S02]  /*2abd0*/  DFMA R28, R8, R6, R28 ;  /* 0x00000006081c722b */ /* 0x010064000000001c */
[----:B0-----:R-:W-:-:S04]  /*2abe0*/  SHF.R.S32.HI R7, RZ, 0x1, R3 ;  /* 0x00000001ff077819 */ /* 0x001fc80000011403 */
[C---:B-1----:R-:W5:Y:S01]  /*2abf0*/  DFMA R28, R8.reuse, R28, R30 ;  /* 0x0000001c081c722b */ /* 0x042f62000000001e */
[----:B------:R-:W-:Y:S01]  /*2ac00*/  LEA R3, R7, 0x3ff00000, 0x14 ;  /* 0x3ff0000007037811 */ /* 0x000fe200078ea0ff */
[----:B------:R-:W-:Y:S02]  /*2ac10*/  IMAD.IADD R7, R2, 0x1, -R7 ;  /* 0x0000000102077824 */ /* 0x000fe400078e0a07 */
[----:B------:R-:W-:Y:S02]  /*2ac20*/  IMAD.MOV.U32 R2, RZ, RZ, RZ ;  /* 0x000000ffff027224 */ /* 0x000fe400078e00ff */
[----:B-----5:R-:W0:-:S04]  /*2ac30*/  DFMA R28, R8, R28, R56 ;  /* 0x0000001c081c722b */ /* 0x020e080000000038 */
        /* <DEDUP_REMOVED lines=14> */
.L_x_4631:
        /* <DEDUP_REMOVED lines=11> */
.L_x_4650:
[----:B------:R-:W0:-:S10]  /*2add0*/  DADD R16, R28, -R28 ;  /* 0x000000001c107229 */ /* 0x000e14000000081c */
[----:B0-----:R-:W-:Y:S02]  /*2ade0*/  IMAD.MOV.U32 R18, RZ, RZ, R16 ;  /* 0x000000ffff127224 */ /* 0x001fe400078e0010 */
[----:B------:R-:W-:Y:S01]  /*2adf0*/  IMAD.MOV.U32 R19, RZ, RZ, R17 ;  /* 0x000000ffff137224 */ /* 0x000fe200078e0011 */
[----:B------:R-:W-:Y:S05]  /*2ae00*/  BRA `(.L_x_4641) ;  /* 0x000007c000007947 */ /* 0x000fea0003800000 */
.L_x_4630:
        /* <DEDUP_REMOVED lines=15> */
[----:B------:R-:W-:Y:S05]  /*2af00*/  BRA `(.L_x_4653) ;  /* 0x0000002000007947 */ /* 0x000fea0003800000 */
.L_x_4652:
[----:B------:R0:W1:Y:S01]  /*2af10*/  DMUL R4, RZ, R28 ;  /* 0x0000001cff047228 */ /* 0x0000620000000000 */
[----:B------:R-:W-:-:S05]  /*2af20*/  IMAD.MOV.U32 R3, RZ, RZ, RZ ;  /* 0x000000ffff037224 */ /* 0x000fca00078e00ff */
.L_x_4653:
[----:B------:R-:W-:Y:S05]  /*2af30*/  BSYNC B2 ;  /* 0x0000000000027941 */ /* 0x000fea0003800000 */
.L_x_4651:
[----:B0-----:R-:W-:Y:S01]  /*2af40*/  IADD3 R6, R3, 0x1, RZ ;  /* 0x0000000103067810 */ /* 0x001fe20007ffe0ff */
[----:B------:R-:W-:-:S04]  /*2af50*/  IMAD.MOV.U32 R3, RZ, RZ, 0x8 ;  /* 0x00000008ff037424 */ /* 0x000fc800078e00ff */
[----:B------:R-:W-:-:S05]  /*2af60*/  IMAD.SHL.U32 R0, R6, 0x8, RZ ;  /* 0x0000000806007824 */ /* 0x000fca00078e00ff */
[----:B------:R-:W-:-:S05]  /*2af70*/  LOP3.LUT R0, R0, 0x8, RZ, 0xc0, !PT ;  /* 0x0000000800007812 */ /* 0x000fca00078ec0ff */
[----:B------:R-:W-:-:S05]  /*2af80*/  IMAD.WIDE.U32 R2, R0, R3, c[0x4][0xe0] ;  /* 0x0100380000027625 */ /* 0x000fca00078e0003 */
[----:B------:R-:W2:Y:S04]  /*2af90*/  LDG.E.128.CONSTANT R16, [R2.64] ;  /* 0x0000000602107981 */ /* 0x000ea8000c1e9d00 */
[----:B------:R-:W4:Y:S04]  /*2afa0*/  LDG.E.128.CONSTANT R56, [R2.64+0x10] ;  /* 0x0000100602387981 */ /* 0x000f28000c1e9d00 */
[----:B------:R-:W5:Y:S01]  /*2afb0*/  LDG.E.128.CONSTANT R60, [R2.64+0x20] ;  /* 0x00002006023c7981 */ /* 0x000f62000c1e9d00 */
        /* <DEDUP_REMOVED lines=29> */
[----:B------:R-:W-:Y:S01]  /*2b190*/  IMAD.MOV.U32 R0, RZ, RZ, R3 ;  /* 0x000000ffff007224 */ /* 0x000fe200078e0003 */
[----:B------:R-:W-:Y:S05]  /*2b1a0*/  BRA `(.L_x_4656) ;  /* 0x0000002000007947 */ /* 0x000fea0003800000 */
.L_x_4655:
[----:B------:R1:W2:Y:S01]  /*2b1b0*/  DMUL R4, RZ, R28 ;  /* 0x0000001cff047228 */ /* 0x0002a20000000000 */
[----:B------:R-:W-:-:S05]  /*2b1c0*/  IMAD.MOV.U32 R0, RZ, RZ, RZ ;  /* 0x000000ffff007224 */ /* 0x000fca00078e00ff */
.L_x_4656:
[----:B------:R-:W-:Y:S05]  /*2b1d0*/  BSYNC B2 ;  /* 0x0000000000027941 */ /* 0x000fea0003800000 */
.L_x_4654:
[----:B------:R-:W-:Y:S02]  /*2b1e0*/  IMAD.SHL.U32 R2, R0, 0x8, RZ ;  /* 0x0000000800027824 */ /* 0x000fe400078e00ff */
[----:B------:R-:W-:-:S03]  /*2b1f0*/  IMAD.MOV.U32 R3, RZ, RZ, 0x8 ;  /* 0x00000008ff037424 */ /* 0x000fc600078e00ff */
[----:B------:R-:W-:-:S05]  /*2b200*/  LOP3.LUT R2, R2, 0x8, RZ, 0xc0, !PT ;  /* 0x0000000802027812 */ /* 0x000fca00078ec0ff */
[----:B------:R-:W-:-:S05]  /*2b210*/  IMAD.WIDE.U32 R2, R2, R3, c[0x4][0xe0] ;  /* 0x0100380002027625 */ /* 0x000fca00078e0003 */
[----:B-1----:R-:W4:Y:S04]  /*2b220*/  LDG.E.128.CONSTANT R28, [R2.64] ;  /* 0x00000006021c7981 */ /* 0x002f28000c1e9d00 */
[----:B------:R-:W5:Y:S04]  /*2b230*/  LDG.E.128.CONSTANT R56, [R2.64+0x10] ;  /* 0x0000100602387981 */ /* 0x000f68000c1e9d00 */
        /* <DEDUP_REMOVED lines=18> */
.L_x_4629:
        /* <DEDUP_REMOVED lines=36> */
.L_x_4658:
[----:B------:R-:W-:Y:S05]  /*2b5a0*/  BSYNC B0 ;  /* 0x0000000000007941 */ /* 0x000fea0003800000 */
.L_x_4657:
[----:B------:R-:W-:Y:S02]  /*2b5b0*/  IMAD.MOV.U32 R18, RZ, RZ, R28 ;  /* 0x000000ffff127224 */ /* 0x000fe400078e001c */
[----:B------:R-:W-:Y:S02]  /*2b5c0*/  IMAD.MOV.U32 R19, RZ, RZ, R29 ;  /* 0x000000ffff137224 */ /* 0x000fe400078e001d */
.L_x_4641:
[----:B012---:R-:W-:Y:S05]  /*2b5d0*/  BSYNC B1 ;  /* 0x0000000000017941 */ /* 0x007fea0003800000 */
.L_x_4628:
        /* <DEDUP_REMOVED lines=94> */
.L_x_4666:
        /* <DEDUP_REMOVED lines=22> */
.L_x_4669:
[----:B------:R-:W-:Y:S05]  /*2bd20*/  BSYNC B3 ;  /* 0x0000000000037941 */ /* 0x000fea0003800000 */
.L_x_4668:
        /* <DEDUP_REMOVED lines=15> */
.L_x_4667:
[----:B------:R-:W-:Y:S05]  /*2be20*/  BSYNC B2 ;  /* 0x0000000000027941 */ /* 0x000fea0003800000 */
.L_x_4665:
        /* <DEDUP_REMOVED lines=21> */
.L_x_4671:
[----:B------:R-:W-:Y:S05]  /*2bf80*/  BSYNC B2 ;  /* 0x0000000000027941 */ /* 0x000fea0003800000 */
.L_x_4670:
        /* <DEDUP_REMOVED lines=43> */
.L_x_4673:
[----:B------:R-:W-:-:S04]  /*2c240*/  ISETP.GE.AND P0, PT, R21, RZ, PT ;  /* 0x000000ff1500720c */ /* 0x000fc80003f06270 */
[----:B------:R-:W-:Y:S02]  /*2c250*/  FSEL R2, RZ, 3.37028055040000000000e+12, P0 ;  /* 0x54442d18ff027808 */ /* 0x000fe40000000000 */
[----:B------:R-:W-:Y:S02]  /*2c260*/  FSEL R3, RZ, 2.1426990032196044922, P0 ;  /* 0x400921fbff037808 */ /* 0x000fe40000000000 */
.L_x_4674:
[----:B------:R-:W-:Y:S05]  /*2c270*/  BSYNC B0 ;  /* 0x0000000000007941 */ /* 0x000fea0003800000 */
.L_x_4672:
[----:B------:R0:W4:Y:S02]  /*2c280*/  DADD R20, |R20|, |R22| ;  /* 0x0000000014147229 */ /* 0x0001240000000616 */
[----:B0-----:R-:W-:Y:S02]  /*2c290*/  LOP3.LUT R23, R3, 0x80000000, R23, 0xb8, !PT ;  /* 0x8000000003177812 */ /* 0x001fe400078eb817 */
[----:B-12---:R-:W-:-:S04]  /*2c2a0*/  DMUL R56, R56, 0.5 ;  /* 0x3fe0000038387828 */ /* 0x006fc80000000000 */
[----:B----4-:R-:W0:-:S06]  /*2c2b0*/  DSETP.GTU.AND P0, PT, |R20|, +INF , PT ;  /* 0x7ff000001400742a */ /* 0x010e0c0003f0c200 */
[----:B0-----:R-:W-:Y:S02]  /*2c2c0*/  FSEL R2, R20, R2, P0 ;  /* 0x0000000214027208 */ /* 0x001fe40000000000 */
[----:B------:R-:W-:Y:S01]  /*2c2d0*/  FSEL R3, R21, R23, P0 ;  /* 0x0000001715037208 */ /* 0x000fe20000000000 */
[----:B------:R-:W-:Y:S05]  /*2c2e0*/  BRA `(.L_x_4675) ;  /* 0x00004a2000007947 */ /* 0x000fea0003800000 */
.L_x_4664:
        /* <DEDUP_REMOVED lines=77> */
.L_x_4678:
[----:B------:R-:W-:Y:S05]  /*2c7c0*/  BSYNC B0 ;  /* 0x0000000000007941 */ /* 0x000fea0003800000 */
.L_x_4677:
        /* <DEDUP_REMOVED lines=8> */
.L_x_4680:
[----:B------:R-:W-:Y:S05]  /*2c850*/  BSYNC B2 ;  /* 0x0000000000027941 */ /* 0x000fea0003800000 */
.L_x_4679:
        /* <DEDUP_REMOVED lines=43> */
.L_x_4682:
[----:B------:R-:W-:-:S04]  /*2cb10*/  ISETP.GE.AND P0, PT, R21, RZ, PT ;  /* 0x000000ff1500720c */ /* 0x000fc80003f06270 */
[----:B0-----:R-:W-:Y:S02]  /*2cb20*/  FSEL R2, RZ, 3.37028055040000000000e+12, P0 ;  /* 0x54442d18ff027808 */ /* 0x001fe40000000000 */
[----:B------:R-:W-:Y:S02]  /*2cb30*/  FSEL R3, RZ, 2.1426990032196044922, P0 ;  /* 0x400921fbff037808 */ /* 0x000fe40000000000 */
.L_x_4683:
[----:B------:R-:W-:Y:S05]  /*2cb40*/  BSYNC B0 ;  /* 0x0000000000007941 */ /* 0x000fea0003800000 */
.L_x_4681:
[----:B------:R0:W2:Y:S02]  /*2cb50*/  DADD R20, |R20|, |R22| ;  /* 0x0000000014147229 */ /* 0x0000a40000000616 */
[----:B0-----:R-:W-:Y:S02]  /*2cb60*/  LOP3.LUT R23, R3, 0x80000000, R23, 0xb8, !PT ;  /* 0x8000000003177812 */ /* 0x001fe400078eb817 */
[----:B-1----:R-:W-:-:S04]  /*2cb70*/  DMUL R56, R56, 0.5 ;  /* 0x3fe0000038387828 */ /* 0x002fc80000000000 */
[----:B--2---:R-:W0:-:S06]  /*2cb80*/  DSETP.GTU.AND P0, PT, |R20|, +INF , PT ;  /* 0x7ff000001400742a */ /* 0x004e0c0003f0c200 */
[----:B0-----:R-:W-:Y:S02]  /*2cb90*/  FSEL R2, R20, R2, P0 ;  /* 0x0000000214027208 */ /* 0x001fe40000000000 */
[----:B------:R-:W-:Y:S01]  /*2cba0*/  FSEL R3, R21, R23, P0 ;  /* 0x0000001715037208 */ /* 0x000fe20000000000 */
[----:B------:R-:W-:Y:S05]  /*2cbb0*/  BRA `(.L_x_4675) ;  /* 0x0000415000007947 */ /* 0x000fea0003800000 */
.L_x_4676:
        /* <DEDUP_REMOVED lines=14> */
[----:B------:R-:W4:-:S04]  /*2cca0*/  DADD R56, R8, -R6 ;  /* 0x0000000008387229 */ /* 0x000f080000000806 */
[----:B------:R-:W5:-:S04]  /*2ccb0*/  DADD R68, R2, R2 ;  /* 0x0000000002447229 */ /* 0x000f480000000002 */
[----:B------:R-:W3:-:S04]  /*2ccc0*/  DADD R70, R6, R6 ;  /* 0x0000000006467229 */ /* 0x000ec80000000006 */
[----:B--2---:R2:W0:-:S04]  /*2ccd0*/  DMUL R66, R2, R50 ;  /* 0x0000003202427228 */ /* 0x0044080000000000 */
[----:B------:R2:W0:-:S04]  /*2cce0*/  DMUL R8, R2, R2 ;  /* 0x0000000202087228 */ /* 0x0004080000000000 */
[----:B0-----:R2:W0:-:S04]  /*2ccf0*/  DMUL R54, R6, R64 ;  /* 0x0000004006367228 */ /* 0x0014080000000000 */
[----:B------:R2:W0:-:S04]  /*2cd00*/  DMUL R4, R6, R6 ;  /* 0x0000000606047228 */ /* 0x0004080000000000 */
[----:B-1----:R2:W1:-:S04]  /*2cd10*/  DMUL R6, R14, R50 ;  /* 0x000000320e067228 */ /* 0x0024480000000000 */
[----:B----4-:R2:W4:-:S04]  /*2cd20*/  DMUL R2, R56, R64 ;  /* 0x0000004038027228 */ /* 0x0105080000000000 */
[----:B-----5:R2:W0:-:S04]  /*2cd30*/  DMUL R50, R14, R68 ;  /* 0x000000440e327228 */ /* 0x0204080000000000 */
[----:B---3--:R2:W3:-:S04]  /*2cd40*/  DMUL R64, R56, R70 ;  /* 0x0000004638407228 */ /* 0x0084c80000000000 */
[----:B------:R-:W0:-:S04]  /*2cd50*/  DMUL R14, R14, R14 ;  /* 0x0000000e0e0e7228 */ /* 0x000e080000000000 */
[----:B-1234-:R-:W0:-:S04]  /*2cd60*/  DMUL R56, R56, R56 ;  /* 0x0000003838387228 */ /* 0x01ee080000000000 */
.L_x_4685:
[----:B------:R-:W1:-:S06]  /*2cd70*/  DSETP.GEU.AND P4, PT, R62, R60, PT ;  /* 0x0000003c3e00722a */ /* 0x000e4c0003f8e000 */
[----:B-1----:R-:W-:Y:S02]  /*2cd80*/  FSEL R68, R62, R60, !P4 ;  /* 0x0000003c3e447208 */ /* 0x002fe40006000000 */
        /* <DEDUP_REMOVED lines=9> */
[----:B0-----:R-:W0:-:S04]  /*2ce20*/  DSETP.GEU.AND P2, PT, R70, R54, PT ;  /* 0x000000364600722a */ /* 0x001e080003f4e000 */
[----:B---3--:R-:W1:Y:S02]  /*2ce30*/  DSETP.LT.OR P0, PT, R70, R54, P0 ;  /* 0x000000364600722a */ /* 0x008e640000701400 */
        /* <DEDUP_REMOVED lines=64> */
.L_x_4684:
        /* <DEDUP_REMOVED lines=79> */
.L_x_4687:
        /* <DEDUP_REMOVED lines=22> */
.L_x_4690:
[----:B------:R-:W-:Y:S05]  /*2d890*/  BSYNC B3 ;  /* 0x0000000000037941 */ /* 0x000fea0003800000 */
.L_x_4689:
        /* <DEDUP_REMOVED lines=15> */
.L_x_4688:
[----:B------:R-:W-:Y:S05]  /*2d990*/  BSYNC B2 ;  /* 0x0000000000027941 */ /* 0x000fea0003800000 */
.L_x_4686:
        /* <DEDUP_REMOVED lines=21> */
.L_x_4692:
[----:B------:R-:W-:Y:S05]  /*2daf0*/  BSYNC B2 ;  /* 0x0000000000027941 */ /* 0x000fea0003800000 */
.L_x_4691:
        /* <DEDUP_REMOVED lines=43> */
.L_x_4694:
[----:B------:R-:W-:-:S04]  /*2ddb0*/  ISETP.GE.AND P0, PT, R21, RZ, PT ;  /* 0x000000ff1500720c */ /* 0x000fc80003f06270 */
[----:B------:R-:W-:Y:S02]  /*2ddc0*/  FSEL R2, RZ, 3.37028055040000000000e+12, P0 ;  /* 0x54442d18ff027808 */ /* 0x000fe40000000000 */
[----:B------:R-:W-:Y:S02]  /*2ddd0*/  FSEL R3, RZ, 2.1426990032196044922, P0 ;  /* 0x400921fbff037808 */ /* 0x000fe40000000000 */
.L_x_4695:
[----:B------:R-:W-:Y:S05]  /*2dde0*/  BSYNC B0 ;  /* 0x0000000000007941 */ /* 0x000fea0003800000 */
.L_x_4693:
[----:B------:R0:W3:Y:S02]  /*2ddf0*/  DADD R20, |R20|, |R22| ;  /* 0x0000000014147229 */ /* 0x0000e40000000616 */
[----:B0-----:R-:W-:Y:S02]  /*2de00*/  LOP3.LUT R23, R3, 0x80000000, R23, 0xb8, !PT ;  /* 0x8000000003177812 */ /* 0x001fe400078eb817 */
[----:B-12---:R-:W-:-:S04]  /*2de10*/  DMUL R56, R56, 0.5 ;  /* 0x3fe0000038387828 */ /* 0x006fc80000000000 */
[----:B---3--:R-:W0:-:S06]  /*2de20*/  DSETP.GTU.AND P0, PT, |R20|, +INF , PT ;  /* 0x7ff000001400742a */ /* 0x008e0c0003f0c200 */
[----:B0-----:R-:W-:Y:S02]  /*2de30*/  FSEL R2, R20, R2, P0 ;  /* 0x0000000214027208 */ /* 0x001fe40000000000 */
[----:B------:R-:W-:Y:S01]  /*2de40*/  FSEL R3, R21, R23, P0 ;  /* 0x0000001715037208 */ /* 0x000fe20000000000 */
[----:B------:R-:W-:Y:S05]  /*2de50*/  BRA `(.L_x_4675) ;  /* 0x00002eb000007947 */ /* 0x000fea0003800000 */
.L_x_4663:
        /* <DEDUP_REMOVED lines=112> */
.L_x_4697:
[----:B------:R-:W-:Y:S05]  /*2e560*/  BSYNC B0 ;  /* 0x0000000000007941 */ /* 0x000fea0003800000 */
.L_x_4696:
        /* <DEDUP_REMOVED lines=8> */
.L_x_4699:
[----:B------:R-:W-:Y:S05]  /*2e5f0*/  BSYNC B2 ;  /* 0x0000000000027941 */ /* 0x000fea0003800000 */
.L_x_4698:
        /* <DEDUP_REMOVED lines=43> */
.L_x_4701:
[----:B------:R-:W-:-:S04]  /*2e8b0*/  ISETP.GE.AND P0, PT, R21, RZ, PT ;  /* 0x000000ff1500720c */ /* 0x000fc80003f06270 */
[----:B0-----:R-:W-:Y:S02]  /*2e8c0*/  FSEL R2, RZ, 3.37028055040000000000e+12, P0 ;  /* 0x54442d18ff027808 */ /* 0x001fe40000000000 */
[----:B------:R-:W-:Y:S02]  /*2e8d0*/  FSEL R3, RZ, 2.1426990032196044922, P0 ;  /* 0x400921fbff037808 */ /* 0x000fe40000000000 */
.L_x_4702:
[----:B------:R-:W-:Y:S05]  /*2e8e0*/  BSYNC B0 ;  /* 0x0000000000007941 */ /* 0x000fea0003800000 */
.L_x_4700:
[----:B------:R0:W2:Y:S02]  /*2e8f0*/  DADD R20, |R20|, |R22| ;  /* 0x0000000014147229 */ /* 0x0000a40000000616 */
[----:B0-----:R-:W-:-:S04]  /*2e900*/  LOP3.LUT R23, R3, 0x80000000, R23, 0xb8, !PT ;  /* 0x8000000003177812 */ /* 0x001fc800078eb817 */
[----:B--2---:R-:W0:-:S06]  /*2e910*/  DSETP.GTU.AND P0, PT, |R20|, +INF , PT ;  /* 0x7ff000001400742a */ /* 0x004e0c0003f0c200 */
[----:B0-----:R-:W-:Y:S02]  /*2e920*/  FSEL R2, R20, R2, P0 ;  /* 0x0000000214027208 */ /* 0x001fe40000000000 */
[----:B------:R-:W-:Y:S01]  /*2e930*/  FSEL R3, R21, R23, P0 ;  /* 0x0000001715037208 */ /* 0x000fe20000000000 */
[----:B------:R-:W-:Y:S05]  /*2e940*/  BRA `(.L_x_4675) ;  /* 0x000023c000007947 */ /* 0x000fea0003800000 */
.L_x_4662:
        /* <DEDUP_REMOVED lines=68> */
.L_x_4705:
        /* <DEDUP_REMOVED lines=22> */
.L_x_4708:
[----:B------:R-:W-:Y:S05]  /*2eef0*/  BSYNC B3 ;  /* 0x0000000000037941 */ /* 0x000fea0003800000 */
.L_x_4707:
        /* <DEDUP_REMOVED lines=15> */
.L_x_4706:
[----:B------:R-:W-:Y:S05]  /*2eff0*/  BSYNC B2 ;  /* 0x0000000000027941 */ /* 0x000fea0003800000 */
.L_x_4704:
        /* <DEDUP_REMOVED lines=44> */
.L_x_4703:
        /* <DEDUP_REMOVED lines=46> */
.L_x_4661:
        /* <DEDUP_REMOVED lines=23> */
.L_x_4710:
[----:B------:R-:W-:Y:S05]  /*2f710*/  BSYNC B2 ;  /* 0x0000000000027941 */ /* 0x000fea0003800000 */
.L_x_4709:
        /* <DEDUP_REMOVED lines=26> */
.L_x_4712:
[----:B------:R-:W-:Y:S05]  /*2f8c0*/  BSYNC B2 ;  /* 0x0000000000027941 */ /* 0x000fea0003800000 */
.L_x_4711:
        /* <DEDUP_REMOVED lines=113> */
.L_x_4714:
[----:B------:R-:W-:Y:S05]  /*2ffe0*/  BSYNC B0 ;  /* 0x0000000000007941 */ /* 0x000fea0003800000 */
.L_x_4713:
        /* <DEDUP_REMOVED lines=8> */
.L_x_4716:
[----:B------:R-:W-:Y:S05]  /*30070*/  BSYNC B2 ;  /* 0x0000000000027941 */ /* 0x000fea0003800000 */
.L_x_4715:
        /* <DEDUP_REMOVED lines=43> */
.L_x_4718:
[----:B------:R-:W-:-:S04]  /*30330*/  ISETP.GE.AND P0, PT, R21, RZ, PT ;  /* 0x000000ff1500720c */ /* 0x000fc80003f06270 */
[----:B0-----:R-:W-:Y:S02]  /*30340*/  FSEL R2, RZ, 3.37028055040000000000e+12, P0 ;  /* 0x54442d18ff027808 */ /* 0x001fe40000000000 */
[----:B------:R-:W-:Y:S02]  /*30350*/  FSEL R3, RZ, 2.1426990032196044922, P0 ;  /* 0x400921fbff037808 */ /* 0x000fe40000000000 */
.L_x_4719:
[----:B------:R-:W-:Y:S05]  /*30360*/  BSYNC B0 ;  /* 0x0000000000007941 */ /* 0x000fea0003800000 */
.L_x_4717:
[----:B------:R0:W2:Y:S02]  /*30370*/  DADD R20, |R20|, |R22| ;  /* 0x0000000014147229 */ /* 0x0000a40000000616 */
[----:B0-----:R-:W-:Y:S02]  /*30380*/  LOP3.LUT R23, R3, 0x80000000, R23, 0xb8, !PT ;  /* 0x8000000003177812 */ /* 0x001fe400078eb817 */
[----:B-1----:R-:W-:-:S04]  /*30390*/  DADD R56, R56, 1 ;  /* 0x3ff0000038387429 */ /* 0x002fc80000000000 */
[----:B--2---:R-:W0:-:S06]  /*303a0*/  DSETP.GTU.AND P0, PT, |R20|, +INF , PT ;  /* 0x7ff000001400742a */ /* 0x004e0c0003f0c200 */
[----:B0-----:R-:W-:Y:S02]  /*303b0*/  FSEL R2, R20, R2, P0 ;  /* 0x0000000214027208 */ /* 0x001fe40000000000 */
[----:B------:R-:W-:Y:S01]  /*303c0*/  FSEL R3, R21, R23, P0 ;  /* 0x0000001715037208 */ /* 0x000fe20000000000 */
[----:B------:R-:W-:Y:S05]  /*303d0*/  BRA `(.L_x_4675) ;  /* 0x0000093000007947 */ /* 0x000fea0003800000 */
.L_x_4660:
        /* <DEDUP_REMOVED lines=88> */
.L_x_4721:
[----:B------:R-:W-:Y:S05]  /*30960*/  BSYNC B0 ;  /* 0x0000000000007941 */ /* 0x000fea0003800000 */
.L_x_4720:
[----:B------:R-:W-:Y:S01]  /*30970*/  BSSY B2, `(.L_x_4722) ;  /* 0x0000006000027945 */ /* 0x000fe20003800000 */
[----:B------:R-:W-:Y:S05]  /*30980*/  @P4 BRA P5, `(.L_x_4723) ;  /* 0x0000004000004947 */ /* 0x000fea0002800000 */
[----:B------:R-:W-:Y:S01]  /*30990*/  IMAD.MOV.U32 R6, RZ, RZ, R28 ;  /* 0x000000ffff067224 */ /* 0x000fe200078e001c */
[----:B------:R-:W-:Y:S01]  /*309a0*/  MOV R0, 0x309d0 ;  /* 0x000309d000007802 */ /* 0x000fe20000000f00 */
[----:B0-----:R-:W-:Y:S02]  /*309b0*/  IMAD.MOV.U32 R5, RZ, RZ, R29 ;  /* 0x000000ffff057224 */ /* 0x001fe400078e001d */
[----:B-1-3--:R-:W-:Y:S05]  /*309c0*/  CALL.REL.NOINC `($__internal_1_$__cuda_sm20_div_rn_f64_full) ;  /* 0x0000900000007944 */ /* 0x00afea0003c00000 */
.L_x_4723:
[----:B------:R-:W-:Y:S05]  /*309d0*/  BSYNC B2 ;  /* 0x0000000000027941 */ /* 0x000fea0003800000 */
.L_x_4722:
        /* <DEDUP_REMOVED lines=43> */
.L_x_4725:
[----:B------:R-:W-:Y:S02]  /*30c90*/  FSEL R2, RZ, 3.37028055040000000000e+12, P2 ;  /* 0x54442d18ff027808 */ /* 0x000fe40001000000 */
[----:B------:R-:W-:Y:S02]  /*30ca0*/  FSEL R3, RZ, 2.1426990032196044922, P2 ;  /* 0x400921fbff037808 */ /* 0x000fe40001000000 */
.L_x_4726:
[----:B------:R-:W-:Y:S05]  /*30cb0*/  BSYNC B0 ;  /* 0x0000000000007941 */ /* 0x000fea0003800000 */
.L_x_4724:
[----:B------:R0:W2:Y:S02]  /*30cc0*/  DADD R20, |R20|, |R22| ;  /* 0x0000000014147229 */ /* 0x0000a40000000616 */
[----:B0-----:R-:W-:-:S04]  /*30cd0*/  LOP3.LUT R23, R3, 0x80000000, R23, 0xb8, !PT ;  /* 0x8000000003177812 */ /* 0x001fc800078eb817 */
[----:B--2---:R-:W0:-:S06]  /*30ce0*/  DSETP.GTU.AND P0, PT, |R20|, +INF , PT ;  /* 0x7ff000001400742a */ /* 0x004e0c0003f0c200 */
[----:B0-----:R-:W-:Y:S02]  /*30cf0*/  FSEL R2, R20, R2, P0 ;  /* 0x0000000214027208 */ /* 0x001fe40000000000 */
[----:B------:R-:W-:Y:S02]  /*30d00*/  FSEL R3, R21, R23, P0 ;  /* 0x0000001715037208 */ /* 0x000fe40000000000 */
.L_x_4675:
[----:B------:R-:W-:Y:S05]  /*30d10*/  BSYNC B1 ;  /* 0x0000000000017941 */ /* 0x000fea0003800000 */
.L_x_4659:
        /* <DEDUP_REMOVED lines=55> */
.L_x_4733:
[----:B------:R-:W-:Y:S05]  /*31090*/  BSYNC B0 ;  /* 0x0000000000007941 */ /* 0x000fea0003800000 */
.L_x_4732:
        /* <DEDUP_REMOVED lines=15> */
.L_x_4735:
[----:B0-----:R0:W2:Y:S01]  /*31190*/  DMUL R4, RZ, R28 ;  /* 0x0000001cff047228 */ /* 0x0010a20000000000 */
[----:B------:R-:W-:-:S05]  /*311a0*/  IMAD.MOV.U32 R3, RZ, RZ, RZ ;  /* 0x000000ffff037224 */ /* 0x000fca00078e00ff */
.L_x_4736:
[----:B------:R-:W-:Y:S05]  /*311b0*/  BSYNC B2 ;  /* 0x0000000000027941 */ /* 0x000fea0003800000 */
.L_x_4734:
        /* <DEDUP_REMOVED lines=39> */
.L_x_4738:
[----:B------:R2:W3:Y:S01]  /*31430*/  DMUL R4, RZ, R28 ;  /* 0x0000001cff047228 */ /* 0x0004e20000000000 */
[----:B------:R-:W-:-:S05]  /*31440*/  IMAD.MOV.U32 R0, RZ, RZ, RZ ;  /* 0x000000ffff007224 */ /* 0x000fca00078e00ff */
.L_x_4739:
[----:B------:R-:W-:Y:S05]  /*31450*/  BSYNC B2 ;  /* 0x0000000000027941 */ /* 0x000fea0003800000 */
.L_x_4737:
        /* <DEDUP_REMOVED lines=25> */
.L_x_4731:
        /* <DEDUP_REMOVED lines=38> */
.L_x_4742:
[----:B------:R-:W-:Y:S05]  /*31850*/  BSYNC B0 ;  /* 0x0000000000007941 */ /* 0x000fea0003800000 */
.L_x_4741:
        /* <DEDUP_REMOVED lines=15> */
.L_x_4744:
[----:B0-----:R0:W2:Y:S01]  /*31950*/  DMUL R4, RZ, R28 ;  /* 0x0000001cff047228 */ /* 0x0010a20000000000 */
[----:B------:R-:W-:-:S05]  /*31960*/  IMAD.MOV.U32 R3, RZ, RZ, RZ ;  /* 0x000000ffff037224 */ /* 0x000fca00078e00ff */
.L_x_4745:
[----:B------:R-:W-:Y:S05]  /*31970*/  BSYNC B2 ;  /* 0x0000000000027941 */ /* 0x000fea0003800000 */
.L_x_4743:
        /* <DEDUP_REMOVED lines=39> */
.L_x_4747:
[----:B------:R2:W3:Y:S01]  /*31bf0*/  DMUL R4, RZ, R28 ;  /* 0x0000001cff047228 */ /* 0x0004e20000000000 */
[----:B------:R-:W-:-:S05]  /*31c00*/  IMAD.MOV.U32 R0, RZ, RZ, RZ ;  /* 0x000000ffff007224 */ /* 0x000fca00078e00ff */
.L_x_4748:
[----:B------:R-:W-:Y:S05]  /*31c10*/  BSYNC B2 ;  /* 0x0000000000027941 */ /* 0x000fea0003800000 */
.L_x_4746:
        /* <DEDUP_REMOVED lines=39> */
.L_x_4730:
        /* <DEDUP_REMOVED lines=11> */
.L_x_4749:
[----:B------:R-:W0:-:S10]  /*31f40*/  DADD R20, R28, -R28 ;  /* 0x000000001c147229 */ /* 0x000e14000000081c */
[----:B0-----:R-:W-:Y:S02]  /*31f50*/  IMAD.MOV.U32 R22, RZ, RZ, R20 ;  /* 0x000000ffff167224 */ /* 0x001fe400078e0014 */
[----:B------:R-:W-:Y:S01]  /*31f60*/  IMAD.MOV.U32 R23, RZ, RZ, R21 ;  /* 0x000000ffff177224 */ /* 0x000fe200078e0015 */
[----:B------:R-:W-:Y:S05]  /*31f70*/  BRA `(.L_x_4740) ;  /* 0x000007c000007947 */ /* 0x000fea0003800000 */
.L_x_4729:
        /* <DEDUP_REMOVED lines=16> */
.L_x_4751:
[----:B------:R0:W1:Y:S01]  /*32080*/  DMUL R4, RZ, R28 ;  /* 0x0000001cff047228 */ /* 0x0000620000000000 */
[----:B------:R-:W-:-:S05]  /*32090*/  IMAD.MOV.U32 R3, RZ, RZ, RZ ;  /* 0x000000ffff037224 */ /* 0x000fca00078e00ff */
.L_x_4752:
[----:B------:R-:W-:Y:S05]  /*320a0*/  BSYNC B2 ;  /* 0x0000000000027941 */ /* 0x000fea0003800000 */
.L_x_4750:
        /* <DEDUP_REMOVED lines=39> */
.L_x_4754:
[----:B------:R1:W2:Y:S01]  /*32320*/  DMUL R4, RZ, R28 ;  /* 0x0000001cff047228 */ /* 0x0002a20000000000 */
[----:B------:R-:W-:-:S05]  /*32330*/  IMAD.MOV.U32 R0, RZ, RZ, RZ ;  /* 0x000000ffff007224 */ /* 0x000fca00078e00ff */
.L_x_4755:
[----:B------:R-:W-:Y:S05]  /*32340*/  BSYNC B2 ;  /* 0x0000000000027941 */ /* 0x000fea0003800000 */
.L_x_4753:
        /* <DEDUP_REMOVED lines=24> */
.L_x_4728:
        /* <DEDUP_REMOVED lines=36> */
.L_x_4757:
[----:B------:R-:W-:Y:S05]  /*32710*/  BSYNC B0 ;  /* 0x0000000000007941 */ /* 0x000fea0003800000 */
.L_x_4756:
[----:B------:R-:W-:Y:S02]  /*32720*/  IMAD.MOV.U32 R22, RZ, RZ, R28 ;  /* 0x000000ffff167224 */ /* 0x000fe400078e001c */
[----:B------:R-:W-:Y:S02]  /*32730*/  IMAD.MOV.U32 R23, RZ, RZ, R29 ;  /* 0x000000ffff177224 */ /* 0x000fe400078e001d */
.L_x_4740:
[----:B012---:R-:W-:Y:S05]  /*32740*/  BSYNC B1 ;  /* 0x0000000000017941 */ /* 0x007fea0003800000 */
.L_x_4727:
        /* <DEDUP_REMOVED lines=94> */
.L_x_4765:
        /* <DEDUP_REMOVED lines=22> */
.L_x_4768:
[----:B------:R-:W-:Y:S05]  /*32e90*/  BSYNC B3 ;  /* 0x0000000000037941 */ /* 0x000fea0003800000 */
.L_x_4767:
        /* <DEDUP_REMOVED lines=15> */
.L_x_4766:
[----:B------:R-:W-:Y:S05]  /*32f90*/  BSYNC B2 ;  /* 0x0000000000027941 */ /* 0x000fea0003800000 */
.L_x_4764:
        /* <DEDUP_REMOVED lines=21> */
.L_x_4770:
[----:B------:R-:W-:Y:S05]  /*330f0*/  BSYNC B2 ;  /* 0x0000000000027941 */ /* 0x000fea0003800000 */
.L_x_4769:
        /* <DEDUP_REMOVED lines=43> */
.L_x_4772:
[----:B------:R-:W-:-:S04]  /*333b0*/  ISETP.GE.AND P0, PT, R25, RZ, PT ;  /* 0x000000ff1900720c */ /* 0x000fc80003f06270 */
[----:B------:R-:W-:Y:S02]  /*333c0*/  FSEL R2, RZ, 3.37028055040000000000e+12, P0 ;  /* 0x54442d18ff027808 */ /* 0x000fe40000000000 */
[----:B------:R-:W-:Y:S02]  /*333d0*/  FSEL R3, RZ, 2.1426990032196044922, P0 ;  /* 0x400921fbff037808 */ /* 0x000fe40000000000 */
.L_x_4773:
[----:B------:R-:W-:Y:S05]  /*333e0*/  BSYNC B0 ;  /* 0x0000000000007941 */ /* 0x000fea0003800000 */
.L_x_4771:
[----:B------:R0:W4:Y:S02]  /*333f0*/  DADD R24, |R24|, |R26| ;  /* 0x0000000018187229 */ /* 0x000124000000061a */
[----:B0-----:R-:W-:Y:S02]  /*33400*/  LOP3.LUT R27, R3, 0x80000000, R27, 0xb8, !PT ;  /* 0x80000000031b7812 */ /* 0x001fe400078eb81b */
[----:B-12---:R-:W-:-:S04]  /*33410*/  DMUL R32, R32, 0.5 ;  /* 0x3fe0000020207828 */ /* 0x006fc80000000000 */
[----:B----4-:R-:W0:-:S06]  /*33420*/  DSETP.GTU.AND P0, PT, |R24|, +INF , PT ;  /* 0x7ff000001800742a */ /* 0x010e0c0003f0c200 */
[----:B0-----:R-:W-:Y:S02]  /*33430*/  FSEL R2, R24, R2, P0 ;  /* 0x0000000218027208 */ /* 0x001fe40000000000 */
[----:B------:R-:W-:Y:S01]  /*33440*/  FSEL R3, R25, R27, P0 ;  /* 0x0000001b19037208 */ /* 0x000fe20000000000 */
[----:B------:R-:W-:Y:S05]  /*33450*/  BRA `(.L_x_4774) ;  /* 0x00004a3000007947 */ /* 0x000fea0003800000 */
.L_x_4763:
        /* <DEDUP_REMOVED lines=77> */
.L_x_4777:
[----:B------:R-:W-:Y:S05]  /*33930*/  BSYNC B0 ;  /* 0x0000000000007941 */ /* 0x000fea0003800000 */
.L_x_4776:
        /* <DEDUP_REMOVED lines=8> */
.L_x_4779:
[----:B------:R-:W-:Y:S05]  /*339c0*/  BSYNC B2 ;  /* 0x0000000000027941 */ /* 0x000fea0003800000 */
.L_x_4778:
        /* <DEDUP_REMOVED lines=43> */
.L_x_4781:
[----:B------:R-:W-:-:S04]  /*33c80*/  ISETP.GE.AND P0, PT, R25, RZ, PT ;  /* 0x000000ff1900720c */ /* 0x000fc80003f06270 */
[----:B0-----:R-:W-:Y:S02]  /*33c90*/  FSEL R2, RZ, 3.37028055040000000000e+12, P0 ;  /* 0x54442d18ff027808 */ /* 0x001fe40000000000 */
[----:B------:R-:W-:Y:S02]  /*33ca0*/  FSEL R3, RZ, 2.1426990032196044922, P0 ;  /* 0x400921fbff037808 */ /* 0x000fe40000000000 */
.L_x_4782:
[----:B------:R-:W-:Y:S05]  /*33cb0*/  BSYNC B0 ;  /* 0x0000000000007941 */ /* 0x000fea0003800000 */
.L_x_4780:
[----:B------:R0:W2:Y:S02]  /*33cc0*/  DADD R24, |R24|, |R26| ;  /* 0x0000000018187229 */ /* 0x0000a4000000061a */
[----:B0-----:R-:W-:Y:S02]  /*33cd0*/  LOP3.LUT R27, R3, 0x80000000, R27, 0xb8, !PT ;  /* 0x80000000031b7812 */ /* 0x001fe400078eb81b */
[----:B-1----:R-:W-:-:S04]  /*33ce0*/  DMUL R32, R32, 0.5 ;  /* 0x3fe0000020207828 */ /* 0x002fc80000000000 */
[----:B--2---:R-:W0:-:S06]  /*33cf0*/  DSETP.GTU.AND P0, PT, |R24|, +INF , PT ;  /* 0x7ff000001800742a */ /* 0x004e0c0003f0c200 */
[----:B0-----:R-:W-:Y:S02]  /*33d00*/  FSEL R2, R24, R2, P0 ;  /* 0x0000000218027208 */ /* 0x001fe40000000000 */
[----:B------:R-:W-:Y:S01]  /*33d10*/  FSEL R3, R25, R27, P0 ;  /* 0x0000001b19037208 */ /* 0x000fe20000000000 */
[----:B------:R-:W-:Y:S05]  /*33d20*/  BRA `(.L_x_4774) ;  /* 0x0000416000007947 */ /* 0x000fea0003800000 */
.L_x_4775:
        /* <DEDUP_REMOVED lines=8> */
[C---:B------:R-:W-:Y:S02]  /*33db0*/  DMUL R58, R2.reuse, R2 ;  /* 0x00000002023a7228 */ /* 0x040fe40000000000 */
[----:B0-----:R-:W-:Y:S02]  /*33dc0*/  LOP3.LUT R15, R9, 0xfffffff8, RZ, 0xc0, !PT ;  /* 0xfffffff8090f7812 */ /* 0x001fe400078ec0ff */
[----:B------:R1:W0:Y:S02]  /*33dd0*/  DADD R50, R2, R2 ;  /* 0x0000000002327229 */ /* 0x0002240000000002 */
[----:B-1----:R-:W-:Y:S02]  /*33de0*/  LOP3.LUT R3, R5, 0xfffffff8, RZ, 0xc0, !PT ;  /* 0xfffffff805037812 */ /* 0x002fe400078ec0ff */
[----:B------:R-:W1:-:S04]  /*33df0*/  DADD R60, R6, R6 ;  /* 0x00000000063c7229 */ /* 0x000e480000000006 */
[----:B------:R-:W-:-:S04]  /*33e00*/  DMUL R56, R6, R6 ;  /* 0x0000000606387228 */ /* 0x000fc80000000000 */
[----:B------:R-:W2:-:S04]  /*33e10*/  DADD R32, R8, -R14 ;  /* 0x0000000008207229 */ /* 0x000e88000000080e */
[----:B------:R-:W4:-:S04]  /*33e20*/  DADD R6, R4, -R2 ;  /* 0x0000000004067229 */ /* 0x000f080000000802 */
[----:B------:R-:W5:-:S04]  /*33e30*/  DADD R8, R2, R2 ;  /* 0x0000000002087229 */ /* 0x000f480000000002 */
[----:B------:R-:W3:-:S04]  /*33e40*/  DADD R64, R14, R14 ;  /* 0x000000000e407229 */ /* 0x000ec8000000000e */
[----:B0-----:R0:W0:-:S04]  /*33e50*/  DMUL R62, R2, R50 ;  /* 0x00000032023e7228 */ /* 0x0010080000000000 */
[----:B------:R0:W0:-:S04]  /*33e60*/  DMUL R4, R2, R2 ;  /* 0x0000000202047228 */ /* 0x0000080000000000 */
[----:B-1----:R1:W0:-:S04]  /*33e70*/  DMUL R54, R14, R60 ;  /* 0x0000003c0e367228 */ /* 0x0022080000000000 */
[----:B------:R1:W0:-:S04]  /*33e80*/  DMUL R2, R14, R14 ;  /* 0x0000000e0e027228 */ /* 0x0002080000000000 */
[----:B--2---:R1:W2:-:S04]  /*33e90*/  DMUL R14, R32, R60 ;  /* 0x0000003c200e7228 */ /* 0x0042880000000000 */
[----:B----4-:R1:W4:-:S04]  /*33ea0*/  DMUL R50, R6, R50 ;  /* 0x0000003206327228 */ /* 0x0103080000000000 */
[----:B-----5:R1:W0:-:S04]  /*33eb0*/  DMUL R8, R6, R8 ;  /* 0x0000000806087228 */ /* 0x0202080000000000 */
[----:B---3--:R1:W3:-:S04]  /*33ec0*/  DMUL R60, R32, R64 ;  /* 0x00000040203c7228 */ /* 0x0082c80000000000 */
[----:B------:R-:W0:-:S04]  /*33ed0*/  DMUL R6, R6, R6 ;  /* 0x0000000606067228 */ /* 0x000e080000000000 */
[----:B-1234-:R-:W0:-:S04]  /*33ee0*/  DMUL R32, R32, R32 ;  /* 0x0000002020207228 */ /* 0x01ee080000000000 */
.L_x_4784:
[----:B------:R-:W1:-:S06]  /*33ef0*/  DSETP.GEU.AND P0, PT, R58, R56, PT ;  /* 0x000000383a00722a */ /* 0x000e4c0003f0e000 */
[----:B-1----:R-:W-:Y:S02]  /*33f00*/  FSEL R64, R58, R56, !P0 ;  /* 0x000000383a407208 */ /* 0x002fe40004000000 */
[----:B------:R-:W-:Y:S02]  /*33f10*/  FSEL R65, R59, R57, !P0 ;  /* 0x000000393b417208 */ /* 0x000fe40004000000 */
[----:B------:R-:W-:Y:S02]  /*33f20*/  FSEL R75, R57, R59, !P0 ;  /* 0x0000003b394b7208 */ /* 0x000fe40004000000 */
[----:B------:R-:W-:Y:S02]  /*33f30*/  FSEL R74, R56, R58, !P0 ;  /* 0x0000003a384a7208 */ /* 0x000fe40004000000 */
[----:B0-----:R-:W0:-:S04]  /*33f40*/  DSETP.GEU.AND P5, PT, R64, R62, PT ;  /* 0x0000003e4000722a */ /* 0x001e080003fae000 */
[----:B------:R1:W2:Y:S02]  /*33f50*/  DSETP.LT.OR P0, PT, R64, R62, !P0 ;  /* 0x0000003e4000722a */ /* 0x0002a40004701400 */
[----:B0-----:R-:W-:Y:S02]  /*33f60*/  FSEL R66, R64, R62, !P5 ;  /* 0x0000003e40427208 */ /* 0x001fe40006800000 */
[----:B------:R-:W-:Y:S02]  /*33f70*/  FSEL R67, R65, R63, !P5 ;  /* 0x0000003f41437208 */ /* 0x000fe40006800000 */
[----:B-1----:R-:W-:Y:S02]  /*33f80*/  FSEL R64, R62, R64, !P5 ;  /* 0x000000403e407208 */ /* 0x002fe40006800000 */
[----:B------:R-:W-:Y:S02]  /*33f90*/  FSEL R65, R63, R65, !P5 ;  /* 0x000000413f417208 */ /* 0x000fe40006800000 */
        /* <DEDUP_REMOVED lines=66> */
.L_x_4783:
        /* <DEDUP_REMOVED lines=79> */
.L_x_4786:
        /* <DEDUP_REMOVED lines=22> */
.L_x_4789:
[----:B------:R-:W-:Y:S05]  /*34a10*/  BSYNC B3 ;  /* 0x0000000000037941 */ /* 0x000fea0003800000 */
.L_x_4788:
        /* <DEDUP_REMOVED lines=15> */
.L_x_4787:
[----:B------:R-:W-:Y:S05]  /*34b10*/  BSYNC B2 ;  /* 0x0000000000027941 */ /* 0x000fea0003800000 */
.L_x_4785:
        /* <DEDUP_REMOVED lines=21> */
.L_x_4791:
[----:B------:R-:W-:Y:S05]  /*34c70*/  BSYNC B2 ;  /* 0x0000000000027941 */ /* 0x000fea0003800000 */
.L_x_4790:
        /* <DEDUP_REMOVED lines=43> */
.L_x_4793:
[----:B------:R-:W-:-:S04]  /*34f30*/  ISETP.GE.AND P0, PT, R25, RZ, PT ;  /* 0x000000ff1900720c */ /* 0x000fc80003f06270 */
[----:B------:R-:W-:Y:S02]  /*34f40*/  FSEL R2, RZ, 3.37028055040000000000e+12, P0 ;  /* 0x54442d18ff027808 */ /* 0x000fe40000000000 */
[----:B------:R-:W-:Y:S02]  /*34f50*/  FSEL R3, RZ, 2.1426990032196044922, P0 ;  /* 0x400921fbff037808 */ /* 0x000fe40000000000 */
.L_x_4794:
[----:B------:R-:W-:Y:S05]  /*34f60*/  BSYNC B0 ;  /* 0x0000000000007941 */ /* 0x000fea0003800000 */
.L_x_4792:
[----:B------:R0:W3:Y:S02]  /*34f70*/  DADD R24, |R24|, |R26| ;  /* 0x0000000018187229 */ /* 0x0000e4000000061a */
[----:B0-----:R-:W-:Y:S02]  /*34f80*/  LOP3.LUT R27, R3, 0x80000000, R27, 0xb8, !PT ;  /* 0x80000000031b7812 */ /* 0x001fe400078eb81b */
[----:B-12---:R-:W-:-:S04]  /*34f90*/  DMUL R32, R32, 0.5 ;  /* 0x3fe0000020207828 */ /* 0x006fc80000000000 */
[----:B---3--:R-:W0:-:S06]  /*34fa0*/  DSETP.GTU.AND P0, PT, |R24|, +INF , PT ;  /* 0x7ff000001800742a */ /* 0x008e0c0003f0c200 */
[----:B0-----:R-:W-:Y:S02]  /*34fb0*/  FSEL R2, R24, R2, P0 ;  /* 0x0000000218027208 */ /* 0x001fe40000000000 */
[----:B------:R-:W-:Y:S01]  /*34fc0*/  FSEL R3, R25, R27, P0 ;  /* 0x0000001b19037208 */ /* 0x000fe20000000000 */
[----:B------:R-:W-:Y:S05]  /*34fd0*/  BRA `(.L_x_4774) ;  /* 0x00002eb000007947 */ /* 0x000fea0003800000 */
.L_x_4762:
        /* <DEDUP_REMOVED lines=112> */
.L_x_4796:
[----:B------:R-:W-:Y:S05]  /*356e0*/  BSYNC B0 ;  /* 0x0000000000007941 */ /* 0x000fea0003800000 */
.L_x_4795:
        /* <DEDUP_REMOVED lines=8> */
.L_x_4798:
[----:B------:R-:W-:Y:S05]  /*35770*/  BSYNC B2 ;  /* 0x0000000000027941 */ /* 0x000fea0003800000 */
.L_x_4797:
        /* <DEDUP_REMOVED lines=43> */
.L_x_4800:
[----:B------:R-:W-:-:S04]  /*35a30*/  ISETP.GE.AND P0, PT, R25, RZ, PT ;  /* 0x000000ff1900720c */ /* 0x000fc80003f06270 */
[----:B0-----:R-:W-:Y:S02]  /*35a40*/  FSEL R2, RZ, 3.37028055040000000000e+12, P0 ;  /* 0x54442d18ff027808 */ /* 0x001fe40000000000 */
[----:B------:R-:W-:Y:S02]  /*35a50*/  FSEL R3, RZ, 2.1426990032196044922, P0 ;  /* 0x400921fbff037808 */ /* 0x000fe40000000000 */
.L_x_4801:
[----:B------:R-:W-:Y:S05]  /*35a60*/  BSYNC B0 ;  /* 0x0000000000007941 */ /* 0x000fea0003800000 */
.L_x_4799:
[----:B------:R0:W2:Y:S02]  /*35a70*/  DADD R24, |R24|, |R26| ;  /* 0x0000000018187229 */ /* 0x0000a4000000061a */
[----:B0-----:R-:W-:-:S04]  /*35a80*/  LOP3.LUT R27, R3, 0x80000000, R27, 0xb8, !PT ;  /* 0x80000000031b7812 */ /* 0x001fc800078eb81b */
[----:B--2---:R-:W0:-:S06]  /*35a90*/  DSETP.GTU.AND P0, PT, |R24|, +INF , PT ;  /* 0x7ff000001800742a */ /* 0x004e0c0003f0c200 */
[----:B0-----:R-:W-:Y:S02]  /*35aa0*/  FSEL R2, R24, R2, P0 ;  /* 0x0000000218027208 */ /* 0x001fe40000000000 */
[----:B------:R-:W-:Y:S01]  /*35ab0*/  FSEL R3, R25, R27, P0 ;  /* 0x0000001b19037208 */ /* 0x000fe20000000000 */
[----:B------:R-:W-:Y:S05]  /*35ac0*/  BRA `(.L_x_4774) ;  /* 0x000023c000007947 */ /* 0x000fea0003800000 */
.L_x_4761:
        /* <DEDUP_REMOVED lines=68> */
.L_x_4804:
        /* <DEDUP_REMOVED lines=22> */
.L_x_4807:
[----:B------:R-:W-:Y:S05]  /*36070*/  BSYNC B3 ;  /* 0x0000000000037941 */ /* 0x000fea0003800000 */
.L_x_4806:
        /* <DEDUP_REMOVED lines=15> */
.L_x_4805:
[----:B------:R-:W-:Y:S05]  /*36170*/  BSYNC B2 ;  /* 0x0000000000027941 */ /* 0x000fea0003800000 */
.L_x_4803:
        /* <DEDUP_REMOVED lines=44> */
.L_x_4802:
        /* <DEDUP_REMOVED lines=46> */
.L_x_4760:
        /* <DEDUP_REMOVED lines=23> */
.L_x_4809:
[----:B------:R-:W-:Y:S05]  /*36890*/  BSYNC B2 ;  /* 0x0000000000027941 */ /* 0x000fea0003800000 */
.L_x_4808:
        /* <DEDUP_REMOVED lines=26> */
.L_x_4811:
[----:B------:R-:W-:Y:S05]  /*36a40*/  BSYNC B2 ;  /* 0x0000000000027941 */ /* 0x000fea0003800000 */
.L_x_4810:
[----:B------:R-:W0:Y:S01]  /*36a50*/  DADD R2, -RZ, |R2| ;  /* 0x00000000ff027229 */ /* 0x000e220000000502 */
[----:B------:R-:W-:Y:S01]  /*36a60*/  IMAD.MOV.U32 R4, RZ, RZ, RZ ;  /* 0x000000ffff047224 */ /* 0x000fe200078e00ff */
[----:B------:R-:W-:Y:S01]  /*36a70*/  BSSY B0, `(.L_x_4812) ;  /* 0x000006f000007945 */ /* 0x000fe20003800000 */
[----:B------:R-:W-:Y:S01]  /*36a80*/  IMAD.MOV.U32 R8, RZ, RZ, c[0x2][0x154] ;  /* 0x00805500ff087624 */ /* 0x000fe200078e00ff */
[----:B------:R-:W-:-:S06]  /*36a90*/  FSETP.GEU.AND P5, PT, |R29|, 6.5827683646048100446e-37, PT ;  /* 0x036000001d00780b */ /* 0x000fcc0003fae200 */
        /* <DEDUP_REMOVED lines=12> */
[----:B------:R-:W-:Y:S01]  /*36b60*/  IMAD.MOV.U32 R33, RZ, RZ, 0x3fd80000 ;  /* 0x3fd80000ff217424 */ /* 0x000fe200078e00ff */
        /* <DEDUP_REMOVED lines=18> */
[----:B0-----:R0:W2:Y:S02]  /*36c90*/  DFMA R14, R32, R14, R8 ;  /* 0x0000000e200e722b */ /* 0x0010a40000000008 */
[----:B0-----:R-:W-:-:S04]  /*36ca0*/  LOP3.LUT R9, R0, 0x100000, RZ, 0xfc, !PT ;  /* 0x0010000000097812 */ /* 0x001fc800078efcff */
[----:B--2---:R0:W2:Y:S02]  /*36cb0*/  DMUL R14, R6, R14 ;  /* 0x0000000e060e7228 */ /* 0x0040a40000000000 */
[----:B0-----:R-:W0:Y:S01]  /*36cc0*/  MUFU.RCP64H R7, R35 ;  /* 0x0000002300077308 */ /* 0x001e220000001800 */
[----:B------:R-:W-:-:S03]  /*36cd0*/  IMAD.MOV.U32 R6, RZ, RZ, 0x1 ;  /* 0x00000001ff067424 */ /* 0x000fc600078e00ff */
[----:B--2---:R-:W2:-:S10]  /*36ce0*/  DMUL R14, R14, R8 ;  /* 0x000000080e0e7228 */ /* 0x004e940000000000 */
[----:B--2---:R-:W-:Y:S01]  /*36cf0*/  @!P3 FSEL R3, R51, R15, !P2 ;  /* 0x0000000f3303b208 */ /* 0x004fe20005000000 */
[----:B0-----:R-:W0:Y:S01]  /*36d00*/  DFMA R4, -R34, R6, 1 ;  /* 0x3ff000002204742b */ /* 0x001e220000000106 */
[----:B------:R-:W-:Y:S02]  /*36d10*/  @!P3 FSEL R10, R50, R14, !P2 ;  /* 0x0000000e320ab208 */ /* 0x000fe40005000000 */
[----:B------:R-:W-:-:S03]  /*36d20*/  ISETP.GT.AND P0, PT, R3, 0xfffff, PT ;  /* 0x000fffff0300780c */ /* 0x000fc60003f04270 */
[----:B0-----:R-:W0:-:S06]  /*36d30*/  DFMA R4, R4, R4, R4 ;  /* 0x000000040404722b */ /* 0x001e0c0000000004 */
[----:B0-----:R0:W2:Y:S02]  /*36d40*/  DFMA R6, R6, R4, R6 ;  /* 0x000000040606722b */ /* 0x0010a40000000006 */
[----:B0-----:R-:W-:Y:S02]  /*36d50*/  IMAD.MOV.U32 R4, RZ, RZ, R10 ;  /* 0x000000ffff047224 */ /* 0x001fe400078e000a */
[----:B------:R-:W-:Y:S02]  /*36d60*/  IMAD.MOV.U32 R5, RZ, RZ, R3 ;  /* 0x000000ffff057224 */ /* 0x000fe400078e0003 */
[----:B--2---:R-:W0:-:S04]  /*36d70*/  DFMA R8, -R34, R6, 1 ;  /* 0x3ff000002208742b */ /* 0x004e080000000106 */
[----:B------:R-:W2:-:S04]  /*36d80*/  @!P0 DMUL R4, R4, 1.80143985094819840000e+16 ;  /* 0x4350000004048828 */ /* 0x000e880000000000 */
[----:B0-----:R-:W0:-:S06]  /*36d90*/  DFMA R8, R6, R8, R6 ;  /* 0x000000080608722b */ /* 0x001e0c0000000006 */
[----:B--2---:R-:W-:Y:S01]  /*36da0*/  @!P0 IMAD.MOV.U32 R3, RZ, RZ, R5 ;  /* 0x000000ffff038224 */ /* 0x004fe200078e0005 */
[----:B0-----:R-:W0:Y:S01]  /*36db0*/  DMUL R14, R28, R8 ;  /* 0x000000081c0e7228 */ /* 0x001e220000000000 */
[----:B------:R-:W-:-:S03]  /*36dc0*/  @!P0 IMAD.MOV.U32 R10, RZ, RZ, R4 ;  /* 0x000000ffff0a8224 */ /* 0x000fc600078e0004 */
[----:B------:R-:W-:Y:S02]  /*36dd0*/  IADD3 R0, R3, -0x1, RZ ;  /* 0xffffffff03007810 */ /* 0x000fe40007ffe0ff */
[----:B0-----:R-:W0:Y:S02]  /*36de0*/  DFMA R6, -R34, R14, R28 ;  /* 0x0000000e2206722b */ /* 0x001e24000000011c */
[----:B------:R-:W-:-:S04]  /*36df0*/  ISETP.GE.U32.AND P2, PT, R0, 0x7fefffff, PT ;  /* 0x7fefffff0000780c */ /* 0x000fc80003f46070 */
[----:B0-----:R0:W2:-:S09]  /*36e00*/  DFMA R14, R8, R6, R14 ;  /* 0x00000006080e722b */ /* 0x001092000000000e */
[----:B0-----:R-:W-:Y:S01]  /*36e10*/  @P2 IMAD.MOV.U32 R6, RZ, RZ, 0x0 ;  /* 0x00000000ff062424 */ /* 0x001fe200078e00ff */
[----:B------:R-:W-:Y:S01]  /*36e20*/  @P2 FSETP.NEU.FTZ.AND P3, PT, R5, RZ, PT ;  /* 0x000000ff0500220b */ /* 0x000fe20003f7d000 */
[----:B------:R-:W-:Y:S02]  /*36e30*/  @P2 IMAD.MOV.U32 R7, RZ, RZ, 0x7ff00000 ;  /* 0x7ff00000ff072424 */ /* 0x000fe400078e00ff */
[----:B--2---:R-:W-:-:S04]  /*36e40*/  FFMA R0, RZ, R35, R15 ;  /* 0x00000023ff007223 */ /* 0x004fc8000000000f */
        /* <DEDUP_REMOVED lines=49> */
.L_x_4813:
[----:B------:R-:W-:Y:S05]  /*37160*/  BSYNC B0 ;  /* 0x0000000000007941 */ /* 0x000fea0003800000 */
.L_x_4812:
        /* <DEDUP_REMOVED lines=8> */
.L_x_4815:
[----:B------:R-:W-:Y:S05]  /*371f0*/  BSYNC B2 ;  /* 0x0000000000027941 */ /* 0x000fea0003800000 */
.L_x_4814:
        /* <DEDUP_REMOVED lines=43> */
.L_x_4817:
[----:B------:R-:W-:-:S04]  /*374b0*/  ISETP.GE.AND P0, PT, R25, RZ, PT ;  /* 0x000000ff1900720c */ /* 0x000fc80003f06270 */
[----:B0-----:R-:W-:Y:S02]  /*374c0*/  FSEL R2, RZ, 3.37028055040000000000e+12, P0 ;  /* 0x54442d18ff027808 */ /* 0x001fe40000000000 */
[----:B------:R-:W-:Y:S02]  /*374d0*/  FSEL R3, RZ, 2.1426990032196044922, P0 ;  /* 0x400921fbff037808 */ /* 0x000fe40000000000 */
.L_x_4818:
[----:B------:R-:W-:Y:S05]  /*374e0*/  BSYNC B0 ;  /* 0x0000000000007941 */ /* 0x000fea0003800000 */
.L_x_4816:
[----:B------:R0:W2:Y:S02]  /*374f0*/  DADD R24, |R24|, |R26| ;  /* 0x0000000018187229 */ /* 0x0000a4000000061a */
[----:B0-----:R-:W-:Y:S02]  /*37500*/  LOP3.LUT R27, R3, 0x80000000, R27, 0xb8, !PT ;  /* 0x80000000031b7812 */ /* 0x001fe400078eb81b */
[----:B-1----:R-:W-:-:S04]  /*37510*/  DADD R32, R32, 1 ;  /* 0x3ff0000020207429 */ /* 0x002fc80000000000 */
[----:B--2---:R-:W0:-:S06]  /*37520*/  DSETP.GTU.AND P0, PT, |R24|, +INF , PT ;  /* 0x7ff000001800742a */ /* 0x004e0c0003f0c200 */
[----:B0-----:R-:W-:Y:S02]  /*37530*/  FSEL R2, R24, R2, P0 ;  /* 0x0000000218027208 */ /* 0x001fe40000000000 */
[----:B------:R-:W-:Y:S01]  /*37540*/  FSEL R3, R25, R27, P0 ;  /* 0x0000001b19037208 */ /* 0x000fe20000000000 */
[----:B------:R-:W-:Y:S05]  /*37550*/  BRA `(.L_x_4774) ;  /* 0x0000093000007947 */ /* 0x000fea0003800000 */
.L_x_4759:
        /* <DEDUP_REMOVED lines=88> */
.L_x_4820:
[----:B------:R-:W-:Y:S05]  /*37ae0*/  BSYNC B0 ;  /* 0x0000000000007941 */ /* 0x000fea0003800000 */
.L_x_4819:
[----:B------:R-:W-:Y:S01]  /*37af0*/  BSSY B2, `(.L_x_4821) ;  /* 0x0000006000027945 */ /* 0x000fe20003800000 */
[----:B------:R-:W-:Y:S05]  /*37b00*/  @P4 BRA P5, `(.L_x_4822) ;  /* 0x0000004000004947 */ /* 0x000fea0002800000 */
[----:B------:R-:W-:Y:S01]  /*37b10*/  IMAD.MOV.U32 R6, RZ, RZ, R28 ;  /* 0x000000ffff067224 */ /* 0x000fe200078e001c */
[----:B------:R-:W-:Y:S01]  /*37b20*/  MOV R0, 0x37b50 ;  /* 0x00037b5000007802 */ /* 0x000fe20000000f00 */
[----:B0-----:R-:W-:Y:S02]  /*37b30*/  IMAD.MOV.U32 R5, RZ, RZ, R29 ;  /* 0x000000ffff057224 */ /* 0x001fe400078e001d */
[----:B-1-3--:R-:W-:Y:S05]  /*37b40*/  CALL.REL.NOINC `($__internal_1_$__cuda_sm20_div_rn_f64_full) ;  /* 0x00001e8000007944 */ /* 0x00afea0003c00000 */
.L_x_4822:
[----:B------:R-:W-:Y:S05]  /*37b50*/  BSYNC B2 ;  /* 0x0000000000027941 */ /* 0x000fea0003800000 */
.L_x_4821:
        /* <DEDUP_REMOVED lines=43> */
.L_x_4824:
[----:B------:R-:W-:Y:S02]  /*37e10*/  FSEL R2, RZ, 3.37028055040000000000e+12, P2 ;  /* 0x54442d18ff027808 */ /* 0x000fe40001000000 */
[----:B------:R-:W-:Y:S02]  /*37e20*/  FSEL R3, RZ, 2.1426990032196044922, P2 ;  /* 0x400921fbff037808 */ /* 0x000fe40001000000 */
.L_x_4825:
[----:B------:R-:W-:Y:S05]  /*37e30*/  BSYNC B0 ;  /* 0x0000000000007941 */ /* 0x000fea0003800000 */
.L_x_4823:
[----:B------:R0:W2:Y:S02]  /*37e40*/  DADD R24, |R24|, |R26| ;  /* 0x0000000018187229 */ /* 0x0000a4000000061a */
[----:B0-----:R-:W-:-:S04]  /*37e50*/  LOP3.LUT R27, R3, 0x80000000, R27, 0xb8, !PT ;  /* 0x80000000031b7812 */ /* 0x001fc800078eb81b */
[----:B--2---:R-:W0:-:S06]  /*37e60*/  DSETP.GTU.AND P0, PT, |R24|, +INF , PT ;  /* 0x7ff000001800742a */ /* 0x004e0c0003f0c200 */
[----:B0-----:R-:W-:Y:S02]  /*37e70*/  FSEL R2, R24, R2, P0 ;  /* 0x0000000218027208 */ /* 0x001fe40000000000 */
[----:B------:R-:W-:Y:S02]  /*37e80*/  FSEL R3, R25, R27, P0 ;  /* 0x0000001b19037208 */ /* 0x000fe40000000000 */
.L_x_4774:
[----:B------:R-:W-:Y:S05]  /*37e90*/  BSYNC B1 ;  /* 0x0000000000017941 */ /* 0x000fea0003800000 */
.L_x_4758:
        /* <DEDUP_REMOVED lines=55> */
.L_x_4832:
[----:B------:R-:W-:Y:S05]  /*38210*/  BSYNC B0 ;  /* 0x0000000000007941 */ /* 0x000fea0003800000 */
.L_x_4831:
        /* <DEDUP_REMOVED lines=15> */
.L_x_4834:
[----:B0-----:R0:W2:Y:S01]  /*38310*/  DMUL R4, RZ, R28 ;  /* 0x0000001cff047228 */ /* 0x0010a20000000000 */
[----:B------:R-:W-:-:S05]  /*38320*/  IMAD.MOV.U32 R3, RZ, RZ, RZ ;  /* 0x000000ffff037224 */ /* 0x000fca00078e00ff */
.L_x_4835:
[----:B------:R-:W-:Y:S05]  /*38330*/  BSYNC B2 ;  /* 0x0000000000027941 */ /* 0x000fea0003800000 */
.L_x_4833:
        /* <DEDUP_REMOVED lines=39> */
.L_x_4837:
[----:B------:R2:W3:Y:S01]  /*385b0*/  DMUL R4, RZ, R28 ;  /* 0x0000001cff047228 */ /* 0x0004e20000000000 */
[----:B------:R-:W-:-:S05]  /*385c0*/  IMAD.MOV.U32 R0, RZ, RZ, RZ ;  /* 0x000000ffff007224 */ /* 0x000fca00078e00ff */
.L_x_4838:
[----:B------:R-:W-:Y:S05]  /*385d0*/  BSYNC B2 ;  /* 0x0000000000027941 */ /* 0x000fea0003800000 */
.L_x_4836:
        /* <DEDUP_REMOVED lines=25> */
.L_x_4830:
        /* <DEDUP_REMOVED lines=38> */
.L_x_4841:
[----:B------:R-:W-:Y:S05]  /*389d0*/  BSYNC B0 ;  /* 0x0000000000007941 */ /* 0x000fea0003800000 */
.L_x_4840:
        /* <DEDUP_REMOVED lines=15> */
.L_x_4843:
[----:B0-----:R0:W2:Y:S01]  /*38ad0*/  DMUL R4, RZ, R28 ;  /* 0x0000001cff047228 */ /* 0x0010a20000000000 */
[----:B------:R-:W-:-:S05]  /*38ae0*/  IMAD.MOV.U32 R3, RZ, RZ, RZ ;  /* 0x000000ffff037224 */ /* 0x000fca00078e00ff */
.L_x_4844:
[----:B------:R-:W-:Y:S05]  /*38af0*/  BSYNC B2 ;  /* 0x0000000000027941 */ /* 0x000fea0003800000 */
.L_x_4842:
        /* <DEDUP_REMOVED lines=39> */
.L_x_4846:
[----:B------:R2:W3:Y:S01]  /*38d70*/  DMUL R4, RZ, R28 ;  /* 0x0000001cff047228 */ /* 0x0004e20000000000 */
[----:B------:R-:W-:-:S05]  /*38d80*/  IMAD.MOV.U32 R0, RZ, RZ, RZ ;  /* 0x000000ffff007224 */ /* 0x000fca00078e00ff */
.L_x_4847:
[----:B------:R-:W-:Y:S05]  /*38d90*/  BSYNC B2 ;  /* 0x0000000000027941 */ /* 0x000fea0003800000 */
.L_x_4845:
        /* <DEDUP_REMOVED lines=39> */
.L_x_4829:
        /* <DEDUP_REMOVED lines=11> */
.L_x_4848:
[----:B------:R-:W0:-:S10]  /*390c0*/  DADD R24, R28, -R28 ;  /* 0x000000001c187229 */ /* 0x000e14000000081c */
[----:B0-----:R-:W-:Y:S02]  /*390d0*/  IMAD.MOV.U32 R26, RZ, RZ, R24 ;  /* 0x000000ffff1a7224 */ /* 0x001fe400078e0018 */
[----:B------:R-:W-:Y:S01]  /*390e0*/  IMAD.MOV.U32 R27, RZ, RZ, R25 ;  /* 0x000000ffff1b7224 */ /* 0x000fe200078e0019 */
[----:B------:R-:W-:Y:S05]  /*390f0*/  BRA `(.L_x_4839) ;  /* 0x000007c000007947 */ /* 0x000fea0003800000 */
.L_x_4828:
        /* <DEDUP_REMOVED lines=16> */
.L_x_4850:
[----:B------:R0:W1:Y:S01]  /*39200*/  DMUL R4, RZ, R28 ;  /* 0x0000001cff047228 */ /* 0x0000620000000000 */
[----:B------:R-:W-:-:S05]  /*39210*/  IMAD.MOV.U32 R3, RZ, RZ, RZ ;  /* 0x000000ffff037224 */ /* 0x000fca00078e00ff */
.L_x_4851:
[----:B------:R-:W-:Y:S05]  /*39220*/  BSYNC B2 ;  /* 0x0000000000027941 */ /* 0x000fea0003800000 */
.L_x_4849:
        /* <DEDUP_REMOVED lines=39> */
.L_x_4853:
[----:B------:R1:W2:Y:S01]  /*394a0*/  DMUL R4, RZ, R28 ;  /* 0x0000001cff047228 */ /* 0x0002a20000000000 */
[----:B------:R-:W-:-:S05]  /*394b0*/  IMAD.MOV.U32 R0, RZ, RZ, RZ ;  /* 0x000000ffff007224 */ /* 0x000fca00078e00ff */
.L_x_4854:
[----:B------:R-:W-:Y:S05]  /*394c0*/  BSYNC B2 ;  /* 0x0000000000027941 */ /* 0x000fea0003800000 */
.L_x_4852:
        /* <DEDUP_REMOVED lines=24> */
.L_x_4827:
        /* <DEDUP_REMOVED lines=36> */
.L_x_4856:
[----:B------:R-:W-:Y:S05]  /*39890*/  BSYNC B0 ;  /* 0x0000000000007941 */ /* 0x000fea0003800000 */
.L_x_4855:
[----:B------:R-:W-:Y:S02]  /*398a0*/  IMAD.MOV.U32 R26, RZ, RZ, R28 ;  /* 0x000000ffff1a7224 */ /* 0x000fe400078e001c */
[----:B------:R-:W-:Y:S02]  /*398b0*/  IMAD.MOV.U32 R27, RZ, RZ, R29 ;  /* 0x000000ffff1b7224 */ /* 0x000fe400078e001d */
.L_x_4839:
[----:B012---:R-:W-:Y:S05]  /*398c0*/  BSYNC B1 ;  /* 0x0000000000017941 */ /* 0x007fea0003800000 */
.L_x_4826:
[----:B------:R-:W-:-:S04]  /*398d0*/  LEA R2, P0, R53, R44, 0x6 ;  /* 0x0000002c35027211 */ /* 0x000fc800078030ff */
[C---:B------:R-:W-:Y:S02]  /*398e0*/  LEA.HI.X R3, R53.reuse, R45, R52, 0x6, P0 ;  /* 0x0000002d35037211 */ /* 0x040fe400000f3434 */
[----:B------:R-:W-:-:S03]  /*398f0*/  IADD3 R53, P0, R53, c[0x0][0x0], RZ ;  /* 0x0000000035357a10 */ /* 0x000fc60007f1e0ff */
[----:B---3--:R0:W-:Y:S01]  /*39900*/  STG.E.128 [R2.64], R40 ;  /* 0x0000002802007986 */ /* 0x0081e2000c101d06 */
[C---:B------:R-:W-:Y:S01]  /*39910*/  ISETP.LT.U32.AND P1, PT, R53.reuse, 0x4000, PT ;  /* 0x000040003500780c */ /* 0x040fe20003f21070 */
[----:B------:R-:W-:Y:S02]  /*39920*/  IMAD.SHL.U32 R5, R53, 0x4, RZ ;  /* 0x0000000435057824 */ /* 0x000fe400078e00ff */
[----:B------:R-:W-:Y:S01]  /*39930*/  IMAD.X R52, RZ, RZ, R52, P0 ;  /* 0x000000ffff347224 */ /* 0x000fe200000e0634 */
[----:B------:R0:W-:Y:S02]  /*39940*/  STG.E.128 [R2.64+0x10], R16 ;  /* 0x0000101002007986 */ /* 0x0001e4000c101d06 */
[----:B------:R-:W-:Y:S02]  /*39950*/  ISETP.GE.U32.AND P0, PT, R5, R12, PT ;  /* 0x0000000c0500720c */ /* 0x000fe40003f06070 */
[----:B------:R0:W-:Y:S01]  /*39960*/  STG.E.128 [R2.64+0x20], R20 ;  /* 0x0000201402007986 */ /* 0x0001e2000c101d06 */
[----:B------:R-:W-:-:S02]  /*39970*/  SHF.L.U64.HI R0, R53, 0x2, R52 ;  /* 0x0000000235007819 */ /* 0x000fc40000010234 */
[----:B------:R-:W-:Y:S01]  /*39980*/  ISETP.LT.U32.AND.EX P1, PT, R52, RZ, PT, P1 ;  /* 0x000000ff3400720c */ /* 0x000fe20003f21110 */
[----:B------:R0:W-:Y:S01]  /*39990*/  STG.E.128 [R2.64+0x30], R24 ;  /* 0x0000301802007986 */ /* 0x0001e2000c101d06 */
[----:B------:R-:W-:-:S13]  /*399a0*/  ISETP.GE.AND.EX P0, PT, R0, R11, PT, P0 ;  /* 0x0000000b0000720c */ /* 0x000fda0003f06300 */
[----:B------:R-:W-:Y:S05]  /*399b0*/  @!P0 BRA P1, `(.L_x_4857) ;  /* 0xfffe381000008947 */ /* 0x000fea000083ffff */
[----:B------:R-:W-:Y:S05]  /*399c0*/  EXIT ;  /* 0x000000000000794d */ /* 0x000fea0003800000 */
        .weak           $__internal_1_$__cuda_sm20_div_rn_f64_full
        .type           $__internal_1_$__cuda_sm20_div_rn_f64_full,@function
        .size           $__internal_1_$__cuda_sm20_div_rn_f64_full,($_ZN2at6native55_GLOBAL__N__de093ff9_22_ForeachBinaryOpList_cu_a911ec4325multi_tensor_apply_kernelINS1_18TensorListMetadataILi3EEENS1_24BinaryOpListAlphaFunctorIN3c107complexIdEELi3ELi2ELi2EEEJNS1_13power_functorIS8_EES8_EEEvT_T0_DpT1_$__internal_trig_reduction_slowpathd - $__internal_1_$__cuda_sm20_div_rn_f64_full)
$__internal_1_$__cuda_sm20_div_rn_f64_full:
[C---:B------:R-:W-:Y:S01]  /*399d0*/  FSETP.GEU.AND P0, PT, |R3|.reuse, 1.469367938527859385e-39, PT ;  /* 0x001000000300780b */ /* 0x040fe20003f0e200 */
[----:B------:R-:W-:Y:S01]  /*399e0*/  IMAD.MOV.U32 R13, RZ, RZ, 0x1ca00000 ;  /* 0x1ca00000ff0d7424 */ /* 0x000fe200078e00ff */
[----:B------:R-:W-:Y:S01]  /*399f0*/  LOP3.LUT R10, R3, 0x7ff00000, RZ, 0xc0, !PT ;  /* 0x7ff00000030a7812 */ /* 0x000fe200078ec0ff */
[----:B------:R-:W-:Y:S01]  /*39a00*/  IMAD.MOV.U32 R4, RZ, RZ, R6 ;  /* 0x000000ffff047224 */ /* 0x000fe200078e0006 */
[----:B------:R-:W-:Y:S01]  /*39a10*/  LOP3.LUT R66, R5, 0x7ff00000, RZ, 0xc0, !PT ;  /* 0x7ff0000005427812 */ /* 0x000fe200078ec0ff */
[----:B------:R-:W-:Y:S01]  /*39a20*/  IMAD.MOV.U32 R50, RZ, RZ, 0x1 ;  /* 0x00000001ff327424 */ /* 0x000fe200078e00ff */
[----:B------:R-:W-:Y:S01]  /*39a30*/  BSSY B0, `(.L_x_4858) ;  /* 0x0000052000007945 */ /* 0x000fe20003800000 */
[----:B------:R-:W-:-:S06]  /*39a40*/  IMAD.MOV.U32 R65, RZ, RZ, R10 ;  /* 0x000000ffff417224 */ /* 0x000fcc00078e000a */
[----:B------:R-:W-:Y:S01]  /*39a50*/  @!P0 LOP3.LUT R7, R5, 0x7ff00000, RZ, 0xc0, !PT ;  /* 0x7ff0000005078812 */ /* 0x000fe200078ec0ff */
[----:B------:R-:W-:-:S03]  /*39a60*/  @!P0 IMAD.MOV.U32 R54, RZ, RZ, RZ ;  /* 0x000000ffff368224 */ /* 0x000fc600078e00ff */
[C---:B------:R-:W-:Y:S02]  /*39a70*/  @!P0 ISETP.GE.U32.AND P5, PT, R10.reuse, R7, PT ;  /* 0x000000070a00820c */ /* 0x040fe40003fa6070 */
[----:B------:R-:W-:Y:S02]  /*39a80*/  LOP3.LUT R7, R5, 0x800fffff, RZ, 0xc0, !PT ;  /* 0x800fffff05077812 */ /* 0x000fe400078ec0ff */
[----:B------:R-:W-:Y:S02]  /*39a90*/  @!P0 SEL R55, R13, 0x63400000, !P5 ;  /* 0x634000000d378807 */ /* 0x000fe40006800000 */
[----:B------:R-:W-:Y:S02]  /*39aa0*/  ISETP.GE.U32.AND P5, PT, R10, R66, PT ;  /* 0x000000420a00720c */ /* 0x000fe40003fa6070 */
[----:B------:R-:W-:Y:S02]  /*39ab0*/  LOP3.LUT R7, R7, 0x3ff00000, RZ, 0xfc, !PT ;  /* 0x3ff0000007077812 */ /* 0x000fe400078efcff */
[----:B------:R-:W-:-:S02]  /*39ac0*/  SEL R9, R13, 0x63400000, !P5 ;  /* 0x634000000d097807 */ /* 0x000fc40006800000 */
[----:B------:R-:W-:Y:S02]  /*39ad0*/  FSETP.GEU.AND P5, PT, |R5|, 1.469367938527859385e-39, PT ;  /* 0x001000000500780b */ /* 0x000fe40003fae200 */
[--C-:B------:R-:W-:Y:S02]  /*39ae0*/  @!P0 LOP3.LUT R8, R55, 0x80000000, R3.reuse, 0xf8, !PT ;  /* 0x8000000037088812 */ /* 0x100fe400078ef803 */
[----:B------:R-:W-:Y:S02]  /*39af0*/  LOP3.LUT R9, R9, 0x800fffff, R3, 0xf8, !PT ;  /* 0x800fffff09097812 */ /* 0x000fe400078ef803 */
[----:B------:R-:W-:Y:S01]  /*39b00*/  @!P0 LOP3.LUT R55, R8, 0x100000, RZ, 0xfc, !PT ;  /* 0x0010000008378812 */ /* 0x000fe200078efcff */
[----:B------:R-:W-:-:S06]  /*39b10*/  IMAD.MOV.U32 R8, RZ, RZ, R2 ;  /* 0x000000ffff087224 */ /* 0x000fcc00078e0002 */
[----:B------:R-:W0:-:S04]  /*39b20*/  @!P5 DMUL R6, R4, 8.98846567431157953865e+307 ;  /* 0x7fe000000406d828 */ /* 0x000e080000000000 */
[----:B------:R-:W1:Y:S02]  /*39b30*/  @!P0 DFMA R8, R8, 2, -R54 ;  /* 0x400000000808882b */ /* 0x000e640000000836 */
[----:B0-----:R-:W0:Y:S04]  /*39b40*/  MUFU.RCP64H R51, R7 ;  /* 0x0000000700337308 */ /* 0x001e280000001800 */
[----:B------:R-:W-:-:S04]  /*39b50*/  @!P5 LOP3.LUT R66, R7, 0x7ff00000, RZ, 0xc0, !PT ;  /* 0x7ff000000742d812 */ /* 0x000fc800078ec0ff */
[----:B-1----:R-:W-:Y:S02]  /*39b60*/  @!P0 LOP3.LUT R65, R9, 0x7ff00000, RZ, 0xc0, !PT ;  /* 0x7ff0000009418812 */ /* 0x002fe400078ec0ff */
[----:B------:R-:W-:Y:S02]  /*39b70*/  IADD3 R67, R66, -0x1, RZ ;  /* 0xffffffff42437810 */ /* 0x000fe40007ffe0ff */
[----:B------:R-:W-:Y:S01]  /*39b80*/  IADD3 R54, R65, -0x1, RZ ;  /* 0xffffffff41367810 */ /* 0x000fe20007ffe0ff */
[----:B0-----:R-:W0:-:S03]  /*39b90*/  DFMA R14, R50, -R6, 1 ;  /* 0x3ff00000320e742b */ /* 0x001e060000000806 */
[----:B------:R-:W-:-:S04]  /*39ba0*/  ISETP.GT.U32.AND P0, PT, R54, 0x7feffffe, PT ;  /* 0x7feffffe3600780c */ /* 0x000fc80003f04070 */
[----:B------:R-:W-:Y:S01]  /*39bb0*/  ISETP.GT.U32.OR P0, PT, R67, 0x7feffffe, P0 ;  /* 0x7feffffe4300780c */ /* 0x000fe20000704470 */
[----:B0-----:R-:W0:-:S06]  /*39bc0*/  DFMA R14, R14, R14, R14 ;  /* 0x0000000e0e0e722b */ /* 0x001e0c000000000e */
[----:B0-----:R-:W0:-:S06]  /*39bd0*/  DFMA R14, R50, R14, R50 ;  /* 0x0000000e320e722b */ /* 0x001e0c0000000032 */
[----:B0-----:R-:W0:-:S06]  /*39be0*/  DFMA R50, R14, -R6, 1 ;  /* 0x3ff000000e32742b */ /* 0x001e0c0000000806 */
[----:B0-----:R-:W0:-:S06]  /*39bf0*/  DFMA R14, R14, R50, R14 ;  /* 0x000000320e0e722b */ /* 0x001e0c000000000e */
[----:B0-----:R-:W0:-:S06]  /*39c00*/  DMUL R50, R14, R8 ;  /* 0x000000080e327228 */ /* 0x001e0c0000000000 */
[----:B0-----:R-:W0:-:S06]  /*39c10*/  DFMA R54, R50, -R6, R8 ;  /* 0x800000063236722b */ /* 0x001e0c0000000008 */
[----:B0-----:R0:W1:Y:S01]  /*39c20*/  DFMA R54, R14, R54, R50 ;  /* 0x000000360e36722b */ /* 0x0010620000000032 */
[----:B------:R-:W-:Y:S05]  /*39c30*/  @P0 BRA `(.L_x_4859) ;  /* 0x000001c000000947 */ /* 0x000fea0003800000 */
[----:B------:R-:W-:Y:S01]  /*39c40*/  LOP3.LUT R3, R5, 0x7ff00000, RZ, 0xc0, !PT ;  /* 0x7ff0000005037812 */ /* 0x000fe200078ec0ff */
[----:B0-----:R-:W-:-:S03]  /*39c50*/  IMAD.MOV.U32 R50, RZ, RZ, RZ ;  /* 0x000000ffff327224 */ /* 0x001fc600078e00ff */
[C---:B------:R-:W-:Y:S01]  /*39c60*/  ISETP.GE.U32.AND P0, PT, R10.reuse, R3, PT ;  /* 0x000000030a00720c */ /* 0x040fe20003f06070 */
[----:B------:R-:W-:-:S03]  /*39c70*/  IMAD.IADD R2, R10, 0x1, -R3 ;  /* 0x000000010a027824 */ /* 0x000fc600078e0a03 */
[----:B------:R-:W-:Y:S02]  /*39c80*/  SEL R13, R13, 0x63400000, !P0 ;  /* 0x634000000d0d7807 */ /* 0x000fe40004000000 */
[----:B------:R-:W-:-:S04]  /*39c90*/  IMNMX R2, R2, -0x46a00000, !PT ;  /* 0xb960000002027817 */ /* 0x000fc80007800200 */
[----:B------:R-:W-:-:S05]  /*39ca0*/  IMNMX R2, R2, 0x46a00000, PT ;  /* 0x46a0000002027817 */ /* 0x000fca0003800200 */
[----:B------:R-:W-:-:S05]  /*39cb0*/  IMAD.IADD R2, R2, 0x1, -R13 ;  /* 0x0000000102027824 */ /* 0x000fca00078e0a0d */
[----:B------:R-:W-:-:S06]  /*39cc0*/  IADD3 R51, R2, 0x7fe00000, RZ ;  /* 0x7fe0000002337810 */ /* 0x000fcc0007ffe0ff */
[----:B-1----:R-:W0:-:S10]  /*39cd0*/  DMUL R14, R54, R50 ;  /* 0x00000032360e7228 */ /* 0x002e140000000000 */
[----:B0-----:R-:W-:-:S13]  /*39ce0*/  FSETP.GTU.AND P0, PT, |R15|, 1.469367938527859385e-39, PT ;  /* 0x001000000f00780b */ /* 0x001fda0003f0c200 */
[----:B------:R-:W-:Y:S05]  /*39cf0*/  @P0 BRA `(.L_x_4860) ;  /* 0x0000025000000947 */ /* 0x000fea0003800000 */
[----:B------:R-:W0:Y:S01]  /*39d00*/  DFMA R6, R54, -R6, R8 ;  /* 0x800000063606722b */ /* 0x000e220000000008 */
[----:B------:R-:W-:-:S09]  /*39d10*/  IMAD.MOV.U32 R50, RZ, RZ, RZ ;  /* 0x000000ffff327224 */ /* 0x000fd200078e00ff */
[C---:B0-----:R-:W-:Y:S02]  /*39d20*/  FSETP.NEU.AND P0, PT, R7.reuse, RZ, PT ;  /* 0x000000ff0700720b */ /* 0x041fe40003f0d000 */
[----:B------:R-:W-:-:S04]  /*39d30*/  LOP3.LUT R4, R7, 0x80000000, R5, 0x48, !PT ;  /* 0x8000000007047812 */ /* 0x000fc800078e4805 */
[----:B------:R-:W-:-:S07]  /*39d40*/  LOP3.LUT R51, R4, R51, RZ, 0xfc, !PT ;  /* 0x0000003304337212 */ /* 0x000fce00078efcff */
[----:B------:R-:W-:Y:S05]  /*39d50*/  @!P0 BRA `(.L_x_4860) ;  /* 0x000001f000008947 */ /* 0x000fea0003800000 */
[----:B------:R-:W-:Y:S01]  /*39d60*/  IMAD.MOV R7, RZ, RZ, -R2 ;  /* 0x000000ffff077224 */ /* 0x000fe200078e0a02 */
[----:B------:R-:W-:Y:S01]  /*39d70*/  IADD3 R2, -R2, -0x43300000, RZ ;  /* 0xbcd0000002027810 */ /* 0x000fe20007ffe1ff */
[----:B------:R-:W-:-:S06]  /*39d80*/  IMAD.MOV.U32 R6, RZ, RZ, RZ ;  /* 0x000000ffff067224 */ /* 0x000fcc00078e00ff */
[----:B------:R-:W0:-:S04]  /*39d90*/  DFMA R6, R14, -R6, R54 ;  /* 0x800000060e06722b */ /* 0x000e080000000036 */
[----:B------:R-:W1:-:S06]  /*39da0*/  DMUL.RP R54, R54, R50 ;  /* 0x0000003236367228 */ /* 0x000e4c0000008000 */
[----:B0-----:R-:W-:-:S04]  /*39db0*/  FSETP.NEU.AND P0, PT, |R7|, R2, PT ;  /* 0x000000020700720b */ /* 0x001fc80003f0d200 */
[----:B-1----:R-:W-:Y:S02]  /*39dc0*/  LOP3.LUT R3, R55, R4, RZ, 0x3c, !PT ;  /* 0x0000000437037212 */ /* 0x002fe400078e3cff */
[----:B------:R-:W-:Y:S02]  /*39dd0*/  FSEL R14, R54, R14, !P0 ;  /* 0x0000000e360e7208 */ /* 0x000fe40004000000 */
[----:B------:R-:W-:Y:S01]  /*39de0*/  FSEL R15, R3, R15, !P0 ;  /* 0x0000000f030f7208 */ /* 0x000fe20004000000 */
[----:B------:R-:W-:Y:S05]  /*39df0*/  BRA `(.L_x_4860) ;  /* 0x0000015000007947 */ /* 0x000fea0003800000 */
.L_x_4859:
[----:B------:R-:W2:-:S14]  /*39e00*/  DSETP.NAN.AND P0, PT, R2, R2, PT ;  /* 0x000000020200722a */ /* 0x000e9c0003f08000 */
[----:B--2---:R-:W-:Y:S05]  /*39e10*/  @P0 BRA `(.L_x_4861) ;  /* 0x0000011000000947 */ /* 0x004fea0003800000 */
[----:B------:R-:W2:-:S14]  /*39e20*/  DSETP.NAN.AND P0, PT, R4, R4, PT ;  /* 0x000000040400722a */ /* 0x000e9c0003f08000 */
[----:B--2---:R-:W-:Y:S05]  /*39e30*/  @P0 BRA `(.L_x_4862) ;  /* 0x000000c000000947 */ /* 0x004fea0003800000 */
[----:B------:R-:W-:Y:S01]  /*39e40*/  ISETP.NE.AND P0, PT, R65, R66, PT ;  /* 0x000000424100720c */ /* 0x000fe20003f05270 */
[----:B0-----:R-:W-:Y:S02]  /*39e50*/  IMAD.MOV.U32 R14, RZ, RZ, 0x0 ;  /* 0x00000000ff0e7424 */ /* 0x001fe400078e00ff */
[----:B------:R-:W-:-:S10]  /*39e60*/  IMAD.MOV.U32 R15, RZ, RZ, -0x80000 ;  /* 0xfff80000ff0f7424 */ /* 0x000fd400078e00ff */
[----:B------:R-:W-:Y:S05]  /*39e70*/  @!P0 BRA `(.L_x_4860) ;  /* 0x000000d000008947 */ /* 0x000fea0003800000 */
[----:B------:R-:W-:Y:S02]  /*39e80*/  ISETP.NE.AND P0, PT, R65, 0x7ff00000, PT ;  /* 0x7ff000004100780c */ /* 0x000fe40003f05270 */
[----:B------:R-:W-:Y:S02]  /*39e90*/  LOP3.LUT R15, R3, 0x80000000, R5, 0x48, !PT ;  /* 0x80000000030f7812 */ /* 0x000fe400078e4805 */
[----:B------:R-:W-:-:S13]  /*39ea0*/  ISETP.EQ.OR P0, PT, R66, RZ, !P0 ;  /* 0x000000ff4200720c */ /* 0x000fda0004702670 */
[----:B------:R-:W-:Y:S01]  /*39eb0*/  @P0 LOP3.LUT R2, R15, 0x7ff00000, RZ, 0xfc, !PT ;  /* 0x7ff000000f020812 */ /* 0x000fe200078efcff */
[----:B------:R-:W-:Y:S02]  /*39ec0*/  @!P0 IMAD.MOV.U32 R14, RZ, RZ, RZ ;  /* 0x000000ffff0e8224 */ /* 0x000fe400078e00ff */
[----:B------:R-:W-:Y:S02]  /*39ed0*/  @P0 IMAD.MOV.U32 R14, RZ, RZ, RZ ;  /* 0x000000ffff0e0224 */ /* 0x000fe400078e00ff */
[----:B------:R-:W-:Y:S01]  /*39ee0*/  @P0 IMAD.MOV.U32 R15, RZ, RZ, R2 ;  /* 0x000000ffff0f0224 */ /* 0x000fe200078e0002 */
[----:B------:R-:W-:Y:S05]  /*39ef0*/  BRA `(.L_x_4860) ;  /* 0x0000005000007947 */ /* 0x000fea0003800000 */
.L_x_4862:
[----:B0-----:R-:W-:Y:S01]  /*39f00*/  LOP3.LUT R15, R5, 0x80000, RZ, 0xfc, !PT ;  /* 0x00080000050f7812 */ /* 0x001fe200078efcff */
[----:B------:R-:W-:Y:S01]  /*39f10*/  IMAD.MOV.U32 R14, RZ, RZ, R4 ;  /* 0x000000ffff0e7224 */ /* 0x000fe200078e0004 */
[----:B------:R-:W-:Y:S05]  /*39f20*/  BRA `(.L_x_4860) ;  /* 0x0000002000007947 */ /* 0x000fea0003800000 */
.L_x_4861:
[----:B0-----:R-:W-:Y:S01]  /*39f30*/  LOP3.LUT R15, R3, 0x80000, RZ, 0xfc, !PT ;  /* 0x00080000030f7812 */ /* 0x001fe200078efcff */
[----:B------:R-:W-:Y:S02]  /*39f40*/  IMAD.MOV.U32 R14, RZ, RZ, R2 ;  /* 0x000000ffff0e7224 */ /* 0x000fe400078e0002 */
.L_x_4860:
[----:B------:R-:W-:Y:S05]  /*39f50*/  BSYNC B0 ;  /* 0x0000000000007941 */ /* 0x000fea0003800000 */
.L_x_4858:
[----:B------:R-:W-:Y:S02]  /*39f60*/  IMAD.MOV.U32 R2, RZ, RZ, R0 ;  /* 0x000000ffff027224 */ /* 0x000fe400078e0000 */
[----:B------:R-:W-:-:S04]  /*39f70*/  IMAD.MOV.U32 R3, RZ, RZ, 0x0 ;  /* 0x00000000ff037424 */ /* 0x000fc800078e00ff */
[----:B------:R-:W-:Y:S05]  /*39f80*/  RET.REL.NODEC R2 `(_ZN2at6native55_GLOBAL__N__de093ff9_22_ForeachBinaryOpList_cu_a911ec4325multi_tensor_apply_kernelINS1_18TensorListMetadataILi3EEENS1_24BinaryOpListAlphaFunctorIN3c107complexIdEELi3ELi2ELi2EEEJNS1_13power_functorIS8_EES8_EEEvT_T0_DpT1_) ;  /* 0xfffc607002007950 */ /* 0x000fea0003c3ffff */
        .type           $_ZN2at6native55_GLOBAL__N__de093ff9_22_ForeachBinaryOpList_cu_a911ec4325multi_tensor_apply_kernelINS1_18TensorListMetadataILi3EEENS1_24BinaryOpListAlphaFunctorIN3c107complexIdEELi3ELi2ELi2EEEJNS1_13power_functorIS8_EES8_EEEvT_T0_DpT1_$__internal_trig_reduction_slowpathd,@function
        .size           $_ZN2at6native55_GLOBAL__N__de093ff9_22_ForeachBinaryOpList_cu_a911ec4325multi_tensor_apply_kernelINS1_18TensorListMetadataILi3EEENS1_24BinaryOpListAlphaFunctorIN3c107complexIdEELi3ELi2ELi2EEEJNS1_13power_functorIS8_EES8_EEEvT_T0_DpT1_$__internal_trig_reduction_slowpathd,(.L_x_8022 - $_ZN2at6native55_GLOBAL__N__de093ff9_22_ForeachBinaryOpList_cu_a911ec4325multi_tensor_apply_kernelINS1_18TensorListMetadataILi3EEENS1_24BinaryOpListAlphaFunctorIN3c107complexIdEELi3ELi2ELi2EEEJNS1_13power_functorIS8_EES8_EEEvT_T0_DpT1_$__internal_trig_reduction_slowpathd)
$_ZN2at6native55_GLOBAL__N__de093ff9_22_ForeachBinaryOpList_cu_a911ec4325multi_tensor_apply_kernelINS1_18TensorListMetadataILi3EEENS1_24BinaryOpListAlphaFunctorIN3c107complexIdEELi3ELi2ELi2EEEJNS1_13power_functorIS8_EES8_EEEvT_T0_DpT1_$__internal_trig_reduction_slowpathd:
[----:B------:R-:W-:Y:S01]  /*39f90*/  SHF.R.U32.HI R15, RZ, 0x14, R13 ;  /* 0x00000014ff0f7819 */ /* 0x000fe2000001160d */
[----:B------:R-:W-:-:S03]  /*39fa0*/  IMAD.MOV.U32 R3, RZ, RZ, RZ ;  /* 0x000000ffff037224 */ /* 0x000fc600078e00ff */
[----:B------:R-:W-:-:S04]  /*39fb0*/  LOP3.LUT R2, R15, 0x7ff, RZ, 0xc0, !PT ;  /* 0x000007ff0f027812 */ /* 0x000fc800078ec0ff */
[----:B------:R-:W-:-:S13]  /*39fc0*/  ISETP.NE.AND P0, PT, R2, 0x7ff, PT ;  /* 0x000007ff0200780c */ /* 0x000fda0003f05270 */
[----:B------:R-:W-:Y:S05]  /*39fd0*/  @!P0 BRA `(.L_x_4863) ;  /* 0x000008a000008947 */ /* 0x000fea0003800000 */
[----:B------:R-:W-:Y:S01]  /*39fe0*/  IADD3 R2, R2, -0x400, RZ ;  /* 0xfffffc0002027810 */ /* 0x000fe20007ffe0ff */
[----:B------:R-:W-:Y:S01]  /*39ff0*/  BSSY B0, `(.L_x_4864) ;  /* 0x000002d000007945 */ /* 0x000fe20003800000 */
[----:B------:R-:W-:Y:S01]  /*3a000*/  IADD3 R15, R15, -0x400, RZ ;  /* 0xfffffc000f0f7810 */ /* 0x000fe20007ffe0ff */
[----:B------:R-:W-:Y:S01]  /*3a010*/  CS2R R68, SRZ ;  /* 0x0000000000447805 */ /* 0x000fe2000001ff00 */
[----:B------:R-:W-:-:S04]  /*3a020*/  SHF.R.U32.HI R2, RZ, 0x6, R2 ;  /* 0x00000006ff027819 */ /* 0x000fc80000011602 */
[C---:B------:R-:W-:Y:S02]  /*3a030*/  IADD3 R3, -R2.reuse, 0x10, RZ ;  /* 0x0000001002037810 */ /* 0x040fe40007ffe1ff */
[C---:B------:R-:W-:Y:S02]  /*3a040*/  IADD3 R4, -R2.reuse, 0x13, RZ ;  /* 0x0000001302047810 */ /* 0x040fe40007ffe1ff */
[----:B------:R-:W-:Y:S02]  /*3a050*/  ISETP.GT.AND P0, PT, R3, 0xe, PT ;  /* 0x0000000e0300780c */ /* 0x000fe40003f04270 */
[----:B------:R-:W-:Y:S02]  /*3a060*/  IADD3 R2, -R2, 0xf, RZ ;  /* 0x0000000f02027810 */ /* 0x000fe40007ffe1ff */
[----:B------:R-:W-:-:S04]  /*3a070*/  SEL R4, R4, 0x12, !P0 ;  /* 0x0000001204047807 */ /* 0x000fc80004000000 */
[----:B------:R-:W-:Y:S01]  /*3a080*/  ISETP.GT.AND P0, PT, R3, R4, PT ;  /* 0x000000040300720c */ /* 0x000fe20003f04270 */
[----:B------:R-:W-:-:S12]  /*3a090*/  IMAD.MOV.U32 R3, RZ, RZ, R2 ;  /* 0x000000ffff037224 */ /* 0x000fd800078e0002 */
[----:B------:R-:W-:Y:S05]  /*3a0a0*/  @P0 BRA `(.L_x_4865) ;  /* 0x0000021000000947 */ /* 0x000fea0003800000 */
[----:B------:R-:W-:Y:S01]  /*3a0b0*/  IMAD.MOV.U32 R3, RZ, RZ, 0x8 ;  /* 0x00000008ff037424 */ /* 0x000fe200078e00ff */
[C---:B------:R-:W-:Y:S01]  /*3a0c0*/  SHF.L.U64.HI R8, R0.reuse, 0xb, R13 ;  /* 0x0000000b00087819 */ /* 0x040fe2000001020d */
[----:B------:R-:W-:Y:S01]  /*3a0d0*/  IMAD.SHL.U32 R5, R0, 0x800, RZ ;  /* 0x0000080000057824 */ /* 0x000fe200078e00ff */
[----:B------:R-:W-:Y:S01]  /*3a0e0*/  CS2R R68, SRZ ;  /* 0x0000000000447805 */ /* 0x000fe2000001ff00 */
[----:B------:R-:W-:Y:S01]  /*3a0f0*/  IMAD.WIDE R6, R2, R3, c[0x4][0xe8] ;  /* 0x01003a0002067625 */ /* 0x000fe200078e0203 */
[----:B------:R-:W-:-:S03]  /*3a100*/  LOP3.LUT R8, R8, 0x80000000, RZ, 0xfc, !PT ;  /* 0x8000000008087812 */ /* 0x000fc600078efcff */
[----:B------:R-:W-:Y:S02]  /*3a110*/  IMAD.MOV.U32 R0, RZ, RZ, R1 ;  /* 0x000000ffff007224 */ /* 0x000fe400078e0001 */
[----:B------:R-:W-:Y:S02]  /*3a120*/  IMAD.MOV.U32 R3, RZ, RZ, R2 ;  /* 0x000000ffff037224 */ /* 0x000fe400078e0002 */
.L_x_4866:
[----:B------:R-:W-:Y:S02]  /*3a130*/  ULDC.64 UR4, c[0x0][0x118] ;  /* 0x0000460000047ab9 */ /* 0x000fe40000000a00 */
[----:B------:R0:W2:Y:S01]  /*3a140*/  LDG.E.64.CONSTANT R66, [R6.64] ;  /* 0x0000000406427981 */ /* 0x0000a2000c1e9b00 */
[----:B------:R-:W-:Y:S02]  /*3a150*/  IADD3 R3, R3, 0x1, RZ ;  /* 0x0000000103037810 */ /* 0x000fe40007ffe0ff */
[----:B0-----:R-:W-:-:S05]  /*3a160*/  IADD3 R6, P1, R6, 0x8, RZ ;  /* 0x0000000806067810 */ /* 0x001fca0007f3e0ff */
[----:B------:R-:W-:Y:S02]  /*3a170*/  IMAD.X R7, RZ, RZ, R7, P1 ;  /* 0x000000ffff077224 */ /* 0x000fe400008e0607 */
[----:B--2---:R-:W-:-:S04]  /*3a180*/  IMAD.WIDE.U32 R68, P0, R66, R5, R68 ;  /* 0x0000000542447225 */ /* 0x004fc80007800044 */
[CC--:B------:R-:W-:Y:S02]  /*3a190*/  IMAD R50, R66.reuse, R8.reuse, RZ ;  /* 0x0000000842327224 */ /* 0x0c0fe400078e02ff */
[----:B------:R-:W-:-:S03]  /*3a1a0*/  IMAD.HI.U32 R10, R66, R8, RZ ;  /* 0x00000008420a7227 */ /* 0x000fc600078e00ff */
[----:B------:R-:W-:Y:S01]  /*3a1b0*/  IADD3 R50, P1, R50, R69, RZ ;  /* 0x0000004532327210 */ /* 0x000fe20007f3e0ff */
[CC--:B------:R-:W-:Y:S02]  /*3a1c0*/  IMAD R9, R67.reuse, R5.reuse, RZ ;  /* 0x0000000543097224 */ /* 0x0c0fe400078e02ff */
[----:B------:R-:W-:Y:S02]  /*3a1d0*/  IMAD.X R10, RZ, RZ, R10, P0 ;  /* 0x000000ffff0a7224 */ /* 0x000fe400000e060a */
[----:B------:R-:W-:Y:S01]  /*3a1e0*/  IMAD R51, R67, R8, RZ ;  /* 0x0000000843337224 */ /* 0x000fe200078e02ff */
[----:B------:R-:W-:Y:S01]  /*3a1f0*/  IADD3 R69, P0, R9, R50, RZ ;  /* 0x0000003209457210 */ /* 0x000fe20007f1e0ff */
[----:B------:R-:W-:-:S04]  /*3a200*/  IMAD.HI.U32 R9, R67, R5, RZ ;  /* 0x0000000543097227 */ /* 0x000fc800078e00ff */
[----:B------:R0:W-:Y:S01]  /*3a210*/  STL.64 [R0], R68 ;  /* 0x0000004400007387 */ /* 0x0001e20000100a00 */
[----:B------:R-:W-:Y:S01]  /*3a220*/  IADD3.X R10, P1, R9, R10, RZ, P1, !PT ;  /* 0x0000000a090a7210 */ /* 0x000fe20000f3e4ff */
[----:B------:R-:W-:-:S03]  /*3a230*/  IMAD.HI.U32 R9, R67, R8, RZ ;  /* 0x0000000843097227 */ /* 0x000fc600078e00ff */
[----:B------:R-:W-:Y:S01]  /*3a240*/  IADD3.X R10, P0, R51, R10, RZ, P0, !PT ;  /* 0x0000000a330a7210 */ /* 0x000fe2000071e4ff */
[----:B------:R-:W-:Y:S01]  /*3a250*/  IMAD.X R9, RZ, RZ, R9, P1 ;  /* 0x000000ffff097224 */ /* 0x000fe200008e0609 */
[----:B------:R-:W-:-:S03]  /*3a260*/  ISETP.GE.AND P1, PT, R3, R4, PT ;  /* 0x000000040300720c */ /* 0x000fc60003f26270 */
[----:B------:R-:W-:Y:S01]  /*3a270*/  IMAD.X R9, RZ, RZ, R9, P0 ;  /* 0x000000ffff097224 */ /* 0x000fe200000e0609 */
[----:B0-----:R-:W-:Y:S01]  /*3a280*/  IADD3 R0, R0, 0x8, RZ ;  /* 0x0000000800007810 */ /* 0x001fe20007ffe0ff */
[----:B------:R-:W-:Y:S02]  /*3a290*/  IMAD.MOV.U32 R68, RZ, RZ, R10 ;  /* 0x000000ffff447224 */ /* 0x000fe400078e000a */
[----:B------:R-:W-:-:S06]  /*3a2a0*/  IMAD.MOV.U32 R69, RZ, RZ, R9 ;  /* 0x000000ffff457224 */ /* 0x000fcc00078e0009 */
[----:B------:R-:W-:Y:S05]  /*3a2b0*/  @!P1 BRA `(.L_x_4866) ;  /* 0xfffffe7000009947 */ /* 0x000fea000383ffff */
.L_x_4865:
[----:B------:R-:W-:Y:S05]  /*3a2c0*/  BSYNC B0 ;  /* 0x0000000000007941 */ /* 0x000fea0003800000 */
.L_x_4864:
[----:B------:R-:W-:Y:S01]  /*3a2d0*/  LOP3.LUT P0, R15, R15, 0x3f, RZ, 0xc0, !PT ;  /* 0x0000003f0f0f7812 */ /* 0x000fe2000780c0ff */
[----:B------:R-:W-:-:S04]  /*3a2e0*/  IMAD.IADD R2, R3, 0x1, -R2 ;  /* 0x0000000103027824 */ /* 0x000fc800078e0a02 */
[----:B------:R-:W-:-:S05]  /*3a2f0*/  IMAD R50, R2, 0x8, R1 ;  /* 0x0000000802327824 */ /* 0x000fca00078e0201 */
[----:B------:R0:W-:Y:S04]  /*3a300*/  STL.64 [R50], R68 ;  /* 0x0000004432007387 */ /* 0x0001e80000100a00 */
[----:B------:R-:W2:Y:S04]  /*3a310*/  LDL.64 R4, [R1+0x10] ;  /* 0x0000100001047983 */ /* 0x000ea80000100a00 */
[----:B------:R-:W3:Y:S04]  /*3a320*/  @P0 LDL.64 R6, [R1+0x8] ;  /* 0x0000080001060983 */ /* 0x000ee80000100a00 */
[----:B------:R-:W4:Y:S01]  /*3a330*/  LDL.64 R2, [R1+0x18] ;  /* 0x0000180001027983 */ /* 0x000f220000100a00 */
[----:B------:R-:W-:Y:S01]  /*3a340*/  @P0 IADD3 R8, -R15, 0x40, RZ ;  /* 0x000000400f080810 */ /* 0x000fe20007ffe1ff */
[----:B------:R-:W-:Y:S01]  /*3a350*/  UMOV UR4, URZ ;  /* 0x0000003f00047c82 */ /* 0x000fe20008000000 */
[----:B--2---:R-:W-:-:S02]  /*3a360*/  @P0 SHF.L.U32 R9, R4, R15, RZ ;  /* 0x0000000f04090219 */ /* 0x004fc400000006ff */
[-C--:B------:R-:W-:Y:S02]  /*3a370*/  @P0 SHF.R.U64 R0, R4, R8.reuse, R5 ;  /* 0x0000000804000219 */ /* 0x080fe40000001205 */
[-CC-:B---3--:R-:W-:Y:S02]  /*3a380*/  @P0 SHF.R.U64 R10, R6, R8.reuse, R7.reuse ;  /* 0x00000008060a0219 */ /* 0x188fe40000001207 */
[----:B------:R-:W-:Y:S02]  /*3a390*/  @P0 SHF.R.U32.HI R6, RZ, R8, R7 ;  /* 0x00000008ff060219 */ /* 0x000fe40000011607 */
[----:B------:R-:W-:Y:S02]  /*3a3a0*/  @P0 SHF.L.U64.HI R7, R4, R15, R5 ;  /* 0x0000000f04070219 */ /* 0x000fe40000010205 */
[----:B------:R-:W-:Y:S02]  /*3a3b0*/  @P0 LOP3.LUT R4, R10, R9, RZ, 0xfc, !PT ;  /* 0x000000090a040212 */ /* 0x000fe400078efcff */
[----:B----4-:R-:W-:-:S02]  /*3a3c0*/  @P0 SHF.L.U32 R9, R2, R15, RZ ;  /* 0x0000000f02090219 */ /* 0x010fc400000006ff */
[----:B------:R-:W-:Y:S02]  /*3a3d0*/  @P0 SHF.R.U32.HI R8, RZ, R8, R5 ;  /* 0x00000008ff080219 */ /* 0x000fe40000011605 */
[----:B------:R-:W-:Y:S02]  /*3a3e0*/  @P0 SHF.L.U64.HI R15, R2, R15, R3 ;  /* 0x0000000f020f0219 */ /* 0x000fe40000010203 */
[----:B------:R-:W-:Y:S02]  /*3a3f0*/  @P0 LOP3.LUT R5, R6, R7, RZ, 0xfc, !PT ;  /* 0x0000000706050212 */ /* 0x000fe400078efcff */
[----:B------:R-:W-:Y:S02]  /*3a400*/  @P0 LOP3.LUT R2, R9, R0, RZ, 0xfc, !PT ;  /* 0x0000000009020212 */ /* 0x000fe400078efcff */
[C-C-:B------:R-:W-:Y:S01]  /*3a410*/  SHF.L.U64.HI R0, R4.reuse, 0x2, R5.reuse ;  /* 0x0000000204007819 */ /* 0x140fe20000010205 */
[----:B------:R-:W-:Y:S01]  /*3a420*/  IMAD.SHL.U32 R4, R4, 0x4, RZ ;  /* 0x0000000404047824 */ /* 0x000fe200078e00ff */
[----:B------:R-:W-:Y:S01]  /*3a430*/  SHF.R.U32.HI R7, RZ, 0x1e, R5 ;  /* 0x0000001eff077819 */ /* 0x000fe20000011605 */
[----:B------:R-:W-:Y:S01]  /*3a440*/  IMAD.SHL.U32 R6, R2, 0x4, RZ ;  /* 0x0000000402067824 */ /* 0x000fe200078e00ff */
[----:B------:R-:W-:-:S02]  /*3a450*/  @P0 LOP3.LUT R3, R15, R8, RZ, 0xfc, !PT ;  /* 0x000000080f030212 */ /* 0x000fc400078efcff */
[----:B------:R-:W-:Y:S02]  /*3a460*/  IADD3 RZ, P0, RZ, -R4, RZ ;  /* 0x80000004ffff7210 */ /* 0x000fe40007f1e0ff */
[----:B------:R-:W-:Y:S02]  /*3a470*/  LOP3.LUT R9, RZ, R0, RZ, 0x33, !PT ;  /* 0x00000000ff097212 */ /* 0x000fe400078e33ff */
[----:B------:R-:W-:Y:S02]  /*3a480*/  LOP3.LUT R7, R7, R6, RZ, 0xfc, !PT ;  /* 0x0000000607077212 */ /* 0x000fe400078efcff */
[----:B------:R-:W-:Y:S02]  /*3a490*/  SHF.L.U64.HI R6, R2, 0x2, R3 ;  /* 0x0000000202067819 */ /* 0x000fe40000010203 */
[----:B------:R-:W-:Y:S02]  /*3a4a0*/  IADD3.X R9, P0, RZ, R9, RZ, P0, !PT ;  /* 0x00000009ff097210 */ /* 0x000fe4000071e4ff */
[----:B------:R-:W-:-:S02]  /*3a4b0*/  LOP3.LUT R8, RZ, R7, RZ, 0x33, !PT ;  /* 0x00000007ff087212 */ /* 0x000fc400078e33ff */
[----:B------:R-:W-:Y:S02]  /*3a4c0*/  LOP3.LUT R5, RZ, R6, RZ, 0x33, !PT ;  /* 0x00000006ff057212 */ /* 0x000fe400078e33ff */
[----:B------:R-:W-:Y:S02]  /*3a4d0*/  IADD3.X R8, P1, RZ, R8, RZ, P0, !PT ;  /* 0x00000008ff087210 */ /* 0x000fe4000073e4ff */
[----:B------:R-:W-:-:S03]  /*3a4e0*/  SHF.R.U32.HI R2, RZ, 0x1d, R3 ;  /* 0x0000001dff027819 */ /* 0x000fc60000011603 */
[----:B------:R-:W-:Y:S01]  /*3a4f0*/  IMAD.X R5, RZ, RZ, R5, P1 ;  /* 0x000000ffff057224 */ /* 0x000fe200008e0605 */
[C---:B------:R-:W-:Y:S02]  /*3a500*/  LOP3.LUT P0, RZ, R2.reuse, 0x1, RZ, 0xc0, !PT ;  /* 0x0000000102ff7812 */ /* 0x040fe4000780c0ff */
[----:B------:R-:W-:Y:S02]  /*3a510*/  LOP3.LUT R2, R2, 0x1, RZ, 0xc0, !PT ;  /* 0x0000000102027812 */ /* 0x000fe400078ec0ff */
[----:B------:R-:W-:Y:S02]  /*3a520*/  SEL R6, R6, R5, !P0 ;  /* 0x0000000506067207 */ /* 0x000fe40004000000 */
[----:B------:R-:W-:Y:S02]  /*3a530*/  SEL R7, R7, R8, !P0 ;  /* 0x0000000807077207 */ /* 0x000fe40004000000 */
[----:B------:R-:W-:Y:S02]  /*3a540*/  ISETP.NE.U32.AND P1, PT, R6, RZ, PT ;  /* 0x000000ff0600720c */ /* 0x000fe40003f25070 */
[----:B------:R-:W-:-:S02]  /*3a550*/  SEL R9, R0, R9, !P0 ;  /* 0x0000000900097207 */ /* 0x000fc40004000000 */
[----:B------:R-:W-:Y:S01]  /*3a560*/  SEL R10, R7, R6, !P1 ;  /* 0x00000006070a7207 */ /* 0x000fe20004800000 */
[----:B------:R-:W-:Y:S01]  /*3a570*/  @P0 IMAD.MOV R4, RZ, RZ, -R4 ;  /* 0x000000ffff040224 */ /* 0x000fe200078e0a04 */
[----:B------:R-:W-:Y:S02]  /*3a580*/  LEA.HI R3, R3, R2, RZ, 0x2 ;  /* 0x0000000203037211 */ /* 0x000fe400078f10ff */
[----:B------:R-:W1:Y:S02]  /*3a590*/  FLO.U32 R5, R10 ;  /* 0x0000000a00057300 */ /* 0x000e6400000e0000 */
[C---:B-1----:R-:W-:Y:S02]  /*3a5a0*/  IADD3 R8, -R5.reuse, 0x1f, RZ ;  /* 0x0000001f05087810 */ /* 0x042fe40007ffe1ff */
[----:B------:R-:W-:-:S03]  /*3a5b0*/  IADD3 R5, -R5, 0x3f, RZ ;  /* 0x0000003f05057810 */ /* 0x000fc60007ffe1ff */
[----:B------:R-:W-:-:S05]  /*3a5c0*/  @P1 IMAD.MOV R5, RZ, RZ, R8 ;  /* 0x000000ffff051224 */ /* 0x000fca00078e0208 */
[C---:B------:R-:W-:Y:S02]  /*3a5d0*/  ISETP.NE.U32.AND P1, PT, R5.reuse, RZ, PT ;  /* 0x000000ff0500720c */ /* 0x040fe40003f25070 */
[----:B------:R-:W-:Y:S02]  /*3a5e0*/  IADD3 R0, -R5, 0x40, RZ ;  /* 0x0000004005007810 */ /* 0x000fe40007ffe1ff */
[----:B------:R-:W-:Y:S02]  /*3a5f0*/  ISETP.NE.AND.EX P1, PT, RZ, RZ, PT, P1 ;  /* 0x000000ffff00720c */ /* 0x000fe40003f25310 */
[CC--:B------:R-:W-:Y:S02]  /*3a600*/  SHF.L.U32 R8, R7.reuse, R5.reuse, RZ ;  /* 0x0000000507087219 */ /* 0x0c0fe400000006ff */
[----:B------:R-:W-:Y:S02]  /*3a610*/  SHF.R.U64 R15, R4, R0, R9 ;  /* 0x00000000040f7219 */ /* 0x000fe40000001209 */
[----:B------:R-:W-:-:S02]  /*3a620*/  SHF.L.U64.HI R4, R7, R5, R6 ;  /* 0x0000000507047219 */ /* 0x000fc40000010206 */
[----:B------:R-:W-:-:S05]  /*3a630*/  SHF.R.U32.HI R9, RZ, R0, R9 ;  /* 0x00000000ff097219 */ /* 0x000fca0000011609 */
[----:B------:R-:W-:Y:S02]  /*3a640*/  @P1 LOP3.LUT R7, R15, R8, RZ, 0xfc, !PT ;  /* 0x000000080f071212 */ /* 0x000fe400078efcff */
[----:B------:R-:W-:Y:S01]  /*3a650*/  @P1 LOP3.LUT R6, R9, R4, RZ, 0xfc, !PT ;  /* 0x0000000409061212 */ /* 0x000fe200078efcff */
[----:B------:R-:W-:Y:S02]  /*3a660*/  IMAD.MOV.U32 R9, RZ, RZ, RZ ;  /* 0x000000ffff097224 */ /* 0x000fe400078e00ff */
[----:B0-----:R-:W-:-:S04]  /*3a670*/  IMAD.WIDE.U32 R50, R7, 0x2168c235, RZ ;  /* 0x2168c23507327825 */ /* 0x001fc800078e00ff */
[----:B------:R-:W-:Y:S02]  /*3a680*/  IMAD.MOV.U32 R8, RZ, RZ, R51 ;  /* 0x000000ffff087224 */ /* 0x000fe400078e0033 */
[----:B------:R-:W-:-:S04]  /*3a690*/  IMAD.HI.U32 R0, R6, -0x36f0255e, RZ ;  /* 0xc90fdaa206007827 */ /* 0x000fc800078e00ff */
[----:B------:R-:W-:-:S04]  /*3a6a0*/  IMAD.WIDE.U32 R8, R7, -0x36f0255e, R8 ;  /* 0xc90fdaa207087825 */ /* 0x000fc800078e0008 */
[C---:B------:R-:W-:Y:S02]  /*3a6b0*/  IMAD R4, R6.reuse, -0x36f0255e, RZ ;  /* 0xc90fdaa206047824 */ /* 0x040fe400078e02ff */
[----:B------:R-:W-:-:S04]  /*3a6c0*/  IMAD.WIDE.U32 R8, P1, R6, 0x2168c235, R8 ;  /* 0x2168c23506087825 */ /* 0x000fc80007820008 */
[----:B------:R-:W-:Y:S01]  /*3a6d0*/  IMAD.X R0, RZ, RZ, R0, P1 ;  /* 0x000000ffff007224 */ /* 0x000fe200008e0600 */
[----:B------:R-:W-:-:S05]  /*3a6e0*/  IADD3 R4, P1, R4, R9, RZ ;  /* 0x0000000904047210 */ /* 0x000fca0007f3e0ff */
[----:B------:R-:W-:Y:S01]  /*3a6f0*/  IMAD.X R0, RZ, RZ, R0, P1 ;  /* 0x000000ffff007224 */ /* 0x000fe200008e0600 */
[----:B------:R-:W-:-:S04]  /*3a700*/  IADD3 RZ, P1, R50, R50, RZ ;  /* 0x0000003232ff7210 */ /* 0x000fc80007f3e0ff */
[----:B------:R-:W-:-:S04]  /*3a710*/  IADD3.X RZ, P1, R8, R8, RZ, P1, !PT ;  /* 0x0000000808ff7210 */ /* 0x000fc80000f3e4ff */
[----:B------:R-:W-:-:S05]  /*3a720*/  IADD3.X R9, P1, R4, R4, RZ, P1, !PT ;  /* 0x0000000404097210 */ /* 0x000fca0000f3e4ff */
[----:B------:R-:W-:Y:S01]  /*3a730*/  IMAD.X R7, R0, 0x1, R0, P1 ;  /* 0x0000000100077824 */ /* 0x000fe200008e0600 */
[----:B------:R-:W-:-:S04]  /*3a740*/  ISETP.GT.U32.AND P1, PT, R4, RZ, PT ;  /* 0x000000ff0400720c */ /* 0x000fc80003f24070 */
[----:B------:R-:W-:-:S04]  /*3a750*/  ISETP.GT.AND.EX P1, PT, R0, RZ, PT, P1 ;  /* 0x000000ff0000720c */ /* 0x000fc80003f24310 */
[----:B------:R-:W-:Y:S02]  /*3a760*/  SEL R9, R9, R4, P1 ;  /* 0x0000000409097207 */ /* 0x000fe40000800000 */
[----:B------:R-:W-:Y:S02]  /*3a770*/  SEL R6, R7, R0, P1 ;  /* 0x0000000007067207 */ /* 0x000fe40000800000 */
[----:B------:R-:W-:Y:S02]  /*3a780*/  IADD3 R9, P6, R9, 0x1, RZ ;  /* 0x0000000109097810 */ /* 0x000fe40007fde0ff */
[----:B------:R-:W-:-:S03]  /*3a790*/  SEL R4, RZ, 0x1, !P1 ;  /* 0x00000001ff047807 */ /* 0x000fc60004800000 */
[----:B------:R-:W-:Y:S02]  /*3a7a0*/  IMAD.X R6, RZ, RZ, R6, P6 ;  /* 0x000000ffff067224 */ /* 0x000fe400030e0606 */
[----:B------:R-:W-:-:S03]  /*3a7b0*/  IMAD.IADD R4, R4, 0x1, R5 ;  /* 0x0000000104047824 */ /* 0x000fc600078e0205 */
[----:B------:R-:W-:Y:S01]  /*3a7c0*/  SHF.R.U64 R0, R9, 0xa, R6 ;  /* 0x0000000a09007819 */ /* 0x000fe20000001206 */
[----:B------:R-:W-:-:S03]  /*3a7d0*/  IMAD.SHL.U32 R4, R4, 0x100000, RZ ;  /* 0x0010000004047824 */ /* 0x000fc600078e00ff */
[----:B------:R-:W-:-:S04]  /*3a7e0*/  IADD3 R0, P1, R0, 0x1, RZ ;  /* 0x0000000100007810 */ /* 0x000fc80007f3e0ff */
[----:B------:R-:W-:-:S04]  /*3a7f0*/  LEA.HI.X R7, R6, RZ, RZ, 0x16, P1 ;  /* 0x000000ff06077211 */ /* 0x000fc800008fb4ff */
[--C-:B------:R-:W-:Y:S02]  /*3a800*/  SHF.R.U64 R0, R0, 0x1, R7.reuse ;  /* 0x0000000100007819 */ /* 0x100fe40000001207 */
[----:B------:R-:W-:Y:S02]  /*3a810*/  SHF.R.U32.HI R7, RZ, 0x1, R7 ;  /* 0x00000001ff077819 */ /* 0x000fe40000011607 */
[----:B------:R-:W-:-:S04]  /*3a820*/  IADD3 R0, P6, P1, R0, -UR4, RZ ;  /* 0x8000000400007c10 */ /* 0x000fc8000f9de0ff */
[----:B------:R-:W-:Y:S02]  /*3a830*/  IADD3.X R4, R7, 0x3fe00000, ~R4, P6, P1 ;  /* 0x3fe0000007047810 */ /* 0x000fe400037e2c04 */
[----:B------:R-:W-:-:S04]  /*3a840*/  LOP3.LUT P1, R13, R13, 0x80000000, RZ, 0xc0, !PT ;  /* 0x800000000d0d7812 */ /* 0x000fc8000782c0ff */
[----:B------:R-:W-:-:S04]  /*3a850*/  @P0 LOP3.LUT R13, R13, 0x80000000, RZ, 0x3c, !PT ;  /* 0x800000000d0d0812 */ /* 0x000fc800078e3cff */
[----:B------:R-:W-:-:S05]  /*3a860*/  LOP3.LUT R13, R4, R13, RZ, 0xfc, !PT ;  /* 0x0000000d040d7212 */ /* 0x000fca00078efcff */
[----:B------:R-:W-:Y:S02]  /*3a870*/  @P1 IMAD.MOV R3, RZ, RZ, -R3 ;  /* 0x000000ffff031224 */ /* 0x000fe400078e0a03 */
.L_x_4863:
[----:B------:R-:W-:Y:S02]  /*3a880*/  IMAD.MOV.U32 R15, RZ, RZ, 0x0 ;  /* 0x00000000ff0f7424 */ /* 0x000fe400078e00ff */
[----:B------:R-:W-:Y:S02]  /*3a890*/  IMAD.MOV.U32 R4, RZ, RZ, R0 ;  /* 0x000000ffff047224 */ /* 0x000fe400078e0000 */
[----:B------:R-:W-:Y:S01]  /*3a8a0*/  IMAD.MOV.U32 R5, RZ, RZ, R13 ;  /* 0x000000ffff057224 */ /* 0x000fe200078e000d */
[----:B------:R-:W-:Y:S06]  /*3a8b0*/  RET.REL.NODEC R14 `(_ZN2at6native55_GLOBAL__N__de093ff9_22_ForeachBinaryOpList_cu_a911ec4325multi_tensor_apply_kernelINS1_18TensorListMetadataILi3EEENS1_24BinaryOpListAlphaFunctorIN3c107complexIdEELi3ELi2ELi2EEEJNS1_13power_functorIS8_EES8_EEEvT_T0_DpT1_) ;  /* 0xfffc57400e007950 */ /* 0x000fec0003c3ffff */
.L_x_4867:
        /* <DEDUP_REMOVED lines=12> */
.L_x_8022:


//--------------------- .text._ZN2at6native55_GLOBAL__N__de093ff9_22_ForeachBinaryOpList_cu_a911ec4325multi_tensor_apply_kernelINS1_18TensorListMetadataILi3EEENS1_24BinaryOpListAlphaFunctorIfLi3ELi2ELi2EEEJNS1_13power_functorIfEEfEEEvT_T0_DpT1_ --------------------------
	.section	.text._ZN2at6native55_GLOBAL__N__de093ff9_22_ForeachBinaryOpList_cu_a911ec4325multi_tensor_apply_kernelINS1_18TensorListMetadataILi3EEENS1_24BinaryOpListAlphaFunctorIfLi3ELi2ELi2EEEJNS1_13power_functorIfEEfEEEvT_T0_DpT1_,"ax",@progbits
	.sectioninfo	@"SHI_REGISTERS=32"
	.align	128
.text._ZN2at6native55_GLOBAL__N__de093ff9_22_ForeachBinaryOpList_cu_a911ec4325multi_tensor_apply_kernelINS1_18TensorListMetadataILi3EEENS1_24BinaryOpListAlphaFunctorIfLi3ELi2ELi2EEEJNS1_13power_functorIfEEfEEEvT_T0_DpT1_:
        .type           _ZN2at6native55_GLOBAL__N__de093ff9_22_ForeachBinaryOpList_cu_a911ec4325multi_tensor_apply_kernelINS1_18TensorListMetadataILi3EEENS1_24BinaryOpListAlphaFunctorIfLi3ELi2ELi2EEEJNS1_13power_functorIfEEfEEEvT_T0_DpT1_,@function
        .size           _ZN2at6native55_GLOBAL__N__de093ff9_22_ForeachBinaryOpList_cu_a911ec4325multi_tensor_apply_kernelINS1_18TensorListMetadataILi3EEENS1_24BinaryOpListAlphaFunctorIfLi3ELi2ELi2EEEJNS1_13power_functorIfEEfEEEvT_T0_DpT1_,(.L_x_8025 - _ZN2at6native55_GLOBAL__N__de093ff9_22_ForeachBinaryOpList_cu_a911ec4325multi_tensor_apply_kernelINS1_18TensorListMetadataILi3EEENS1_24BinaryOpListAlphaFunctorIfLi3ELi2ELi2EEEJNS1_13power_functorIfEEfEEEvT_T0_DpT1_)
        .other          _ZN2at6native55_GLOBAL__N__de093ff9_22_ForeachBinaryOpList_cu_a911ec4325multi_tensor_apply_kernelINS1_18TensorListMetadataILi3EEENS1_24BinaryOpListAlphaFunctorIfLi3ELi2ELi2EEEJNS1_13power_functorIfEEfEEEvT_T0_DpT1_,@"STO_CUDA_ENTRY STV_DEFAULT"
_ZN2at6native55_GLOBAL__N__de093ff9_22_ForeachBinaryOpList_cu_a911ec4325multi_tensor_apply_kernelINS1_18TensorListMetadataILi3EEENS1_24BinaryOpListAlphaFunctorIfLi3ELi2ELi2EEEJNS1_13power_functorIfEEfEEEvT_T0_DpT1_:
        /* <DEDUP_REMOVED lines=32> */
.L_x_4869:
[----:B0-----:R-:W-:Y:S01]  /*0200*/  IADD3 R24, P1, R0, R16, RZ ;  /* 0x0000001000187210 */ /* 0x001fe20007f3e0ff */
[----:B------:R-:W-:Y:S02]  /*0210*/  IMAD R3, R12, 0x3, RZ ;  /* 0x000000030c037824 */ /* 0x000fe400078e02ff */
[----:B------:R-:W-:Y:S01]  /*0220*/  IMAD.MOV.U32 R18, RZ, RZ, RZ ;  /* 0x000000ffff127224 */ /* 0x000fe200078e00ff */
[C---:B------:R-:W-:Y:S01]  /*0230*/  IADD3 R13, P2, R24.reuse, c[0x0][0x0], RZ ;  /* 0x00000000180d7a10 */ /* 0x040fe20007f5e0ff */
[----:B------:R-:W-:Y:S01]  /*0240*/  IMAD.X R19, RZ, RZ, R17, P1 ;  /* 0x000000ffff137224 */ /* 0x000fe200008e0611 */
[----:B------:R-:W-:Y:S02]  /*0250*/  ISETP.GE.U32.AND P0, PT, R24, 0x10000, PT ;  /* 0x000100001800780c */ /* 0x000fe40003f06070 */
[----:B------:R-:W-:Y:S01]  /*0260*/  LEA R22, P5, R12, R24, 0x1 ;  /* 0x000000180c167211 */ /* 0x000fe200078a08ff */
[----:B------:R-:W-:Y:S01]  /*0270*/  IMAD.X R14, RZ, RZ, R19, P2 ;  /* 0x000000ffff0e7224 */ /* 0x000fe200010e0613 */
[----:B------:R-:W-:-:S02]  /*0280*/  ISETP.LT.U32.AND P1, PT, R24, UR14, PT ;  /* 0x0000000e18007c0c */ /* 0x000fc4000bf21070 */
[----:B------:R-:W-:Y:S01]  /*0290*/  ISETP.GE.U32.AND.EX P0, PT, R19, RZ, PT, P0 ;  /* 0x000000ff1300720c */ /* 0x000fe20003f06100 */
[--C-:B------:R-:W-:Y:S01]  /*02a0*/  IMAD.X R15, RZ, RZ, R19.reuse, P5 ;  /* 0x000000ffff0f7224 */ /* 0x100fe200028e0613 */
[----:B------:R-:W-:Y:S02]  /*02b0*/  ISETP.GE.U32.AND P3, PT, R13, 0x10000, PT ;  /* 0x000100000d00780c */ /* 0x000fe40003f66070 */
[----:B------:R-:W-:Y:S02]  /*02c0*/  ISETP.LT.AND.EX P0, PT, R19, UR4, !P0, P1 ;  /* 0x0000000413007c0c */ /* 0x000fe4000c701310 */
[----:B------:R-:W-:Y:S02]  /*02d0*/  IADD3 R20, P5, R3, R24, RZ ;  /* 0x0000001803147210 */ /* 0x000fe40007fbe0ff */
[----:B------:R-:W-:Y:S02]  /*02e0*/  ISETP.LT.U32.AND P4, PT, R13, UR14, PT ;  /* 0x0000000e0d007c0c */ /* 0x000fe4000bf81070 */
[----:B------:R-:W-:Y:S01]  /*02f0*/  ISETP.GE.U32.AND P1, PT, R22, 0x10000, PT ;  /* 0x000100001600780c */ /* 0x000fe20003f26070 */
[----:B------:R-:W-:Y:S01]  /*0300*/  IMAD.X R21, RZ, RZ, R19, P5 ;  /* 0x000000ffff157224 */ /* 0x000fe200028e0613 */
[----:B------:R-:W-:-:S02]  /*0310*/  ISETP.GE.U32.AND.EX P3, PT, R14, RZ, PT, P3 ;  /* 0x000000ff0e00720c */ /* 0x000fc40003f66130 */
[----:B------:R-:W-:Y:S02]  /*0320*/  ISETP.LT.U32.AND P2, PT, R22, UR14, PT ;  /* 0x0000000e16007c0c */ /* 0x000fe4000bf41070 */
[C---:B------:R-:W-:Y:S02]  /*0330*/  ISETP.GE.U32.AND.EX P1, PT, R15.reuse, RZ, PT, P1 ;  /* 0x000000ff0f00720c */ /* 0x040fe40003f26110 */
[----:B------:R-:W-:Y:S02]  /*0340*/  ISETP.LT.AND.EX P4, PT, R14, UR4, !P3, P4 ;  /* 0x000000040e007c0c */ /* 0x000fe4000df81340 */
[C---:B------:R-:W-:Y:S02]  /*0350*/  ISETP.GE.U32.AND P3, PT, R20.reuse, 0x10000, PT ;  /* 0x000100001400780c */ /* 0x040fe40003f66070 */
[----:B------:R-:W-:Y:S02]  /*0360*/  ISETP.LT.AND.EX P1, PT, R15, UR4, !P1, P2 ;  /* 0x000000040f007c0c */ /* 0x000fe4000cf21320 */
[----:B------:R-:W-:-:S02]  /*0370*/  ISETP.LT.U32.AND P5, PT, R20, UR14, PT ;  /* 0x0000000e14007c0c */ /* 0x000fc4000bfa1070 */
[C---:B------:R-:W-:Y:S02]  /*0380*/  ISETP.GE.U32.AND.EX P2, PT, R21.reuse, RZ, PT, P3 ;  /* 0x000000ff1500720c */ /* 0x040fe40003f46130 */
[C---:B------:R-:W-:Y:S02]  /*0390*/  @P0 LEA R6, P6, R24.reuse, UR6, 0x2 ;  /* 0x0000000618060c11 */ /* 0x040fe4000f8c10ff */
[----:B------:R-:W-:Y:S02]  /*03a0*/  ISETP.LT.AND.EX P2, PT, R21, UR4, !P2, P5 ;  /* 0x0000000415007c0c */ /* 0x000fe4000d741350 */
[C---:B------:R-:W-:Y:S02]  /*03b0*/  @P0 LEA R4, P3, R24.reuse, UR8, 0x2 ;  /* 0x0000000818040c11 */ /* 0x040fe4000f8610ff */
[----:B------:R-:W-:Y:S02]  /*03c0*/  @P0 LEA.HI.X R7, R24, UR7, R19, 0x2, P6 ;  /* 0x0000000718070c11 */ /* 0x000fe4000b0f1413 */
[----:B------:R-:W-:-:S02]  /*03d0*/  @P1 LEA R2, P5, R22, UR6, 0x2 ;  /* 0x0000000616021c11 */ /* 0x000fc4000f8a10ff */
[----:B------:R-:W-:Y:S01]  /*03e0*/  @P0 LEA.HI.X R5, R24, UR9, R19, 0x2, P3 ;  /* 0x0000000918050c11 */ /* 0x000fe200098f1413 */
[----:B------:R-:W-:Y:S01]  /*03f0*/  IMAD.MOV.U32 R25, RZ, RZ, RZ ;  /* 0x000000ffff197224 */ /* 0x000fe200078e00ff */
[C---:B------:R-:W-:Y:S01]  /*0400*/  @P4 LEA R10, P3, R13.reuse, UR6, 0x2 ;  /* 0x000000060d0a4c11 */ /* 0x040fe2000f8610ff */
[----:B------:R-:W-:Y:S01]  /*0410*/  CS2R R26, SRZ ;  /* 0x00000000001a7805 */ /* 0x000fe2000001ff00 */
[----:B------:R-:W-:Y:S01]  /*0420*/  @P1 LEA.HI.X R3, R22, UR7, R15, 0x2, P5 ;  /* 0x0000000716031c11 */ /* 0x000fe2000a8f140f */
[----:B------:R0:W2:Y:S01]  /*0430*/  @P0 LDG.E R18, [R6.64] ;  /* 0x0000000c06120981 */ /* 0x0000a2000c1e1900 */
[C---:B------:R-:W-:Y:S01]  /*0440*/  @P2 LEA R8, P5, R20.reuse, UR6, 0x2 ;  /* 0x0000000614082c11 */ /* 0x040fe2000f8a10ff */
[----:B------:R-:W-:Y:S01]  /*0450*/  IMAD.MOV.U32 R23, RZ, RZ, RZ ;  /* 0x000000ffff177224 */ /* 0x000fe200078e00ff */
[C---:B------:R-:W-:Y:S01]  /*0460*/  @P4 LEA.HI.X R11, R13.reuse, UR7, R14, 0x2, P3 ;  /* 0x000000070d0b4c11 */ /* 0x040fe200098f140e */
[----:B------:R-:W-:Y:S01]  /*0470*/  CS2R R28, SRZ ;  /* 0x00000000001c7805 */ /* 0x000fe2000001ff00 */
[----:B------:R-:W-:Y:S01]  /*0480*/  @P2 LEA.HI.X R9, R20, UR7, R21, 0x2, P5 ;  /* 0x0000000714092c11 */ /* 0x000fe2000a8f1415 */
[----:B------:R1:W3:Y:S01]  /*0490*/  @P0 LDG.E R25, [R4.64] ;  /* 0x0000000c04190981 */ /* 0x0002e2000c1e1900 */
[----:B0-----:R-:W-:-:S03]  /*04a0*/  @P4 LEA R6, P3, R13, UR8, 0x2 ;  /* 0x000000080d064c11 */ /* 0x001fc6000f8610ff */
[----:B------:R0:W4:Y:S01]  /*04b0*/  @P1 LDG.E R26, [R2.64] ;  /* 0x0000000c021a1981 */ /* 0x000122000c1e1900 */
[----:B------:R-:W-:-:S03]  /*04c0*/  @P4 LEA.HI.X R7, R13, UR9, R14, 0x2, P3 ;  /* 0x000000090d074c11 */ /* 0x000fc600098f140e */
[----:B------:R5:W3:Y:S01]  /*04d0*/  @P4 LDG.E R23, [R10.64] ;  /* 0x0000000c0a174981 */ /* 0x000ae2000c1e1900 */
[----:B-1----:R-:W-:-:S03]  /*04e0*/  @P1 LEA R4, P3, R22, UR8, 0x2 ;  /* 0x0000000816041c11 */ /* 0x002fc6000f8610ff */
[----:B------:R1:W3:Y:S01]  /*04f0*/  @P2 LDG.E R28, [R8.64] ;  /* 0x0000000c081c2981 */ /* 0x0002e2000c1e1900 */
[----:B------:R-:W-:Y:S01]  /*0500*/  @P1 LEA.HI.X R5, R22, UR9, R15, 0x2, P3 ;  /* 0x0000000916051c11 */ /* 0x000fe200098f140f */
[----:B0-----:R-:W-:Y:S02]  /*0510*/  IMAD.MOV.U32 R2, RZ, RZ, RZ ;  /* 0x000000ffff027224 */ /* 0x001fe400078e00ff */
[----:B------:R-:W3:Y:S01]  /*0520*/  @P4 LDG.E R27, [R6.64] ;  /* 0x0000000c061b4981 */ /* 0x000ee2000c1e1900 */
[----:B-----5:R-:W-:-:S03]  /*0530*/  @P2 LEA R10, P3, R20, UR8, 0x2 ;  /* 0x00000008140a2c11 */ /* 0x020fc6000f8610ff */
[----:B------:R-:W5:Y:S01]  /*0540*/  @P1 LDG.E R29, [R4.64] ;  /* 0x0000000c041d1981 */ /* 0x000f62000c1e1900 */
[----:B------:R-:W-:-:S05]  /*0550*/  @P2 LEA.HI.X R11, R20, UR9, R21, 0x2, P3 ;  /* 0x00000009140b2c11 */ /* 0x000fca00098f1415 */
[----:B------:R-:W5:Y:S01]  /*0560*/  @P2 LDG.E R2, [R10.64] ;  /* 0x0000000c0a022981 */ /* 0x000f62000c1e1900 */
[----:B-1----:R-:W-:-:S04]  /*0570*/  @P2 LEA R8, P6, R20, UR10, 0x2 ;  /* 0x0000000a14082c11 */ /* 0x002fc8000f8c10ff */
[----:B------:R-:W-:Y:S01]  /*0580*/  @P2 LEA.HI.X R9, R20, UR11, R21, 0x2, P6 ;  /* 0x0000000b14092c11 */ /* 0x000fe2000b0f1415 */
[----:B--2---:R-:W0:Y:S08]  /*0590*/  MUFU.LG2 R18, R18 ;  /* 0x0000001200127308 */ /* 0x004e300000000c00 */
[----:B----4-:R-:W1:Y:S08]  /*05a0*/  MUFU.LG2 R26, R26 ;  /* 0x0000001a001a7308 */ /* 0x010e700000000c00 */
[----:B---3--:R-:W2:Y:S01]  /*05b0*/  MUFU.LG2 R23, R23 ;  /* 0x0000001700177308 */ /* 0x008ea20000000c00 */
[----:B------:R-:W-:-:S07]  /*05c0*/  FMUL.FTZ R25, R25, c[0x0][0xdac] ;  /* 0x00036b0019197a20 */ /* 0x000fce0000410000 */
[----:B------:R-:W3:Y:S01]  /*05d0*/  MUFU.LG2 R28, R28 ;  /* 0x0000001c001c7308 */ /* 0x000ee20000000c00 */
[----:B-----5:R-:W-:Y:S02]  /*05e0*/  FMUL.FTZ R29, R29, c[0x0][0xdac] ;  /* 0x00036b001d1d7a20 */ /* 0x020fe40000410000 */
[----:B------:R-:W-:Y:S02]  /*05f0*/  FMUL.FTZ R6, R27, c[0x0][0xdac] ;  /* 0x00036b001b067a20 */ /* 0x000fe40000410000 */
[----:B0-----:R-:W-:Y:S02]  /*0600*/  FMUL.FTZ R25, R18, R25 ;  /* 0x0000001912197220 */ /* 0x001fe40000410000 */
[----:B------:R-:W-:Y:S02]  /*0610*/  FMUL.FTZ R3, R2, c[0x0][0xdac] ;  /* 0x00036b0002037a20 */ /* 0x000fe40000410000 */
[----:B-1----:R-:W-:Y:S01]  /*0620*/  FMUL.FTZ R29, R26, R29 ;  /* 0x0000001d1a1d7220 */ /* 0x002fe20000410000 */
[----:B------:R-:W-:Y:S01]  /*0630*/  @P0 LEA R2, P3, R24, UR10, 0x2 ;  /* 0x0000000a18020c11 */ /* 0x000fe2000f8610ff */
[----:B--2---:R-:W-:Y:S01]  /*0640*/  FMUL.FTZ R27, R23, R6 ;  /* 0x00000006171b7220 */ /* 0x004fe20000410000 */
[----:B------:R-:W0:Y:S01]  /*0650*/  @P0 MUFU.EX2 R25, R25 ;  /* 0x0000001900190308 */ /* 0x000e220000000800 */
[----:B---3--:R-:W-:Y:S01]  /*0660*/  FMUL.FTZ R28, R28, R3 ;  /* 0x000000031c1c7220 */ /* 0x008fe20000410000 */
[----:B------:R-:W-:-:S06]  /*0670*/  @P0 LEA.HI.X R3, R24, UR11, R19, 0x2, P3 ;  /* 0x0000000b18030c11 */ /* 0x000fcc00098f1413 */
[----:B------:R-:W1:Y:S01]  /*0680*/  MUFU.EX2 R11, R27 ;  /* 0x0000001b000b7308 */ /* 0x000e620000000800 */
[----:B------:R-:W-:-:S07]  /*0690*/  @P4 LEA R4, P3, R13, UR10, 0x2 ;  /* 0x0000000a0d044c11 */ /* 0x000fce000f8610ff */
[----:B------:R-:W2:Y:S01]  /*06a0*/  MUFU.EX2 R29, R29 ;  /* 0x0000001d001d7308 */ /* 0x000ea20000000800 */
[----:B------:R-:W-:-:S07]  /*06b0*/  @P1 LEA R6, P5, R22, UR10, 0x2 ;  /* 0x0000000a16061c11 */ /* 0x000fce000f8a10ff */
[----:B------:R-:W3:Y:S01]  /*06c0*/  @P2 MUFU.EX2 R19, R28 ;  /* 0x0000001c00132308 */ /* 0x000ee20000000800 */
[----:B------:R-:W-:Y:S01]  /*06d0*/  @P4 LEA.HI.X R5, R13, UR11, R14, 0x2, P3 ;  /* 0x0000000b0d054c11 */ /* 0x000fe200098f140e */
[----:B------:R-:W-:Y:S01]  /*06e0*/  IMAD.MOV.U32 R13, RZ, RZ, c[0x0][0x0] ;  /* 0x00000000ff0d7624 */ /* 0x000fe200078e00ff */
[----:B------:R-:W-:Y:S01]  /*06f0*/  @P1 LEA.HI.X R7, R22, UR11, R15, 0x2, P5 ;  /* 0x0000000b16071c11 */ /* 0x000fe2000a8f140f */
[----:B0-----:R0:W-:Y:S02]  /*0700*/  @P0 STG.E [R2.64], R25 ;  /* 0x0000001902000986 */ /* 0x0011e4000c10190c */
[----:B------:R-:W-:Y:S02]  /*0710*/  IMAD.WIDE.U32 R16, R13, 0x4, R16 ;  /* 0x000000040d107825 */ /* 0x000fe400078e0010 */
        /* <DEDUP_REMOVED lines=9> */
.L_x_4868:
[----:B------:R-:W0:Y:S02]  /*07b0*/  S2R R3, SR_TID.X ;  /* 0x0000000000037919 */ /* 0x000e240000002100 */
[----:B0-----:R-:W-:-:S05]  /*07c0*/  IMAD.WIDE.U32 R4, R3, 0x4, RZ ;  /* 0x0000000403047825 */ /* 0x001fca00078e00ff */
[----:B------:R-:W-:-:S04]  /*07d0*/  ISETP.GE.U32.AND P0, PT, R4, UR14, PT ;  /* 0x0000000e04007c0c */ /* 0x000fc8000bf06070 */
[----:B------:R-:W-:-:S04]  /*07e0*/  ISETP.GE.AND.EX P0, PT, R5, UR4, PT, P0 ;  /* 0x0000000405007c0c */ /* 0x000fc8000bf06300 */
[----:B------:R-:W-:-:S13]  /*07f0*/  ISETP.GT.U32.OR P0, PT, R3, 0x3fff, P0 ;  /* 0x00003fff0300780c */ /* 0x000fda0000704470 */
[----:B------:R-:W-:Y:S05]  /*0800*/  @P0 EXIT ;  /* 0x000000000000094d */ /* 0x000fea0003800000 */
[----:B------:R-:W-:-:S04]  /*0810*/  IMAD.MOV.U32 R0, RZ, RZ, RZ ;  /* 0x000000ffff007224 */ /* 0x000fc800078e00ff */
.L_x_4870:
[C---:B------:R-:W-:Y:S01]  /*0820*/  IMAD.SHL.U32 R2, R3.reuse, 0x10, RZ ;  /* 0x0000001003027824 */ /* 0x040fe200078e00ff */
[----:B------:R-:W-:-:S04]  /*0830*/  SHF.L.U64.HI R14, R3, 0x4, R0 ;  /* 0x00000004030e7819 */ /* 0x000fc80000010200 */
[----:B0-----:R-:W-:-:S04]  /*0840*/  IADD3 R8, P0, R2, UR6, RZ ;  /* 0x0000000602087c10 */ /* 0x001fc8000ff1e0ff */
[----:B------:R-:W-:Y:S02]  /*0850*/  IADD3.X R9, R14, UR7, RZ, P0, !PT ;  /* 0x000000070e097c10 */ /* 0x000fe400087fe4ff */
[----:B------:R-:W-:-:S04]  /*0860*/  IADD3 R4, P0, R2, UR8, RZ ;  /* 0x0000000802047c10 */ /* 0x000fc8000ff1e0ff */
[----:B------:R-:W2:Y:S01]  /*0870*/  LDG.E.128 R8, [R8.64] ;  /* 0x0000000c08087981 */ /* 0x000ea2000c1e1d00 */
[----:B------:R-:W-:-:S06]  /*0880*/  IADD3.X R5, R14, UR9, RZ, P0, !PT ;  /* 0x000000090e057c10 */ /* 0x000fcc00087fe4ff */
[----:B------:R-:W3:Y:S01]  /*0890*/  LDG.E.128 R4, [R4.64] ;  /* 0x0000000c04047981 */ /* 0x000ee2000c1e1d00 */
[----:B--2---:R-:W0:Y:S01]  /*08a0*/  MUFU.LG2 R12, R11 ;  /* 0x0000000b000c7308 */ /* 0x004e220000000c00 */
[----:B---3--:R-:W-:-:S07]  /*08b0*/  FMUL.FTZ R7, R7, c[0x0][0xdac] ;  /* 0x00036b0007077a20 */ /* 0x008fce0000410000 */
[----:B------:R-:W1:Y:S01]  /*08c0*/  MUFU.LG2 R15, R9 ;  /* 0x00000009000f7308 */ /* 0x000e620000000c00 */
[----:B------:R-:W-:Y:S02]  /*08d0*/  FMUL.FTZ R6, R6, c[0x0][0xdac] ;  /* 0x00036b0006067a20 */ /* 0x000fe40000410000 */
[----:B------:R-:W-:-:S05]  /*08e0*/  FMUL.FTZ R4, R4, c[0x0][0xdac] ;  /* 0x00036b0004047a20 */ /* 0x000fca0000410000 */
[----:B------:R-:W2:Y:S01]  /*08f0*/  MUFU.LG2 R17, R10 ;  /* 0x0000000a00117308 */ /* 0x000ea20000000c00 */
[----:B0-----:R-:W-:Y:S02]  /*0900*/  FMUL.FTZ R7, R7, R12 ;  /* 0x0000000c07077220 */ /* 0x001fe40000410000 */
[----:B------:R-:W-:-:S05]  /*0910*/  FMUL.FTZ R12, R5, c[0x0][0xdac] ;  /* 0x00036b00050c7a20 */ /* 0x000fca0000410000 */
[----:B------:R0:W3:Y:S01]  /*0920*/  MUFU.LG2 R13, R8 ;  /* 0x00000008000d7308 */ /* 0x0000e20000000c00 */
[----:B-1----:R-:W-:Y:S02]  /*0930*/  FMUL.FTZ R5, R12, R15 ;  /* 0x0000000f0c057220 */ /* 0x002fe40000410000 */
[----:B--2---:R-:W-:-:S05]  /*0940*/  FMUL.FTZ R6, R6, R17 ;  /* 0x0000001106067220 */ /* 0x004fca0000410000 */
[----:B------:R-:W-:Y:S01]  /*0950*/  MUFU.EX2 R7, R7 ;  /* 0x0000000700077308 */ /* 0x000fe20000000800 */
[----:B0-----:R-:W-:-:S04]  /*0960*/  IADD3 R8, P0, R2, UR10, RZ ;  /* 0x0000000a02087c10 */ /* 0x001fc8000ff1e0ff */
[----:B------:R-:W-:Y:S01]  /*0970*/  IADD3.X R9, R14, UR11, RZ, P0, !PT ;  /* 0x0000000b0e097c10 */ /* 0x000fe200087fe4ff */
[----:B---3--:R-:W-:Y:S02]  /*0980*/  FMUL.FTZ R4, R4, R13 ;  /* 0x0000000d04047220 */ /* 0x008fe40000410000 */
[----:B------:R-:W-:Y:S01]  /*0990*/  MUFU.EX2 R6, R6 ;  /* 0x0000000600067308 */ /* 0x000fe20000000800 */
[----:B------:R-:W-:-:S04]  /*09a0*/  IADD3 R3, P0, R3, c[0x0][0x0], RZ ;  /* 0x0000000003037a10 */ /* 0x000fc80007f1e0ff */
[C---:B------:R-:W-:Y:S01]  /*09b0*/  ISETP.LT.U32.AND P1, PT, R3.reuse, 0x4000, PT ;  /* 0x000040000300780c */ /* 0x040fe20003f21070 */
[----:B------:R-:W-:Y:S02]  /*09c0*/  IMAD.SHL.U32 R2, R3, 0x4, RZ ;  /* 0x0000000403027824 */ /* 0x000fe400078e00ff */
[----:B------:R-:W-:Y:S01]  /*09d0*/  MUFU.EX2 R5, R5 ;  /* 0x0000000500057308 */ /* 0x000fe20000000800 */
[----:B------:R-:W-:Y:S02]  /*09e0*/  IMAD.X R0, RZ, RZ, R0, P0 ;  /* 0x000000ffff007224 */ /* 0x000fe400000e0600 */
[----:B------:R-:W-:-:S03]  /*09f0*/  ISETP.GE.U32.AND P0, PT, R2, UR14, PT ;  /* 0x0000000e02007c0c */ /* 0x000fc6000bf06070 */
[----:B------:R-:W-:Y:S02]  /*0a00*/  SHF.L.U64.HI R2, R3, 0x2, R0 ;  /* 0x0000000203027819 */ /* 0x000fe40000010200 */
[----:B------:R-:W0:Y:S01]  /*0a10*/  MUFU.EX2 R4, R4 ;  /* 0x0000000400047308 */ /* 0x000e220000000800 */
[----:B------:R-:W-:Y:S02]  /*0a20*/  ISETP.LT.U32.AND.EX P1, PT, R0, RZ, PT, P1 ;  /* 0x000000ff0000720c */ /* 0x000fe40003f21110 */
[----:B------:R-:W-:Y:S01]  /*0a30*/  ISETP.GE.AND.EX P0, PT, R2, UR4, PT, P0 ;  /* 0x0000000402007c0c */ /* 0x000fe2000bf06300 */
[----:B0-----:R0:W-:-:S12]  /*0a40*/  STG.E.128 [R8.64], R4 ;  /* 0x0000000408007986 */ /* 0x0011d8000c101d0c */
[----:B------:R-:W-:Y:S05]  /*0a50*/  @!P0 BRA P1, `(.L_x_4870) ;  /* 0xfffffdc000008947 */ /* 0x000fea000083ffff */
[----:B------:R-:W-:Y:S05]  /*0a60*/  EXIT ;  /* 0x000000000000794d */ /* 0x000fea0003800000 */
.L_x_4871:
        /* <DEDUP_REMOVED lines=9> */
.L_x_8025:


//--------------------- .text._ZN2at6native55_GLOBAL__N__de093ff9_22_ForeachBinaryOpList_cu_a911ec4325multi_tensor_apply_kernelINS1_18TensorListMetadataILi3EEENS1_24BinaryOpListAlphaFunctorIdLi3ELi2ELi2EEEJNS1_13power_functorIdEEdEEEvT_T0_DpT1_ --------------------------
	.section	.text._ZN2at6native55_GLOBAL__N__de093ff9_22_ForeachBinaryOpList_cu_a911ec4325multi_tensor_apply_kernelINS1_18TensorListMetadataILi3EEENS1_24BinaryOpListAlphaFunctorIdLi3ELi2ELi2EEEJNS1_13power_functorIdEEdEEEvT_T0_DpT1_,"ax",@progbits
	.sectioninfo	@"SHI_REGISTERS=54"
	.align	128
.text._ZN2at6native55_GLOBAL__N__de093ff9_22_ForeachBinaryOpList_cu_a911ec4325multi_tensor_apply_kernelINS1_18TensorListMetadataILi3EEENS1_24BinaryOpListAlphaFunctorIdLi3ELi2ELi2EEEJNS1_13power_functorIdEEdEEEvT_T0_DpT1_:
        .type           _ZN2at6native55_GLOBAL__N__de093ff9_22_ForeachBinaryOpList_cu_a911ec4325multi_tensor_apply_kernelINS1_18TensorListMetadataILi3EEENS1_24BinaryOpListAlphaFunctorIdLi3ELi2ELi2EEEJNS1_13power_functorIdEEdEEEvT_T0_DpT1_,@function
        .size           _ZN2at6native55_GLOBAL__N__de093ff9_22_ForeachBinaryOpList_cu_a911ec4325multi_tensor_apply_kernelINS1_18TensorListMetadataILi3EEENS1_24BinaryOpListAlphaFunctorIdLi3ELi2ELi2EEEJNS1_13power_functorIdEEdEEEvT_T0_DpT1_,(.L_x_8026 - _ZN2at6native55_GLOBAL__N__de093ff9_22_ForeachBinaryOpList_cu_a911ec4325multi_tensor_apply_kernelINS1_18TensorListMetadataILi3EEENS1_24BinaryOpListAlphaFunctorIdLi3ELi2ELi2EEEJNS1_13power_functorIdEEdEEEvT_T0_DpT1_)
        .other          _ZN2at6native55_GLOBAL__N__de093ff9_22_ForeachBinaryOpList_cu_a911ec4325multi_tensor_apply_kernelINS1_18TensorListMetadataILi3EEENS1_24BinaryOpListAlphaFunctorIdLi3ELi2ELi2EEEJNS1_13power_functorIdEEdEEEvT_T0_DpT1_,@"STO_CUDA_ENTRY STV_DEFAULT"
_ZN2at6native55_GLOBAL__N__de093ff9_22_ForeachBinaryOpList_cu_a911ec4325multi_tensor_apply_kernelINS1_18TensorListMetadataILi3EEENS1_24BinaryOpListAlphaFunctorIdLi3ELi2ELi2EEEJNS1_13power_functorIdEEdEEEvT_T0_DpT1_:
        /* <DEDUP_REMOVED lines=33> */
.L_x_4905:
[----:B0-----:R-:W-:Y:S01]  /*0210*/  IADD3 R15, P1, R16, UR4, RZ ;  /* 0x00000004100f7c10 */ /* 0x001fe2000ff3e0ff */
[----:B------:R-:W-:Y:S01]  /*0220*/  IMAD R0, R14, 0x3, RZ ;  /* 0x000000030e007824 */ /* 0x000fe200078e02ff */
[----:B------:R-:W-:Y:S01]  /*0230*/  CS2R R20, SRZ ;  /* 0x0000000000147805 */ /* 0x000fe2000001ff00 */
[----:B------:R-:W-:Y:S01]  /*0240*/  CS2R R50, SRZ ;  /* 0x0000000000327805 */ /* 0x000fe2000001ff00 */
[C---:B------:R-:W-:Y:S01]  /*0250*/  ISETP.GE.U32.AND P0, PT, R15.reuse, 0x10000, PT ;  /* 0x000100000f00780c */ /* 0x040fe20003f06070 */
[----:B------:R-:W-:Y:S01]  /*0260*/  IMAD.X R10, RZ, RZ, UR5, P1 ;  /* 0x00000005ff0a7e24 */ /* 0x000fe200088e06ff */
[----:B------:R-:W-:-:S02]  /*0270*/  ISETP.LT.U32.AND P1, PT, R15, UR16, PT ;  /* 0x000000100f007c0c */ /* 0x000fc4000bf21070 */
[-C--:B------:R-:W-:Y:S02]  /*0280*/  LEA R9, P2, R14, R15.reuse, 0x1 ;  /* 0x0000000f0e097211 */ /* 0x080fe400078408ff */
[----:B------:R-:W-:Y:S02]  /*0290*/  ISETP.GE.U32.AND.EX P0, PT, R10, RZ, PT, P0 ;  /* 0x000000ff0a00720c */ /* 0x000fe40003f06100 */
[----:B------:R-:W-:Y:S01]  /*02a0*/  IADD3 R11, P6, R0, R15, RZ ;  /* 0x0000000f000b7210 */ /* 0x000fe20007fde0ff */
[--C-:B------:R-:W-:Y:S01]  /*02b0*/  IMAD.X R2, RZ, RZ, R10.reuse, P2 ;  /* 0x000000ffff027224 */ /* 0x100fe200010e060a */
[----:B------:R-:W-:Y:S02]  /*02c0*/  ISETP.LT.AND.EX P0, PT, R10, UR12, !P0, P1 ;  /* 0x0000000c0a007c0c */ /* 0x000fe4000c701310 */
[----:B------:R-:W-:Y:S01]  /*02d0*/  IADD3 R4, P1, R15, c[0x0][0x0], RZ ;  /* 0x000000000f047a10 */ /* 0x000fe20007f3e0ff */
[----:B------:R-:W-:Y:S01]  /*02e0*/  IMAD.X R0, RZ, RZ, R10, P6 ;  /* 0x000000ffff007224 */ /* 0x000fe200030e060a */
[----:B------:R-:W-:-:S02]  /*02f0*/  ISETP.GE.U32.AND P4, PT, R9, 0x10000, PT ;  /* 0x000100000900780c */ /* 0x000fc40003f86070 */
[C---:B------:R-:W-:Y:S01]  /*0300*/  ISETP.GE.U32.AND P5, PT, R4.reuse, 0x10000, PT ;  /* 0x000100000400780c */ /* 0x040fe20003fa6070 */
[----:B------:R-:W-:Y:S01]  /*0310*/  IMAD.X R3, RZ, RZ, R10, P1 ;  /* 0x000000ffff037224 */ /* 0x000fe200008e060a */
[----:B------:R-:W-:Y:S02]  /*0320*/  ISETP.LT.U32.AND P1, PT, R4, UR16, PT ;  /* 0x0000001004007c0c */ /* 0x000fe4000bf21070 */
[----:B------:R-:W-:Y:S02]  /*0330*/  ISETP.LT.U32.AND P3, PT, R9, UR16, PT ;  /* 0x0000001009007c0c */ /* 0x000fe4000bf61070 */
[----:B------:R-:W-:Y:S02]  /*0340*/  ISETP.GE.U32.AND.EX P5, PT, R3, RZ, PT, P5 ;  /* 0x000000ff0300720c */ /* 0x000fe40003fa6150 */
[----:B------:R-:W-:Y:S02]  /*0350*/  @P0 LEA R6, P2, R15, UR6, 0x3 ;  /* 0x000000060f060c11 */ /* 0x000fe4000f8418ff */
[----:B------:R-:W-:-:S02]  /*0360*/  ISETP.LT.AND.EX P1, PT, R3, UR12, !P5, P1 ;  /* 0x0000000c03007c0c */ /* 0x000fc4000ef21310 */
[C---:B------:R-:W-:Y:S02]  /*0370*/  ISETP.GE.U32.AND.EX P4, PT, R2.reuse, RZ, PT, P4 ;  /* 0x000000ff0200720c */ /* 0x040fe40003f86140 */
[C-C-:B------:R-:W-:Y:S02]  /*0380*/  @P0 LEA.HI.X R7, R15.reuse, UR7, R10.reuse, 0x3, P2 ;  /* 0x000000070f070c11 */ /* 0x140fe400090f1c0a */
[----:B------:R-:W-:Y:S02]  /*0390*/  @P0 LEA R12, P5, R15, UR8, 0x3 ;  /* 0x000000080f0c0c11 */ /* 0x000fe4000f8a18ff */
[----:B------:R-:W-:Y:S01]  /*03a0*/  ISETP.GE.U32.AND P2, PT, R11, 0x10000, PT ;  /* 0x000100000b00780c */ /* 0x000fe20003f46070 */
[----:B------:R0:W2:Y:S01]  /*03b0*/  @P0 LDG.E.64 R50, [R6.64] ;  /* 0x0000000e06320981 */ /* 0x0000a2000c1e1b00 */
[----:B------:R-:W-:Y:S02]  /*03c0*/  ISETP.LT.AND.EX P3, PT, R2, UR12, !P4, P3 ;  /* 0x0000000c02007c0c */ /* 0x000fe4000e761330 */
[----:B------:R-:W-:-:S02]  /*03d0*/  @P0 LEA.HI.X R13, R15, UR9, R10, 0x3, P5 ;  /* 0x000000090f0d0c11 */ /* 0x000fc4000a8f1c0a */
[----:B------:R-:W-:Y:S02]  /*03e0*/  ISETP.LT.U32.AND P4, PT, R11, UR16, PT ;  /* 0x000000100b007c0c */ /* 0x000fe4000bf81070 */
[C---:B------:R-:W-:Y:S01]  /*03f0*/  ISETP.GE.U32.AND.EX P2, PT, R0.reuse, RZ, PT, P2 ;  /* 0x000000ff0000720c */ /* 0x040fe20003f46120 */
[----:B------:R1:W3:Y:S03]  /*0400*/  @P0 LDG.E.64 R20, [R12.64] ;  /* 0x0000000e0c140981 */ /* 0x0002e6000c1e1b00 */
[----:B------:R-:W-:Y:S02]  /*0410*/  ISETP.LT.AND.EX P2, PT, R0, UR12, !P2, P4 ;  /* 0x0000000c00007c0c */ /* 0x000fe4000d741340 */
[----:B------:R-:W-:-:S04]  /*0420*/  @P1 LEA R18, P5, R4, UR6, 0x3 ;  /* 0x0000000604121c11 */ /* 0x000fc8000f8a18ff */
[----:B------:R-:W-:Y:S02]  /*0430*/  @P1 LEA.HI.X R19, R4, UR7, R3, 0x3, P5 ;  /* 0x0000000704131c11 */ /* 0x000fe4000a8f1c03 */
[----:B------:R-:W-:-:S04]  /*0440*/  @P3 LEA R28, P5, R9, UR6, 0x3 ;  /* 0x00000006091c3c11 */ /* 0x000fc8000f8a18ff */
[----:B------:R-:W-:Y:S02]  /*0450*/  @P3 LEA.HI.X R29, R9, UR7, R2, 0x3, P5 ;  /* 0x00000007091d3c11 */ /* 0x000fe4000a8f1c02 */
[C---:B------:R-:W-:Y:S02]  /*0460*/  @P2 LEA R30, P5, R11.reuse, UR6, 0x3 ;  /* 0x000000060b1e2c11 */ /* 0x040fe4000f8a18ff */
[C---:B------:R-:W-:Y:S01]  /*0470*/  @P2 LEA R32, P6, R11.reuse, UR8, 0x3 ;  /* 0x000000080b202c11 */ /* 0x040fe2000f8c18ff */
[----:B------:R-:W-:Y:S01]  /*0480*/  CS2R R26, SRZ ;  /* 0x00000000001a7805 */ /* 0x000fe2000001ff00 */
[----:B-1----:R-:W-:Y:S01]  /*0490*/  CS2R R12, SRZ ;  /* 0x00000000000c7805 */ /* 0x002fe2000001ff00 */
[----:B------:R-:W-:Y:S01]  /*04a0*/  CS2R R22, SRZ ;  /* 0x0000000000167805 */ /* 0x000fe2000001ff00 */
[C-C-:B------:R-:W-:Y:S02]  /*04b0*/  @P2 LEA.HI.X R31, R11.reuse, UR7, R0.reuse, 0x3, P5 ;  /* 0x000000070b1f2c11 */ /* 0x140fe4000a8f1c00 */
[----:B------:R-:W-:Y:S01]  /*04c0*/  @P2 LEA.HI.X R33, R11, UR9, R0, 0x3, P6 ;  /* 0x000000090b212c11 */ /* 0x000fe2000b0f1c00 */
[----:B------:R1:W5:Y:S04]  /*04d0*/  @P3 LDG.E.64 R26, [R28.64] ;  /* 0x0000000e1c1a3981 */ /* 0x000368000c1e1b00 */
[----:B------:R1:W5:Y:S04]  /*04e0*/  @P2 LDG.E.64 R12, [R30.64] ;  /* 0x0000000e1e0c2981 */ /* 0x000368000c1e1b00 */
[----:B------:R1:W5:Y:S01]  /*04f0*/  @P2 LDG.E.64 R22, [R32.64] ;  /* 0x0000000e20162981 */ /* 0x000362000c1e1b00 */
[----:B------:R-:W-:Y:S01]  /*0500*/  @P1 LEA R24, P4, R4, UR8, 0x3 ;  /* 0x0000000804181c11 */ /* 0x000fe2000f8818ff */
[----:B------:R-:W-:Y:S01]  /*0510*/  CS2R R46, SRZ ;  /* 0x00000000002e7805 */ /* 0x000fe2000001ff00 */
[----:B------:R-:W-:-:S02]  /*0520*/  CS2R R48, SRZ ;  /* 0x0000000000307805 */ /* 0x000fc4000001ff00 */
[----:B------:R-:W-:Y:S02]  /*0530*/  @P1 LEA.HI.X R25, R4, UR9, R3, 0x3, P4 ;  /* 0x0000000904191c11 */ /* 0x000fe4000a0f1c03 */
[C---:B0-----:R-:W-:Y:S01]  /*0540*/  @P3 LEA R6, P4, R9.reuse, UR8, 0x3 ;  /* 0x0000000809063c11 */ /* 0x041fe2000f8818ff */
[----:B------:R-:W-:Y:S01]  /*0550*/  CS2R R44, SRZ ;  /* 0x00000000002c7805 */ /* 0x000fe2000001ff00 */
[----:B------:R0:W5:Y:S02]  /*0560*/  @P1 LDG.E.64 R46, [R18.64] ;  /* 0x0000000e122e1981 */ /* 0x000164000c1e1b00 */
[----:B------:R-:W-:Y:S01]  /*0570*/  @P3 LEA.HI.X R7, R9, UR9, R2, 0x3, P4 ;  /* 0x0000000909073c11 */ /* 0x000fe2000a0f1c02 */
[----:B------:R-:W-:Y:S01]  /*0580*/  BSSY B0, `(.L_x_4873) ;  /* 0x000000d000007945 */ /* 0x000fe20003800000 */
[----:B------:R2:W5:Y:S04]  /*0590*/  @P1 LDG.E.64 R48, [R24.64] ;  /* 0x0000000e18301981 */ /* 0x000568000c1e1b00 */
[----:B------:R4:W5:Y:S02]  /*05a0*/  @P3 LDG.E.64 R44, [R6.64] ;  /* 0x0000000e062c3981 */ /* 0x000964000c1e1b00 */
[----:B----4-:R-:W-:Y:S01]  /*05b0*/  MOV R6, 0x650 ;  /* 0x0000065000067802 */ /* 0x010fe20000000f00 */
[----:B---3--:R-:W3:-:S04]  /*05c0*/  DMUL R20, R20, c[0x0][0xdb0] ;  /* 0x00036c0014147a28 */ /* 0x008ec80000000000 */
[----:B--2---:R1:W2:-:S06]  /*05d0*/  DADD R24, -RZ, |R50| ;  /* 0x00000000ff187229 */ /* 0x00428c0000000532 */
[----:B---3--:R-:W-:-:S04]  /*05e0*/  LOP3.LUT R5, R21, 0x7ff00000, RZ, 0xc0, !PT ;  /* 0x7ff0000015057812 */ /* 0x008fc800078ec0ff */
[----:B0-----:R-:W-:Y:S01]  /*05f0*/  LEA.HI R19, R5, 0xfffffc0c, RZ, 0xc ;  /* 0xfffffc0c05137811 */ /* 0x001fe200078f60ff */
[----:B------:R-:W-:Y:S02]  /*0600*/  IMAD.MOV.U32 R8, RZ, RZ, R20 ;  /* 0x000000ffff087224 */ /* 0x000fe400078e0014 */
[--C-:B------:R-:W-:Y:S01]  /*0610*/  IMAD.MOV.U32 R5, RZ, RZ, R21.reuse ;  /* 0x000000ffff057224 */ /* 0x100fe200078e0015 */
[CC--:B------:R-:W-:Y:S02]  /*0620*/  SHF.L.U64.HI R17, R20.reuse, R19.reuse, R21 ;  /* 0x0000001314117219 */ /* 0x0c0fe40000010215 */
[----:B------:R-:W-:Y:S02]  /*0630*/  SHF.L.U32 R18, R20, R19, RZ ;  /* 0x0000001314127219 */ /* 0x000fe400000006ff */
[----:B-12--5:R-:W-:Y:S05]  /*0640*/  CALL.REL.NOINC `($_ZN2at6native55_GLOBAL__N__de093ff9_22_ForeachBinaryOpList_cu_a911ec4325multi_tensor_apply_kernelINS1_18TensorListMetadataILi3EEENS1_24BinaryOpListAlphaFunctorIdLi3ELi2ELi2EEEJNS1_13power_functorIdEEdEEEvT_T0_DpT1_$__internal_accurate_pow) ;  /* 0x0000294000007944 */ /* 0x026fea0003c00000 */
[----:B------:R-:W-:Y:S05]  /*0650*/  BSYNC B0 ;  /* 0x0000000000007941 */ /* 0x000fea0003800000 */
.L_x_4873:
[----:B------:R-:W1:Y:S01]  /*0660*/  DSETP.NEU.AND P4, PT, R50, RZ, PT ;  /* 0x000000ff3200722a */ /* 0x000e620003f8d000 */
[----:B------:R-:W-:Y:S01]  /*0670*/  BSSY B0, `(.L_x_4874) ;  /* 0x000001c000007945 */ /* 0x000fe20003800000 */
[----:B------:R-:W-:Y:S02]  /*0680*/  IMAD.MOV.U32 R6, RZ, RZ, R8 ;  /* 0x000000ffff067224 */ /* 0x000fe400078e0008 */
[----:B------:R-:W-:-:S10]  /*0690*/  IMAD.MOV.U32 R7, RZ, RZ, R5 ;  /* 0x000000ffff077224 */ /* 0x000fd400078e0005 */
[----:B-1----:R-:W-:Y:S05]  /*06a0*/  @!P4 BRA `(.L_x_4875) ;  /* 0x000001100000c947 */ /* 0x002fea0003800000 */
[----:B------:R-:W-:Y:S02]  /*06b0*/  ISETP.GT.AND P5, PT, R51, -0x1, PT ;  /* 0xffffffff3300780c */ /* 0x000fe40003fa4270 */
[----:B------:R-:W-:Y:S01]  /*06c0*/  ISETP.NE.U32.AND P4, PT, R18, RZ, PT ;  /* 0x000000ff1200720c */ /* 0x000fe20003f85070 */
[----:B------:R-:W1:-:S03]  /*06d0*/  DADD R18, -RZ, -R6 ;  /* 0x00000000ff127229 */ /* 0x000e460000000906 */
[----:B------:R-:W-:-:S04]  /*06e0*/  ISETP.NE.AND.EX P4, PT, R17, -0x80000000, PT, P4 ;  /* 0x800000001100780c */ /* 0x000fc80003f85340 */
[----:B------:R-:W-:Y:S02]  /*06f0*/  ISETP.LT.AND P6, PT, R51, RZ, !P4 ;  /* 0x000000ff3300720c */ /* 0x000fe400067c1270 */
[----:B------:R-:W-:Y:S02]  /*0700*/  PLOP3.LUT P4, PT, P4, PT, PT, 0x8, 0x0 ;  /* 0x000000000000781c */ /* 0x000fe4000278e170 */
[----:B-1----:R-:W-:Y:S02]  /*0710*/  FSEL R5, R18, R6, P6 ;  /* 0x0000000612057208 */ /* 0x002fe40003000000 */
[----:B------:R-:W-:Y:S01]  /*0720*/  FSEL R18, R19, R7, P6 ;  /* 0x0000000713127208 */ /* 0x000fe20003000000 */
[----:B------:R-:W-:Y:S05]  /*0730*/  @P5 BRA `(.L_x_4876) ;  /* 0x000000f000005947 */ /* 0x000fea0003800000 */
[----:B------:R-:W1:Y:S02]  /*0740*/  FRND.F64.TRUNC R6, R20 ;  /* 0x0000001400067313 */ /* 0x000e64000030d800 */
[----:B-1----:R1:W2:Y:S02]  /*0750*/  DSETP.NEU.AND P5, PT, R6, R20, PT ;  /* 0x000000140600722a */ /* 0x0022a40003fad000 */
[----:B-1----:R-:W-:-:S02]  /*0760*/  IMAD.MOV.U32 R6, RZ, RZ, R5 ;  /* 0x000000ffff067224 */ /* 0x002fc400078e0005 */
[----:B------:R-:W-:-:S10]  /*0770*/  IMAD.MOV.U32 R7, RZ, RZ, R18 ;  /* 0x000000ffff077224 */ /* 0x000fd400078e0012 */
[----:B--2---:R-:W-:Y:S05]  /*0780*/  @!P5 BRA `(.L_x_4876) ;  /* 0x000000a00000d947 */ /* 0x004fea0003800000 */
[----:B------:R-:W-:Y:S02]  /*0790*/  IMAD.MOV.U32 R6, RZ, RZ, 0x0 ;  /* 0x00000000ff067424 */ /* 0x000fe400078e00ff */
[----:B------:R-:W-:Y:S01]  /*07a0*/  IMAD.MOV.U32 R7, RZ, RZ, -0x80000 ;  /* 0xfff80000ff077424 */ /* 0x000fe200078e00ff */
[----:B------:R-:W-:Y:S05]  /*07b0*/  BRA `(.L_x_4876) ;  /* 0x0000007000007947 */ /* 0x000fea0003800000 */
.L_x_4875:
[----:B------:R-:W1:Y:S01]  /*07c0*/  DSETP.NEU.AND P4, PT, |R20|, 0.5, PT ;  /* 0x3fe000001400742a */ /* 0x000e620003f8d200 */
[----:B------:R-:W-:Y:S01]  /*07d0*/  ISETP.GE.AND P5, PT, R21, RZ, PT ;  /* 0x000000ff1500720c */ /* 0x000fe20003fa6270 */
[----:B------:R-:W-:Y:S01]  /*07e0*/  IMAD.MOV.U32 R6, RZ, RZ, RZ ;  /* 0x000000ffff067224 */ /* 0x000fe200078e00ff */
[----:B------:R-:W-:-:S04]  /*07f0*/  ISETP.EQ.U32.AND P6, PT, R18, RZ, PT ;  /* 0x000000ff1200720c */ /* 0x000fc80003fc2070 */
[----:B-1----:R-:W-:-:S04]  /*0800*/  ISETP.EQ.AND.EX P4, PT, R17, -0x80000000, P4, P6 ;  /* 0x800000001100780c */ /* 0x002fc80002782360 */
[----:B------:R-:W-:-:S04]  /*0810*/  SEL R7, R51, RZ, P4 ;  /* 0x000000ff33077207 */ /* 0x000fc80002000000 */
[----:B------:R-:W-:Y:S02]  /*0820*/  @!P5 LOP3.LUT R7, R7, 0x7ff00000, RZ, 0xfc, !PT ;  /* 0x7ff000000707d812 */ /* 0x000fe400078efcff */
.L_x_4876:
[----:B------:R-:W-:Y:S05]  /*0830*/  BSYNC B0 ;  /* 0x0000000000007941 */ /* 0x000fea0003800000 */
.L_x_4874:
[----:B------:R-:W1:Y:S01]  /*0840*/  DADD R18, R20, R50 ;  /* 0x0000000014127229 */ /* 0x000e620000000032 */
[----:B------:R-:W-:Y:S09]  /*0850*/  BSSY B0, `(.L_x_4877) ;  /* 0x000001c000007945 */ /* 0x000ff20003800000 */
[----:B-1----:R-:W-:-:S04]  /*0860*/  LOP3.LUT R18, R19, 0x7ff00000, RZ, 0xc0, !PT ;  /* 0x7ff0000013127812 */ /* 0x002fc800078ec0ff */
[----:B------:R-:W-:-:S13]  /*0870*/  ISETP.NE.AND P5, PT, R18, 0x7ff00000, PT ;  /* 0x7ff000001200780c */ /* 0x000fda0003fa5270 */
[----:B------:R-:W-:Y:S05]  /*0880*/  @P5 BRA `(.L_x_4878) ;  /* 0x0000018000005947 */ /* 0x000fea0003800000 */
[----:B------:R-:W1:-:S06]  /*0890*/  DSETP.GTU.AND P5, PT, |R20|, +INF , PT ;  /* 0x7ff000001400742a */ /* 0x000e4c0003fac200 */
[----:B-1----:R-:W1:-:S14]  /*08a0*/  DSETP.GTU.OR P5, PT, |R50|, +INF , P5 ;  /* 0x7ff000003200742a */ /* 0x002e5c0002fac600 */
[----:B-1----:R-:W-:Y:S05]  /*08b0*/  @P5 BRA `(.L_x_4879) ;  /* 0x0000014000005947 */ /* 0x002fea0003800000 */
[----:B------:R-:W1:-:S14]  /*08c0*/  DSETP.NEU.AND P5, PT, |R20|, +INF , PT ;  /* 0x7ff000001400742a */ /* 0x000e5c0003fad200 */
[----:B-1----:R-:W-:Y:S05]  /*08d0*/  @!P5 BRA `(.L_x_4880) ;  /* 0x000000a00000d947 */ /* 0x002fea0003800000 */
[----:B------:R-:W1:-:S14]  /*08e0*/  DSETP.NEU.AND P5, PT, |R50|, +INF , PT ;  /* 0x7ff000003200742a */ /* 0x000e5c0003fad200 */
[----:B-1----:R-:W-:Y:S05]  /*08f0*/  @P5 BRA `(.L_x_4878) ;  /* 0x0000011000005947 */ /* 0x002fea0003800000 */
[----:B------:R-:W-:Y:S01]  /*0900*/  ISETP.LT.AND P4, PT, R51, RZ, P4 ;  /* 0x000000ff3300720c */ /* 0x000fe20002781270 */
[----:B------:R-:W-:Y:S01]  /*0910*/  IMAD.MOV.U32 R6, RZ, RZ, RZ ;  /* 0x000000ffff067224 */ /* 0x000fe200078e00ff */
[C---:B------:R-:W-:Y:S02]  /*0920*/  LOP3.LUT R5, R21.reuse, 0x7fffffff, RZ, 0xc0, !PT ;  /* 0x7fffffff15057812 */ /* 0x040fe400078ec0ff */
[----:B------:R-:W-:Y:S02]  /*0930*/  ISETP.GT.AND P5, PT, R21, -0x1, PT ;  /* 0xffffffff1500780c */ /* 0x000fe40003fa4270 */
[----:B------:R-:W-:Y:S02]  /*0940*/  ISETP.NE.AND P4, PT, R5, 0x3fe00000, P4 ;  /* 0x3fe000000500780c */ /* 0x000fe40002785270 */
[----:B------:R-:W-:-:S11]  /*0950*/  SEL R7, RZ, 0x7ff00000, !P5 ;  /* 0x7ff00000ff077807 */ /* 0x000fd60006800000 */
[----:B------:R-:W-:Y:S01]  /*0960*/  @P4 IADD3 R7, R7, -0x80000000, RZ ;  /* 0x8000000007074810 */ /* 0x000fe20007ffe0ff */
[----:B------:R-:W-:Y:S05]  /*0970*/  BRA `(.L_x_4878) ;  /* 0x0000009000007947 */ /* 0x000fea0003800000 */
.L_x_4880:
[----:B------:R-:W-:Y:S01]  /*0980*/  ISETP.GE.AND P5, PT, R21, RZ, PT ;  /* 0x000000ff1500720c */ /* 0x000fe20003fa6270 */
[----:B------:R-:W1:Y:S01]  /*0990*/  DSETP.GT.AND P4, PT, |R50|, 1, PT ;  /* 0x3ff000003200742a */ /* 0x000e620003f84200 */
[----:B------:R-:W-:-:S05]  /*09a0*/  IMAD.MOV.U32 R6, RZ, RZ, RZ ;  /* 0x000000ffff067224 */ /* 0x000fca00078e00ff */
[----:B-1----:R-:W-:Y:S01]  /*09b0*/  SEL R5, RZ, 0x7ff00000, !P4 ;  /* 0x7ff00000ff057807 */ /* 0x002fe20006000000 */
[----:B------:R-:W1:-:S05]  /*09c0*/  DSETP.NEU.AND P4, PT, R50, -1, PT ;  /* 0xbff000003200742a */ /* 0x000e4a0003f8d000 */
[----:B------:R-:W-:-:S04]  /*09d0*/  @!P5 LOP3.LUT R5, R5, 0x7ff00000, RZ, 0x3c, !PT ;  /* 0x7ff000000505d812 */ /* 0x000fc800078e3cff */
[----:B-1----:R-:W-:Y:S01]  /*09e0*/  SEL R7, R5, 0x3ff00000, P4 ;  /* 0x3ff0000005077807 */ /* 0x002fe20002000000 */
[----:B------:R-:W-:Y:S05]  /*09f0*/  BRA `(.L_x_4878) ;  /* 0x0000001000007947 */ /* 0x000fea0003800000 */
.L_x_4879:
[----:B------:R1:W2:-:S06]  /*0a00*/  DADD R6, R20, R50 ;  /* 0x0000000014067229 */ /* 0x00028c0000000032 */
.L_x_4878:
[----:B------:R-:W-:Y:S05]  /*0a10*/  BSYNC B0 ;  /* 0x0000000000007941 */ /* 0x000fea0003800000 */
.L_x_4877:
[----:B------:R-:W3:Y:S01]  /*0a20*/  DMUL R48, R48, c[0x0][0xdb0] ;  /* 0x00036c0030307a28 */ /* 0x000ee20000000000 */
[----:B------:R-:W-:Y:S03]  /*0a30*/  BSSY B0, `(.L_x_4881) ;  /* 0x000000e000007945 */ /* 0x000fe60003800000 */
[----:B------:R-:W4:-:S04]  /*0a40*/  DSETP.NEU.AND P4, PT, R20, RZ, PT ;  /* 0x000000ff1400722a */ /* 0x000f080003f8d000 */
[----:B------:R-:W-:Y:S02]  /*0a50*/  DADD R24, -RZ, |R46| ;  /* 0x00000000ff187229 */ /* 0x000fe4000000052e */
[----:B---3--:R-:W-:Y:S01]  /*0a60*/  LOP3.LUT R5, R49, 0x7ff00000, RZ, 0xc0, !PT ;  /* 0x7ff0000031057812 */ /* 0x008fe200078ec0ff */
[----:B------:R-:W-:Y:S01]  /*0a70*/  IMAD.MOV.U32 R8, RZ, RZ, R48 ;  /* 0x000000ffff087224 */ /* 0x000fe200078e0030 */
[----:B----4-:R-:W3:Y:S02]  /*0a80*/  DSETP.EQ.OR P4, PT, R50, 1, !P4 ;  /* 0x3ff000003200742a */ /* 0x010ee40006782400 */
[----:B------:R-:W-:Y:S01]  /*0a90*/  LEA.HI R19, R5, 0xfffffc0c, RZ, 0xc ;  /* 0xfffffc0c05137811 */ /* 0x000fe200078f60ff */
[----:B------:R-:W-:-:S03]  /*0aa0*/  IMAD.MOV.U32 R5, RZ, RZ, R49 ;  /* 0x000000ffff057224 */ /* 0x000fc600078e0031 */
[----:B-123--:R-:W-:Y:S02]  /*0ab0*/  FSEL R20, R6, RZ, !P4 ;  /* 0x000000ff06147208 */ /* 0x00efe40006000000 */
[----:B------:R-:W-:Y:S02]  /*0ac0*/  FSEL R21, R7, 1.875, !P4 ;  /* 0x3ff0000007157808 */ /* 0x000fe40006000000 */
[CC--:B------:R-:W-:Y:S02]  /*0ad0*/  SHF.L.U64.HI R17, R48.reuse, R19.reuse, R49 ;  /* 0x0000001330117219 */ /* 0x0c0fe40000010231 */
[----:B------:R-:W-:Y:S02]  /*0ae0*/  SHF.L.U32 R18, R48, R19, RZ ;  /* 0x0000001330127219 */ /* 0x000fe400000006ff */
[----:B------:R-:W-:Y:S02]  /*0af0*/  MOV R6, 0xb10 ;  /* 0x00000b1000067802 */ /* 0x000fe40000000f00 */
[----:B0-----:R-:W-:Y:S05]  /*0b00*/  CALL.REL.NOINC `($_ZN2at6native55_GLOBAL__N__de093ff9_22_ForeachBinaryOpList_cu_a911ec4325multi_tensor_apply_kernelINS1_18TensorListMetadataILi3EEENS1_24BinaryOpListAlphaFunctorIdLi3ELi2ELi2EEEJNS1_13power_functorIdEEdEEEvT_T0_DpT1_$__internal_accurate_pow) ;  /* 0x0000248000007944 */ /* 0x001fea0003c00000 */
[----:B------:R-:W-:Y:S05]  /*0b10*/  BSYNC B0 ;  /* 0x0000000000007941 */ /* 0x000fea0003800000 */
.L_x_4881:
[----:B------:R-:W1:Y:S01]  /*0b20*/  DSETP.NEU.AND P4, PT, R46, RZ, PT ;  /* 0x000000ff2e00722a */ /* 0x000e620003f8d000 */
[----:B------:R-:W-:Y:S01]  /*0b30*/  BSSY B0, `(.L_x_4882) ;  /* 0x000001c000007945 */ /* 0x000fe20003800000 */
[----:B------:R-:W-:-:S02]  /*0b40*/  IMAD.MOV.U32 R6, RZ, RZ, R8 ;  /* 0x000000ffff067224 */ /* 0x000fc400078e0008 */
        /* <DEDUP_REMOVED lines=19> */
.L_x_4883:
[----:B------:R-:W1:Y:S01]  /*0c80*/  DSETP.NEU.AND P4, PT, |R48|, 0.5, PT ;  /* 0x3fe000003000742a */ /* 0x000e620003f8d200 */
[----:B------:R-:W-:Y:S01]  /*0c90*/  ISETP.GE.AND P5, PT, R49, RZ, PT ;  /* 0x000000ff3100720c */ /* 0x000fe20003fa6270 */
[----:B------:R-:W-:Y:S01]  /*0ca0*/  IMAD.MOV.U32 R6, RZ, RZ, RZ ;  /* 0x000000ffff067224 */ /* 0x000fe200078e00ff */
[----:B------:R-:W-:-:S04]  /*0cb0*/  ISETP.EQ.U32.AND P6, PT, R18, RZ, PT ;  /* 0x000000ff1200720c */ /* 0x000fc80003fc2070 */
[----:B-1----:R-:W-:-:S04]  /*0cc0*/  ISETP.EQ.AND.EX P4, PT, R17, -0x80000000, P4, P6 ;  /* 0x800000001100780c */ /* 0x002fc80002782360 */
[----:B------:R-:W-:-:S04]  /*0cd0*/  SEL R7, R47, RZ, P4 ;  /* 0x000000ff2f077207 */ /* 0x000fc80002000000 */
[----:B------:R-:W-:Y:S02]  /*0ce0*/  @!P5 LOP3.LUT R7, R7, 0x7ff00000, RZ, 0xfc, !PT ;  /* 0x7ff000000707d812 */ /* 0x000fe400078efcff */
.L_x_4884:
[----:B------:R-:W-:Y:S05]  /*0cf0*/  BSYNC B0 ;  /* 0x0000000000007941 */ /* 0x000fea0003800000 */
.L_x_4882:
        /* <DEDUP_REMOVED lines=20> */
.L_x_4888:
        /* <DEDUP_REMOVED lines=8> */
.L_x_4887:
[----:B------:R1:W2:-:S06]  /*0ec0*/  DADD R6, R48, R46 ;  /* 0x0000000030067229 */ /* 0x00028c000000002e */
.L_x_4886:
[----:B------:R-:W-:Y:S05]  /*0ed0*/  BSYNC B0 ;  /* 0x0000000000007941 */ /* 0x000fea0003800000 */
.L_x_4885:
        /* <DEDUP_REMOVED lines=16> */
.L_x_4889:
        /* <DEDUP_REMOVED lines=22> */
.L_x_4891:
[----:B------:R-:W1:Y:S01]  /*1140*/  DSETP.NEU.AND P4, PT, |R44|, 0.5, PT ;  /* 0x3fe000002c00742a */ /* 0x000e620003f8d200 */
[----:B------:R-:W-:Y:S01]  /*1150*/  ISETP.GE.AND P5, PT, R45, RZ, PT ;  /* 0x000000ff2d00720c */ /* 0x000fe20003fa6270 */
[----:B------:R-:W-:Y:S01]  /*1160*/  IMAD.MOV.U32 R6, RZ, RZ, RZ ;  /* 0x000000ffff067224 */ /* 0x000fe200078e00ff */
[----:B------:R-:W-:-:S04]  /*1170*/  ISETP.EQ.U32.AND P6, PT, R18, RZ, PT ;  /* 0x000000ff1200720c */ /* 0x000fc80003fc2070 */
[----:B-1----:R-:W-:-:S04]  /*1180*/  ISETP.EQ.AND.EX P4, PT, R17, -0x80000000, P4, P6 ;  /* 0x800000001100780c */ /* 0x002fc80002782360 */
[----:B------:R-:W-:-:S04]  /*1190*/  SEL R7, R27, RZ, P4 ;  /* 0x000000ff1b077207 */ /* 0x000fc80002000000 */
[----:B------:R-:W-:Y:S02]  /*11a0*/  @!P5 LOP3.LUT R7, R7, 0x7ff00000, RZ, 0xfc, !PT ;  /* 0x7ff000000707d812 */ /* 0x000fe400078efcff */
.L_x_4892:
[----:B------:R-:W-:Y:S05]  /*11b0*/  BSYNC B0 ;  /* 0x0000000000007941 */ /* 0x000fea0003800000 */
.L_x_4890:
        /* <DEDUP_REMOVED lines=20> */
.L_x_4896:
        /* <DEDUP_REMOVED lines=8> */
.L_x_4895:
[----:B------:R1:W2:-:S06]  /*1380*/  DADD R6, R44, R26 ;  /* 0x000000002c067229 */ /* 0x00028c000000001a */
.L_x_4894:
[----:B------:R-:W-:Y:S05]  /*1390*/  BSYNC B0 ;  /* 0x0000000000007941 */ /* 0x000fea0003800000 */
.L_x_4893:
        /* <DEDUP_REMOVED lines=16> */
.L_x_4897:
        /* <DEDUP_REMOVED lines=22> */
.L_x_4899:
[----:B------:R-:W1:Y:S01]  /*1600*/  DSETP.NEU.AND P4, PT, |R22|, 0.5, PT ;  /* 0x3fe000001600742a */ /* 0x000e620003f8d200 */
[----:B------:R-:W-:Y:S01]  /*1610*/  ISETP.GE.AND P5, PT, R23, RZ, PT ;  /* 0x000000ff1700720c */ /* 0x000fe20003fa6270 */
[----:B------:R-:W-:Y:S01]  /*1620*/  IMAD.MOV.U32 R6, RZ, RZ, RZ ;  /* 0x000000ffff067224 */ /* 0x000fe200078e00ff */
[----:B------:R-:W-:-:S04]  /*1630*/  ISETP.EQ.U32.AND P6, PT, R18, RZ, PT ;  /* 0x000000ff1200720c */ /* 0x000fc80003fc2070 */
[----:B-1----:R-:W-:-:S04]  /*1640*/  ISETP.EQ.AND.EX P4, PT, R17, -0x80000000, P4, P6 ;  /* 0x800000001100780c */ /* 0x002fc80002782360 */
[----:B------:R-:W-:-:S04]  /*1650*/  SEL R7, R13, RZ, P4 ;  /* 0x000000ff0d077207 */ /* 0x000fc80002000000 */
[----:B------:R-:W-:Y:S02]  /*1660*/  @!P5 LOP3.LUT R7, R7, 0x7ff00000, RZ, 0xfc, !PT ;  /* 0x7ff000000707d812 */ /* 0x000fe400078efcff */
.L_x_4900:
[----:B------:R-:W-:Y:S05]  /*1670*/  BSYNC B0 ;  /* 0x0000000000007941 */ /* 0x000fea0003800000 */
.L_x_4898:
        /* <DEDUP_REMOVED lines=20> */
.L_x_4904:
        /* <DEDUP_REMOVED lines=8> */
.L_x_4903:
[----:B------:R1:W2:-:S06]  /*1840*/  DADD R6, R22, R12 ;  /* 0x0000000016067229 */ /* 0x00028c000000000c */
.L_x_4902:
[----:B------:R-:W-:Y:S05]  /*1850*/  BSYNC B0 ;  /* 0x0000000000007941 */ /* 0x000fea0003800000 */
.L_x_4901:
[----:B------:R3:W4:Y:S01]  /*1860*/  DSETP.NEU.AND P4, PT, R22, RZ, PT ;  /* 0x000000ff1600722a */ /* 0x0007220003f8d000 */
[C---:B------:R-:W-:Y:S01]  /*1870*/  @P0 LEA R18, P5, R15.reuse, UR10, 0x3 ;  /* 0x0000000a0f120c11 */ /* 0x040fe2000f8a18ff */
[----:B------:R-:W-:Y:S01]  /*1880*/  ULDC UR13, c[0x0][0x0] ;  /* 0x00000000000d7ab9 */ /* 0x000fe20000000800 */
[C---:B-1-3--:R-:W-:Y:S01]  /*1890*/  @P1 LEA R22, P6, R4.reuse, UR10, 0x3 ;  /* 0x0000000a04161c11 */ /* 0x04afe2000f8c18ff */
[----:B------:R-:W-:Y:S01]  /*18a0*/  UIMAD.WIDE.U32 UR4, UR13, 0x4, UR4 ;  /* 0x000000040d0478a5 */ /* 0x000fe2000f8e0004 */
[----:B------:R-:W-:Y:S01]  /*18b0*/  @P0 LEA.HI.X R19, R15, UR11, R10, 0x3, P5 ;  /* 0x0000000b0f130c11 */ /* 0x000fe2000a8f1c0a */
[----:B----4-:R-:W1:Y:S01]  /*18c0*/  DSETP.EQ.OR P4, PT, R12, 1, !P4 ;  /* 0x3ff000000c00742a */ /* 0x010e620006782400 */
[----:B------:R-:W-:Y:S01]  /*18d0*/  @P1 LEA.HI.X R23, R4, UR11, R3, 0x3, P6 ;  /* 0x0000000b04171c11 */ /* 0x000fe2000b0f1c03 */
[----:B------:R-:W-:Y:S01]  /*18e0*/  UISETP.LT.U32.AND UP1, UPT, UR4, UR16, UPT ;  /* 0x000000100400728c */ /* 0x000fe2000bf21070 */
[----:B------:R-:W-:Y:S01]  /*18f0*/  @P3 LEA R4, P5, R9, UR10, 0x3 ;  /* 0x0000000a09043c11 */ /* 0x000fe2000f8a18ff */
[----:B------:R-:W-:Y:S01]  /*1900*/  UISETP.GE.U32.AND UP0, UPT, UR4, 0x10000, UPT ;  /* 0x000100000400788c */ /* 0x000fe2000bf06070 */
[----:B------:R-:W-:Y:S01]  /*1910*/  @P2 LEA R8, P6, R11, UR10, 0x3 ;  /* 0x0000000a0b082c11 */ /* 0x000fe2000f8c18ff */
[----:B------:R3:W-:Y:S01]  /*1920*/  @P0 STG.E.64 [R18.64], R20 ;  /* 0x0000001412000986 */ /* 0x0007e2000c101b0e */
[----:B------:R-:W-:Y:S01]  /*1930*/  @P3 LEA.HI.X R5, R9, UR11, R2, 0x3, P5 ;  /* 0x0000000b09053c11 */ /* 0x000fe2000a8f1c02 */
[----:B------:R-:W-:Y:S01]  /*1940*/  UISETP.GE.U32.AND.EX UP0, UPT, UR5, URZ, UPT, UP0 ;  /* 0x0000003f0500728c */ /* 0x000fe2000bf06100 */
[----:B------:R-:W-:Y:S01]  /*1950*/  @P2 LEA.HI.X R9, R11, UR11, R0, 0x3, P6 ;  /* 0x0000000b0b092c11 */ /* 0x000fe2000b0f1c00 */
[----:B------:R3:W-:Y:S01]  /*1960*/  @P1 STG.E.64 [R22.64], R46 ;  /* 0x0000002e16001986 */ /* 0x0007e2000c101b0e */
[----:B-12---:R-:W-:Y:S01]  /*1970*/  FSEL R2, R6, RZ, !P4 ;  /* 0x000000ff06027208 */ /* 0x006fe20006000000 */
[----:B------:R-:W-:Y:S01]  /*1980*/  IMAD.U32 R6, RZ, RZ, UR4 ;  /* 0x00000004ff067e24 */ /* 0x000fe2000f8e00ff */
[----:B------:R-:W-:Y:S01]  /*1990*/  FSEL R3, R7, 1.875, !P4 ;  /* 0x3ff0000007037808 */ /* 0x000fe20006000000 */
[----:B------:R3:W-:Y:S01]  /*19a0*/  @P3 STG.E.64 [R4.64], R26 ;  /* 0x0000001a04003986 */ /* 0x0007e2000c101b0e */
[----:B------:R-:W-:Y:S01]  /*19b0*/  IMAD.U32 R7, RZ, RZ, UR5 ;  /* 0x00000005ff077e24 */ /* 0x000fe2000f8e00ff */
[----:B------:R-:W-:-:S02]  /*19c0*/  PLOP3.LUT P0, PT, PT, PT, UP1, 0x80, 0x0 ;  /* 0x000000000000781c */ /* 0x000fc40003f0f018 */
[----:B------:R3:W-:Y:S01]  /*19d0*/  @P2 STG.E.64 [R8.64], R2 ;  /* 0x0000000208002986 */ /* 0x0007e2000c101b0e */
[----:B------:R-:W-:Y:S02]  /*19e0*/  PLOP3.LUT P1, PT, PT, PT, UP0, 0x80, 0x0 ;  /* 0x000000000000781c */ /* 0x000fe40003f2f008 */
[----:B------:R-:W-:-:S13]  /*19f0*/  ISETP.LT.AND.EX P0, PT, R7, UR12, PT, P0 ;  /* 0x0000000c07007c0c */ /* 0x000fda000bf01300 */
[----:B---3--:R-:W-:Y:S05]  /*1a00*/  @!P1 BRA P0, `(.L_x_4905) ;  /* 0xffffe80000009947 */ /* 0x008fea000003ffff */
[----:B------:R-:W-:Y:S05]  /*1a10*/  EXIT ;  /* 0x000000000000794d */ /* 0x000fea0003800000 */
.L_x_4872:
[----:B------:R-:W0:Y:S02]  /*1a20*/  S2R R0, SR_TID.X ;  /* 0x0000000000007919 */ /* 0x000e240000002100 */
[----:B0-----:R-:W-:-:S05]  /*1a30*/  IMAD.WIDE.U32 R2, R0, 0x4, RZ ;  /* 0x0000000400027825 */ /* 0x001fca00078e00ff */
[----:B------:R-:W-:-:S04]  /*1a40*/  ISETP.GE.U32.AND P0, PT, R2, UR16, PT ;  /* 0x0000001002007c0c */ /* 0x000fc8000bf06070 */
[----:B------:R-:W-:-:S04]  /*1a50*/  ISETP.GE.AND.EX P0, PT, R3, UR12, PT, P0 ;  /* 0x0000000c03007c0c */ /* 0x000fc8000bf06300 */
[----:B------:R-:W-:-:S13]  /*1a60*/  ISETP.GT.U32.OR P0, PT, R0, 0x3fff, P0 ;  /* 0x00003fff0000780c */ /* 0x000fda0000704470 */
[----:B------:R-:W-:Y:S05]  /*1a70*/  @P0 EXIT ;  /* 0x000000000000094d */ /* 0x000fea0003800000 */
[----:B------:R-:W-:-:S04]  /*1a80*/  IMAD.MOV.U32 R3, RZ, RZ, RZ ;  /* 0x000000ffff037224 */ /* 0x000fc800078e00ff */
.L_x_4938:
[C---:B------:R-:W-:Y:S01]  /*1a90*/  IMAD.SHL.U32 R2, R0.reuse, 0x20, RZ ;  /* 0x0000002000027824 */ /* 0x040fe200078e00ff */
[----:B------:R-:W-:-:S04]  /*1aa0*/  SHF.L.U64.HI R4, R0, 0x5, R3 ;  /* 0x0000000500047819 */ /* 0x000fc80000010203 */
[C---:B------:R-:W-:Y:S02]  /*1ab0*/  IADD3 R28, P1, R2.reuse, UR8, RZ ;  /* 0x00000008021c7c10 */ /* 0x040fe4000ff3e0ff */
[----:B------:R-:W-:Y:S02]  /*1ac0*/  IADD3 R6, P0, R2, UR6, RZ ;  /* 0x0000000602067c10 */ /* 0x000fe4000ff1e0ff */
[C---:B------:R-:W-:Y:S02]  /*1ad0*/  IADD3.X R29, R4.reuse, UR9, RZ, P1, !PT ;  /* 0x00000009041d7c10 */ /* 0x040fe40008ffe4ff */
[----:B------:R-:W-:-:S03]  /*1ae0*/  IADD3.X R7, R4, UR7, RZ, P0, !PT ;  /* 0x0000000704077c10 */ /* 0x000fc600087fe4ff */
[----:B------:R-:W2:Y:S04]  /*1af0*/  LDG.E.128 R24, [R28.64] ;  /* 0x0000000e1c187981 */ /* 0x000ea8000c1e1d00 */
[----:B01----:R0:W3:Y:S04]  /*1b00*/  LDG.E.128 R20, [R6.64] ;  /* 0x0000000e06147981 */ /* 0x0030e8000c1e1d00 */
[----:B------:R1:W5:Y:S01]  /*1b10*/  LDG.E.128 R12, [R28.64+0x10] ;  /* 0x0000100e1c0c7981 */ /* 0x000362000c1e1d00 */
[----:B------:R-:W-:Y:S03]  /*1b20*/  BSSY B0, `(.L_x_4906) ;  /* 0x000000c000007945 */ /* 0x000fe60003800000 */
[----:B------:R0:W5:Y:S02]  /*1b30*/  LDG.E.128 R16, [R6.64+0x10] ;  /* 0x0000100e06107981 */ /* 0x000164000c1e1d00 */
[----:B0-----:R-:W-:Y:S01]  /*1b40*/  MOV R6, 0x1be0 ;  /* 0x00001be000067802 */ /* 0x001fe20000000f00 */
[----:B--2---:R-:W0:-:S04]  /*1b50*/  DMUL R46, R24, c[0x0][0xdb0] ;  /* 0x00036c00182e7a28 */ /* 0x004e080000000000 */
[----:B---3--:R1:W2:-:S06]  /*1b60*/  DADD R24, -RZ, |R20| ;  /* 0x00000000ff187229 */ /* 0x00828c0000000514 */
[----:B0-----:R-:W-:-:S04]  /*1b70*/  LOP3.LUT R5, R47, 0x7ff00000, RZ, 0xc0, !PT ;  /* 0x7ff000002f057812 */ /* 0x001fc800078ec0ff */
[----:B------:R-:W-:Y:S01]  /*1b80*/  LEA.HI R11, R5, 0xfffffc0c, RZ, 0xc ;  /* 0xfffffc0c050b7811 */ /* 0x000fe200078f60ff */
[----:B------:R-:W-:Y:S02]  /*1b90*/  IMAD.MOV.U32 R8, RZ, RZ, R46 ;  /* 0x000000ffff087224 */ /* 0x000fe400078e002e */
[--C-:B------:R-:W-:Y:S01]  /*1ba0*/  IMAD.MOV.U32 R5, RZ, RZ, R47.reuse ;  /* 0x000000ffff057224 */ /* 0x100fe200078e002f */
[CC--:B------:R-:W-:Y:S02]  /*1bb0*/  SHF.L.U64.HI R9, R46.reuse, R11.reuse, R47 ;  /* 0x0000000b2e097219 */ /* 0x0c0fe4000001022f */
[----:B------:R-:W-:Y:S02]  /*1bc0*/  SHF.L.U32 R10, R46, R11, RZ ;  /* 0x0000000b2e0a7219 */ /* 0x000fe400000006ff */
[----:B-12--5:R-:W-:Y:S05]  /*1bd0*/  CALL.REL.NOINC `($_ZN2at6native55_GLOBAL__N__de093ff9_22_ForeachBinaryOpList_cu_a911ec4325multi_tensor_apply_kernelINS1_18TensorListMetadataILi3EEENS1_24BinaryOpListAlphaFunctorIdLi3ELi2ELi2EEEJNS1_13power_functorIdEEdEEEvT_T0_DpT1_$__internal_accurate_pow) ;  /* 0x000013b000007944 */ /* 0x026fea0003c00000 */
[----:B------:R-:W-:Y:S05]  /*1be0*/  BSYNC B0 ;  /* 0x0000000000007941 */ /* 0x000fea0003800000 */
.L_x_4906:
[----:B------:R-:W1:Y:S01]  /*1bf0*/  DSETP.NEU.AND P0, PT, R20, RZ, PT ;  /* 0x000000ff1400722a */ /* 0x000e620003f0d000 */
[----:B------:R-:W-:Y:S01]  /*1c00*/  BSSY B0, `(.L_x_4907) ;  /* 0x000001c000007945 */ /* 0x000fe20003800000 */
[----:B------:R-:W-:Y:S02]  /*1c10*/  IMAD.MOV.U32 R6, RZ, RZ, R8 ;  /* 0x000000ffff067224 */ /* 0x000fe400078e0008 */
[----:B------:R-:W-:-:S10]  /*1c20*/  IMAD.MOV.U32 R7, RZ, RZ, R5 ;  /* 0x000000ffff077224 */ /* 0x000fd400078e0005 */
[----:B-1----:R-:W-:Y:S05]  /*1c30*/  @!P0 BRA `(.L_x_4908) ;  /* 0x0000011000008947 */ /* 0x002fea0003800000 */
[----:B------:R-:W-:Y:S02]  /*1c40*/  ISETP.NE.U32.AND P0, PT, R10, RZ, PT ;  /* 0x000000ff0a00720c */ /* 0x000fe40003f05070 */
[----:B------:R-:W-:Y:S02]  /*1c50*/  ISETP.GT.AND P2, PT, R21, -0x1, PT ;  /* 0xffffffff1500780c */ /* 0x000fe40003f44270 */
[----:B------:R-:W-:Y:S01]  /*1c60*/  ISETP.NE.AND.EX P0, PT, R9, -0x80000000, PT, P0 ;  /* 0x800000000900780c */ /* 0x000fe20003f05300 */
[----:B------:R-:W1:-:S03]  /*1c70*/  DADD R8, -RZ, -R6 ;  /* 0x00000000ff087229 */ /* 0x000e460000000906 */
[----:B------:R-:W-:Y:S02]  /*1c80*/  ISETP.LT.AND P1, PT, R21, RZ, !P0 ;  /* 0x000000ff1500720c */ /* 0x000fe40004721270 */
[----:B------:R-:W-:-:S05]  /*1c90*/  PLOP3.LUT P0, PT, P0, PT, PT, 0x8, 0x0 ;  /* 0x000000000000781c */ /* 0x000fca000070e170 */
[----:B-1----:R-:W-:Y:S02]  /*1ca0*/  FSEL R5, R8, R6, P1 ;  /* 0x0000000608057208 */ /* 0x002fe40000800000 */
[----:B------:R-:W-:Y:S01]  /*1cb0*/  FSEL R8, R9, R7, P1 ;  /* 0x0000000709087208 */ /* 0x000fe20000800000 */
[----:B------:R-:W-:Y:S05]  /*1cc0*/  @P2 BRA `(.L_x_4909) ;  /* 0x000000f000002947 */ /* 0x000fea0003800000 */
[----:B------:R-:W1:Y:S02]  /*1cd0*/  FRND.F64.TRUNC R6, R46 ;  /* 0x0000002e00067313 */ /* 0x000e64000030d800 */
[----:B-1----:R1:W2:Y:S02]  /*1ce0*/  DSETP.NEU.AND P1, PT, R6, R46, PT ;  /* 0x0000002e0600722a */ /* 0x0022a40003f2d000 */
[----:B-1----:R-:W-:Y:S02]  /*1cf0*/  IMAD.MOV.U32 R6, RZ, RZ, R5 ;  /* 0x000000ffff067224 */ /* 0x002fe400078e0005 */
[----:B------:R-:W-:-:S10]  /*1d00*/  IMAD.MOV.U32 R7, RZ, RZ, R8 ;  /* 0x000000ffff077224 */ /* 0x000fd400078e0008 */
[----:B--2---:R-:W-:Y:S05]  /*1d10*/  @!P1 BRA `(.L_x_4909) ;  /* 0x000000a000009947 */ /* 0x004fea0003800000 */
[----:B------:R-:W-:Y:S02]  /*1d20*/  IMAD.MOV.U32 R6, RZ, RZ, 0x0 ;  /* 0x00000000ff067424 */ /* 0x000fe400078e00ff */
[----:B------:R-:W-:Y:S01]  /*1d30*/  IMAD.MOV.U32 R7, RZ, RZ, -0x80000 ;  /* 0xfff80000ff077424 */ /* 0x000fe200078e00ff */
[----:B------:R-:W-:Y:S05]  /*1d40*/  BRA `(.L_x_4909) ;  /* 0x0000007000007947 */ /* 0x000fea0003800000 */
.L_x_4908:
[----:B------:R-:W1:Y:S01]  /*1d50*/  DSETP.NEU.AND P0, PT, |R46|, 0.5, PT ;  /* 0x3fe000002e00742a */ /* 0x000e620003f0d200 */
[----:B------:R-:W-:Y:S01]  /*1d60*/  ISETP.GE.AND P2, PT, R47, RZ, PT ;  /* 0x000000ff2f00720c */ /* 0x000fe20003f46270 */
[----:B------:R-:W-:Y:S01]  /*1d70*/  IMAD.MOV.U32 R6, RZ, RZ, RZ ;  /* 0x000000ffff067224 */ /* 0x000fe200078e00ff */
[----:B------:R-:W-:-:S04]  /*1d80*/  ISETP.EQ.U32.AND P1, PT, R10, RZ, PT ;  /* 0x000000ff0a00720c */ /* 0x000fc80003f22070 */
[----:B-1----:R-:W-:-:S04]  /*1d90*/  ISETP.EQ.AND.EX P0, PT, R9, -0x80000000, P0, P1 ;  /* 0x800000000900780c */ /* 0x002fc80000702310 */
[----:B------:R-:W-:-:S04]  /*1da0*/  SEL R7, R21, RZ, P0 ;  /* 0x000000ff15077207 */ /* 0x000fc80000000000 */
[----:B------:R-:W-:Y:S02]  /*1db0*/  @!P2 LOP3.LUT R7, R7, 0x7ff00000, RZ, 0xfc, !PT ;  /* 0x7ff000000707a812 */ /* 0x000fe400078efcff */
.L_x_4909:
[----:B------:R-:W-:Y:S05]  /*1dc0*/  BSYNC B0 ;  /* 0x0000000000007941 */ /* 0x000fea0003800000 */
.L_x_4907:
        /* <DEDUP_REMOVED lines=20> */
.L_x_4913:
        /* <DEDUP_REMOVED lines=8> */
.L_x_4912:
[----:B------:R1:W2:-:S06]  /*1f90*/  DADD R6, R20, R46 ;  /* 0x0000000014067229 */ /* 0x00028c000000002e */
.L_x_4911:
[----:B------:R-:W-:Y:S05]  /*1fa0*/  BSYNC B0 ;  /* 0x0000000000007941 */ /* 0x000fea0003800000 */
.L_x_4910:
[----:B------:R-:W3:Y:S01]  /*1fb0*/  DMUL R44, R26, c[0x0][0xdb0] ;  /* 0x00036c001a2c7a28 */ /* 0x000ee20000000000 */
[----:B------:R-:W-:Y:S03]  /*1fc0*/  BSSY B0, `(.L_x_4914) ;  /* 0x000000e000007945 */ /* 0x000fe60003800000 */
[----:B------:R-:W4:-:S04]  /*1fd0*/  DSETP.NEU.AND P0, PT, R46, RZ, PT ;  /* 0x000000ff2e00722a */ /* 0x000f080003f0d000 */
[----:B------:R-:W-:Y:S02]  /*1fe0*/  DADD R24, -RZ, |R22| ;  /* 0x00000000ff187229 */ /* 0x000fe40000000516 */
[----:B---3--:R-:W-:Y:S01]  /*1ff0*/  LOP3.LUT R5, R45, 0x7ff00000, RZ, 0xc0, !PT ;  /* 0x7ff000002d057812 */ /* 0x008fe200078ec0ff */
[----:B------:R-:W-:Y:S01]  /*2000*/  IMAD.MOV.U32 R8, RZ, RZ, R44 ;  /* 0x000000ffff087224 */ /* 0x000fe200078e002c */
[----:B----4-:R3:W4:Y:S02]  /*2010*/  DSETP.EQ.OR P0, PT, R20, 1, !P0 ;  /* 0x3ff000001400742a */ /* 0x0107240004702400 */
[----:B-1-3--:R-:W-:Y:S01]  /*2020*/  LEA.HI R21, R5, 0xfffffc0c, RZ, 0xc ;  /* 0xfffffc0c05157811 */ /* 0x00afe200078f60ff */
[----:B------:R-:W-:-:S03]  /*2030*/  IMAD.MOV.U32 R5, RZ, RZ, R45 ;  /* 0x000000ffff057224 */ /* 0x000fc600078e002d */
[----:B--2-4-:R-:W-:Y:S02]  /*2040*/  FSEL R10, R6, RZ, !P0 ;  /* 0x000000ff060a7208 */ /* 0x014fe40004000000 */
[----:B------:R-:W-:Y:S02]  /*2050*/  FSEL R11, R7, 1.875, !P0 ;  /* 0x3ff00000070b7808 */ /* 0x000fe40004000000 */
[CC--:B------:R-:W-:Y:S02]  /*2060*/  SHF.L.U64.HI R9, R44.reuse, R21.reuse, R45 ;  /* 0x000000152c097219 */ /* 0x0c0fe4000001022d */
[----:B------:R-:W-:Y:S02]  /*2070*/  SHF.L.U32 R20, R44, R21, RZ ;  /* 0x000000152c147219 */ /* 0x000fe400000006ff */
[----:B------:R-:W-:Y:S02]  /*2080*/  MOV R6, 0x20a0 ;  /* 0x000020a000067802 */ /* 0x000fe40000000f00 */
[----:B0-----:R-:W-:Y:S05]  /*2090*/  CALL.REL.NOINC `($_ZN2at6native55_GLOBAL__N__de093ff9_22_ForeachBinaryOpList_cu_a911ec4325multi_tensor_apply_kernelINS1_18TensorListMetadataILi3EEENS1_24BinaryOpListAlphaFunctorIdLi3ELi2ELi2EEEJNS1_13power_functorIdEEdEEEvT_T0_DpT1_$__internal_accurate_pow) ;  /* 0x00000ef000007944 */ /* 0x001fea0003c00000 */
[----:B------:R-:W-:Y:S05]  /*20a0*/  BSYNC B0 ;  /* 0x0000000000007941 */ /* 0x000fea0003800000 */
.L_x_4914:
[----:B------:R-:W1:Y:S01]  /*20b0*/  DSETP.NEU.AND P0, PT, R22, RZ, PT ;  /* 0x000000ff1600722a */ /* 0x000e620003f0d000 */
[----:B------:R-:W-:Y:S01]  /*20c0*/  BSSY B0, `(.L_x_4915) ;  /* 0x000001c000007945 */ /* 0x000fe20003800000 */
[----:B------:R-:W-:-:S02]  /*20d0*/  IMAD.MOV.U32 R6, RZ, RZ, R8 ;  /* 0x000000ffff067224 */ /* 0x000fc400078e0008 */
        /* <DEDUP_REMOVED lines=19> */
.L_x_4916:
[----:B------:R-:W1:Y:S01]  /*2210*/  DSETP.NEU.AND P0, PT, |R44|, 0.5, PT ;  /* 0x3fe000002c00742a */ /* 0x000e620003f0d200 */
[----:B------:R-:W-:Y:S01]  /*2220*/  ISETP.GE.AND P2, PT, R45, RZ, PT ;  /* 0x000000ff2d00720c */ /* 0x000fe20003f46270 */
[----:B------:R-:W-:Y:S01]  /*2230*/  IMAD.MOV.U32 R6, RZ, RZ, RZ ;  /* 0x000000ffff067224 */ /* 0x000fe200078e00ff */
[----:B------:R-:W-:-:S04]  /*2240*/  ISETP.EQ.U32.AND P1, PT, R20, RZ, PT ;  /* 0x000000ff1400720c */ /* 0x000fc80003f22070 */
[----:B-1----:R-:W-:-:S04]  /*2250*/  ISETP.EQ.AND.EX P0, PT, R9, -0x80000000, P0, P1 ;  /* 0x800000000900780c */ /* 0x002fc80000702310 */
[----:B------:R-:W-:-:S04]  /*2260*/  SEL R7, R23, RZ, P0 ;  /* 0x000000ff17077207 */ /* 0x000fc80000000000 */
[----:B------:R-:W-:Y:S02]  /*2270*/  @!P2 LOP3.LUT R7, R7, 0x7ff00000, RZ, 0xfc, !PT ;  /* 0x7ff000000707a812 */ /* 0x000fe400078efcff */
.L_x_4917:
[----:B------:R-:W-:Y:S05]  /*2280*/  BSYNC B0 ;  /* 0x0000000000007941 */ /* 0x000fea0003800000 */
.L_x_4915:
        /* <DEDUP_REMOVED lines=20> */
.L_x_4921:
        /* <DEDUP_REMOVED lines=8> */
.L_x_4920:
[----:B------:R1:W2:-:S06]  /*2450*/  DADD R6, R22, R44 ;  /* 0x0000000016067229 */ /* 0x00028c000000002c */
.L_x_4919:
[----:B------:R-:W-:Y:S05]  /*2460*/  BSYNC B0 ;  /* 0x0000000000007941 */ /* 0x000fea0003800000 */
.L_x_4918:
        /* <DEDUP_REMOVED lines=9> */
[----:B--23--:R-:W-:Y:S02]  /*2500*/  FSEL R12, R6, RZ, !P0 ;  /* 0x000000ff060c7208 */ /* 0x00cfe40004000000 */
[----:B------:R-:W-:Y:S02]  /*2510*/  FSEL R9, R7, 1.875, !P0 ;  /* 0x3ff0000007097808 */ /* 0x000fe40004000000 */
[CC--:B------:R-:W-:Y:S02]  /*2520*/  SHF.L.U64.HI R13, R26.reuse, R21.reuse, R27 ;  /* 0x000000151a0d7219 */ /* 0x0c0fe4000001021b */
[----:B------:R-:W-:Y:S02]  /*2530*/  SHF.L.U32 R20, R26, R21, RZ ;  /* 0x000000151a147219 */ /* 0x000fe400000006ff */
[----:B------:R-:W-:Y:S02]  /*2540*/  MOV R6, 0x2560 ;  /* 0x0000256000067802 */ /* 0x000fe40000000f00 */
[----:B01----:R-:W-:Y:S05]  /*2550*/  CALL.REL.NOINC `($_ZN2at6native55_GLOBAL__N__de093ff9_22_ForeachBinaryOpList_cu_a911ec4325multi_tensor_apply_kernelINS1_18TensorListMetadataILi3EEENS1_24BinaryOpListAlphaFunctorIdLi3ELi2ELi2EEEJNS1_13power_functorIdEEdEEEvT_T0_DpT1_$__internal_accurate_pow) ;  /* 0x00000a3000007944 */ /* 0x003fea0003c00000 */
[----:B------:R-:W-:Y:S05]  /*2560*/  BSYNC B0 ;  /* 0x0000000000007941 */ /* 0x000fea0003800000 */
.L_x_4922:
        /* <DEDUP_REMOVED lines=22> */
.L_x_4924:
[----:B------:R-:W1:Y:S01]  /*26d0*/  DSETP.NEU.AND P0, PT, |R26|, 0.5, PT ;  /* 0x3fe000001a00742a */ /* 0x000e620003f0d200 */
[----:B------:R-:W-:Y:S01]  /*26e0*/  ISETP.GE.AND P2, PT, R27, RZ, PT ;  /* 0x000000ff1b00720c */ /* 0x000fe20003f46270 */
[----:B------:R-:W-:Y:S01]  /*26f0*/  IMAD.MOV.U32 R6, RZ, RZ, RZ ;  /* 0x000000ffff067224 */ /* 0x000fe200078e00ff */
[----:B------:R-:W-:-:S04]  /*2700*/  ISETP.EQ.U32.AND P1, PT, R20, RZ, PT ;  /* 0x000000ff1400720c */ /* 0x000fc80003f22070 */
[----:B-1----:R-:W-:-:S04]  /*2710*/  ISETP.EQ.AND.EX P0, PT, R13, -0x80000000, P0, P1 ;  /* 0x800000000d00780c */ /* 0x002fc80000702310 */
[----:B------:R-:W-:-:S04]  /*2720*/  SEL R7, R17, RZ, P0 ;  /* 0x000000ff11077207 */ /* 0x000fc80000000000 */
[----:B------:R-:W-:Y:S02]  /*2730*/  @!P2 LOP3.LUT R7, R7, 0x7ff00000, RZ, 0xfc, !PT ;  /* 0x7ff000000707a812 */ /* 0x000fe400078efcff */
.L_x_4925:
[----:B------:R-:W-:Y:S05]  /*2740*/  BSYNC B0 ;  /* 0x0000000000007941 */ /* 0x000fea0003800000 */
.L_x_4923:
        /* <DEDUP_REMOVED lines=20> */
.L_x_4929:
        /* <DEDUP_REMOVED lines=8> */
.L_x_4928:
[----:B------:R1:W2:-:S06]  /*2910*/  DADD R6, R16, R26 ;  /* 0x0000000010067229 */ /* 0x00028c000000001a */
.L_x_4927:
[----:B------:R-:W-:Y:S05]  /*2920*/  BSYNC B0 ;  /* 0x0000000000007941 */ /* 0x000fea0003800000 */
.L_x_4926:
        /* <DEDUP_REMOVED lines=16> */
.L_x_4930:
        /* <DEDUP_REMOVED lines=22> */
.L_x_4932:
[----:B------:R-:W1:Y:S01]  /*2b90*/  DSETP.NEU.AND P0, PT, |R20|, 0.5, PT ;  /* 0x3fe000001400742a */ /* 0x000e620003f0d200 */
[----:B------:R-:W-:Y:S01]  /*2ba0*/  ISETP.GE.AND P2, PT, R21, RZ, PT ;  /* 0x000000ff1500720c */ /* 0x000fe20003f46270 */
[----:B------:R-:W-:Y:S01]  /*2bb0*/  IMAD.MOV.U32 R6, RZ, RZ, RZ ;  /* 0x000000ffff067224 */ /* 0x000fe200078e00ff */
[----:B------:R-:W-:-:S04]  /*2bc0*/  ISETP.EQ.U32.AND P1, PT, R16, RZ, PT ;  /* 0x000000ff1000720c */ /* 0x000fc80003f22070 */
[----:B-1----:R-:W-:-:S04]  /*2bd0*/  ISETP.EQ.AND.EX P0, PT, R13, -0x80000000, P0, P1 ;  /* 0x800000000d00780c */ /* 0x002fc80000702310 */
[----:B------:R-:W-:-:S04]  /*2be0*/  SEL R7, R19, RZ, P0 ;  /* 0x000000ff13077207 */ /* 0x000fc80000000000 */
[----:B------:R-:W-:Y:S02]  /*2bf0*/  @!P2 LOP3.LUT R7, R7, 0x7ff00000, RZ, 0xfc, !PT ;  /* 0x7ff000000707a812 */ /* 0x000fe400078efcff */
.L_x_4933:
[----:B------:R-:W-:Y:S05]  /*2c00*/  BSYNC B0 ;  /* 0x0000000000007941 */ /* 0x000fea0003800000 */
.L_x_4931:
        /* <DEDUP_REMOVED lines=20> */
.L_x_4937:
        /* <DEDUP_REMOVED lines=8> */
.L_x_4936:
[----:B------:R1:W2:-:S06]  /*2dd0*/  DADD R6, R18, R20 ;  /* 0x0000000012067229 */ /* 0x00028c0000000014 */
.L_x_4935:
[----:B------:R-:W-:Y:S05]  /*2de0*/  BSYNC B0 ;  /* 0x0000000000007941 */ /* 0x000fea0003800000 */
.L_x_4934:
[----:B------:R-:W3:Y:S01]  /*2df0*/  DSETP.NEU.AND P0, PT, R20, RZ, PT ;  /* 0x000000ff1400722a */ /* 0x000ee20003f0d000 */
[----:B------:R-:W-:Y:S01]  /*2e00*/  IADD3 R16, P1, R2, UR10, RZ ;  /* 0x0000000a02107c10 */ /* 0x000fe2000ff3e0ff */
[----:B------:R-:W-:-:S03]  /*2e10*/  IMAD.MOV.U32 R5, RZ, RZ, R11 ;  /* 0x000000ffff057224 */ /* 0x000fc600078e000b */
[----:B------:R-:W-:Y:S01]  /*2e20*/  IADD3.X R17, R4, UR11, RZ, P1, !PT ;  /* 0x0000000b04117c10 */ /* 0x000fe20008ffe4ff */
[----:B---3--:R-:W3:Y:S01]  /*2e30*/  DSETP.EQ.OR P0, PT, R18, 1, !P0 ;  /* 0x3ff000001200742a */ /* 0x008ee20004702400 */
[----:B------:R-:W-:-:S05]  /*2e40*/  IMAD.MOV.U32 R4, RZ, RZ, R10 ;  /* 0x000000ffff047224 */ /* 0x000fca00078e000a */
[----:B--23--:R-:W-:Y:S01]  /*2e50*/  FSEL R2, R6, RZ, !P0 ;  /* 0x000000ff06027208 */ /* 0x00cfe20004000000 */
[----:B------:R-:W-:Y:S01]  /*2e60*/  IMAD.MOV.U32 R6, RZ, RZ, R12 ;  /* 0x000000ffff067224 */ /* 0x000fe200078e000c */
[----:B------:R-:W-:Y:S01]  /*2e70*/  FSEL R13, R7, 1.875, !P0 ;  /* 0x3ff00000070d7808 */ /* 0x000fe20004000000 */
[----:B------:R-:W-:Y:S01]  /*2e80*/  IMAD.MOV.U32 R7, RZ, RZ, R9 ;  /* 0x000000ffff077224 */ /* 0x000fe200078e0009 */
[----:B------:R-:W-:-:S04]  /*2e90*/  IADD3 R0, P0, R0, c[0x0][0x0], RZ ;  /* 0x0000000000007a10 */ /* 0x000fc80007f1e0ff */
[----:B------:R2:W-:Y:S01]  /*2ea0*/  STG.E.128 [R16.64], R4 ;  /* 0x0000000410007986 */ /* 0x0005e2000c101d0e */
[----:B------:R-:W-:Y:S01]  /*2eb0*/  IMAD.X R3, RZ, RZ, R3, P0 ;  /* 0x000000ffff037224 */ /* 0x000fe200000e0603 */
[----:B------:R-:W-:-:S04]  /*2ec0*/  ISETP.LT.U32.AND P1, PT, R0, 0x4000, PT ;  /* 0x000040000000780c */ /* 0x000fc80003f21070 */
[----:B------:R-:W-:Y:S01]  /*2ed0*/  ISETP.LT.U32.AND.EX P1, PT, R3, RZ, PT, P1 ;  /* 0x000000ff0300720c */ /* 0x000fe20003f21110 */
[----:B--2---:R-:W-:Y:S02]  /*2ee0*/  IMAD.MOV.U32 R6, RZ, RZ, R2 ;  /* 0x000000ffff067224 */ /* 0x004fe400078e0002 */
[----:B------:R-:W-:Y:S02]  /*2ef0*/  IMAD.MOV.U32 R4, RZ, RZ, R14 ;  /* 0x000000ffff047224 */ /* 0x000fe400078e000e */
[----:B------:R-:W-:Y:S02]  /*2f00*/  IMAD.MOV.U32 R5, RZ, RZ, R15 ;  /* 0x000000ffff057224 */ /* 0x000fe400078e000f */
[----:B------:R-:W-:Y:S02]  /*2f10*/  IMAD.MOV.U32 R7, RZ, RZ, R13 ;  /* 0x000000ffff077224 */ /* 0x000fe400078e000d */
[----:B------:R-:W-:-:S03]  /*2f20*/  IMAD.SHL.U32 R2, R0, 0x4, RZ ;  /* 0x0000000400027824 */ /* 0x000fc600078e00ff */
[----:B------:R2:W-:Y:S02]  /*2f30*/  STG.E.128 [R16.64+0x10], R4 ;  /* 0x0000100410007986 */ /* 0x0005e4000c101d0e */
[----:B------:R-:W-:Y:S02]  /*2f40*/  ISETP.GE.U32.AND P0, PT, R2, UR16, PT ;  /* 0x0000001002007c0c */ /* 0x000fe4000bf06070 */
[----:B------:R-:W-:-:S04]  /*2f50*/  SHF.L.U64.HI R2, R0, 0x2, R3 ;  /* 0x0000000200027819 */ /* 0x000fc80000010203 */
[----:B------:R-:W-:-:S13]  /*2f60*/  ISETP.GE.AND.EX P0, PT, R2, UR12, PT, P0 ;  /* 0x0000000c02007c0c */ /* 0x000fda000bf06300 */
[----:B--2---:R-:W-:Y:S05]  /*2f70*/  @!P0 BRA P1, `(.L_x_4938) ;  /* 0xffffeb1000008947 */ /* 0x004fea000083ffff */
[----:B------:R-:W-:Y:S05]  /*2f80*/  EXIT ;  /* 0x000000000000794d */ /* 0x000fea0003800000 */
        .type           $_ZN2at6native55_GLOBAL__N__de093ff9_22_ForeachBinaryOpList_cu_a911ec4325multi_tensor_apply_kernelINS1_18TensorListMetadataILi3EEENS1_24BinaryOpListAlphaFunctorIdLi3ELi2ELi2EEEJNS1_13power_functorIdEEdEEEvT_T0_DpT1_$__internal_accurate_pow,@function
        .size           $_ZN2at6native55_GLOBAL__N__de093ff9_22_ForeachBinaryOpList_cu_a911ec4325multi_tensor_apply_kernelINS1_18TensorListMetadataILi3EEENS1_24BinaryOpListAlphaFunctorIdLi3ELi2ELi2EEEJNS1_13power_functorIdEEdEEEvT_T0_DpT1_$__internal_accurate_pow,(.L_x_8026 - $_ZN2at6native55_GLOBAL__N__de093ff9_22_ForeachBinaryOpList_cu_a911ec4325multi_tensor_apply_kernelINS1_18TensorListMetadataILi3EEENS1_24BinaryOpListAlphaFunctorIdLi3ELi2ELi2EEEJNS1_13power_functorIdEEdEEEvT_T0_DpT1_$__internal_accurate_pow)
$_ZN2at6native55_GLOBAL__N__de093ff9_22_ForeachBinaryOpList_cu_a911ec4325multi_tensor_apply_kernelINS1_18TensorListMetadataILi3EEENS1_24BinaryOpListAlphaFunctorIdLi3ELi2ELi2EEEJNS1_13power_functorIdEEdEEEvT_T0_DpT1_$__internal_accurate_pow:
[----:B------:R-:W-:-:S04]  /*2f90*/  SHF.R.U32.HI R7, RZ, 0x14, R25 ;  /* 0x00000014ff077819 */ /* 0x000fc80000011619 */
[----:B------:R-:W-:-:S13]  /*2fa0*/  ISETP.NE.AND P4, PT, R7, RZ, PT ;  /* 0x000000ff0700720c */ /* 0x000fda0003f85270 */
[----:B------:R-:W0:-:S10]  /*2fb0*/  @!P4 DMUL R28, R24, 1.80143985094819840000e+16 ;  /* 0x43500000181cc828 */ /* 0x000e140000000000 */
[----:B0-----:R-:W-:Y:S01]  /*2fc0*/  @!P4 IMAD.MOV.U32 R25, RZ, RZ, R29 ;  /* 0x000000ffff19c224 */ /* 0x001fe200078e001d */
[----:B------:R-:W-:Y:S01]  /*2fd0*/  @!P4 LEA.HI R7, R29, 0xffffffca, RZ, 0xc ;  /* 0xffffffca1d07c811 */ /* 0x000fe200078f60ff */
[----:B------:R-:W-:Y:S02]  /*2fe0*/  @!P4 IMAD.MOV.U32 R24, RZ, RZ, R28 ;  /* 0x000000ffff18c224 */ /* 0x000fe400078e001c */
[----:B------:R-:W-:Y:S01]  /*2ff0*/  IMAD.MOV.U32 R29, RZ, RZ, 0x43300000 ;  /* 0x43300000ff1d7424 */ /* 0x000fe200078e00ff */
[----:B------:R-:W-:Y:S01]  /*3000*/  LOP3.LUT R25, R25, 0x800fffff, RZ, 0xc0, !PT ;  /* 0x800fffff19197812 */ /* 0x000fe200078ec0ff */
[----:B------:R-:W-:Y:S01]  /*3010*/  IMAD.MOV.U32 R32, RZ, RZ, R24 ;  /* 0x000000ffff207224 */ /* 0x000fe200078e0018 */
[----:B------:R-:W-:Y:S02]  /*3020*/  IADD3 R28, R7, -0x3ff, RZ ;  /* 0xfffffc01071c7810 */ /* 0x000fe40007ffe0ff */
[----:B------:R-:W-:-:S04]  /*3030*/  LOP3.LUT R25, R25, 0x3ff00000, RZ, 0xfc, !PT ;  /* 0x3ff0000019197812 */ /* 0x000fc800078efcff */
[----:B------:R-:W-:Y:S01]  /*3040*/  ISETP.GE.U32.AND P5, PT, R25, 0x3ff6a09f, PT ;  /* 0x3ff6a09f1900780c */ /* 0x000fe20003fa6070 */
[----:B------:R-:W-:-:S12]  /*3050*/  IMAD.MOV.U32 R33, RZ, RZ, R25 ;  /* 0x000000ffff217224 */ /* 0x000fd800078e0019 */
[----:B------:R-:W-:Y:S02]  /*3060*/  @P5 IADD3 R24, R33, -0x100000, RZ ;  /* 0xfff0000021185810 */ /* 0x000fe40007ffe0ff */
[----:B------:R-:W-:-:S03]  /*3070*/  @P5 IADD3 R28, R7, -0x3fe, RZ ;  /* 0xfffffc02071c5810 */ /* 0x000fc60007ffe0ff */
[----:B------:R-:W-:Y:S01]  /*3080*/  @P5 IMAD.MOV.U32 R33, RZ, RZ, R24 ;  /* 0x000000ffff215224 */ /* 0x000fe200078e0018 */
[----:B------:R-:W-:Y:S01]  /*3090*/  LOP3.LUT R28, R28, 0x80000000, RZ, 0x3c, !PT ;  /* 0x800000001c1c7812 */ /* 0x000fe200078e3cff */
[----:B------:R-:W-:-:S04]  /*30a0*/  IMAD.MOV.U32 R24, RZ, RZ, RZ ;  /* 0x000000ffff187224 */ /* 0x000fc800078e00ff */
[----:B------:R-:W0:-:S04]  /*30b0*/  DADD R34, R32, 1 ;  /* 0x3ff0000020227429 */ /* 0x000e080000000000 */
[----:B------:R-:W-:Y:S02]  /*30c0*/  DADD R32, R32, -1 ;  /* 0xbff0000020207429 */ /* 0x000fe40000000000 */
[----:B0-----:R-:W0:Y:S02]  /*30d0*/  MUFU.RCP64H R25, R35 ;  /* 0x0000002300197308 */ /* 0x001e240000001800 */
[----:B------:R-:W-:-:S04]  /*30e0*/  DADD R28, R28, c[0x2][0x48] ;  /* 0x008012001c1c7629 */ /* 0x000fc80000000000 */
[----:B0-----:R-:W0:-:S06]  /*30f0*/  DFMA R38, -R34, R24, 1 ;  /* 0x3ff000002226742b */ /* 0x001e0c0000000118 */
[----:B0-----:R-:W0:-:S06]  /*3100*/  DFMA R38, R38, R38, R38 ;  /* 0x000000262626722b */ /* 0x001e0c0000000026 */
[----:B0-----:R0:W1:Y:S02]  /*3110*/  DFMA R38, R24, R38, R24 ;  /* 0x000000261826722b */ /* 0x0010640000000018 */
[----:B0-----:R-:W-:Y:S02]  /*3120*/  IMAD.MOV.U32 R24, RZ, RZ, 0x7d2cafe2 ;  /* 0x7d2cafe2ff187424 */ /* 0x001fe400078e00ff */
[----:B------:R-:W-:Y:S02]  /*3130*/  IMAD.MOV.U32 R25, RZ, RZ, 0x3eb0f5ff ;  /* 0x3eb0f5ffff197424 */ /* 0x000fe400078e00ff */
[----:B-1----:R-:W0:-:S06]  /*3140*/  DMUL R30, R38, R32 ;  /* 0x00000020261e7228 */ /* 0x002e0c0000000000 */
[----:B0-----:R-:W0:-:S06]  /*3150*/  DFMA R30, R38, R32, R30 ;  /* 0x00000020261e722b */ /* 0x001e0c000000001e */
[----:B0-----:R-:W0:-:S04]  /*3160*/  DMUL R36, R30, R30 ;  /* 0x0000001e1e247228 */ /* 0x001e080000000000 */
[----:B------:R-:W-:-:S04]  /*3170*/  DMUL R40, R30, R30 ;  /* 0x0000001e1e287228 */ /* 0x000fc80000000000 */
[----:B0-----:R-:W0:-:S06]  /*3180*/  DFMA R24, R36, R24, c[0x2][0x8] ;  /* 0x008002002418762b */ /* 0x001e0c0000000018 */
[----:B0-----:R-:W0:-:S04]  /*3190*/  DFMA R34, R36, R24, c[0x2][0x10] ;  /* 0x008004002422762b */ /* 0x001e080000000018 */
[----:B------:R-:W1:-:S04]  /*31a0*/  DADD R24, R32, -R30 ;  /* 0x0000000020187229 */ /* 0x000e48000000081e */
[----:B0-----:R-:W0:-:S04]  /*31b0*/  DFMA R34, R36, R34, c[0x2][0x18] ;  /* 0x008006002422762b */ /* 0x001e080000000022 */
[----:B-1----:R-:W1:-:S04]  /*31c0*/  DADD R24, R24, R24 ;  /* 0x0000000018187229 */ /* 0x002e480000000018 */
[----:B0-----:R-:W0:-:S04]  /*31d0*/  DFMA R34, R36, R34, c[0x2][0x20] ;  /* 0x008008002422762b */ /* 0x001e080000000022 */
[----:B-1----:R-:W1:-:S04]  /*31e0*/  DFMA R24, R32, -R30, R24 ;  /* 0x8000001e2018722b */ /* 0x002e480000000018 */
[----:B0-----:R-:W0:-:S04]  /*31f0*/  DFMA R34, R36, R34, c[0x2][0x28] ;  /* 0x00800a002422762b */ /* 0x001e080000000022 */
[----:B-1----:R-:W-:-:S04]  /*3200*/  DMUL R24, R38, R24 ;  /* 0x0000001826187228 */ /* 0x002fc80000000000 */
[----:B0-----:R-:W0:-:S06]  /*3210*/  DFMA R34, R36, R34, c[0x2][0x30] ;  /* 0x00800c002422762b */ /* 0x001e0c0000000022 */
[----:B0-----:R-:W0:-:S06]  /*3220*/  DFMA R32, R36, R34, c[0x2][0x38] ;  /* 0x00800e002420762b */ /* 0x001e0c0000000022 */
[----:B0-----:R-:W0:-:S06]  /*3230*/  DADD R38, -R32, c[0x2][0x38] ;  /* 0x00800e0020267629 */ /* 0x001e0c0000000100 */
[----:B0-----:R0:W1:Y:S02]  /*3240*/  DFMA R38, R36, R34, R38 ;  /* 0x000000222426722b */ /* 0x0010640000000026 */
[----:B0-----:R-:W-:Y:S01]  /*3250*/  IADD3 R35, R25, 0x100000, RZ ;  /* 0x0010000019237810 */ /* 0x001fe20007ffe0ff */
[----:B------:R-:W-:Y:S01]  /*3260*/  IMAD.MOV.U32 R34, RZ, RZ, R24 ;  /* 0x000000ffff227224 */ /* 0x000fe200078e0018 */
[----:B------:R-:W0:-:S04]  /*3270*/  DFMA R36, R30, R30, -R40 ;  /* 0x0000001e1e24722b */ /* 0x000e080000000828 */
[----:B-1----:R-:W1:-:S04]  /*3280*/  DADD R38, RZ, R38 ;  /* 0x00000000ff267229 */ /* 0x002e480000000026 */
[----:B0-----:R-:W-:-:S04]  /*3290*/  DFMA R36, R30, R34, R36 ;  /* 0x000000221e24722b */ /* 0x001fc80000000024 */
[----:B------:R-:W0:-:S04]  /*32a0*/  DMUL R34, R30, R40 ;  /* 0x000000281e227228 */ /* 0x000e080000000000 */
[----:B-1----:R-:W-:-:S04]  /*32b0*/  DADD R38, R38, c[0x2][0x40] ;  /* 0x0080100026267629 */ /* 0x002fc80000000000 */
[----:B0-----:R-:W0:-:S06]  /*32c0*/  DFMA R42, R30, R40, -R34 ;  /* 0x000000281e2a722b */ /* 0x001e0c0000000822 */
[----:B0-----:R-:W0:-:S06]  /*32d0*/  DFMA R42, R24, R40, R42 ;  /* 0x00000028182a722b */ /* 0x001e0c000000002a */
[----:B0-----:R-:W-:-:S04]  /*32e0*/  DFMA R42, R30, R36, R42 ;  /* 0x000000241e2a722b */ /* 0x001fc8000000002a */
[----:B------:R-:W0:-:S06]  /*32f0*/  DADD R36, R32, R38 ;  /* 0x0000000020247229 */ /* 0x000e0c0000000026 */
[----:B0-----:R-:W0:-:S06]  /*3300*/  DADD R32, R32, -R36 ;  /* 0x0000000020207229 */ /* 0x001e0c0000000824 */
[----:B0-----:R-:W-:-:S04]  /*3310*/  DADD R38, R38, R32 ;  /* 0x0000000026267229 */ /* 0x001fc80000000020 */
[----:B------:R-:W0:-:S06]  /*3320*/  DMUL R32, R36, R34 ;  /* 0x0000002224207228 */ /* 0x000e0c0000000000 */
[----:B0-----:R-:W0:-:S06]  /*3330*/  DFMA R40, R36, R34, -R32 ;  /* 0x000000222428722b */ /* 0x001e0c0000000820 */
[----:B0-----:R-:W0:-:S06]  /*3340*/  DFMA R40, R36, R42, R40 ;  /* 0x0000002a2428722b */ /* 0x001e0c0000000028 */
[----:B0-----:R-:W0:-:S06]  /*3350*/  DFMA R38, R38, R34, R40 ;  /* 0x000000222626722b */ /* 0x001e0c0000000028 */
[----:B0-----:R-:W0:-:S06]  /*3360*/  DADD R36, R32, R38 ;  /* 0x0000000020247229 */ /* 0x001e0c0000000026 */
[----:B0-----:R-:W0:-:S04]  /*3370*/  DADD R34, R30, R36 ;  /* 0x000000001e227229 */ /* 0x001e080000000024 */
[----:B------:R-:W1:-:S04]  /*3380*/  DADD R32, R32, -R36 ;  /* 0x0000000020207229 */ /* 0x000e480000000824 */
[----:B0-----:R-:W0:-:S04]  /*3390*/  DADD R30, R30, -R34 ;  /* 0x000000001e1e7229 */ /* 0x001e080000000822 */
[----:B-1----:R-:W-:-:S04]  /*33a0*/  DADD R32, R38, R32 ;  /* 0x0000000026207229 */ /* 0x002fc80000000020 */
[----:B0-----:R-:W0:-:S06]  /*33b0*/  DADD R30, R36, R30 ;  /* 0x00000000241e7229 */ /* 0x001e0c000000001e */
[----:B0-----:R-:W0:-:S06]  /*33c0*/  DADD R32, R32, R30 ;  /* 0x0000000020207229 */ /* 0x001e0c000000001e */
[----:B0-----:R-:W0:-:S06]  /*33d0*/  DADD R32, R24, R32 ;  /* 0x0000000018207229 */ /* 0x001e0c0000000020 */
[----:B0-----:R-:W0:-:S06]  /*33e0*/  DADD R30, R34, R32 ;  /* 0x00000000221e7229 */ /* 0x001e0c0000000020 */
[----:B0-----:R-:W0:-:S04]  /*33f0*/  DFMA R24, R28, c[0x2][0x50], R30 ;  /* 0x008014001c187a2b */ /* 0x001e08000000001e */
[----:B------:R-:W1:-:S04]  /*3400*/  DADD R36, R34, -R30 ;  /* 0x0000000022247229 */ /* 0x000e48000000081e */
[----:B0-----:R-:W0:-:S04]  /*3410*/  DFMA R34, -R28, c[0x2][0x50], R24 ;  /* 0x008014001c227a2b */ /* 0x001e080000000118 */
[----:B-1----:R-:W-:-:S04]  /*3420*/  DADD R36, R32, R36 ;  /* 0x0000000020247229 */ /* 0x002fc80000000024 */
[----:B0-----:R0:W1:Y:S02]  /*3430*/  DADD R34, -R30, R34 ;  /* 0x000000001e227229 */ /* 0x0010640000000122 */
[----:B0-----:R-:W-:Y:S02]  /*3440*/  IMAD.MOV.U32 R31, RZ, RZ, R5 ;  /* 0x000000ffff1f7224 */ /* 0x001fe400078e0005 */
[----:B------:R-:W-:Y:S02]  /*3450*/  IMAD.MOV.U32 R30, RZ, RZ, R8 ;  /* 0x000000ffff1e7224 */ /* 0x000fe400078e0008 */
[----:B-1----:R-:W0:Y:S01]  /*3460*/  DADD R36, R36, -R34 ;  /* 0x0000000024247229 */ /* 0x002e220000000822 */
[C---:B------:R-:W-:Y:S01]  /*3470*/  IMAD.SHL.U32 R5, R31.reuse, 0x2, RZ ;  /* 0x000000021f057824 */ /* 0x040fe200078e00ff */
[----:B------:R-:W-:Y:S01]  /*3480*/  LOP3.LUT R7, R31, 0xff0fffff, RZ, 0xc0, !PT ;  /* 0xff0fffff1f077812 */ /* 0x000fe200078ec0ff */
[----:B------:R-:W-:-:S03]  /*3490*/  IMAD.MOV.U32 R32, RZ, RZ, R30 ;  /* 0x000000ffff207224 */ /* 0x000fc600078e001e */
[----:B0-----:R-:W0:Y:S01]  /*34a0*/  DFMA R36, R28, c[0x2][0x58], R36 ;  /* 0x008016001c247a2b */ /* 0x001e220000000024 */
[----:B------:R-:W-:-:S04]  /*34b0*/  ISETP.GT.U32.AND P4, PT, R5, -0x2000001, PT ;  /* 0xfdffffff0500780c */ /* 0x000fc80003f84070 */
[----:B------:R-:W-:Y:S01]  /*34c0*/  SEL R33, R7, R31, P4 ;  /* 0x0000001f07217207 */ /* 0x000fe20002000000 */
[----:B0-----:R-:W0:-:S06]  /*34d0*/  DADD R28, R24, R36 ;  /* 0x00000000181c7229 */ /* 0x001e0c0000000024 */
[----:B0-----:R-:W0:-:S04]  /*34e0*/  DADD R24, R24, -R28 ;  /* 0x0000000018187229 */ /* 0x001e08000000081c */
[----:B------:R-:W1:-:S04]  /*34f0*/  DMUL R30, R28, R32 ;  /* 0x000000201c1e7228 */ /* 0x000e480000000000 */
[----:B0-----:R0:W-:Y:S02]  /*3500*/  DADD R24, R36, R24 ;  /* 0x0000000024187229 */ /* 0x0011e40000000018 */
[----:B0-----:R-:W-:Y:S02]  /*3510*/  IMAD.MOV.U32 R36, RZ, RZ, 0x652b82fe ;  /* 0x652b82feff247424 */ /* 0x001fe400078e00ff */
[----:B-1----:R-:W0:Y:S01]  /*3520*/  DFMA R28, R28, R32, -R30 ;  /* 0x000000201c1c722b */ /* 0x002e22000000081e */
[----:B------:R-:W-:-:S05]  /*3530*/  IMAD.MOV.U32 R37, RZ, RZ, 0x3ff71547 ;  /* 0x3ff71547ff257424 */ /* 0x000fca00078e00ff */
[----:B0-----:R0:W1:Y:S02]  /*3540*/  DFMA R28, R24, R32, R28 ;  /* 0x00000020181c722b */ /* 0x001064000000001c */
[----:B0-----:R-:W-:Y:S02]  /*3550*/  IMAD.MOV.U32 R32, RZ, RZ, 0x69ce2bdf ;  /* 0x69ce2bdfff207424 */ /* 0x001fe400078e00ff */
[----:B------:R-:W-:Y:S02]  /*3560*/  IMAD.MOV.U32 R33, RZ, RZ, 0x3e5ade15 ;  /* 0x3e5ade15ff217424 */ /* 0x000fe400078e00ff */
[----:B-1----:R-:W0:-:S06]  /*3570*/  DADD R24, R30, R28 ;  /* 0x000000001e187229 */ /* 0x002e0c000000001c */
[----:B0-----:R-:W0:-:S04]  /*3580*/  DFMA R36, R24, R36, 6.75539944105574400000e+15 ;  /* 0x433800001824742b */ /* 0x001e080000000024 */
[----:B------:R-:W-:Y:S02]  /*3590*/  FSETP.GEU.FTZ.AND P4, PT, |R25|, 4.1917929649353027344, PT ;  /* 0x4086232b1900780b */ /* 0x000fe40003f9e200 */
        /* <DEDUP_REMOVED lines=24> */
[----:B------:R-:W-:Y:S02]  /*3720*/  @!P4 IMAD R33, R5, 0x100000, R33 ;  /* 0x001000000521c824 */ /* 0x000fe400078e0221 */
[----:B------:R-:W-:Y:S02]  /*3730*/  @!P4 IMAD.IADD R5, R36, 0x1, -R5 ;  /* 0x000000012405c824 */ /* 0x000fe400078e0a05 */
[----:B------:R-:W-:-:S03]  /*3740*/  @!P4 IMAD.MOV.U32 R36, RZ, RZ, RZ ;  /* 0x000000ffff24c224 */ /* 0x000fc600078e00ff */
[----:B------:R-:W-:-:S06]  /*3750*/  @!P4 LEA R37, R5, 0x3ff00000, 0x14 ;  /* 0x3ff000000525c811 */ /* 0x000fcc00078ea0ff */
[----:B------:R0:W1:-:S06]  /*3760*/  @!P4 DMUL R34, R32, R36 ;  /* 0x000000242022c228 */ /* 0x00004c0000000000 */
.L_x_4939:
[----:B-1----:R-:W-:Y:S01]  /*3770*/  DSETP.NEU.AND P4, PT, |R34|, +INF , PT ;  /* 0x7ff000002200742a */ /* 0x002fe20003f8d200 */
[----:B------:R-:W-:-:S03]  /*3780*/  IMAD.MOV.U32 R7, RZ, RZ, 0x0 ;  /* 0x00000000ff077424 */ /* 0x000fc600078e00ff */
[----:B------:R-:W1:-:S06]  /*3790*/  DADD R24, R30, -R24 ;  /* 0x000000001e187229 */ /* 0x000e4c0000000818 */
[----:B-1----:R-:W1:-:S06]  /*37a0*/  DADD R24, R28, R24 ;  /* 0x000000001c187229 */ /* 0x002e4c0000000018 */
[----:B-1----:R-:W1:-:S10]  /*37b0*/  @P4 DFMA R34, R24, R34, R34 ;  /* 0x000000221822422b */ /* 0x002e540000000022 */
[----:B-1----:R-:W-:Y:S02]  /*37c0*/  IMAD.MOV.U32 R8, RZ, RZ, R34 ;  /* 0x000000ffff087224 */ /* 0x002fe400078e0022 */
[----:B------:R-:W-:Y:S01]  /*37d0*/  IMAD.MOV.U32 R5, RZ, RZ, R35 ;  /* 0x000000ffff057224 */ /* 0x000fe200078e0023 */
[----:B------:R-:W-:Y:S06]  /*37e0*/  RET.REL.NODEC R6 `(_ZN2at6native55_GLOBAL__N__de093ff9_22_ForeachBinaryOpList_cu_a911ec4325multi_tensor_apply_kernelINS1_18TensorListMetadataILi3EEENS1_24BinaryOpListAlphaFunctorIdLi3ELi2ELi2EEEJNS1_13power_functorIdEEdEEEvT_T0_DpT1_) ;  /* 0xffffc81006007950 */ /* 0x000fec0003c3ffff */
.L_x_4940:
        /* <DEDUP_REMOVED lines=9> */
.L_x_8026:


//--------------------- .text._ZN2at6native55_GLOBAL__N__de093ff9_22_ForeachBinaryOpList_cu_a911ec4325multi_tensor_apply_kernelINS1_18TensorListMetadataILi3EEENS1_24BinaryOpListAlphaFunctorIsLi3ELi2ELi2EEEJNS1_13power_functorIsEEsEEEvT_T0_DpT1_ --------------------------
	.section	.text._ZN2at6native55_GLOBAL__N__de093ff9_22_ForeachBinaryOpList_cu_a911ec4325multi_tensor_apply_kernelINS1_18TensorListMetadataILi3EEENS1_24BinaryOpListAlphaFunctorIsLi3ELi2ELi2EEEJNS1_13power_functorIsEEsEEEvT_T0_DpT1_,"ax",@progbits
	.sectioninfo	@"SHI_REGISTERS=32"
	.align	128
.text._ZN2at6native55_GLOBAL__N__de093ff9_22_ForeachBinaryOpList_cu_a911ec4325multi_tensor_apply_kernelINS1_18TensorListMetadataILi3EEENS1_24BinaryOpListAlphaFunctorIsLi3ELi2ELi2EEEJNS1_13power_functorIsEEsEEEvT_T0_DpT1_:
        .type           _ZN2at6native55_GLOBAL__N__de093ff9_22_ForeachBinaryOpList_cu_a911ec4325multi_tensor_apply_kernelINS1_18TensorListMetadataILi3EEENS1_24BinaryOpListAlphaFunctorIsLi3ELi2ELi2EEEJNS1_13power_functorIsEEsEEEvT_T0_DpT1_,@function
        .size           _ZN2at6native55_GLOBAL__N__de093ff9_22_ForeachBinaryOpList_cu_a911ec4325multi_tensor_apply_kernelINS1_18TensorListMetadataILi3EEENS1_24BinaryOpListAlphaFunctorIsLi3ELi2ELi2EEEJNS1_13power_functorIsEEsEEEvT_T0_DpT1_,(.L_x_8028 - _ZN2at6native55_GLOBAL__N__de093ff9_22_ForeachBinaryOpList_cu_a911ec4325multi_tensor_apply_kernelINS1_18TensorListMetadataILi3EEENS1_24BinaryOpListAlphaFunctorIsLi3ELi2ELi2EEEJNS1_13power_functorIsEEsEEEvT_T0_DpT1_)
        .other          _ZN2at6native55_GLOBAL__N__de093ff9_22_ForeachBinaryOpList_cu_a911ec4325multi_tensor_apply_kernelINS1_18TensorListMetadataILi3EEENS1_24BinaryOpListAlphaFunctorIsLi3ELi2ELi2EEEJNS1_13power_functorIsEEsEEEvT_T0_DpT1_,@"STO_CUDA_ENTRY STV_DEFAULT"
_ZN2at6native55_GLOBAL__N__de093ff9_22_ForeachBinaryOpList_cu_a911ec4325multi_tensor_apply_kernelINS1_18TensorListMetadataILi3EEENS1_24BinaryOpListAlphaFunctorIsLi3ELi2ELi2EEEJNS1_13power_functorIsEEsEEEvT_T0_DpT1_:
        /* <DEDUP_REMOVED lines=19> */
[----:B------:R-:W-:Y:S02]  /*0130*/  UIADD3.X UR5, ~UR5, UR13, URZ, UP1, !UPT ;  /* 0x0000000d05057290 */ /* 0x000fe40008ffe53f */
[----:B------:R-:W-:-:S03]  /*0140*/  ULOP3.LUT UP0, URZ, UR4, 0x7, UR12, 0xf8, !UPT ;  /* 0x00000007043f7892 */ /* 0x000fc6000f80f80c */
        /* <DEDUP_REMOVED lines=11> */
.L_x_4965:
[----:B0-----:R-:W-:Y:S02]  /*0200*/  IADD3 R13, P1, R0, R14, RZ ;  /* 0x0000000e000d7210 */ /* 0x001fe40007f3e0ff */
[----:B------:R-:W-:Y:S02]  /*0210*/  PRMT R23, RZ, 0x7610, R23 ;  /* 0x00007610ff177816 */ /* 0x000fe40000000017 */
[C---:B------:R-:W-:Y:S01]  /*0220*/  ISETP.GE.U32.AND P0, PT, R13.reuse, 0x10000, PT ;  /* 0x000100000d00780c */ /* 0x040fe20003f06070 */
[----:B------:R-:W-:Y:S01]  /*0230*/  IMAD.X R16, RZ, RZ, R15, P1 ;  /* 0x000000ffff107224 */ /* 0x000fe200008e060f */
[C---:B------:R-:W-:Y:S02]  /*0240*/  ISETP.LT.U32.AND P1, PT, R13.reuse, UR14, PT ;  /* 0x0000000e0d007c0c */ /* 0x040fe4000bf21070 */
[----:B------:R-:W-:-:S02]  /*0250*/  IADD3 R17, P2, R13, c[0x0][0x0], RZ ;  /* 0x000000000d117a10 */ /* 0x000fc40007f5e0ff */
[----:B------:R-:W-:Y:S02]  /*0260*/  ISETP.GE.U32.AND.EX P0, PT, R16, RZ, PT, P0 ;  /* 0x000000ff1000720c */ /* 0x000fe40003f06100 */
[----:B------:R-:W-:Y:S01]  /*0270*/  LEA R19, P3, R12, R13, 0x1 ;  /* 0x0000000d0c137211 */ /* 0x000fe200078608ff */
[----:B------:R-:W-:Y:S01]  /*0280*/  IMAD.X R18, RZ, RZ, R16, P2 ;  /* 0x000000ffff127224 */ /* 0x000fe200010e0610 */
[----:B------:R-:W-:Y:S02]  /*0290*/  ISETP.LT.AND.EX P0, PT, R16, UR5, !P0, P1 ;  /* 0x0000000510007c0c */ /* 0x000fe4000c701310 */
[C---:B------:R-:W-:Y:S02]  /*02a0*/  ISETP.GE.U32.AND P1, PT, R17.reuse, 0x10000, PT ;  /* 0x000100001100780c */ /* 0x040fe40003f26070 */
[----:B------:R-:W-:Y:S02]  /*02b0*/  ISETP.LT.U32.AND P2, PT, R17, UR14, PT ;  /* 0x0000000e11007c0c */ /* 0x000fe4000bf41070 */
[----:B------:R-:W-:Y:S01]  /*02c0*/  ISETP.GE.U32.AND.EX P1, PT, R18, RZ, PT, P1 ;  /* 0x000000ff1200720c */ /* 0x000fe20003f26110 */
[----:B------:R-:W-:Y:S01]  /*02d0*/  IMAD R6, R12, 0x3, RZ ;  /* 0x000000030c067824 */ /* 0x000fe200078e02ff */
[----:B------:R-:W-:Y:S01]  /*02e0*/  PRMT R24, RZ, 0x7610, R24 ;  /* 0x00007610ff187816 */ /* 0x000fe20000000018 */
[----:B------:R-:W-:Y:S01]  /*02f0*/  IMAD.X R20, RZ, RZ, R16, P3 ;  /* 0x000000ffff147224 */ /* 0x000fe200018e0610 */
[----:B------:R-:W-:-:S02]  /*0300*/  ISETP.LT.AND.EX P1, PT, R18, UR5, !P1, P2 ;  /* 0x0000000512007c0c */ /* 0x000fc4000cf21320 */
[----:B------:R-:W-:Y:S02]  /*0310*/  ISETP.GE.U32.AND P2, PT, R19, 0x10000, PT ;  /* 0x000100001300780c */ /* 0x000fe40003f46070 */
[----:B------:R-:W-:-:S04]  /*0320*/  @P0 LEA R4, P4, R13, UR6, 0x1 ;  /* 0x000000060d040c11 */ /* 0x000fc8000f8808ff */
[C-C-:B------:R-:W-:Y:S02]  /*0330*/  @P0 LEA.HI.X R5, R13.reuse, UR7, R16.reuse, 0x1, P4 ;  /* 0x000000070d050c11 */ /* 0x140fe4000a0f0c10 */
[----:B------:R-:W-:Y:S02]  /*0340*/  @P0 LEA R2, P4, R13, UR8, 0x1 ;  /* 0x000000080d020c11 */ /* 0x000fe4000f8808ff */
[----:B------:R-:W-:Y:S01]  /*0350*/  ISETP.LT.U32.AND P3, PT, R19, UR14, PT ;  /* 0x0000000e13007c0c */ /* 0x000fe2000bf61070 */
[----:B------:R0:W5:Y:S01]  /*0360*/  @P0 LDG.E.U16 R23, [R4.64] ;  /* 0x0000000c04170981 */ /* 0x000162000c1e1500 */
[--C-:B------:R-:W-:Y:S02]  /*0370*/  @P0 LEA.HI.X R3, R13, UR9, R16.reuse, 0x1, P4 ;  /* 0x000000090d030c11 */ /* 0x100fe4000a0f0c10 */
[----:B------:R-:W-:Y:S02]  /*0380*/  IADD3 R21, P4, R6, R13, RZ ;  /* 0x0000000d06157210 */ /* 0x000fe40007f9e0ff */
[C---:B------:R-:W-:Y:S01]  /*0390*/  ISETP.GE.U32.AND.EX P2, PT, R20.reuse, RZ, PT, P2 ;  /* 0x000000ff1400720c */ /* 0x040fe20003f46120 */
[----:B------:R1:W2:Y:S01]  /*03a0*/  @P0 LDG.E.U16 R24, [R2.64] ;  /* 0x0000000c02180981 */ /* 0x0002a2000c1e1500 */
[----:B------:R-:W-:Y:S01]  /*03b0*/  @P1 LEA R8, P5, R17, UR6, 0x1 ;  /* 0x0000000611081c11 */ /* 0x000fe2000f8a08ff */
[----:B------:R-:W-:Y:S01]  /*03c0*/  IMAD.X R22, RZ, RZ, R16, P4 ;  /* 0x000000ffff167224 */ /* 0x000fe200020e0610 */
[----:B------:R-:W-:-:S02]  /*03d0*/  ISETP.LT.AND.EX P2, PT, R20, UR5, !P2, P3 ;  /* 0x0000000514007c0c */ /* 0x000fc4000d741330 */
[C---:B------:R-:W-:Y:S02]  /*03e0*/  ISETP.GE.U32.AND P3, PT, R21.reuse, 0x10000, PT ;  /* 0x000100001500780c */ /* 0x040fe40003f66070 */
[----:B------:R-:W-:Y:S02]  /*03f0*/  ISETP.LT.U32.AND P4, PT, R21, UR14, PT ;  /* 0x0000000e15007c0c */ /* 0x000fe4000bf81070 */
[C---:B------:R-:W-:Y:S02]  /*0400*/  ISETP.GE.U32.AND.EX P3, PT, R22.reuse, RZ, PT, P3 ;  /* 0x000000ff1600720c */ /* 0x040fe40003f66130 */
[C---:B------:R-:W-:Y:S02]  /*0410*/  @P1 LEA.HI.X R9, R17.reuse, UR7, R18, 0x1, P5 ;  /* 0x0000000711091c11 */ /* 0x040fe4000a8f0c12 */
[----:B------:R-:W-:Y:S02]  /*0420*/  ISETP.LT.AND.EX P3, PT, R22, UR5, !P3, P4 ;  /* 0x0000000516007c0c */ /* 0x000fe4000df61340 */
[----:B0-----:R-:W-:-:S02]  /*0430*/  @P1 LEA R4, P5, R17, UR8, 0x1 ;  /* 0x0000000811041c11 */ /* 0x001fc4000f8a08ff */
[----:B------:R-:W-:Y:S02]  /*0440*/  PRMT R25, RZ, 0x7610, R25 ;  /* 0x00007610ff197816 */ /* 0x000fe40000000019 */
[----:B------:R-:W-:Y:S02]  /*0450*/  @P1 LEA.HI.X R5, R17, UR9, R18, 0x1, P5 ;  /* 0x0000000911051c11 */ /* 0x000fe4000a8f0c12 */
[C---:B------:R-:W-:Y:S02]  /*0460*/  @P2 LEA R6, P4, R19.reuse, UR6, 0x1 ;  /* 0x0000000613062c11 */ /* 0x040fe4000f8808ff */
[C---:B-1----:R-:W-:Y:S01]  /*0470*/  @P2 LEA R2, P5, R19.reuse, UR8, 0x1 ;  /* 0x0000000813022c11 */ /* 0x042fe2000f8a08ff */
[----:B------:R0:W5:Y:S01]  /*0480*/  @P1 LDG.E.U16 R25, [R8.64] ;  /* 0x0000000c08191981 */ /* 0x000162000c1e1500 */
[----:B------:R-:W-:Y:S02]  /*0490*/  PRMT R27, RZ, 0x7610, R27 ;  /* 0x00007610ff1b7816 */ /* 0x000fe4000000001b */
[----:B------:R-:W-:-:S02]  /*04a0*/  @P2 LEA.HI.X R7, R19, UR7, R20, 0x1, P4 ;  /* 0x0000000713072c11 */ /* 0x000fc4000a0f0c14 */
[----:B------:R-:W-:Y:S02]  /*04b0*/  @P2 LEA.HI.X R3, R19, UR9, R20, 0x1, P5 ;  /* 0x0000000913032c11 */ /* 0x000fe4000a8f0c14 */
[C---:B------:R-:W-:Y:S01]  /*04c0*/  @P3 LEA R10, P5, R21.reuse, UR8, 0x1 ;  /* 0x00000008150a3c11 */ /* 0x040fe2000f8a08ff */
[----:B------:R1:W5:Y:S01]  /*04d0*/  @P1 LDG.E.U16 R27, [R4.64] ;  /* 0x0000000c041b1981 */ /* 0x000362000c1e1500 */
[C---:B0-----:R-:W-:Y:S02]  /*04e0*/  @P3 LEA R8, P4, R21.reuse, UR6, 0x1 ;  /* 0x0000000615083c11 */ /* 0x041fe4000f8808ff */
[----:B------:R-:W-:Y:S02]  /*04f0*/  PRMT R26, RZ, 0x7610, R26 ;  /* 0x00007610ff1a7816 */ /* 0x000fe4000000001a */
[----:B------:R-:W-:Y:S02]  /*0500*/  PRMT R29, RZ, 0x7610, R29 ;  /* 0x00007610ff1d7816 */ /* 0x000fe4000000001d */
[----:B------:R-:W-:-:S02]  /*0510*/  @P3 LEA.HI.X R9, R21, UR7, R22, 0x1, P4 ;  /* 0x0000000715093c11 */ /* 0x000fc4000a0f0c16 */
[----:B-1----:R-:W-:Y:S01]  /*0520*/  PRMT R4, RZ, 0x7610, R4 ;  /* 0x00007610ff047816 */ /* 0x002fe20000000004 */
[----:B------:R0:W5:Y:S01]  /*0530*/  @P2 LDG.E.U16 R26, [R6.64] ;  /* 0x0000000c061a2981 */ /* 0x000162000c1e1500 */
[----:B------:R-:W-:-:S03]  /*0540*/  @P3 LEA.HI.X R11, R21, UR9, R22, 0x1, P5 ;  /* 0x00000009150b3c11 */ /* 0x000fc6000a8f0c16 */
[----:B------:R0:W5:Y:S04]  /*0550*/  @P3 LDG.E.U16 R29, [R8.64] ;  /* 0x0000000c081d3981 */ /* 0x000168000c1e1500 */
[----:B------:R0:W5:Y:S01]  /*0560*/  @P3 LDG.E.U16 R4, [R10.64] ;  /* 0x0000000c0a043981 */ /* 0x000162000c1e1500 */
[----:B------:R-:W-:Y:S02]  /*0570*/  ULDC.U16 UR4, c[0x0][0xdaa] ;  /* 0x00036a8000047ab9 */ /* 0x000fe40000000400 */
[----:B------:R-:W-:Y:S01]  /*0580*/  UPRMT UR4, UR4, 0x9910, URZ ;  /* 0x0000991004047896 */ /* 0x000fe2000800003f */
[----:B------:R-:W-:-:S06]  /*0590*/  PRMT R28, RZ, 0x7610, R28 ;  /* 0x00007610ff1c7816 */ /* 0x000fcc000000001c */
[----:B------:R1:W5:Y:S01]  /*05a0*/  @P2 LDG.E.U16 R28, [R2.64] ;  /* 0x0000000c021c2981 */ /* 0x000362000c1e1500 */
[----:B------:R-:W-:Y:S01]  /*05b0*/  BSSY B0, `(.L_x_4942) ;  /* 0x000003c000007945 */ /* 0x000fe20003800000 */
[----:B--2---:R-:W-:-:S05]  /*05c0*/  PRMT R5, R24, 0x9910, RZ ;  /* 0x0000991018057816 */ /* 0x004fca00000000ff */
[----:B------:R-:W-:-:S05]  /*05d0*/  IMAD R5, R5, UR4, RZ ;  /* 0x0000000405057c24 */ /* 0x000fca000f8e02ff */
[----:B-1----:R-:W-:-:S04]  /*05e0*/  PRMT R2, R5, 0x9910, RZ ;  /* 0x0000991005027816 */ /* 0x002fc800000000ff */
[----:B------:R-:W-:-:S13]  /*05f0*/  ISETP.GE.AND P4, PT, R2, RZ, PT ;  /* 0x000000ff0200720c */ /* 0x000fda0003f86270 */
[----:B------:R-:W-:Y:S05]  /*0600*/  @!P4 BRA `(.L_x_4943) ;  /* 0x000002b00000c947 */ /* 0x000fea0003800000 */
[----:B0-----:R-:W-:Y:S01]  /*0610*/  ISETP.NE.AND P4, PT, R2, RZ, PT ;  /* 0x000000ff0200720c */ /* 0x001fe20003f85270 */
[----:B------:R-:W-:Y:S01]  /*0620*/  BSSY B1, `(.L_x_4944) ;  /* 0x0000028000017945 */ /* 0x000fe20003800000 */
[----:B------:R-:W-:Y:S02]  /*0630*/  IMAD.MOV.U32 R3, RZ, RZ, 0x1 ;  /* 0x00000001ff037424 */ /* 0x000fe400078e00ff */
[----:B------:R-:W-:Y:S02]  /*0640*/  IMAD.MOV.U32 R11, RZ, RZ, 0x1 ;  /* 0x00000001ff0b7424 */ /* 0x000fe400078e00ff */
[----:B------:R-:W-:-:S07]  /*0650*/  IMAD.MOV.U32 R2, RZ, RZ, 0x1 ;  /* 0x00000001ff027424 */ /* 0x000fce00078e00ff */
[----:B------:R-:W-:Y:S05]  /*0660*/  @!P4 BRA `(.L_x_4945) ;  /* 0x000002300000c947 */ /* 0x000fea0003800000 */
[C---:B------:R-:W-:Y:S02]  /*0670*/  LOP3.LUT R7, R5.reuse, 0x1, RZ, 0xc0, !PT ;  /* 0x0000000105077812 */ /* 0x040fe400078ec0ff */
[----:B------:R-:W-:Y:S02]  /*0680*/  IADD3 R6, R5, 0x1, RZ ;  /* 0x0000000105067810 */ /* 0x000fe40007ffe0ff */
[----:B------:R-:W-:Y:S02]  /*0690*/  ISETP.NE.U32.AND P4, PT, R7, 0x1, PT ;  /* 0x000000010700780c */ /* 0x000fe40003f85070 */
[----:B------:R-:W-:Y:S02]  /*06a0*/  LOP3.LUT R7, R6, 0xffff, RZ, 0xc0, !PT ;  /* 0x0000ffff06077812 */ /* 0x000fe400078ec0ff */
[----:B-----5:R-:W-:Y:S02]  /*06b0*/  SEL R6, R23, 0x1, !P4 ;  /* 0x0000000117067807 */ /* 0x020fe40006000000 */
[----:B------:R-:W-:-:S02]  /*06c0*/  ISETP.GE.U32.AND P4, PT, R7, 0x3, PT ;  /* 0x000000030700780c */ /* 0x000fc40003f86070 */
[----:B------:R-:W-:Y:S02]  /*06d0*/  PRMT R23, R23, 0x9910, RZ ;  /* 0x0000991017177816 */ /* 0x000fe400000000ff */
[----:B------:R-:W-:Y:S02]  /*06e0*/  PRMT R11, R6, 0x9910, RZ ;  /* 0x00009910060b7816 */ /* 0x000fe400000000ff */
[----:B------:R-:W-:Y:S01]  /*06f0*/  LOP3.LUT R6, R5, 0xffff, RZ, 0xc0, !PT ;  /* 0x0000ffff05067812 */ /* 0x000fe200078ec0ff */
[----:B------:R-:W-:-:S03]  /*0700*/  IMAD.MOV.U32 R7, RZ, RZ, R23 ;  /* 0x000000ffff077224 */ /* 0x000fc600078e0017 */
[----:B------:R-:W-:Y:S01]  /*0710*/  LEA.HI R5, R6, R5, RZ, 0x11 ;  /* 0x0000000506057211 */ /* 0x000fe200078f88ff */
[----:B------:R-:W-:Y:S02]  /*0720*/  IMAD R7, R7, R7, RZ ;  /* 0x0000000707077224 */ /* 0x000fe400078e02ff */
[----:B------:R-:W-:Y:S05]  /*0730*/  @!P4 BRA `(.L_x_4945) ;  /* 0x000001600000c947 */ /* 0x000fea0003800000 */
[----:B------:R-:W-:Y:S02]  /*0740*/  PRMT R6, R5, 0x9910, RZ ;  /* 0x0000991005067816 */ /* 0x000fe400000000ff */
[----:B------:R-:W-:Y:S02]  /*0750*/  PRMT R5, R7, 0x7610, R5 ;  /* 0x0000761007057816 */ /* 0x000fe40000000005 */
[----:B------:R-:W-:-:S04]  /*0760*/  SHF.R.S32.HI R6, RZ, 0x1, R6 ;  /* 0x00000001ff067819 */ /* 0x000fc80000011406 */
.L_x_4946:
[C---:B------:R-:W-:Y:S02]  /*0770*/  IADD3 R7, R6.reuse, 0x1, RZ ;  /* 0x0000000106077810 */ /* 0x040fe40007ffe0ff */
[----:B------:R-:W-:Y:S02]  /*0780*/  LOP3.LUT R8, R6, 0x1, RZ, 0xc0, !PT ;  /* 0x0000000106087812 */ /* 0x000fe400078ec0ff */
[----:B------:R-:W-:-:S02]  /*0790*/  LOP3.LUT R7, R7, 0xffff, RZ, 0xc0, !PT ;  /* 0x0000ffff07077812 */ /* 0x000fc400078ec0ff */
[----:B------:R-:W-:Y:S02]  /*07a0*/  ISETP.NE.U32.AND P4, PT, R8, 0x1, PT ;  /* 0x000000010800780c */ /* 0x000fe40003f85070 */
[----:B------:R-:W-:Y:S02]  /*07b0*/  LOP3.LUT R9, R6, 0xffff, RZ, 0xc0, !PT ;  /* 0x0000ffff06097812 */ /* 0x000fe400078ec0ff */
[----:B------:R-:W-:Y:S02]  /*07c0*/  ISETP.GE.U32.AND P5, PT, R7, 0x3, PT ;  /* 0x000000030700780c */ /* 0x000fe40003fa6070 */
[----:B------:R-:W-:Y:S02]  /*07d0*/  SEL R7, R5, 0x1, !P4 ;  /* 0x0000000105077807 */ /* 0x000fe40006000000 */
[----:B------:R-:W-:Y:S02]  /*07e0*/  LEA.HI R9, R9, R6, RZ, 0x11 ;  /* 0x0000000609097211 */ /* 0x000fe400078f88ff */
[----:B------:R-:W-:-:S02]  /*07f0*/  PRMT R11, R11, 0x9910, RZ ;  /* 0x000099100b0b7816 */ /* 0x000fc400000000ff */
[----:B------:R-:W-:Y:S02]  /*0800*/  PRMT R8, R5, 0x9910, RZ ;  /* 0x0000991005087816 */ /* 0x000fe400000000ff */
[----:B------:R-:W-:Y:S01]  /*0810*/  PRMT R6, R7, 0x9910, RZ ;  /* 0x0000991007067816 */ /* 0x000fe200000000ff */
[----:B------:R-:W-:Y:S01]  /*0820*/  IMAD.MOV.U32 R5, RZ, RZ, R11 ;  /* 0x000000ffff057224 */ /* 0x000fe200078e000b */
[----:B------:R-:W-:Y:S01]  /*0830*/  PRMT R7, R9, 0x9910, RZ ;  /* 0x0000991009077816 */ /* 0x000fe200000000ff */
[----:B------:R-:W-:Y:S02]  /*0840*/  IMAD R8, R8, R8, RZ ;  /* 0x0000000808087224 */ /* 0x000fe400078e02ff */
[----:B------:R-:W-:Y:S01]  /*0850*/  IMAD R11, R5, R6, RZ ;  /* 0x00000006050b7224 */ /* 0x000fe200078e02ff */
[----:B------:R-:W-:Y:S02]  /*0860*/  SHF.R.S32.HI R7, RZ, 0x1, R7 ;  /* 0x00000001ff077819 */ /* 0x000fe40000011407 */
[----:B------:R-:W-:-:S02]  /*0870*/  PRMT R5, R8, 0x7610, R5 ;  /* 0x0000761008057816 */ /* 0x000fc40000000005 */
[----:B------:R-:W-:Y:S01]  /*0880*/  PRMT R6, R7, 0x7610, R6 ;  /* 0x0000761007067816 */ /* 0x000fe20000000006 */
[----:B------:R-:W-:Y:S05]  /*0890*/  @P5 BRA `(.L_x_4946) ;  /* 0xfffffed000005947 */ /* 0x000fea000383ffff */
.L_x_4945:
[----:B------:R-:W-:Y:S05]  /*08a0*/  BSYNC B1 ;  /* 0x0000000000017941 */ /* 0x000fea0003800000 */
.L_x_4944:
[----:B------:R-:W-:Y:S05]  /*08b0*/  BRA `(.L_x_4947) ;  /* 0x000000b000007947 */ /* 0x000fea0003800000 */
.L_x_4943:
[----:B0----5:R-:W-:Y:S01]  /*08c0*/  PRMT R6, R23, 0x9910, RZ ;  /* 0x0000991017067816 */ /* 0x021fe200000000ff */
[----:B------:R-:W-:Y:S02]  /*08d0*/  IMAD.MOV.U32 R3, RZ, RZ, 0x1 ;  /* 0x00000001ff037424 */ /* 0x000fe400078e00ff */
[----:B------:R-:W-:Y:S01]  /*08e0*/  IMAD.MOV.U32 R11, RZ, RZ, 0x1 ;  /* 0x00000001ff0b7424 */ /* 0x000fe200078e00ff */
[----:B------:R-:W-:Y:S01]  /*08f0*/  ISETP.NE.AND P4, PT, R6, 0x1, PT ;  /* 0x000000010600780c */ /* 0x000fe20003f85270 */
[----:B------:R-:W-:-:S12]  /*0900*/  IMAD.MOV.U32 R2, RZ, RZ, 0x1 ;  /* 0x00000001ff027424 */ /* 0x000fd800078e00ff */
[----:B------:R-:W-:Y:S05]  /*0910*/  @!P4 BRA `(.L_x_4947) ;  /* 0x000000500000c947 */ /* 0x000fea0003800000 */
[----:B------:R-:W-:-:S13]  /*0920*/  ISETP.NE.AND P4, PT, R6, -0x1, PT ;  /* 0xffffffff0600780c */ /* 0x000fda0003f85270 */
[----:B------:R-:W-:-:S04]  /*0930*/  @!P4 LOP3.LUT R5, R5, 0x1, RZ, 0xc0, !PT ;  /* 0x000000010505c812 */ /* 0x000fc800078ec0ff */
[----:B------:R-:W-:-:S04]  /*0940*/  @!P4 ISETP.NE.U32.AND P5, PT, R5, 0x1, PT ;  /* 0x000000010500c80c */ /* 0x000fc80003fa5070 */
[----:B------:R-:W-:-:S04]  /*0950*/  @!P4 SEL R11, R2, 0xffff, P5 ;  /* 0x0000ffff020bc807 */ /* 0x000fc80002800000 */
[----:B------:R-:W-:Y:S02]  /*0960*/  @P4 PRMT R11, RZ, 0x7610, R11 ;  /* 0x00007610ff0b4816 */ /* 0x000fe4000000000b */
.L_x_4947:
[----:B------:R-:W-:Y:S05]  /*0970*/  BSYNC B0 ;  /* 0x0000000000007941 */ /* 0x000fea0003800000 */
.L_x_4942:
[----:B-----5:R-:W-:Y:S01]  /*0980*/  PRMT R5, R27, 0x9910, RZ ;  /* 0x000099101b057816 */ /* 0x020fe200000000ff */
[----:B------:R-:W-:Y:S04]  /*0990*/  BSSY B0, `(.L_x_4948) ;  /* 0x0000039000007945 */ /* 0x000fe80003800000 */
[----:B------:R-:W-:-:S05]  /*09a0*/  IMAD R5, R5, UR4, RZ ;  /* 0x0000000405057c24 */ /* 0x000fca000f8e02ff */
[----:B------:R-:W-:-:S04]  /*09b0*/  PRMT R6, R5, 0x9910, RZ ;  /* 0x0000991005067816 */ /* 0x000fc800000000ff */
[----:B------:R-:W-:-:S13]  /*09c0*/  ISETP.GE.AND P4, PT, R6, RZ, PT ;  /* 0x000000ff0600720c */ /* 0x000fda0003f86270 */
[----:B------:R-:W-:Y:S05]  /*09d0*/  @!P4 BRA `(.L_x_4949) ;  /* 0x000002b00000c947 */ /* 0x000fea0003800000 */
[----:B------:R-:W-:Y:S01]  /*09e0*/  ISETP.NE.AND P4, PT, R6, RZ, PT ;  /* 0x000000ff0600720c */ /* 0x000fe20003f85270 */
[----:B------:R-:W-:Y:S01]  /*09f0*/  BSSY B1, `(.L_x_4950) ;  /* 0x0000028000017945 */ /* 0x000fe20003800000 */
[----:B------:R-:W-:-:S11]  /*0a00*/  PRMT R23, R3, 0x7610, R23 ;  /* 0x0000761003177816 */ /* 0x000fd60000000017 */
[----:B------:R-:W-:Y:S05]  /*0a10*/  @!P4 BRA `(.L_x_4951) ;  /* 0x000002500000c947 */ /* 0x000fea0003800000 */
[C---:B------:R-:W-:Y:S02]  /*0a20*/  LOP3.LUT R7, R5.reuse, 0x1, RZ, 0xc0, !PT ;  /* 0x0000000105077812 */ /* 0x040fe400078ec0ff */
[----:B------:R-:W-:Y:S02]  /*0a30*/  IADD3 R6, R5, 0x1, RZ ;  /* 0x0000000105067810 */ /* 0x000fe40007ffe0ff */
[----:B------:R-:W-:Y:S02]  /*0a40*/  ISETP.NE.U32.AND P4, PT, R7, 0x1, PT ;  /* 0x000000010700780c */ /* 0x000fe40003f85070 */
[----:B------:R-:W-:Y:S02]  /*0a50*/  LOP3.LUT R7, R6, 0xffff, RZ, 0xc0, !PT ;  /* 0x0000ffff06077812 */ /* 0x000fe400078ec0ff */
[----:B------:R-:W-:Y:S02]  /*0a60*/  SEL R6, R25, 0x1, !P4 ;  /* 0x0000000119067807 */ /* 0x000fe40006000000 */
        /* <DEDUP_REMOVED lines=8> */
[----:B------:R-:W-:-:S04]  /*0af0*/  PRMT R5, R5, 0x9910, RZ ;  /* 0x0000991005057816 */ /* 0x000fc800000000ff */
[----:B------:R-:W-:-:S04]  /*0b00*/  SHF.R.S32.HI R5, RZ, 0x1, R5 ;  /* 0x00000001ff057819 */ /* 0x000fc80000011405 */
[----:B------:R-:W-:-:S04]  /*0b10*/  PRMT R8, R5, 0x7610, R8 ;  /* 0x0000761005087816 */ /* 0x000fc80000000008 */
.L_x_4952:
[C---:B------:R-:W-:Y:S02]  /*0b20*/  LOP3.LUT R5, R8.reuse, 0x1, RZ, 0xc0, !PT ;  /* 0x0000000108057812 */ /* 0x040fe400078ec0ff */
[----:B------:R-:W-:Y:S02]  /*0b30*/  IADD3 R9, R8, 0x1, RZ ;  /* 0x0000000108097810 */ /* 0x000fe40007ffe0ff */
[----:B------:R-:W-:Y:S02]  /*0b40*/  ISETP.NE.U32.AND P4, PT, R5, 0x1, PT ;  /* 0x000000010500780c */ /* 0x000fe40003f85070 */
[----:B------:R-:W-:Y:S02]  /*0b50*/  LOP3.LUT R9, R9, 0xffff, RZ, 0xc0, !PT ;  /* 0x0000ffff09097812 */ /* 0x000fe400078ec0ff */
[----:B------:R-:W-:Y:S02]  /*0b60*/  PRMT R10, R6, 0x9910, RZ ;  /* 0x00009910060a7816 */ /* 0x000fe400000000ff */
[----:B------:R-:W-:-:S02]  /*0b70*/  LOP3.LUT R5, R8, 0xffff, RZ, 0xc0, !PT ;  /* 0x0000ffff08057812 */ /* 0x000fc400078ec0ff */
[----:B------:R-:W-:Y:S02]  /*0b80*/  SEL R6, R6, 0x1, !P4 ;  /* 0x0000000106067807 */ /* 0x000fe40006000000 */
[----:B------:R-:W-:Y:S02]  /*0b90*/  ISETP.GE.U32.AND P4, PT, R9, 0x3, PT ;  /* 0x000000030900780c */ /* 0x000fe40003f86070 */
[----:B------:R-:W-:Y:S02]  /*0ba0*/  PRMT R23, R23, 0x9910, RZ ;  /* 0x0000991017177816 */ /* 0x000fe400000000ff */
[----:B------:R-:W-:Y:S01]  /*0bb0*/  LEA.HI R7, R5, R8, RZ, 0x11 ;  /* 0x0000000805077211 */ /* 0x000fe200078f88ff */
[----:B------:R-:W-:Y:S01]  /*0bc0*/  IMAD.MOV.U32 R8, RZ, RZ, R10 ;  /* 0x000000ffff087224 */ /* 0x000fe200078e000a */
[----:B------:R-:W-:Y:S01]  /*0bd0*/  PRMT R6, R6, 0x9910, RZ ;  /* 0x0000991006067816 */ /* 0x000fe200000000ff */
[----:B------:R-:W-:Y:S01]  /*0be0*/  IMAD.MOV.U32 R5, RZ, RZ, R23 ;  /* 0x000000ffff057224 */ /* 0x000fe200078e0017 */
[----:B------:R-:W-:Y:S01]  /*0bf0*/  PRMT R7, R7, 0x9910, RZ ;  /* 0x0000991007077816 */ /* 0x000fe200000000ff */
[----:B------:R-:W-:-:S02]  /*0c00*/  IMAD R8, R8, R8, RZ ;  /* 0x0000000808087224 */ /* 0x000fc400078e02ff */
[----:B------:R-:W-:Y:S01]  /*0c10*/  IMAD R5, R5, R6, RZ ;  /* 0x0000000605057224 */ /* 0x000fe200078e02ff */
[----:B------:R-:W-:Y:S02]  /*0c20*/  SHF.R.S32.HI R7, RZ, 0x1, R7 ;  /* 0x00000001ff077819 */ /* 0x000fe40000011407 */
[----:B------:R-:W-:Y:S02]  /*0c30*/  PRMT R6, R8, 0x7610, R6 ;  /* 0x0000761008067816 */ /* 0x000fe40000000006 */
[----:B------:R-:W-:Y:S02]  /*0c40*/  PRMT R8, R7, 0x7610, R8 ;  /* 0x0000761007087816 */ /* 0x000fe40000000008 */
[----:B------:R-:W-:Y:S01]  /*0c50*/  PRMT R23, R5, 0x7610, R23 ;  /* 0x0000761005177816 */ /* 0x000fe20000000017 */
[----:B------:R-:W-:Y:S05]  /*0c60*/  @P4 BRA `(.L_x_4952) ;  /* 0xfffffeb000004947 */ /* 0x000fea000383ffff */
.L_x_4951:
[----:B------:R-:W-:Y:S05]  /*0c70*/  BSYNC B1 ;  /* 0x0000000000017941 */ /* 0x000fea0003800000 */
.L_x_4950:
[----:B------:R-:W-:Y:S05]  /*0c80*/  BRA `(.L_x_4953) ;  /* 0x0000009000007947 */ /* 0x000fea0003800000 */
.L_x_4949:
[----:B------:R-:W-:Y:S02]  /*0c90*/  PRMT R6, R25, 0x9910, RZ ;  /* 0x0000991019067816 */ /* 0x000fe400000000ff */
[----:B------:R-:W-:-:S02]  /*0ca0*/  PRMT R23, R3, 0x7610, R23 ;  /* 0x0000761003177816 */ /* 0x000fc40000000017 */
[----:B------:R-:W-:-:S13]  /*0cb0*/  ISETP.NE.AND P4, PT, R6, 0x1, PT ;  /* 0x000000010600780c */ /* 0x000fda0003f85270 */
[----:B------:R-:W-:Y:S05]  /*0cc0*/  @!P4 BRA `(.L_x_4953) ;  /* 0x000000500000c947 */ /* 0x000fea0003800000 */
[----:B------:R-:W-:-:S13]  /*0cd0*/  ISETP.NE.AND P4, PT, R6, -0x1, PT ;  /* 0xffffffff0600780c */ /* 0x000fda0003f85270 */
[----:B------:R-:W-:-:S04]  /*0ce0*/  @!P4 LOP3.LUT R5, R5, 0x1, RZ, 0xc0, !PT ;  /* 0x000000010505c812 */ /* 0x000fc800078ec0ff */
[----:B------:R-:W-:-:S04]  /*0cf0*/  @!P4 ISETP.NE.U32.AND P5, PT, R5, 0x1, PT ;  /* 0x000000010500c80c */ /* 0x000fc80003fa5070 */
[----:B------:R-:W-:-:S04]  /*0d00*/  @!P4 SEL R23, R2, 0xffff, P5 ;  /* 0x0000ffff0217c807 */ /* 0x000fc80002800000 */
[----:B------:R-:W-:Y:S02]  /*0d10*/  @P4 PRMT R23, RZ, 0x7610, R23 ;  /* 0x00007610ff174816 */ /* 0x000fe40000000017 */
.L_x_4953:
[----:B------:R-:W-:Y:S05]  /*0d20*/  BSYNC B0 ;  /* 0x0000000000007941 */ /* 0x000fea0003800000 */
.L_x_4948:
[----:B------:R-:W-:Y:S01]  /*0d30*/  PRMT R5, R28, 0x9910, RZ ;  /* 0x000099101c057816 */ /* 0x000fe200000000ff */
[----:B------:R-:W-:Y:S04]  /*0d40*/  BSSY B0, `(.L_x_4954) ;  /* 0x0000039000007945 */ /* 0x000fe80003800000 */
[----:B------:R-:W-:-:S05]  /*0d50*/  IMAD R5, R5, UR4, RZ ;  /* 0x0000000405057c24 */ /* 0x000fca000f8e02ff */
[----:B------:R-:W-:-:S04]  /*0d60*/  PRMT R6, R5, 0x9910, RZ ;  /* 0x0000991005067816 */ /* 0x000fc800000000ff */
[----:B------:R-:W-:-:S13]  /*0d70*/  ISETP.GE.AND P4, PT, R6, RZ, PT ;  /* 0x000000ff0600720c */ /* 0x000fda0003f86270 */
[----:B------:R-:W-:Y:S05]  /*0d80*/  @!P4 BRA `(.L_x_4955) ;  /* 0x000002b00000c947 */ /* 0x000fea0003800000 */
[----:B------:R-:W-:Y:S02]  /*0d90*/  ISETP.NE.AND P4, PT, R6, RZ, PT ;  /* 0x000000ff0600720c */ /* 0x000fe40003f85270 */
        /* <DEDUP_REMOVED lines=15> */
[----:B------:R-:W-:Y:S01]  /*0e90*/  PRMT R5, R5, 0x9910, RZ ;  /* 0x0000991005057816 */ /* 0x000fe200000000ff */
[----:B------:R-:W-:Y:S03]  /*0ea0*/  BSSY B1, `(.L_x_4957) ;  /* 0x0000018000017945 */ /* 0x000fe60003800000 */
[----:B------:R-:W-:-:S04]  /*0eb0*/  SHF.R.S32.HI R5, RZ, 0x1, R5 ;  /* 0x00000001ff057819 */ /* 0x000fc80000011405 */
[----:B------:R-:W-:-:S04]  /*0ec0*/  PRMT R8, R5, 0x7610, R8 ;  /* 0x0000761005087816 */ /* 0x000fc80000000008 */
.L_x_4958:
        /* <DEDUP_REMOVED lines=21> */
[----:B------:R-:W-:Y:S05]  /*1020*/  BSYNC B1 ;  /* 0x0000000000017941 */ /* 0x000fea0003800000 */
.L_x_4957:
[----:B------:R-:W-:Y:S05]  /*1030*/  BRA `(.L_x_4956) ;  /* 0x0000009000007947 */ /* 0x000fea0003800000 */
.L_x_4955:
        /* <DEDUP_REMOVED lines=9> */
.L_x_4956:
[----:B------:R-:W-:Y:S05]  /*10d0*/  BSYNC B0 ;  /* 0x0000000000007941 */ /* 0x000fea0003800000 */
.L_x_4954:
[----:B------:R-:W-:Y:S01]  /*10e0*/  PRMT R4, R4, 0x9910, RZ ;  /* 0x0000991004047816 */ /* 0x000fe200000000ff */
        /* <DEDUP_REMOVED lines=25> */
[----:B------:R-:W-:-:S04]  /*1280*/  PRMT R6, R2, 0x7610, R6 ;  /* 0x0000761002067816 */ /* 0x000fc80000000006 */
.L_x_4963:
[C---:B------:R-:W-:Y:S02]  /*1290*/  LOP3.LUT R3, R6.reuse, 0xffff, RZ, 0xc0, !PT ;  /* 0x0000ffff06037812 */ /* 0x040fe400078ec0ff */
[C---:B------:R-:W-:Y:S02]  /*12a0*/  LOP3.LUT R2, R6.reuse, 0x1, RZ, 0xc0, !PT ;  /* 0x0000000106027812 */ /* 0x040fe400078ec0ff */
[----:B------:R-:W-:Y:S02]  /*12b0*/  LEA.HI R4, R3, R6, RZ, 0x11 ;  /* 0x0000000603047211 */ /* 0x000fe400078f88ff */
[----:B------:R-:W-:Y:S02]  /*12c0*/  IADD3 R6, R6, 0x1, RZ ;  /* 0x0000000106067810 */ /* 0x000fe40007ffe0ff */
[----:B------:R-:W-:Y:S02]  /*12d0*/  ISETP.NE.U32.AND P4, PT, R2, 0x1, PT ;  /* 0x000000010200780c */ /* 0x000fe40003f85070 */
[----:B------:R-:W-:-:S02]  /*12e0*/  LOP3.LUT R6, R6, 0xffff, RZ, 0xc0, !PT ;  /* 0x0000ffff06067812 */ /* 0x000fc400078ec0ff */
[----:B------:R-:W-:Y:S02]  /*12f0*/  SEL R2, R5, 0x1, !P4 ;  /* 0x0000000105027807 */ /* 0x000fe40006000000 */
[----:B------:R-:W-:Y:S02]  /*1300*/  ISETP.GE.U32.AND P4, PT, R6, 0x3, PT ;  /* 0x000000030600780c */ /* 0x000fe40003f86070 */
[----:B------:R-:W-:Y:S02]  /*1310*/  PRMT R27, R27, 0x9910, RZ ;  /* 0x000099101b1b7816 */ /* 0x000fe400000000ff */
[----:B------:R-:W-:Y:S02]  /*1320*/  PRMT R2, R2, 0x9910, RZ ;  /* 0x0000991002027816 */ /* 0x000fe400000000ff */
[----:B------:R-:W-:Y:S01]  /*1330*/  PRMT R7, R5, 0x9910, RZ ;  /* 0x0000991005077816 */ /* 0x000fe200000000ff */
[----:B------:R-:W-:Y:S01]  /*1340*/  IMAD.MOV.U32 R3, RZ, RZ, R27 ;  /* 0x000000ffff037224 */ /* 0x000fe200078e001b */
[----:B------:R-:W-:-:S03]  /*1350*/  PRMT R4, R4, 0x9910, RZ ;  /* 0x0000991004047816 */ /* 0x000fc600000000ff */
[----:B------:R-:W-:Y:S01]  /*1360*/  IMAD R2, R3, R2, RZ ;  /* 0x0000000203027224 */ /* 0x000fe200078e02ff */
[----:B------:R-:W-:Y:S01]  /*1370*/  SHF.R.S32.HI R4, RZ, 0x1, R4 ;  /* 0x00000001ff047819 */ /* 0x000fe20000011404 */
[----:B------:R-:W-:-:S03]  /*1380*/  IMAD.MOV.U32 R5, RZ, RZ, R7 ;  /* 0x000000ffff057224 */ /* 0x000fc600078e0007 */
[----:B------:R-:W-:Y:S01]  /*1390*/  PRMT R6, R4, 0x7610, R6 ;  /* 0x0000761004067816 */ /* 0x000fe20000000006 */
[----:B------:R-:W-:Y:S01]  /*13a0*/  IMAD R5, R5, R5, RZ ;  /* 0x0000000505057224 */ /* 0x000fe200078e02ff */
[----:B------:R-:W-:Y:S01]  /*13b0*/  PRMT R27, R2, 0x7610, R27 ;  /* 0x00007610021b7816 */ /* 0x000fe2000000001b */
[----:B------:R-:W-:Y:S05]  /*13c0*/  @P4 BRA `(.L_x_4963) ;  /* 0xfffffec000004947 */ /* 0x000fea000383ffff */
.L_x_4962:
[----:B------:R-:W-:Y:S05]  /*13d0*/  BSYNC B1 ;  /* 0x0000000000017941 */ /* 0x000fea0003800000 */
.L_x_4961:
[----:B------:R-:W-:Y:S05]  /*13e0*/  BRA `(.L_x_4964) ;  /* 0x000000a000007947 */ /* 0x000fea0003800000 */
.L_x_4960:
[----:B------:R-:W-:Y:S02]  /*13f0*/  PRMT R5, R29, 0x9910, RZ ;  /* 0x000099101d057816 */ /* 0x000fe400000000ff */
[----:B------:R-:W-:Y:S02]  /*1400*/  PRMT R27, R3, 0x7610, R27 ;  /* 0x00007610031b7816 */ /* 0x000fe4000000001b */
[----:B------:R-:W-:-:S13]  /*1410*/  ISETP.NE.AND P4, PT, R5, 0x1, PT ;  /* 0x000000010500780c */ /* 0x000fda0003f85270 */
[----:B------:R-:W-:Y:S05]  /*1420*/  @!P4 BRA `(.L_x_4964) ;  /* 0x000000600000c947 */ /* 0x000fea0003800000 */
[----:B------:R-:W-:-:S13]  /*1430*/  ISETP.NE.AND P4, PT, R5, -0x1, PT ;  /* 0xffffffff0500780c */ /* 0x000fda0003f85270 */
[----:B------:R-:W-:-:S04]  /*1440*/  @!P4 LOP3.LUT R4, R4, 0x1, RZ, 0xc0, !PT ;  /* 0x000000010404c812 */ /* 0x000fc800078ec0ff */
[----:B------:R-:W-:-:S04]  /*1450*/  @!P4 ISETP.NE.U32.AND P5, PT, R4, 0x1, PT ;  /* 0x000000010400c80c */ /* 0x000fc80003fa5070 */
[----:B------:R-:W-:-:S04]  /*1460*/  @!P4 SEL R2, R2, 0xffff, P5 ;  /* 0x0000ffff0202c807 */ /* 0x000fc80002800000 */
[----:B------:R-:W-:-:S04]  /*1470*/  @!P4 PRMT R27, R2, 0x7610, R27 ;  /* 0x00007610021bc816 */ /* 0x000fc8000000001b */
[----:B------:R-:W-:Y:S02]  /*1480*/  @P4 PRMT R27, RZ, 0x7610, R27 ;  /* 0x00007610ff1b4816 */ /* 0x000fe4000000001b */
.L_x_4964:
[----:B------:R-:W-:Y:S05]  /*1490*/  BSYNC B0 ;  /* 0x0000000000007941 */ /* 0x000fea0003800000 */
.L_x_4959:
[----:B------:R-:W-:Y:S02]  /*14a0*/  @P0 LEA R2, P6, R13, UR10, 0x1 ;  /* 0x0000000a0d020c11 */ /* 0x000fe4000f8c08ff */
[----:B------:R-:W-:Y:S02]  /*14b0*/  @P1 LEA R4, P5, R17, UR10, 0x1 ;  /* 0x0000000a11041c11 */ /* 0x000fe4000f8a08ff */
[----:B------:R-:W-:Y:S02]  /*14c0*/  @P2 LEA R6, P4, R19, UR10, 0x1 ;  /* 0x0000000a13062c11 */ /* 0x000fe4000f8808ff */
[----:B------:R-:W-:Y:S01]  /*14d0*/  @P0 LEA.HI.X R3, R13, UR11, R16, 0x1, P6 ;  /* 0x0000000b0d030c11 */ /* 0x000fe2000b0f0c10 */
[----:B------:R-:W-:Y:S01]  /*14e0*/  IMAD.MOV.U32 R13, RZ, RZ, c[0x0][0x0] ;  /* 0x00000000ff0d7624 */ /* 0x000fe200078e00ff */
[----:B------:R-:W-:Y:S02]  /*14f0*/  @P3 LEA R8, P6, R21, UR10, 0x1 ;  /* 0x0000000a15083c11 */ /* 0x000fe4000f8c08ff */
[----:B------:R-:W-:Y:S01]  /*1500*/  @P1 LEA.HI.X R5, R17, UR11, R18, 0x1, P5 ;  /* 0x0000000b11051c11 */ /* 0x000fe2000a8f0c12 */
[----:B------:R-:W-:Y:S01]  /*1510*/  IMAD.WIDE.U32 R14, R13, 0x4, R14 ;  /* 0x000000040d0e7825 */ /* 0x000fe200078e000e */
[----:B------:R-:W-:Y:S01]  /*1520*/  @P2 LEA.HI.X R7, R19, UR11, R20, 0x1, P4 ;  /* 0x0000000b13072c11 */ /* 0x000fe2000a0f0c14 */
[----:B------:R0:W-:Y:S01]  /*1530*/  @P0 STG.E.U16 [R2.64], R11 ;  /* 0x0000000b02000986 */ /* 0x0001e2000c10150c */
[----:B------:R-:W-:-:S02]  /*1540*/  @P3 LEA.HI.X R9, R21, UR11, R22, 0x1, P6 ;  /* 0x0000000b15093c11 */ /* 0x000fc4000b0f0c16 */
[C---:B------:R-:W-:Y:S01]  /*1550*/  ISETP.GE.U32.AND P0, PT, R14.reuse, 0x10000, PT ;  /* 0x000100000e00780c */ /* 0x040fe20003f06070 */
[----:B------:R0:W-:Y:S01]  /*1560*/  @P1 STG.E.U16 [R4.64], R23 ;  /* 0x0000001704001986 */ /* 0x0001e2000c10150c */
[----:B------:R-:W-:Y:S02]  /*1570*/  ISETP.LT.U32.AND P1, PT, R14, UR14, PT ;  /* 0x0000000e0e007c0c */ /* 0x000fe4000bf21070 */
[C---:B------:R-:W-:Y:S01]  /*1580*/  ISETP.GE.U32.AND.EX P0, PT, R15.reuse, RZ, PT, P0 ;  /* 0x000000ff0f00720c */ /* 0x040fe20003f06100 */
[----:B------:R0:W-:Y:S01]  /*1590*/  @P2 STG.E.U16 [R6.64], R25 ;  /* 0x0000001906002986 */ /* 0x0001e2000c10150c */
[----:B------:R-:W-:-:S03]  /*15a0*/  ISETP.LT.AND.EX P1, PT, R15, UR5, PT, P1 ;  /* 0x000000050f007c0c */ /* 0x000fc6000bf21310 */
[----:B------:R0:W-:Y:S10]  /*15b0*/  @P3 STG.E.U16 [R8.64], R27 ;  /* 0x0000001b08003986 */ /* 0x0001f4000c10150c */
[----:B------:R-:W-:Y:S05]  /*15c0*/  @!P0 BRA P1, `(.L_x_4965) ;  /* 0xffffec3000008947 */ /* 0x000fea000083ffff */
[----:B------:R-:W-:Y:S05]  /*15d0*/  EXIT ;  /* 0x000000000000794d */ /* 0x000fea0003800000 */
.L_x_4941:
[----:B------:R-:W0:Y:S02]  /*15e0*/  S2R R0, SR_TID.X ;  /* 0x0000000000007919 */ /* 0x000e240000002100 */
[----:B0-----:R-:W-:-:S05]  /*15f0*/  IMAD.WIDE.U32 R2, R0, 0x4, RZ ;  /* 0x0000000400027825 */ /* 0x001fca00078e00ff */
[----:B------:R-:W-:-:S04]  /*1600*/  ISETP.GE.U32.AND P0, PT, R2, UR14, PT ;  /* 0x0000000e02007c0c */ /* 0x000fc8000bf06070 */
[----:B------:R-:W-:-:S04]  /*1610*/  ISETP.GE.AND.EX P0, PT, R3, UR5, PT, P0 ;  /* 0x0000000503007c0c */ /* 0x000fc8000bf06300 */
[----:B------:R-:W-:-:S13]  /*1620*/  ISETP.GT.U32.OR P0, PT, R0, 0x3fff, P0 ;  /* 0x00003fff0000780c */ /* 0x000fda0000704470 */
[----:B------:R-:W-:Y:S05]  /*1630*/  @P0 EXIT ;  /* 0x000000000000094d */ /* 0x000fea0003800000 */
[----:B------:R-:W-:-:S04]  /*1640*/  IMAD.MOV.U32 R7, RZ, RZ, RZ ;  /* 0x000000ffff077224 */ /* 0x000fc800078e00ff */
.L_x_4990:
[C---:B------:R-:W-:Y:S01]  /*1650*/  IMAD.SHL.U32 R6, R0.reuse, 0x8, RZ ;  /* 0x0000000800067824 */ /* 0x040fe200078e00ff */
[----:B------:R-:W-:-:S04]  /*1660*/  SHF.L.U64.HI R15, R0, 0x3, R7 ;  /* 0x00000003000f7819 */ /* 0x000fc80000010207 */
[----:B------:R-:W-:-:S04]  /*1670*/  IADD3 R2, P0, R6, UR8, RZ ;  /* 0x0000000806027c10 */ /* 0x000fc8000ff1e0ff */
[----:B------:R-:W-:-:S06]  /*1680*/  IADD3.X R3, R15, UR9, RZ, P0, !PT ;  /* 0x000000090f037c10 */ /* 0x000fcc00087fe4ff */
[----:B------:R-:W2:Y:S01]  /*1690*/  LDG.E.64 R2, [R2.64] ;  /* 0x0000000c02027981 */ /* 0x000ea2000c1e1b00 */
[----:B------:R-:W-:-:S04]  /*16a0*/  IADD3 R4, P0, R6, UR6, RZ ;  /* 0x0000000606047c10 */ /* 0x000fc8000ff1e0ff */
[----:B------:R-:W-:-:S06]  /*16b0*/  IADD3.X R5, R15, UR7, RZ, P0, !PT ;  /* 0x000000070f057c10 */ /* 0x000fcc00087fe4ff */
[----:B------:R-:W3:Y:S01]  /*16c0*/  LDG.E.64 R4, [R4.64] ;  /* 0x0000000c04047981 */ /* 0x000ee2000c1e1b00 */
[----:B------:R-:W0:Y:S01]  /*16d0*/  LDC.U16 R8, c[0x0][0xdaa] ;  /* 0x00036a80ff087b82 */ /* 0x000e220000000400 */
[----:B------:R-:W-:Y:S01]  /*16e0*/  BSSY B0, `(.L_x_4966) ;  /* 0x0000044000007945 */ /* 0x000fe20003800000 */
[----:B0-----:R-:W-:Y:S02]  /*16f0*/  PRMT R8, R8, 0x9910, RZ ;  /* 0x0000991008087816 */ /* 0x001fe400000000ff */
[----:B--2---:R-:W-:-:S05]  /*1700*/  PRMT R13, R2, 0x9910, RZ ;  /* 0x00009910020d7816 */ /* 0x004fca00000000ff */
[----:B------:R-:W-:-:S05]  /*1710*/  IMAD R13, R8, R13, RZ ;  /* 0x0000000d080d7224 */ /* 0x000fca00078e02ff */
[----:B------:R-:W-:Y:S02]  /*1720*/  PRMT R10, R13, 0x9910, RZ ;  /* 0x000099100d0a7816 */ /* 0x000fe400000000ff */
[----:B---3--:R-:W-:Y:S02]  /*1730*/  PRMT R12, R4, 0x7632, R12 ;  /* 0x00007632040c7816 */ /* 0x008fe4000000000c */
[----:B------:R-:W-:Y:S02]  /*1740*/  ISETP.GE.AND P0, PT, R10, RZ, PT ;  /* 0x000000ff0a00720c */ /* 0x000fe40003f06270 */
[----:B------:R-:W-:-:S11]  /*1750*/  PRMT R9, R5, 0x7632, R9 ;  /* 0x0000763205097816 */ /* 0x000fd60000000009 */
[----:B------:R-:W-:Y:S05]  /*1760*/  @!P0 BRA `(.L_x_4967) ;  /* 0x000002e000008947 */ /* 0x000fea0003800000 */
[----:B------:R-:W-:Y:S01]  /*1770*/  ISETP.NE.AND P0, PT, R10, RZ, PT ;  /* 0x000000ff0a00720c */ /* 0x000fe20003f05270 */
[----:B------:R-:W-:Y:S01]  /*1780*/  IMAD.MOV.U32 R11, RZ, RZ, 0x1 ;  /* 0x00000001ff0b7424 */ /* 0x000fe200078e00ff */
[----:B------:R-:W-:Y:S01]  /*1790*/  BSSY B1, `(.L_x_4968) ;  /* 0x000002a000017945 */ /* 0x000fe20003800000 */
[----:B------:R-:W-:Y:S02]  /*17a0*/  IMAD.MOV.U32 R14, RZ, RZ, 0x1 ;  /* 0x00000001ff0e7424 */ /* 0x000fe400078e00ff */
[----:B------:R-:W-:-:S03]  /*17b0*/  IMAD.MOV.U32 R10, RZ, RZ, 0x1 ;  /* 0x00000001ff0a7424 */ /* 0x000fc600078e00ff */
[----:B------:R-:W-:-:S05]  /*17c0*/  PRMT R11, R14, 0x5410, R11 ;  /* 0x000054100e0b7816 */ /* 0x000fca000000000b */
        /* <DEDUP_REMOVED lines=9> */
[----:B------:R-:W-:Y:S02]  /*1860*/  LOP3.LUT R14, R13, 0xffff, RZ, 0xc0, !PT ;  /* 0x0000ffff0d0e7812 */ /* 0x000fe400078ec0ff */
[----:B------:R-:W-:Y:S02]  /*1870*/  PRMT R11, R16, 0x7610, R11 ;  /* 0x00007610100b7816 */ /* 0x000fe4000000000b */
[----:B------:R-:W-:Y:S01]  /*1880*/  LEA.HI R13, R14, R13, RZ, 0x11 ;  /* 0x0000000d0e0d7211 */ /* 0x000fe200078f88ff */
[----:B------:R-:W-:Y:S02]  /*1890*/  IMAD R14, R17, R17, RZ ;  /* 0x00000011110e7224 */ /* 0x000fe400078e02ff */
[----:B------:R-:W-:Y:S05]  /*18a0*/  @!P0 BRA `(.L_x_4969) ;  /* 0x0000018000008947 */ /* 0x000fea0003800000 */
[----:B------:R-:W-:Y:S02]  /*18b0*/  PRMT R13, R13, 0x9910, RZ ;  /* 0x000099100d0d7816 */ /* 0x000fe400000000ff */
[----:B------:R-:W-:-:S02]  /*18c0*/  PRMT R17, R14, 0x7610, R17 ;  /* 0x000076100e117816 */ /* 0x000fc40000000011 */
[----:B------:R-:W-:-:S04]  /*18d0*/  SHF.R.S32.HI R13, RZ, 0x1, R13 ;  /* 0x00000001ff0d7819 */ /* 0x000fc8000001140d */
[----:B------:R-:W-:-:S04]  /*18e0*/  PRMT R19, R13, 0x7610, R19 ;  /* 0x000076100d137816 */ /* 0x000fc80000000013 */
.L_x_4970:
[C---:B------:R-:W-:Y:S02]  /*18f0*/  LOP3.LUT R13, R19.reuse, 0x1, RZ, 0xc0, !PT ;  /* 0x00000001130d7812 */ /* 0x040fe400078ec0ff */
[----:B------:R-:W-:Y:S02]  /*1900*/  IADD3 R18, R19, 0x1, RZ ;  /* 0x0000000113127810 */ /* 0x000fe40007ffe0ff */
[----:B------:R-:W-:Y:S02]  /*1910*/  ISETP.NE.U32.AND P0, PT, R13, 0x1, PT ;  /* 0x000000010d00780c */ /* 0x000fe40003f05070 */
[----:B------:R-:W-:Y:S02]  /*1920*/  LOP3.LUT R18, R18, 0xffff, RZ, 0xc0, !PT ;  /* 0x0000ffff12127812 */ /* 0x000fe400078ec0ff */
[----:B------:R-:W-:Y:S02]  /*1930*/  LOP3.LUT R14, R19, 0xffff, RZ, 0xc0, !PT ;  /* 0x0000ffff130e7812 */ /* 0x000fe400078ec0ff */
[----:B------:R-:W-:-:S02]  /*1940*/  SEL R13, R17, 0x1, !P0 ;  /* 0x00000001110d7807 */ /* 0x000fc40004000000 */
[----:B------:R-:W-:Y:S02]  /*1950*/  ISETP.GE.U32.AND P0, PT, R18, 0x3, PT ;  /* 0x000000031200780c */ /* 0x000fe40003f06070 */
[----:B------:R-:W-:Y:S02]  /*1960*/  PRMT R20, R11, 0x9910, RZ ;  /* 0x000099100b147816 */ /* 0x000fe400000000ff */
[----:B------:R-:W-:Y:S02]  /*1970*/  LEA.HI R16, R14, R19, RZ, 0x11 ;  /* 0x000000130e107211 */ /* 0x000fe400078f88ff */
[----:B------:R-:W-:Y:S01]  /*1980*/  PRMT R13, R13, 0x9910, RZ ;  /* 0x000099100d0d7816 */ /* 0x000fe200000000ff */
[----:B------:R-:W-:Y:S01]  /*1990*/  IMAD.MOV.U32 R14, RZ, RZ, R20 ;  /* 0x000000ffff0e7224 */ /* 0x000fe200078e0014 */
[----:B------:R-:W-:Y:S02]  /*19a0*/  PRMT R21, R17, 0x9910, RZ ;  /* 0x0000991011157816 */ /* 0x000fe400000000ff */
[----:B------:R-:W-:Y:S01]  /*19b0*/  PRMT R16, R16, 0x9910, RZ ;  /* 0x0000991010107816 */ /* 0x000fe200000000ff */
[----:B------:R-:W-:-:S02]  /*19c0*/  IMAD R13, R14, R13, RZ ;  /* 0x0000000d0e0d7224 */ /* 0x000fc400078e02ff */
[----:B------:R-:W-:Y:S01]  /*19d0*/  IMAD.MOV.U32 R17, RZ, RZ, R21 ;  /* 0x000000ffff117224 */ /* 0x000fe200078e0015 */
[----:B------:R-:W-:Y:S02]  /*19e0*/  SHF.R.S32.HI R16, RZ, 0x1, R16 ;  /* 0x00000001ff107819 */ /* 0x000fe40000011410 */
[----:B------:R-:W-:Y:S01]  /*19f0*/  PRMT R11, R13, 0x7610, R11 ;  /* 0x000076100d0b7816 */ /* 0x000fe2000000000b */
[----:B------:R-:W-:Y:S01]  /*1a00*/  IMAD R17, R17, R17, RZ ;  /* 0x0000001111117224 */ /* 0x000fe200078e02ff */
[----:B------:R-:W-:Y:S01]  /*1a10*/  PRMT R19, R16, 0x7610, R19 ;  /* 0x0000761010137816 */ /* 0x000fe20000000013 */
[----:B------:R-:W-:Y:S05]  /*1a20*/  @P0 BRA `(.L_x_4970) ;  /* 0xfffffec000000947 */ /* 0x000fea000383ffff */
.L_x_4969:
[----:B------:R-:W-:Y:S05]  /*1a30*/  BSYNC B1 ;  /* 0x0000000000017941 */ /* 0x000fea0003800000 */
.L_x_4968:
[----:B------:R-:W-:Y:S05]  /*1a40*/  BRA `(.L_x_4971) ;  /* 0x000000d000007947 */ /* 0x000fea0003800000 */
.L_x_4967:
[----:B------:R-:W-:Y:S01]  /*1a50*/  PRMT R14, R4, 0x9910, RZ ;  /* 0x00009910040e7816 */ /* 0x000fe200000000ff */
[----:B------:R-:W-:Y:S02]  /*1a60*/  IMAD.MOV.U32 R11, RZ, RZ, 0x1 ;  /* 0x00000001ff0b7424 */ /* 0x000fe400078e00ff */
[----:B------:R-:W-:Y:S01]  /*1a70*/  IMAD.MOV.U32 R16, RZ, RZ, 0x1 ;  /* 0x00000001ff107424 */ /* 0x000fe200078e00ff */
[----:B------:R-:W-:Y:S01]  /*1a80*/  ISETP.NE.AND P0, PT, R14, 0x1, PT ;  /* 0x000000010e00780c */ /* 0x000fe20003f05270 */
[----:B------:R-:W-:-:S03]  /*1a90*/  IMAD.MOV.U32 R10, RZ, RZ, 0x1 ;  /* 0x00000001ff0a7424 */ /* 0x000fc600078e00ff */
[----:B------:R-:W-:-:S09]  /*1aa0*/  PRMT R11, R16, 0x5410, R11 ;  /* 0x00005410100b7816 */ /* 0x000fd2000000000b */
[----:B------:R-:W-:Y:S05]  /*1ab0*/  @!P0 BRA `(.L_x_4971) ;  /* 0x0000006000008947 */ /* 0x000fea0003800000 */
[----:B------:R-:W-:-:S13]  /*1ac0*/  ISETP.NE.AND P0, PT, R14, -0x1, PT ;  /* 0xffffffff0e00780c */ /* 0x000fda0003f05270 */
[----:B------:R-:W-:-:S04]  /*1ad0*/  @!P0 LOP3.LUT R13, R13, 0x1, RZ, 0xc0, !PT ;  /* 0x000000010d0d8812 */ /* 0x000fc800078ec0ff */
[----:B------:R-:W-:-:S04]  /*1ae0*/  @!P0 ISETP.NE.U32.AND P1, PT, R13, 0x1, PT ;  /* 0x000000010d00880c */ /* 0x000fc80003f25070 */
[----:B------:R-:W-:-:S04]  /*1af0*/  @!P0 SEL R13, R10, 0xffff, P1 ;  /* 0x0000ffff0a0d8807 */ /* 0x000fc80000800000 */
[----:B------:R-:W-:-:S04]  /*1b00*/  @!P0 PRMT R11, R13, 0x7610, R11 ;  /* 0x000076100d0b8816 */ /* 0x000fc8000000000b */
[----:B------:R-:W-:Y:S02]  /*1b10*/  @P0 PRMT R11, RZ, 0x7610, R11 ;  /* 0x00007610ff0b0816 */ /* 0x000fe4000000000b */
.L_x_4971:
[----:B------:R-:W-:Y:S05]  /*1b20*/  BSYNC B0 ;  /* 0x0000000000007941 */ /* 0x000fea0003800000 */
.L_x_4966:
[----:B------:R-:W-:Y:S01]  /*1b30*/  PRMT R13, R2, 0xbb32, RZ ;  /* 0x0000bb32020d7816 */ /* 0x000fe200000000ff */
[----:B------:R-:W-:Y:S04]  /*1b40*/  BSSY B0, `(.L_x_4972) ;  /* 0x000003b000007945 */ /* 0x000fe80003800000 */
[----:B------:R-:W-:-:S05]  /*1b50*/  IMAD R13, R8, R13, RZ ;  /* 0x0000000d080d7224 */ /* 0x000fca00078e02ff */
        /* <DEDUP_REMOVED lines=23> */
.L_x_4976:
[C---:B------:R-:W-:Y:S02]  /*1cd0*/  LOP3.LUT R4, R13.reuse, 0x1, RZ, 0xc0, !PT ;  /* 0x000000010d047812 */ /* 0x040fe400078ec0ff */
[----:B------:R-:W-:Y:S02]  /*1ce0*/  PRMT R14, R2, 0x9910, RZ ;  /* 0x00009910020e7816 */ /* 0x000fe400000000ff */
[----:B------:R-:W-:Y:S02]  /*1cf0*/  ISETP.NE.U32.AND P0, PT, R4, 0x1, PT ;  /* 0x000000010400780c */ /* 0x000fe40003f05070 */
[----:B------:R-:W-:Y:S02]  /*1d00*/  LOP3.LUT R4, R13, 0xffff, RZ, 0xc0, !PT ;  /* 0x0000ffff0d047812 */ /* 0x000fe400078ec0ff */
[C---:B------:R-:W-:Y:S02]  /*1d10*/  PRMT R16, R12.reuse, 0x9910, RZ ;  /* 0x000099100c107816 */ /* 0x040fe400000000ff */
[----:B------:R-:W-:-:S02]  /*1d20*/  SEL R2, R12, 0x1, !P0 ;  /* 0x000000010c027807 */ /* 0x000fc40004000000 */
[----:B------:R-:W-:Y:S01]  /*1d30*/  LEA.HI R12, R4, R13, RZ, 0x11 ;  /* 0x0000000d040c7211 */ /* 0x000fe200078f88ff */
[----:B------:R-:W-:Y:S01]  /*1d40*/  IMAD.MOV.U32 R4, RZ, RZ, R14 ;  /* 0x000000ffff047224 */ /* 0x000fe200078e000e */
[----:B------:R-:W-:Y:S01]  /*1d50*/  IADD3 R13, R13, 0x1, RZ ;  /* 0x000000010d0d7810 */ /* 0x000fe20007ffe0ff */
[----:B------:R-:W-:Y:S01]  /*1d60*/  IMAD.MOV.U32 R14, RZ, RZ, R16 ;  /* 0x000000ffff0e7224 */ /* 0x000fe200078e0010 */
[----:B------:R-:W-:Y:S02]  /*1d70*/  PRMT R16, R12, 0x9910, RZ ;  /* 0x000099100c107816 */ /* 0x000fe400000000ff */
[----:B------:R-:W-:Y:S01]  /*1d80*/  LOP3.LUT R12, R13, 0xffff, RZ, 0xc0, !PT ;  /* 0x0000ffff0d0c7812 */ /* 0x000fe200078ec0ff */
[----:B------:R-:W-:Y:S01]  /*1d90*/  IMAD R14, R14, R14, RZ ;  /* 0x0000000e0e0e7224 */ /* 0x000fe200078e02ff */
[----:B------:R-:W-:Y:S02]  /*1da0*/  PRMT R2, R2, 0x9910, RZ ;  /* 0x0000991002027816 */ /* 0x000fe400000000ff */
[----:B------:R-:W-:-:S02]  /*1db0*/  ISETP.GE.U32.AND P0, PT, R12, 0x3, PT ;  /* 0x000000030c00780c */ /* 0x000fc40003f06070 */
[----:B------:R-:W-:Y:S01]  /*1dc0*/  PRMT R12, R14, 0x7610, R12 ;  /* 0x000076100e0c7816 */ /* 0x000fe2000000000c */
[----:B------:R-:W-:Y:S02]  /*1dd0*/  IMAD.MOV.U32 R13, RZ, RZ, R2 ;  /* 0x000000ffff0d7224 */ /* 0x000fe400078e0002 */
[----:B------:R-:W-:Y:S02]  /*1de0*/  IMAD.MOV.U32 R2, RZ, RZ, R16 ;  /* 0x000000ffff027224 */ /* 0x000fe400078e0010 */
[----:B------:R-:W-:-:S03]  /*1df0*/  IMAD R4, R4, R13, RZ ;  /* 0x0000000d04047224 */ /* 0x000fc600078e02ff */
[----:B------:R-:W-:-:S04]  /*1e00*/  SHF.R.S32.HI R2, RZ, 0x1, R2 ;  /* 0x00000001ff027819 */ /* 0x000fc80000011402 */
[----:B------:R-:W-:Y:S02]  /*1e10*/  PRMT R13, R2, 0x7610, R13 ;  /* 0x00007610020d7816 */ /* 0x000fe4000000000d */
[----:B------:R-:W-:Y:S01]  /*1e20*/  PRMT R2, R4, 0x7610, R2 ;  /* 0x0000761004027816 */ /* 0x000fe20000000002 */
[----:B------:R-:W-:Y:S05]  /*1e30*/  @P0 BRA `(.L_x_4976) ;  /* 0xfffffe9000000947 */ /* 0x000fea000383ffff */
.L_x_4975:
[----:B------:R-:W-:Y:S05]  /*1e40*/  BSYNC B1 ;  /* 0x0000000000017941 */ /* 0x000fea0003800000 */
.L_x_4974:
[----:B------:R-:W-:Y:S05]  /*1e50*/  BRA `(.L_x_4977) ;  /* 0x0000009000007947 */ /* 0x000fea0003800000 */
.L_x_4973:
        /* <DEDUP_REMOVED lines=8> */
[----:B------:R-:W-:Y:S02]  /*1ee0*/  @P0 PRMT R2, RZ, 0x7610, R2 ;  /* 0x00007610ff020816 */ /* 0x000fe40000000002 */
.L_x_4977:
[----:B------:R-:W-:Y:S05]  /*1ef0*/  BSYNC B0 ;  /* 0x0000000000007941 */ /* 0x000fea0003800000 */
.L_x_4972:
        /* <DEDUP_REMOVED lines=17> */
[----:B------:R-:W-:Y:S02]  /*2010*/  LOP3.LUT R12, R17, 0xffff, RZ, 0xc0, !PT ;  /* 0x0000ffff110c7812 */ /* 0x000fe400078ec0ff */
[----:B------:R-:W-:Y:S01]  /*2020*/  PRMT R4, R4, 0x9910, RZ ;  /* 0x0000991004047816 */ /* 0x000fe200000000ff */
[----:B------:R-:W-:Y:S01]  /*2030*/  IMAD R13, R13, R13, RZ ;  /* 0x0000000d0d0d7224 */ /* 0x000fe200078e02ff */
[----:B------:R-:W-:-:S05]  /*2040*/  LEA.HI R12, R12, R17, RZ, 0x11 ;  /* 0x000000110c0c7211 */ /* 0x000fca00078f88ff */
[----:B------:R-:W-:Y:S05]  /*2050*/  @!P0 BRA `(.L_x_4981) ;  /* 0x000001a000008947 */ /* 0x000fea0003800000 */
[----:B------:R-:W-:-:S04]  /*2060*/  PRMT R12, R12, 0x9910, RZ ;  /* 0x000099100c0c7816 */ /* 0x000fc800000000ff */
[----:B------:R-:W-:-:S04]  /*2070*/  SHF.R.S32.HI R12, RZ, 0x1, R12 ;  /* 0x00000001ff0c7819 */ /* 0x000fc8000001140c */
[----:B------:R-:W-:-:S04]  /*2080*/  PRMT R17, R12, 0x7610, R17 ;  /* 0x000076100c117816 */ /* 0x000fc80000000011 */
.L_x_4982:
[C---:B------:R-:W-:Y:S02]  /*2090*/  LOP3.LUT R12, R17.reuse, 0x1, RZ, 0xc0, !PT ;  /* 0x00000001110c7812 */ /* 0x040fe400078ec0ff */
[C---:B------:R-:W-:Y:S02]  /*20a0*/  IADD3 R16, R17.reuse, 0x1, RZ ;  /* 0x0000000111107810 */ /* 0x040fe40007ffe0ff */
[----:B------:R-:W-:Y:S02]  /*20b0*/  ISETP.NE.U32.AND P0, PT, R12, 0x1, PT ;  /* 0x000000010c00780c */ /* 0x000fe40003f05070 */
[----:B------:R-:W-:Y:S02]  /*20c0*/  LOP3.LUT R12, R17, 0xffff, RZ, 0xc0, !PT ;  /* 0x0000ffff110c7812 */ /* 0x000fe400078ec0ff */
[----:B------:R-:W-:Y:S02]  /*20d0*/  PRMT R14, R4, 0x9910, RZ ;  /* 0x00009910040e7816 */ /* 0x000fe400000000ff */
[----:B------:R-:W-:-:S02]  /*20e0*/  PRMT R18, R13, 0x9910, RZ ;  /* 0x000099100d127816 */ /* 0x000fc400000000ff */
[----:B------:R-:W-:Y:S02]  /*20f0*/  SEL R4, R13, 0x1, !P0 ;  /* 0x000000010d047807 */ /* 0x000fe40004000000 */
[----:B------:R-:W-:Y:S01]  /*2100*/  LEA.HI R13, R12, R17, RZ, 0x11 ;  /* 0x000000110c0d7211 */ /* 0x000fe200078f88ff */
[----:B------:R-:W-:Y:S01]  /*2110*/  IMAD.MOV.U32 R12, RZ, RZ, R14 ;  /* 0x000000ffff0c7224 */ /* 0x000fe200078e000e */
[----:B------:R-:W-:Y:S01]  /*2120*/  LOP3.LUT R16, R16, 0xffff, RZ, 0xc0, !PT ;  /* 0x0000ffff10107812 */ /* 0x000fe200078ec0ff */
[----:B------:R-:W-:Y:S01]  /*2130*/  IMAD.MOV.U32 R14, RZ, RZ, R18 ;  /* 0x000000ffff0e7224 */ /* 0x000fe200078e0012 */
[----:B------:R-:W-:Y:S02]  /*2140*/  PRMT R4, R4, 0x9910, RZ ;  /* 0x0000991004047816 */ /* 0x000fe400000000ff */
[----:B------:R-:W-:Y:S01]  /*2150*/  PRMT R17, R13, 0x9910, RZ ;  /* 0x000099100d117816 */ /* 0x000fe200000000ff */
[----:B------:R-:W-:Y:S01]  /*2160*/  IMAD R14, R14, R14, RZ ;  /* 0x0000000e0e0e7224 */ /* 0x000fe200078e02ff */
[----:B------:R-:W-:Y:S01]  /*2170*/  ISETP.GE.U32.AND P0, PT, R16, 0x3, PT ;  /* 0x000000031000780c */ /* 0x000fe20003f06070 */
[----:B------:R-:W-:-:S02]  /*2180*/  IMAD.MOV.U32 R13, RZ, RZ, R4 ;  /* 0x000000ffff0d7224 */ /* 0x000fc400078e0004 */
[----:B------:R-:W-:Y:S02]  /*2190*/  IMAD.MOV.U32 R4, RZ, RZ, R17 ;  /* 0x000000ffff047224 */ /* 0x000fe400078e0011 */
[----:B------:R-:W-:Y:S01]  /*21a0*/  IMAD R12, R12, R13, RZ ;  /* 0x0000000d0c0c7224 */ /* 0x000fe200078e02ff */
[----:B------:R-:W-:Y:S02]  /*21b0*/  PRMT R13, R14, 0x7610, R13 ;  /* 0x000076100e0d7816 */ /* 0x000fe4000000000d */
[----:B------:R-:W-:-:S04]  /*21c0*/  SHF.R.S32.HI R4, RZ, 0x1, R4 ;  /* 0x00000001ff047819 */ /* 0x000fc80000011404 */
[----:B------:R-:W-:Y:S02]  /*21d0*/  PRMT R17, R4, 0x7610, R17 ;  /* 0x0000761004117816 */ /* 0x000fe40000000011 */
[----:B------:R-:W-:Y:S01]  /*21e0*/  PRMT R4, R12, 0x7610, R4 ;  /* 0x000076100c047816 */ /* 0x000fe20000000004 */
[----:B------:R-:W-:Y:S05]  /*21f0*/  @P0 BRA `(.L_x_4982) ;  /* 0xfffffe9000000947 */ /* 0x000fea000383ffff */
.L_x_4981:
[----:B------:R-:W-:Y:S05]  /*2200*/  BSYNC B1 ;  /* 0x0000000000017941 */ /* 0x000fea0003800000 */
.L_x_4980:
[----:B------:R-:W-:Y:S05]  /*2210*/  BRA `(.L_x_4983) ;  /* 0x0000009000007947 */ /* 0x000fea0003800000 */
.L_x_4979:
        /* <DEDUP_REMOVED lines=9> */
.L_x_4983:
[----:B------:R-:W-:Y:S05]  /*22b0*/  BSYNC B0 ;  /* 0x0000000000007941 */ /* 0x000fea0003800000 */
.L_x_4978:
        /* <DEDUP_REMOVED lines=25> */
.L_x_4988:
        /* <DEDUP_REMOVED lines=13> */
[----:B------:R-:W-:Y:S01]  /*2520*/  PRMT R12, R8, 0x9910, RZ ;  /* 0x00009910080c7816 */ /* 0x000fe200000000ff */
[----:B------:R-:W-:Y:S01]  /*2530*/  IMAD.MOV.U32 R8, RZ, RZ, R3 ;  /* 0x000000ffff087224 */ /* 0x000fe200078e0003 */
[----:B------:R-:W-:-:S03]  /*2540*/  ISETP.GE.U32.AND P0, PT, R10, 0x3, PT ;  /* 0x000000030a00780c */ /* 0x000fc60003f06070 */
[----:B------:R-:W-:Y:S02]  /*2550*/  IMAD.MOV.U32 R3, RZ, RZ, R12 ;  /* 0x000000ffff037224 */ /* 0x000fe400078e000c */
[----:B------:R-:W-:Y:S01]  /*2560*/  IMAD R5, R5, R8, RZ ;  /* 0x0000000805057224 */ /* 0x000fe200078e02ff */
[----:B------:R-:W-:Y:S02]  /*2570*/  PRMT R8, R9, 0x7610, R8 ;  /* 0x0000761009087816 */ /* 0x000fe40000000008 */
[----:B------:R-:W-:-:S04]  /*2580*/  SHF.R.S32.HI R3, RZ, 0x1, R3 ;  /* 0x00000001ff037819 */ /* 0x000fc80000011403 */
[----:B------:R-:W-:Y:S02]  /*2590*/  PRMT R10, R3, 0x7610, R10 ;  /* 0x00007610030a7816 */ /* 0x000fe4000000000a */
[----:B------:R-:W-:Y:S01]  /*25a0*/  PRMT R3, R5, 0x7610, R3 ;  /* 0x0000761005037816 */ /* 0x000fe20000000003 */
[----:B------:R-:W-:Y:S05]  /*25b0*/  @P0 BRA `(.L_x_4988) ;  /* 0xfffffe9000000947 */ /* 0x000fea000383ffff */
.L_x_4987:
[----:B------:R-:W-:Y:S05]  /*25c0*/  BSYNC B1 ;  /* 0x0000000000017941 */ /* 0x000fea0003800000 */
.L_x_4986:
[----:B------:R-:W-:Y:S05]  /*25d0*/  BRA `(.L_x_4989) ;  /* 0x0000009000007947 */ /* 0x000fea0003800000 */
.L_x_4985:
        /* <DEDUP_REMOVED lines=9> */
.L_x_4989:
[----:B------:R-:W-:Y:S05]  /*2670*/  BSYNC B0 ;  /* 0x0000000000007941 */ /* 0x000fea0003800000 */
.L_x_4984:
[----:B------:R-:W-:Y:S02]  /*2680*/  IADD3 R8, P0, R6, UR10, RZ ;  /* 0x0000000a06087c10 */ /* 0x000fe4000ff1e0ff */
[----:B------:R-:W-:Y:S02]  /*2690*/  PRMT R3, R4, 0x5410, R3 ;  /* 0x0000541004037816 */ /* 0x000fe40000000003 */
[----:B------:R-:W-:Y:S02]  /*26a0*/  IADD3.X R9, R15, UR11, RZ, P0, !PT ;  /* 0x0000000b0f097c10 */ /* 0x000fe400087fe4ff */
[----:B------:R-:W-:Y:S02]  /*26b0*/  IADD3 R0, P0, R0, c[0x0][0x0], RZ ;  /* 0x0000000000007a10 */ /* 0x000fe40007f1e0ff */
[----:B------:R-:W-:Y:S02]  /*26c0*/  PRMT R2, R11, 0x5410, R2 ;  /* 0x000054100b027816 */ /* 0x000fe40000000002 */
        /* <DEDUP_REMOVED lines=10> */
.L_x_4991:
        /* <DEDUP_REMOVED lines=9> */
.L_x_8028:


//--------------------- .text._ZN2at6native55_GLOBAL__N__de093ff9_22_ForeachBinaryOpList_cu_a911ec4325multi_tensor_apply_kernelINS1_18TensorListMetadataILi3EEENS1_24BinaryOpListAlphaFunctorIlLi3ELi2ELi2EEEJNS1_13power_functorIlEElEEEvT_T0_DpT1_ --------------------------
	.section	.text._ZN2at6native55_GLOBAL__N__de093ff9_22_ForeachBinaryOpList_cu_a911ec4325multi_tensor_apply_kernelINS1_18TensorListMetadataILi3EEENS1_24BinaryOpListAlphaFunctorIlLi3ELi2ELi2EEEJNS1_13power_functorIlEElEEEvT_T0_DpT1_,"ax",@progbits
	.sectioninfo	@"SHI_REGISTERS=40"
	.align	128
.text._ZN2at6native55_GLOBAL__N__de093ff9_22_ForeachBinaryOpList_cu_a911ec4325multi_tensor_apply_kernelINS1_18TensorListMetadataILi3EEENS1_24BinaryOpListAlphaFunctorIlLi3ELi2ELi2EEEJNS1_13power_functorIlEElEEEvT_T0_DpT1_:
        .type           _ZN2at6native55_GLOBAL__N__de093ff9_22_ForeachBinaryOpList_cu_a911ec4325multi_tensor_apply_kernelINS1_18TensorListMetadataILi3EEENS1_24BinaryOpListAlphaFunctorIlLi3ELi2ELi2EEEJNS1_13power_functorIlEElEEEvT_T0_DpT1_,@function
        .size           _ZN2at6native55_GLOBAL__N__de093ff9_22_ForeachBinaryOpList_cu_a911ec4325multi_tensor_apply_kernelINS1_18TensorListMetadataILi3EEENS1_24BinaryOpListAlphaFunctorIlLi3ELi2ELi2EEEJNS1_13power_functorIlEElEEEvT_T0_DpT1_,(.L_x_8029 - _ZN2at6native55_GLOBAL__N__de093ff9_22_ForeachBinaryOpList_cu_a911ec4325multi_tensor_apply_kernelINS1_18TensorListMetadataILi3EEENS1_24BinaryOpListAlphaFunctorIlLi3ELi2ELi2EEEJNS1_13power_functorIlEElEEEvT_T0_DpT1_)
        .other          _ZN2at6native55_GLOBAL__N__de093ff9_22_ForeachBinaryOpList_cu_a911ec4325multi_tensor_apply_kernelINS1_18TensorListMetadataILi3EEENS1_24BinaryOpListAlphaFunctorIlLi3ELi2ELi2EEEJNS1_13power_functorIlEElEEEvT_T0_DpT1_,@"STO_CUDA_ENTRY STV_DEFAULT"
_ZN2at6native55_GLOBAL__N__de093ff9_22_ForeachBinaryOpList_cu_a911ec4325multi_tensor_apply_kernelINS1_18TensorListMetadataILi3EEENS1_24BinaryOpListAlphaFunctorIlLi3ELi2ELi2EEEJNS1_13power_functorIlEElEEEvT_T0_DpT1_:
        /* <DEDUP_REMOVED lines=33> */
.L_x_5017:
[----:B0-----:R-:W-:Y:S01]  /*0210*/  IADD3 R25, P1, R32, UR4, RZ ;  /* 0x0000000420197c10 */ /* 0x001fe2000ff3e0ff */
[----:B------:R-:W-:-:S03]  /*0220*/  CS2R R2, SRZ ;  /* 0x0000000000027805 */ /* 0x000fc6000001ff00 */
[C---:B------:R-:W-:Y:S01]  /*0230*/  ISETP.GE.U32.AND P0, PT, R25.reuse, 0x10000, PT ;  /* 0x000100001900780c */ /* 0x040fe20003f06070 */
[----:B------:R-:W-:Y:S01]  /*0240*/  IMAD.X R24, RZ, RZ, UR5, P1 ;  /* 0x00000005ff187e24 */ /* 0x000fe200088e06ff */
[C---:B------:R-:W-:Y:S02]  /*0250*/  ISETP.LT.U32.AND P1, PT, R25.reuse, UR16, PT ;  /* 0x0000001019007c0c */ /* 0x040fe4000bf21070 */
[----:B------:R-:W-:Y:S02]  /*0260*/  IADD3 R26, P2, R25, c[0x0][0x0], RZ ;  /* 0x00000000191a7a10 */ /* 0x000fe40007f5e0ff */
[----:B------:R-:W-:Y:S02]  /*0270*/  ISETP.GE.U32.AND.EX P0, PT, R24, RZ, PT, P0 ;  /* 0x000000ff1800720c */ /* 0x000fe40003f06100 */
[----:B------:R-:W-:Y:S01]  /*0280*/  LEA R28, P3, R0, R25, 0x1 ;  /* 0x00000019001c7211 */ /* 0x000fe200078608ff */
[----:B------:R-:W-:Y:S01]  /*0290*/  IMAD.X R27, RZ, RZ, R24, P2 ;  /* 0x000000ffff1b7224 */ /* 0x000fe200010e0618 */
[----:B------:R-:W-:-:S02]  /*02a0*/  ISETP.LT.AND.EX P0, PT, R24, UR12, !P0, P1 ;  /* 0x0000000c18007c0c */ /* 0x000fc4000c701310 */
[C---:B------:R-:W-:Y:S02]  /*02b0*/  ISETP.GE.U32.AND P1, PT, R26.reuse, 0x10000, PT ;  /* 0x000100001a00780c */ /* 0x040fe40003f26070 */
[----:B------:R-:W-:Y:S02]  /*02c0*/  ISETP.LT.U32.AND P2, PT, R26, UR16, PT ;  /* 0x000000101a007c0c */ /* 0x000fe4000bf41070 */
[C---:B------:R-:W-:Y:S01]  /*02d0*/  ISETP.GE.U32.AND.EX P1, PT, R27.reuse, RZ, PT, P1 ;  /* 0x000000ff1b00720c */ /* 0x040fe20003f26110 */
[----:B------:R-:W-:Y:S01]  /*02e0*/  IMAD R30, R0, 0x3, RZ ;  /* 0x00000003001e7824 */ /* 0x000fe200078e02ff */
[----:B------:R-:W-:Y:S01]  /*02f0*/  CS2R R12, SRZ ;  /* 0x00000000000c7805 */ /* 0x000fe2000001ff00 */
[----:B------:R-:W-:Y:S01]  /*0300*/  IMAD.X R29, RZ, RZ, R24, P3 ;  /* 0x000000ffff1d7224 */ /* 0x000fe200018e0618 */
[----:B------:R-:W-:Y:S02]  /*0310*/  ISETP.LT.AND.EX P1, PT, R27, UR12, !P1, P2 ;  /* 0x0000000c1b007c0c */ /* 0x000fe4000cf21320 */
[----:B------:R-:W-:-:S02]  /*0320*/  ISETP.GE.U32.AND P2, PT, R28, 0x10000, PT ;  /* 0x000100001c00780c */ /* 0x000fc40003f46070 */
[----:B------:R-:W-:-:S04]  /*0330*/  @P0 LEA R4, P4, R25, UR6, 0x3 ;  /* 0x0000000619040c11 */ /* 0x000fc8000f8818ff */
[C-C-:B------:R-:W-:Y:S02]  /*0340*/  @P0 LEA.HI.X R5, R25.reuse, UR7, R24.reuse, 0x3, P4 ;  /* 0x0000000719050c11 */ /* 0x140fe4000a0f1c18 */
[C---:B------:R-:W-:Y:S02]  /*0350*/  @P0 LEA R6, P4, R25.reuse, UR8, 0x3 ;  /* 0x0000000819060c11 */ /* 0x040fe4000f8818ff */
[----:B------:R-:W-:Y:S01]  /*0360*/  ISETP.LT.U32.AND P3, PT, R28, UR16, PT ;  /* 0x000000101c007c0c */ /* 0x000fe2000bf61070 */
[----:B------:R0:W5:Y:S01]  /*0370*/  @P0 LDG.E.64 R2, [R4.64] ;  /* 0x0000000e04020981 */ /* 0x000162000c1e1b00 */
[--C-:B------:R-:W-:Y:S02]  /*0380*/  @P0 LEA.HI.X R7, R25, UR9, R24.reuse, 0x3, P4 ;  /* 0x0000000919070c11 */ /* 0x100fe4000a0f1c18 */
[----:B------:R-:W-:Y:S02]  /*0390*/  IADD3 R30, P4, R30, R25, RZ ;  /* 0x000000191e1e7210 */ /* 0x000fe40007f9e0ff */
[C---:B------:R-:W-:Y:S01]  /*03a0*/  ISETP.GE.U32.AND.EX P2, PT, R29.reuse, RZ, PT, P2 ;  /* 0x000000ff1d00720c */ /* 0x040fe20003f46120 */
[----:B------:R1:W2:Y:S01]  /*03b0*/  @P0 LDG.E.64 R12, [R6.64] ;  /* 0x0000000e060c0981 */ /* 0x0002a2000c1e1b00 */
        /* <DEDUP_REMOVED lines=8> */
[----:B------:R-:W-:Y:S01]  /*0440*/  @P1 LEA R36, P5, R26, UR8, 0x3 ;  /* 0x000000081a241c11 */ /* 0x000fe2000f8a18ff */
[----:B0-----:R-:W-:Y:S01]  /*0450*/  CS2R R4, SRZ ;  /* 0x0000000000047805 */ /* 0x001fe2000001ff00 */
[----:B------:R-:W-:-:S02]  /*0460*/  @P2 LEA R34, P4, R28, UR6, 0x3 ;  /* 0x000000061c222c11 */ /* 0x000fc4000f8818ff */
[----:B------:R-:W-:Y:S02]  /*0470*/  @P1 LEA.HI.X R37, R26, UR9, R27, 0x3, P5 ;  /* 0x000000091a251c11 */ /* 0x000fe4000a8f1c1b */
[C---:B------:R-:W-:Y:S01]  /*0480*/  @P2 LEA R22, P5, R28.reuse, UR8, 0x3 ;  /* 0x000000081c162c11 */ /* 0x040fe2000f8a18ff */
[----:B------:R0:W5:Y:S01]  /*0490*/  @P1 LDG.E.64 R4, [R14.64] ;  /* 0x0000000e0e041981 */ /* 0x000162000c1e1b00 */
[C-C-:B------:R-:W-:Y:S02]  /*04a0*/  @P2 LEA.HI.X R35, R28.reuse, UR7, R29.reuse, 0x3, P4 ;  /* 0x000000071c232c11 */ /* 0x140fe4000a0f1c1d */
[----:B------:R-:W-:Y:S02]  /*04b0*/  @P2 LEA.HI.X R23, R28, UR9, R29, 0x3, P5 ;  /* 0x000000091c172c11 */ /* 0x000fe4000a8f1c1d */
[C---:B------:R-:W-:Y:S01]  /*04c0*/  @P3 LEA R16, P5, R30.reuse, UR8, 0x3 ;  /* 0x000000081e103c11 */ /* 0x040fe2000f8a18ff */
[----:B-1----:R-:W-:Y:S01]  /*04d0*/  CS2R R6, SRZ ;  /* 0x0000000000067805 */ /* 0x002fe2000001ff00 */
[----:B------:R-:W-:Y:S01]  /*04e0*/  CS2R R8, SRZ ;  /* 0x0000000000087805 */ /* 0x000fe2000001ff00 */
[C---:B0-----:R-:W-:Y:S01]  /*04f0*/  @P3 LEA R14, P4, R30.reuse, UR6, 0x3 ;  /* 0x000000061e0e3c11 */ /* 0x041fe2000f8818ff */
[----:B------:R-:W-:Y:S01]  /*0500*/  CS2R R10, SRZ ;  /* 0x00000000000a7805 */ /* 0x000fe2000001ff00 */
[----:B------:R-:W-:Y:S01]  /*0510*/  CS2R R18, SRZ ;  /* 0x0000000000127805 */ /* 0x000fe2000001ff00 */
[----:B------:R-:W-:Y:S01]  /*0520*/  CS2R R20, SRZ ;  /* 0x0000000000147805 */ /* 0x000fe2000001ff00 */
[C-C-:B------:R-:W-:Y:S01]  /*0530*/  @P3 LEA.HI.X R15, R30.reuse, UR7, R31.reuse, 0x3, P4 ;  /* 0x000000071e0f3c11 */ /* 0x140fe2000a0f1c1f */
[----:B------:R0:W5:Y:S01]  /*0540*/  @P1 LDG.E.64 R6, [R36.64] ;  /* 0x0000000e24061981 */ /* 0x000162000c1e1b00 */
[----:B------:R-:W-:-:S03]  /*0550*/  @P3 LEA.HI.X R17, R30, UR9, R31, 0x3, P5 ;  /* 0x000000091e113c11 */ /* 0x000fc6000a8f1c1f */
[----:B------:R0:W5:Y:S04]  /*0560*/  @P2 LDG.E.64 R8, [R34.64] ;  /* 0x0000000e22082981 */ /* 0x000168000c1e1b00 */
[----:B------:R0:W5:Y:S04]  /*0570*/  @P2 LDG.E.64 R10, [R22.64] ;  /* 0x0000000e160a2981 */ /* 0x000168000c1e1b00 */
[----:B------:R0:W5:Y:S04]  /*0580*/  @P3 LDG.E.64 R18, [R14.64] ;  /* 0x0000000e0e123981 */ /* 0x000168000c1e1b00 */
[----:B------:R0:W5:Y:S01]  /*0590*/  @P3 LDG.E.64 R20, [R16.64] ;  /* 0x0000000e10143981 */ /* 0x000162000c1e1b00 */
[----:B------:R-:W-:Y:S01]  /*05a0*/  BSSY B0, `(.L_x_4993) ;  /* 0x000004d000007945 */ /* 0x000fe20003800000 */
[----:B--2---:R-:W-:-:S04]  /*05b0*/  IMAD R13, R13, c[0x0][0xdb0], RZ ;  /* 0x00036c000d0d7a24 */ /* 0x004fc800078e02ff */
[C---:B------:R-:W-:Y:S02]  /*05c0*/  IMAD R33, R12.reuse, c[0x0][0xdb4], R13 ;  /* 0x00036d000c217a24 */ /* 0x040fe400078e020d */
[----:B------:R-:W-:-:S04]  /*05d0*/  IMAD.WIDE.U32 R12, R12, c[0x0][0xdb0], RZ ;  /* 0x00036c000c0c7a25 */ /* 0x000fc800078e00ff */
[----:B------:R-:W-:-:S05]  /*05e0*/  IMAD.IADD R33, R13, 0x1, R33 ;  /* 0x000000010d217824 */ /* 0x000fca00078e0221 */
[----:B------:R-:W-:-:S13]  /*05f0*/  ISETP.GE.AND P4, PT, R33, RZ, PT ;  /* 0x000000ff2100720c */ /* 0x000fda0003f86270 */
[----:B------:R-:W-:Y:S05]  /*0600*/  @!P4 BRA `(.L_x_4994) ;  /* 0x000003600000c947 */ /* 0x000fea0003800000 */
[----:B0-----:R-:W-:Y:S01]  /*0610*/  ISETP.NE.U32.AND P4, PT, R12, RZ, PT ;  /* 0x000000ff0c00720c */ /* 0x001fe20003f85070 */
[----:B------:R-:W-:Y:S01]  /*0620*/  BSSY B1, `(.L_x_4995) ;  /* 0x0000033000017945 */ /* 0x000fe20003800000 */
[----:B------:R-:W-:Y:S02]  /*0630*/  IMAD.MOV.U32 R14, RZ, RZ, 0x1 ;  /* 0x00000001ff0e7424 */ /* 0x000fe400078e00ff */
[----:B------:R-:W-:Y:S01]  /*0640*/  ISETP.NE.AND.EX P4, PT, R33, RZ, PT, P4 ;  /* 0x000000ff2100720c */ /* 0x000fe20003f85340 */
[----:B------:R-:W-:Y:S02]  /*0650*/  IMAD.MOV.U32 R15, RZ, RZ, 0x1 ;  /* 0x00000001ff0f7424 */ /* 0x000fe400078e00ff */
[----:B------:R-:W-:-:S10]  /*0660*/  IMAD.MOV.U32 R16, RZ, RZ, RZ ;  /* 0x000000ffff107224 */ /* 0x000fd400078e00ff */
[----:B------:R-:W-:Y:S05]  /*0670*/  @!P4 BRA `(.L_x_4996) ;  /* 0x000002d00000c947 */ /* 0x000fea0003800000 */
[C---:B------:R-:W-:Y:S01]  /*0680*/  IADD3 R15, P6, R12.reuse, 0x1, RZ ;  /* 0x000000010c0f7810 */ /* 0x040fe20007fde0ff */
[----:B-----5:R-:W-:Y:S01]  /*0690*/  IMAD R23, R3, R2, RZ ;  /* 0x0000000203177224 */ /* 0x020fe200078e02ff */
[----:B------:R-:W-:Y:S02]  /*06a0*/  LOP3.LUT R13, R12, 0x1, RZ, 0xc0, !PT ;  /* 0x000000010c0d7812 */ /* 0x000fe400078ec0ff */
[----:B------:R-:W-:Y:S01]  /*06b0*/  ISETP.GE.U32.AND P5, PT, R15, 0x3, PT ;  /* 0x000000030f00780c */ /* 0x000fe20003fa6070 */
[----:B------:R-:W-:Y:S01]  /*06c0*/  IMAD.X R16, RZ, RZ, R33, P6 ;  /* 0x000000ffff107224 */ /* 0x000fe200030e0621 */
[----:B------:R-:W-:Y:S01]  /*06d0*/  ISETP.NE.U32.AND P4, PT, R13, 0x1, PT ;  /* 0x000000010d00780c */ /* 0x000fe20003f85070 */
[----:B------:R-:W-:Y:S01]  /*06e0*/  IMAD R23, R2, R3, R23 ;  /* 0x0000000302177224 */ /* 0x000fe200078e0217 */
[----:B------:R-:W-:Y:S02]  /*06f0*/  LEA.HI R17, P6, R33, R12, RZ, 0x1 ;  /* 0x0000000c21117211 */ /* 0x000fe400078d08ff */
[----:B------:R-:W-:-:S02]  /*0700*/  ISETP.NE.U32.AND.EX P4, PT, RZ, RZ, PT, P4 ;  /* 0x000000ffff00720c */ /* 0x000fc40003f85140 */
[----:B------:R-:W-:Y:S02]  /*0710*/  ISETP.GE.U32.AND.EX P5, PT, R16, RZ, PT, P5 ;  /* 0x000000ff1000720c */ /* 0x000fe40003fa6150 */
[C---:B------:R-:W-:Y:S02]  /*0720*/  SEL R13, R2.reuse, 0x1, !P4 ;  /* 0x00000001020d7807 */ /* 0x040fe40006000000 */
[----:B------:R-:W-:Y:S01]  /*0730*/  SEL R15, R3, RZ, !P4 ;  /* 0x000000ff030f7207 */ /* 0x000fe20006000000 */
[----:B------:R-:W-:-:S04]  /*0740*/  IMAD.WIDE.U32 R2, R2, R2, RZ ;  /* 0x0000000202027225 */ /* 0x000fc800078e00ff */
[----:B------:R-:W-:-:S04]  /*0750*/  IMAD.WIDE.U32 R12, R13, 0x1, RZ ;  /* 0x000000010d0c7825 */ /* 0x000fc800078e00ff */
[----:B------:R-:W-:Y:S02]  /*0760*/  IMAD.IADD R16, R13, 0x1, R15 ;  /* 0x000000010d107824 */ /* 0x000fe400078e020f */
[----:B------:R-:W-:Y:S02]  /*0770*/  IMAD.MOV.U32 R15, RZ, RZ, R12 ;  /* 0x000000ffff0f7224 */ /* 0x000fe400078e000c */
[----:B------:R-:W-:Y:S01]  /*0780*/  IMAD.X R12, RZ, RZ, R33, P6 ;  /* 0x000000ffff0c7224 */ /* 0x000fe200030e0621 */
[----:B------:R-:W-:Y:S05]  /*0790*/  @!P5 BRA `(.L_x_4996) ;  /* 0x000001b00000d947 */ /* 0x000fea0003800000 */
[--C-:B------:R-:W-:Y:S01]  /*07a0*/  SHF.R.S64 R33, R17, 0x1, R12.reuse ;  /* 0x0000000111217819 */ /* 0x100fe2000000100c */
[----:B------:R-:W-:Y:S01]  /*07b0*/  IMAD.IADD R3, R3, 0x1, R23 ;  /* 0x0000000103037824 */ /* 0x000fe200078e0217 */
[----:B------:R-:W-:Y:S02]  /*07c0*/  SHF.R.S32.HI R12, RZ, 0x1, R12 ;  /* 0x00000001ff0c7819 */ /* 0x000fe4000001140c */
.L_x_4997:
[----:B------:R-:W-:Y:S01]  /*07d0*/  LOP3.LUT R13, R33, 0x1, RZ, 0xc0, !PT ;  /* 0x00000001210d7812 */ /* 0x000fe200078ec0ff */
[----:B------:R-:W-:Y:S01]  /*07e0*/  IMAD R23, R3, R2, RZ ;  /* 0x0000000203177224 */ /* 0x000fe200078e02ff */
[----:B------:R-:W-:Y:S02]  /*07f0*/  IADD3 R34, P5, R33, 0x1, RZ ;  /* 0x0000000121227810 */ /* 0x000fe40007fbe0ff */
[----:B------:R-:W-:Y:S01]  /*0800*/  ISETP.NE.U32.AND P4, PT, R13, 0x1, PT ;  /* 0x000000010d00780c */ /* 0x000fe20003f85070 */
[----:B------:R-:W-:-:S03]  /*0810*/  IMAD R23, R2, R3, R23 ;  /* 0x0000000302177224 */ /* 0x000fc600078e0217 */
[----:B------:R-:W-:-:S04]  /*0820*/  ISETP.NE.U32.AND.EX P4, PT, RZ, RZ, PT, P4 ;  /* 0x000000ffff00720c */ /* 0x000fc80003f85140 */
[----:B------:R-:W-:Y:S02]  /*0830*/  SEL R22, R3, RZ, !P4 ;  /* 0x000000ff03167207 */ /* 0x000fe40006000000 */
[C---:B------:R-:W-:Y:S01]  /*0840*/  SEL R13, R2.reuse, 0x1, !P4 ;  /* 0x00000001020d7807 */ /* 0x040fe20006000000 */
[----:B------:R-:W-:Y:S01]  /*0850*/  IMAD.WIDE.U32 R2, R2, R2, RZ ;  /* 0x0000000202027225 */ /* 0x000fe200078e00ff */
[----:B------:R-:W-:-:S03]  /*0860*/  ISETP.GE.U32.AND P4, PT, R34, 0x3, PT ;  /* 0x000000032200780c */ /* 0x000fc60003f86070 */
[----:B------:R-:W-:Y:S02]  /*0870*/  IMAD R17, R22, R15, RZ ;  /* 0x0000000f16117224 */ /* 0x000fe400078e02ff */
[----:B------:R-:W-:Y:S02]  /*0880*/  IMAD.IADD R3, R3, 0x1, R23 ;  /* 0x0000000103037824 */ /* 0x000fe400078e0217 */
[----:B------:R-:W-:Y:S02]  /*0890*/  IMAD R17, R16, R13, R17 ;  /* 0x0000000d10117224 */ /* 0x000fe400078e0211 */
[----:B------:R-:W-:Y:S01]  /*08a0*/  IMAD.X R16, RZ, RZ, R12, P5 ;  /* 0x000000ffff107224 */ /* 0x000fe200028e060c */
[----:B------:R-:W-:-:S04]  /*08b0*/  LEA.HI R33, P5, R12, R33, RZ, 0x1 ;  /* 0x000000210c217211 */ /* 0x000fc800078b08ff */
[----:B------:R-:W-:Y:S01]  /*08c0*/  ISETP.GE.U32.AND.EX P4, PT, R16, RZ, PT, P4 ;  /* 0x000000ff1000720c */ /* 0x000fe20003f86140 */
[----:B------:R-:W-:Y:S02]  /*08d0*/  IMAD.X R22, RZ, RZ, R12, P5 ;  /* 0x000000ffff167224 */ /* 0x000fe400028e060c */
[----:B------:R-:W-:-:S03]  /*08e0*/  IMAD.WIDE.U32 R12, R13, R15, RZ ;  /* 0x0000000f0d0c7225 */ /* 0x000fc600078e00ff */
[----:B------:R-:W-:Y:S01]  /*08f0*/  SHF.R.S64 R33, R33, 0x1, R22 ;  /* 0x0000000121217819 */ /* 0x000fe20000001016 */
[----:B------:R-:W-:Y:S01]  /*0900*/  IMAD.MOV.U32 R15, RZ, RZ, R12 ;  /* 0x000000ffff0f7224 */ /* 0x000fe200078e000c */
[----:B------:R-:W-:Y:S01]  /*0910*/  SHF.R.S32.HI R22, RZ, 0x1, R22 ;  /* 0x00000001ff167819 */ /* 0x000fe20000011416 */
[----:B------:R-:W-:-:S04]  /*0920*/  IMAD.IADD R16, R13, 0x1, R17 ;  /* 0x000000010d107824 */ /* 0x000fc800078e0211 */
[----:B------:R-:W-:Y:S01]  /*0930*/  IMAD.MOV.U32 R12, RZ, RZ, R22 ;  /* 0x000000ffff0c7224 */ /* 0x000fe200078e0016 */
[----:B------:R-:W-:Y:S05]  /*0940*/  @P4 BRA `(.L_x_4997) ;  /* 0xfffffe8000004947 */ /* 0x000fea000383ffff */
.L_x_4996:
[----:B------:R-:W-:Y:S05]  /*0950*/  BSYNC B1 ;  /* 0x0000000000017941 */ /* 0x000fea0003800000 */
.L_x_4995:
[----:B------:R-:W-:Y:S05]  /*0960*/  BRA `(.L_x_4998) ;  /* 0x0000010000007947 */ /* 0x000fea0003800000 */
.L_x_4994:
[----:B0----5:R-:W-:Y:S01]  /*0970*/  ISETP.NE.U32.AND P4, PT, R2, 0x1, PT ;  /* 0x000000010200780c */ /* 0x021fe20003f85070 */
[----:B------:R-:W-:Y:S02]  /*0980*/  IMAD.MOV.U32 R14, RZ, RZ, 0x1 ;  /* 0x00000001ff0e7424 */ /* 0x000fe400078e00ff */
[----:B------:R-:W-:Y:S01]  /*0990*/  IMAD.MOV.U32 R15, RZ, RZ, 0x1 ;  /* 0x00000001ff0f7424 */ /* 0x000fe200078e00ff */
[----:B------:R-:W-:Y:S01]  /*09a0*/  ISETP.NE.AND.EX P4, PT, R3, RZ, PT, P4 ;  /* 0x000000ff0300720c */ /* 0x000fe20003f85340 */
[----:B------:R-:W-:-:S12]  /*09b0*/  IMAD.MOV.U32 R16, RZ, RZ, RZ ;  /* 0x000000ffff107224 */ /* 0x000fd800078e00ff */
[----:B------:R-:W-:Y:S05]  /*09c0*/  @!P4 BRA `(.L_x_4998) ;  /* 0x000000a00000c947 */ /* 0x000fea0003800000 */
[----:B------:R-:W-:-:S04]  /*09d0*/  ISETP.NE.U32.AND P4, PT, R2, -0x1, PT ;  /* 0xffffffff0200780c */ /* 0x000fc80003f85070 */
[----:B------:R-:W-:-:S13]  /*09e0*/  ISETP.NE.AND.EX P4, PT, R3, -0x1, PT, P4 ;  /* 0xffffffff0300780c */ /* 0x000fda0003f85340 */
[----:B------:R-:W-:Y:S01]  /*09f0*/  @!P4 LOP3.LUT R12, R12, 0x1, RZ, 0xc0, !PT ;  /* 0x000000010c0cc812 */ /* 0x000fe200078ec0ff */
[----:B------:R-:W-:-:S03]  /*0a00*/  @!P4 IMAD.MOV.U32 R15, RZ, RZ, 0x1 ;  /* 0x00000001ff0fc424 */ /* 0x000fc600078e00ff */
[----:B------:R-:W-:-:S04]  /*0a10*/  @!P4 ISETP.NE.U32.AND P5, PT, R12, 0x1, PT ;  /* 0x000000010c00c80c */ /* 0x000fc80003fa5070 */
[----:B------:R-:W-:-:S04]  /*0a20*/  @!P4 ISETP.NE.U32.AND.EX P5, PT, RZ, RZ, PT, P5 ;  /* 0x000000ffff00c20c */ /* 0x000fc80003fa5150 */
[----:B------:R-:W-:Y:S01]  /*0a30*/  @!P4 SEL R15, R15, 0xffffffff, P5 ;  /* 0xffffffff0f0fc807 */ /* 0x000fe20002800000 */
[----:B------:R-:W-:Y:S01]  /*0a40*/  @P4 IMAD.MOV.U32 R15, RZ, RZ, RZ ;  /* 0x000000ffff0f4224 */ /* 0x000fe200078e00ff */
[----:B------:R-:W-:Y:S01]  /*0a50*/  @!P4 SEL R16, RZ, 0xffffffff, P5 ;  /* 0xffffffffff10c807 */ /* 0x000fe20002800000 */
[----:B------:R-:W-:Y:S02]  /*0a60*/  @P4 IMAD.MOV.U32 R16, RZ, RZ, RZ ;  /* 0x000000ffff104224 */ /* 0x000fe400078e00ff */
.L_x_4998:
[----:B------:R-:W-:Y:S05]  /*0a70*/  BSYNC B0 ;  /* 0x0000000000007941 */ /* 0x000fea0003800000 */
.L_x_4993:
[----:B-----5:R-:W-:Y:S01]  /*0a80*/  IMAD R7, R7, c[0x0][0xdb0], RZ ;  /* 0x00036c0007077a24 */ /* 0x020fe200078e02ff */
[----:B------:R-:W-:Y:S01]  /*0a90*/  BSSY B0, `(.L_x_4999) ;  /* 0x000004d000007945 */ /* 0x000fe20003800000 */
[----:B------:R-:W-:-:S04]  /*0aa0*/  IMAD.WIDE.U32 R2, R6, c[0x0][0xdb0], RZ ;  /* 0x00036c0006027a25 */ /* 0x000fc800078e00ff */
[----:B------:R-:W-:Y:S02]  /*0ab0*/  IMAD R7, R6, c[0x0][0xdb4], R7 ;  /* 0x00036d0006077a24 */ /* 0x000fe400078e0207 */
[----:B------:R-:W-:Y:S02]  /*0ac0*/  IMAD.MOV.U32 R6, RZ, RZ, R15 ;  /* 0x000000ffff067224 */ /* 0x000fe400078e000f */
[----:B------:R-:W-:Y:S02]  /*0ad0*/  IMAD.IADD R17, R3, 0x1, R7 ;  /* 0x0000000103117824 */ /* 0x000fe400078e0207 */
[----:B------:R-:W-:-:S03]  /*0ae0*/  IMAD.MOV.U32 R7, RZ, RZ, R16 ;  /* 0x000000ffff077224 */ /* 0x000fc600078e0010 */
[----:B------:R-:W-:-:S13]  /*0af0*/  ISETP.GE.AND P4, PT, R17, RZ, PT ;  /* 0x000000ff1100720c */ /* 0x000fda0003f86270 */
[----:B------:R-:W-:Y:S05]  /*0b00*/  @!P4 BRA `(.L_x_5000) ;  /* 0x000003700000c947 */ /* 0x000fea0003800000 */
[----:B------:R-:W-:Y:S01]  /*0b10*/  ISETP.NE.U32.AND P4, PT, R2, RZ, PT ;  /* 0x000000ff0200720c */ /* 0x000fe20003f85070 */
[----:B------:R-:W-:Y:S01]  /*0b20*/  BSSY B1, `(.L_x_5001) ;  /* 0x0000034000017945 */ /* 0x000fe20003800000 */
[----:B------:R-:W-:Y:S02]  /*0b30*/  IMAD.MOV.U32 R12, RZ, RZ, R14 ;  /* 0x000000ffff0c7224 */ /* 0x000fe400078e000e */
[----:B------:R-:W-:Y:S01]  /*0b40*/  ISETP.NE.AND.EX P4, PT, R17, RZ, PT, P4 ;  /* 0x000000ff1100720c */ /* 0x000fe20003f85340 */
[----:B------:R-:W-:-:S12]  /*0b50*/  IMAD.MOV.U32 R13, RZ, RZ, RZ ;  /* 0x000000ffff0d7224 */ /* 0x000fd800078e00ff */
[----:B------:R-:W-:Y:S05]  /*0b60*/  @!P4 BRA `(.L_x_5002) ;  /* 0x000002f00000c947 */ /* 0x000fea0003800000 */
[C---:B------:R-:W-:Y:S01]  /*0b70*/  IADD3 R12, P6, R2.reuse, 0x1, RZ ;  /* 0x00000001020c7810 */ /* 0x040fe20007fde0ff */
[----:B------:R-:W-:Y:S01]  /*0b80*/  IMAD R23, R5, R4, RZ ;  /* 0x0000000405177224 */ /* 0x000fe200078e02ff */
[----:B------:R-:W-:Y:S02]  /*0b90*/  LOP3.LUT R3, R2, 0x1, RZ, 0xc0, !PT ;  /* 0x0000000102037812 */ /* 0x000fe400078ec0ff */
[----:B------:R-:W-:Y:S01]  /*0ba0*/  ISETP.GE.U32.AND P5, PT, R12, 0x3, PT ;  /* 0x000000030c00780c */ /* 0x000fe20003fa6070 */
[----:B------:R-:W-:Y:S01]  /*0bb0*/  IMAD.X R12, RZ, RZ, R17, P6 ;  /* 0x000000ffff0c7224 */ /* 0x000fe200030e0611 */
[----:B------:R-:W-:Y:S01]  /*0bc0*/  ISETP.NE.U32.AND P4, PT, R3, 0x1, PT ;  /* 0x000000010300780c */ /* 0x000fe20003f85070 */
[----:B------:R-:W-:Y:S01]  /*0bd0*/  IMAD R23, R4, R5, R23 ;  /* 0x0000000504177224 */ /* 0x000fe200078e0217 */
[----:B------:R-:W-:Y:S02]  /*0be0*/  LEA.HI R15, P6, R17, R2, RZ, 0x1 ;  /* 0x00000002110f7211 */ /* 0x000fe400078d08ff */
[----:B------:R-:W-:-:S02]  /*0bf0*/  ISETP.GE.U32.AND.EX P5, PT, R12, RZ, PT, P5 ;  /* 0x000000ff0c00720c */ /* 0x000fc40003fa6150 */
[----:B------:R-:W-:Y:S01]  /*0c00*/  ISETP.NE.U32.AND.EX P4, PT, RZ, RZ, PT, P4 ;  /* 0x000000ffff00720c */ /* 0x000fe20003f85140 */
[----:B------:R-:W-:-:S03]  /*0c10*/  IMAD.X R16, RZ, RZ, R17, P6 ;  /* 0x000000ffff107224 */ /* 0x000fc600030e0611 */
[C---:B------:R-:W-:Y:S02]  /*0c20*/  SEL R3, R4.reuse, 0x1, !P4 ;  /* 0x0000000104037807 */ /* 0x040fe40006000000 */
[----:B------:R-:W-:Y:S01]  /*0c30*/  SEL R13, R5, RZ, !P4 ;  /* 0x000000ff050d7207 */ /* 0x000fe20006000000 */
[----:B------:R-:W-:-:S04]  /*0c40*/  IMAD.WIDE.U32 R4, R4, R4, RZ ;  /* 0x0000000404047225 */ /* 0x000fc800078e00ff */
[----:B------:R-:W-:-:S04]  /*0c50*/  IMAD.WIDE.U32 R2, R3, 0x1, RZ ;  /* 0x0000000103027825 */ /* 0x000fc800078e00ff */
[----:B------:R-:W-:Y:S02]  /*0c60*/  IMAD.IADD R13, R3, 0x1, R13 ;  /* 0x00000001030d7824 */ /* 0x000fe400078e020d */
[----:B------:R-:W-:Y:S01]  /*0c70*/  IMAD.MOV.U32 R12, RZ, RZ, R2 ;  /* 0x000000ffff0c7224 */ /* 0x000fe200078e0002 */
[----:B------:R-:W-:Y:S05]  /*0c80*/  @!P5 BRA `(.L_x_5002) ;  /* 0x000001d00000d947 */ /* 0x000fea0003800000 */
[----:B------:R-:W-:Y:S01]  /*0c90*/  IMAD.IADD R3, R5, 0x1, R23 ;  /* 0x0000000105037824 */ /* 0x000fe200078e0217 */
[----:B------:R-:W-:Y:S01]  /*0ca0*/  SHF.R.S64 R5, R15, 0x1, R16 ;  /* 0x000000010f057819 */ /* 0x000fe20000001010 */
[----:B------:R-:W-:Y:S01]  /*0cb0*/  IMAD.MOV.U32 R2, RZ, RZ, R4 ;  /* 0x000000ffff027224 */ /* 0x000fe200078e0004 */
[----:B------:R-:W-:Y:S02]  /*0cc0*/  SHF.R.S32.HI R4, RZ, 0x1, R16 ;  /* 0x00000001ff047819 */ /* 0x000fe40000011410 */
.L_x_5003:
[C---:B------:R-:W-:Y:S02]  /*0cd0*/  LOP3.LUT R15, R5.reuse, 0x1, RZ, 0xc0, !PT ;  /* 0x00000001050f7812 */ /* 0x040fe400078ec0ff */
[----:B------:R-:W-:Y:S02]  /*0ce0*/  IADD3 R16, P6, R5, 0x1, RZ ;  /* 0x0000000105107810 */ /* 0x000fe40007fde0ff */
[----:B------:R-:W-:Y:S01]  /*0cf0*/  ISETP.NE.U32.AND P5, PT, R15, 0x1, PT ;  /* 0x000000010f00780c */ /* 0x000fe20003fa5070 */
[----:B------:R-:W-:Y:S01]  /*0d00*/  IMAD R15, R3, R2, RZ ;  /* 0x00000002030f7224 */ /* 0x000fe200078e02ff */
[----:B------:R-:W-:Y:S01]  /*0d10*/  ISETP.GE.U32.AND P4, PT, R16, 0x3, PT ;  /* 0x000000031000780c */ /* 0x000fe20003f86070 */
[----:B------:R-:W-:Y:S01]  /*0d20*/  IMAD.X R33, RZ, RZ, R4, P6 ;  /* 0x000000ffff217224 */ /* 0x000fe200030e0604 */
[----:B------:R-:W-:Y:S01]  /*0d30*/  ISETP.NE.U32.AND.EX P5, PT, RZ, RZ, PT, P5 ;  /* 0x000000ffff00720c */ /* 0x000fe20003fa5150 */
[----:B------:R-:W-:-:S03]  /*0d40*/  IMAD R15, R2, R3, R15 ;  /* 0x00000003020f7224 */ /* 0x000fc600078e020f */
[----:B------:R-:W-:Y:S02]  /*0d50*/  SEL R23, R3, RZ, !P5 ;  /* 0x000000ff03177207 */ /* 0x000fe40006800000 */
[C---:B------:R-:W-:Y:S01]  /*0d60*/  SEL R17, R2.reuse, 0x1, !P5 ;  /* 0x0000000102117807 */ /* 0x040fe20006800000 */
[----:B------:R-:W-:Y:S01]  /*0d70*/  IMAD.WIDE.U32 R2, R2, R2, RZ ;  /* 0x0000000202027225 */ /* 0x000fe200078e00ff */
[----:B------:R-:W-:Y:S02]  /*0d80*/  LEA.HI R16, P5, R4, R5, RZ, 0x1 ;  /* 0x0000000504107211 */ /* 0x000fe400078b08ff */
[----:B------:R-:W-:Y:S01]  /*0d90*/  ISETP.GE.U32.AND.EX P4, PT, R33, RZ, PT, P4 ;  /* 0x000000ff2100720c */ /* 0x000fe20003f86140 */
[----:B------:R-:W-:Y:S02]  /*0da0*/  IMAD R22, R23, R12, RZ ;  /* 0x0000000c17167224 */ /* 0x000fe400078e02ff */
[----:B------:R-:W-:Y:S02]  /*0db0*/  IMAD.IADD R3, R3, 0x1, R15 ;  /* 0x0000000103037824 */ /* 0x000fe400078e020f */
[----:B------:R-:W-:-:S02]  /*0dc0*/  IMAD R23, R13, R17, R22 ;  /* 0x000000110d177224 */ /* 0x000fc400078e0216 */
[----:B------:R-:W-:Y:S02]  /*0dd0*/  IMAD.X R13, RZ, RZ, R4, P5 ;  /* 0x000000ffff0d7224 */ /* 0x000fe400028e0604 */
[----:B------:R-:W-:-:S03]  /*0de0*/  IMAD.WIDE.U32 R4, R17, R12, RZ ;  /* 0x0000000c11047225 */ /* 0x000fc600078e00ff */
[--C-:B------:R-:W-:Y:S01]  /*0df0*/  SHF.R.S64 R15, R16, 0x1, R13.reuse ;  /* 0x00000001100f7819 */ /* 0x100fe2000000100d */
[----:B------:R-:W-:Y:S01]  /*0e00*/  IMAD.MOV.U32 R12, RZ, RZ, R4 ;  /* 0x000000ffff0c7224 */ /* 0x000fe200078e0004 */
[----:B------:R-:W-:Y:S01]  /*0e10*/  SHF.R.S32.HI R16, RZ, 0x1, R13 ;  /* 0x00000001ff107819 */ /* 0x000fe2000001140d */
[----:B------:R-:W-:Y:S02]  /*0e20*/  IMAD.IADD R13, R5, 0x1, R23 ;  /* 0x00000001050d7824 */ /* 0x000fe400078e0217 */
[----:B------:R-:W-:Y:S02]  /*0e30*/  IMAD.MOV.U32 R5, RZ, RZ, R15 ;  /* 0x000000ffff057224 */ /* 0x000fe400078e000f */
[----:B------:R-:W-:Y:S01]  /*0e40*/  IMAD.MOV.U32 R4, RZ, RZ, R16 ;  /* 0x000000ffff047224 */ /* 0x000fe200078e0010 */
[----:B------:R-:W-:Y:S05]  /*0e50*/  @P4 BRA `(.L_x_5003) ;  /* 0xfffffe7000004947 */ /* 0x000fea000383ffff */
.L_x_5002:
[----:B------:R-:W-:Y:S05]  /*0e60*/  BSYNC B1 ;  /* 0x0000000000017941 */ /* 0x000fea0003800000 */
.L_x_5001:
[----:B------:R-:W-:Y:S05]  /*0e70*/  BRA `(.L_x_5004) ;  /* 0x000000e000007947 */ /* 0x000fea0003800000 */
.L_x_5000:
[----:B------:R-:W-:Y:S01]  /*0e80*/  ISETP.NE.U32.AND P4, PT, R4, 0x1, PT ;  /* 0x000000010400780c */ /* 0x000fe20003f85070 */
[----:B------:R-:W-:Y:S02]  /*0e90*/  IMAD.MOV.U32 R12, RZ, RZ, R14 ;  /* 0x000000ffff0c7224 */ /* 0x000fe400078e000e */
[----:B------:R-:W-:Y:S01]  /*0ea0*/  IMAD.MOV.U32 R13, RZ, RZ, RZ ;  /* 0x000000ffff0d7224 */ /* 0x000fe200078e00ff */
[----:B------:R-:W-:-:S13]  /*0eb0*/  ISETP.NE.AND.EX P4, PT, R5, RZ, PT, P4 ;  /* 0x000000ff0500720c */ /* 0x000fda0003f85340 */
[----:B------:R-:W-:Y:S05]  /*0ec0*/  @!P4 BRA `(.L_x_5004) ;  /* 0x000000900000c947 */ /* 0x000fea0003800000 */
[----:B------:R-:W-:-:S04]  /*0ed0*/  ISETP.NE.U32.AND P4, PT, R4, -0x1, PT ;  /* 0xffffffff0400780c */ /* 0x000fc80003f85070 */
[----:B------:R-:W-:-:S13]  /*0ee0*/  ISETP.NE.AND.EX P4, PT, R5, -0x1, PT, P4 ;  /* 0xffffffff0500780c */ /* 0x000fda0003f85340 */
[----:B------:R-:W-:Y:S01]  /*0ef0*/  @!P4 LOP3.LUT R2, R2, 0x1, RZ, 0xc0, !PT ;  /* 0x000000010202c812 */ /* 0x000fe200078ec0ff */
[----:B------:R-:W-:-:S03]  /*0f00*/  @!P4 IMAD.MOV.U32 R12, RZ, RZ, 0x1 ;  /* 0x00000001ff0cc424 */ /* 0x000fc600078e00ff */
[----:B------:R-:W-:-:S04]  /*0f10*/  @!P4 ISETP.NE.U32.AND P5, PT, R2, 0x1, PT ;  /* 0x000000010200c80c */ /* 0x000fc80003fa5070 */
[----:B------:R-:W-:-:S04]  /*0f20*/  @!P4 ISETP.NE.U32.AND.EX P5, PT, RZ, RZ, PT, P5 ;  /* 0x000000ffff00c20c */ /* 0x000fc80003fa5150 */
[----:B------:R-:W-:Y:S02]  /*0f30*/  @!P4 SEL R12, R12, 0xffffffff, P5 ;  /* 0xffffffff0c0cc807 */ /* 0x000fe40002800000 */
[----:B------:R-:W-:Y:S01]  /*0f40*/  @!P4 SEL R13, RZ, 0xffffffff, P5 ;  /* 0xffffffffff0dc807 */ /* 0x000fe20002800000 */
[----:B------:R-:W-:Y:S02]  /*0f50*/  @P4 CS2R R12, SRZ ;  /* 0x00000000000c4805 */ /* 0x000fe4000001ff00 */
.L_x_5004:
[----:B------:R-:W-:Y:S05]  /*0f60*/  BSYNC B0 ;  /* 0x0000000000007941 */ /* 0x000fea0003800000 */
.L_x_4999:
[----:B------:R-:W-:Y:S01]  /*0f70*/  IMAD R3, R11, c[0x0][0xdb0], RZ ;  /* 0x00036c000b037a24 */ /* 0x000fe200078e02ff */
        /* <DEDUP_REMOVED lines=33> */
[--C-:B------:R-:W-:Y:S01]  /*1190*/  SHF.R.S32.HI R9, RZ, 0x1, R15.reuse ;  /* 0x00000001ff097819 */ /* 0x100fe2000001140f */
[----:B------:R-:W-:Y:S01]  /*11a0*/  IMAD.MOV.U32 R4, RZ, RZ, R8 ;  /* 0x000000ffff047224 */ /* 0x000fe200078e0008 */
[----:B------:R-:W-:-:S04]  /*11b0*/  SHF.R.S64 R8, R12, 0x1, R15 ;  /* 0x000000010c087819 */ /* 0x000fc8000000100f */
.L_x_5009:
[C---:B------:R-:W-:Y:S01]  /*11c0*/  LOP3.LUT R12, R8.reuse, 0x1, RZ, 0xc0, !PT ;  /* 0x00000001080c7812 */ /* 0x040fe200078ec0ff */
[----:B------:R-:W-:Y:S01]  /*11d0*/  IMAD R13, R5, R4, RZ ;  /* 0x00000004050d7224 */ /* 0x000fe200078e02ff */
[----:B------:R-:W-:Y:S02]  /*11e0*/  IADD3 R15, P6, R8, 0x1, RZ ;  /* 0x00000001080f7810 */ /* 0x000fe40007fde0ff */
[----:B------:R-:W-:Y:S01]  /*11f0*/  ISETP.NE.U32.AND P5, PT, R12, 0x1, PT ;  /* 0x000000010c00780c */ /* 0x000fe20003fa5070 */
[----:B------:R-:W-:Y:S01]  /*1200*/  IMAD R23, R4, R5, R13 ;  /* 0x0000000504177224 */ /* 0x000fe200078e020d */
[----:B------:R-:W-:Y:S01]  /*1210*/  ISETP.GE.U32.AND P4, PT, R15, 0x3, PT ;  /* 0x000000030f00780c */ /* 0x000fe20003f86070 */
[----:B------:R-:W-:Y:S01]  /*1220*/  IMAD.X R16, RZ, RZ, R9, P6 ;  /* 0x000000ffff107224 */ /* 0x000fe200030e0609 */
[----:B------:R-:W-:-:S04]  /*1230*/  ISETP.NE.U32.AND.EX P5, PT, RZ, RZ, PT, P5 ;  /* 0x000000ffff00720c */ /* 0x000fc80003fa5150 */
[----:B------:R-:W-:Y:S02]  /*1240*/  SEL R12, R5, RZ, !P5 ;  /* 0x000000ff050c7207 */ /* 0x000fe40006800000 */
[C---:B------:R-:W-:Y:S01]  /*1250*/  SEL R15, R4.reuse, 0x1, !P5 ;  /* 0x00000001040f7807 */ /* 0x040fe20006800000 */
[----:B------:R-:W-:Y:S01]  /*1260*/  IMAD.WIDE.U32 R4, R4, R4, RZ ;  /* 0x0000000404047225 */ /* 0x000fe200078e00ff */
[----:B------:R-:W-:-:S03]  /*1270*/  ISETP.GE.U32.AND.EX P4, PT, R16, RZ, PT, P4 ;  /* 0x000000ff1000720c */ /* 0x000fc60003f86140 */
[----:B------:R-:W-:Y:S01]  /*1280*/  IMAD R13, R12, R11, RZ ;  /* 0x0000000b0c0d7224 */ /* 0x000fe200078e02ff */
[----:B------:R-:W-:Y:S01]  /*1290*/  LEA.HI R12, P5, R9, R8, RZ, 0x1 ;  /* 0x00000008090c7211 */ /* 0x000fe200078b08ff */
[----:B------:R-:W-:Y:S02]  /*12a0*/  IMAD.IADD R5, R5, 0x1, R23 ;  /* 0x0000000105057824 */ /* 0x000fe400078e0217 */
[----:B------:R-:W-:Y:S02]  /*12b0*/  IMAD R17, R10, R15, R13 ;  /* 0x0000000f0a117224 */ /* 0x000fe400078e020d */
        /* <DEDUP_REMOVED lines=9> */
.L_x_5008:
[----:B------:R-:W-:Y:S05]  /*1350*/  BSYNC B1 ;  /* 0x0000000000017941 */ /* 0x000fea0003800000 */
.L_x_5007:
[----:B------:R-:W-:Y:S05]  /*1360*/  BRA `(.L_x_5010) ;  /* 0x000000e000007947 */ /* 0x000fea0003800000 */
.L_x_5006:
        /* <DEDUP_REMOVED lines=14> */
.L_x_5010:
[----:B------:R-:W-:Y:S05]  /*1450*/  BSYNC B0 ;  /* 0x0000000000007941 */ /* 0x000fea0003800000 */
.L_x_5005:
        /* <DEDUP_REMOVED lines=11> */
[----:B------:R-:W-:Y:S02]  /*1510*/  IMAD.MOV.U32 R15, RZ, RZ, RZ ;  /* 0x000000ffff0f7224 */ /* 0x000fe400078e00ff */
[----:B------:R-:W-:-:S13]  /*1520*/  ISETP.NE.AND.EX P4, PT, R13, RZ, PT, P4 ;  /* 0x000000ff0d00720c */ /* 0x000fda0003f85340 */
[----:B------:R-:W-:Y:S05]  /*1530*/  @!P4 BRA `(.L_x_5014) ;  /* 0x000002b00000c947 */ /* 0x000fea0003800000 */
[----:B------:R-:W-:-:S04]  /*1540*/  LOP3.LUT R5, R4, 0x1, RZ, 0xc0, !PT ;  /* 0x0000000104057812 */ /* 0x000fc800078ec0ff */
[----:B------:R-:W-:Y:S02]  /*1550*/  ISETP.NE.U32.AND P4, PT, R5, 0x1, PT ;  /* 0x000000010500780c */ /* 0x000fe40003f85070 */
[----:B------:R-:W-:Y:S02]  /*1560*/  IADD3 R5, P6, R4, 0x1, RZ ;  /* 0x0000000104057810 */ /* 0x000fe40007fde0ff */
[----:B------:R-:W-:Y:S02]  /*1570*/  ISETP.NE.U32.AND.EX P4, PT, RZ, RZ, PT, P4 ;  /* 0x000000ffff00720c */ /* 0x000fe40003f85140 */
[----:B------:R-:W-:Y:S01]  /*1580*/  ISETP.GE.U32.AND P5, PT, R5, 0x3, PT ;  /* 0x000000030500780c */ /* 0x000fe20003fa6070 */
[----:B------:R-:W-:Y:S01]  /*1590*/  IMAD.X R11, RZ, RZ, R13, P6 ;  /* 0x000000ffff0b7224 */ /* 0x000fe200030e060d */
[----:B------:R-:W-:Y:S02]  /*15a0*/  SEL R14, R18, 0x1, !P4 ;  /* 0x00000001120e7807 */ /* 0x000fe40006000000 */
[----:B------:R-:W-:-:S02]  /*15b0*/  SEL R5, R19, RZ, !P4 ;  /* 0x000000ff13057207 */ /* 0x000fc40006000000 */
[----:B------:R-:W-:Y:S01]  /*15c0*/  ISETP.GE.U32.AND.EX P5, PT, R11, RZ, PT, P5 ;  /* 0x000000ff0b00720c */ /* 0x000fe20003fa6150 */
[----:B------:R-:W-:Y:S01]  /*15d0*/  IMAD.WIDE.U32 R14, R14, 0x1, RZ ;  /* 0x000000010e0e7825 */ /* 0x000fe200078e00ff */
[----:B------:R-:W-:-:S03]  /*15e0*/  LEA.HI R10, P6, R13, R4, RZ, 0x1 ;  /* 0x000000040d0a7211 */ /* 0x000fc600078d08ff */
[-C--:B------:R-:W-:Y:S02]  /*15f0*/  IMAD R11, R19, R18.reuse, RZ ;  /* 0x00000012130b7224 */ /* 0x080fe400078e02ff */
[----:B------:R-:W-:Y:S02]  /*1600*/  IMAD.IADD R15, R15, 0x1, R5 ;  /* 0x000000010f0f7824 */ /* 0x000fe400078e0205 */
[C---:B------:R-:W-:Y:S02]  /*1610*/  IMAD R5, R18.reuse, R19, R11 ;  /* 0x0000001312057224 */ /* 0x040fe400078e020b */
[----:B------:R-:W-:-:S04]  /*1620*/  IMAD.WIDE.U32 R18, R18, R18, RZ ;  /* 0x0000001212127225 */ /* 0x000fc800078e00ff */
[----:B------:R-:W-:Y:S01]  /*1630*/  IMAD.X R11, RZ, RZ, R13, P6 ;  /* 0x000000ffff0b7224 */ /* 0x000fe200030e060d */
[----:B------:R-:W-:Y:S05]  /*1640*/  @!P5 BRA `(.L_x_5014) ;  /* 0x000001a00000d947 */ /* 0x000fea0003800000 */
[----:B------:R-:W-:Y:S01]  /*1650*/  SHF.R.S64 R10, R10, 0x1, R11 ;  /* 0x000000010a0a7819 */ /* 0x000fe2000000100b */
[----:B------:R-:W-:Y:S01]  /*1660*/  IMAD.IADD R5, R19, 0x1, R5 ;  /* 0x0000000113057824 */ /* 0x000fe200078e0205 */
[----:B------:R-:W-:Y:S01]  /*1670*/  SHF.R.S32.HI R11, RZ, 0x1, R11 ;  /* 0x00000001ff0b7819 */ /* 0x000fe2000001140b */
[----:B------:R-:W-:Y:S02]  /*1680*/  IMAD.MOV.U32 R4, RZ, RZ, R18 ;  /* 0x000000ffff047224 */ /* 0x000fe400078e0012 */
.L_x_5015:
        /* <DEDUP_REMOVED lines=8> */
[----:B------:R-:W-:Y:S02]  /*1710*/  ISETP.GE.U32.AND.EX P4, PT, R16, RZ, PT, P4 ;  /* 0x000000ff1000720c */ /* 0x000fe40003f86140 */
[----:B------:R-:W-:Y:S02]  /*1720*/  SEL R13, R5, RZ, !P5 ;  /* 0x000000ff050d7207 */ /* 0x000fe40006800000 */
[C---:B------:R-:W-:Y:S01]  /*1730*/  SEL R12, R4.reuse, 0x1, !P5 ;  /* 0x00000001040c7807 */ /* 0x040fe20006800000 */
[----:B------:R-:W-:Y:S01]  /*1740*/  IMAD.WIDE.U32 R4, R4, R4, RZ ;  /* 0x0000000404047225 */ /* 0x000fe200078e00ff */
[----:B------:R-:W-:-:S03]  /*1750*/  LEA.HI R10, P5, R11, R10, RZ, 0x1 ;  /* 0x0000000a0b0a7211 */ /* 0x000fc600078b08ff */
[----:B------:R-:W-:Y:S02]  /*1760*/  IMAD R13, R13, R14, RZ ;  /* 0x0000000e0d0d7224 */ /* 0x000fe400078e02ff */
[----:B------:R-:W-:Y:S02]  /*1770*/  IMAD.X R11, RZ, RZ, R11, P5 ;  /* 0x000000ffff0b7224 */ /* 0x000fe400028e060b */
[----:B------:R-:W-:Y:S02]  /*1780*/  IMAD R13, R15, R12, R13 ;  /* 0x0000000c0f0d7224 */ /* 0x000fe400078e020d */
[----:B------:R-:W-:Y:S01]  /*1790*/  IMAD.WIDE.U32 R14, R12, R14, RZ ;  /* 0x0000000e0c0e7225 */ /* 0x000fe200078e00ff */
[--C-:B------:R-:W-:Y:S02]  /*17a0*/  SHF.R.S64 R10, R10, 0x1, R11.reuse ;  /* 0x000000010a0a7819 */ /* 0x100fe4000000100b */
[----:B------:R-:W-:Y:S01]  /*17b0*/  SHF.R.S32.HI R11, RZ, 0x1, R11 ;  /* 0x00000001ff0b7819 */ /* 0x000fe2000001140b */
[----:B------:R-:W-:-:S02]  /*17c0*/  IMAD.IADD R5, R5, 0x1, R17 ;  /* 0x0000000105057824 */ /* 0x000fc400078e0211 */
[----:B------:R-:W-:Y:S01]  /*17d0*/  IMAD.IADD R15, R15, 0x1, R13 ;  /* 0x000000010f0f7824 */ /* 0x000fe200078e020d */
[----:B------:R-:W-:Y:S05]  /*17e0*/  @P4 BRA `(.L_x_5015) ;  /* 0xfffffea000004947 */ /* 0x000fea000383ffff */
.L_x_5014:
[----:B------:R-:W-:Y:S05]  /*17f0*/  BSYNC B1 ;  /* 0x0000000000017941 */ /* 0x000fea0003800000 */
.L_x_5013:
[----:B------:R-:W-:Y:S05]  /*1800*/  BRA `(.L_x_5016) ;  /* 0x000000d000007947 */ /* 0x000fea0003800000 */
.L_x_5012:
[----:B------:R-:W-:Y:S01]  /*1810*/  ISETP.NE.U32.AND P4, PT, R18, 0x1, PT ;  /* 0x000000011200780c */ /* 0x000fe20003f85070 */
[----:B------:R-:W-:-:S03]  /*1820*/  IMAD.MOV.U32 R15, RZ, RZ, RZ ;  /* 0x000000ffff0f7224 */ /* 0x000fc600078e00ff */
        /* <DEDUP_REMOVED lines=11> */
.L_x_5016:
[----:B------:R-:W-:Y:S05]  /*18e0*/  BSYNC B0 ;  /* 0x0000000000007941 */ /* 0x000fea0003800000 */
.L_x_5011:
[C---:B------:R-:W-:Y:S01]  /*18f0*/  @P0 LEA R12, P6, R25.reuse, UR10, 0x3 ;  /* 0x0000000a190c0c11 */ /* 0x040fe2000f8c18ff */
[----:B------:R-:W-:Y:S01]  /*1900*/  ULDC UR13, c[0x0][0x0] ;  /* 0x00000000000d7ab9 */ /* 0x000fe20000000800 */
[----:B------:R-:W-:Y:S01]  /*1910*/  @P1 LEA R10, P5, R26, UR10, 0x3 ;  /* 0x0000000a1a0a1c11 */ /* 0x000fe2000f8a18ff */
[----:B------:R-:W-:Y:S01]  /*1920*/  UIMAD.WIDE.U32 UR4, UR13, 0x4, UR4 ;  /* 0x000000040d0478a5 */ /* 0x000fe2000f8e0004 */
[----:B------:R-:W-:Y:S02]  /*1930*/  @P2 LEA R4, P4, R28, UR10, 0x3 ;  /* 0x0000000a1c042c11 */ /* 0x000fe4000f8818ff */
[----:B------:R-:W-:Y:S01]  /*1940*/  @P0 LEA.HI.X R13, R25, UR11, R24, 0x3, P6 ;  /* 0x0000000b190d0c11 */ /* 0x000fe2000b0f1c18 */
[----:B------:R-:W-:Y:S01]  /*1950*/  UISETP.LT.U32.AND UP1, UPT, UR4, UR16, UPT ;  /* 0x000000100400728c */ /* 0x000fe2000bf21070 */
[----:B------:R-:W-:Y:S01]  /*1960*/  @P3 LEA R16, P6, R30, UR10, 0x3 ;  /* 0x0000000a1e103c11 */ /* 0x000fe2000f8c18ff */
[----:B------:R-:W-:Y:S01]  /*1970*/  UISETP.GE.U32.AND UP0, UPT, UR4, 0x10000, UPT ;  /* 0x000100000400788c */ /* 0x000fe2000bf06070 */
[----:B------:R-:W-:Y:S01]  /*1980*/  @P1 LEA.HI.X R11, R26, UR11, R27, 0x3, P5 ;  /* 0x0000000b1a0b1c11 */ /* 0x000fe2000a8f1c1b */
[----:B------:R0:W-:Y:S01]  /*1990*/  @P0 STG.E.64 [R12.64], R6 ;  /* 0x000000060c000986 */ /* 0x0001e2000c101b0e */
[----:B------:R-:W-:Y:S01]  /*19a0*/  @P2 LEA.HI.X R5, R28, UR11, R29, 0x3, P4 ;  /* 0x0000000b1c052c11 */ /* 0x000fe2000a0f1c1d */
[----:B------:R-:W-:Y:S01]  /*19b0*/  UISETP.GE.U32.AND.EX UP0, UPT, UR5, URZ, UPT, UP0 ;  /* 0x0000003f0500728c */ /* 0x000fe2000bf06100 */
[----:B------:R-:W-:Y:S01]  /*19c0*/  @P3 LEA.HI.X R17, R30, UR11, R31, 0x3, P6 ;  /* 0x0000000b1e113c11 */ /* 0x000fe2000b0f1c1f */
[----:B------:R0:W-:Y:S01]  /*19d0*/  @P1 STG.E.64 [R10.64], R2 ;  /* 0x000000020a001986 */ /* 0x0001e2000c101b0e */
[----:B------:R-:W-:Y:S01]  /*19e0*/  IMAD.U32 R19, RZ, RZ, UR5 ;  /* 0x00000005ff137e24 */ /* 0x000fe2000f8e00ff */
[----:B------:R-:W-:Y:S01]  /*19f0*/  PLOP3.LUT P0, PT, PT, PT, UP1, 0x80, 0x0 ;  /* 0x000000000000781c */ /* 0x000fe20003f0f018 */
[----:B------:R-:W-:Y:S01]  /*1a00*/  IMAD.U32 R18, RZ, RZ, UR4 ;  /* 0x00000004ff127e24 */ /* 0x000fe2000f8e00ff */
[----:B------:R0:W-:Y:S01]  /*1a10*/  @P2 STG.E.64 [R4.64], R8 ;  /* 0x0000000804002986 */ /* 0x0001e2000c101b0e */
[----:B------:R-:W-:-:S02]  /*1a20*/  PLOP3.LUT P1, PT, PT, PT, UP0, 0x80, 0x0 ;  /* 0x000000000000781c */ /* 0x000fc40003f2f008 */
[----:B------:R-:W-:Y:S01]  /*1a30*/  ISETP.LT.AND.EX P0, PT, R19, UR12, PT, P0 ;  /* 0x0000000c13007c0c */ /* 0x000fe2000bf01300 */
[----:B------:R0:W-:-:S12]  /*1a40*/  @P3 STG.E.64 [R16.64], R14 ;  /* 0x0000000e10003986 */ /* 0x0001d8000c101b0e */
[----:B------:R-:W-:Y:S05]  /*1a50*/  @!P1 BRA P0, `(.L_x_5017) ;  /* 0xffffe7b000009947 */ /* 0x000fea000003ffff */
[----:B------:R-:W-:Y:S05]  /*1a60*/  EXIT ;  /* 0x000000000000794d */ /* 0x000fea0003800000 */
.L_x_4992:
[----:B------:R-:W0:Y:S02]  /*1a70*/  S2R R3, SR_TID.X ;  /* 0x0000000000037919 */ /* 0x000e240000002100 */
[----:B0-----:R-:W-:-:S05]  /*1a80*/  IMAD.WIDE.U32 R4, R3, 0x4, RZ ;  /* 0x0000000403047825 */ /* 0x001fca00078e00ff */
[----:B------:R-:W-:-:S04]  /*1a90*/  ISETP.GE.U32.AND P0, PT, R4, UR16, PT ;  /* 0x0000001004007c0c */ /* 0x000fc8000bf06070 */
[----:B------:R-:W-:-:S04]  /*1aa0*/  ISETP.GE.AND.EX P0, PT, R5, UR12, PT, P0 ;  /* 0x0000000c05007c0c */ /* 0x000fc8000bf06300 */
[----:B------:R-:W-:-:S13]  /*1ab0*/  ISETP.GT.U32.OR P0, PT, R3, 0x3fff, P0 ;  /* 0x00003fff0300780c */ /* 0x000fda0000704470 */
[----:B------:R-:W-:Y:S05]  /*1ac0*/  @P0 EXIT ;  /* 0x000000000000094d */ /* 0x000fea0003800000 */
[----:B------:R-:W-:-:S04]  /*1ad0*/  IMAD.MOV.U32 R0, RZ, RZ, RZ ;  /* 0x000000ffff007224 */ /* 0x000fc800078e00ff */
.L_x_5042:
[C---:B------:R-:W-:Y:S01]  /*1ae0*/  IMAD.SHL.U32 R2, R3.reuse, 0x20, RZ ;  /* 0x0000002003027824 */ /* 0x040fe200078e00ff */
[----:B------:R-:W-:-:S04]  /*1af0*/  SHF.L.U64.HI R22, R3, 0x5, R0 ;  /* 0x0000000503167819 */ /* 0x000fc80000010200 */
        /* <DEDUP_REMOVED lines=9> */
[----:B--2---:R-:W-:Y:S02]  /*1b90*/  IMAD R17, R17, c[0x0][0xdb0], RZ ;  /* 0x00036c0011117a24 */ /* 0x004fe400078e02ff */
[----:B------:R-:W-:-:S04]  /*1ba0*/  IMAD.WIDE.U32 R24, R16, c[0x0][0xdb0], RZ ;  /* 0x00036c0010187a25 */ /* 0x000fc800078e00ff */
[----:B------:R-:W-:-:S04]  /*1bb0*/  IMAD R17, R16, c[0x0][0xdb4], R17 ;  /* 0x00036d0010117a24 */ /* 0x000fc800078e0211 */
        /* <DEDUP_REMOVED lines=10> */
[----:B------:R-:W-:-:S04]  /*1c60*/  LOP3.LUT R17, R24, 0x1, RZ, 0xc0, !PT ;  /* 0x0000000118117812 */ /* 0x000fc800078ec0ff */
[----:B------:R-:W-:Y:S02]  /*1c70*/  ISETP.NE.U32.AND P0, PT, R17, 0x1, PT ;  /* 0x000000011100780c */ /* 0x000fe40003f05070 */
[----:B------:R-:W-:Y:S02]  /*1c80*/  IADD3 R17, P2, R24, 0x1, RZ ;  /* 0x0000000118117810 */ /* 0x000fe40007f5e0ff */
[----:B------:R-:W-:Y:S02]  /*1c90*/  ISETP.NE.U32.AND.EX P0, PT, RZ, RZ, PT, P0 ;  /* 0x000000ffff00720c */ /* 0x000fe40003f05100 */
[----:B------:R-:W-:Y:S01]  /*1ca0*/  ISETP.GE.U32.AND P1, PT, R17, 0x3, PT ;  /* 0x000000031100780c */ /* 0x000fe20003f26070 */
[----:B------:R-:W-:Y:S01]  /*1cb0*/  IMAD.X R25, RZ, RZ, R29, P2 ;  /* 0x000000ffff197224 */ /* 0x000fe200010e061d */
[----:B-----5:R-:W-:Y:S02]  /*1cc0*/  SEL R20, R12, 0x1, !P0 ;  /* 0x000000010c147807 */ /* 0x020fe40004000000 */
[----:B------:R-:W-:-:S02]  /*1cd0*/  SEL R23, R13, RZ, !P0 ;  /* 0x000000ff0d177207 */ /* 0x000fc40004000000 */
[----:B------:R-:W-:Y:S01]  /*1ce0*/  ISETP.GE.U32.AND.EX P0, PT, R25, RZ, PT, P1 ;  /* 0x000000ff1900720c */ /* 0x000fe20003f06110 */
[----:B------:R-:W-:Y:S01]  /*1cf0*/  IMAD R25, R13, R12, RZ ;  /* 0x0000000c0d197224 */ /* 0x000fe200078e02ff */
[----:B------:R-:W-:Y:S01]  /*1d00*/  LEA.HI R17, P2, R29, R24, RZ, 0x1 ;  /* 0x000000181d117211 */ /* 0x000fe200078508ff */
[----:B------:R-:W-:-:S04]  /*1d10*/  IMAD.WIDE.U32 R20, R20, 0x1, RZ ;  /* 0x0000000114147825 */ /* 0x000fc800078e00ff */
[C---:B------:R-:W-:Y:S02]  /*1d20*/  IMAD R25, R12.reuse, R13, R25 ;  /* 0x0000000d0c197224 */ /* 0x040fe400078e0219 */
[----:B------:R-:W-:Y:S02]  /*1d30*/  IMAD.IADD R21, R21, 0x1, R23 ;  /* 0x0000000115157824 */ /* 0x000fe400078e0217 */
[----:B------:R-:W-:-:S04]  /*1d40*/  IMAD.WIDE.U32 R12, R12, R12, RZ ;  /* 0x0000000c0c0c7225 */ /* 0x000fc800078e00ff */
[----:B------:R-:W-:Y:S01]  /*1d50*/  IMAD.X R24, RZ, RZ, R29, P2 ;  /* 0x000000ffff187224 */ /* 0x000fe200010e061d */
[----:B------:R-:W-:Y:S05]  /*1d60*/  @!P0 BRA `(.L_x_5021) ;  /* 0x0000019000008947 */ /* 0x000fea0003800000 */
[--C-:B------:R-:W-:Y:S01]  /*1d70*/  SHF.R.S64 R17, R17, 0x1, R24.reuse ;  /* 0x0000000111117819 */ /* 0x100fe20000001018 */
[----:B------:R-:W-:Y:S01]  /*1d80*/  IMAD.IADD R13, R13, 0x1, R25 ;  /* 0x000000010d0d7824 */ /* 0x000fe200078e0219 */
[----:B------:R-:W-:Y:S02]  /*1d90*/  SHF.R.S32.HI R24, RZ, 0x1, R24 ;  /* 0x00000001ff187819 */ /* 0x000fe40000011418 */
.L_x_5022:
[C---:B------:R-:W-:Y:S02]  /*1da0*/  LOP3.LUT R23, R17.reuse, 0x1, RZ, 0xc0, !PT ;  /* 0x0000000111177812 */ /* 0x040fe400078ec0ff */
[----:B------:R-:W-:Y:S02]  /*1db0*/  IADD3 R26, P2, R17, 0x1, RZ ;  /* 0x00000001111a7810 */ /* 0x000fe40007f5e0ff */
[----:B------:R-:W-:Y:S01]  /*1dc0*/  ISETP.NE.U32.AND P0, PT, R23, 0x1, PT ;  /* 0x000000011700780c */ /* 0x000fe20003f05070 */
[----:B------:R-:W-:Y:S01]  /*1dd0*/  IMAD R23, R13, R12, RZ ;  /* 0x0000000c0d177224 */ /* 0x000fe200078e02ff */
[----:B------:R-:W-:Y:S01]  /*1de0*/  ISETP.GE.U32.AND P1, PT, R26, 0x3, PT ;  /* 0x000000031a00780c */ /* 0x000fe20003f26070 */
[----:B------:R-:W-:Y:S01]  /*1df0*/  IMAD.X R28, RZ, RZ, R24, P2 ;  /* 0x000000ffff1c7224 */ /* 0x000fe200010e0618 */
[----:B------:R-:W-:Y:S01]  /*1e00*/  ISETP.NE.U32.AND.EX P0, PT, RZ, RZ, PT, P0 ;  /* 0x000000ffff00720c */ /* 0x000fe20003f05100 */
[----:B------:R-:W-:Y:S01]  /*1e10*/  IMAD R27, R12, R13, R23 ;  /* 0x0000000d0c1b7224 */ /* 0x000fe200078e0217 */
[----:B------:R-:W-:-:S02]  /*1e20*/  LEA.HI R17, P2, R24, R17, RZ, 0x1 ;  /* 0x0000001118117211 */ /* 0x000fc400078508ff */
[----:B------:R-:W-:Y:S02]  /*1e30*/  SEL R25, R13, RZ, !P0 ;  /* 0x000000ff0d197207 */ /* 0x000fe40004000000 */
[----:B------:R-:W-:Y:S01]  /*1e40*/  SEL R23, R12, 0x1, !P0 ;  /* 0x000000010c177807 */ /* 0x000fe20004000000 */
[----:B------:R-:W-:Y:S01]  /*1e50*/  IMAD.X R24, RZ, RZ, R24, P2 ;  /* 0x000000ffff187224 */ /* 0x000fe200010e0618 */
[----:B------:R-:W-:Y:S01]  /*1e60*/  ISETP.GE.U32.AND.EX P0, PT, R28, RZ, PT, P1 ;  /* 0x000000ff1c00720c */ /* 0x000fe20003f06110 */
[----:B------:R-:W-:Y:S02]  /*1e70*/  IMAD R26, R25, R20, RZ ;  /* 0x00000014191a7224 */ /* 0x000fe400078e02ff */
[----:B------:R-:W-:Y:S01]  /*1e80*/  IMAD.WIDE.U32 R12, R12, R12, RZ ;  /* 0x0000000c0c0c7225 */ /* 0x000fe200078e00ff */
[--C-:B------:R-:W-:Y:S02]  /*1e90*/  SHF.R.S64 R17, R17, 0x1, R24.reuse ;  /* 0x0000000111117819 */ /* 0x100fe40000001018 */
[----:B------:R-:W-:Y:S01]  /*1ea0*/  SHF.R.S32.HI R24, RZ, 0x1, R24 ;  /* 0x00000001ff187819 */ /* 0x000fe20000011418 */
[----:B------:R-:W-:-:S02]  /*1eb0*/  IMAD R25, R21, R23, R26 ;  /* 0x0000001715197224 */ /* 0x000fc400078e021a */
[----:B------:R-:W-:-:S04]  /*1ec0*/  IMAD.WIDE.U32 R20, R23, R20, RZ ;  /* 0x0000001417147225 */ /* 0x000fc800078e00ff */
[----:B------:R-:W-:Y:S02]  /*1ed0*/  IMAD.IADD R13, R13, 0x1, R27 ;  /* 0x000000010d0d7824 */ /* 0x000fe400078e021b */
[----:B------:R-:W-:Y:S01]  /*1ee0*/  IMAD.IADD R21, R21, 0x1, R25 ;  /* 0x0000000115157824 */ /* 0x000fe200078e0219 */
[----:B------:R-:W-:Y:S05]  /*1ef0*/  @P0 BRA `(.L_x_5022) ;  /* 0xfffffea000000947 */ /* 0x000fea000383ffff */
.L_x_5021:
[----:B------:R-:W-:Y:S05]  /*1f00*/  BSYNC B1 ;  /* 0x0000000000017941 */ /* 0x000fea0003800000 */
.L_x_5020:
[----:B------:R-:W-:Y:S05]  /*1f10*/  BRA `(.L_x_5023) ;  /* 0x000000f000007947 */ /* 0x000fea0003800000 */
.L_x_5019:
        /* <DEDUP_REMOVED lines=15> */
.L_x_5023:
[----:B------:R-:W-:Y:S05]  /*2010*/  BSYNC B0 ;  /* 0x0000000000007941 */ /* 0x000fea0003800000 */
.L_x_5018:
        /* <DEDUP_REMOVED lines=15> */
[----:B------:R-:W-:Y:S01]  /*2110*/  LOP3.LUT R17, R24, 0x1, RZ, 0xc0, !PT ;  /* 0x0000000118117812 */ /* 0x000fe200078ec0ff */
[----:B------:R-:W-:-:S03]  /*2120*/  IMAD R21, R15, R14, RZ ;  /* 0x0000000e0f157224 */ /* 0x000fc600078e02ff */
        /* <DEDUP_REMOVED lines=10> */
[----:B------:R-:W-:Y:S02]  /*21d0*/  IMAD.IADD R19, R19, 0x1, R17 ;  /* 0x0000000113137824 */ /* 0x000fe400078e0211 */
[C---:B------:R-:W-:Y:S02]  /*21e0*/  IMAD R17, R14.reuse, R15, R21 ;  /* 0x0000000f0e117224 */ /* 0x040fe400078e0215 */
[----:B------:R-:W-:-:S04]  /*21f0*/  IMAD.WIDE.U32 R20, R14, R14, RZ ;  /* 0x0000000e0e147225 */ /* 0x000fc800078e00ff */
[----:B------:R-:W-:Y:S01]  /*2200*/  IMAD.X R15, RZ, RZ, R23, P2 ;  /* 0x000000ffff0f7224 */ /* 0x000fe200010e0617 */
[----:B------:R-:W-:Y:S05]  /*2210*/  @!P0 BRA `(.L_x_5027) ;  /* 0x000001c000008947 */ /* 0x000fea0003800000 */
[----:B------:R-:W-:Y:S01]  /*2220*/  SHF.R.S64 R14, R24, 0x1, R15 ;  /* 0x00000001180e7819 */ /* 0x000fe2000000100f */
[----:B------:R-:W-:Y:S01]  /*2230*/  IMAD.IADD R17, R21, 0x1, R17 ;  /* 0x0000000115117824 */ /* 0x000fe200078e0211 */
[----:B------:R-:W-:Y:S02]  /*2240*/  SHF.R.S32.HI R15, RZ, 0x1, R15 ;  /* 0x00000001ff0f7819 */ /* 0x000fe4000001140f */
.L_x_5028:
[C---:B------:R-:W-:Y:S01]  /*2250*/  LOP3.LUT R21, R14.reuse, 0x1, RZ, 0xc0, !PT ;  /* 0x000000010e157812 */ /* 0x040fe200078ec0ff */
[----:B------:R-:W-:Y:S01]  /*2260*/  IMAD R23, R17, R20, RZ ;  /* 0x0000001411177224 */ /* 0x000fe200078e02ff */
[----:B------:R-:W-:Y:S02]  /*2270*/  IADD3 R24, P2, R14, 0x1, RZ ;  /* 0x000000010e187810 */ /* 0x000fe40007f5e0ff */
[----:B------:R-:W-:Y:S01]  /*2280*/  ISETP.NE.U32.AND P0, PT, R21, 0x1, PT ;  /* 0x000000011500780c */ /* 0x000fe20003f05070 */
[----:B------:R-:W-:Y:S01]  /*2290*/  IMAD R25, R20, R17, R23 ;  /* 0x0000001114197224 */ /* 0x000fe200078e0217 */
[----:B------:R-:W-:Y:S01]  /*22a0*/  ISETP.GE.U32.AND P1, PT, R24, 0x3, PT ;  /* 0x000000031800780c */ /* 0x000fe20003f26070 */
[----:B------:R-:W-:Y:S01]  /*22b0*/  IMAD.X R26, RZ, RZ, R15, P2 ;  /* 0x000000ffff1a7224 */ /* 0x000fe200010e060f */
[----:B------:R-:W-:-:S02]  /*22c0*/  ISETP.NE.U32.AND.EX P0, PT, RZ, RZ, PT, P0 ;  /* 0x000000ffff00720c */ /* 0x000fc40003f05100 */
[----:B------:R-:W-:Y:S02]  /*22d0*/  LEA.HI R23, P2, R15, R14, RZ, 0x1 ;  /* 0x0000000e0f177211 */ /* 0x000fe400078508ff */
[----:B------:R-:W-:Y:S02]  /*22e0*/  SEL R21, R17, RZ, !P0 ;  /* 0x000000ff11157207 */ /* 0x000fe40004000000 */
[----:B------:R-:W-:Y:S02]  /*22f0*/  SEL R17, R20, 0x1, !P0 ;  /* 0x0000000114117807 */ /* 0x000fe40004000000 */
[----:B------:R-:W-:Y:S01]  /*2300*/  ISETP.GE.U32.AND.EX P0, PT, R26, RZ, PT, P1 ;  /* 0x000000ff1a00720c */ /* 0x000fe20003f06110 */
[----:B------:R-:W-:Y:S02]  /*2310*/  IMAD R24, R21, R18, RZ ;  /* 0x0000001215187224 */ /* 0x000fe400078e02ff */
[----:B------:R-:W-:-:S04]  /*2320*/  IMAD.WIDE.U32 R20, R20, R20, RZ ;  /* 0x0000001414147225 */ /* 0x000fc800078e00ff */
[----:B------:R-:W-:Y:S02]  /*2330*/  IMAD R19, R19, R17, R24 ;  /* 0x0000001113137224 */ /* 0x000fe400078e0218 */
[----:B------:R-:W-:Y:S02]  /*2340*/  IMAD.X R24, RZ, RZ, R15, P2 ;  /* 0x000000ffff187224 */ /* 0x000fe400010e060f */
[----:B------:R-:W-:-:S04]  /*2350*/  IMAD.WIDE.U32 R14, R17, R18, RZ ;  /* 0x00000012110e7225 */ /* 0x000fc800078e00ff */
[----:B------:R-:W-:Y:S01]  /*2360*/  IMAD.IADD R17, R21, 0x1, R25 ;  /* 0x0000000115117824 */ /* 0x000fe200078e0219 */
[----:B------:R-:W-:Y:S01]  /*2370*/  SHF.R.S64 R21, R23, 0x1, R24 ;  /* 0x0000000117157819 */ /* 0x000fe20000001018 */
[----:B------:R-:W-:Y:S01]  /*2380*/  IMAD.MOV.U32 R18, RZ, RZ, R14 ;  /* 0x000000ffff127224 */ /* 0x000fe200078e000e */
[----:B------:R-:W-:Y:S01]  /*2390*/  SHF.R.S32.HI R23, RZ, 0x1, R24 ;  /* 0x00000001ff177819 */ /* 0x000fe20000011418 */
[----:B------:R-:W-:Y:S02]  /*23a0*/  IMAD.IADD R19, R15, 0x1, R19 ;  /* 0x000000010f137824 */ /* 0x000fe400078e0213 */
[----:B------:R-:W-:Y:S02]  /*23b0*/  IMAD.MOV.U32 R14, RZ, RZ, R21 ;  /* 0x000000ffff0e7224 */ /* 0x000fe400078e0015 */
[----:B------:R-:W-:Y:S01]  /*23c0*/  IMAD.MOV.U32 R15, RZ, RZ, R23 ;  /* 0x000000ffff0f7224 */ /* 0x000fe200078e0017 */
[----:B------:R-:W-:Y:S05]  /*23d0*/  @P0 BRA `(.L_x_5028) ;  /* 0xfffffe7000000947 */ /* 0x000fea000383ffff */
.L_x_5027:
[----:B------:R-:W-:Y:S05]  /*23e0*/  BSYNC B1 ;  /* 0x0000000000017941 */ /* 0x000fea0003800000 */
.L_x_5026:
[----:B------:R-:W-:Y:S05]  /*23f0*/  BRA `(.L_x_5029) ;  /* 0x000000e000007947 */ /* 0x000fea0003800000 */
.L_x_5025:
[----:B------:R-:W-:Y:S01]  /*2400*/  ISETP.NE.U32.AND P0, PT, R14, 0x1, PT ;  /* 0x000000010e00780c */ /* 0x000fe20003f05070 */
[----:B------:R-:W-:-:S02]  /*2410*/  IMAD.MOV.U32 R18, RZ, RZ, R16 ;  /* 0x000000ffff127224 */ /* 0x000fc400078e0010 */
        /* <DEDUP_REMOVED lines=12> */
.L_x_5029:
[----:B------:R-:W-:Y:S05]  /*24e0*/  BSYNC B0 ;  /* 0x0000000000007941 */ /* 0x000fea0003800000 */
.L_x_5024:
        /* <DEDUP_REMOVED lines=15> */
[C---:B------:R-:W-:Y:S01]  /*25e0*/  LOP3.LUT R4, R20.reuse, 0x1, RZ, 0xc0, !PT ;  /* 0x0000000114047812 */ /* 0x040fe200078ec0ff */
[----:B------:R-:W-:Y:S01]  /*25f0*/  IMAD R19, R9, R8, RZ ;  /* 0x0000000809137224 */ /* 0x000fe200078e02ff */
[----:B------:R-:W-:Y:S02]  /*2600*/  IADD3 R5, P2, R20, 0x1, RZ ;  /* 0x0000000114057810 */ /* 0x000fe40007f5e0ff */
[----:B------:R-:W-:Y:S01]  /*2610*/  ISETP.NE.U32.AND P0, PT, R4, 0x1, PT ;  /* 0x000000010400780c */ /* 0x000fe20003f05070 */
[----:B------:R-:W-:Y:S01]  /*2620*/  IMAD R19, R8, R9, R19 ;  /* 0x0000000908137224 */ /* 0x000fe200078e0213 */
[----:B------:R-:W-:Y:S01]  /*2630*/  ISETP.GE.U32.AND P1, PT, R5, 0x3, PT ;  /* 0x000000030500780c */ /* 0x000fe20003f26070 */
[----:B------:R-:W-:Y:S01]  /*2640*/  IMAD.X R18, RZ, RZ, R23, P2 ;  /* 0x000000ffff127224 */ /* 0x000fe200010e0617 */
[----:B------:R-:W-:Y:S02]  /*2650*/  ISETP.NE.U32.AND.EX P0, PT, RZ, RZ, PT, P0 ;  /* 0x000000ffff00720c */ /* 0x000fe40003f05100 */
[----:B------:R-:W-:-:S02]  /*2660*/  LEA.HI R20, P2, R23, R20, RZ, 0x1 ;  /* 0x0000001417147211 */ /* 0x000fc400078508ff */
[C---:B------:R-:W-:Y:S02]  /*2670*/  SEL R4, R8.reuse, 0x1, !P0 ;  /* 0x0000000108047807 */ /* 0x040fe40004000000 */
[----:B------:R-:W-:Y:S01]  /*2680*/  SEL R17, R9, RZ, !P0 ;  /* 0x000000ff09117207 */ /* 0x000fe20004000000 */
[----:B------:R-:W-:Y:S01]  /*2690*/  IMAD.WIDE.U32 R8, R8, R8, RZ ;  /* 0x0000000808087225 */ /* 0x000fe200078e00ff */
[----:B------:R-:W-:-:S03]  /*26a0*/  ISETP.GE.U32.AND.EX P0, PT, R18, RZ, PT, P1 ;  /* 0x000000ff1200720c */ /* 0x000fc60003f06110 */
[----:B------:R-:W-:-:S04]  /*26b0*/  IMAD.WIDE.U32 R4, R4, 0x1, RZ ;  /* 0x0000000104047825 */ /* 0x000fc800078e00ff */
[----:B------:R-:W-:Y:S02]  /*26c0*/  IMAD.IADD R5, R5, 0x1, R17 ;  /* 0x0000000105057824 */ /* 0x000fe400078e0211 */
[----:B------:R-:W-:-:S04]  /*26d0*/  IMAD.X R17, RZ, RZ, R23, P2 ;  /* 0x000000ffff117224 */ /* 0x000fc800010e0617 */
[----:B------:R-:W-:Y:S05]  /*26e0*/  @!P0 BRA `(.L_x_5033) ;  /* 0x000001b000008947 */ /* 0x000fea0003800000 */
[----:B------:R-:W-:Y:S01]  /*26f0*/  IMAD.MOV.U32 R18, RZ, RZ, R8 ;  /* 0x000000ffff127224 */ /* 0x000fe200078e0008 */
[----:B------:R-:W-:Y:S01]  /*2700*/  SHF.R.S64 R8, R20, 0x1, R17 ;  /* 0x0000000114087819 */ /* 0x000fe20000001011 */
[----:B------:R-:W-:Y:S01]  /*2710*/  IMAD.IADD R9, R9, 0x1, R19 ;  /* 0x0000000109097824 */ /* 0x000fe200078e0213 */
[----:B------:R-:W-:Y:S02]  /*2720*/  SHF.R.S32.HI R17, RZ, 0x1, R17 ;  /* 0x00000001ff117819 */ /* 0x000fe40000011411 */
.L_x_5034:
        /* <DEDUP_REMOVED lines=9> */
[C---:B------:R-:W-:Y:S02]  /*27c0*/  SEL R21, R18.reuse, 0x1, !P0 ;  /* 0x0000000112157807 */ /* 0x040fe40004000000 */
[----:B------:R-:W-:Y:S01]  /*27d0*/  ISETP.GE.U32.AND.EX P0, PT, R23, RZ, PT, P1 ;  /* 0x000000ff1700720c */ /* 0x000fe20003f06110 */
[----:B------:R-:W-:Y:S01]  /*27e0*/  IMAD R20, R19, R4, RZ ;  /* 0x0000000413147224 */ /* 0x000fe200078e02ff */
[----:B------:R-:W-:Y:S01]  /*27f0*/  LEA.HI R19, P2, R17, R8, RZ, 0x1 ;  /* 0x0000000811137211 */ /* 0x000fe200078508ff */
[----:B------:R-:W-:-:S04]  /*2800*/  IMAD.WIDE.U32 R8, R18, R18, RZ ;  /* 0x0000001212087225 */ /* 0x000fc800078e00ff */
[----:B------:R-:W-:Y:S02]  /*2810*/  IMAD R23, R5, R21, R20 ;  /* 0x0000001505177224 */ /* 0x000fe400078e0214 */
[----:B------:R-:W-:Y:S02]  /*2820*/  IMAD.X R20, RZ, RZ, R17, P2 ;  /* 0x000000ffff147224 */ /* 0x000fe400010e0611 */
[----:B------:R-:W-:-:S03]  /*2830*/  IMAD.WIDE.U32 R4, R21, R4, RZ ;  /* 0x0000000415047225 */ /* 0x000fc600078e00ff */
[----:B------:R-:W-:Y:S01]  /*2840*/  SHF.R.S32.HI R17, RZ, 0x1, R20 ;  /* 0x00000001ff117819 */ /* 0x000fe20000011414 */
[----:B------:R-:W-:Y:S01]  /*2850*/  IMAD.MOV.U32 R18, RZ, RZ, R8 ;  /* 0x000000ffff127224 */ /* 0x000fe200078e0008 */
[----:B------:R-:W-:Y:S01]  /*2860*/  SHF.R.S64 R8, R19, 0x1, R20 ;  /* 0x0000000113087819 */ /* 0x000fe20000001014 */
[----:B------:R-:W-:Y:S02]  /*2870*/  IMAD.IADD R9, R9, 0x1, R25 ;  /* 0x0000000109097824 */ /* 0x000fe400078e0219 */
[----:B------:R-:W-:Y:S01]  /*2880*/  IMAD.IADD R5, R5, 0x1, R23 ;  /* 0x0000000105057824 */ /* 0x000fe200078e0217 */
[----:B------:R-:W-:Y:S05]  /*2890*/  @P0 BRA `(.L_x_5034) ;  /* 0xfffffe9000000947 */ /* 0x000fea000383ffff */
.L_x_5033:
[----:B------:R-:W-:Y:S05]  /*28a0*/  BSYNC B1 ;  /* 0x0000000000017941 */ /* 0x000fea0003800000 */
.L_x_5032:
[----:B------:R-:W-:Y:S05]  /*28b0*/  BRA `(.L_x_5035) ;  /* 0x000000e000007947 */ /* 0x000fea0003800000 */
.L_x_5031:
        /* <DEDUP_REMOVED lines=14> */
.L_x_5035:
[----:B------:R-:W-:Y:S05]  /*29a0*/  BSYNC B0 ;  /* 0x0000000000007941 */ /* 0x000fea0003800000 */
.L_x_5030:
[----:B------:R-:W-:Y:S01]  /*29b0*/  IMAD R7, R7, c[0x0][0xdb0], RZ ;  /* 0x00036c0007077a24 */ /* 0x000fe200078e02ff */
[----:B------:R-:W-:Y:S01]  /*29c0*/  BSSY B0, `(.L_x_5036) ;  /* 0x0000046000007945 */ /* 0x000fe20003800000 */
[----:B------:R-:W-:-:S04]  /*29d0*/  IMAD.WIDE.U32 R8, R6, c[0x0][0xdb0], RZ ;  /* 0x00036c0006087a25 */ /* 0x000fc800078e00ff */
[----:B------:R-:W-:-:S04]  /*29e0*/  IMAD R7, R6, c[0x0][0xdb4], R7 ;  /* 0x00036d0006077a24 */ /* 0x000fc800078e0207 */
[----:B------:R-:W-:-:S05]  /*29f0*/  IMAD.IADD R19, R9, 0x1, R7 ;  /* 0x0000000109137824 */ /* 0x000fca00078e0207 */
        /* <DEDUP_REMOVED lines=24> */
[----:B------:R-:W-:Y:S01]  /*2b80*/  IMAD.IADD R9, R11, 0x1, R9 ;  /* 0x000000010b097824 */ /* 0x000fe200078e0209 */
[--C-:B------:R-:W-:Y:S01]  /*2b90*/  SHF.R.S64 R6, R6, 0x1, R17.reuse ;  /* 0x0000000106067819 */ /* 0x100fe20000001011 */
[----:B------:R-:W-:Y:S01]  /*2ba0*/  IMAD.MOV.U32 R8, RZ, RZ, R10 ;  /* 0x000000ffff087224 */ /* 0x000fe200078e000a */
[----:B------:R-:W-:Y:S02]  /*2bb0*/  SHF.R.S32.HI R11, RZ, 0x1, R17 ;  /* 0x00000001ff0b7819 */ /* 0x000fe40000011411 */
.L_x_5040:
        /* <DEDUP_REMOVED lines=22> */
.L_x_5039:
[----:B------:R-:W-:Y:S05]  /*2d20*/  BSYNC B1 ;  /* 0x0000000000017941 */ /* 0x000fea0003800000 */
.L_x_5038:
[----:B------:R-:W-:Y:S05]  /*2d30*/  BRA `(.L_x_5041) ;  /* 0x000000e000007947 */ /* 0x000fea0003800000 */
.L_x_5037:
        /* <DEDUP_REMOVED lines=14> */
.L_x_5041:
[----:B------:R-:W-:Y:S05]  /*2e20*/  BSYNC B0 ;  /* 0x0000000000007941 */ /* 0x000fea0003800000 */
.L_x_5036:
[----:B------:R-:W-:Y:S01]  /*2e30*/  IADD3 R8, P0, R2, UR10, RZ ;  /* 0x0000000a02087c10 */ /* 0x000fe2000ff1e0ff */
[----:B------:R-:W-:-:S03]  /*2e40*/  IMAD.MOV.U32 R6, RZ, RZ, R16 ;  /* 0x000000ffff067224 */ /* 0x000fc600078e0010 */
[----:B------:R-:W-:Y:S02]  /*2e50*/  IADD3.X R9, R22, UR11, RZ, P0, !PT ;  /* 0x0000000b16097c10 */ /* 0x000fe400087fe4ff */
[----:B------:R-:W-:-:S03]  /*2e60*/  IADD3 R3, P0, R3, c[0x0][0x0], RZ ;  /* 0x0000000003037a10 */ /* 0x000fc60007f1e0ff */
[----:B------:R0:W-:Y:S01]  /*2e70*/  STG.E.128 [R8.64], R12 ;  /* 0x0000000c08007986 */ /* 0x0001e2000c101d0e */
[C---:B------:R-:W-:Y:S01]  /*2e80*/  ISETP.LT.U32.AND P1, PT, R3.reuse, 0x4000, PT ;  /* 0x000040000300780c */ /* 0x040fe20003f21070 */
[C---:B------:R-:W-:Y:S02]  /*2e90*/  IMAD.SHL.U32 R2, R3.reuse, 0x4, RZ ;  /* 0x0000000403027824 */ /* 0x040fe400078e00ff */
[----:B------:R-:W-:Y:S01]  /*2ea0*/  IMAD.X R0, RZ, RZ, R0, P0 ;  /* 0x000000ffff007224 */ /* 0x000fe200000e0600 */
[----:B------:R0:W-:Y:S02]  /*2eb0*/  STG.E.128 [R8.64+0x10], R4 ;  /* 0x0000100408007986 */ /* 0x0001e4000c101d0e */
[----:B------:R-:W-:Y:S02]  /*2ec0*/  ISETP.GE.U32.AND P0, PT, R2, UR16, PT ;  /* 0x0000001002007c0c */ /* 0x000fe4000bf06070 */
[----:B------:R-:W-:Y:S02]  /*2ed0*/  SHF.L.U64.HI R2, R3, 0x2, R0 ;  /* 0x0000000203027819 */ /* 0x000fe40000010200 */
[----:B------:R-:W-:-:S02]  /*2ee0*/  ISETP.LT.U32.AND.EX P1, PT, R0, RZ, PT, P1 ;  /* 0x000000ff0000720c */ /* 0x000fc40003f21110 */
[----:B------:R-:W-:-:S13]  /*2ef0*/  ISETP.GE.AND.EX P0, PT, R2, UR12, PT, P0 ;  /* 0x0000000c02007c0c */ /* 0x000fda000bf06300 */
[----:B0-----:R-:W-:Y:S05]  /*2f00*/  @!P0 BRA P1, `(.L_x_5042) ;  /* 0xffffebd000008947 */ /* 0x001fea000083ffff */
[----:B------:R-:W-:Y:S05]  /*2f10*/  EXIT ;  /* 0x000000000000794d */ /* 0x000fea0003800000 */
.L_x_5043:
        /* <DEDUP_REMOVED lines=14> */
.L_x_8029:


//--------------------- .text._ZN2at6native55_GLOBAL__N__de093ff9_22_ForeachBinaryOpList_cu_a911ec4325multi_tensor_apply_kernelINS1_18TensorListMetadataILi3EEENS1_24BinaryOpListAlphaFunctorIiLi3ELi2ELi2EEEJNS1_13power_functorIiEEiEEEvT_T0_DpT1_ --------------------------
	.section	.text._ZN2at6native55_GLOBAL__N__de093ff9_22_ForeachBinaryOpList_cu_a911ec4325multi_tensor_apply_kernelINS1_18TensorListMetadataILi3EEENS1_24BinaryOpListAlphaFunctorIiLi3ELi2ELi2EEEJNS1_13power_functorIiEEiEEEvT_T0_DpT1_,"ax",@progbits
	.sectioninfo	@"SHI_REGISTERS=32"
	.align	128
.text._ZN2at6native55_GLOBAL__N__de093ff9_22_ForeachBinaryOpList_cu_a911ec4325multi_tensor_apply_kernelINS1_18TensorListMetadataILi3EEENS1_24BinaryOpListAlphaFunctorIiLi3ELi2ELi2EEEJNS1_13power_functorIiEEiEEEvT_T0_DpT1_:
        .type           _ZN2at6native55_GLOBAL__N__de093ff9_22_ForeachBinaryOpList_cu_a911ec4325multi_tensor_apply_kernelINS1_18TensorListMetadataILi3EEENS1_24BinaryOpListAlphaFunctorIiLi3ELi2ELi2EEEJNS1_13power_functorIiEEiEEEvT_T0_DpT1_,@function
        .size           _ZN2at6native55_GLOBAL__N__de093ff9_22_ForeachBinaryOpList_cu_a911ec4325multi_tensor_apply_kernelINS1_18TensorListMetadataILi3EEENS1_24BinaryOpListAlphaFunctorIiLi3ELi2ELi2EEEJNS1_13power_functorIiEEiEEEvT_T0_DpT1_,(.L_x_8030 - _ZN2at6native55_GLOBAL__N__de093ff9_22_ForeachBinaryOpList_cu_a911ec4325multi_tensor_apply_kernelINS1_18TensorListMetadataILi3EEENS1_24BinaryOpListAlphaFunctorIiLi3ELi2ELi2EEEJNS1_13power_functorIiEEiEEEvT_T0_DpT1_)
        .other          _ZN2at6native55_GLOBAL__N__de093ff9_22_ForeachBinaryOpList_cu_a911ec4325multi_tensor_apply_kernelINS1_18TensorListMetadataILi3EEENS1_24BinaryOpListAlphaFunctorIiLi3ELi2ELi2EEEJNS1_13power_functorIiEEiEEEvT_T0_DpT1_,@"STO_CUDA_ENTRY STV_DEFAULT"
_ZN2at6native55_GLOBAL__N__de093ff9_22_ForeachBinaryOpList_cu_a911ec4325multi_tensor_apply_kernelINS1_18TensorListMetadataILi3EEENS1_24BinaryOpListAlphaFunctorIiLi3ELi2ELi2EEEJNS1_13power_functorIiEEiEEEvT_T0_DpT1_:
        /* <DEDUP_REMOVED lines=31> */
.L_x_5069:
[----:B0-----:R-:W-:Y:S01]  /*01f0*/  IADD3 R14, P1, R0, R12, RZ ;  /* 0x0000000c000e7210 */ /* 0x001fe20007f3e0ff */
[----:B------:R-:W-:Y:S02]  /*0200*/  IMAD.MOV.U32 R17, RZ, RZ, c[0x0][0x0] ;  /* 0x00000000ff117624 */ /* 0x000fe400078e00ff */
[----:B------:R-:W-:Y:S01]  /*0210*/  IMAD.MOV.U32 R22, RZ, RZ, RZ ;  /* 0x000000ffff167224 */ /* 0x000fe200078e00ff */
[C---:B------:R-:W-:Y:S01]  /*0220*/  ISETP.GE.U32.AND P0, PT, R14.reuse, 0x10000, PT ;  /* 0x000100000e00780c */ /* 0x040fe20003f06070 */
[----:B------:R-:W-:Y:S01]  /*0230*/  IMAD.X R15, RZ, RZ, R13, P1 ;  /* 0x000000ffff0f7224 */ /* 0x000fe200008e060d */
[C---:B------:R-:W-:Y:S02]  /*0240*/  ISETP.LT.U32.AND P1, PT, R14.reuse, UR14, PT ;  /* 0x0000000e0e007c0c */ /* 0x040fe4000bf21070 */
[----:B------:R-:W-:Y:S02]  /*0250*/  IADD3 R16, P2, R14, c[0x0][0x0], RZ ;  /* 0x000000000e107a10 */ /* 0x000fe40007f5e0ff */
[----:B------:R-:W-:-:S02]  /*0260*/  ISETP.GE.U32.AND.EX P0, PT, R15, RZ, PT, P0 ;  /* 0x000000ff0f00720c */ /* 0x000fc40003f06100 */
[----:B------:R-:W-:Y:S01]  /*0270*/  LEA R18, P3, R17, R14, 0x1 ;  /* 0x0000000e11127211 */ /* 0x000fe200078608ff */
[--C-:B------:R-:W-:Y:S01]  /*0280*/  IMAD.X R19, RZ, RZ, R15.reuse, P2 ;  /* 0x000000ffff137224 */ /* 0x100fe200010e060f */
[----:B------:R-:W-:Y:S02]  /*0290*/  ISETP.LT.AND.EX P0, PT, R15, UR4, !P0, P1 ;  /* 0x000000040f007c0c */ /* 0x000fe4000c701310 */
[C---:B------:R-:W-:Y:S02]  /*02a0*/  ISETP.GE.U32.AND P1, PT, R16.reuse, 0x10000, PT ;  /* 0x000100001000780c */ /* 0x040fe40003f26070 */
[----:B------:R-:W-:Y:S02]  /*02b0*/  ISETP.LT.U32.AND P2, PT, R16, UR14, PT ;  /* 0x0000000e10007c0c */ /* 0x000fe4000bf41070 */
[----:B------:R-:W-:Y:S01]  /*02c0*/  ISETP.GE.U32.AND.EX P1, PT, R19, RZ, PT, P1 ;  /* 0x000000ff1300720c */ /* 0x000fe20003f26110 */
[----:B------:R-:W-:Y:S02]  /*02d0*/  IMAD R7, R17, 0x3, RZ ;  /* 0x0000000311077824 */ /* 0x000fe400078e02ff */
[----:B------:R-:W-:Y:S01]  /*02e0*/  IMAD.X R21, RZ, RZ, R15, P3 ;  /* 0x000000ffff157224 */ /* 0x000fe200018e060f */
[----:B------:R-:W-:-:S02]  /*02f0*/  ISETP.LT.AND.EX P1, PT, R19, UR4, !P1, P2 ;  /* 0x0000000413007c0c */ /* 0x000fc4000cf21320 */
[----:B------:R-:W-:Y:S02]  /*0300*/  ISETP.GE.U32.AND P2, PT, R18, 0x10000, PT ;  /* 0x000100001200780c */ /* 0x000fe40003f46070 */
[----:B------:R-:W-:-:S04]  /*0310*/  @P0 LEA R4, P4, R14, UR6, 0x2 ;  /* 0x000000060e040c11 */ /* 0x000fc8000f8810ff */
[C-C-:B------:R-:W-:Y:S02]  /*0320*/  @P0 LEA.HI.X R5, R14.reuse, UR7, R15.reuse, 0x2, P4 ;  /* 0x000000070e050c11 */ /* 0x140fe4000a0f140f */
[----:B------:R-:W-:Y:S02]  /*0330*/  @P0 LEA R2, P4, R14, UR8, 0x2 ;  /* 0x000000080e020c11 */ /* 0x000fe4000f8810ff */
[----:B------:R-:W-:Y:S01]  /*0340*/  ISETP.LT.U32.AND P3, PT, R18, UR14, PT ;  /* 0x0000000e12007c0c */ /* 0x000fe2000bf61070 */
[----:B------:R-:W-:Y:S01]  /*0350*/  CS2R R24, SRZ ;  /* 0x0000000000187805 */ /* 0x000fe2000001ff00 */
[--C-:B------:R-:W-:Y:S01]  /*0360*/  @P0 LEA.HI.X R3, R14, UR9, R15.reuse, 0x2, P4 ;  /* 0x000000090e030c11 */ /* 0x100fe2000a0f140f */
[----:B------:R0:W5:Y:S01]  /*0370*/  @P0 LDG.E R22, [R4.64] ;  /* 0x0000000c04160981 */ /* 0x000162000c1e1900 */
[----:B------:R-:W-:Y:S02]  /*0380*/  IADD3 R20, P4, R7, R14, RZ ;  /* 0x0000000e07147210 */ /* 0x000fe40007f9e0ff */
[C---:B------:R-:W-:Y:S01]  /*0390*/  ISETP.GE.U32.AND.EX P2, PT, R21.reuse, RZ, PT, P2 ;  /* 0x000000ff1500720c */ /* 0x040fe20003f46120 */
[----:B------:R1:W2:Y:S01]  /*03a0*/  @P0 LDG.E R24, [R2.64] ;  /* 0x0000000c02180981 */ /* 0x0002a2000c1e1900 */
[----:B------:R-:W-:Y:S01]  /*03b0*/  @P1 LEA R8, P5, R16, UR6, 0x2 ;  /* 0x0000000610081c11 */ /* 0x000fe2000f8a10ff */
[----:B------:R-:W-:Y:S01]  /*03c0*/  IMAD.X R23, RZ, RZ, R15, P4 ;  /* 0x000000ffff177224 */ /* 0x000fe200020e060f */
[----:B------:R-:W-:-:S02]  /*03d0*/  ISETP.LT.AND.EX P2, PT, R21, UR4, !P2, P3 ;  /* 0x0000000415007c0c */ /* 0x000fc4000d741330 */
[C---:B------:R-:W-:Y:S02]  /*03e0*/  ISETP.GE.U32.AND P3, PT, R20.reuse, 0x10000, PT ;  /* 0x000100001400780c */ /* 0x040fe40003f66070 */
[----:B------:R-:W-:Y:S02]  /*03f0*/  ISETP.LT.U32.AND P4, PT, R20, UR14, PT ;  /* 0x0000000e14007c0c */ /* 0x000fe4000bf81070 */
[C---:B------:R-:W-:Y:S02]  /*0400*/  ISETP.GE.U32.AND.EX P3, PT, R23.reuse, RZ, PT, P3 ;  /* 0x000000ff1700720c */ /* 0x040fe40003f66130 */
[C-C-:B------:R-:W-:Y:S02]  /*0410*/  @P1 LEA.HI.X R9, R16.reuse, UR7, R19.reuse, 0x2, P5 ;  /* 0x0000000710091c11 */ /* 0x140fe4000a8f1413 */
[----:B------:R-:W-:Y:S02]  /*0420*/  ISETP.LT.AND.EX P3, PT, R23, UR4, !P3, P4 ;  /* 0x0000000417007c0c */ /* 0x000fe4000df61340 */
[----:B0-----:R-:W-:Y:S01]  /*0430*/  @P1 LEA R4, P5, R16, UR8, 0x2 ;  /* 0x0000000810041c11 */ /* 0x001fe2000f8a10ff */
[----:B------:R-:W-:Y:S01]  /*0440*/  CS2R R26, SRZ ;  /* 0x00000000001a7805 */ /* 0x000fe2000001ff00 */
[----:B------:R-:W-:Y:S01]  /*0450*/  @P2 LEA R6, P4, R18, UR6, 0x2 ;  /* 0x0000000612062c11 */ /* 0x000fe2000f8810ff */
[----:B------:R0:W5:Y:S01]  /*0460*/  @P1 LDG.E R25, [R8.64] ;  /* 0x0000000c08191981 */ /* 0x000162000c1e1900 */
[----:B------:R-:W-:-:S02]  /*0470*/  @P1 LEA.HI.X R5, R16, UR9, R19, 0x2, P5 ;  /* 0x0000000910051c11 */ /* 0x000fc4000a8f1413 */
[C---:B-1----:R-:W-:Y:S02]  /*0480*/  @P2 LEA R2, P5, R18.reuse, UR8, 0x2 ;  /* 0x0000000812022c11 */ /* 0x042fe4000f8a10ff */
[C-C-:B------:R-:W-:Y:S01]  /*0490*/  @P2 LEA.HI.X R7, R18.reuse, UR7, R21.reuse, 0x2, P4 ;  /* 0x0000000712072c11 */ /* 0x140fe2000a0f1415 */
[----:B------:R1:W5:Y:S01]  /*04a0*/  @P1 LDG.E R27, [R4.64] ;  /* 0x0000000c041b1981 */ /* 0x000362000c1e1900 */
[----:B------:R-:W-:Y:S02]  /*04b0*/  @P2 LEA.HI.X R3, R18, UR9, R21, 0x2, P5 ;  /* 0x0000000912032c11 */ /* 0x000fe4000a8f1415 */
[C---:B------:R-:W-:Y:S01]  /*04c0*/  @P3 LEA R10, P5, R20.reuse, UR8, 0x2 ;  /* 0x00000008140a3c11 */ /* 0x040fe2000f8a10ff */
[----:B------:R-:W-:Y:S01]  /*04d0*/  CS2R R28, SRZ ;  /* 0x00000000001c7805 */ /* 0x000fe2000001ff00 */
[C---:B0-----:R-:W-:Y:S01]  /*04e0*/  @P3 LEA R8, P4, R20.reuse, UR6, 0x2 ;  /* 0x0000000614083c11 */ /* 0x041fe2000f8810ff */
[----:B------:R0:W5:Y:S01]  /*04f0*/  @P2 LDG.E R26, [R6.64] ;  /* 0x0000000c061a2981 */ /* 0x000162000c1e1900 */
[----:B------:R-:W-:-:S02]  /*0500*/  @P3 LEA.HI.X R11, R20, UR9, R23, 0x2, P5 ;  /* 0x00000009140b3c11 */ /* 0x000fc4000a8f1417 */
[----:B------:R-:W-:Y:S01]  /*0510*/  @P3 LEA.HI.X R9, R20, UR7, R23, 0x2, P4 ;  /* 0x0000000714093c11 */ /* 0x000fe2000a0f1417 */
[----:B-1----:R-:W-:Y:S01]  /*0520*/  IMAD.MOV.U32 R4, RZ, RZ, RZ ;  /* 0x000000ffff047224 */ /* 0x002fe200078e00ff */
[----:B------:R0:W5:Y:S04]  /*0530*/  @P2 LDG.E R28, [R2.64] ;  /* 0x0000000c021c2981 */ /* 0x000168000c1e1900 */
[----:B------:R0:W5:Y:S04]  /*0540*/  @P3 LDG.E R29, [R8.64] ;  /* 0x0000000c081d3981 */ /* 0x000168000c1e1900 */
[----:B------:R0:W5:Y:S01]  /*0550*/  @P3 LDG.E R4, [R10.64] ;  /* 0x0000000c0a043981 */ /* 0x000162000c1e1900 */
[----:B------:R-:W-:Y:S01]  /*0560*/  BSSY B0, `(.L_x_5045) ;  /* 0x000002a000007945 */ /* 0x000fe20003800000 */
[----:B--2---:R-:W-:-:S05]  /*0570*/  IMAD R24, R24, c[0x0][0xdac], RZ ;  /* 0x00036b0018187a24 */ /* 0x004fca00078e02ff */
[----:B------:R-:W-:-:S13]  /*0580*/  ISETP.GE.AND P4, PT, R24, RZ, PT ;  /* 0x000000ff1800720c */ /* 0x000fda0003f86270 */
[----:B------:R-:W-:Y:S05]  /*0590*/  @!P4 BRA `(.L_x_5046) ;  /* 0x000001c00000c947 */ /* 0x000fea0003800000 */
[----:B0-----:R-:W-:Y:S01]  /*05a0*/  ISETP.NE.AND P4, PT, R24, RZ, PT ;  /* 0x000000ff1800720c */ /* 0x001fe20003f85270 */
[----:B------:R-:W-:Y:S01]  /*05b0*/  BSSY B1, `(.L_x_5047) ;  /* 0x0000019000017945 */ /* 0x000fe20003800000 */
[----:B------:R-:W-:Y:S02]  /*05c0*/  IMAD.MOV.U32 R10, RZ, RZ, 0x1 ;  /* 0x00000001ff0a7424 */ /* 0x000fe400078e00ff */
[----:B------:R-:W-:-:S09]  /*05d0*/  IMAD.MOV.U32 R11, RZ, RZ, 0x1 ;  /* 0x00000001ff0b7424 */ /* 0x000fd200078e00ff */
[----:B------:R-:W-:Y:S05]  /*05e0*/  @!P4 BRA `(.L_x_5048) ;  /* 0x000001500000c947 */ /* 0x000fea0003800000 */
[C---:B------:R-:W-:Y:S02]  /*05f0*/  IADD3 R3, R24.reuse, 0x1, RZ ;  /* 0x0000000118037810 */ /* 0x040fe40007ffe0ff */
[----:B------:R-:W-:Y:S02]  /*0600*/  LOP3.LUT R2, R24, 0x1, RZ, 0xc0, !PT ;  /* 0x0000000118027812 */ /* 0x000fe400078ec0ff */
[----:B------:R-:W-:Y:S01]  /*0610*/  ISETP.GE.U32.AND P5, PT, R3, 0x3, PT ;  /* 0x000000030300780c */ /* 0x000fe20003fa6070 */
[----:B-----5:R-:W-:Y:S01]  /*0620*/  IMAD R3, R22, R22, RZ ;  /* 0x0000001616037224 */ /* 0x020fe200078e02ff */
[----:B------:R-:W-:Y:S02]  /*0630*/  ISETP.NE.U32.AND P4, PT, R2, 0x1, PT ;  /* 0x000000010200780c */ /* 0x000fe40003f85070 */
[----:B------:R-:W-:Y:S02]  /*0640*/  LEA.HI R2, R24, R24, RZ, 0x1 ;  /* 0x0000001818027211 */ /* 0x000fe400078f08ff */
[----:B------:R-:W-:-:S07]  /*0650*/  SEL R11, R22, 0x1, !P4 ;  /* 0x00000001160b7807 */ /* 0x000fce0006000000 */
[----:B------:R-:W-:Y:S05]  /*0660*/  @!P5 BRA `(.L_x_5048) ;  /* 0x000000d00000d947 */ /* 0x000fea0003800000 */
[----:B------:R-:W-:Y:S01]  /*0670*/  SHF.R.S32.HI R6, RZ, 0x1, R2 ;  /* 0x00000001ff067819 */ /* 0x000fe20000011402 */
[----:B------:R-:W-:-:S03]  /*0680*/  IMAD.MOV.U32 R5, RZ, RZ, R3 ;  /* 0x000000ffff057224 */ /* 0x000fc600078e0003 */
.L_x_5049:
[C---:B------:R-:W-:Y:S02]  /*0690*/  IADD3 R7, R6.reuse, 0x1, RZ ;  /* 0x0000000106077810 */ /* 0x040fe40007ffe0ff */
[C---:B------:R-:W-:Y:S02]  /*06a0*/  LOP3.LUT R3, R6.reuse, 0x1, RZ, 0xc0, !PT ;  /* 0x0000000106037812 */ /* 0x040fe400078ec0ff */
[----:B------:R-:W-:Y:S02]  /*06b0*/  ISETP.GE.U32.AND P5, PT, R7, 0x3, PT ;  /* 0x000000030700780c */ /* 0x000fe40003fa6070 */
[----:B------:R-:W-:Y:S02]  /*06c0*/  LEA.HI R2, R6, R6, RZ, 0x1 ;  /* 0x0000000606027211 */ /* 0x000fe400078f08ff */
[----:B------:R-:W-:Y:S02]  /*06d0*/  ISETP.NE.U32.AND P4, PT, R3, 0x1, PT ;  /* 0x000000010300780c */ /* 0x000fe40003f85070 */
[----:B------:R-:W-:-:S02]  /*06e0*/  SHF.R.S32.HI R3, RZ, 0x1, R2 ;  /* 0x00000001ff037819 */ /* 0x000fc40000011402 */
[C---:B------:R-:W-:Y:S01]  /*06f0*/  SEL R2, R5.reuse, 0x1, !P4 ;  /* 0x0000000105027807 */ /* 0x040fe20006000000 */
[----:B------:R-:W-:Y:S02]  /*0700*/  IMAD R5, R5, R5, RZ ;  /* 0x0000000505057224 */ /* 0x000fe400078e02ff */
[----:B------:R-:W-:Y:S02]  /*0710*/  IMAD.MOV.U32 R6, RZ, RZ, R3 ;  /* 0x000000ffff067224 */ /* 0x000fe400078e0003 */
[----:B------:R-:W-:Y:S01]  /*0720*/  IMAD R11, R2, R11, RZ ;  /* 0x0000000b020b7224 */ /* 0x000fe200078e02ff */
[----:B------:R-:W-:Y:S05]  /*0730*/  @P5 BRA `(.L_x_5049) ;  /* 0xffffff5000005947 */ /* 0x000fea000383ffff */
.L_x_5048:
[----:B------:R-:W-:Y:S05]  /*0740*/  BSYNC B1 ;  /* 0x0000000000017941 */ /* 0x000fea0003800000 */
.L_x_5047:
[----:B------:R-:W-:Y:S05]  /*0750*/  BRA `(.L_x_5050) ;  /* 0x000000a000007947 */ /* 0x000fea0003800000 */
.L_x_5046:
[----:B0----5:R-:W-:Y:S01]  /*0760*/  ISETP.NE.AND P4, PT, R22, 0x1, PT ;  /* 0x000000011600780c */ /* 0x021fe20003f85270 */
[----:B------:R-:W-:Y:S02]  /*0770*/  IMAD.MOV.U32 R10, RZ, RZ, 0x1 ;  /* 0x00000001ff0a7424 */ /* 0x000fe400078e00ff */
[----:B------:R-:W-:-:S10]  /*0780*/  IMAD.MOV.U32 R11, RZ, RZ, 0x1 ;  /* 0x00000001ff0b7424 */ /* 0x000fd400078e00ff */
[----:B------:R-:W-:Y:S05]  /*0790*/  @!P4 BRA `(.L_x_5050) ;  /* 0x000000600000c947 */ /* 0x000fea0003800000 */
[----:B------:R-:W-:-:S13]  /*07a0*/  ISETP.NE.AND P4, PT, R22, -0x1, PT ;  /* 0xffffffff1600780c */ /* 0x000fda0003f85270 */
[----:B------:R-:W-:Y:S01]  /*07b0*/  @!P4 LOP3.LUT R24, R24, 0x1, RZ, 0xc0, !PT ;  /* 0x000000011818c812 */ /* 0x000fe200078ec0ff */
[----:B------:R-:W-:-:S03]  /*07c0*/  @!P4 IMAD.MOV.U32 R11, RZ, RZ, 0x1 ;  /* 0x00000001ff0bc424 */ /* 0x000fc600078e00ff */
[----:B------:R-:W-:-:S04]  /*07d0*/  @!P4 ISETP.NE.U32.AND P5, PT, R24, 0x1, PT ;  /* 0x000000011800c80c */ /* 0x000fc80003fa5070 */
[----:B------:R-:W-:Y:S01]  /*07e0*/  @!P4 SEL R11, R11, 0xffffffff, P5 ;  /* 0xffffffff0b0bc807 */ /* 0x000fe20002800000 */
[----:B------:R-:W-:-:S03]  /*07f0*/  @P4 IMAD.MOV.U32 R11, RZ, RZ, RZ ;  /* 0x000000ffff0b4224 */ /* 0x000fc600078e00ff */
.L_x_5050:
[----:B------:R-:W-:Y:S05]  /*0800*/  BSYNC B0 ;  /* 0x0000000000007941 */ /* 0x000fea0003800000 */
.L_x_5045:
[----:B-----5:R-:W-:Y:S01]  /*0810*/  IMAD R2, R27, c[0x0][0xdac], RZ ;  /* 0x00036b001b027a24 */ /* 0x020fe200078e02ff */
[----:B------:R-:W-:Y:S04]  /*0820*/  BSSY B0, `(.L_x_5051) ;  /* 0x0000027000007945 */ /* 0x000fe80003800000 */
[----:B------:R-:W-:-:S13]  /*0830*/  ISETP.GE.AND P4, PT, R2, RZ, PT ;  /* 0x000000ff0200720c */ /* 0x000fda0003f86270 */
[----:B------:R-:W-:Y:S05]  /*0840*/  @!P4 BRA `(.L_x_5052) ;  /* 0x000001b00000c947 */ /* 0x000fea0003800000 */
[----:B------:R-:W-:Y:S01]  /*0850*/  ISETP.NE.AND P4, PT, R2, RZ, PT ;  /* 0x000000ff0200720c */ /* 0x000fe20003f85270 */
[----:B------:R-:W-:Y:S01]  /*0860*/  BSSY B1, `(.L_x_5053) ;  /* 0x0000018000017945 */ /* 0x000fe20003800000 */
[----:B------:R-:W-:-:S11]  /*0870*/  IMAD.MOV.U32 R27, RZ, RZ, R10 ;  /* 0x000000ffff1b7224 */ /* 0x000fd600078e000a */
[----:B------:R-:W-:Y:S05]  /*0880*/  @!P4 BRA `(.L_x_5054) ;  /* 0x000001500000c947 */ /* 0x000fea0003800000 */
[C---:B------:R-:W-:Y:S02]  /*0890*/  IADD3 R5, R2.reuse, 0x1, RZ ;  /* 0x0000000102057810 */ /* 0x040fe40007ffe0ff */
[C---:B------:R-:W-:Y:S02]  /*08a0*/  LOP3.LUT R3, R2.reuse, 0x1, RZ, 0xc0, !PT ;  /* 0x0000000102037812 */ /* 0x040fe400078ec0ff */
[----:B------:R-:W-:Y:S02]  /*08b0*/  ISETP.GE.U32.AND P5, PT, R5, 0x3, PT ;  /* 0x000000030500780c */ /* 0x000fe40003fa6070 */
[----:B------:R-:W-:Y:S01]  /*08c0*/  ISETP.NE.U32.AND P4, PT, R3, 0x1, PT ;  /* 0x000000010300780c */ /* 0x000fe20003f85070 */
[C---:B------:R-:W-:Y:S01]  /*08d0*/  IMAD R3, R25.reuse, R25, RZ ;  /* 0x0000001919037224 */ /* 0x040fe200078e02ff */
[----:B------:R-:W-:Y:S02]  /*08e0*/  LEA.HI R2, R2, R2, RZ, 0x1 ;  /* 0x0000000202027211 */ /* 0x000fe400078f08ff */
[----:B------:R-:W-:-:S07]  /*08f0*/  SEL R27, R25, 0x1, !P4 ;  /* 0x00000001191b7807 */ /* 0x000fce0006000000 */
[----:B------:R-:W-:Y:S05]  /*0900*/  @!P5 BRA `(.L_x_5054) ;  /* 0x000000d00000d947 */ /* 0x000fea0003800000 */
[----:B------:R-:W-:Y:S01]  /*0910*/  SHF.R.S32.HI R6, RZ, 0x1, R2 ;  /* 0x00000001ff067819 */ /* 0x000fe20000011402 */
[----:B------:R-:W-:-:S03]  /*0920*/  IMAD.MOV.U32 R5, RZ, RZ, R3 ;  /* 0x000000ffff057224 */ /* 0x000fc600078e0003 */
.L_x_5055:
        /* <DEDUP_REMOVED lines=11> */
.L_x_5054:
[----:B------:R-:W-:Y:S05]  /*09e0*/  BSYNC B1 ;  /* 0x0000000000017941 */ /* 0x000fea0003800000 */
.L_x_5053:
[----:B------:R-:W-:Y:S05]  /*09f0*/  BRA `(.L_x_5056) ;  /* 0x0000009000007947 */ /* 0x000fea0003800000 */
.L_x_5052:
[----:B------:R-:W-:Y:S01]  /*0a00*/  ISETP.NE.AND P4, PT, R25, 0x1, PT ;  /* 0x000000011900780c */ /* 0x000fe20003f85270 */
[----:B------:R-:W-:-:S12]  /*0a10*/  IMAD.MOV.U32 R27, RZ, RZ, R10 ;  /* 0x000000ffff1b7224 */ /* 0x000fd800078e000a */
[----:B------:R-:W-:Y:S05]  /*0a20*/  @!P4 BRA `(.L_x_5056) ;  /* 0x000000600000c947 */ /* 0x000fea0003800000 */
[----:B------:R-:W-:-:S13]  /*0a30*/  ISETP.NE.AND P4, PT, R25, -0x1, PT ;  /* 0xffffffff1900780c */ /* 0x000fda0003f85270 */
[----:B------:R-:W-:Y:S01]  /*0a40*/  @!P4 LOP3.LUT R2, R2, 0x1, RZ, 0xc0, !PT ;  /* 0x000000010202c812 */ /* 0x000fe200078ec0ff */
[----:B------:R-:W-:-:S03]  /*0a50*/  @!P4 IMAD.MOV.U32 R27, RZ, RZ, 0x1 ;  /* 0x00000001ff1bc424 */ /* 0x000fc600078e00ff */
[----:B------:R-:W-:-:S04]  /*0a60*/  @!P4 ISETP.NE.U32.AND P5, PT, R2, 0x1, PT ;  /* 0x000000010200c80c */ /* 0x000fc80003fa5070 */
[----:B------:R-:W-:Y:S01]  /*0a70*/  @!P4 SEL R27, R27, 0xffffffff, P5 ;  /* 0xffffffff1b1bc807 */ /* 0x000fe20002800000 */
[----:B------:R-:W-:-:S03]  /*0a80*/  @P4 IMAD.MOV.U32 R27, RZ, RZ, RZ ;  /* 0x000000ffff1b4224 */ /* 0x000fc600078e00ff */
.L_x_5056:
[----:B------:R-:W-:Y:S05]  /*0a90*/  BSYNC B0 ;  /* 0x0000000000007941 */ /* 0x000fea0003800000 */
.L_x_5051:
[----:B------:R-:W-:Y:S01]  /*0aa0*/  IMAD R28, R28, c[0x0][0xdac], RZ ;  /* 0x00036b001c1c7a24 */ /* 0x000fe200078e02ff */
        /* <DEDUP_REMOVED lines=8> */
[----:B------:R-:W-:Y:S02]  /*0b30*/  LOP3.LUT R2, R28, 0x1, RZ, 0xc0, !PT ;  /* 0x000000011c027812 */ /* 0x000fe400078ec0ff */
[----:B------:R-:W-:Y:S01]  /*0b40*/  ISETP.GE.U32.AND P5, PT, R3, 0x3, PT ;  /* 0x000000030300780c */ /* 0x000fe20003fa6070 */
[----:B------:R-:W-:Y:S01]  /*0b50*/  IMAD R3, R26, R26, RZ ;  /* 0x0000001a1a037224 */ /* 0x000fe200078e02ff */
[----:B------:R-:W-:Y:S02]  /*0b60*/  ISETP.NE.U32.AND P4, PT, R2, 0x1, PT ;  /* 0x000000010200780c */ /* 0x000fe40003f85070 */
[----:B------:R-:W-:Y:S02]  /*0b70*/  LEA.HI R2, R28, R28, RZ, 0x1 ;  /* 0x0000001c1c027211 */ /* 0x000fe400078f08ff */
[----:B------:R-:W-:-:S07]  /*0b80*/  SEL R25, R26, 0x1, !P4 ;  /* 0x000000011a197807 */ /* 0x000fce0006000000 */
[----:B------:R-:W-:Y:S05]  /*0b90*/  @!P5 BRA `(.L_x_5060) ;  /* 0x000000d00000d947 */ /* 0x000fea0003800000 */
[----:B------:R-:W-:Y:S01]  /*0ba0*/  SHF.R.S32.HI R6, RZ, 0x1, R2 ;  /* 0x00000001ff067819 */ /* 0x000fe20000011402 */
[----:B------:R-:W-:-:S03]  /*0bb0*/  IMAD.MOV.U32 R5, RZ, RZ, R3 ;  /* 0x000000ffff057224 */ /* 0x000fc600078e0003 */
.L_x_5061:
        /* <DEDUP_REMOVED lines=11> */
.L_x_5060:
[----:B------:R-:W-:Y:S05]  /*0c70*/  BSYNC B1 ;  /* 0x0000000000017941 */ /* 0x000fea0003800000 */
.L_x_5059:
[----:B------:R-:W-:Y:S05]  /*0c80*/  BRA `(.L_x_5062) ;  /* 0x0000009000007947 */ /* 0x000fea0003800000 */
.L_x_5058:
        /* <DEDUP_REMOVED lines=9> */
.L_x_5062:
[----:B------:R-:W-:Y:S05]  /*0d20*/  BSYNC B0 ;  /* 0x0000000000007941 */ /* 0x000fea0003800000 */
.L_x_5057:
[----:B------:R-:W-:Y:S01]  /*0d30*/  IMAD R4, R4, c[0x0][0xdac], RZ ;  /* 0x00036b0004047a24 */ /* 0x000fe200078e02ff */
[----:B------:R-:W-:Y:S04]  /*0d40*/  BSSY B0, `(.L_x_5063) ;  /* 0x0000024000007945 */ /* 0x000fe80003800000 */
[----:B------:R-:W-:-:S13]  /*0d50*/  ISETP.GE.AND P4, PT, R4, RZ, PT ;  /* 0x000000ff0400720c */ /* 0x000fda0003f86270 */
[----:B------:R-:W-:Y:S05]  /*0d60*/  @!P4 BRA `(.L_x_5064) ;  /* 0x000001900000c947 */ /* 0x000fea0003800000 */
[----:B------:R-:W-:Y:S01]  /*0d70*/  ISETP.NE.AND P4, PT, R4, RZ, PT ;  /* 0x000000ff0400720c */ /* 0x000fe20003f85270 */
[----:B------:R-:W-:-:S12]  /*0d80*/  BSSY B1, `(.L_x_5065) ;  /* 0x0000016000017945 */ /* 0x000fd80003800000 */
[----:B------:R-:W-:Y:S05]  /*0d90*/  @!P4 BRA `(.L_x_5066) ;  /* 0x000001400000c947 */ /* 0x000fea0003800000 */
[C---:B------:R-:W-:Y:S02]  /*0da0*/  IADD3 R3, R4.reuse, 0x1, RZ ;  /* 0x0000000104037810 */ /* 0x040fe40007ffe0ff */
[----:B------:R-:W-:Y:S02]  /*0db0*/  LOP3.LUT R2, R4, 0x1, RZ, 0xc0, !PT ;  /* 0x0000000104027812 */ /* 0x000fe400078ec0ff */
[----:B------:R-:W-:Y:S01]  /*0dc0*/  ISETP.GE.U32.AND P5, PT, R3, 0x3, PT ;  /* 0x000000030300780c */ /* 0x000fe20003fa6070 */
[C---:B------:R-:W-:Y:S01]  /*0dd0*/  IMAD R3, R29.reuse, R29, RZ ;  /* 0x0000001d1d037224 */ /* 0x040fe200078e02ff */
[----:B------:R-:W-:Y:S02]  /*0de0*/  ISETP.NE.U32.AND P4, PT, R2, 0x1, PT ;  /* 0x000000010200780c */ /* 0x000fe40003f85070 */
[----:B------:R-:W-:Y:S02]  /*0df0*/  LEA.HI R2, R4, R4, RZ, 0x1 ;  /* 0x0000000404027211 */ /* 0x000fe400078f08ff */
[----:B------:R-:W-:-:S07]  /*0e00*/  SEL R10, R29, 0x1, !P4 ;  /* 0x000000011d0a7807 */ /* 0x000fce0006000000 */
[----:B------:R-:W-:Y:S05]  /*0e10*/  @!P5 BRA `(.L_x_5066) ;  /* 0x000000c00000d947 */ /* 0x000fea0003800000 */
[----:B------:R-:W-:Y:S01]  /*0e20*/  SHF.R.S32.HI R2, RZ, 0x1, R2 ;  /* 0x00000001ff027819 */ /* 0x000fe20000011402 */
[----:B------:R-:W-:-:S03]  /*0e30*/  IMAD.MOV.U32 R4, RZ, RZ, R3 ;  /* 0x000000ffff047224 */ /* 0x000fc600078e0003 */
.L_x_5067:
[C---:B------:R-:W-:Y:S02]  /*0e40*/  IADD3 R5, R2.reuse, 0x1, RZ ;  /* 0x0000000102057810 */ /* 0x040fe40007ffe0ff */
[C---:B------:R-:W-:Y:S02]  /*0e50*/  LOP3.LUT R3, R2.reuse, 0x1, RZ, 0xc0, !PT ;  /* 0x0000000102037812 */ /* 0x040fe400078ec0ff */
[----:B------:R-:W-:Y:S02]  /*0e60*/  ISETP.GE.U32.AND P5, PT, R5, 0x3, PT ;  /* 0x000000030500780c */ /* 0x000fe40003fa6070 */
[----:B------:R-:W-:Y:S02]  /*0e70*/  ISETP.NE.U32.AND P4, PT, R3, 0x1, PT ;  /* 0x000000010300780c */ /* 0x000fe40003f85070 */
[----:B------:R-:W-:Y:S02]  /*0e80*/  LEA.HI R2, R2, R2, RZ, 0x1 ;  /* 0x0000000202027211 */ /* 0x000fe400078f08ff */
[C---:B------:R-:W-:Y:S01]  /*0e90*/  SEL R3, R4.reuse, 0x1, !P4 ;  /* 0x0000000104037807 */ /* 0x040fe20006000000 */
[----:B------:R-:W-:Y:S01]  /*0ea0*/  IMAD R4, R4, R4, RZ ;  /* 0x0000000404047224 */ /* 0x000fe200078e02ff */
[----:B------:R-:W-:-:S03]  /*0eb0*/  SHF.R.S32.HI R2, RZ, 0x1, R2 ;  /* 0x00000001ff027819 */ /* 0x000fc60000011402 */
[----:B------:R-:W-:Y:S02]  /*0ec0*/  IMAD R10, R3, R10, RZ ;  /* 0x0000000a030a7224 */ /* 0x000fe400078e02ff */
[----:B------:R-:W-:Y:S05]  /*0ed0*/  @P5 BRA `(.L_x_5067) ;  /* 0xffffff6000005947 */ /* 0x000fea000383ffff */
.L_x_5066:
[----:B------:R-:W-:Y:S05]  /*0ee0*/  BSYNC B1 ;  /* 0x0000000000017941 */ /* 0x000fea0003800000 */
.L_x_5065:
[----:B------:R-:W-:Y:S05]  /*0ef0*/  BRA `(.L_x_5068) ;  /* 0x0000008000007947 */ /* 0x000fea0003800000 */
.L_x_5064:
[----:B------:R-:W-:-:S13]  /*0f00*/  ISETP.NE.AND P4, PT, R29, 0x1, PT ;  /* 0x000000011d00780c */ /* 0x000fda0003f85270 */
[----:B------:R-:W-:Y:S05]  /*0f10*/  @!P4 BRA `(.L_x_5068) ;  /* 0x000000600000c947 */ /* 0x000fea0003800000 */
[----:B------:R-:W-:-:S13]  /*0f20*/  ISETP.NE.AND P4, PT, R29, -0x1, PT ;  /* 0xffffffff1d00780c */ /* 0x000fda0003f85270 */
[----:B------:R-:W-:Y:S01]  /*0f30*/  @!P4 LOP3.LUT R4, R4, 0x1, RZ, 0xc0, !PT ;  /* 0x000000010404c812 */ /* 0x000fe200078ec0ff */
[----:B------:R-:W-:-:S03]  /*0f40*/  @!P4 IMAD.MOV.U32 R10, RZ, RZ, 0x1 ;  /* 0x00000001ff0ac424 */ /* 0x000fc600078e00ff */
[----:B------:R-:W-:-:S04]  /*0f50*/  @!P4 ISETP.NE.U32.AND P5, PT, R4, 0x1, PT ;  /* 0x000000010400c80c */ /* 0x000fc80003fa5070 */
[----:B------:R-:W-:Y:S01]  /*0f60*/  @!P4 SEL R10, R10, 0xffffffff, P5 ;  /* 0xffffffff0a0ac807 */ /* 0x000fe20002800000 */
[----:B------:R-:W-:-:S03]  /*0f70*/  @P4 IMAD.MOV.U32 R10, RZ, RZ, RZ ;  /* 0x000000ffff0a4224 */ /* 0x000fc600078e00ff */
.L_x_5068:
[----:B------:R-:W-:Y:S05]  /*0f80*/  BSYNC B0 ;  /* 0x0000000000007941 */ /* 0x000fea0003800000 */
.L_x_5063:
[----:B------:R-:W-:Y:S01]  /*0f90*/  @P0 LEA R2, P6, R14, UR10, 0x2 ;  /* 0x0000000a0e020c11 */ /* 0x000fe2000f8c10ff */
[----:B------:R-:W-:Y:S01]  /*0fa0*/  IMAD.WIDE.U32 R12, R17, 0x4, R12 ;  /* 0x00000004110c7825 */ /* 0x000fe200078e000c */
[----:B------:R-:W-:Y:S02]  /*0fb0*/  @P1 LEA R4, P5, R16, UR10, 0x2 ;  /* 0x0000000a10041c11 */ /* 0x000fe4000f8a10ff */
[----:B------:R-:W-:Y:S02]  /*0fc0*/  @P2 LEA R6, P4, R18, UR10, 0x2 ;  /* 0x0000000a12062c11 */ /* 0x000fe4000f8810ff */
[----:B------:R-:W-:Y:S02]  /*0fd0*/  @P0 LEA.HI.X R3, R14, UR11, R15, 0x2, P6 ;  /* 0x0000000b0e030c11 */ /* 0x000fe4000b0f140f */
[----:B------:R-:W-:Y:S02]  /*0fe0*/  @P3 LEA R8, P6, R20, UR10, 0x2 ;  /* 0x0000000a14083c11 */ /* 0x000fe4000f8c10ff */
[----:B------:R-:W-:Y:S01]  /*0ff0*/  @P1 LEA.HI.X R5, R16, UR11, R19, 0x2, P5 ;  /* 0x0000000b10051c11 */ /* 0x000fe2000a8f1413 */
[----:B------:R0:W-:Y:S01]  /*1000*/  @P0 STG.E [R2.64], R11 ;  /* 0x0000000b02000986 */ /* 0x0001e2000c10190c */
[----:B------:R-:W-:-:S02]  /*1010*/  @P2 LEA.HI.X R7, R18, UR11, R21, 0x2, P4 ;  /* 0x0000000b12072c11 */ /* 0x000fc4000a0f1415 */
[----:B------:R-:W-:Y:S01]  /*1020*/  @P3 LEA.HI.X R9, R20, UR11, R23, 0x2, P6 ;  /* 0x0000000b14093c11 */ /* 0x000fe2000b0f1417 */
[----:B------:R0:W-:Y:S01]  /*1030*/  @P1 STG.E [R4.64], R27 ;  /* 0x0000001b04001986 */ /* 0x0001e2000c10190c */
[C---:B------:R-:W-:Y:S02]  /*1040*/  ISETP.GE.U32.AND P0, PT, R12.reuse, 0x10000, PT ;  /* 0x000100000c00780c */ /* 0x040fe40003f06070 */
[----:B------:R-:W-:Y:S01]  /*1050*/  ISETP.LT.U32.AND P1, PT, R12, UR14, PT ;  /* 0x0000000e0c007c0c */ /* 0x000fe2000bf21070 */
[----:B------:R0:W-:Y:S01]  /*1060*/  @P2 STG.E [R6.64], R25 ;  /* 0x0000001906002986 */ /* 0x0001e2000c10190c */
[C---:B------:R-:W-:Y:S02]  /*1070*/  ISETP.GE.U32.AND.EX P0, PT, R13.reuse, RZ, PT, P0 ;  /* 0x000000ff0d00720c */ /* 0x040fe40003f06100 */
[----:B------:R-:W-:Y:S01]  /*1080*/  ISETP.LT.AND.EX P1, PT, R13, UR4, PT, P1 ;  /* 0x000000040d007c0c */ /* 0x000fe2000bf21310 */
[----:B------:R0:W-:-:S12]  /*1090*/  @P3 STG.E [R8.64], R10 ;  /* 0x0000000a08003986 */ /* 0x0001d8000c10190c */
[----:B0-----:R-:W-:Y:S05]  /*10a0*/  @!P0 BRA P1, `(.L_x_5069) ;  /* 0xfffff14000008947 */ /* 0x001fea000083ffff */
[----:B------:R-:W-:Y:S05]  /*10b0*/  EXIT ;  /* 0x000000000000794d */ /* 0x000fea0003800000 */
.L_x_5044:
[----:B------:R-:W0:Y:S02]  /*10c0*/  S2R R3, SR_TID.X ;  /* 0x0000000000037919 */ /* 0x000e240000002100 */
[----:B0-----:R-:W-:-:S05]  /*10d0*/  IMAD.WIDE.U32 R4, R3, 0x4, RZ ;  /* 0x0000000403047825 */ /* 0x001fca00078e00ff */
[----:B------:R-:W-:-:S04]  /*10e0*/  ISETP.GE.U32.AND P0, PT, R4, UR14, PT ;  /* 0x0000000e04007c0c */ /* 0x000fc8000bf06070 */
[----:B------:R-:W-:-:S04]  /*10f0*/  ISETP.GE.AND.EX P0, PT, R5, UR4, PT, P0 ;  /* 0x0000000405007c0c */ /* 0x000fc8000bf06300 */
[----:B------:R-:W-:-:S13]  /*1100*/  ISETP.GT.U32.OR P0, PT, R3, 0x3fff, P0 ;  /* 0x00003fff0300780c */ /* 0x000fda0000704470 */
[----:B------:R-:W-:Y:S05]  /*1110*/  @P0 EXIT ;  /* 0x000000000000094d */ /* 0x000fea0003800000 */
[----:B------:R-:W-:-:S04]  /*1120*/  IMAD.MOV.U32 R0, RZ, RZ, RZ ;  /* 0x000000ffff007224 */ /* 0x000fc800078e00ff */
.L_x_5094:
[C---:B------:R-:W-:Y:S01]  /*1130*/  IMAD.SHL.U32 R2, R3.reuse, 0x10, RZ ;  /* 0x0000001003027824 */ /* 0x040fe200078e00ff */
[----:B------:R-:W-:-:S04]  /*1140*/  SHF.L.U64.HI R15, R3, 0x4, R0 ;  /* 0x00000004030f7819 */ /* 0x000fc80000010200 */
[----:B------:R-:W-:-:S04]  /*1150*/  IADD3 R8, P0, R2, UR8, RZ ;  /* 0x0000000802087c10 */ /* 0x000fc8000ff1e0ff */
[----:B------:R-:W-:-:S06]  /*1160*/  IADD3.X R9, R15, UR9, RZ, P0, !PT ;  /* 0x000000090f097c10 */ /* 0x000fcc00087fe4ff */
[----:B------:R-:W2:Y:S01]  /*1170*/  LDG.E.128 R8, [R8.64] ;  /* 0x0000000c08087981 */ /* 0x000ea2000c1e1d00 */
[----:B------:R-:W-:-:S04]  /*1180*/  IADD3 R4, P0, R2, UR6, RZ ;  /* 0x0000000602047c10 */ /* 0x000fc8000ff1e0ff */
[----:B------:R-:W-:-:S06]  /*1190*/  IADD3.X R5, R15, UR7, RZ, P0, !PT ;  /* 0x000000070f057c10 */ /* 0x000fcc00087fe4ff */
[----:B------:R-:W5:Y:S01]  /*11a0*/  LDG.E.128 R4, [R4.64] ;  /* 0x0000000c04047981 */ /* 0x000f62000c1e1d00 */
[----:B------:R-:W-:Y:S01]  /*11b0*/  BSSY B0, `(.L_x_5070) ;  /* 0x0000028000007945 */ /* 0x000fe20003800000 */
[----:B--2---:R-:W-:-:S05]  /*11c0*/  IMAD R13, R8, c[0x0][0xdac], RZ ;  /* 0x00036b00080d7a24 */ /* 0x004fca00078e02ff */
[----:B------:R-:W-:-:S13]  /*11d0*/  ISETP.GE.AND P0, PT, R13, RZ, PT ;  /* 0x000000ff0d00720c */ /* 0x000fda0003f06270 */
[----:B------:R-:W-:Y:S05]  /*11e0*/  @!P0 BRA `(.L_x_5071) ;  /* 0x000001a000008947 */ /* 0x000fea0003800000 */
[----:B------:R-:W-:Y:S01]  /*11f0*/  ISETP.NE.AND P0, PT, R13, RZ, PT ;  /* 0x000000ff0d00720c */ /* 0x000fe20003f05270 */
[----:B------:R-:W-:Y:S01]  /*1200*/  BSSY B1, `(.L_x_5072) ;  /* 0x0000017000017945 */ /* 0x000fe20003800000 */
[----:B------:R-:W-:Y:S02]  /*1210*/  IMAD.MOV.U32 R12, RZ, RZ, 0x1 ;  /* 0x00000001ff0c7424 */ /* 0x000fe400078e00ff */
[----:B------:R-:W-:-:S09]  /*1220*/  IMAD.MOV.U32 R8, RZ, RZ, 0x1 ;  /* 0x00000001ff087424 */ /* 0x000fd200078e00ff */
[----:B------:R-:W-:Y:S05]  /*1230*/  @!P0 BRA `(.L_x_5073) ;  /* 0x0000013000008947 */ /* 0x000fea0003800000 */
[C---:B------:R-:W-:Y:S02]  /*1240*/  IADD3 R14, R13.reuse, 0x1, RZ ;  /* 0x000000010d0e7810 */ /* 0x040fe40007ffe0ff */
[C---:B------:R-:W-:Y:S02]  /*1250*/  LOP3.LUT R8, R13.reuse, 0x1, RZ, 0xc0, !PT ;  /* 0x000000010d087812 */ /* 0x040fe400078ec0ff */
[----:B------:R-:W-:Y:S01]  /*1260*/  ISETP.GE.U32.AND P1, PT, R14, 0x3, PT ;  /* 0x000000030e00780c */ /* 0x000fe20003f26070 */
[----:B-----5:R-:W-:Y:S01]  /*1270*/  IMAD R14, R4, R4, RZ ;  /* 0x00000004040e7224 */ /* 0x020fe200078e02ff */
[----:B------:R-:W-:Y:S02]  /*1280*/  ISETP.NE.U32.AND P0, PT, R8, 0x1, PT ;  /* 0x000000010800780c */ /* 0x000fe40003f05070 */
[----:B------:R-:W-:Y:S02]  /*1290*/  LEA.HI R13, R13, R13, RZ, 0x1 ;  /* 0x0000000d0d0d7211 */ /* 0x000fe400078f08ff */
[----:B------:R-:W-:-:S07]  /*12a0*/  SEL R8, R4, 0x1, !P0 ;  /* 0x0000000104087807 */ /* 0x000fce0004000000 */
[----:B------:R-:W-:Y:S05]  /*12b0*/  @!P1 BRA `(.L_x_5073) ;  /* 0x000000b000009947 */ /* 0x000fea0003800000 */
[----:B------:R-:W-:-:S04]  /*12c0*/  SHF.R.S32.HI R4, RZ, 0x1, R13 ;  /* 0x00000001ff047819 */ /* 0x000fc8000001140d */
.L_x_5074:
[C---:B------:R-:W-:Y:S02]  /*12d0*/  IADD3 R16, R4.reuse, 0x1, RZ ;  /* 0x0000000104107810 */ /* 0x040fe40007ffe0ff */
[----:B------:R-:W-:Y:S02]  /*12e0*/  LOP3.LUT R13, R4, 0x1, RZ, 0xc0, !PT ;  /* 0x00000001040d7812 */ /* 0x000fe400078ec0ff */
        /* <DEDUP_REMOVED lines=8> */
.L_x_5073:
[----:B------:R-:W-:Y:S05]  /*1370*/  BSYNC B1 ;  /* 0x0000000000017941 */ /* 0x000fea0003800000 */
.L_x_5072:
[----:B------:R-:W-:Y:S05]  /*1380*/  BRA `(.L_x_5075) ;  /* 0x000000a000007947 */ /* 0x000fea0003800000 */
.L_x_5071:
[----:B-----5:R-:W-:Y:S01]  /*1390*/  ISETP.NE.AND P0, PT, R4, 0x1, PT ;  /* 0x000000010400780c */ /* 0x020fe20003f05270 */
        /* <DEDUP_REMOVED lines=9> */
.L_x_5075:
[----:B------:R-:W-:Y:S05]  /*1430*/  BSYNC B0 ;  /* 0x0000000000007941 */ /* 0x000fea0003800000 */
.L_x_5070:
        /* <DEDUP_REMOVED lines=10> */
[----:B------:R-:W-:Y:S01]  /*14e0*/  ISETP.GE.U32.AND P1, PT, R13, 0x3, PT ;  /* 0x000000030d00780c */ /* 0x000fe20003f26070 */
[----:B------:R-:W-:Y:S01]  /*14f0*/  IMAD R13, R5, R5, RZ ;  /* 0x00000005050d7224 */ /* 0x000fe200078e02ff */
[----:B------:R-:W-:Y:S02]  /*1500*/  ISETP.NE.U32.AND P0, PT, R9, 0x1, PT ;  /* 0x000000010900780c */ /* 0x000fe40003f05070 */
[----:B------:R-:W-:Y:S02]  /*1510*/  LEA.HI R4, R4, R4, RZ, 0x1 ;  /* 0x0000000404047211 */ /* 0x000fe400078f08ff */
[----:B------:R-:W-:-:S07]  /*1520*/  SEL R9, R5, 0x1, !P0 ;  /* 0x0000000105097807 */ /* 0x000fce0004000000 */
[----:B------:R-:W-:Y:S05]  /*1530*/  @!P1 BRA `(.L_x_5079) ;  /* 0x000000b000009947 */ /* 0x000fea0003800000 */
[----:B------:R-:W-:-:S04]  /*1540*/  SHF.R.S32.HI R5, RZ, 0x1, R4 ;  /* 0x00000001ff057819 */ /* 0x000fc80000011404 */
.L_x_5080:
[C---:B------:R-:W-:Y:S02]  /*1550*/  IADD3 R16, R5.reuse, 0x1, RZ ;  /* 0x0000000105107810 */ /* 0x040fe40007ffe0ff */
[C---:B------:R-:W-:Y:S02]  /*1560*/  LOP3.LUT R14, R5.reuse, 0x1, RZ, 0xc0, !PT ;  /* 0x00000001050e7812 */ /* 0x040fe400078ec0ff */
[----:B------:R-:W-:Y:S02]  /*1570*/  ISETP.GE.U32.AND P1, PT, R16, 0x3, PT ;  /* 0x000000031000780c */ /* 0x000fe40003f26070 */
[----:B------:R-:W-:Y:S02]  /*1580*/  LEA.HI R4, R5, R5, RZ, 0x1 ;  /* 0x0000000505047211 */ /* 0x000fe400078f08ff */
[----:B------:R-:W-:Y:S02]  /*1590*/  ISETP.NE.U32.AND P0, PT, R14, 0x1, PT ;  /* 0x000000010e00780c */ /* 0x000fe40003f05070 */
[----:B------:R-:W-:-:S02]  /*15a0*/  SHF.R.S32.HI R5, RZ, 0x1, R4 ;  /* 0x00000001ff057819 */ /* 0x000fc40000011404 */
[C---:B------:R-:W-:Y:S01]  /*15b0*/  SEL R4, R13.reuse, 0x1, !P0 ;  /* 0x000000010d047807 */ /* 0x040fe20004000000 */
[----:B------:R-:W-:-:S04]  /*15c0*/  IMAD R13, R13, R13, RZ ;  /* 0x0000000d0d0d7224 */ /* 0x000fc800078e02ff */
[----:B------:R-:W-:Y:S01]  /*15d0*/  IMAD R9, R4, R9, RZ ;  /* 0x0000000904097224 */ /* 0x000fe200078e02ff */
[----:B------:R-:W-:Y:S05]  /*15e0*/  @P1 BRA `(.L_x_5080) ;  /* 0xffffff6000001947 */ /* 0x000fea000383ffff */
.L_x_5079:
[----:B------:R-:W-:Y:S05]  /*15f0*/  BSYNC B1 ;  /* 0x0000000000017941 */ /* 0x000fea0003800000 */
.L_x_5078:
[----:B------:R-:W-:Y:S05]  /*1600*/  BRA `(.L_x_5081) ;  /* 0x0000009000007947 */ /* 0x000fea0003800000 */
.L_x_5077:
        /* <DEDUP_REMOVED lines=9> */
.L_x_5081:
[----:B------:R-:W-:Y:S05]  /*16a0*/  BSYNC B0 ;  /* 0x0000000000007941 */ /* 0x000fea0003800000 */
.L_x_5076:
        /* <DEDUP_REMOVED lines=10> */
[----:B------:R-:W-:Y:S02]  /*1750*/  ISETP.GE.U32.AND P1, PT, R10, 0x3, PT ;  /* 0x000000030a00780c */ /* 0x000fe40003f26070 */
[----:B------:R-:W-:Y:S01]  /*1760*/  ISETP.NE.U32.AND P0, PT, R5, 0x1, PT ;  /* 0x000000010500780c */ /* 0x000fe20003f05070 */
[----:B------:R-:W-:Y:S01]  /*1770*/  IMAD R5, R6, R6, RZ ;  /* 0x0000000606057224 */ /* 0x000fe200078e02ff */
[----:B------:R-:W-:Y:S02]  /*1780*/  LEA.HI R4, R4, R4, RZ, 0x1 ;  /* 0x0000000404047211 */ /* 0x000fe400078f08ff */
[----:B------:R-:W-:-:S07]  /*1790*/  SEL R10, R6, 0x1, !P0 ;  /* 0x00000001060a7807 */ /* 0x000fce0004000000 */
[----:B------:R-:W-:Y:S05]  /*17a0*/  @!P1 BRA `(.L_x_5085) ;  /* 0x000000c000009947 */ /* 0x000fea0003800000 */
[----:B------:R-:W-:Y:S01]  /*17b0*/  SHF.R.S32.HI R4, RZ, 0x1, R4 ;  /* 0x00000001ff047819 */ /* 0x000fe20000011404 */
[----:B------:R-:W-:-:S03]  /*17c0*/  IMAD.MOV.U32 R6, RZ, RZ, R5 ;  /* 0x000000ffff067224 */ /* 0x000fc600078e0005 */
.L_x_5086:
        /* <DEDUP_REMOVED lines=10> */
.L_x_5085:
[----:B------:R-:W-:Y:S05]  /*1870*/  BSYNC B1 ;  /* 0x0000000000017941 */ /* 0x000fea0003800000 */
.L_x_5084:
[----:B------:R-:W-:Y:S05]  /*1880*/  BRA `(.L_x_5087) ;  /* 0x0000009000007947 */ /* 0x000fea0003800000 */
.L_x_5083:
        /* <DEDUP_REMOVED lines=9> */
.L_x_5087:
[----:B------:R-:W-:Y:S05]  /*1920*/  BSYNC B0 ;  /* 0x0000000000007941 */ /* 0x000fea0003800000 */
.L_x_5082:
        /* <DEDUP_REMOVED lines=18> */
.L_x_5092:
        /* <DEDUP_REMOVED lines=11> */
.L_x_5091:
[----:B------:R-:W-:Y:S05]  /*1b00*/  BSYNC B1 ;  /* 0x0000000000017941 */ /* 0x000fea0003800000 */
.L_x_5090:
[----:B------:R-:W-:Y:S05]  /*1b10*/  BRA `(.L_x_5093) ;  /* 0x0000009000007947 */ /* 0x000fea0003800000 */
.L_x_5089:
        /* <DEDUP_REMOVED lines=9> */
.L_x_5093:
[----:B------:R-:W-:Y:S05]  /*1bb0*/  BSYNC B0 ;  /* 0x0000000000007941 */ /* 0x000fea0003800000 */
.L_x_5088:
[----:B------:R-:W-:-:S04]  /*1bc0*/  IADD3 R4, P0, R2, UR10, RZ ;  /* 0x0000000a02047c10 */ /* 0x000fc8000ff1e0ff */
[----:B------:R-:W-:Y:S02]  /*1bd0*/  IADD3.X R5, R15, UR11, RZ, P0, !PT ;  /* 0x0000000b0f057c10 */ /* 0x000fe400087fe4ff */
        /* <DEDUP_REMOVED lines=11> */
.L_x_5095:
        /* <DEDUP_REMOVED lines=15> */
.L_x_8030:


//--------------------- .text._ZN2at6native55_GLOBAL__N__de093ff9_22_ForeachBinaryOpList_cu_a911ec4325multi_tensor_apply_kernelINS1_18TensorListMetadataILi3EEENS1_24BinaryOpListAlphaFunctorIaLi3ELi2ELi2EEEJNS1_13power_functorIaEEaEEEvT_T0_DpT1_ --------------------------
	.section	.text._ZN2at6native55_GLOBAL__N__de093ff9_22_ForeachBinaryOpList_cu_a911ec4325multi_tensor_apply_kernelINS1_18TensorListMetadataILi3EEENS1_24BinaryOpListAlphaFunctorIaLi3ELi2ELi2EEEJNS1_13power_functorIaEEaEEEvT_T0_DpT1_,"ax",@progbits
	.sectioninfo	@"SHI_REGISTERS=32"
	.align	128
.text._ZN2at6native55_GLOBAL__N__de093ff9_22_ForeachBinaryOpList_cu_a911ec4325multi_tensor_apply_kernelINS1_18TensorListMetadataILi3EEENS1_24BinaryOpListAlphaFunctorIaLi3ELi2ELi2EEEJNS1_13power_functorIaEEaEEEvT_T0_DpT1_:
        .type           _ZN2at6native55_GLOBAL__N__de093ff9_22_ForeachBinaryOpList_cu_a911ec4325multi_tensor_apply_kernelINS1_18TensorListMetadataILi3EEENS1_24BinaryOpListAlphaFunctorIaLi3ELi2ELi2EEEJNS1_13power_functorIaEEaEEEvT_T0_DpT1_,@function
        .size           _ZN2at6native55_GLOBAL__N__de093ff9_22_ForeachBinaryOpList_cu_a911ec4325multi_tensor_apply_kernelINS1_18TensorListMetadataILi3EEENS1_24BinaryOpListAlphaFunctorIaLi3ELi2ELi2EEEJNS1_13power_functorIaEEaEEEvT_T0_DpT1_,(.L_x_8031 - _ZN2at6native55_GLOBAL__N__de093ff9_22_ForeachBinaryOpList_cu_a911ec4325multi_tensor_apply_kernelINS1_18TensorListMetadataILi3EEENS1_24BinaryOpListAlphaFunctorIaLi3ELi2ELi2EEEJNS1_13power_functorIaEEaEEEvT_T0_DpT1_)
        .other          _ZN2at6native55_GLOBAL__N__de093ff9_22_ForeachBinaryOpList_cu_a911ec4325multi_tensor_apply_kernelINS1_18TensorListMetadataILi3EEENS1_24BinaryOpListAlphaFunctorIaLi3ELi2ELi2EEEJNS1_13power_functorIaEEaEEEvT_T0_DpT1_,@"STO_CUDA_ENTRY STV_DEFAULT"
_ZN2at6native55_GLOBAL__N__de093ff9_22_ForeachBinaryOpList_cu_a911ec4325multi_tensor_apply_kernelINS1_18TensorListMetadataILi3EEENS1_24BinaryOpListAlphaFunctorIaLi3ELi2ELi2EEEJNS1_13power_functorIaEEaEEEvT_T0_DpT1_:
        /* <DEDUP_REMOVED lines=14> */
[----:B------:R-:W-:-:S02]  /*00e0*/  UIADD3 UR15, UP3, UR4, UR10, URZ ;  /* 0x0000000a040f7290 */ /* 0x000fc4000ff7e03f */
[----:B------:R-:W-:Y:S02]  /*00f0*/  ULDC.64 UR12, c[0x0][UR12+0x5e0] ;  /* 0x000178000c0c7abb */ /* 0x000fe40008000a00 */
[----:B------:R-:W-:Y:S02]  /*0100*/  UIADD3 UR14, UP4, -UR4, UR12, URZ ;  /* 0x0000000c040e7290 */ /* 0x000fe4000ff9e13f */
[----:B------:R-:W-:Y:S02]  /*0110*/  ULOP3.LUT UR4, UR15, UR16, UR17, 0xfe, !UPT ;  /* 0x000000100f047292 */ /* 0x000fe4000f8efe11 */
[----:B------:R-:W-:Y:S02]  /*0120*/  UIADD3.X UR6, UR5, UR7, URZ, UP1, !UPT ;  /* 0x0000000705067290 */ /* 0x000fe40008ffe43f */
[----:B------:R-:W-:Y:S02]  /*0130*/  ULOP3.LUT UP0, URZ, UR14, 0x3, UR4, 0xc8, !UPT ;  /* 0x000000030e3f7892 */ /* 0x000fe4000f80c804 */
[----:B------:R-:W-:-:S02]  /*0140*/  UIADD3.X UR8, UR5, UR9, URZ, UP2, !UPT ;  /* 0x0000000905087290 */ /* 0x000fc400097fe43f */
[----:B------:R-:W-:Y:S02]  /*0150*/  UIADD3.X UR10, UR5, UR11, URZ, UP3, !UPT ;  /* 0x0000000b050a7290 */ /* 0x000fe40009ffe43f */
[----:B------:R-:W-:Y:S01]  /*0160*/  PLOP3.LUT P0, PT, PT, PT, UP0, 0x80, 0x0 ;  /* 0x000000000000781c */ /* 0x000fe20003f0f008 */
[----:B------:R-:W-:-:S03]  /*0170*/  UIADD3.X UR5, ~UR5, UR13, URZ, UP4, !UPT ;  /* 0x0000000d05057290 */ /* 0x000fc6000a7fe53f */
[----:B------:R-:W-:-:S09]  /*0180*/  ULDC.64 UR12, c[0x0][0x118] ;  /* 0x00004600000c7ab9 */ /* 0x000fd20000000a00 */
        /* <DEDUP_REMOVED lines=8> */
.L_x_5120:
[----:B0-----:R-:W-:Y:S02]  /*0210*/  IADD3 R21, P1, R0, R14, RZ ;  /* 0x0000000e00157210 */ /* 0x001fe40007f3e0ff */
[----:B------:R-:W-:Y:S02]  /*0220*/  PRMT R20, RZ, 0x7610, R20 ;  /* 0x00007610ff147816 */ /* 0x000fe40000000014 */
[C---:B------:R-:W-:Y:S01]  /*0230*/  ISETP.GE.U32.AND P0, PT, R21.reuse, 0x10000, PT ;  /* 0x000100001500780c */ /* 0x040fe20003f06070 */
[----:B------:R-:W-:Y:S01]  /*0240*/  IMAD.X R25, RZ, RZ, R15, P1 ;  /* 0x000000ffff197224 */ /* 0x000fe200008e060f */
[C---:B------:R-:W-:Y:S02]  /*0250*/  ISETP.LT.U32.AND P1, PT, R21.reuse, UR14, PT ;  /* 0x0000000e15007c0c */ /* 0x040fe4000bf21070 */
[----:B------:R-:W-:-:S02]  /*0260*/  IADD3 R18, P2, R21, c[0x0][0x0], RZ ;  /* 0x0000000015127a10 */ /* 0x000fc40007f5e0ff */
[C---:B------:R-:W-:Y:S02]  /*0270*/  ISETP.GE.U32.AND.EX P0, PT, R25.reuse, RZ, PT, P0 ;  /* 0x000000ff1900720c */ /* 0x040fe40003f06100 */
[----:B------:R-:W-:Y:S01]  /*0280*/  LEA R17, P3, R12, R21, 0x1 ;  /* 0x000000150c117211 */ /* 0x000fe200078608ff */
[--C-:B------:R-:W-:Y:S01]  /*0290*/  IMAD.X R24, RZ, RZ, R25.reuse, P2 ;  /* 0x000000ffff187224 */ /* 0x100fe200010e0619 */
        /* <DEDUP_REMOVED lines=9> */
[----:B------:R-:W-:-:S04]  /*0330*/  @P0 IADD3 R4, P4, R21, UR17, RZ ;  /* 0x0000001115040c10 */ /* 0x000fc8000ff9e0ff */
[----:B------:R-:W-:Y:S02]  /*0340*/  @P0 IADD3.X R5, R25, UR6, RZ, P4, !PT ;  /* 0x0000000619050c10 */ /* 0x000fe4000a7fe4ff */
[----:B------:R-:W-:Y:S02]  /*0350*/  @P0 IADD3 R2, P4, R21, UR16, RZ ;  /* 0x0000001015020c10 */ /* 0x000fe4000ff9e0ff */
[----:B------:R-:W-:Y:S01]  /*0360*/  ISETP.LT.U32.AND P3, PT, R17, UR14, PT ;  /* 0x0000000e11007c0c */ /* 0x000fe2000bf61070 */
[----:B------:R0:W5:Y:S01]  /*0370*/  @P0 LDG.E.U8 R20, [R4.64] ;  /* 0x0000000c04140981 */ /* 0x000162000c1e1100 */
[----:B------:R-:W-:Y:S02]  /*0380*/  @P0 IADD3.X R3, R25, UR8, RZ, P4, !PT ;  /* 0x0000000819030c10 */ /* 0x000fe4000a7fe4ff */
[----:B------:R-:W-:Y:S02]  /*0390*/  IADD3 R13, P4, R6, R21, RZ ;  /* 0x00000015060d7210 */ /* 0x000fe40007f9e0ff */
[----:B------:R-:W-:Y:S01]  /*03a0*/  ISETP.GE.U32.AND.EX P2, PT, R16, RZ, PT, P2 ;  /* 0x000000ff1000720c */ /* 0x000fe20003f46120 */
[----:B------:R1:W2:Y:S01]  /*03b0*/  @P0 LDG.E.U8 R22, [R2.64] ;  /* 0x0000000c02160981 */ /* 0x0002a2000c1e1100 */
[----:B------:R-:W-:Y:S01]  /*03c0*/  @P1 IADD3 R6, P5, R18, UR17, RZ ;  /* 0x0000001112061c10 */ /* 0x000fe2000ffbe0ff */
[----:B------:R-:W-:Y:S01]  /*03d0*/  IMAD.X R19, RZ, RZ, R25, P4 ;  /* 0x000000ffff137224 */ /* 0x000fe200020e0619 */
[----:B------:R-:W-:-:S02]  /*03e0*/  ISETP.LT.AND.EX P2, PT, R16, UR5, !P2, P3 ;  /* 0x0000000510007c0c */ /* 0x000fc4000d741330 */
[C---:B------:R-:W-:Y:S02]  /*03f0*/  ISETP.GE.U32.AND P3, PT, R13.reuse, 0x10000, PT ;  /* 0x000100000d00780c */ /* 0x040fe40003f66070 */
[----:B------:R-:W-:Y:S02]  /*0400*/  ISETP.LT.U32.AND P4, PT, R13, UR14, PT ;  /* 0x0000000e0d007c0c */ /* 0x000fe4000bf81070 */
[C---:B------:R-:W-:Y:S02]  /*0410*/  ISETP.GE.U32.AND.EX P3, PT, R19.reuse, RZ, PT, P3 ;  /* 0x000000ff1300720c */ /* 0x040fe40003f66130 */
[----:B------:R-:W-:Y:S02]  /*0420*/  @P1 IADD3.X R7, R24, UR6, RZ, P5, !PT ;  /* 0x0000000618071c10 */ /* 0x000fe4000affe4ff */
[----:B------:R-:W-:Y:S02]  /*0430*/  ISETP.LT.AND.EX P3, PT, R19, UR5, !P3, P4 ;  /* 0x0000000513007c0c */ /* 0x000fe4000df61340 */
[----:B0-----:R-:W-:-:S02]  /*0440*/  @P1 IADD3 R4, P5, R18, UR16, RZ ;  /* 0x0000001012041c10 */ /* 0x001fc4000ffbe0ff */
[----:B------:R-:W-:Y:S02]  /*0450*/  PRMT R23, RZ, 0x7610, R23 ;  /* 0x00007610ff177816 */ /* 0x000fe40000000017 */
[----:B------:R-:W-:Y:S02]  /*0460*/  @P1 IADD3.X R5, R24, UR8, RZ, P5, !PT ;  /* 0x0000000818051c10 */ /* 0x000fe4000affe4ff */
[C---:B------:R-:W-:Y:S02]  /*0470*/  @P2 IADD3 R8, P4, R17.reuse, UR17, RZ ;  /* 0x0000001111082c10 */ /* 0x040fe4000ff9e0ff */
[----:B-1----:R-:W-:Y:S01]  /*0480*/  @P2 IADD3 R2, P5, R17, UR16, RZ ;  /* 0x0000001011022c10 */ /* 0x002fe2000ffbe0ff */
[----:B------:R0:W5:Y:S01]  /*0490*/  @P1 LDG.E.U8 R23, [R6.64] ;  /* 0x0000000c06171981 */ /* 0x000162000c1e1100 */
[----:B------:R-:W-:Y:S02]  /*04a0*/  PRMT R27, RZ, 0x7610, R27 ;  /* 0x00007610ff1b7816 */ /* 0x000fe4000000001b */
[----:B------:R-:W-:-:S02]  /*04b0*/  @P2 IADD3.X R9, R16, UR6, RZ, P4, !PT ;  /* 0x0000000610092c10 */ /* 0x000fc4000a7fe4ff */
[----:B------:R-:W-:Y:S02]  /*04c0*/  @P2 IADD3.X R3, R16, UR8, RZ, P5, !PT ;  /* 0x0000000810032c10 */ /* 0x000fe4000affe4ff */
[C---:B------:R-:W-:Y:S01]  /*04d0*/  @P3 IADD3 R10, P5, R13.reuse, UR16, RZ ;  /* 0x000000100d0a3c10 */ /* 0x040fe2000ffbe0ff */
[----:B------:R1:W5:Y:S01]  /*04e0*/  @P1 LDG.E.U8 R27, [R4.64] ;  /* 0x0000000c041b1981 */ /* 0x000362000c1e1100 */
[----:B0-----:R-:W-:Y:S02]  /*04f0*/  @P3 IADD3 R6, P4, R13, UR17, RZ ;  /* 0x000000110d063c10 */ /* 0x001fe4000ff9e0ff */
[----:B------:R-:W-:Y:S02]  /*0500*/  PRMT R26, RZ, 0x7610, R26 ;  /* 0x00007610ff1a7816 */ /* 0x000fe4000000001a */
[----:B------:R-:W-:Y:S02]  /*0510*/  PRMT R29, RZ, 0x7610, R29 ;  /* 0x00007610ff1d7816 */ /* 0x000fe4000000001d */
[----:B------:R-:W-:-:S02]  /*0520*/  @P3 IADD3.X R7, R19, UR6, RZ, P4, !PT ;  /* 0x0000000613073c10 */ /* 0x000fc4000a7fe4ff */
[----:B-1----:R-:W-:Y:S01]  /*0530*/  PRMT R4, RZ, 0x7610, R4 ;  /* 0x00007610ff047816 */ /* 0x002fe20000000004 */
[----:B------:R0:W5:Y:S01]  /*0540*/  @P2 LDG.E.U8 R26, [R8.64] ;  /* 0x0000000c081a2981 */ /* 0x000162000c1e1100 */
[----:B------:R-:W-:-:S03]  /*0550*/  @P3 IADD3.X R11, R19, UR8, RZ, P5, !PT ;  /* 0x00000008130b3c10 */ /* 0x000fc6000affe4ff */
[----:B------:R0:W5:Y:S04]  /*0560*/  @P3 LDG.E.U8 R29, [R6.64] ;  /* 0x0000000c061d3981 */ /* 0x000168000c1e1100 */
[----:B------:R0:W5:Y:S01]  /*0570*/  @P3 LDG.E.U8 R4, [R10.64] ;  /* 0x0000000c0a043981 */ /* 0x000162000c1e1100 */
[----:B------:R-:W-:Y:S01]  /*0580*/  PRMT R28, RZ, 0x7610, R28 ;  /* 0x00007610ff1c7816 */ /* 0x000fe2000000001c */
[----:B------:R-:W-:-:S05]  /*0590*/  ULDC.S8 UR4, c[0x0][0xdaa] ;  /* 0x00036a8000047ab9 */ /* 0x000fca0000000200 */
[----:B------:R1:W5:Y:S01]  /*05a0*/  @P2 LDG.E.U8 R28, [R2.64] ;  /* 0x0000000c021c2981 */ /* 0x000362000c1e1100 */
[----:B------:R-:W-:Y:S01]  /*05b0*/  BSSY B0, `(.L_x_5097) ;  /* 0x000003d000007945 */ /* 0x000fe20003800000 */
[----:B--2---:R-:W-:-:S05]  /*05c0*/  PRMT R5, R22, 0x9910, RZ ;  /* 0x0000991016057816 */ /* 0x004fca00000000ff */
[----:B------:R-:W-:-:S05]  /*05d0*/  IMAD R5, R5, UR4, RZ ;  /* 0x0000000405057c24 */ /* 0x000fca000f8e02ff */
[----:B-1----:R-:W-:-:S04]  /*05e0*/  PRMT R2, R5, 0x8880, RZ ;  /* 0x0000888005027816 */ /* 0x002fc800000000ff */
[----:B------:R-:W-:Y:S02]  /*05f0*/  ISETP.GE.AND P4, PT, R2, RZ, PT ;  /* 0x000000ff0200720c */ /* 0x000fe40003f86270 */
[----:B------:R-:W-:-:S04]  /*0600*/  PRMT R5, R5, 0x8880, RZ ;  /* 0x0000888005057816 */ /* 0x000fc800000000ff */
[----:B------:R-:W-:-:S07]  /*0610*/  PRMT R5, R5, 0x7710, RZ ;  /* 0x0000771005057816 */ /* 0x000fce00000000ff */
        /* <DEDUP_REMOVED lines=15> */
[----:B------:R-:W-:-:S04]  /*0710*/  LOP3.LUT R6, R5, 0x80, RZ, 0xc0, !PT ;  /* 0x0000008005067812 */ /* 0x000fc800078ec0ff */
[----:B------:R-:W-:Y:S01]  /*0720*/  LEA.HI R6, R6, R5, RZ, 0x19 ;  /* 0x0000000506067211 */ /* 0x000fe200078fc8ff */
[----:B------:R-:W-:Y:S02]  /*0730*/  IMAD R5, R8, R8, RZ ;  /* 0x0000000808057224 */ /* 0x000fe400078e02ff */
[----:B------:R-:W-:Y:S05]  /*0740*/  @!P4 BRA `(.L_x_5100) ;  /* 0x000001600000c947 */ /* 0x000fea0003800000 */
[----:B------:R-:W-:-:S04]  /*0750*/  PRMT R6, R6, 0x8880, RZ ;  /* 0x0000888006067816 */ /* 0x000fc800000000ff */
[----:B------:R-:W-:-:S04]  /*0760*/  SHF.R.S32.HI R6, RZ, 0x1, R6 ;  /* 0x00000001ff067819 */ /* 0x000fc80000011406 */
.L_x_5101:
[C---:B------:R-:W-:Y:S02]  /*0770*/  IADD3 R8, R6.reuse, 0x1, RZ ;  /* 0x0000000106087810 */ /* 0x040fe40007ffe0ff */
[----:B------:R-:W-:Y:S02]  /*0780*/  LOP3.LUT R9, R6, 0x1, RZ, 0xc0, !PT ;  /* 0x0000000106097812 */ /* 0x000fe400078ec0ff */
[----:B------:R-:W-:Y:S02]  /*0790*/  LOP3.LUT R8, R8, 0xff, RZ, 0xc0, !PT ;  /* 0x000000ff08087812 */ /* 0x000fe400078ec0ff */
[----:B------:R-:W-:Y:S02]  /*07a0*/  ISETP.NE.U32.AND P4, PT, R9, 0x1, PT ;  /* 0x000000010900780c */ /* 0x000fe40003f85070 */
[----:B------:R-:W-:Y:S02]  /*07b0*/  LOP3.LUT R9, R6, 0x80, RZ, 0xc0, !PT ;  /* 0x0000008006097812 */ /* 0x000fe400078ec0ff */
[----:B------:R-:W-:-:S02]  /*07c0*/  ISETP.GE.U32.AND P5, PT, R8, 0x3, PT ;  /* 0x000000030800780c */ /* 0x000fc40003fa6070 */
[----:B------:R-:W-:Y:S02]  /*07d0*/  PRMT R7, R7, 0x9910, RZ ;  /* 0x0000991007077816 */ /* 0x000fe400000000ff */
[C---:B------:R-:W-:Y:S02]  /*07e0*/  PRMT R10, R5.reuse, 0x9910, RZ ;  /* 0x00009910050a7816 */ /* 0x040fe400000000ff */
[----:B------:R-:W-:Y:S01]  /*07f0*/  SEL R8, R5, 0x1, !P4 ;  /* 0x0000000105087807 */ /* 0x000fe20006000000 */
[----:B------:R-:W-:Y:S01]  /*0800*/  IMAD.MOV.U32 R5, RZ, RZ, R7 ;  /* 0x000000ffff057224 */ /* 0x000fe200078e0007 */
[----:B------:R-:W-:Y:S01]  /*0810*/  LEA.HI R9, R9, R6, RZ, 0x19 ;  /* 0x0000000609097211 */ /* 0x000fe200078fc8ff */
[----:B------:R-:W-:Y:S01]  /*0820*/  IMAD.MOV.U32 R7, RZ, RZ, R10 ;  /* 0x000000ffff077224 */ /* 0x000fe200078e000a */
[----:B------:R-:W-:Y:S02]  /*0830*/  PRMT R6, R8, 0x9910, RZ ;  /* 0x0000991008067816 */ /* 0x000fe400000000ff */
[----:B------:R-:W-:Y:S01]  /*0840*/  PRMT R8, R9, 0x8880, RZ ;  /* 0x0000888009087816 */ /* 0x000fe200000000ff */
[----:B------:R-:W-:-:S02]  /*0850*/  IMAD R9, R7, R7, RZ ;  /* 0x0000000707097224 */ /* 0x000fc400078e02ff */
[----:B------:R-:W-:Y:S01]  /*0860*/  IMAD R7, R5, R6, RZ ;  /* 0x0000000605077224 */ /* 0x000fe200078e02ff */
[----:B------:R-:W-:Y:S02]  /*0870*/  SHF.R.S32.HI R8, RZ, 0x1, R8 ;  /* 0x00000001ff087819 */ /* 0x000fe40000011408 */
[----:B------:R-:W-:Y:S02]  /*0880*/  PRMT R5, R9, 0x7610, R5 ;  /* 0x0000761009057816 */ /* 0x000fe40000000005 */
[----:B------:R-:W-:Y:S01]  /*0890*/  PRMT R6, R8, 0x7610, R6 ;  /* 0x0000761008067816 */ /* 0x000fe20000000006 */
[----:B------:R-:W-:Y:S05]  /*08a0*/  @P5 BRA `(.L_x_5101) ;  /* 0xfffffec000005947 */ /* 0x000fea000383ffff */
.L_x_5100:
[----:B------:R-:W-:Y:S05]  /*08b0*/  BSYNC B1 ;  /* 0x0000000000017941 */ /* 0x000fea0003800000 */
.L_x_5099:
[----:B------:R-:W-:Y:S05]  /*08c0*/  BRA `(.L_x_5102) ;  /* 0x000000b000007947 */ /* 0x000fea0003800000 */
.L_x_5098:
[----:B0----5:R-:W-:Y:S01]  /*08d0*/  LOP3.LUT R20, R20, 0xff, RZ, 0xc0, !PT ;  /* 0x000000ff14147812 */ /* 0x021fe200078ec0ff */
[----:B------:R-:W-:Y:S02]  /*08e0*/  IMAD.MOV.U32 R3, RZ, RZ, 0x1 ;  /* 0x00000001ff037424 */ /* 0x000fe400078e00ff */
[----:B------:R-:W-:Y:S01]  /*08f0*/  IMAD.MOV.U32 R7, RZ, RZ, 0x1 ;  /* 0x00000001ff077424 */ /* 0x000fe200078e00ff */
[----:B------:R-:W-:Y:S01]  /*0900*/  ISETP.NE.AND P4, PT, R20, 0x1, PT ;  /* 0x000000011400780c */ /* 0x000fe20003f85270 */
[----:B------:R-:W-:-:S12]  /*0910*/  IMAD.MOV.U32 R2, RZ, RZ, 0x1 ;  /* 0x00000001ff027424 */ /* 0x000fd800078e00ff */
[----:B------:R-:W-:Y:S05]  /*0920*/  @!P4 BRA `(.L_x_5102) ;  /* 0x000000500000c947 */ /* 0x000fea0003800000 */
[----:B------:R-:W-:-:S13]  /*0930*/  ISETP.NE.AND P4, PT, R20, 0xff, PT ;  /* 0x000000ff1400780c */ /* 0x000fda0003f85270 */
[----:B------:R-:W-:-:S04]  /*0940*/  @!P4 LOP3.LUT R5, R5, 0x1, RZ, 0xc0, !PT ;  /* 0x000000010505c812 */ /* 0x000fc800078ec0ff */
[----:B------:R-:W-:-:S04]  /*0950*/  @!P4 ISETP.NE.U32.AND P5, PT, R5, 0x1, PT ;  /* 0x000000010500c80c */ /* 0x000fc80003fa5070 */
[----:B------:R-:W-:-:S04]  /*0960*/  @!P4 SEL R7, R2, 0xffff, P5 ;  /* 0x0000ffff0207c807 */ /* 0x000fc80002800000 */
[----:B------:R-:W-:Y:S02]  /*0970*/  @P4 PRMT R7, RZ, 0x7610, R7 ;  /* 0x00007610ff074816 */ /* 0x000fe40000000007 */
.L_x_5102:
[----:B------:R-:W-:Y:S05]  /*0980*/  BSYNC B0 ;  /* 0x0000000000007941 */ /* 0x000fea0003800000 */
.L_x_5097:
[----:B-----5:R-:W-:Y:S01]  /*0990*/  PRMT R5, R27, 0x9910, RZ ;  /* 0x000099101b057816 */ /* 0x020fe200000000ff */
[----:B------:R-:W-:Y:S04]  /*09a0*/  BSSY B0, `(.L_x_5103) ;  /* 0x000003b000007945 */ /* 0x000fe80003800000 */
[----:B------:R-:W-:-:S05]  /*09b0*/  IMAD R5, R5, UR4, RZ ;  /* 0x0000000405057c24 */ /* 0x000fca000f8e02ff */
[C---:B------:R-:W-:Y:S02]  /*09c0*/  PRMT R6, R5.reuse, 0x8880, RZ ;  /* 0x0000888005067816 */ /* 0x040fe400000000ff */
[----:B------:R-:W-:Y:S02]  /*09d0*/  PRMT R5, R5, 0x8880, RZ ;  /* 0x0000888005057816 */ /* 0x000fe400000000ff */
[----:B------:R-:W-:Y:S02]  /*09e0*/  ISETP.GE.AND P4, PT, R6, RZ, PT ;  /* 0x000000ff0600720c */ /* 0x000fe40003f86270 */
[----:B------:R-:W-:-:S11]  /*09f0*/  PRMT R5, R5, 0x7710, RZ ;  /* 0x0000771005057816 */ /* 0x000fd600000000ff */
        /* <DEDUP_REMOVED lines=22> */
.L_x_5107:
[----:B------:R-:W-:Y:S02]  /*0b60*/  LOP3.LUT R5, R10, 0x1, RZ, 0xc0, !PT ;  /* 0x000000010a057812 */ /* 0x000fe400078ec0ff */
[----:B------:R-:W-:Y:S02]  /*0b70*/  PRMT R9, R6, 0x9910, RZ ;  /* 0x0000991006097816 */ /* 0x000fe400000000ff */
[----:B------:R-:W-:Y:S02]  /*0b80*/  ISETP.NE.U32.AND P4, PT, R5, 0x1, PT ;  /* 0x000000010500780c */ /* 0x000fe40003f85070 */
[----:B------:R-:W-:Y:S01]  /*0b90*/  LOP3.LUT R5, R10, 0x80, RZ, 0xc0, !PT ;  /* 0x000000800a057812 */ /* 0x000fe200078ec0ff */
[----:B------:R-:W-:Y:S01]  /*0ba0*/  IMAD R9, R9, R9, RZ ;  /* 0x0000000909097224 */ /* 0x000fe200078e02ff */
[----:B------:R-:W-:Y:S02]  /*0bb0*/  SEL R6, R6, 0x1, !P4 ;  /* 0x0000000106067807 */ /* 0x000fe40006000000 */
[----:B------:R-:W-:-:S02]  /*0bc0*/  LEA.HI R8, R5, R10, RZ, 0x19 ;  /* 0x0000000a05087211 */ /* 0x000fc400078fc8ff */
[----:B------:R-:W-:Y:S02]  /*0bd0*/  IADD3 R10, R10, 0x1, RZ ;  /* 0x000000010a0a7810 */ /* 0x000fe40007ffe0ff */
[----:B------:R-:W-:Y:S02]  /*0be0*/  PRMT R11, R11, 0x9910, RZ ;  /* 0x000099100b0b7816 */ /* 0x000fe400000000ff */
[----:B------:R-:W-:Y:S02]  /*0bf0*/  LOP3.LUT R10, R10, 0xff, RZ, 0xc0, !PT ;  /* 0x000000ff0a0a7812 */ /* 0x000fe400078ec0ff */
[----:B------:R-:W-:Y:S01]  /*0c00*/  PRMT R6, R6, 0x9910, RZ ;  /* 0x0000991006067816 */ /* 0x000fe200000000ff */
[----:B------:R-:W-:Y:S01]  /*0c10*/  IMAD.MOV.U32 R5, RZ, RZ, R11 ;  /* 0x000000ffff057224 */ /* 0x000fe200078e000b */
[----:B------:R-:W-:Y:S02]  /*0c20*/  ISETP.GE.U32.AND P4, PT, R10, 0x3, PT ;  /* 0x000000030a00780c */ /* 0x000fe40003f86070 */
[----:B------:R-:W-:Y:S01]  /*0c30*/  PRMT R8, R8, 0x8880, RZ ;  /* 0x0000888008087816 */ /* 0x000fe200000000ff */
[----:B------:R-:W-:Y:S01]  /*0c40*/  IMAD R5, R5, R6, RZ ;  /* 0x0000000605057224 */ /* 0x000fe200078e02ff */
[----:B------:R-:W-:-:S02]  /*0c50*/  PRMT R6, R9, 0x7610, R6 ;  /* 0x0000761009067816 */ /* 0x000fc40000000006 */
[----:B------:R-:W-:Y:S02]  /*0c60*/  SHF.R.S32.HI R8, RZ, 0x1, R8 ;  /* 0x00000001ff087819 */ /* 0x000fe40000011408 */
[----:B------:R-:W-:Y:S02]  /*0c70*/  PRMT R11, R5, 0x7610, R11 ;  /* 0x00007610050b7816 */ /* 0x000fe4000000000b */
[----:B------:R-:W-:-:S03]  /*0c80*/  PRMT R10, R8, 0x7610, R10 ;  /* 0x00007610080a7816 */ /* 0x000fc6000000000a */
[----:B------:R-:W-:Y:S05]  /*0c90*/  @P4 BRA `(.L_x_5107) ;  /* 0xfffffec000004947 */ /* 0x000fea000383ffff */
.L_x_5106:
[----:B------:R-:W-:Y:S05]  /*0ca0*/  BSYNC B1 ;  /* 0x0000000000017941 */ /* 0x000fea0003800000 */
.L_x_5105:
[----:B------:R-:W-:Y:S05]  /*0cb0*/  BRA `(.L_x_5108) ;  /* 0x0000009000007947 */ /* 0x000fea0003800000 */
.L_x_5104:
[----:B------:R-:W-:Y:S02]  /*0cc0*/  LOP3.LUT R23, R23, 0xff, RZ, 0xc0, !PT ;  /* 0x000000ff17177812 */ /* 0x000fe400078ec0ff */
[----:B------:R-:W-:Y:S02]  /*0cd0*/  PRMT R11, R3, 0x7610, R11 ;  /* 0x00007610030b7816 */ /* 0x000fe4000000000b */
[----:B------:R-:W-:-:S13]  /*0ce0*/  ISETP.NE.AND P4, PT, R23, 0x1, PT ;  /* 0x000000011700780c */ /* 0x000fda0003f85270 */
[----:B------:R-:W-:Y:S05]  /*0cf0*/  @!P4 BRA `(.L_x_5108) ;  /* 0x000000500000c947 */ /* 0x000fea0003800000 */
[----:B------:R-:W-:-:S13]  /*0d00*/  ISETP.NE.AND P4, PT, R23, 0xff, PT ;  /* 0x000000ff1700780c */ /* 0x000fda0003f85270 */
[----:B------:R-:W-:-:S04]  /*0d10*/  @!P4 LOP3.LUT R5, R5, 0x1, RZ, 0xc0, !PT ;  /* 0x000000010505c812 */ /* 0x000fc800078ec0ff */
[----:B------:R-:W-:-:S04]  /*0d20*/  @!P4 ISETP.NE.U32.AND P5, PT, R5, 0x1, PT ;  /* 0x000000010500c80c */ /* 0x000fc80003fa5070 */
[----:B------:R-:W-:-:S04]  /*0d30*/  @!P4 SEL R11, R2, 0xffff, P5 ;  /* 0x0000ffff020bc807 */ /* 0x000fc80002800000 */
[----:B------:R-:W-:Y:S02]  /*0d40*/  @P4 PRMT R11, RZ, 0x7610, R11 ;  /* 0x00007610ff0b4816 */ /* 0x000fe4000000000b */
.L_x_5108:
[----:B------:R-:W-:Y:S05]  /*0d50*/  BSYNC B0 ;  /* 0x0000000000007941 */ /* 0x000fea0003800000 */
.L_x_5103:
[----:B------:R-:W-:Y:S01]  /*0d60*/  PRMT R5, R28, 0x9910, RZ ;  /* 0x000099101c057816 */ /* 0x000fe200000000ff */
[----:B------:R-:W-:Y:S04]  /*0d70*/  BSSY B0, `(.L_x_5109) ;  /* 0x000003b000007945 */ /* 0x000fe80003800000 */
[----:B------:R-:W-:-:S05]  /*0d80*/  IMAD R5, R5, UR4, RZ ;  /* 0x0000000405057c24 */ /* 0x000fca000f8e02ff */
[C---:B------:R-:W-:Y:S02]  /*0d90*/  PRMT R6, R5.reuse, 0x8880, RZ ;  /* 0x0000888005067816 */ /* 0x040fe400000000ff */
[----:B------:R-:W-:Y:S02]  /*0da0*/  PRMT R5, R5, 0x8880, RZ ;  /* 0x0000888005057816 */ /* 0x000fe400000000ff */
[----:B------:R-:W-:Y:S02]  /*0db0*/  ISETP.GE.AND P4, PT, R6, RZ, PT ;  /* 0x000000ff0600720c */ /* 0x000fe40003f86270 */
[----:B------:R-:W-:-:S11]  /*0dc0*/  PRMT R5, R5, 0x7710, RZ ;  /* 0x0000771005057816 */ /* 0x000fd600000000ff */
        /* <DEDUP_REMOVED lines=18> */
[----:B------:R-:W-:Y:S01]  /*0ef0*/  BSSY B1, `(.L_x_5112) ;  /* 0x0000018000017945 */ /* 0x000fe20003800000 */
[----:B------:R-:W-:Y:S02]  /*0f00*/  PRMT R6, R8, 0x7610, R6 ;  /* 0x0000761008067816 */ /* 0x000fe40000000006 */
[----:B------:R-:W-:-:S04]  /*0f10*/  SHF.R.S32.HI R5, RZ, 0x1, R5 ;  /* 0x00000001ff057819 */ /* 0x000fc80000011405 */
[----:B------:R-:W-:-:S04]  /*0f20*/  PRMT R10, R5, 0x7610, R10 ;  /* 0x00007610050a7816 */ /* 0x000fc8000000000a */
.L_x_5113:
        /* <DEDUP_REMOVED lines=20> */
[----:B------:R-:W-:Y:S05]  /*1070*/  BSYNC B1 ;  /* 0x0000000000017941 */ /* 0x000fea0003800000 */
.L_x_5112:
[----:B------:R-:W-:Y:S05]  /*1080*/  BRA `(.L_x_5111) ;  /* 0x0000009000007947 */ /* 0x000fea0003800000 */
.L_x_5110:
        /* <DEDUP_REMOVED lines=9> */
.L_x_5111:
[----:B------:R-:W-:Y:S05]  /*1120*/  BSYNC B0 ;  /* 0x0000000000007941 */ /* 0x000fea0003800000 */
.L_x_5109:
        /* <DEDUP_REMOVED lines=29> */
.L_x_5118:
        /* <DEDUP_REMOVED lines=20> */
.L_x_5117:
[----:B------:R-:W-:Y:S05]  /*1440*/  BSYNC B1 ;  /* 0x0000000000017941 */ /* 0x000fea0003800000 */
.L_x_5116:
[----:B------:R-:W-:Y:S05]  /*1450*/  BRA `(.L_x_5119) ;  /* 0x000000a000007947 */ /* 0x000fea0003800000 */
.L_x_5115:
        /* <DEDUP_REMOVED lines=8> */
[----:B------:R-:W-:-:S04]  /*14e0*/  @!P4 PRMT R27, R2, 0x7610, R27 ;  /* 0x00007610021bc816 */ /* 0x000fc8000000001b */
[----:B------:R-:W-:Y:S02]  /*14f0*/  @P4 PRMT R27, RZ, 0x7610, R27 ;  /* 0x00007610ff1b4816 */ /* 0x000fe4000000001b */
.L_x_5119:
[----:B------:R-:W-:Y:S05]  /*1500*/  BSYNC B0 ;  /* 0x0000000000007941 */ /* 0x000fea0003800000 */
.L_x_5114:
        /* <DEDUP_REMOVED lines=20> */
.L_x_5096:
[----:B------:R-:W0:Y:S02]  /*1650*/  S2R R0, SR_TID.X ;  /* 0x0000000000007919 */ /* 0x000e240000002100 */
[----:B0-----:R-:W-:-:S05]  /*1660*/  IMAD.WIDE.U32 R2, R0, 0x4, RZ ;  /* 0x0000000400027825 */ /* 0x001fca00078e00ff */
[----:B------:R-:W-:-:S04]  /*1670*/  ISETP.GE.U32.AND P0, PT, R2, UR14, PT ;  /* 0x0000000e02007c0c */ /* 0x000fc8000bf06070 */
[----:B------:R-:W-:-:S04]  /*1680*/  ISETP.GE.AND.EX P0, PT, R3, UR5, PT, P0 ;  /* 0x0000000503007c0c */ /* 0x000fc8000bf06300 */
[----:B------:R-:W-:-:S13]  /*1690*/  ISETP.GT.U32.OR P0, PT, R0, 0x3fff, P0 ;  /* 0x00003fff0000780c */ /* 0x000fda0000704470 */
[----:B------:R-:W-:Y:S05]  /*16a0*/  @P0 EXIT ;  /* 0x000000000000094d */ /* 0x000fea0003800000 */
[----:B------:R-:W-:-:S04]  /*16b0*/  IMAD.MOV.U32 R3, RZ, RZ, RZ ;  /* 0x000000ffff037224 */ /* 0x000fc800078e00ff */
.L_x_5145:
[C---:B------:R-:W-:Y:S01]  /*16c0*/  IMAD.SHL.U32 R2, R0.reuse, 0x4, RZ ;  /* 0x0000000400027824 */ /* 0x040fe200078e00ff */
[----:B------:R-:W-:-:S04]  /*16d0*/  SHF.L.U64.HI R16, R0, 0x2, R3 ;  /* 0x0000000200107819 */ /* 0x000fc80000010203 */
[----:B------:R-:W-:-:S04]  /*16e0*/  IADD3 R6, P0, R2, UR16, RZ ;  /* 0x0000001002067c10 */ /* 0x000fc8000ff1e0ff */
[----:B------:R-:W-:-:S05]  /*16f0*/  IADD3.X R7, R16, UR8, RZ, P0, !PT ;  /* 0x0000000810077c10 */ /* 0x000fca00087fe4ff */
[----:B------:R-:W2:Y:S01]  /*1700*/  LDG.E R10, [R6.64] ;  /* 0x0000000c060a7981 */ /* 0x000ea2000c1e1900 */
[----:B------:R-:W-:-:S04]  /*1710*/  IADD3 R4, P0, R2, UR17, RZ ;  /* 0x0000001102047c10 */ /* 0x000fc8000ff1e0ff */
[----:B------:R-:W-:-:S05]  /*1720*/  IADD3.X R5, R16, UR6, RZ, P0, !PT ;  /* 0x0000000610057c10 */ /* 0x000fca00087fe4ff */
[----:B------:R0:W3:Y:S01]  /*1730*/  LDG.E R4, [R4.64] ;  /* 0x0000000c04047981 */ /* 0x0000e2000c1e1900 */
[----:B------:R-:W1:Y:S01]  /*1740*/  LDC.S8 R8, c[0x0][0xdaa] ;  /* 0x00036a80ff087b82 */ /* 0x000e620000000200 */
[----:B------:R-:W-:Y:S01]  /*1750*/  BSSY B0, `(.L_x_5121) ;  /* 0x0000047000007945 */ /* 0x000fe20003800000 */
[C---:B--2---:R-:W-:Y:S02]  /*1760*/  LOP3.LUT R9, R10.reuse, 0xff, RZ, 0xc0, !PT ;  /* 0x000000ff0a097812 */ /* 0x044fe400078ec0ff */
[C---:B------:R-:W-:Y:S02]  /*1770*/  PRMT R12, R10.reuse, 0x7771, RZ ;  /* 0x000077710a0c7816 */ /* 0x040fe400000000ff */
[----:B0-----:R-:W-:Y:S01]  /*1780*/  PRMT R5, R10, 0x7773, RZ ;  /* 0x000077730a057816 */ /* 0x001fe200000000ff */
[----:B-1----:R-:W-:-:S05]  /*1790*/  IMAD R9, R8, R9, RZ ;  /* 0x0000000908097224 */ /* 0x002fca00078e02ff */
[C---:B------:R-:W-:Y:S02]  /*17a0*/  PRMT R11, R9.reuse, 0x8880, RZ ;  /* 0x00008880090b7816 */ /* 0x040fe400000000ff */
[----:B------:R-:W-:Y:S02]  /*17b0*/  PRMT R14, R9, 0x8880, RZ ;  /* 0x00008880090e7816 */ /* 0x000fe400000000ff */
[----:B------:R-:W-:Y:S02]  /*17c0*/  ISETP.GE.AND P0, PT, R11, RZ, PT ;  /* 0x000000ff0b00720c */ /* 0x000fe40003f06270 */
[C---:B---3--:R-:W-:Y:S02]  /*17d0*/  PRMT R17, R4.reuse, 0x7770, RZ ;  /* 0x0000777004117816 */ /* 0x048fe400000000ff */
[C---:B------:R-:W-:Y:S02]  /*17e0*/  PRMT R13, R4.reuse, 0x7771, RZ ;  /* 0x00007771040d7816 */ /* 0x040fe400000000ff */
[----:B------:R-:W-:-:S02]  /*17f0*/  PRMT R7, R4, 0x7772, RZ ;  /* 0x0000777204077816 */ /* 0x000fc400000000ff */
[----:B------:R-:W-:Y:S02]  /*1800*/  PRMT R6, R4, 0x7773, RZ ;  /* 0x0000777304067816 */ /* 0x000fe400000000ff */
[----:B------:R-:W-:Y:S02]  /*1810*/  PRMT R9, R10, 0x7772, RZ ;  /* 0x000077720a097816 */ /* 0x000fe400000000ff */
[----:B------:R-:W-:Y:S01]  /*1820*/  PRMT R14, R14, 0x7710, RZ ;  /* 0x000077100e0e7816 */ /* 0x000fe200000000ff */
[----:B------:R-:W-:Y:S05]  /*1830*/  @!P0 BRA `(.L_x_5122) ;  /* 0x000002d000008947 */ /* 0x000fea0003800000 */
[----:B------:R-:W-:Y:S01]  /*1840*/  ISETP.NE.AND P0, PT, R11, RZ, PT ;  /* 0x000000ff0b00720c */ /* 0x000fe20003f05270 */
        /* <DEDUP_REMOVED lines=16> */
[----:B------:R-:W-:Y:S01]  /*1950*/  IMAD R15, R15, R15, RZ ;  /* 0x0000000f0f0f7224 */ /* 0x000fe200078e02ff */
[----:B------:R-:W-:Y:S01]  /*1960*/  PRMT R11, R17, 0x7610, R11 ;  /* 0x00007610110b7816 */ /* 0x000fe2000000000b */
[----:B------:R-:W-:Y:S05]  /*1970*/  @!P0 BRA `(.L_x_5124) ;  /* 0x0000017000008947 */ /* 0x000fea0003800000 */
[----:B------:R-:W-:Y:S02]  /*1980*/  PRMT R14, R14, 0x8880, RZ ;  /* 0x000088800e0e7816 */ /* 0x000fe400000000ff */
[----:B------:R-:W-:Y:S02]  /*1990*/  PRMT R17, R15, 0x7610, R17 ;  /* 0x000076100f117816 */ /* 0x000fe40000000011 */
[----:B------:R-:W-:-:S04]  /*19a0*/  SHF.R.S32.HI R14, RZ, 0x1, R14 ;  /* 0x00000001ff0e7819 */ /* 0x000fc8000001140e */
[----:B------:R-:W-:-:S04]  /*19b0*/  PRMT R19, R14, 0x7610, R19 ;  /* 0x000076100e137816 */ /* 0x000fc80000000013 */
.L_x_5125:
[C---:B------:R-:W-:Y:S02]  /*19c0*/  LOP3.LUT R14, R19.reuse, 0x1, RZ, 0xc0, !PT ;  /* 0x00000001130e7812 */ /* 0x040fe400078ec0ff */
[----:B------:R-:W-:Y:S02]  /*19d0*/  IADD3 R18, R19, 0x1, RZ ;  /* 0x0000000113127810 */ /* 0x000fe40007ffe0ff */
[----:B------:R-:W-:Y:S02]  /*19e0*/  ISETP.NE.U32.AND P0, PT, R14, 0x1, PT ;  /* 0x000000010e00780c */ /* 0x000fe40003f05070 */
[----:B------:R-:W-:Y:S02]  /*19f0*/  LOP3.LUT R18, R18, 0xff, RZ, 0xc0, !PT ;  /* 0x000000ff12127812 */ /* 0x000fe400078ec0ff */
[----:B------:R-:W-:Y:S02]  /*1a00*/  PRMT R20, R11, 0x9910, RZ ;  /* 0x000099100b147816 */ /* 0x000fe400000000ff */
[----:B------:R-:W-:-:S02]  /*1a10*/  LOP3.LUT R14, R19, 0x80, RZ, 0xc0, !PT ;  /* 0x00000080130e7812 */ /* 0x000fc400078ec0ff */
[C---:B------:R-:W-:Y:S02]  /*1a20*/  SEL R11, R17.reuse, 0x1, !P0 ;  /* 0x00000001110b7807 */ /* 0x040fe40004000000 */
[----:B------:R-:W-:Y:S02]  /*1a30*/  ISETP.GE.U32.AND P0, PT, R18, 0x3, PT ;  /* 0x000000031200780c */ /* 0x000fe40003f06070 */
[----:B------:R-:W-:Y:S01]  /*1a40*/  LEA.HI R15, R14, R19, RZ, 0x19 ;  /* 0x000000130e0f7211 */ /* 0x000fe200078fc8ff */
[----:B------:R-:W-:Y:S01]  /*1a50*/  IMAD.MOV.U32 R14, RZ, RZ, R20 ;  /* 0x000000ffff0e7224 */ /* 0x000fe200078e0014 */
[----:B------:R-:W-:Y:S02]  /*1a60*/  PRMT R21, R17, 0x9910, RZ ;  /* 0x0000991011157816 */ /* 0x000fe400000000ff */
[----:B------:R-:W-:Y:S02]  /*1a70*/  PRMT R15, R15, 0x8880, RZ ;  /* 0x000088800f0f7816 */ /* 0x000fe400000000ff */
[----:B------:R-:W-:Y:S01]  /*1a80*/  PRMT R11, R11, 0x9910, RZ ;  /* 0x000099100b0b7816 */ /* 0x000fe200000000ff */
[----:B------:R-:W-:Y:S01]  /*1a90*/  IMAD.MOV.U32 R17, RZ, RZ, R21 ;  /* 0x000000ffff117224 */ /* 0x000fe200078e0015 */
[----:B------:R-:W-:-:S03]  /*1aa0*/  SHF.R.S32.HI R15, RZ, 0x1, R15 ;  /* 0x00000001ff0f7819 */ /* 0x000fc6000001140f */
[----:B------:R-:W-:Y:S01]  /*1ab0*/  IMAD R17, R17, R17, RZ ;  /* 0x0000001111117224 */ /* 0x000fe200078e02ff */
[----:B------:R-:W-:Y:S01]  /*1ac0*/  PRMT R19, R15, 0x7610, R19 ;  /* 0x000076100f137816 */ /* 0x000fe20000000013 */
[----:B------:R-:W-:Y:S01]  /*1ad0*/  IMAD R11, R14, R11, RZ ;  /* 0x0000000b0e0b7224 */ /* 0x000fe200078e02ff */
[----:B------:R-:W-:Y:S05]  /*1ae0*/  @P0 BRA `(.L_x_5125) ;  /* 0xfffffed000000947 */ /* 0x000fea000383ffff */
.L_x_5124:
[----:B------:R-:W-:Y:S05]  /*1af0*/  BSYNC B1 ;  /* 0x0000000000017941 */ /* 0x000fea0003800000 */
.L_x_5123:
[----:B------:R-:W-:Y:S05]  /*1b00*/  BRA `(.L_x_5126) ;  /* 0x000000b000007947 */ /* 0x000fea0003800000 */
.L_x_5122:
[----:B------:R-:W-:Y:S01]  /*1b10*/  PRMT R15, R17, 0x9910, RZ ;  /* 0x00009910110f7816 */ /* 0x000fe200000000ff */
        /* <DEDUP_REMOVED lines=10> */
.L_x_5126:
[----:B------:R-:W-:Y:S05]  /*1bc0*/  BSYNC B0 ;  /* 0x0000000000007941 */ /* 0x000fea0003800000 */
.L_x_5121:
[----:B------:R-:W-:Y:S01]  /*1bd0*/  PRMT R15, R12, 0x9910, RZ ;  /* 0x000099100c0f7816 */ /* 0x000fe200000000ff */
[----:B------:R-:W-:Y:S04]  /*1be0*/  BSSY B0, `(.L_x_5127) ;  /* 0x000003b000007945 */ /* 0x000fe80003800000 */
[----:B------:R-:W-:-:S05]  /*1bf0*/  IMAD R15, R8, R15, RZ ;  /* 0x0000000f080f7224 */ /* 0x000fca00078e02ff */
        /* <DEDUP_REMOVED lines=27> */
.L_x_5131:
        /* <DEDUP_REMOVED lines=19> */
.L_x_5130:
[----:B------:R-:W-:Y:S05]  /*1ee0*/  BSYNC B1 ;  /* 0x0000000000017941 */ /* 0x000fea0003800000 */
.L_x_5129:
[----:B------:R-:W-:Y:S05]  /*1ef0*/  BRA `(.L_x_5132) ;  /* 0x0000009000007947 */ /* 0x000fea0003800000 */
.L_x_5128:
[----:B------:R-:W-:Y:S02]  /*1f00*/  PRMT R13, R13, 0x9910, RZ ;  /* 0x000099100d0d7816 */ /* 0x000fe400000000ff */
        /* <DEDUP_REMOVED lines=8> */
.L_x_5132:
[----:B------:R-:W-:Y:S05]  /*1f90*/  BSYNC B0 ;  /* 0x0000000000007941 */ /* 0x000fea0003800000 */
.L_x_5127:
        /* <DEDUP_REMOVED lines=21> */
[----:B------:R-:W-:Y:S01]  /*20f0*/  IMAD.MOV.U32 R13, RZ, RZ, R15 ;  /* 0x000000ffff0d7224 */ /* 0x000fe200078e000f */
[----:B------:R-:W-:-:S03]  /*2100*/  LEA.HI R7, R7, R14, RZ, 0x19 ;  /* 0x0000000e07077211 */ /* 0x000fc600078fc8ff */
[----:B------:R-:W-:Y:S02]  /*2110*/  IMAD R13, R13, R13, RZ ;  /* 0x0000000d0d0d7224 */ /* 0x000fe400078e02ff */
[----:B------:R-:W-:Y:S05]  /*2120*/  @!P0 BRA `(.L_x_5136) ;  /* 0x0000018000008947 */ /* 0x000fea0003800000 */
[----:B------:R-:W-:Y:S02]  /*2130*/  PRMT R7, R7, 0x8880, RZ ;  /* 0x0000888007077816 */ /* 0x000fe400000000ff */
[----:B------:R-:W-:Y:S02]  /*2140*/  PRMT R15, R13, 0x7610, R15 ;  /* 0x000076100d0f7816 */ /* 0x000fe4000000000f */
[----:B------:R-:W-:-:S04]  /*2150*/  SHF.R.S32.HI R7, RZ, 0x1, R7 ;  /* 0x00000001ff077819 */ /* 0x000fc80000011407 */
[----:B------:R-:W-:-:S04]  /*2160*/  PRMT R14, R7, 0x7610, R14 ;  /* 0x00007610070e7816 */ /* 0x000fc8000000000e */
.L_x_5137:
[C---:B------:R-:W-:Y:S02]  /*2170*/  LOP3.LUT R7, R14.reuse, 0x1, RZ, 0xc0, !PT ;  /* 0x000000010e077812 */ /* 0x040fe400078ec0ff */
[C---:B------:R-:W-:Y:S02]  /*2180*/  LOP3.LUT R13, R14.reuse, 0x80, RZ, 0xc0, !PT ;  /* 0x000000800e0d7812 */ /* 0x040fe400078ec0ff */
[----:B------:R-:W-:Y:S02]  /*2190*/  ISETP.NE.U32.AND P0, PT, R7, 0x1, PT ;  /* 0x000000010700780c */ /* 0x000fe40003f05070 */
[----:B------:R-:W-:Y:S02]  /*21a0*/  PRMT R17, R15, 0x9910, RZ ;  /* 0x000099100f117816 */ /* 0x000fe400000000ff */
[----:B------:R-:W-:Y:S02]  /*21b0*/  LEA.HI R13, R13, R14, RZ, 0x19 ;  /* 0x0000000e0d0d7211 */ /* 0x000fe400078fc8ff */
[----:B------:R-:W-:-:S02]  /*21c0*/  IADD3 R14, R14, 0x1, RZ ;  /* 0x000000010e0e7810 */ /* 0x000fc40007ffe0ff */
[----:B------:R-:W-:Y:S01]  /*21d0*/  SEL R7, R15, 0x1, !P0 ;  /* 0x000000010f077807 */ /* 0x000fe20004000000 */
[----:B------:R-:W-:Y:S01]  /*21e0*/  IMAD.MOV.U32 R15, RZ, RZ, R17 ;  /* 0x000000ffff0f7224 */ /* 0x000fe200078e0011 */
[----:B------:R-:W-:Y:S02]  /*21f0*/  PRMT R17, R13, 0x8880, RZ ;  /* 0x000088800d117816 */ /* 0x000fe400000000ff */
[----:B------:R-:W-:Y:S01]  /*2200*/  LOP3.LUT R13, R14, 0xff, RZ, 0xc0, !PT ;  /* 0x000000ff0e0d7812 */ /* 0x000fe200078ec0ff */
[----:B------:R-:W-:Y:S01]  /*2210*/  IMAD R15, R15, R15, RZ ;  /* 0x0000000f0f0f7224 */ /* 0x000fe200078e02ff */
[----:B------:R-:W-:Y:S02]  /*2220*/  PRMT R7, R7, 0x9910, RZ ;  /* 0x0000991007077816 */ /* 0x000fe400000000ff */
[----:B------:R-:W-:Y:S02]  /*2230*/  ISETP.GE.U32.AND P0, PT, R13, 0x3, PT ;  /* 0x000000030d00780c */ /* 0x000fe40003f06070 */
[----:B------:R-:W-:Y:S01]  /*2240*/  PRMT R9, R9, 0x9910, RZ ;  /* 0x0000991009097816 */ /* 0x000fe200000000ff */
[----:B------:R-:W-:-:S02]  /*2250*/  IMAD.MOV.U32 R14, RZ, RZ, R7 ;  /* 0x000000ffff0e7224 */ /* 0x000fc400078e0007 */
[----:B------:R-:W-:Y:S02]  /*2260*/  IMAD.MOV.U32 R7, RZ, RZ, R17 ;  /* 0x000000ffff077224 */ /* 0x000fe400078e0011 */
[----:B------:R-:W-:-:S03]  /*2270*/  IMAD R9, R9, R14, RZ ;  /* 0x0000000e09097224 */ /* 0x000fc600078e02ff */
[----:B------:R-:W-:-:S04]  /*2280*/  SHF.R.S32.HI R7, RZ, 0x1, R7 ;  /* 0x00000001ff077819 */ /* 0x000fc80000011407 */
[----:B------:R-:W-:Y:S01]  /*2290*/  PRMT R14, R7, 0x7610, R14 ;  /* 0x00007610070e7816 */ /* 0x000fe2000000000e */
[----:B------:R-:W-:Y:S05]  /*22a0*/  @P0 BRA `(.L_x_5137) ;  /* 0xfffffec000000947 */ /* 0x000fea000383ffff */
.L_x_5136:
[----:B------:R-:W-:Y:S05]  /*22b0*/  BSYNC B1 ;  /* 0x0000000000017941 */ /* 0x000fea0003800000 */
.L_x_5135:
[----:B------:R-:W-:Y:S05]  /*22c0*/  BRA `(.L_x_5138) ;  /* 0x0000009000007947 */ /* 0x000fea0003800000 */
.L_x_5134:
        /* <DEDUP_REMOVED lines=9> */
.L_x_5138:
[----:B------:R-:W-:Y:S05]  /*2360*/  BSYNC B0 ;  /* 0x0000000000007941 */ /* 0x000fea0003800000 */
.L_x_5133:
        /* <DEDUP_REMOVED lines=9> */
[----:B------:R-:W-:-:S12]  /*2400*/  BSSY B1, `(.L_x_5141) ;  /* 0x0000027000017945 */ /* 0x000fd80003800000 */
        /* <DEDUP_REMOVED lines=18> */
.L_x_5143:
[C---:B------:R-:W-:Y:S02]  /*2530*/  LOP3.LUT R5, R8.reuse, 0x80, RZ, 0xc0, !PT ;  /* 0x0000008008057812 */ /* 0x040fe400078ec0ff */
[C---:B------:R-:W-:Y:S02]  /*2540*/  LOP3.LUT R4, R8.reuse, 0x1, RZ, 0xc0, !PT ;  /* 0x0000000108047812 */ /* 0x040fe400078ec0ff */
[----:B------:R-:W-:Y:S02]  /*2550*/  LEA.HI R6, R5, R8, RZ, 0x19 ;  /* 0x0000000805067211 */ /* 0x000fe400078fc8ff */
[----:B------:R-:W-:Y:S02]  /*2560*/  IADD3 R8, R8, 0x1, RZ ;  /* 0x0000000108087810 */ /* 0x000fe40007ffe0ff */
[----:B------:R-:W-:Y:S02]  /*2570*/  ISETP.NE.U32.AND P0, PT, R4, 0x1, PT ;  /* 0x000000010400780c */ /* 0x000fe40003f05070 */
[----:B------:R-:W-:-:S02]  /*2580*/  LOP3.LUT R8, R8, 0xff, RZ, 0xc0, !PT ;  /* 0x000000ff08087812 */ /* 0x000fc400078ec0ff */
[C---:B------:R-:W-:Y:S02]  /*2590*/  SEL R4, R7.reuse, 0x1, !P0 ;  /* 0x0000000107047807 */ /* 0x040fe40004000000 */
        /* <DEDUP_REMOVED lines=13> */
.L_x_5142:
[----:B------:R-:W-:Y:S05]  /*2670*/  BSYNC B1 ;  /* 0x0000000000017941 */ /* 0x000fea0003800000 */
.L_x_5141:
[----:B------:R-:W-:Y:S05]  /*2680*/  BRA `(.L_x_5144) ;  /* 0x0000009000007947 */ /* 0x000fea0003800000 */
.L_x_5140:
[----:B------:R-:W-:-:S04]  /*2690*/  PRMT R5, R6, 0x9910, RZ ;  /* 0x0000991006057816 */ /* 0x000fc800000000ff */
        /* <DEDUP_REMOVED lines=8> */
.L_x_5144:
[----:B------:R-:W-:Y:S05]  /*2720*/  BSYNC B0 ;  /* 0x0000000000007941 */ /* 0x000fea0003800000 */
.L_x_5139:
        /* <DEDUP_REMOVED lines=16> */
.L_x_5146:
        /* <DEDUP_REMOVED lines=13> */
.L_x_8031:


//--------------------- .text._ZN2at6native55_GLOBAL__N__de093ff9_22_ForeachBinaryOpList_cu_a911ec4325multi_tensor_apply_kernelINS1_18TensorListMetadataILi3EEENS1_24BinaryOpListAlphaFunctorIhLi3ELi2ELi2EEEJNS1_13power_functorIhEEhEEEvT_T0_DpT1_ --------------------------
	.section	.text._ZN2at6native55_GLOBAL__N__de093ff9_22_ForeachBinaryOpList_cu_a911ec4325multi_tensor_apply_kernelINS1_18TensorListMetadataILi3EEENS1_24BinaryOpListAlphaFunctorIhLi3ELi2ELi2EEEJNS1_13power_functorIhEEhEEEvT_T0_DpT1_,"ax",@progbits
	.sectioninfo	@"SHI_REGISTERS=32"
	.align	128
.text._ZN2at6native55_GLOBAL__N__de093ff9_22_ForeachBinaryOpList_cu_a911ec4325multi_tensor_apply_kernelINS1_18TensorListMetadataILi3EEENS1_24BinaryOpListAlphaFunctorIhLi3ELi2ELi2EEEJNS1_13power_functorIhEEhEEEvT_T0_DpT1_:
        .type           _ZN2at6native55_GLOBAL__N__de093ff9_22_ForeachBinaryOpList_cu_a911ec4325multi_tensor_apply_kernelINS1_18TensorListMetadataILi3EEENS1_24BinaryOpListAlphaFunctorIhLi3ELi2ELi2EEEJNS1_13power_functorIhEEhEEEvT_T0_DpT1_,@function
        .size           _ZN2at6native55_GLOBAL__N__de093ff9_22_ForeachBinaryOpList_cu_a911ec4325multi_tensor_apply_kernelINS1_18TensorListMetadataILi3EEENS1_24BinaryOpListAlphaFunctorIhLi3ELi2ELi2EEEJNS1_13power_functorIhEEhEEEvT_T0_DpT1_,(.L_x_8032 - _ZN2at6native55_GLOBAL__N__de093ff9_22_ForeachBinaryOpList_cu_a911ec4325multi_tensor_apply_kernelINS1_18TensorListMetadataILi3EEENS1_24BinaryOpListAlphaFunctorIhLi3ELi2ELi2EEEJNS1_13power_functorIhEEhEEEvT_T0_DpT1_)
        .other          _ZN2at6native55_GLOBAL__N__de093ff9_22_ForeachBinaryOpList_cu_a911ec4325multi_tensor_apply_kernelINS1_18TensorListMetadataILi3EEENS1_24BinaryOpListAlphaFunctorIhLi3ELi2ELi2EEEJNS1_13power_functorIhEEhEEEvT_T0_DpT1_,@"STO_CUDA_ENTRY STV_DEFAULT"
_ZN2at6native55_GLOBAL__N__de093ff9_22_ForeachBinaryOpList_cu_a911ec4325multi_tensor_apply_kernelINS1_18TensorListMetadataILi3EEENS1_24BinaryOpListAlphaFunctorIhLi3ELi2ELi2EEEJNS1_13power_functorIhEEhEEEvT_T0_DpT1_:
[----:B------:R-:W-:Y:S02]  /*0000*/  IMAD.MOV.U32 R1, RZ, RZ, c[0x0][0x28] ;  /* 0x00000a00ff017624 */ /* 0x000fe400078e00ff */
[----:B------:R-:W0:Y:S01]  /*0010*/  S2UR UR4, SR_CTAID.X ;  /* 0x00000000000479c3 */ /* 0x000e220000002500 */
[----:B------:R-:W-:Y:S02]  /*0020*/  UMOV UR5, 0x4 ;  /* 0x0000000400057882 */ /* 0x000fe40000000000 */
[----:B------:R-:W-:-:S05]  /*0030*/  ULDC UR6, c[0x2][0x0] ;  /* 0x0080000000067ab9 */ /* 0x000fca0000000800 */
[----:B------:R-:W1:Y:S01]  /*0040*/  LDC.U8 R0, c[0x0][0xdaa] ;  /* 0x00036a80ff007b82 */ /* 0x000e620000000000 */
        /* <DEDUP_REMOVED lines=16> */
[----:B------:R-:W-:-:S02]  /*0150*/  UIADD3.X UR4, ~UR5, UR13, URZ, UP4, !UPT ;  /* 0x0000000d05047290 */ /* 0x000fc4000a7fe53f */
[----:B------:R-:W-:Y:S02]  /*0160*/  UIADD3.X UR8, UR5, UR9, URZ, UP2, !UPT ;  /* 0x0000000905087290 */ /* 0x000fe400097fe43f */
[----:B------:R-:W-:Y:S01]  /*0170*/  PLOP3.LUT P0, PT, PT, PT, UP0, 0x80, 0x0 ;  /* 0x000000000000781c */ /* 0x000fe20003f0f008 */
[----:B------:R-:W-:Y:S02]  /*0180*/  UIADD3.X UR10, UR5, UR11, URZ, UP3, !UPT ;  /* 0x0000000b050a7290 */ /* 0x000fe40009ffe43f */
[----:B------:R-:W-:-:S10]  /*0190*/  ULDC.64 UR12, c[0x0][0x118] ;  /* 0x00004600000c7ab9 */ /* 0x000fd40000000a00 */
[----:B------:R-:W-:Y:S05]  /*01a0*/  @!P0 BRA `(.L_x_5147) ;  /* 0x00000ab000008947 */ /* 0x000fea0003800000 */
[----:B-1----:R-:W-:-:S04]  /*01b0*/  UISETP.GE.U32.AND UP0, UPT, UR14, 0x1, UPT ;  /* 0x000000010e00788c */ /* 0x002fc8000bf06070 */
[----:B------:R-:W-:-:S06]  /*01c0*/  UISETP.GE.AND.EX UP0, UPT, UR4, URZ, UPT, UP0 ;  /* 0x0000003f0400728c */ /* 0x000fcc000bf06300 */
[----:B------:R-:W-:-:S13]  /*01d0*/  PLOP3.LUT P0, PT, PT, PT, UP0, 0x80, 0x0 ;  /* 0x000000000000781c */ /* 0x000fda0003f0f008 */
[----:B------:R-:W-:Y:S05]  /*01e0*/  @!P0 EXIT ;  /* 0x000000000000894d */ /* 0x000fea0003800000 */
[----:B------:R-:W0:Y:S01]  /*01f0*/  S2R R2, SR_TID.X ;  /* 0x0000000000027919 */ /* 0x000e220000002100 */
[----:B------:R-:W-:Y:S01]  /*0200*/  IMAD.MOV.U32 R3, RZ, RZ, c[0x0][0x0] ;  /* 0x00000000ff037624 */ /* 0x000fe200078e00ff */
[----:B------:R-:W-:-:S06]  /*0210*/  CS2R R4, SRZ ;  /* 0x0000000000047805 */ /* 0x000fcc000001ff00 */
.L_x_5160:
[----:B0-----:R-:W-:Y:S01]  /*0220*/  IADD3 R6, P1, R2, R4, RZ ;  /* 0x0000000402067210 */ /* 0x001fe20007f3e0ff */
[----:B------:R-:W-:Y:S01]  /*0230*/  IMAD R9, R3, 0x3, RZ ;  /* 0x0000000303097824 */ /* 0x000fe200078e02ff */
[----:B------:R-:W-:Y:S02]  /*0240*/  PRMT R22, RZ, 0x7610, R22 ;  /* 0x00007610ff167816 */ /* 0x000fe40000000016 */
[C---:B------:R-:W-:Y:S01]  /*0250*/  ISETP.GE.U32.AND P2, PT, R6.reuse, 0x10000, PT ;  /* 0x000100000600780c */ /* 0x040fe20003f46070 */
[----:B------:R-:W-:Y:S01]  /*0260*/  IMAD.X R7, RZ, RZ, R5, P1 ;  /* 0x000000ffff077224 */ /* 0x000fe200008e0605 */
[C---:B------:R-:W-:Y:S02]  /*0270*/  ISETP.LT.U32.AND P0, PT, R6.reuse, UR14, PT ;  /* 0x0000000e06007c0c */ /* 0x040fe4000bf01070 */
[----:B------:R-:W-:-:S02]  /*0280*/  IADD3 R8, P5, R6, c[0x0][0x0], RZ ;  /* 0x0000000006087a10 */ /* 0x000fc40007fbe0ff */
[----:B------:R-:W-:Y:S02]  /*0290*/  ISETP.GE.U32.AND.EX P2, PT, R7, RZ, PT, P2 ;  /* 0x000000ff0700720c */ /* 0x000fe40003f46120 */
[-C--:B------:R-:W-:Y:S01]  /*02a0*/  LEA R10, P4, R3, R6.reuse, 0x1 ;  /* 0x00000006030a7211 */ /* 0x080fe200078808ff */
[--C-:B------:R-:W-:Y:S01]  /*02b0*/  IMAD.X R11, RZ, RZ, R7.reuse, P5 ;  /* 0x000000ffff0b7224 */ /* 0x100fe200028e0607 */
[----:B------:R-:W-:Y:S02]  /*02c0*/  ISETP.LT.AND.EX P0, PT, R7, UR4, !P2, P0 ;  /* 0x0000000407007c0c */ /* 0x000fe4000d701300 */
[----:B------:R-:W-:Y:S01]  /*02d0*/  ISETP.GE.U32.AND P5, PT, R10, 0x10000, PT ;  /* 0x000100000a00780c */ /* 0x000fe20003fa6070 */
[----:B------:R-:W-:Y:S01]  /*02e0*/  IMAD.X R18, RZ, RZ, R7, P4 ;  /* 0x000000ffff127224 */ /* 0x000fe200020e0607 */
[----:B------:R-:W-:Y:S02]  /*02f0*/  IADD3 R9, P6, R9, R6, RZ ;  /* 0x0000000609097210 */ /* 0x000fe40007fde0ff */
[----:B------:R-:W-:-:S02]  /*0300*/  ISETP.GE.U32.AND P3, PT, R8, 0x10000, PT ;  /* 0x000100000800780c */ /* 0x000fc40003f66070 */
[----:B------:R-:W-:Y:S01]  /*0310*/  ISETP.LT.U32.AND P2, PT, R10, UR14, PT ;  /* 0x0000000e0a007c0c */ /* 0x000fe2000bf41070 */
[----:B------:R-:W-:Y:S01]  /*0320*/  IMAD.X R19, RZ, RZ, R7, P6 ;  /* 0x000000ffff137224 */ /* 0x000fe200030e0607 */
[----:B------:R-:W-:Y:S02]  /*0330*/  ISETP.GE.U32.AND.EX P5, PT, R18, RZ, PT, P5 ;  /* 0x000000ff1200720c */ /* 0x000fe40003fa6150 */
[----:B------:R-:W-:Y:S02]  /*0340*/  ISETP.LT.U32.AND P1, PT, R8, UR14, PT ;  /* 0x0000000e08007c0c */ /* 0x000fe4000bf21070 */
[----:B------:R-:W-:Y:S02]  /*0350*/  ISETP.GE.U32.AND.EX P3, PT, R11, RZ, PT, P3 ;  /* 0x000000ff0b00720c */ /* 0x000fe40003f66130 */
[----:B------:R-:W-:Y:S02]  /*0360*/  ISETP.GE.U32.AND P4, PT, R9, 0x10000, PT ;  /* 0x000100000900780c */ /* 0x000fe40003f86070 */
[----:B------:R-:W-:-:S02]  /*0370*/  ISETP.LT.AND.EX P2, PT, R18, UR4, !P5, P2 ;  /* 0x0000000412007c0c */ /* 0x000fc4000ef41320 */
[----:B------:R-:W-:Y:S02]  /*0380*/  @P0 IADD3 R20, P5, R6, UR16, RZ ;  /* 0x0000001006140c10 */ /* 0x000fe4000ffbe0ff */
[----:B------:R-:W-:Y:S02]  /*0390*/  ISETP.LT.AND.EX P1, PT, R11, UR4, !P3, P1 ;  /* 0x000000040b007c0c */ /* 0x000fe4000df21310 */
[----:B------:R-:W-:Y:S02]  /*03a0*/  ISETP.LT.U32.AND P3, PT, R9, UR14, PT ;  /* 0x0000000e09007c0c */ /* 0x000fe4000bf61070 */
[----:B------:R-:W-:Y:S02]  /*03b0*/  ISETP.GE.U32.AND.EX P4, PT, R19, RZ, PT, P4 ;  /* 0x000000ff1300720c */ /* 0x000fe40003f86140 */
[----:B------:R-:W-:Y:S02]  /*03c0*/  @P0 IADD3.X R21, R7, UR8, RZ, P5, !PT ;  /* 0x0000000807150c10 */ /* 0x000fe4000affe4ff */
[----:B------:R-:W-:-:S03]  /*03d0*/  ISETP.LT.AND.EX P3, PT, R19, UR4, !P4, P3 ;  /* 0x0000000413007c0c */ /* 0x000fc6000e761330 */
[----:B------:R0:W2:Y:S01]  /*03e0*/  @P0 LDG.E.U8 R22, [R20.64] ;  /* 0x0000000c14160981 */ /* 0x0000a2000c1e1100 */
[----:B------:R-:W-:Y:S02]  /*03f0*/  @P2 IADD3 R14, P5, R10, UR16, RZ ;  /* 0x000000100a0e2c10 */ /* 0x000fe4000ffbe0ff */
[----:B------:R-:W-:Y:S02]  /*0400*/  @P1 IADD3 R12, P4, R8, UR16, RZ ;  /* 0x00000010080c1c10 */ /* 0x000fe4000ff9e0ff */
[----:B------:R-:W-:Y:S02]  /*0410*/  PRMT R23, RZ, 0x7610, R23 ;  /* 0x00007610ff177816 */ /* 0x000fe40000000017 */
[----:B------:R-:W-:Y:S02]  /*0420*/  @P1 IADD3.X R13, R11, UR8, RZ, P4, !PT ;  /* 0x000000080b0d1c10 */ /* 0x000fe4000a7fe4ff */
[----:B------:R-:W-:Y:S02]  /*0430*/  @P2 IADD3.X R15, R18, UR8, RZ, P5, !PT ;  /* 0x00000008120f2c10 */ /* 0x000fe4000affe4ff */
[----:B-----5:R-:W-:-:S02]  /*0440*/  @P3 IADD3 R16, P4, R9, UR16, RZ ;  /* 0x0000001009103c10 */ /* 0x020fc4000ff9e0ff */
[----:B------:R-:W-:Y:S01]  /*0450*/  PRMT R24, RZ, 0x7610, R24 ;  /* 0x00007610ff187816 */ /* 0x000fe20000000018 */
[----:B------:R1:W3:Y:S01]  /*0460*/  @P2 LDG.E.U8 R23, [R14.64] ;  /* 0x0000000c0e172981 */ /* 0x0002e2000c1e1100 */
[----:B------:R-:W-:Y:S02]  /*0470*/  PRMT R25, RZ, 0x7610, R25 ;  /* 0x00007610ff197816 */ /* 0x000fe40000000019 */
[----:B------:R-:W-:Y:S02]  /*0480*/  @P3 IADD3.X R17, R19, UR8, RZ, P4, !PT ;  /* 0x0000000813113c10 */ /* 0x000fe4000a7fe4ff */
[----:B------:R4:W3:Y:S04]  /*0490*/  @P1 LDG.E.U8 R24, [R12.64] ;  /* 0x0000000c0c181981 */ /* 0x0008e8000c1e1100 */
[----:B------:R1:W3:Y:S01]  /*04a0*/  @P3 LDG.E.U8 R25, [R16.64] ;  /* 0x0000000c10193981 */ /* 0x0002e2000c1e1100 */
[----:B------:R-:W-:-:S04]  /*04b0*/  @P3 IADD3 R26, P4, R9, UR17, RZ ;  /* 0x00000011091a3c10 */ /* 0x000fc8000ff9e0ff */
[----:B------:R-:W-:Y:S02]  /*04c0*/  @P3 IADD3.X R27, R19, UR6, RZ, P4, !PT ;  /* 0x00000006131b3c10 */ /* 0x000fe4000a7fe4ff */
[----:B0-----:R-:W-:Y:S02]  /*04d0*/  @P0 IADD3 R20, P4, R6, UR17, RZ ;  /* 0x0000001106140c10 */ /* 0x001fe4000ff9e0ff */
[----:B-1----:R-:W-:Y:S02]  /*04e0*/  PRMT R16, RZ, 0x7610, R16 ;  /* 0x00007610ff107816 */ /* 0x002fe40000000010 */
[----:B------:R-:W-:Y:S02]  /*04f0*/  @P0 IADD3.X R21, R7, UR6, RZ, P4, !PT ;  /* 0x0000000607150c10 */ /* 0x000fe4000a7fe4ff */
[----:B----4-:R-:W-:Y:S02]  /*0500*/  @P1 IADD3 R12, P4, R8, UR17, RZ ;  /* 0x00000011080c1c10 */ /* 0x010fe4000ff9e0ff */
[----:B------:R-:W-:Y:S01]  /*0510*/  PRMT R17, R0, 0x9910, RZ ;  /* 0x0000991000117816 */ /* 0x000fe200000000ff */
[----:B------:R0:W5:Y:S01]  /*0520*/  @P0 LDG.E.U8 R16, [R20.64] ;  /* 0x0000000c14100981 */ /* 0x000162000c1e1100 */
[----:B------:R-:W-:-:S02]  /*0530*/  @P1 IADD3.X R13, R11, UR6, RZ, P4, !PT ;  /* 0x000000060b0d1c10 */ /* 0x000fc4000a7fe4ff */
[----:B------:R-:W-:Y:S02]  /*0540*/  @P2 IADD3 R14, P4, R10, UR17, RZ ;  /* 0x000000110a0e2c10 */ /* 0x000fe4000ff9e0ff */
[----:B------:R-:W-:Y:S02]  /*0550*/  PRMT R28, RZ, 0x7610, R28 ;  /* 0x00007610ff1c7816 */ /* 0x000fe4000000001c */
[----:B------:R-:W-:Y:S02]  /*0560*/  @P2 IADD3.X R15, R18, UR6, RZ, P4, !PT ;  /* 0x00000006120f2c10 */ /* 0x000fe4000a7fe4ff */
[----:B------:R-:W-:Y:S02]  /*0570*/  PRMT R29, RZ, 0x7610, R29 ;  /* 0x00007610ff1d7816 */ /* 0x000fe4000000001d */
[----:B------:R1:W5:Y:S01]  /*0580*/  @P3 LDG.E.U8 R28, [R26.64] ;  /* 0x0000000c1a1c3981 */ /* 0x000362000c1e1100 */
[----:B0-----:R-:W-:-:S03]  /*0590*/  IMAD.MOV.U32 R21, RZ, RZ, 0x1 ;  /* 0x00000001ff157424 */ /* 0x001fc600078e00ff */
[----:B------:R0:W5:Y:S01]  /*05a0*/  @P1 LDG.E.U8 R29, [R12.64] ;  /* 0x0000000c0c1d1981 */ /* 0x000162000c1e1100 */
[----:B-1----:R-:W-:Y:S01]  /*05b0*/  PRMT R26, RZ, 0x7610, R26 ;  /* 0x00007610ff1a7816 */ /* 0x002fe2000000001a */
[----:B------:R-:W-:Y:S05]  /*05c0*/  BSSY B0, `(.L_x_5148) ;  /* 0x000001f000007945 */ /* 0x000fea0003800000 */
[----:B------:R1:W5:Y:S02]  /*05d0*/  @P2 LDG.E.U8 R26, [R14.64] ;  /* 0x0000000c0e1a2981 */ /* 0x000364000c1e1100 */
[----:B-1----:R-:W-:Y:S01]  /*05e0*/  IMAD.MOV.U32 R15, RZ, RZ, 0x1 ;  /* 0x00000001ff0f7424 */ /* 0x002fe200078e00ff */
[----:B--2---:R-:W-:-:S05]  /*05f0*/  PRMT R22, R22, 0x9910, RZ ;  /* 0x0000991016167816 */ /* 0x004fca00000000ff */
[----:B------:R-:W-:-:S05]  /*0600*/  IMAD R20, R17, R22, RZ ;  /* 0x0000001611147224 */ /* 0x000fca00078e02ff */
[----:B------:R-:W-:Y:S02]  /*0610*/  LOP3.LUT P4, RZ, R20, 0xff, RZ, 0xc0, !PT ;  /* 0x000000ff14ff7812 */ /* 0x000fe4000788c0ff */
[----:B---3--:R-:W-:Y:S02]  /*0620*/  PRMT R23, R23, 0x9910, RZ ;  /* 0x0000991017177816 */ /* 0x008fe400000000ff */
[----:B0-----:R-:W-:-:S03]  /*0630*/  PRMT R12, R24, 0x9910, RZ ;  /* 0x00009910180c7816 */ /* 0x001fc600000000ff */
[----:B------:R-:W-:Y:S01]  /*0640*/  IMAD.MOV.U32 R22, RZ, RZ, R23 ;  /* 0x000000ffff167224 */ /* 0x000fe200078e0017 */
[----:B------:R-:W-:Y:S01]  /*0650*/  PRMT R24, R25, 0x9910, RZ ;  /* 0x0000991019187816 */ /* 0x000fe200000000ff */
[C---:B------:R-:W-:Y:S02]  /*0660*/  IMAD R14, R17.reuse, R12, RZ ;  /* 0x0000000c110e7224 */ /* 0x040fe400078e02ff */
[C---:B------:R-:W-:Y:S02]  /*0670*/  IMAD R12, R17.reuse, R22, RZ ;  /* 0x00000016110c7224 */ /* 0x040fe400078e02ff */
[----:B------:R-:W-:Y:S01]  /*0680*/  IMAD R13, R17, R24, RZ ;  /* 0x00000018110d7224 */ /* 0x000fe200078e02ff */
[----:B------:R-:W-:Y:S01]  /*0690*/  PRMT R17, R21, 0x7610, R17 ;  /* 0x0000761015117816 */ /* 0x000fe20000000011 */
[----:B------:R-:W-:Y:S05]  /*06a0*/  @!P4 BRA `(.L_x_5149) ;  /* 0x000001000000c947 */ /* 0x000fea0003800000 */
[----:B------:R-:W-:Y:S02]  /*06b0*/  IMAD.MOV.U32 R17, RZ, RZ, 0x1 ;  /* 0x00000001ff117424 */ /* 0x000fe400078e00ff */
.L_x_5150:
[----:B------:R-:W-:Y:S02]  /*06c0*/  LOP3.LUT R21, R20, 0x1, RZ, 0xc0, !PT ;  /* 0x0000000114157812 */ /* 0x000fe400078ec0ff */
[----:B-----5:R-:W-:-:S02]  /*06d0*/  PRMT R23, R16, 0x9910, RZ ;  /* 0x0000991010177816 */ /* 0x020fc400000000ff */
[----:B------:R-:W-:Y:S02]  /*06e0*/  ISETP.NE.U32.AND P4, PT, R21, 0x1, PT ;  /* 0x000000011500780c */ /* 0x000fe40003f85070 */
[----:B------:R-:W-:Y:S02]  /*06f0*/  PRMT R17, R17, 0x9910, RZ ;  /* 0x0000991011117816 */ /* 0x000fe400000000ff */
[----:B------:R-:W-:Y:S02]  /*0700*/  SEL R21, R16, 0x1, !P4 ;  /* 0x0000000110157807 */ /* 0x000fe40006000000 */
[----:B------:R-:W-:Y:S01]  /*0710*/  LOP3.LUT R16, R20, 0xffff, RZ, 0xc0, !PT ;  /* 0x0000ffff14107812 */ /* 0x000fe200078ec0ff */
[----:B------:R-:W-:Y:S01]  /*0720*/  IMAD.MOV.U32 R20, RZ, RZ, R23 ;  /* 0x000000ffff147224 */ /* 0x000fe200078e0017 */
[----:B------:R-:W-:Y:S02]  /*0730*/  PRMT R22, R21, 0x9910, RZ ;  /* 0x0000991015167816 */ /* 0x000fe400000000ff */
[----:B------:R-:W-:Y:S01]  /*0740*/  SHF.R.U32.HI R16, RZ, 0x1, R16 ;  /* 0x00000001ff107819 */ /* 0x000fe20000011610 */
[----:B------:R-:W-:-:S02]  /*0750*/  IMAD R20, R20, R20, RZ ;  /* 0x0000001414147224 */ /* 0x000fc400078e02ff */
[----:B------:R-:W-:Y:S01]  /*0760*/  IMAD R17, R17, R22, RZ ;  /* 0x0000001611117224 */ /* 0x000fe200078e02ff */
[----:B------:R-:W-:Y:S02]  /*0770*/  LOP3.LUT P4, R21, R16, 0x7f, RZ, 0xc0, !PT ;  /* 0x0000007f10157812 */ /* 0x000fe4000788c0ff */
[----:B------:R-:W-:Y:S02]  /*0780*/  PRMT R16, R20, 0x7610, R16 ;  /* 0x0000761014107816 */ /* 0x000fe40000000010 */
[----:B------:R-:W-:-:S09]  /*0790*/  PRMT R20, R21, 0x7610, R20 ;  /* 0x0000761015147816 */ /* 0x000fd20000000014 */
[----:B------:R-:W-:Y:S05]  /*07a0*/  @P4 BRA `(.L_x_5150) ;  /* 0xffffff1000004947 */ /* 0x000fea000383ffff */
.L_x_5149:
[----:B------:R-:W-:Y:S05]  /*07b0*/  BSYNC B0 ;  /* 0x0000000000007941 */ /* 0x000fea0003800000 */
.L_x_5148:
[----:B------:R-:W-:Y:S01]  /*07c0*/  LOP3.LUT P6, RZ, R14, 0xff, RZ, 0xc0, !PT ;  /* 0x000000ff0eff7812 */ /* 0x000fe200078cc0ff */
[----:B------:R-:W-:Y:S01]  /*07d0*/  BSSY B0, `(.L_x_5151) ;  /* 0x0000012000007945 */ /* 0x000fe20003800000 */
[----:B------:R-:W-:Y:S01]  /*07e0*/  LOP3.LUT P5, RZ, R12, 0xff, RZ, 0xc0, !PT ;  /* 0x000000ff0cff7812 */ /* 0x000fe200078ac0ff */
[----:B------:R-:W-:Y:S01]  /*07f0*/  IMAD.MOV.U32 R21, RZ, RZ, 0x1 ;  /* 0x00000001ff157424 */ /* 0x000fe200078e00ff */
[----:B------:R-:W-:-:S09]  /*0800*/  LOP3.LUT P4, RZ, R13, 0xff, RZ, 0xc0, !PT ;  /* 0x000000ff0dff7812 */ /* 0x000fd2000788c0ff */
[----:B------:R-:W-:Y:S05]  /*0810*/  @!P6 BRA `(.L_x_5152) ;  /* 0x000000d00000e947 */ /* 0x000fea0003800000 */
[----:B------:R-:W-:Y:S02]  /*0820*/  IMAD.MOV.U32 R15, RZ, RZ, 0x1 ;  /* 0x00000001ff0f7424 */ /* 0x000fe400078e00ff */
.L_x_5153:
[C---:B-----5:R-:W-:Y:S02]  /*0830*/  LOP3.LUT R16, R14.reuse, 0x1, RZ, 0xc0, !PT ;  /* 0x000000010e107812 */ /* 0x060fe400078ec0ff */
[----:B------:R-:W-:Y:S02]  /*0840*/  LOP3.LUT R14, R14, 0xffff, RZ, 0xc0, !PT ;  /* 0x0000ffff0e0e7812 */ /* 0x000fe400078ec0ff */
[----:B------:R-:W-:Y:S02]  /*0850*/  ISETP.NE.U32.AND P6, PT, R16, 0x1, PT ;  /* 0x000000011000780c */ /* 0x000fe40003fc5070 */
[----:B------:R-:W-:Y:S02]  /*0860*/  SHF.R.U32.HI R14, RZ, 0x1, R14 ;  /* 0x00000001ff0e7819 */ /* 0x000fe4000001160e */
[----:B------:R-:W-:Y:S02]  /*0870*/  SEL R16, R29, 0x1, !P6 ;  /* 0x000000011d107807 */ /* 0x000fe40007000000 */
[----:B------:R-:W-:-:S02]  /*0880*/  LOP3.LUT P6, R14, R14, 0x7f, RZ, 0xc0, !PT ;  /* 0x0000007f0e0e7812 */ /* 0x000fc400078cc0ff */
[----:B------:R-:W-:Y:S02]  /*0890*/  PRMT R15, R15, 0x9910, RZ ;  /* 0x000099100f0f7816 */ /* 0x000fe400000000ff */
[----:B------:R-:W-:Y:S02]  /*08a0*/  PRMT R29, R29, 0x9910, RZ ;  /* 0x000099101d1d7816 */ /* 0x000fe400000000ff */
[----:B------:R-:W-:-:S03]  /*08b0*/  PRMT R16, R16, 0x9910, RZ ;  /* 0x0000991010107816 */ /* 0x000fc600000000ff */
[----:B------:R-:W-:Y:S02]  /*08c0*/  IMAD R29, R29, R29, RZ ;  /* 0x0000001d1d1d7224 */ /* 0x000fe400078e02ff */
[----:B------:R-:W-:Y:S02]  /*08d0*/  IMAD R15, R15, R16, RZ ;  /* 0x000000100f0f7224 */ /* 0x000fe400078e02ff */
[----:B------:R-:W-:Y:S05]  /*08e0*/  @P6 BRA `(.L_x_5153) ;  /* 0xffffff4000006947 */ /* 0x000fea000383ffff */
.L_x_5152:
[----:B------:R-:W-:Y:S05]  /*08f0*/  BSYNC B0 ;  /* 0x0000000000007941 */ /* 0x000fea0003800000 */
.L_x_5151:
[----:B------:R-:W-:Y:S01]  /*0900*/  BSSY B0, `(.L_x_5154) ;  /* 0x0000010000007945 */ /* 0x000fe20003800000 */
[----:B------:R-:W-:Y:S01]  /*0910*/  IMAD.MOV.U32 R23, RZ, RZ, 0x1 ;  /* 0x00000001ff177424 */ /* 0x000fe200078e00ff */
[----:B------:R-:W-:Y:S05]  /*0920*/  @!P5 BRA `(.L_x_5155) ;  /* 0x000000d00000d947 */ /* 0x000fea0003800000 */
[----:B------:R-:W-:Y:S02]  /*0930*/  IMAD.MOV.U32 R21, RZ, RZ, 0x1 ;  /* 0x00000001ff157424 */ /* 0x000fe400078e00ff */
.L_x_5156:
[C---:B------:R-:W-:Y:S02]  /*0940*/  LOP3.LUT R14, R12.reuse, 0x1, RZ, 0xc0, !PT ;  /* 0x000000010c0e7812 */ /* 0x040fe400078ec0ff */
[----:B------:R-:W-:Y:S02]  /*0950*/  LOP3.LUT R12, R12, 0xffff, RZ, 0xc0, !PT ;  /* 0x0000ffff0c0c7812 */ /* 0x000fe400078ec0ff */
[----:B------:R-:W-:-:S02]  /*0960*/  ISETP.NE.U32.AND P5, PT, R14, 0x1, PT ;  /* 0x000000010e00780c */ /* 0x000fc40003fa5070 */
[----:B------:R-:W-:Y:S02]  /*0970*/  SHF.R.U32.HI R12, RZ, 0x1, R12 ;  /* 0x00000001ff0c7819 */ /* 0x000fe4000001160c */
[----:B-----5:R-:W-:Y:S02]  /*0980*/  SEL R14, R26, 0x1, !P5 ;  /* 0x000000011a0e7807 */ /* 0x020fe40006800000 */
[----:B------:R-:W-:Y:S02]  /*0990*/  LOP3.LUT P5, R12, R12, 0x7f, RZ, 0xc0, !PT ;  /* 0x0000007f0c0c7812 */ /* 0x000fe400078ac0ff */
[----:B------:R-:W-:Y:S02]  /*09a0*/  PRMT R21, R21, 0x9910, RZ ;  /* 0x0000991015157816 */ /* 0x000fe400000000ff */
[----:B------:R-:W-:Y:S02]  /*09b0*/  PRMT R26, R26, 0x9910, RZ ;  /* 0x000099101a1a7816 */ /* 0x000fe400000000ff */
[----:B------:R-:W-:-:S03]  /*09c0*/  PRMT R14, R14, 0x9910, RZ ;  /* 0x000099100e0e7816 */ /* 0x000fc600000000ff */
[----:B------:R-:W-:Y:S02]  /*09d0*/  IMAD R26, R26, R26, RZ ;  /* 0x0000001a1a1a7224 */ /* 0x000fe400078e02ff */
[----:B------:R-:W-:Y:S02]  /*09e0*/  IMAD R21, R21, R14, RZ ;  /* 0x0000000e15157224 */ /* 0x000fe400078e02ff */
[----:B------:R-:W-:Y:S05]  /*09f0*/  @P5 BRA `(.L_x_5156) ;  /* 0xffffff4000005947 */ /* 0x000fea000383ffff */
.L_x_5155:
[----:B------:R-:W-:Y:S05]  /*0a00*/  BSYNC B0 ;  /* 0x0000000000007941 */ /* 0x000fea0003800000 */
.L_x_5154:
[----:B------:R-:W-:Y:S01]  /*0a10*/  BSSY B0, `(.L_x_5157) ;  /* 0x0000010000007945 */ /* 0x000fe20003800000 */
[----:B------:R-:W-:Y:S05]  /*0a20*/  @!P4 BRA `(.L_x_5158) ;  /* 0x000000e00000c947 */ /* 0x000fea0003800000 */
[----:B------:R-:W-:Y:S02]  /*0a30*/  IMAD.MOV.U32 R23, RZ, RZ, 0x1 ;  /* 0x00000001ff177424 */ /* 0x000fe400078e00ff */
.L_x_5159:
[C---:B------:R-:W-:Y:S02]  /*0a40*/  LOP3.LUT R12, R13.reuse, 0x1, RZ, 0xc0, !PT ;  /* 0x000000010d0c7812 */ /* 0x040fe400078ec0ff */
[----:B------:R-:W-:Y:S02]  /*0a50*/  LOP3.LUT R13, R13, 0xffff, RZ, 0xc0, !PT ;  /* 0x0000ffff0d0d7812 */ /* 0x000fe400078ec0ff */
[----:B------:R-:W-:Y:S02]  /*0a60*/  ISETP.NE.U32.AND P4, PT, R12, 0x1, PT ;  /* 0x000000010c00780c */ /* 0x000fe40003f85070 */
[----:B------:R-:W-:-:S02]  /*0a70*/  PRMT R23, R23, 0x9910, RZ ;  /* 0x0000991017177816 */ /* 0x000fc400000000ff */
[C---:B-----5:R-:W-:Y:S02]  /*0a80*/  SEL R12, R28.reuse, 0x1, !P4 ;  /* 0x000000011c0c7807 */ /* 0x060fe40006000000 */
[----:B------:R-:W-:Y:S02]  /*0a90*/  PRMT R28, R28, 0x9910, RZ ;  /* 0x000099101c1c7816 */ /* 0x000fe400000000ff */
[----:B------:R-:W-:Y:S02]  /*0aa0*/  PRMT R14, R12, 0x9910, RZ ;  /* 0x000099100c0e7816 */ /* 0x000fe400000000ff */
[----:B------:R-:W-:Y:S01]  /*0ab0*/  SHF.R.U32.HI R12, RZ, 0x1, R13 ;  /* 0x00000001ff0c7819 */ /* 0x000fe2000001160d */
[----:B------:R-:W-:Y:S02]  /*0ac0*/  IMAD R28, R28, R28, RZ ;  /* 0x0000001c1c1c7224 */ /* 0x000fe400078e02ff */
[----:B------:R-:W-:Y:S01]  /*0ad0*/  IMAD R23, R23, R14, RZ ;  /* 0x0000000e17177224 */ /* 0x000fe200078e02ff */
[----:B------:R-:W-:-:S04]  /*0ae0*/  LOP3.LUT P4, R12, R12, 0x7f, RZ, 0xc0, !PT ;  /* 0x0000007f0c0c7812 */ /* 0x000fc8000788c0ff */
[----:B------:R-:W-:-:S09]  /*0af0*/  PRMT R13, R12, 0x7610, R13 ;  /* 0x000076100c0d7816 */ /* 0x000fd2000000000d */
[----:B------:R-:W-:Y:S05]  /*0b00*/  @P4 BRA `(.L_x_5159) ;  /* 0xffffff3000004947 */ /* 0x000fea000383ffff */
.L_x_5158:
[----:B------:R-:W-:Y:S05]  /*0b10*/  BSYNC B0 ;  /* 0x0000000000007941 */ /* 0x000fea0003800000 */
.L_x_5157:
[----:B------:R-:W-:Y:S02]  /*0b20*/  @P0 IADD3 R6, P5, R6, UR15, RZ ;  /* 0x0000000f06060c10 */ /* 0x000fe4000ffbe0ff */
[----:B------:R-:W-:Y:S02]  /*0b30*/  @P3 IADD3 R12, P6, R9, UR15, RZ ;  /* 0x0000000f090c3c10 */ /* 0x000fe4000ffde0ff */
[----:B------:R-:W-:Y:S02]  /*0b40*/  @P1 IADD3 R8, P4, R8, UR15, RZ ;  /* 0x0000000f08081c10 */ /* 0x000fe4000ff9e0ff */
[----:B------:R-:W-:Y:S02]  /*0b50*/  @P0 IADD3.X R7, R7, UR10, RZ, P5, !PT ;  /* 0x0000000a07070c10 */ /* 0x000fe4000affe4ff */
[----:B------:R-:W-:Y:S02]  /*0b60*/  @P2 IADD3 R10, P5, R10, UR15, RZ ;  /* 0x0000000f0a0a2c10 */ /* 0x000fe4000ffbe0ff */
[----:B------:R-:W-:Y:S01]  /*0b70*/  @P3 IADD3.X R13, R19, UR10, RZ, P6, !PT ;  /* 0x0000000a130d3c10 */ /* 0x000fe2000b7fe4ff */
[----:B------:R-:W-:Y:S01]  /*0b80*/  IMAD.MOV.U32 R19, RZ, RZ, c[0x0][0x0] ;  /* 0x00000000ff137624 */ /* 0x000fe200078e00ff */
[----:B------:R-:W-:Y:S01]  /*0b90*/  @P1 IADD3.X R9, R11, UR10, RZ, P4, !PT ;  /* 0x0000000a0b091c10 */ /* 0x000fe2000a7fe4ff */
[----:B------:R0:W-:Y:S01]  /*0ba0*/  @P0 STG.E.U8 [R6.64], R17 ;  /* 0x0000001106000986 */ /* 0x0001e2000c10110c */
        /* <DEDUP_REMOVED lines=11> */
.L_x_5147:
[----:B-1----:R-:W0:Y:S02]  /*0c60*/  S2R R2, SR_TID.X ;  /* 0x0000000000027919 */ /* 0x002e240000002100 */
[----:B0-----:R-:W-:-:S05]  /*0c70*/  IMAD.WIDE.U32 R4, R2, 0x4, RZ ;  /* 0x0000000402047825 */ /* 0x001fca00078e00ff */
[----:B------:R-:W-:-:S04]  /*0c80*/  ISETP.GE.U32.AND P0, PT, R4, UR14, PT ;  /* 0x0000000e04007c0c */ /* 0x000fc8000bf06070 */
[----:B------:R-:W-:-:S04]  /*0c90*/  ISETP.GE.AND.EX P0, PT, R5, UR4, PT, P0 ;  /* 0x0000000405007c0c */ /* 0x000fc8000bf06300 */
[----:B------:R-:W-:-:S13]  /*0ca0*/  ISETP.GT.U32.OR P0, PT, R2, 0x3fff, P0 ;  /* 0x00003fff0200780c */ /* 0x000fda0000704470 */
[----:B------:R-:W-:Y:S05]  /*0cb0*/  @P0 EXIT ;  /* 0x000000000000094d */ /* 0x000fea0003800000 */
[----:B------:R-:W-:-:S04]  /*0cc0*/  IMAD.MOV.U32 R3, RZ, RZ, RZ ;  /* 0x000000ffff037224 */ /* 0x000fc800078e00ff */
.L_x_5173:
        /* <DEDUP_REMOVED lines=8> */
[----:B------:R-:W-:Y:S01]  /*0d50*/  PRMT R16, R0, 0x9910, RZ ;  /* 0x0000991000107816 */ /* 0x000fe200000000ff */
[----:B------:R-:W-:Y:S01]  /*0d60*/  BSSY B0, `(.L_x_5161) ;  /* 0x0000029000007945 */ /* 0x000fe20003800000 */
[C---:B--2---:R-:W-:Y:S02]  /*0d70*/  LOP3.LUT R14, R10.reuse, 0xff, RZ, 0xc0, !PT ;  /* 0x000000ff0a0e7812 */ /* 0x044fe400078ec0ff */
[C---:B------:R-:W-:Y:S02]  /*0d80*/  PRMT R5, R10.reuse, 0x7771, RZ ;  /* 0x000077710a057816 */ /* 0x040fe400000000ff */
[----:B------:R-:W-:Y:S01]  /*0d90*/  PRMT R8, R10, 0x7772, RZ ;  /* 0x000077720a087816 */ /* 0x000fe200000000ff */
[----:B------:R-:W-:Y:S01]  /*0da0*/  IMAD R14, R16, R14, RZ ;  /* 0x0000000e100e7224 */ /* 0x000fe200078e02ff */
[----:B------:R-:W-:Y:S02]  /*0db0*/  PRMT R12, R10, 0x7773, RZ ;  /* 0x000077730a0c7816 */ /* 0x000fe400000000ff */
[----:B------:R-:W-:Y:S01]  /*0dc0*/  PRMT R13, R5, 0x9910, RZ ;  /* 0x00009910050d7816 */ /* 0x000fe200000000ff */
[----:B------:R-:W-:Y:S01]  /*0dd0*/  IMAD.MOV.U32 R5, RZ, RZ, 0x1 ;  /* 0x00000001ff057424 */ /* 0x000fe200078e00ff */
[----:B------:R-:W-:-:S02]  /*0de0*/  LOP3.LUT P2, RZ, R14, 0xff, RZ, 0xc0, !PT ;  /* 0x000000ff0eff7812 */ /* 0x000fc4000784c0ff */
[----:B0-----:R-:W-:Y:S01]  /*0df0*/  PRMT R7, R8, 0x9910, RZ ;  /* 0x0000991008077816 */ /* 0x001fe200000000ff */
[----:B------:R-:W-:Y:S01]  /*0e00*/  IMAD R13, R16, R13, RZ ;  /* 0x0000000d100d7224 */ /* 0x000fe200078e02ff */
[----:B------:R-:W-:Y:S01]  /*0e10*/  PRMT R6, R12, 0x9910, RZ ;  /* 0x000099100c067816 */ /* 0x000fe200000000ff */
[----:B------:R-:W-:Y:S01]  /*0e20*/  IMAD.MOV.U32 R12, RZ, RZ, 0x1 ;  /* 0x00000001ff0c7424 */ /* 0x000fe200078e00ff */
[----:B---3--:R-:W-:Y:S01]  /*0e30*/  PRMT R11, R9, 0x7771, RZ ;  /* 0x00007771090b7816 */ /* 0x008fe200000000ff */
[C---:B------:R-:W-:Y:S01]  /*0e40*/  IMAD R7, R16.reuse, R7, RZ ;  /* 0x0000000710077224 */ /* 0x040fe200078e02ff */
[----:B------:R-:W-:Y:S01]  /*0e50*/  LOP3.LUT P3, RZ, R13, 0xff, RZ, 0xc0, !PT ;  /* 0x000000ff0dff7812 */ /* 0x000fe2000786c0ff */
[----:B------:R-:W-:Y:S01]  /*0e60*/  IMAD R6, R16, R6, RZ ;  /* 0x0000000610067224 */ /* 0x000fe200078e02ff */
[----:B------:R-:W-:Y:S01]  /*0e70*/  PRMT R10, R9, 0x7772, RZ ;  /* 0x00007772090a7816 */ /* 0x000fe200000000ff */
[----:B------:R-:W-:Y:S01]  /*0e80*/  IMAD.MOV.U32 R8, RZ, RZ, 0x1 ;  /* 0x00000001ff087424 */ /* 0x000fe200078e00ff */
[----:B------:R-:W-:-:S02]  /*0e90*/  LOP3.LUT P1, RZ, R7, 0xff, RZ, 0xc0, !PT ;  /* 0x000000ff07ff7812 */ /* 0x000fc4000782c0ff */
[----:B------:R-:W-:Y:S01]  /*0ea0*/  LOP3.LUT P0, RZ, R6, 0xff, RZ, 0xc0, !PT ;  /* 0x000000ff06ff7812 */ /* 0x000fe2000780c0ff */
[----:B------:R-:W-:Y:S07]  /*0eb0*/  @!P2 BRA `(.L_x_5162) ;  /* 0x000001300000a947 */ /* 0x000fee0003800000 */
[----:B------:R-:W-:Y:S01]  /*0ec0*/  PRMT R12, R9, 0x7770, RZ ;  /* 0x00007770090c7816 */ /* 0x000fe200000000ff */
[----:B------:R-:W-:Y:S01]  /*0ed0*/  IMAD.MOV.U32 R17, RZ, RZ, 0x1 ;  /* 0x00000001ff117424 */ /* 0x000fe200078e00ff */
[----:B------:R-:W-:Y:S02]  /*0ee0*/  PRMT R16, R14, 0x7610, R16 ;  /* 0x000076100e107816 */ /* 0x000fe40000000010 */
[----:B------:R-:W-:Y:S02]  /*0ef0*/  PRMT R14, R12, 0x7610, R14 ;  /* 0x000076100c0e7816 */ /* 0x000fe4000000000e */
[----:B------:R-:W-:Y:S02]  /*0f00*/  PRMT R12, R17, 0x7610, R12 ;  /* 0x00007610110c7816 */ /* 0x000fe4000000000c */
.L_x_5163:
[----:B------:R-:W-:Y:S02]  /*0f10*/  LOP3.LUT R17, R16, 0x1, RZ, 0xc0, !PT ;  /* 0x0000000110117812 */ /* 0x000fe400078ec0ff */
[----:B------:R-:W-:Y:S02]  /*0f20*/  PRMT R18, R12, 0x9910, RZ ;  /* 0x000099100c127816 */ /* 0x000fe400000000ff */
[----:B------:R-:W-:-:S02]  /*0f30*/  ISETP.NE.U32.AND P2, PT, R17, 0x1, PT ;  /* 0x000000011100780c */ /* 0x000fc40003f45070 */
[----:B------:R-:W-:Y:S02]  /*0f40*/  LOP3.LUT R12, R16, 0xffff, RZ, 0xc0, !PT ;  /* 0x0000ffff100c7812 */ /* 0x000fe400078ec0ff */
[C---:B------:R-:W-:Y:S02]  /*0f50*/  SEL R17, R14.reuse, 0x1, !P2 ;  /* 0x000000010e117807 */ /* 0x040fe40005000000 */
[----:B------:R-:W-:Y:S02]  /*0f60*/  SHF.R.U32.HI R12, RZ, 0x1, R12 ;  /* 0x00000001ff0c7819 */ /* 0x000fe4000001160c */
[----:B------:R-:W-:Y:S01]  /*0f70*/  PRMT R16, R17, 0x9910, RZ ;  /* 0x0000991011107816 */ /* 0x000fe200000000ff */
[----:B------:R-:W-:Y:S01]  /*0f80*/  IMAD.MOV.U32 R17, RZ, RZ, R18 ;  /* 0x000000ffff117224 */ /* 0x000fe200078e0012 */
[----:B------:R-:W-:-:S03]  /*0f90*/  PRMT R14, R14, 0x9910, RZ ;  /* 0x000099100e0e7816 */ /* 0x000fc600000000ff */
[----:B------:R-:W-:Y:S01]  /*0fa0*/  IMAD.MOV.U32 R18, RZ, RZ, R16 ;  /* 0x000000ffff127224 */ /* 0x000fe200078e0010 */
[----:B------:R-:W-:Y:S01]  /*0fb0*/  LOP3.LUT P2, R16, R12, 0x7f, RZ, 0xc0, !PT ;  /* 0x0000007f0c107812 */ /* 0x000fe2000784c0ff */
[----:B------:R-:W-:Y:S02]  /*0fc0*/  IMAD R14, R14, R14, RZ ;  /* 0x0000000e0e0e7224 */ /* 0x000fe400078e02ff */
[----:B------:R-:W-:-:S10]  /*0fd0*/  IMAD R12, R17, R18, RZ ;  /* 0x00000012110c7224 */ /* 0x000fd400078e02ff */
[----:B------:R-:W-:Y:S05]  /*0fe0*/  @P2 BRA `(.L_x_5163) ;  /* 0xffffff2000002947 */ /* 0x000fea000383ffff */
.L_x_5162:
[----:B------:R-:W-:Y:S05]  /*0ff0*/  BSYNC B0 ;  /* 0x0000000000007941 */ /* 0x000fea0003800000 */
.L_x_5161:
[----:B------:R-:W-:Y:S01]  /*1000*/  BSSY B0, `(.L_x_5164) ;  /* 0x0000010000007945 */ /* 0x000fe20003800000 */
[----:B------:R-:W-:Y:S05]  /*1010*/  @!P3 BRA `(.L_x_5165) ;  /* 0x000000e00000b947 */ /* 0x000fea0003800000 */
[----:B------:R-:W-:-:S03]  /*1020*/  IMAD.MOV.U32 R5, RZ, RZ, 0x1 ;  /* 0x00000001ff057424 */ /* 0x000fc600078e00ff */
.L_x_5166:
[----:B------:R-:W-:Y:S02]  /*1030*/  LOP3.LUT R14, R13, 0x1, RZ, 0xc0, !PT ;  /* 0x000000010d0e7812 */ /* 0x000fe400078ec0ff */
[----:B------:R-:W-:Y:S02]  /*1040*/  PRMT R16, R5, 0x9910, RZ ;  /* 0x0000991005107816 */ /* 0x000fe400000000ff */
[----:B------:R-:W-:Y:S02]  /*1050*/  LOP3.LUT R5, R13, 0xffff, RZ, 0xc0, !PT ;  /* 0x0000ffff0d057812 */ /* 0x000fe400078ec0ff */
[----:B------:R-:W-:Y:S02]  /*1060*/  ISETP.NE.U32.AND P2, PT, R14, 0x1, PT ;  /* 0x000000010e00780c */ /* 0x000fe40003f45070 */
[----:B------:R-:W-:Y:S02]  /*1070*/  SHF.R.U32.HI R5, RZ, 0x1, R5 ;  /* 0x00000001ff057819 */ /* 0x000fe40000011605 */
[----:B------:R-:W-:-:S02]  /*1080*/  SEL R14, R11, 0x1, !P2 ;  /* 0x000000010b0e7807 */ /* 0x000fc40005000000 */
[----:B------:R-:W-:Y:S02]  /*1090*/  LOP3.LUT P2, R13, R5, 0x7f, RZ, 0xc0, !PT ;  /* 0x0000007f050d7812 */ /* 0x000fe4000784c0ff */
[----:B------:R-:W-:Y:S02]  /*10a0*/  PRMT R11, R11, 0x9910, RZ ;  /* 0x000099100b0b7816 */ /* 0x000fe400000000ff */
[----:B------:R-:W-:Y:S01]  /*10b0*/  PRMT R17, R14, 0x9910, RZ ;  /* 0x000099100e117816 */ /* 0x000fe200000000ff */
[----:B------:R-:W-:Y:S02]  /*10c0*/  IMAD.MOV.U32 R14, RZ, RZ, R16 ;  /* 0x000000ffff0e7224 */ /* 0x000fe400078e0010 */
[----:B------:R-:W-:Y:S02]  /*10d0*/  IMAD R11, R11, R11, RZ ;  /* 0x0000000b0b0b7224 */ /* 0x000fe400078e02ff */
[----:B------:R-:W-:-:S04]  /*10e0*/  IMAD R5, R14, R17, RZ ;  /* 0x000000110e057224 */ /* 0x000fc800078e02ff */
[----:B------:R-:W-:Y:S05]  /*10f0*/  @P2 BRA `(.L_x_5166) ;  /* 0xffffff3000002947 */ /* 0x000fea000383ffff */
.L_x_5165:
[----:B------:R-:W-:Y:S05]  /*1100*/  BSYNC B0 ;  /* 0x0000000000007941 */ /* 0x000fea0003800000 */
.L_x_5164:
[----:B------:R-:W-:Y:S01]  /*1110*/  BSSY B0, `(.L_x_5167) ;  /* 0x0000011000007945 */ /* 0x000fe20003800000 */
[----:B------:R-:W-:Y:S01]  /*1120*/  IMAD.MOV.U32 R11, RZ, RZ, 0x1 ;  /* 0x00000001ff0b7424 */ /* 0x000fe200078e00ff */
[----:B------:R-:W-:Y:S01]  /*1130*/  PRMT R9, R9, 0x7773, RZ ;  /* 0x0000777309097816 */ /* 0x000fe200000000ff */
[----:B------:R-:W-:Y:S05]  /*1140*/  @!P1 BRA `(.L_x_5168) ;  /* 0x000000d000009947 */ /* 0x000fea0003800000 */
[----:B------:R-:W-:Y:S02]  /*1150*/  IMAD.MOV.U32 R8, RZ, RZ, 0x1 ;  /* 0x00000001ff087424 */ /* 0x000fe400078e00ff */
.L_x_5169:
[C---:B------:R-:W-:Y:S02]  /*1160*/  LOP3.LUT R13, R7.reuse, 0x1, RZ, 0xc0, !PT ;  /* 0x00000001070d7812 */ /* 0x040fe400078ec0ff */
[----:B------:R-:W-:Y:S02]  /*1170*/  LOP3.LUT R7, R7, 0xffff, RZ, 0xc0, !PT ;  /* 0x0000ffff07077812 */ /* 0x000fe400078ec0ff */
[----:B------:R-:W-:Y:S02]  /*1180*/  ISETP.NE.U32.AND P1, PT, R13, 0x1, PT ;  /* 0x000000010d00780c */ /* 0x000fe40003f25070 */
[----:B------:R-:W-:Y:S02]  /*1190*/  SHF.R.U32.HI R7, RZ, 0x1, R7 ;  /* 0x00000001ff077819 */ /* 0x000fe40000011607 */
[----:B------:R-:W-:-:S02]  /*11a0*/  SEL R13, R10, 0x1, !P1 ;  /* 0x000000010a0d7807 */ /* 0x000fc40004800000 */
[----:B------:R-:W-:Y:S02]  /*11b0*/  LOP3.LUT P1, R7, R7, 0x7f, RZ, 0xc0, !PT ;  /* 0x0000007f07077812 */ /* 0x000fe4000782c0ff */
[----:B------:R-:W-:Y:S02]  /*11c0*/  PRMT R8, R8, 0x9910, RZ ;  /* 0x0000991008087816 */ /* 0x000fe400000000ff */
[----:B------:R-:W-:Y:S02]  /*11d0*/  PRMT R10, R10, 0x9910, RZ ;  /* 0x000099100a0a7816 */ /* 0x000fe400000000ff */
[----:B------:R-:W-:-:S03]  /*11e0*/  PRMT R13, R13, 0x9910, RZ ;  /* 0x000099100d0d7816 */ /* 0x000fc600000000ff */
[----:B------:R-:W-:Y:S02]  /*11f0*/  IMAD R10, R10, R10, RZ ;  /* 0x0000000a0a0a7224 */ /* 0x000fe400078e02ff */
[----:B------:R-:W-:Y:S02]  /*1200*/  IMAD R8, R8, R13, RZ ;  /* 0x0000000d08087224 */ /* 0x000fe400078e02ff */
[----:B------:R-:W-:Y:S05]  /*1210*/  @P1 BRA `(.L_x_5169) ;  /* 0xffffff4000001947 */ /* 0x000fea000383ffff */
.L_x_5168:
[----:B------:R-:W-:Y:S05]  /*1220*/  BSYNC B0 ;  /* 0x0000000000007941 */ /* 0x000fea0003800000 */
.L_x_5167:
[----:B------:R-:W-:Y:S01]  /*1230*/  BSSY B0, `(.L_x_5170) ;  /* 0x000000f000007945 */ /* 0x000fe20003800000 */
[----:B------:R-:W-:Y:S05]  /*1240*/  @!P0 BRA `(.L_x_5171) ;  /* 0x000000d000008947 */ /* 0x000fea0003800000 */
[----:B------:R-:W-:Y:S02]  /*1250*/  IMAD.MOV.U32 R11, RZ, RZ, 0x1 ;  /* 0x00000001ff0b7424 */ /* 0x000fe400078e00ff */
.L_x_5172:
[C---:B------:R-:W-:Y:S02]  /*1260*/  LOP3.LUT R7, R6.reuse, 0x1, RZ, 0xc0, !PT ;  /* 0x0000000106077812 */ /* 0x040fe400078ec0ff */
[----:B------:R-:W-:Y:S02]  /*1270*/  LOP3.LUT R6, R6, 0xffff, RZ, 0xc0, !PT ;  /* 0x0000ffff06067812 */ /* 0x000fe400078ec0ff */
[----:B------:R-:W-:Y:S02]  /*1280*/  ISETP.NE.U32.AND P0, PT, R7, 0x1, PT ;  /* 0x000000010700780c */ /* 0x000fe40003f05070 */
[----:B------:R-:W-:-:S02]  /*1290*/  SHF.R.U32.HI R6, RZ, 0x1, R6 ;  /* 0x00000001ff067819 */ /* 0x000fc40000011606 */
[----:B------:R-:W-:Y:S02]  /*12a0*/  SEL R7, R9, 0x1, !P0 ;  /* 0x0000000109077807 */ /* 0x000fe40004000000 */
[----:B------:R-:W-:Y:S02]  /*12b0*/  LOP3.LUT P0, R6, R6, 0x7f, RZ, 0xc0, !PT ;  /* 0x0000007f06067812 */ /* 0x000fe4000780c0ff */
[----:B------:R-:W-:Y:S02]  /*12c0*/  PRMT R11, R11, 0x9910, RZ ;  /* 0x000099100b0b7816 */ /* 0x000fe400000000ff */
[----:B------:R-:W-:Y:S02]  /*12d0*/  PRMT R9, R9, 0x9910, RZ ;  /* 0x0000991009097816 */ /* 0x000fe400000000ff */
[----:B------:R-:W-:-:S03]  /*12e0*/  PRMT R10, R7, 0x9910, RZ ;  /* 0x00009910070a7816 */ /* 0x000fc600000000ff */
[----:B------:R-:W-:Y:S02]  /*12f0*/  IMAD R9, R9, R9, RZ ;  /* 0x0000000909097224 */ /* 0x000fe400078e02ff */
[----:B------:R-:W-:Y:S02]  /*1300*/  IMAD R11, R11, R10, RZ ;  /* 0x0000000a0b0b7224 */ /* 0x000fe400078e02ff */
[----:B------:R-:W-:Y:S05]  /*1310*/  @P0 BRA `(.L_x_5172) ;  /* 0xffffff4000000947 */ /* 0x000fea000383ffff */
.L_x_5171:
[----:B------:R-:W-:Y:S05]  /*1320*/  BSYNC B0 ;  /* 0x0000000000007941 */ /* 0x000fea0003800000 */
.L_x_5170:
[----:B------:R-:W-:Y:S02]  /*1330*/  PRMT R5, R5, 0x7604, R12 ;  /* 0x0000760405057816 */ /* 0x000fe4000000000c */
[----:B------:R-:W-:Y:S02]  /*1340*/  IADD3 R4, P0, R4, UR15, RZ ;  /* 0x0000000f04047c10 */ /* 0x000fe4000ff1e0ff */
[----:B------:R-:W-:Y:S02]  /*1350*/  PRMT R8, R8, 0x7054, R5 ;  /* 0x0000705408087816 */ /* 0x000fe40000000005 */
[----:B------:R-:W-:-:S02]  /*1360*/  IADD3.X R5, R15, UR10, RZ, P0, !PT ;  /* 0x0000000a0f057c10 */ /* 0x000fc400087fe4ff */
        /* <DEDUP_REMOVED lines=12> */
.L_x_5174:
        /* <DEDUP_REMOVED lines=13> */
.L_x_8032:


//--------------------- .text._ZN2at6native55_GLOBAL__N__de093ff9_22_ForeachBinaryOpList_cu_a911ec4325multi_tensor_apply_kernelINS1_18TensorListMetadataILi2EEENS1_24BinaryOpListAlphaFunctorIN3c104HalfELi2ELi2ELi0EEEJNS1_13power_functorIfEEfEEEvT_T0_DpT1_ --------------------------
	.section	.text._ZN2at6native55_GLOBAL__N__de093ff9_22_ForeachBinaryOpList_cu_a911ec4325multi_tensor_apply_kernelINS1_18TensorListMetadataILi2EEENS1_24BinaryOpListAlphaFunctorIN3c104HalfELi2ELi2ELi0EEEJNS1_13power_functorIfEEfEEEvT_T0_DpT1_,"ax",@progbits
	.sectioninfo	@"SHI_REGISTERS=32"
	.align	128
.text._ZN2at6native55_GLOBAL__N__de093ff9_22_ForeachBinaryOpList_cu_a911ec4325multi_tensor_apply_kernelINS1_18TensorListMetadataILi2EEENS1_24BinaryOpListAlphaFunctorIN3c104HalfELi2ELi2ELi0EEEJNS1_13power_functorIfEEfEEEvT_T0_DpT1_:
        .type           _ZN2at6native55_GLOBAL__N__de093ff9_22_ForeachBinaryOpList_cu_a911ec4325multi_tensor_apply_kernelINS1_18TensorListMetadataILi2EEENS1_24BinaryOpListAlphaFunctorIN3c104HalfELi2ELi2ELi0EEEJNS1_13power_functorIfEEfEEEvT_T0_DpT1_,@function
        .size           _ZN2at6native55_GLOBAL__N__de093ff9_22_ForeachBinaryOpList_cu_a911ec4325multi_tensor_apply_kernelINS1_18TensorListMetadataILi2EEENS1_24BinaryOpListAlphaFunctorIN3c104HalfELi2ELi2ELi0EEEJNS1_13power_functorIfEEfEEEvT_T0_DpT1_,(.L_x_8033 - _ZN2at6native55_GLOBAL__N__de093ff9_22_ForeachBinaryOpList_cu_a911ec4325multi_tensor_apply_kernelINS1_18TensorListMetadataILi2EEENS1_24BinaryOpListAlphaFunctorIN3c104HalfELi2ELi2ELi0EEEJNS1_13power_functorIfEEfEEEvT_T0_DpT1_)
        .other          _ZN2at6native55_GLOBAL__N__de093ff9_22_ForeachBinaryOpList_cu_a911ec4325multi_tensor_apply_kernelINS1_18TensorListMetadataILi2EEENS1_24BinaryOpListAlphaFunctorIN3c104HalfELi2ELi2ELi0EEEJNS1_13power_functorIfEEfEEEvT_T0_DpT1_,@"STO_CUDA_ENTRY STV_DEFAULT"
_ZN2at6native55_GLOBAL__N__de093ff9_22_ForeachBinaryOpList_cu_a911ec4325multi_tensor_apply_kernelINS1_18TensorListMetadataILi2EEENS1_24BinaryOpListAlphaFunctorIN3c104HalfELi2ELi2ELi0EEEJNS1_13power_functorIfEEfEEEvT_T0_DpT1_:
        /* <DEDUP_REMOVED lines=29> */
.L_x_5176:
[----:B0-----:R-:W-:Y:S01]  /*01d0*/  IADD3 R5, P2, R0, R6, RZ ;  /* 0x0000000600057210 */ /* 0x001fe20007f5e0ff */
[----:B------:R-:W-:Y:S01]  /*01e0*/  IMAD R10, R2, 0x3, RZ ;  /* 0x00000003020a7824 */ /* 0x000fe200078e02ff */
[----:B------:R-:W-:Y:S02]  /*01f0*/  PRMT R11, RZ, 0x7610, R11 ;  /* 0x00007610ff0b7816 */ /* 0x000fe4000000000b */
[C---:B------:R-:W-:Y:S01]  /*0200*/  ISETP.GE.U32.AND P0, PT, R5.reuse, 0x10000, PT ;  /* 0x000100000500780c */ /* 0x040fe20003f06070 */
[----:B------:R-:W-:Y:S01]  /*0210*/  IMAD.X R4, RZ, RZ, R7, P2 ;  /* 0x000000ffff047224 */ /* 0x000fe200010e0607 */
[----:B------:R-:W-:Y:S02]  /*0220*/  IADD3 R8, P2, R5, c[0x0][0x0], RZ ;  /* 0x0000000005087a10 */ /* 0x000fe40007f5e0ff */
[----:B------:R-:W-:-:S02]  /*0230*/  IADD3 R27, P3, R10, R5, RZ ;  /* 0x000000050a1b7210 */ /* 0x000fc40007f7e0ff */
[----:B------:R-:W-:Y:S01]  /*0240*/  LEA R24, P6, R2, R5, 0x1 ;  /* 0x0000000502187211 */ /* 0x000fe200078c08ff */
[--C-:B------:R-:W-:Y:S01]  /*0250*/  IMAD.X R3, RZ, RZ, R4.reuse, P2 ;  /* 0x000000ffff037224 */ /* 0x100fe200010e0604 */
[----:B------:R-:W-:Y:S01]  /*0260*/  ISETP.LT.U32.AND P1, PT, R5, UR12, PT ;  /* 0x0000000c05007c0c */ /* 0x000fe2000bf21070 */
[--C-:B------:R-:W-:Y:S01]  /*0270*/  IMAD.X R26, RZ, RZ, R4.reuse, P3 ;  /* 0x000000ffff1a7224 */ /* 0x100fe200018e0604 */
[----:B------:R-:W-:Y:S01]  /*0280*/  ISETP.GE.U32.AND.EX P0, PT, R4, RZ, PT, P0 ;  /* 0x000000ff0400720c */ /* 0x000fe20003f06100 */
[----:B------:R-:W-:Y:S01]  /*0290*/  IMAD.X R9, RZ, RZ, R4, P6 ;  /* 0x000000ffff097224 */ /* 0x000fe200030e0604 */
[C---:B------:R-:W-:Y:S02]  /*02a0*/  ISETP.GE.U32.AND P5, PT, R8.reuse, 0x10000, PT ;  /* 0x000100000800780c */ /* 0x040fe40003fa6070 */
[----:B------:R-:W-:Y:S02]  /*02b0*/  ISETP.GE.U32.AND P2, PT, R27, 0x10000, PT ;  /* 0x000100001b00780c */ /* 0x000fe40003f46070 */
[----:B------:R-:W-:-:S02]  /*02c0*/  ISETP.LT.U32.AND P4, PT, R8, UR12, PT ;  /* 0x0000000c08007c0c */ /* 0x000fc4000bf81070 */
[----:B------:R-:W-:Y:S02]  /*02d0*/  ISETP.LT.AND.EX P1, PT, R4, UR4, !P0, P1 ;  /* 0x0000000404007c0c */ /* 0x000fe4000c721310 */
[----:B------:R-:W-:Y:S02]  /*02e0*/  ISETP.LT.U32.AND P3, PT, R27, UR12, PT ;  /* 0x0000000c1b007c0c */ /* 0x000fe4000bf61070 */
[C---:B------:R-:W-:Y:S02]  /*02f0*/  ISETP.GE.U32.AND.EX P5, PT, R3.reuse, RZ, PT, P5 ;  /* 0x000000ff0300720c */ /* 0x040fe40003fa6150 */
[----:B------:R-:W-:Y:S02]  /*0300*/  ISETP.GE.U32.AND.EX P2, PT, R26, RZ, PT, P2 ;  /* 0x000000ff1a00720c */ /* 0x000fe40003f46120 */
[----:B------:R-:W-:Y:S02]  /*0310*/  ISETP.GE.U32.AND P0, PT, R24, 0x10000, PT ;  /* 0x000100001800780c */ /* 0x000fe40003f06070 */
[----:B------:R-:W-:-:S02]  /*0320*/  ISETP.LT.AND.EX P4, PT, R3, UR4, !P5, P4 ;  /* 0x0000000403007c0c */ /* 0x000fc4000ef81340 */
[----:B------:R-:W-:Y:S02]  /*0330*/  ISETP.LT.AND.EX P2, PT, R26, UR4, !P2, P3 ;  /* 0x000000041a007c0c */ /* 0x000fe4000d741330 */
[----:B------:R-:W-:Y:S02]  /*0340*/  ISETP.LT.U32.AND P3, PT, R24, UR12, PT ;  /* 0x0000000c18007c0c */ /* 0x000fe4000bf61070 */
[----:B------:R-:W-:Y:S02]  /*0350*/  ISETP.GE.U32.AND.EX P6, PT, R9, RZ, PT, P0 ;  /* 0x000000ff0900720c */ /* 0x000fe40003fc6100 */
[C---:B------:R-:W-:Y:S01]  /*0360*/  SHF.L.U64.HI R26, R27.reuse, 0x1, R26 ;  /* 0x000000011b1a7819 */ /* 0x040fe2000001021a */
[----:B------:R-:W-:Y:S01]  /*0370*/  IMAD.SHL.U32 R27, R27, 0x2, RZ ;  /* 0x000000021b1b7824 */ /* 0x000fe200078e00ff */
[----:B------:R-:W-:Y:S02]  /*0380*/  ISETP.LT.AND.EX P3, PT, R9, UR4, !P6, P3 ;  /* 0x0000000409007c0c */ /* 0x000fe4000f761330 */
[----:B------:R-:W-:-:S02]  /*0390*/  @P1 LEA R16, P0, R5, UR6, 0x1 ;  /* 0x0000000605101c11 */ /* 0x000fc4000f8008ff */
[----:B------:R-:W-:Y:S02]  /*03a0*/  IADD3 R12, P5, R27, UR6, RZ ;  /* 0x000000061b0c7c10 */ /* 0x000fe4000ffbe0ff */
[----:B------:R-:W-:Y:S02]  /*03b0*/  PRMT R10, RZ, 0x7610, R10 ;  /* 0x00007610ff0a7816 */ /* 0x000fe4000000000a */
[----:B------:R-:W-:Y:S02]  /*03c0*/  IADD3.X R13, R26, UR7, RZ, P5, !PT ;  /* 0x000000071a0d7c10 */ /* 0x000fe4000affe4ff */
[C---:B------:R-:W-:Y:S02]  /*03d0*/  @P4 LEA R18, P5, R8.reuse, UR6, 0x1 ;  /* 0x0000000608124c11 */ /* 0x040fe4000f8a08ff */
[----:B------:R-:W-:Y:S02]  /*03e0*/  @P1 LEA.HI.X R17, R5, UR7, R4, 0x1, P0 ;  /* 0x0000000705111c11 */ /* 0x000fe400080f0c04 */
[----:B------:R-:W-:-:S02]  /*03f0*/  @P4 LEA.HI.X R19, R8, UR7, R3, 0x1, P5 ;  /* 0x0000000708134c11 */ /* 0x000fc4000a8f0c03 */
[C---:B------:R-:W-:Y:S01]  /*0400*/  @P3 LEA R20, P5, R24.reuse, UR6, 0x1 ;  /* 0x0000000618143c11 */ /* 0x040fe2000f8a08ff */
[----:B------:R0:W2:Y:S01]  /*0410*/  @P1 LDG.E.U16 R10, [R16.64] ;  /* 0x0000000a100a1981 */ /* 0x0000a2000c1e1500 */
[C---:B------:R-:W-:Y:S02]  /*0420*/  @P1 LEA R14, P0, R5.reuse, UR8, 0x1 ;  /* 0x00000008050e1c11 */ /* 0x040fe4000f8008ff */
[----:B------:R-:W-:Y:S01]  /*0430*/  PRMT R29, RZ, 0x7610, R29 ;  /* 0x00007610ff1d7816 */ /* 0x000fe2000000001d */
[----:B------:R1:W3:Y:S01]  /*0440*/  @P4 LDG.E.U16 R11, [R18.64] ;  /* 0x0000000a120b4981 */ /* 0x0002e2000c1e1500 */
[----:B------:R-:W-:Y:S02]  /*0450*/  PRMT R25, RZ, 0x7610, R25 ;  /* 0x00007610ff197816 */ /* 0x000fe40000000019 */
[----:B------:R-:W-:Y:S02]  /*0460*/  @P3 LEA.HI.X R21, R24, UR7, R9, 0x1, P5 ;  /* 0x0000000718153c11 */ /* 0x000fe4000a8f0c09 */
[----:B------:R-:W-:-:S02]  /*0470*/  @P1 LEA.HI.X R15, R5, UR9, R4, 0x1, P0 ;  /* 0x00000009050f1c11 */ /* 0x000fc400080f0c04 */
[----:B------:R-:W-:Y:S01]  /*0480*/  PRMT R28, RZ, 0x7610, R28 ;  /* 0x00007610ff1c7816 */ /* 0x000fe2000000001c */
[----:B------:R4:W5:Y:S01]  /*0490*/  @P3 LDG.E.U16 R29, [R20.64] ;  /* 0x0000000a141d3981 */ /* 0x000962000c1e1500 */
[----:B------:R-:W-:-:S03]  /*04a0*/  @P4 LEA R22, P0, R8, UR8, 0x1 ;  /* 0x0000000808164c11 */ /* 0x000fc6000f8008ff */
[----:B------:R-:W5:Y:S01]  /*04b0*/  @P2 LDG.E.U16 R25, [R12.64] ;  /* 0x0000000a0c192981 */ /* 0x000f62000c1e1500 */
[----:B------:R-:W-:Y:S02]  /*04c0*/  @P4 LEA.HI.X R23, R8, UR9, R3, 0x1, P0 ;  /* 0x0000000908174c11 */ /* 0x000fe400080f0c03 */
[C---:B0-----:R-:W-:Y:S01]  /*04d0*/  @P3 LEA R16, P0, R24.reuse, UR8, 0x1 ;  /* 0x0000000818103c11 */ /* 0x041fe2000f8008ff */
[----:B------:R0:W5:Y:S01]  /*04e0*/  @P1 LDG.E.U16 R28, [R14.64] ;  /* 0x0000000a0e1c1981 */ /* 0x000162000c1e1500 */
[----:B-1----:R-:W-:Y:S02]  /*04f0*/  @P2 IADD3 R18, P5, R27, UR8, RZ ;  /* 0x000000081b122c10 */ /* 0x002fe4000ffbe0ff */
[----:B------:R-:W-:Y:S02]  /*0500*/  @P3 LEA.HI.X R17, R24, UR9, R9, 0x1, P0 ;  /* 0x0000000918113c11 */ /* 0x000fe400080f0c09 */
[----:B------:R-:W-:Y:S02]  /*0510*/  PRMT R27, RZ, 0x7610, R27 ;  /* 0x00007610ff1b7816 */ /* 0x000fe4000000001b */
[----:B------:R-:W-:-:S02]  /*0520*/  @P2 IADD3.X R19, R26, UR9, RZ, P5, !PT ;  /* 0x000000091a132c10 */ /* 0x000fc4000affe4ff */
[----:B0-----:R-:W-:Y:S02]  /*0530*/  PRMT R14, RZ, 0x7610, R14 ;  /* 0x00007610ff0e7816 */ /* 0x001fe4000000000e */
[----:B------:R-:W-:Y:S01]  /*0540*/  PRMT R15, RZ, 0x7610, R15 ;  /* 0x00007610ff0f7816 */ /* 0x000fe2000000000f */
[----:B------:R-:W5:Y:S04]  /*0550*/  @P2 LDG.E.U16 R27, [R18.64] ;  /* 0x0000000a121b2981 */ /* 0x000f68000c1e1500 */
[----:B------:R3:W5:Y:S04]  /*0560*/  @P4 LDG.E.U16 R14, [R22.64] ;  /* 0x0000000a160e4981 */ /* 0x000768000c1e1500 */
[----:B------:R-:W5:Y:S01]  /*0570*/  @P3 LDG.E.U16 R15, [R16.64] ;  /* 0x0000000a100f3981 */ /* 0x000f62000c1e1500 */
[----:B--2---:R-:W-:-:S04]  /*0580*/  HADD2.F32 R10, -RZ, R10.H0_H0 ;  /* 0x2000000aff0a7230 */ /* 0x004fc80000004100 */
[----:B----4-:R-:W0:Y:S01]  /*0590*/  MUFU.LG2 R21, R10 ;  /* 0x0000000a00157308 */ /* 0x010e220000000c00 */
[----:B---3--:R-:W-:Y:S02]  /*05a0*/  HADD2.F32 R22, -RZ, R11.H0_H0 ;  /* 0x2000000bff167230 */ /* 0x008fe40000004100 */
[----:B-----5:R-:W-:-:S05]  /*05b0*/  HADD2.F32 R29, -RZ, R29.H0_H0 ;  /* 0x2000001dff1d7230 */ /* 0x020fca0000004100 */
[----:B------:R-:W1:Y:S01]  /*05c0*/  MUFU.LG2 R23, R22 ;  /* 0x0000001600177308 */ /* 0x000e620000000c00 */
[----:B------:R-:W-:Y:S02]  /*05d0*/  HADD2.F32 R25, -RZ, R25.H0_H0 ;  /* 0x20000019ff197230 */ /* 0x000fe40000004100 */
[----:B------:R-:W-:-:S05]  /*05e0*/  HADD2.F32 R28, -RZ, R28.H0_H0 ;  /* 0x2000001cff1c7230 */ /* 0x000fca0000004100 */
[----:B------:R-:W2:Y:S08]  /*05f0*/  MUFU.LG2 R26, R29 ;  /* 0x0000001d001a7308 */ /* 0x000eb00000000c00 */
[----:B------:R-:W3:Y:S01]  /*0600*/  MUFU.LG2 R20, R25 ;  /* 0x0000001900147308 */ /* 0x000ee20000000c00 */
[----:B------:R-:W-:Y:S01]  /*0610*/  FMUL.FTZ R28, R28, c[0x0][0xdac] ;  /* 0x00036b001c1c7a20 */ /* 0x000fe20000410000 */
[----:B------:R-:W-:-:S02]  /*0620*/  HADD2.F32 R27, -RZ, R27.H0_H0 ;  /* 0x2000001bff1b7230 */ /* 0x000fc40000004100 */
[----:B------:R-:W-:Y:S01]  /*0630*/  HADD2.F32 R14, -RZ, R14.H0_H0 ;  /* 0x2000000eff0e7230 */ /* 0x000fe20000004100 */
[----:B0-----:R-:W-:Y:S01]  /*0640*/  FMUL.FTZ R11, R28, R21 ;  /* 0x000000151c0b7220 */ /* 0x001fe20000410000 */
[----:B------:R-:W-:-:S03]  /*0650*/  HADD2.F32 R15, -RZ, R15.H0_H0 ;  /* 0x2000000fff0f7230 */ /* 0x000fc60000004100 */
[----:B------:R-:W-:Y:S02]  /*0660*/  FMUL.FTZ R14, R14, c[0x0][0xdac] ;  /* 0x00036b000e0e7a20 */ /* 0x000fe40000410000 */
[----:B------:R-:W-:Y:S02]  /*0670*/  FMUL.FTZ R27, R27, c[0x0][0xdac] ;  /* 0x00036b001b1b7a20 */ /* 0x000fe40000410000 */
[----:B------:R-:W-:Y:S01]  /*0680*/  FMUL.FTZ R15, R15, c[0x0][0xdac] ;  /* 0x00036b000f0f7a20 */ /* 0x000fe20000410000 */
[----:B------:R-:W0:Y:S01]  /*0690*/  MUFU.EX2 R11, R11 ;  /* 0x0000000b000b7308 */ /* 0x000e220000000800 */
[----:B-1----:R-:W-:Y:S02]  /*06a0*/  FMUL.FTZ R16, R14, R23 ;  /* 0x000000170e107220 */ /* 0x002fe40000410000 */
[----:B--2---:R-:W-:Y:S02]  /*06b0*/  FMUL.FTZ R26, R15, R26 ;  /* 0x0000001a0f1a7220 */ /* 0x004fe40000410000 */
[----:B---3--:R-:W-:-:S03]  /*06c0*/  FMUL.FTZ R20, R27, R20 ;  /* 0x000000141b147220 */ /* 0x008fc60000410000 */
[----:B------:R-:W1:Y:S01]  /*06d0*/  MUFU.EX2 R16, R16 ;  /* 0x0000001000107308 */ /* 0x000e620000000800 */
[----:B------:R-:W-:-:S07]  /*06e0*/  @P1 LEA R14, P0, R5, UR6, 0x1 ;  /* 0x00000006050e1c11 */ /* 0x000fce000f8008ff */
[----:B------:R-:W2:Y:S08]  /*06f0*/  MUFU.EX2 R26, R26 ;  /* 0x0000001a001a7308 */ /* 0x000eb00000000800 */
[----:B------:R-:W3:Y:S01]  /*0700*/  MUFU.EX2 R20, R20 ;  /* 0x0000001400147308 */ /* 0x000ee20000000800 */
[----:B------:R-:W-:Y:S02]  /*0710*/  @P4 LEA R10, P5, R8, UR6, 0x1 ;  /* 0x00000006080a4c11 */ /* 0x000fe4000f8a08ff */
[----:B------:R-:W-:-:S02]  /*0720*/  @P1 LEA.HI.X R15, R5, UR7, R4, 0x1, P0 ;  /* 0x00000007050f1c11 */ /* 0x000fc400080f0c04 */
[----:B0-----:R-:W-:Y:S02]  /*0730*/  F2FP.PACK_AB R5, RZ, R11 ;  /* 0x0000000bff05723e */ /* 0x001fe400000000ff */
[----:B------:R-:W-:Y:S02]  /*0740*/  @P3 LEA R4, P0, R24, UR6, 0x1 ;  /* 0x0000000618043c11 */ /* 0x000fe4000f8008ff */
[----:B------:R-:W-:Y:S01]  /*0750*/  @P4 LEA.HI.X R11, R8, UR7, R3, 0x1, P5 ;  /* 0x00000007080b4c11 */ /* 0x000fe2000a8f0c03 */
[----:B------:R-:W-:Y:S01]  /*0760*/  IMAD.MOV.U32 R3, RZ, RZ, c[0x0][0x0] ;  /* 0x00000000ff037624 */ /* 0x000fe200078e00ff */
[----:B------:R-:W-:Y:S02]  /*0770*/  PRMT R8, R5, 0x7610, R8 ;  /* 0x0000761005087816 */ /* 0x000fe40000000008 */
[----:B-1----:R-:W-:Y:S02]  /*0780*/  F2FP.PACK_AB R16, RZ, R16 ;  /* 0x00000010ff10723e */ /* 0x002fe400000000ff */
[----:B------:R-:W-:-:S02]  /*0790*/  @P3 LEA.HI.X R5, R24, UR7, R9, 0x1, P0 ;  /* 0x0000000718053c11 */ /* 0x000fc400080f0c09 */
[----:B--2---:R-:W-:Y:S01]  /*07a0*/  F2FP.PACK_AB R26, RZ, R26 ;  /* 0x0000001aff1a723e */ /* 0x004fe200000000ff */
[----:B------:R-:W-:Y:S01]  /*07b0*/  IMAD.WIDE.U32 R6, R3, 0x4, R6 ;  /* 0x0000000403067825 */ /* 0x000fe200078e0006 */
[----:B---3--:R-:W-:Y:S01]  /*07c0*/  F2FP.PACK_AB R20, RZ, R20 ;  /* 0x00000014ff14723e */ /* 0x008fe200000000ff */
        /* <DEDUP_REMOVED lines=10> */
.L_x_5175:
[----:B------:R-:W0:Y:S02]  /*0870*/  S2R R7, SR_TID.X ;  /* 0x0000000000077919 */ /* 0x000e240000002100 */
[----:B0-----:R-:W-:-:S05]  /*0880*/  IMAD.WIDE.U32 R2, R7, 0x4, RZ ;  /* 0x0000000407027825 */ /* 0x001fca00078e00ff */
[----:B------:R-:W-:-:S04]  /*0890*/  ISETP.GE.U32.AND P0, PT, R2, UR12, PT ;  /* 0x0000000c02007c0c */ /* 0x000fc8000bf06070 */
[----:B------:R-:W-:-:S04]  /*08a0*/  ISETP.GE.AND.EX P0, PT, R3, UR4, PT, P0 ;  /* 0x0000000403007c0c */ /* 0x000fc8000bf06300 */
[----:B------:R-:W-:-:S13]  /*08b0*/  ISETP.GT.U32.OR P0, PT, R7, 0x3fff, P0 ;  /* 0x00003fff0700780c */ /* 0x000fda0000704470 */
[----:B------:R-:W-:Y:S05]  /*08c0*/  @P0 EXIT ;  /* 0x000000000000094d */ /* 0x000fea0003800000 */
[----:B------:R-:W-:-:S04]  /*08d0*/  IMAD.MOV.U32 R0, RZ, RZ, RZ ;  /* 0x000000ffff007224 */ /* 0x000fc800078e00ff */
.L_x_5177:
[C---:B------:R-:W-:Y:S01]  /*08e0*/  IMAD.SHL.U32 R4, R7.reuse, 0x8, RZ ;  /* 0x0000000807047824 */ /* 0x040fe200078e00ff */
[----:B------:R-:W-:-:S04]  /*08f0*/  SHF.L.U64.HI R5, R7, 0x3, R0 ;  /* 0x0000000307057819 */ /* 0x000fc80000010200 */
[----:B------:R-:W-:-:S04]  /*0900*/  IADD3 R2, P0, R4, UR6, RZ ;  /* 0x0000000604027c10 */ /* 0x000fc8000ff1e0ff */
[----:B------:R-:W-:Y:S02]  /*0910*/  IADD3.X R3, R5, UR7, RZ, P0, !PT ;  /* 0x0000000705037c10 */ /* 0x000fe400087fe4ff */
[----:B------:R-:W-:-:S03]  /*0920*/  IADD3 R4, P0, R4, UR8, RZ ;  /* 0x0000000804047c10 */ /* 0x000fc6000ff1e0ff */
[----:B------:R-:W2:Y:S01]  /*0930*/  LDG.E.64 R8, [R2.64] ;  /* 0x0000000a02087981 */ /* 0x000ea2000c1e1b00 */
[----:B------:R-:W-:-:S06]  /*0940*/  IADD3.X R5, R5, UR9, RZ, P0, !PT ;  /* 0x0000000905057c10 */ /* 0x000fcc00087fe4ff */
[----:B------:R-:W3:Y:S01]  /*0950*/  LDG.E.64 R4, [R4.64] ;  /* 0x0000000a04047981 */ /* 0x000ee2000c1e1b00 */
[----:B------:R-:W-:-:S04]  /*0960*/  IADD3 R7, P0, R7, c[0x0][0x0], RZ ;  /* 0x0000000007077a10 */ /* 0x000fc80007f1e0ff */
[----:B------:R-:W-:Y:S01]  /*0970*/  ISETP.LT.U32.AND P1, PT, R7, 0x4000, PT ;  /* 0x000040000700780c */ /* 0x000fe20003f21070 */
[----:B------:R-:W-:-:S05]  /*0980*/  IMAD.X R0, RZ, RZ, R0, P0 ;  /* 0x000000ffff007224 */ /* 0x000fca00000e0600 */
[----:B------:R-:W-:Y:S01]  /*0990*/  ISETP.LT.U32.AND.EX P1, PT, R0, RZ, PT, P1 ;  /* 0x000000ff0000720c */ /* 0x000fe20003f21110 */
[--C-:B--2---:R-:W-:Y:S02]  /*09a0*/  HADD2.F32 R10, -RZ, R8.reuse.H1_H1 ;  /* 0x30000008ff0a7230 */ /* 0x104fe40000004100 */
[--C-:B------:R-:W-:Y:S02]  /*09b0*/  HADD2.F32 R14, -RZ, R9.reuse.H1_H1 ;  /* 0x30000009ff0e7230 */ /* 0x100fe40000004100 */
[----:B------:R-:W-:Y:S02]  /*09c0*/  HADD2.F32 R6, -RZ, R8.H0_H0 ;  /* 0x20000008ff067230 */ /* 0x000fe40000004100 */
[----:B------:R-:W-:Y:S01]  /*09d0*/  HADD2.F32 R12, -RZ, R9.H0_H0 ;  /* 0x20000009ff0c7230 */ /* 0x000fe20000004100 */
[----:B------:R-:W0:Y:S01]  /*09e0*/  MUFU.LG2 R10, R10 ;  /* 0x0000000a000a7308 */ /* 0x000e220000000c00 */
[--C-:B---3--:R-:W-:Y:S02]  /*09f0*/  HADD2.F32 R8, -RZ, R4.reuse.H0_H0 ;  /* 0x20000004ff087230 */ /* 0x108fe40000004100 */
[----:B------:R-:W-:-:S02]  /*0a00*/  HADD2.F32 R9, -RZ, R4.H1_H1 ;  /* 0x30000004ff097230 */ /* 0x000fc40000004100 */
[--C-:B------:R-:W-:Y:S01]  /*0a10*/  HADD2.F32 R4, -RZ, R5.reuse.H0_H0 ;  /* 0x20000005ff047230 */ /* 0x100fe20000004100 */
[----:B------:R-:W-:Y:S01]  /*0a20*/  FMUL.FTZ R8, R8, c[0x0][0xdac] ;  /* 0x00036b0008087a20 */ /* 0x000fe20000410000 */
[----:B------:R-:W-:Y:S01]  /*0a30*/  HADD2.F32 R5, -RZ, R5.H1_H1 ;  /* 0x30000005ff057230 */ /* 0x000fe20000004100 */
[----:B------:R1:W2:Y:S01]  /*0a40*/  MUFU.LG2 R11, R6 ;  /* 0x00000006000b7308 */ /* 0x0002a20000000c00 */
[----:B------:R-:W-:Y:S02]  /*0a50*/  FMUL.FTZ R9, R9, c[0x0][0xdac] ;  /* 0x00036b0009097a20 */ /* 0x000fe40000410000 */
[----:B------:R-:W-:Y:S02]  /*0a60*/  FMUL.FTZ R4, R4, c[0x0][0xdac] ;  /* 0x00036b0004047a20 */ /* 0x000fe40000410000 */
[----:B------:R-:W-:-:S03]  /*0a70*/  FMUL.FTZ R5, R5, c[0x0][0xdac] ;  /* 0x00036b0005057a20 */ /* 0x000fc60000410000 */
[----:B------:R-:W3:Y:S01]  /*0a80*/  MUFU.LG2 R13, R12 ;  /* 0x0000000c000d7308 */ /* 0x000ee20000000c00 */
[----:B0-----:R-:W-:Y:S02]  /*0a90*/  FMUL.FTZ R9, R9, R10 ;  /* 0x0000000a09097220 */ /* 0x001fe40000410000 */
[----:B-1----:R-:W-:-:S05]  /*0aa0*/  IMAD.SHL.U32 R6, R7, 0x4, RZ ;  /* 0x0000000407067824 */ /* 0x002fca00078e00ff */
[----:B------:R-:W0:Y:S01]  /*0ab0*/  MUFU.LG2 R14, R14 ;  /* 0x0000000e000e7308 */ /* 0x000e220000000c00 */
[----:B--2---:R-:W-:Y:S01]  /*0ac0*/  FMUL.FTZ R8, R8, R11 ;  /* 0x0000000b08087220 */ /* 0x004fe20000410000 */
[----:B------:R-:W-:Y:S01]  /*0ad0*/  ISETP.GE.U32.AND P0, PT, R6, UR12, PT ;  /* 0x0000000c06007c0c */ /* 0x000fe2000bf06070 */
[----:B---3--:R-:W-:-:S05]  /*0ae0*/  FMUL.FTZ R4, R4, R13 ;  /* 0x0000000d04047220 */ /* 0x008fca0000410000 */
[----:B------:R-:W-:Y:S01]  /*0af0*/  MUFU.EX2 R8, R8 ;  /* 0x0000000800087308 */ /* 0x000fe20000000800 */
[----:B0-----:R-:W-:-:S07]  /*0b00*/  FMUL.FTZ R5, R5, R14 ;  /* 0x0000000e05057220 */ /* 0x001fce0000410000 */
[----:B------:R-:W0:Y:S08]  /*0b10*/  MUFU.EX2 R9, R9 ;  /* 0x0000000900097308 */ /* 0x000e300000000800 */
[----:B------:R-:W-:Y:S08]  /*0b20*/  MUFU.EX2 R4, R4 ;  /* 0x0000000400047308 */ /* 0x000ff00000000800 */
[----:B------:R-:W1:Y:S01]  /*0b30*/  MUFU.EX2 R5, R5 ;  /* 0x0000000500057308 */ /* 0x000e620000000800 */
[----:B0-----:R-:W-:-:S02]  /*0b40*/  F2FP.PACK_AB R10, R9, R8 ;  /* 0x00000008090a723e */ /* 0x001fc400000000ff */
[----:B-1----:R-:W-:Y:S02]  /*0b50*/  F2FP.PACK_AB R11, R5, R4 ;  /* 0x00000004050b723e */ /* 0x002fe400000000ff */
[----:B------:R-:W-:-:S03]  /*0b60*/  SHF.L.U64.HI R4, R7, 0x2, R0 ;  /* 0x0000000207047819 */ /* 0x000fc60000010200 */
[----:B------:R0:W-:Y:S01]  /*0b70*/  STG.E.64 [R2.64], R10 ;  /* 0x0000000a02007986 */ /* 0x0001e2000c101b0a */
[----:B------:R-:W-:-:S13]  /*0b80*/  ISETP.GE.AND.EX P0, PT, R4, UR4, PT, P0 ;  /* 0x0000000404007c0c */ /* 0x000fda000bf06300 */
[----:B0-----:R-:W-:Y:S05]  /*0b90*/  @!P0 BRA P1, `(.L_x_5177) ;  /* 0xfffffd4000008947 */ /* 0x001fea000083ffff */
[----:B------:R-:W-:Y:S05]  /*0ba0*/  EXIT ;  /* 0x000000000000794d */ /* 0x000fea0003800000 */
.L_x_5178:
        /* <DEDUP_REMOVED lines=13> */
.L_x_8033:


//--------------------- .text._ZN2at6native55_GLOBAL__N__de093ff9_22_ForeachBinaryOpList_cu_a911ec4325multi_tensor_apply_kernelINS1_18TensorListMetadataILi2EEENS1_24BinaryOpListAlphaFunctorIN3c108BFloat16ELi2ELi2ELi0EEEJNS1_13power_functorIfEEfEEEvT_T0_DpT1_ --------------------------
	.section	.text._ZN2at6native55_GLOBAL__N__de093ff9_22_ForeachBinaryOpList_cu_a911ec4325multi_tensor_apply_kernelINS1_18TensorListMetadataILi2EEENS1_24BinaryOpListAlphaFunctorIN3c108BFloat16ELi2ELi2ELi0EEEJNS1_13power_functorIfEEfEEEvT_T0_DpT1_,"ax",@progbits
	.sectioninfo	@"SHI_REGISTERS=32"
	.align	128
.text._ZN2at6native55_GLOBAL__N__de093ff9_22_ForeachBinaryOpList_cu_a911ec4325multi_tensor_apply_kernelINS1_18TensorListMetadataILi2EEENS1_24BinaryOpListAlphaFunctorIN3c108BFloat16ELi2ELi2ELi0EEEJNS1_13power_functorIfEEfEEEvT_T0_DpT1_:
        .type           _ZN2at6native55_GLOBAL__N__de093ff9_22_ForeachBinaryOpList_cu_a911ec4325multi_tensor_apply_kernelINS1_18TensorListMetadataILi2EEENS1_24BinaryOpListAlphaFunctorIN3c108BFloat16ELi2ELi2ELi0EEEJNS1_13power_functorIfEEfEEEvT_T0_DpT1_,@function
        .size           _ZN2at6native55_GLOBAL__N__de093ff9_22_ForeachBinaryOpList_cu_a911ec4325multi_tensor_apply_kernelINS1_18TensorListMetadataILi2EEENS1_24BinaryOpListAlphaFunctorIN3c108BFloat16ELi2ELi2ELi0EEEJNS1_13power_functorIfEEfEEEvT_T0_DpT1_,(.L_x_8034 - _ZN2at6native55_GLOBAL__N__de093ff9_22_ForeachBinaryOpList_cu_a911ec4325multi_tensor_apply_kernelINS1_18TensorListMetadataILi2EEENS1_24BinaryOpListAlphaFunctorIN3c108BFloat16ELi2ELi2ELi0EEEJNS1_13power_functorIfEEfEEEvT_T0_DpT1_)
        .other          _ZN2at6native55_GLOBAL__N__de093ff9_22_ForeachBinaryOpList_cu_a911ec4325multi_tensor_apply_kernelINS1_18TensorListMetadataILi2EEENS1_24BinaryOpListAlphaFunctorIN3c108BFloat16ELi2ELi2ELi0EEEJNS1_13power_functorIfEEfEEEvT_T0_DpT1_,@"STO_CUDA_ENTRY STV_DEFAULT"
_ZN2at6native55_GLOBAL__N__de093ff9_22_ForeachBinaryOpList_cu_a911ec4325multi_tensor_apply_kernelINS1_18TensorListMetadataILi2EEENS1_24BinaryOpListAlphaFunctorIN3c108BFloat16ELi2ELi2ELi0EEEJNS1_13power_functorIfEEfEEEvT_T0_DpT1_:
        /* <DEDUP_REMOVED lines=29> */
.L_x_5180:
[----:B0-----:R-:W-:Y:S01]  /*01d0*/  IADD3 R20, P1, R0, R14, RZ ;  /* 0x0000000e00147210 */ /* 0x001fe20007f3e0ff */
[----:B------:R-:W-:Y:S01]  /*01e0*/  IMAD R3, R12, 0x3, RZ ;  /* 0x000000030c037824 */ /* 0x000fe200078e02ff */
[----:B------:R-:W-:Y:S02]  /*01f0*/  PRMT R24, RZ, 0x7610, R24 ;  /* 0x00007610ff187816 */ /* 0x000fe40000000018 */
[C---:B------:R-:W-:Y:S01]  /*0200*/  ISETP.GE.U32.AND P0, PT, R20.reuse, 0x10000, PT ;  /* 0x000100001400780c */ /* 0x040fe20003f06070 */
[----:B------:R-:W-:Y:S01]  /*0210*/  IMAD.X R19, RZ, RZ, R15, P1 ;  /* 0x000000ffff137224 */ /* 0x000fe200008e060f */
[C---:B------:R-:W-:Y:S02]  /*0220*/  ISETP.LT.U32.AND P1, PT, R20.reuse, UR12, PT ;  /* 0x0000000c14007c0c */ /* 0x040fe4000bf21070 */
[----:B------:R-:W-:-:S02]  /*0230*/  IADD3 R16, P2, R20, c[0x0][0x0], RZ ;  /* 0x0000000014107a10 */ /* 0x000fc40007f5e0ff */
[C---:B------:R-:W-:Y:S02]  /*0240*/  ISETP.GE.U32.AND.EX P0, PT, R19.reuse, RZ, PT, P0 ;  /* 0x000000ff1300720c */ /* 0x040fe40003f06100 */
[----:B------:R-:W-:Y:S01]  /*0250*/  ISETP.GE.U32.AND P6, PT, R16, 0x10000, PT ;  /* 0x000100001000780c */ /* 0x000fe20003fc6070 */
[--C-:B------:R-:W-:Y:S01]  /*0260*/  IMAD.X R13, RZ, RZ, R19.reuse, P2 ;  /* 0x000000ffff0d7224 */ /* 0x100fe200010e0613 */
[----:B------:R-:W-:Y:S02]  /*0270*/  ISETP.LT.AND.EX P0, PT, R19, UR4, !P0, P1 ;  /* 0x0000000413007c0c */ /* 0x000fe4000c701310 */
[----:B------:R-:W-:Y:S02]  /*0280*/  LEA R18, P1, R12, R20, 0x1 ;  /* 0x000000140c127211 */ /* 0x000fe400078208ff */
[----:B------:R-:W-:Y:S02]  /*0290*/  ISETP.LT.U32.AND P4, PT, R16, UR12, PT ;  /* 0x0000000c10007c0c */ /* 0x000fe4000bf81070 */
[----:B------:R-:W-:Y:S01]  /*02a0*/  ISETP.GE.U32.AND P2, PT, R18, 0x10000, PT ;  /* 0x000100001200780c */ /* 0x000fe20003f46070 */
[----:B------:R-:W-:Y:S01]  /*02b0*/  IMAD.X R17, RZ, RZ, R19, P1 ;  /* 0x000000ffff117224 */ /* 0x000fe200008e0613 */
[----:B------:R-:W-:-:S02]  /*02c0*/  ISETP.GE.U32.AND.EX P6, PT, R13, RZ, PT, P6 ;  /* 0x000000ff0d00720c */ /* 0x000fc40003fc6160 */
[----:B------:R-:W-:Y:S02]  /*02d0*/  ISETP.LT.U32.AND P1, PT, R18, UR12, PT ;  /* 0x0000000c12007c0c */ /* 0x000fe4000bf21070 */
[----:B------:R-:W-:Y:S02]  /*02e0*/  ISETP.GE.U32.AND.EX P2, PT, R17, RZ, PT, P2 ;  /* 0x000000ff1100720c */ /* 0x000fe40003f46120 */
[----:B------:R-:W-:Y:S02]  /*02f0*/  IADD3 R2, P5, R3, R20, RZ ;  /* 0x0000001403027210 */ /* 0x000fe40007fbe0ff */
[----:B------:R-:W-:Y:S02]  /*0300*/  ISETP.LT.AND.EX P4, PT, R13, UR4, !P6, P4 ;  /* 0x000000040d007c0c */ /* 0x000fe4000f781340 */
[----:B------:R-:W-:Y:S01]  /*0310*/  ISETP.LT.AND.EX P1, PT, R17, UR4, !P2, P1 ;  /* 0x0000000411007c0c */ /* 0x000fe2000d721310 */
[----:B------:R-:W-:Y:S01]  /*0320*/  IMAD.X R25, RZ, RZ, R19, P5 ;  /* 0x000000ffff197224 */ /* 0x000fe200028e0613 */
[----:B------:R-:W-:-:S02]  /*0330*/  @P0 LEA R8, P2, R20, UR8, 0x1 ;  /* 0x0000000814080c11 */ /* 0x000fc4000f8408ff */
[----:B------:R-:W-:Y:S02]  /*0340*/  ISETP.GE.U32.AND P3, PT, R2, 0x10000, PT ;  /* 0x000100000200780c */ /* 0x000fe40003f66070 */
[----:B------:R-:W-:Y:S02]  /*0350*/  @P0 LEA.HI.X R9, R20, UR9, R19, 0x1, P2 ;  /* 0x0000000914090c11 */ /* 0x000fe400090f0c13 */
[C---:B------:R-:W-:Y:S02]  /*0360*/  ISETP.LT.U32.AND P5, PT, R2.reuse, UR12, PT ;  /* 0x0000000c02007c0c */ /* 0x040fe4000bfa1070 */
[----:B------:R-:W-:Y:S01]  /*0370*/  ISETP.GE.U32.AND.EX P2, PT, R25, RZ, PT, P3 ;  /* 0x000000ff1900720c */ /* 0x000fe20003f46130 */
[----:B------:R-:W-:Y:S01]  /*0380*/  IMAD.SHL.U32 R29, R2, 0x2, RZ ;  /* 0x00000002021d7824 */ /* 0x000fe200078e00ff */
[----:B------:R-:W-:Y:S02]  /*0390*/  @P0 LEA R6, P6, R20, UR6, 0x1 ;  /* 0x0000000614060c11 */ /* 0x000fe4000f8c08ff */
[----:B------:R-:W-:-:S02]  /*03a0*/  @P4 LEA R10, P3, R16, UR6, 0x1 ;  /* 0x00000006100a4c11 */ /* 0x000fc4000f8608ff */
[----:B------:R-:W-:Y:S02]  /*03b0*/  ISETP.LT.AND.EX P2, PT, R25, UR4, !P2, P5 ;  /* 0x0000000419007c0c */ /* 0x000fe4000d741350 */
[----:B------:R-:W-:Y:S02]  /*03c0*/  @P1 LEA R4, P5, R18, UR6, 0x1 ;  /* 0x0000000612041c11 */ /* 0x000fe4000f8a08ff */
[----:B------:R-:W-:Y:S02]  /*03d0*/  @P0 LEA.HI.X R7, R20, UR7, R19, 0x1, P6 ;  /* 0x0000000714070c11 */ /* 0x000fe4000b0f0c13 */
[----:B------:R-:W-:Y:S02]  /*03e0*/  SHF.L.U64.HI R25, R2, 0x1, R25 ;  /* 0x0000000102197819 */ /* 0x000fe40000010219 */
[----:B------:R-:W-:Y:S01]  /*03f0*/  @P4 LEA.HI.X R11, R16, UR7, R13, 0x1, P3 ;  /* 0x00000007100b4c11 */ /* 0x000fe200098f0c0d */
[----:B------:R0:W2:Y:S01]  /*0400*/  @P0 LDG.E.U16 R24, [R6.64] ;  /* 0x0000000a06180981 */ /* 0x0000a2000c1e1500 */
[----:B------:R-:W-:-:S02]  /*0410*/  PRMT R21, RZ, 0x7610, R21 ;  /* 0x00007610ff157816 */ /* 0x000fc40000000015 */
[----:B------:R-:W-:Y:S02]  /*0420*/  IADD3 R2, P3, R29, UR6, RZ ;  /* 0x000000061d027c10 */ /* 0x000fe4000ff7e0ff */
[----:B------:R-:W-:Y:S02]  /*0430*/  @P1 LEA.HI.X R5, R18, UR7, R17, 0x1, P5 ;  /* 0x0000000712051c11 */ /* 0x000fe4000a8f0c11 */
[----:B------:R-:W-:Y:S02]  /*0440*/  PRMT R23, RZ, 0x7610, R23 ;  /* 0x00007610ff177816 */ /* 0x000fe40000000017 */
[----:B------:R-:W-:Y:S01]  /*0450*/  IADD3.X R3, R25, UR7, RZ, P3, !PT ;  /* 0x0000000719037c10 */ /* 0x000fe20009ffe4ff */
[----:B------:R1:W3:Y:S01]  /*0460*/  @P1 LDG.E.U16 R21, [R4.64] ;  /* 0x0000000a04151981 */ /* 0x0002e2000c1e1500 */
[----:B0-----:R-:W-:Y:S02]  /*0470*/  @P4 LEA R6, P3, R16, UR8, 0x1 ;  /* 0x0000000810064c11 */ /* 0x001fe4000f8608ff */
[----:B------:R-:W-:Y:S01]  /*0480*/  PRMT R28, RZ, 0x7610, R28 ;  /* 0x00007610ff1c7816 */ /* 0x000fe2000000001c */
[----:B------:R0:W4:Y:S01]  /*0490*/  @P0 LDG.E.U16 R23, [R8.64] ;  /* 0x0000000a08170981 */ /* 0x000122000c1e1500 */
[----:B------:R-:W-:-:S02]  /*04a0*/  PRMT R22, RZ, 0x7610, R22 ;  /* 0x00007610ff167816 */ /* 0x000fc40000000016 */
[----:B------:R-:W-:Y:S02]  /*04b0*/  @P4 LEA.HI.X R7, R16, UR9, R13, 0x1, P3 ;  /* 0x0000000910074c11 */ /* 0x000fe400098f0c0d */
[----:B------:R-:W5:Y:S01]  /*04c0*/  @P2 LDG.E.U16 R28, [R2.64] ;  /* 0x0000000a021c2981 */ /* 0x000f62000c1e1500 */
[----:B------:R-:W-:-:S03]  /*04d0*/  PRMT R27, RZ, 0x7610, R27 ;  /* 0x00007610ff1b7816 */ /* 0x000fc6000000001b */
[----:B------:R1:W4:Y:S01]  /*04e0*/  @P4 LDG.E.U16 R22, [R10.64] ;  /* 0x0000000a0a164981 */ /* 0x000322000c1e1500 */
[----:B0-----:R-:W-:-:S04]  /*04f0*/  @P1 LEA R8, P3, R18, UR8, 0x1 ;  /* 0x0000000812081c11 */ /* 0x001fc8000f8608ff */
[----:B------:R-:W-:Y:S02]  /*0500*/  @P1 LEA.HI.X R9, R18, UR9, R17, 0x1, P3 ;  /* 0x0000000912091c11 */ /* 0x000fe400098f0c11 */
[----:B-1----:R-:W-:Y:S02]  /*0510*/  PRMT R4, RZ, 0x7610, R4 ;  /* 0x00007610ff047816 */ /* 0x002fe40000000004 */
[----:B------:R-:W-:Y:S01]  /*0520*/  @P2 IADD3 R10, P3, R29, UR8, RZ ;  /* 0x000000081d0a2c10 */ /* 0x000fe2000ff7e0ff */
[----:B------:R-:W4:Y:S03]  /*0530*/  @P1 LDG.E.U16 R27, [R8.64] ;  /* 0x0000000a081b1981 */ /* 0x000f26000c1e1500 */
[----:B------:R-:W-:Y:S02]  /*0540*/  @P2 IADD3.X R11, R25, UR9, RZ, P3, !PT ;  /* 0x00000009190b2c10 */ /* 0x000fe40009ffe4ff */
[----:B------:R-:W-:-:S03]  /*0550*/  PRMT R26, RZ, 0x7610, R26 ;  /* 0x00007610ff1a7816 */ /* 0x000fc6000000001a */
[----:B------:R0:W4:Y:S04]  /*0560*/  @P2 LDG.E.U16 R4, [R10.64] ;  /* 0x0000000a0a042981 */ /* 0x000128000c1e1500 */
[----:B------:R5:W4:Y:S01]  /*0570*/  @P4 LDG.E.U16 R26, [R6.64] ;  /* 0x0000000a061a4981 */ /* 0x000b22000c1e1500 */
[----:B--2---:R-:W-:Y:S02]  /*0580*/  PRMT R24, RZ, 0x5410, R24 ;  /* 0x00005410ff187816 */ /* 0x004fe40000000018 */
[----:B---3--:R-:W-:-:S04]  /*0590*/  PRMT R5, RZ, 0x5410, R21 ;  /* 0x00005410ff057816 */ /* 0x008fc80000000015 */
[----:B------:R-:W-:Y:S01]  /*05a0*/  MUFU.LG2 R24, R24 ;  /* 0x0000001800187308 */ /* 0x000fe20000000c00 */
[----:B-----5:R-:W-:-:S07]  /*05b0*/  PRMT R6, RZ, 0x5410, R28 ;  /* 0x00005410ff067816 */ /* 0x020fce000000001c */
[----:B------:R-:W1:Y:S01]  /*05c0*/  MUFU.LG2 R5, R5 ;  /* 0x0000000500057308 */ /* 0x000e620000000c00 */
[----:B----4-:R-:W-:-:S07]  /*05d0*/  PRMT R7, RZ, 0x5410, R22 ;  /* 0x00005410ff077816 */ /* 0x010fce0000000016 */
[----:B------:R-:W2:Y:S01]  /*05e0*/  MUFU.LG2 R6, R6 ;  /* 0x0000000600067308 */ /* 0x000ea20000000c00 */
[----:B------:R-:W-:Y:S02]  /*05f0*/  PRMT R23, RZ, 0x5410, R23 ;  /* 0x00005410ff177816 */ /* 0x000fe40000000017 */
[----:B------:R-:W-:-:S05]  /*0600*/  PRMT R27, RZ, 0x5410, R27 ;  /* 0x00005410ff1b7816 */ /* 0x000fca000000001b */
[----:B------:R-:W3:Y:S01]  /*0610*/  MUFU.LG2 R7, R7 ;  /* 0x0000000700077308 */ /* 0x000ee20000000c00 */
[----:B0-----:R-:W-:Y:S01]  /*0620*/  FMUL.FTZ R10, R27, c[0x0][0xdac] ;  /* 0x00036b001b0a7a20 */ /* 0x001fe20000410000 */
[----:B------:R-:W-:Y:S01]  /*0630*/  PRMT R4, RZ, 0x5410, R4 ;  /* 0x00005410ff047816 */ /* 0x000fe20000000004 */
[----:B------:R-:W-:Y:S02]  /*0640*/  FMUL.FTZ R23, R23, c[0x0][0xdac] ;  /* 0x00036b0017177a20 */ /* 0x000fe40000410000 */
[----:B-1----:R-:W-:Y:S01]  /*0650*/  FMUL.FTZ R10, R10, R5 ;  /* 0x000000050a0a7220 */ /* 0x002fe20000410000 */
[----:B------:R-:W-:Y:S01]  /*0660*/  PRMT R26, RZ, 0x5410, R26 ;  /* 0x00005410ff1a7816 */ /* 0x000fe2000000001a */
[----:B------:R-:W-:Y:S02]  /*0670*/  FMUL.FTZ R5, R4, c[0x0][0xdac] ;  /* 0x00036b0004057a20 */ /* 0x000fe40000410000 */
[----:B------:R-:W-:Y:S02]  /*0680*/  FMUL.FTZ R8, R23, R24 ;  /* 0x0000001817087220 */ /* 0x000fe40000410000 */
[----:B--2---:R-:W-:-:S02]  /*0690*/  FMUL.FTZ R11, R5, R6 ;  /* 0x00000006050b7220 */ /* 0x004fc40000410000 */
[----:B------:R-:W-:Y:S02]  /*06a0*/  FMUL.FTZ R26, R26, c[0x0][0xdac] ;  /* 0x00036b001a1a7a20 */ /* 0x000fe40000410000 */
[----:B------:R-:W0:Y:S02]  /*06b0*/  MUFU.EX2 R8, R8 ;  /* 0x0000000800087308 */ /* 0x000e240000000800 */
[----:B---3--:R-:W-:-:S06]  /*06c0*/  FMUL.FTZ R9, R26, R7 ;  /* 0x000000071a097220 */ /* 0x008fcc0000410000 */
[----:B------:R-:W1:Y:S01]  /*06d0*/  MUFU.EX2 R11, R11 ;  /* 0x0000000b000b7308 */ /* 0x000e620000000800 */
[----:B------:R-:W-:-:S07]  /*06e0*/  @P0 LEA R4, P3, R20, UR6, 0x1 ;  /* 0x0000000614040c11 */ /* 0x000fce000f8608ff */
[----:B------:R-:W2:Y:S01]  /*06f0*/  MUFU.EX2 R9, R9 ;  /* 0x0000000900097308 */ /* 0x000ea20000000800 */
[----:B------:R-:W-:-:S07]  /*0700*/  @P0 LEA.HI.X R5, R20, UR7, R19, 0x1, P3 ;  /* 0x0000000714050c11 */ /* 0x000fce00098f0c13 */
[----:B------:R-:W3:Y:S01]  /*0710*/  MUFU.EX2 R10, R10 ;  /* 0x0000000a000a7308 */ /* 0x000ee20000000800 */
[----:B0-----:R-:W-:Y:S02]  /*0720*/  F2FP.BF16.PACK_AB R19, RZ, R8 ;  /* 0x00000008ff13723e */ /* 0x001fe400000010ff */
[----:B-1----:R-:W-:Y:S02]  /*0730*/  F2FP.BF16.PACK_AB R11, RZ, R11 ;  /* 0x0000000bff0b723e */ /* 0x002fe400000010ff */
[----:B------:R-:W-:Y:S01]  /*0740*/  @P4 LEA R6, P5, R16, UR6, 0x1 ;  /* 0x0000000610064c11 */ /* 0x000fe2000f8a08ff */
[----:B------:R0:W-:Y:S01]  /*0750*/  @P0 STG.E.U16 [R4.64], R19 ;  /* 0x0000001304000986 */ /* 0x0001e2000c10150a */
[----:B------:R-:W-:Y:S02]  /*0760*/  @P1 LEA R8, P3, R18, UR6, 0x1 ;  /* 0x0000000612081c11 */ /* 0x000fe4000f8608ff */
[----:B------:R-:W-:Y:S02]  /*0770*/  @P4 LEA.HI.X R7, R16, UR7, R13, 0x1, P5 ;  /* 0x0000000710074c11 */ /* 0x000fe4000a8f0c0d */
[----:B--2---:R-:W-:-:S02]  /*0780*/  F2FP.BF16.PACK_AB R13, RZ, R9 ;  /* 0x00000009ff0d723e */ /* 0x004fc400000010ff */
[----:B------:R-:W-:Y:S02]  /*0790*/  @P1 LEA.HI.X R9, R18, UR7, R17, 0x1, P3 ;  /* 0x0000000712091c11 */ /* 0x000fe400098f0c11 */
[----:B0-----:R-:W-:Y:S01]  /*07a0*/  PRMT R5, R11, 0x7610, R5 ;  /* 0x000076100b057816 */ /* 0x001fe20000000005 */
[----:B------:R-:W-:Y:S01]  /*07b0*/  IMAD.MOV.U32 R11, RZ, RZ, c[0x0][0x0] ;  /* 0x00000000ff0b7624 */ /* 0x000fe200078e00ff */
[----:B---3--:R-:W-:Y:S01]  /*07c0*/  F2FP.BF16.PACK_AB R10, RZ, R10 ;  /* 0x0000000aff0a723e */ /* 0x008fe200000010ff */
[----:B------:R0:W-:Y:S02]  /*07d0*/  @P4 STG.E.U16 [R6.64], R13 ;  /* 0x0000000d06004986 */ /* 0x0001e4000c10150a */
[----:B------:R-:W-:Y:S02]  /*07e0*/  IMAD.WIDE.U32 R14, R11, 0x4, R14 ;  /* 0x000000040b0e7825 */ /* 0x000fe400078e000e */
[----:B------:R0:W-:Y:S03]  /*07f0*/  @P1 STG.E.U16 [R8.64], R10 ;  /* 0x0000000a08001986 */ /* 0x0001e6000c10150a */
[C---:B------:R-:W-:Y:S01]  /*0800*/  ISETP.GE.U32.AND P0, PT, R14.reuse, 0x10000, PT ;  /* 0x000100000e00780c */ /* 0x040fe20003f06070 */
[----:B------:R0:W-:Y:S01]  /*0810*/  @P2 STG.E.U16 [R2.64], R5 ;  /* 0x0000000502002986 */ /* 0x0001e2000c10150a */
[----:B------:R-:W-:-:S02]  /*0820*/  ISETP.LT.U32.AND P1, PT, R14, UR12, PT ;  /* 0x0000000c0e007c0c */ /* 0x000fc4000bf21070 */
[C---:B------:R-:W-:Y:S02]  /*0830*/  ISETP.GE.U32.AND.EX P0, PT, R15.reuse, RZ, PT, P0 ;  /* 0x000000ff0f00720c */ /* 0x040fe40003f06100 */
[----:B------:R-:W-:-:S13]  /*0840*/  ISETP.LT.AND.EX P1, PT, R15, UR4, PT, P1 ;  /* 0x000000040f007c0c */ /* 0x000fda000bf21310 */
[----:B0-----:R-:W-:Y:S05]  /*0850*/  @!P0 BRA P1, `(.L_x_5180) ;  /* 0xfffff97000008947 */ /* 0x001fea000083ffff */
[----:B------:R-:W-:Y:S05]  /*0860*/  EXIT ;  /* 0x000000000000794d */ /* 0x000fea0003800000 */
.L_x_5179:
[----:B------:R-:W0:Y:S02]  /*0870*/  S2R R7, SR_TID.X ;  /* 0x0000000000077919 */ /* 0x000e240000002100 */
[----:B0-----:R-:W-:-:S05]  /*0880*/  IMAD.WIDE.U32 R2, R7, 0x4, RZ ;  /* 0x0000000407027825 */ /* 0x001fca00078e00ff */
[----:B------:R-:W-:-:S04]  /*0890*/  ISETP.GE.U32.AND P0, PT, R2, UR12, PT ;  /* 0x0000000c02007c0c */ /* 0x000fc8000bf06070 */
[----:B------:R-:W-:-:S04]  /*08a0*/  ISETP.GE.AND.EX P0, PT, R3, UR4, PT, P0 ;  /* 0x0000000403007c0c */ /* 0x000fc8000bf06300 */
[----:B------:R-:W-:-:S13]  /*08b0*/  ISETP.GT.U32.OR P0, PT, R7, 0x3fff, P0 ;  /* 0x00003fff0700780c */ /* 0x000fda0000704470 */
[----:B------:R-:W-:Y:S05]  /*08c0*/  @P0 EXIT ;  /* 0x000000000000094d */ /* 0x000fea0003800000 */
[----:B------:R-:W-:-:S04]  /*08d0*/  IMAD.MOV.U32 R0, RZ, RZ, RZ ;  /* 0x000000ffff007224 */ /* 0x000fc800078e00ff */
.L_x_5181:
[C---:B------:R-:W-:Y:S01]  /*08e0*/  IMAD.SHL.U32 R4, R7.reuse, 0x8, RZ ;  /* 0x0000000807047824 */ /* 0x040fe200078e00ff */
[----:B------:R-:W-:-:S04]  /*08f0*/  SHF.L.U64.HI R5, R7, 0x3, R0 ;  /* 0x0000000307057819 */ /* 0x000fc80000010200 */
[----:B0-----:R-:W-:-:S04]  /*0900*/  IADD3 R2, P0, R4, UR6, RZ ;  /* 0x0000000604027c10 */ /* 0x001fc8000ff1e0ff */
[----:B------:R-:W-:-:S05]  /*0910*/  IADD3.X R3, R5, UR7, RZ, P0, !PT ;  /* 0x0000000705037c10 */ /* 0x000fca00087fe4ff */
[----:B------:R-:W2:Y:S01]  /*0920*/  LDG.E.64 R8, [R2.64] ;  /* 0x0000000a02087981 */ /* 0x000ea2000c1e1b00 */
[----:B------:R-:W-:-:S04]  /*0930*/  IADD3 R4, P0, R4, UR8, RZ ;  /* 0x0000000804047c10 */ /* 0x000fc8000ff1e0ff */
[----:B------:R-:W-:-:S06]  /*0940*/  IADD3.X R5, R5, UR9, RZ, P0, !PT ;  /* 0x0000000905057c10 */ /* 0x000fcc00087fe4ff */
[----:B------:R-:W3:Y:S01]  /*0950*/  LDG.E.64 R4, [R4.64] ;  /* 0x0000000a04047981 */ /* 0x000ee2000c1e1b00 */
[----:B------:R-:W-:-:S04]  /*0960*/  IADD3 R7, P0, R7, c[0x0][0x0], RZ ;  /* 0x0000000007077a10 */ /* 0x000fc80007f1e0ff */
[----:B------:R-:W-:Y:S01]  /*0970*/  ISETP.LT.U32.AND P1, PT, R7, 0x4000, PT ;  /* 0x000040000700780c */ /* 0x000fe20003f21070 */
[----:B------:R-:W-:-:S05]  /*0980*/  IMAD.X R0, RZ, RZ, R0, P0 ;  /* 0x000000ffff007224 */ /* 0x000fca00000e0600 */
[----:B------:R-:W-:Y:S02]  /*0990*/  ISETP.LT.U32.AND.EX P1, PT, R0, RZ, PT, P1 ;  /* 0x000000ff0000720c */ /* 0x000fe40003f21110 */
[--C-:B--2---:R-:W-:Y:S02]  /*09a0*/  PRMT R6, RZ, 0x5410, R8.reuse ;  /* 0x00005410ff067816 */ /* 0x104fe40000000008 */
[----:B------:R-:W-:Y:S02]  /*09b0*/  PRMT R10, RZ, 0x7610, R9 ;  /* 0x00007610ff0a7816 */ /* 0x000fe40000000009 */
[----:B------:R0:W1:Y:S08]  /*09c0*/  MUFU.LG2 R11, R6 ;  /* 0x00000006000b7308 */ /* 0x0000700000000c00 */
[----:B------:R-:W-:Y:S01]  /*09d0*/  MUFU.LG2 R10, R10 ;  /* 0x0000000a000a7308 */ /* 0x000fe20000000c00 */
[----:B0-----:R-:W-:-:S07]  /*09e0*/  PRMT R6, RZ, 0x7610, R8 ;  /* 0x00007610ff067816 */ /* 0x001fce0000000008 */
[----:B------:R0:W-:Y:S02]  /*09f0*/  MUFU.LG2 R13, R6 ;  /* 0x00000006000d7308 */ /* 0x0001e40000000c00 */
[----:B0-----:R-:W-:-:S06]  /*0a00*/  PRMT R6, RZ, 0x5410, R9 ;  /* 0x00005410ff067816 */ /* 0x001fcc0000000009 */
[----:B------:R3:W0:Y:S02]  /*0a10*/  MUFU.LG2 R15, R6 ;  /* 0x00000006000f7308 */ /* 0x0006240000000c00 */
[--C-:B---3--:R-:W-:Y:S02]  /*0a20*/  PRMT R6, RZ, 0x5410, R4.reuse ;  /* 0x00005410ff067816 */ /* 0x108fe40000000004 */
[----:B------:R-:W-:-:S03]  /*0a30*/  PRMT R4, RZ, 0x7610, R4 ;  /* 0x00007610ff047816 */ /* 0x000fc60000000004 */
[----:B------:R-:W-:Y:S01]  /*0a40*/  FMUL.FTZ R8, R6, c[0x0][0xdac] ;  /* 0x00036b0006087a20 */ /* 0x000fe20000410000 */
[--C-:B------:R-:W-:Y:S01]  /*0a50*/  PRMT R6, RZ, 0x5410, R5.reuse ;  /* 0x00005410ff067816 */ /* 0x100fe20000000005 */
[----:B------:R-:W-:Y:S01]  /*0a60*/  FMUL.FTZ R4, R4, c[0x0][0xdac] ;  /* 0x00036b0004047a20 */ /* 0x000fe20000410000 */
[----:B------:R-:W-:Y:S01]  /*0a70*/  PRMT R5, RZ, 0x7610, R5 ;  /* 0x00007610ff057816 */ /* 0x000fe20000000005 */
[----:B-1----:R-:W-:Y:S02]  /*0a80*/  FMUL.FTZ R8, R8, R11 ;  /* 0x0000000b08087220 */ /* 0x002fe40000410000 */
[----:B------:R-:W-:Y:S02]  /*0a90*/  FMUL.FTZ R6, R6, c[0x0][0xdac] ;  /* 0x00036b0006067a20 */ /* 0x000fe40000410000 */
[----:B------:R-:W-:Y:S02]  /*0aa0*/  FMUL.FTZ R5, R5, c[0x0][0xdac] ;  /* 0x00036b0005057a20 */ /* 0x000fe40000410000 */
[----:B0-----:R-:W-:Y:S01]  /*0ab0*/  FMUL.FTZ R6, R6, R15 ;  /* 0x0000000f06067220 */ /* 0x001fe20000410000 */
[----:B------:R-:W-:Y:S01]  /*0ac0*/  MUFU.EX2 R8, R8 ;  /* 0x0000000800087308 */ /* 0x000fe20000000800 */
[----:B------:R-:W-:-:S02]  /*0ad0*/  FMUL.FTZ R5, R5, R10 ;  /* 0x0000000a05057220 */ /* 0x000fc40000410000 */
[----:B------:R-:W-:-:S05]  /*0ae0*/  FMUL.FTZ R4, R4, R13 ;  /* 0x0000000d04047220 */ /* 0x000fca0000410000 */
[----:B------:R0:W1:Y:S08]  /*0af0*/  MUFU.EX2 R9, R4 ;  /* 0x0000000400097308 */ /* 0x0000700000000800 */
[----:B------:R-:W-:Y:S01]  /*0b00*/  MUFU.EX2 R6, R6 ;  /* 0x0000000600067308 */ /* 0x000fe20000000800 */
[----:B0-----:R-:W-:-:S05]  /*0b10*/  IMAD.SHL.U32 R4, R7, 0x4, RZ ;  /* 0x0000000407047824 */ /* 0x001fca00078e00ff */
[----:B------:R-:W-:Y:S02]  /*0b20*/  ISETP.GE.U32.AND P0, PT, R4, UR12, PT ;  /* 0x0000000c04007c0c */ /* 0x000fe4000bf06070 */
[----:B------:R-:W0:Y:S01]  /*0b30*/  MUFU.EX2 R5, R5 ;  /* 0x0000000500057308 */ /* 0x000e220000000800 */
[----:B-1----:R-:W-:Y:S02]  /*0b40*/  F2FP.BF16.PACK_AB R8, R9, R8 ;  /* 0x000000080908723e */ /* 0x002fe400000010ff */
[----:B------:R-:W-:-:S04]  /*0b50*/  SHF.L.U64.HI R4, R7, 0x2, R0 ;  /* 0x0000000207047819 */ /* 0x000fc80000010200 */
[----:B------:R-:W-:Y:S02]  /*0b60*/  ISETP.GE.AND.EX P0, PT, R4, UR4, PT, P0 ;  /* 0x0000000404007c0c */ /* 0x000fe4000bf06300 */
[----:B0-----:R-:W-:-:S05]  /*0b70*/  F2FP.BF16.PACK_AB R9, R5, R6 ;  /* 0x000000060509723e */ /* 0x001fca00000010ff */
[----:B------:R0:W-:Y:S06]  /*0b80*/  STG.E.64 [R2.64], R8 ;  /* 0x0000000802007986 */ /* 0x0001ec000c101b0a */
[----:B------:R-:W-:Y:S05]  /*0b90*/  @!P0 BRA P1, `(.L_x_5181) ;  /* 0xfffffd4000008947 */ /* 0x000fea000083ffff */
[----:B------:R-:W-:Y:S05]  /*0ba0*/  EXIT ;  /* 0x000000000000794d */ /* 0x000fea0003800000 */
.L_x_5182:
        /* <DEDUP_REMOVED lines=13> */
.L_x_8034:


//--------------------- .text._ZN2at6native55_GLOBAL__N__de093ff9_22_ForeachBinaryOpList_cu_a911ec4325multi_tensor_apply_kernelINS1_18TensorListMetadataILi2EEENS1_24BinaryOpListAlphaFunctorIN3c107complexIfEELi2ELi2ELi0EEEJNS1_13power_functorIS8_EES8_EEEvT_T0_DpT1_ --------------------------
	.section	.text._ZN2at6native55_GLOBAL__N__de093ff9_22_ForeachBinaryOpList_cu_a911ec4325multi_tensor_apply_kernelINS1_18TensorListMetadataILi2EEENS1_24BinaryOpListAlphaFunctorIN3c107complexIfEELi2ELi2ELi0EEEJNS1_13power_functorIS8_EES8_EEEvT_T0_DpT1_,"ax",@progbits
	.sectioninfo	@"SHI_REGISTERS=45"
	.align	128
.text._ZN2at6native55_GLOBAL__N__de093ff9_22_ForeachBinaryOpList_cu_a911ec4325multi_tensor_apply_kernelINS1_18TensorListMetadataILi2EEENS1_24BinaryOpListAlphaFunctorIN3c107complexIfEELi2ELi2ELi0EEEJNS1_13power_functorIS8_EES8_EEEvT_T0_DpT1_:
        .type           _ZN2at6native55_GLOBAL__N__de093ff9_22_ForeachBinaryOpList_cu_a911ec4325multi_tensor_apply_kernelINS1_18TensorListMetadataILi2EEENS1_24BinaryOpListAlphaFunctorIN3c107complexIfEELi2ELi2ELi0EEEJNS1_13power_functorIS8_EES8_EEEvT_T0_DpT1_,@function
        .size           _ZN2at6native55_GLOBAL__N__de093ff9_22_ForeachBinaryOpList_cu_a911ec4325multi_tensor_apply_kernelINS1_18TensorListMetadataILi2EEENS1_24BinaryOpListAlphaFunctorIN3c107complexIfEELi2ELi2ELi0EEEJNS1_13power_functorIS8_EES8_EEEvT_T0_DpT1_,(.L_x_8035 - _ZN2at6native55_GLOBAL__N__de093ff9_22_ForeachBinaryOpList_cu_a911ec4325multi_tensor_apply_kernelINS1_18TensorListMetadataILi2EEENS1_24BinaryOpListAlphaFunctorIN3c107complexIfEELi2ELi2ELi0EEEJNS1_13power_functorIS8_EES8_EEEvT_T0_DpT1_)
        .other          _ZN2at6native55_GLOBAL__N__de093ff9_22_ForeachBinaryOpList_cu_a911ec4325multi_tensor_apply_kernelINS1_18TensorListMetadataILi2EEENS1_24BinaryOpListAlphaFunctorIN3c107complexIfEELi2ELi2ELi0EEEJNS1_13power_functorIS8_EES8_EEEvT_T0_DpT1_,@"STO_CUDA_ENTRY STV_DEFAULT"
_ZN2at6native55_GLOBAL__N__de093ff9_22_ForeachBinaryOpList_cu_a911ec4325multi_tensor_apply_kernelINS1_18TensorListMetadataILi2EEENS1_24BinaryOpListAlphaFunctorIN3c107complexIfEELi2ELi2ELi0EEEJNS1_13power_functorIS8_EES8_EEEvT_T0_DpT1_:
[----:B------:R-:W-:Y:S02]  /*0000*/  MOV R1, c[0x0][0x28] ;  /* 0x00000a0000017a02 */ /* 0x000fe40000000f00 */
        /* <DEDUP_REMOVED lines=29> */
.L_x_5432:
[----:B01----:R-:W-:Y:S01]  /*01e0*/  IADD3 R6, P0, R32, UR4, RZ ;  /* 0x0000000420067c10 */ /* 0x003fe2000ff1e0ff */
[----:B------:R-:W-:Y:S01]  /*01f0*/  CS2R R22, SRZ ;  /* 0x0000000000167805 */ /* 0x000fe2000001ff00 */
[----:B------:R-:W-:Y:S01]  /*0200*/  LEA R3, R31, R31, 0x1 ;  /* 0x0000001f1f037211 */ /* 0x000fe200078e08ff */
[----:B------:R-:W-:Y:S01]  /*0210*/  CS2R R34, SRZ ;  /* 0x0000000000227805 */ /* 0x000fe2000001ff00 */
[----:B------:R-:W-:Y:S02]  /*0220*/  ISETP.GE.U32.AND P3, PT, R6, 0x10000, PT ;  /* 0x000100000600780c */ /* 0x000fe40003f66070 */
[----:B------:R-:W-:-:S02]  /*0230*/  IADD3.X R25, RZ, UR5, RZ, P0, !PT ;  /* 0x00000005ff197c10 */ /* 0x000fc400087fe4ff */
[C---:B------:R-:W-:Y:S02]  /*0240*/  ISETP.LT.U32.AND P0, PT, R6.reuse, UR14, PT ;  /* 0x0000000e06007c0c */ /* 0x040fe4000bf01070 */
[----:B------:R-:W-:Y:S02]  /*0250*/  ISETP.GE.U32.AND.EX P3, PT, R25, RZ, PT, P3 ;  /* 0x000000ff1900720c */ /* 0x000fe40003f66130 */
[-C--:B------:R-:W-:Y:S02]  /*0260*/  LEA R27, P6, R31, R6.reuse, 0x1 ;  /* 0x000000061f1b7211 */ /* 0x080fe400078c08ff */
[----:B------:R-:W-:Y:S02]  /*0270*/  ISETP.LT.AND.EX P3, PT, R25, UR10, !P3, P0 ;  /* 0x0000000a19007c0c */ /* 0x000fe4000df61300 */
[----:B------:R-:W-:Y:S02]  /*0280*/  IADD3 R29, P0, R6, c[0x0][0x0], RZ ;  /* 0x00000000061d7a10 */ /* 0x000fe40007f1e0ff */
[----:B------:R-:W-:-:S02]  /*0290*/  IADD3 R30, P4, R3, R6, RZ ;  /* 0x00000006031e7210 */ /* 0x000fc40007f9e0ff */
[-C--:B------:R-:W-:Y:S02]  /*02a0*/  IADD3.X R28, RZ, R25.reuse, RZ, P0, !PT ;  /* 0x00000019ff1c7210 */ /* 0x080fe400007fe4ff */
[C---:B------:R-:W-:Y:S02]  /*02b0*/  ISETP.GT.U32.AND P2, PT, R29.reuse, 0xffff, PT ;  /* 0x0000ffff1d00780c */ /* 0x040fe40003f44070 */
[----:B------:R-:W-:Y:S02]  /*02c0*/  IADD3.X R26, RZ, R25, RZ, P6, !PT ;  /* 0x00000019ff1a7210 */ /* 0x000fe400037fe4ff */
[----:B------:R-:W-:Y:S02]  /*02d0*/  ISETP.GE.U32.AND P1, PT, R29, UR14, PT ;  /* 0x0000000e1d007c0c */ /* 0x000fe4000bf26070 */
[C---:B------:R-:W-:Y:S02]  /*02e0*/  @P3 LEA R2, P0, R6.reuse, UR6, 0x3 ;  /* 0x0000000606023c11 */ /* 0x040fe4000f8018ff */
[----:B------:R-:W-:-:S02]  /*02f0*/  @P3 LEA R4, P5, R6, UR8, 0x3 ;  /* 0x0000000806043c11 */ /* 0x000fc4000f8a18ff */
[--C-:B------:R-:W-:Y:S02]  /*0300*/  @P3 LEA.HI.X R3, R6, UR7, R25.reuse, 0x3, P0 ;  /* 0x0000000706033c11 */ /* 0x100fe400080f1c19 */
[C---:B------:R-:W-:Y:S02]  /*0310*/  ISETP.GT.U32.AND P0, PT, R27.reuse, 0xffff, PT ;  /* 0x0000ffff1b00780c */ /* 0x040fe40003f04070 */
[----:B------:R-:W-:Y:S01]  /*0320*/  ISETP.GT.U32.AND.EX P2, PT, R28, RZ, PT, P2 ;  /* 0x000000ff1c00720c */ /* 0x000fe20003f44120 */
[----:B------:R0:W2:Y:S01]  /*0330*/  @P3 LDG.E.64 R22, [R2.64] ;  /* 0x0000000c02163981 */ /* 0x0000a2000c1e1b00 */
[----:B------:R-:W-:Y:S02]  /*0340*/  @P3 LEA.HI.X R5, R6, UR9, R25, 0x3, P5 ;  /* 0x0000000906053c11 */ /* 0x000fe4000a8f1c19 */
[----:B------:R-:W-:Y:S02]  /*0350*/  ISETP.GE.U32.AND P5, PT, R27, UR14, PT ;  /* 0x0000000e1b007c0c */ /* 0x000fe4000bfa6070 */
[----:B------:R-:W-:Y:S01]  /*0360*/  ISETP.GT.U32.AND.EX P0, PT, R26, RZ, PT, P0 ;  /* 0x000000ff1a00720c */ /* 0x000fe20003f04100 */
[----:B------:R1:W3:Y:S01]  /*0370*/  @P3 LDG.E.64 R34, [R4.64] ;  /* 0x0000000c04223981 */ /* 0x0002e2000c1e1b00 */
[----:B------:R-:W-:-:S02]  /*0380*/  ISETP.GE.OR.EX P6, PT, R28, UR10, P2, P1 ;  /* 0x0000000a1c007c0c */ /* 0x000fc400097c6710 */
[----:B------:R-:W-:Y:S02]  /*0390*/  ISETP.GE.OR.EX P5, PT, R26, UR10, P0, P5 ;  /* 0x0000000a1a007c0c */ /* 0x000fe400087a6750 */
[----:B------:R-:W-:Y:S02]  /*03a0*/  IADD3.X R25, RZ, R25, RZ, P4, !PT ;  /* 0x00000019ff197210 */ /* 0x000fe400027fe4ff */
[C---:B------:R-:W-:Y:S02]  /*03b0*/  ISETP.GT.U32.AND P0, PT, R30.reuse, 0xffff, PT ;  /* 0x0000ffff1e00780c */ /* 0x040fe40003f04070 */
[----:B------:R-:W-:Y:S02]  /*03c0*/  ISETP.GE.U32.AND P4, PT, R30, UR14, PT ;  /* 0x0000000e1e007c0c */ /* 0x000fe4000bf86070 */
[----:B------:R-:W-:Y:S02]  /*03d0*/  ISETP.GT.U32.AND.EX P0, PT, R25, RZ, PT, P0 ;  /* 0x000000ff1900720c */ /* 0x000fe40003f04100 */
[----:B------:R-:W-:-:S02]  /*03e0*/  LOP3.LUT R0, R0, 0xfffffffd, RZ, 0xc0, !PT ;  /* 0xfffffffd00007812 */ /* 0x000fc400078ec0ff */
[----:B------:R-:W-:Y:S02]  /*03f0*/  ISETP.GE.OR.EX P4, PT, R25, UR10, P0, P4 ;  /* 0x0000000a19007c0c */ /* 0x000fe40008786740 */
[C---:B------:R-:W-:Y:S02]  /*0400*/  @!P6 LEA R6, P1, R29.reuse, UR6, 0x3 ;  /* 0x000000061d06ec11 */ /* 0x040fe4000f8218ff */
[C---:B0-----:R-:W-:Y:S02]  /*0410*/  @!P6 LEA R2, P2, R29.reuse, UR8, 0x3 ;  /* 0x000000081d02ec11 */ /* 0x041fe4000f8418ff */
[--C-:B------:R-:W-:Y:S02]  /*0420*/  @!P6 LEA.HI.X R7, R29, UR7, R28.reuse, 0x3, P1 ;  /* 0x000000071d07ec11 */ /* 0x100fe400088f1c1c */
[----:B-1----:R-:W-:Y:S02]  /*0430*/  @!P5 LEA R4, P1, R27, UR6, 0x3 ;  /* 0x000000061b04dc11 */ /* 0x002fe4000f8218ff */
[----:B------:R-:W-:-:S02]  /*0440*/  @!P6 LEA.HI.X R3, R29, UR9, R28, 0x3, P2 ;  /* 0x000000091d03ec11 */ /* 0x000fc400090f1c1c */
[C-C-:B------:R-:W-:Y:S02]  /*0450*/  @!P5 LEA.HI.X R5, R27.reuse, UR7, R26.reuse, 0x3, P1 ;  /* 0x000000071b05dc11 */ /* 0x140fe400088f1c1a */
[C---:B------:R-:W-:Y:S02]  /*0460*/  @!P5 LEA R8, P0, R27.reuse, UR8, 0x3 ;  /* 0x000000081b08dc11 */ /* 0x040fe4000f8018ff */
[C---:B------:R-:W-:Y:S02]  /*0470*/  @!P4 LEA R38, P1, R30.reuse, UR6, 0x3 ;  /* 0x000000061e26cc11 */ /* 0x040fe4000f8218ff */
[C---:B------:R-:W-:Y:S01]  /*0480*/  @!P4 LEA R40, P2, R30.reuse, UR8, 0x3 ;  /* 0x000000081e28cc11 */ /* 0x040fe2000f8418ff */
[----:B------:R-:W-:Y:S01]  /*0490*/  CS2R R20, SRZ ;  /* 0x0000000000147805 */ /* 0x000fe2000001ff00 */
[----:B------:R-:W-:Y:S01]  /*04a0*/  CS2R R16, SRZ ;  /* 0x0000000000107805 */ /* 0x000fe2000001ff00 */
[----:B------:R-:W-:Y:S01]  /*04b0*/  CS2R R14, SRZ ;  /* 0x00000000000e7805 */ /* 0x000fe2000001ff00 */
[----:B------:R-:W-:Y:S01]  /*04c0*/  CS2R R12, SRZ ;  /* 0x00000000000c7805 */ /* 0x000fe2000001ff00 */
[----:B------:R-:W-:Y:S01]  /*04d0*/  CS2R R10, SRZ ;  /* 0x00000000000a7805 */ /* 0x000fe2000001ff00 */
[----:B------:R-:W-:Y:S01]  /*04e0*/  @!P5 LEA.HI.X R9, R27, UR9, R26, 0x3, P0 ;  /* 0x000000091b09dc11 */ /* 0x000fe200080f1c1a */
[----:B------:R0:W5:Y:S01]  /*04f0*/  @!P6 LDG.E.64 R20, [R6.64] ;  /* 0x0000000c0614e981 */ /* 0x000162000c1e1b00 */
[----:B------:R-:W-:-:S02]  /*0500*/  @!P4 LEA.HI.X R39, R30, UR7, R25, 0x3, P1 ;  /* 0x000000071e27cc11 */ /* 0x000fc400088f1c19 */
[----:B------:R-:W-:Y:S01]  /*0510*/  @!P4 LEA.HI.X R41, R30, UR9, R25, 0x3, P2 ;  /* 0x000000091e29cc11 */ /* 0x000fe200090f1c19 */
[----:B------:R0:W5:Y:S01]  /*0520*/  @!P5 LDG.E.64 R16, [R4.64] ;  /* 0x0000000c0410d981 */ /* 0x000162000c1e1b00 */
[----:B------:R-:W-:Y:S01]  /*0530*/  CS2R R18, SRZ ;  /* 0x0000000000127805 */ /* 0x000fe2000001ff00 */
[----:B------:R-:W-:Y:S01]  /*0540*/  BSSY B2, `(.L_x_5184) ;  /* 0x000028a000027945 */ /* 0x000fe20003800000 */
[----:B------:R-:W-:Y:S01]  /*0550*/  @P6 LOP3.LUT R0, R0, 0x2, RZ, 0xfc, !PT ;  /* 0x0000000200006812 */ /* 0x000fe200078efcff */
[----:B------:R0:W5:Y:S04]  /*0560*/  @!P5 LDG.E.64 R14, [R8.64] ;  /* 0x0000000c080ed981 */ /* 0x000168000c1e1b00 */
[----:B------:R0:W5:Y:S04]  /*0570*/  @!P4 LDG.E.64 R12, [R38.64] ;  /* 0x0000000c260cc981 */ /* 0x000168000c1e1b00 */
[----:B------:R0:W5:Y:S04]  /*0580*/  @!P4 LDG.E.64 R10, [R40.64] ;  /* 0x0000000c280ac981 */ /* 0x000168000c1e1b00 */
[----:B------:R3:W5:Y:S01]  /*0590*/  @!P6 LDG.E.64 R18, [R2.64] ;  /* 0x0000000c0212e981 */ /* 0x000762000c1e1b00 */
[C---:B--2---:R-:W-:Y:S01]  /*05a0*/  FSETP.NAN.FTZ.AND P0, PT, R22.reuse, R23, PT ;  /* 0x000000171600720b */ /* 0x044fe20003f18000 */
[----:B------:R-:W-:-:S02]  /*05b0*/  FADD.FTZ R36, |R22|, -RZ ;  /* 0x800000ff16247221 */ /* 0x000fc40000010200 */
[C---:B---3--:R-:W-:Y:S02]  /*05c0*/  FMUL.FTZ R3, R35.reuse, c[0x0][0xdb4] ;  /* 0x00036d0023037a20 */ /* 0x048fe40000410000 */
[C---:B------:R-:W-:Y:S02]  /*05d0*/  FMUL.FTZ R2, R34.reuse, c[0x0][0xdb4] ;  /* 0x00036d0022027a20 */ /* 0x040fe40000410000 */
[----:B------:R-:W-:Y:S02]  /*05e0*/  FFMA.FTZ R34, R34, c[0x0][0xdb0], -R3 ;  /* 0x00036c0022227a23 */ /* 0x000fe40000010803 */
[----:B------:R-:W-:-:S04]  /*05f0*/  FFMA.FTZ R33, R35, c[0x0][0xdb0], R2 ;  /* 0x00036c0023217a23 */ /* 0x000fc80000010002 */
        /* <DEDUP_REMOVED lines=58> */
.L_x_5191:
[----:B------:R-:W-:Y:S05]  /*09a0*/  BSYNC B0 ;  /* 0x0000000000007941 */ /* 0x000fea0003800000 */
.L_x_5190:
[----:B------:R-:W-:Y:S01]  /*09b0*/  BSSY B3, `(.L_x_5192) ;  /* 0x0000007000037945 */ /* 0x000fe20003800000 */
[----:B------:R-:W-:Y:S01]  /*09c0*/  FFMA R4, R5, R2, R6 ;  /* 0x0000000205047223 */ /* 0x000fe20000000006 */
[----:B------:R-:W-:Y:S05]  /*09d0*/  @!P0 BRA `(.L_x_5193) ;  /* 0x0000004000008947 */ /* 0x000fea0003800000 */
[----:B------:R-:W-:Y:S02]  /*09e0*/  MOV R9, R38 ;  /* 0x0000002600097202 */ /* 0x000fe40000000f00 */
[----:B------:R-:W-:Y:S02]  /*09f0*/  MOV R6, R37 ;  /* 0x0000002500067202 */ /* 0x000fe40000000f00 */
[----:B------:R-:W-:Y:S02]  /*0a00*/  MOV R2, 0xa20 ;  /* 0x00000a2000027802 */ /* 0x000fe40000000f00 */
[----:B-----5:R-:W-:Y:S05]  /*0a10*/  CALL.REL.NOINC `($__internal_2_$__cuda_sm3x_div_rn_ftz_f32_slowpath) ;  /* 0x00015fb000007944 */ /* 0x020fea0003c00000 */
.L_x_5193:
[----:B------:R-:W-:Y:S05]  /*0a20*/  BSYNC B3 ;  /* 0x0000000000037941 */ /* 0x000fea0003800000 */
.L_x_5192:
        /* <DEDUP_REMOVED lines=18> */
.L_x_5195:
[----:B------:R-:W-:Y:S02]  /*0b50*/  ISETP.GE.AND P0, PT, R22, RZ, PT ;  /* 0x000000ff1600720c */ /* 0x000fe40003f06270 */
[----:B------:R-:W-:-:S11]  /*0b60*/  MOV R2, 0x3fd774eb ;  /* 0x3fd774eb00027802 */ /* 0x000fd60000000f00 */
[----:B------:R-:W-:-:S04]  /*0b70*/  @P0 FFMA.FTZ R3, R2, 0.93318945169448852539, -R3 ;  /* 0x3f6ee58102030823 */ /* 0x000fc80000010803 */
[----:B------:R-:W-:Y:S02]  /*0b80*/  @!P0 FFMA.FTZ R3, R2, 0.93318945169448852539, R3 ;  /* 0x3f6ee58102038823 */ /* 0x000fe40000010003 */
.L_x_5196:
[----:B------:R-:W-:Y:S05]  /*0b90*/  BSYNC B0 ;  /* 0x0000000000007941 */ /* 0x000fea0003800000 */
.L_x_5194:
        /* <DEDUP_REMOVED lines=12> */
.L_x_5189:
        /* <DEDUP_REMOVED lines=16> */
[----:B-----5:R-:W-:Y:S05]  /*0d60*/  CALL.REL.NOINC `($__internal_2_$__cuda_sm3x_div_rn_ftz_f32_slowpath) ;  /* 0x00015c6000007944 */ /* 0x020fea0003c00000 */
.L_x_5200:
[----:B------:R-:W-:Y:S05]  /*0d70*/  BSYNC B3 ;  /* 0x0000000000037941 */ /* 0x000fea0003800000 */
.L_x_5199:
        /* <DEDUP_REMOVED lines=18> */
.L_x_5202:
[----:B------:R-:W-:Y:S02]  /*0ea0*/  ISETP.GE.AND P0, PT, R22, RZ, PT ;  /* 0x000000ff1600720c */ /* 0x000fe40003f06270 */
[----:B------:R-:W-:-:S11]  /*0eb0*/  MOV R2, 0x3fd774eb ;  /* 0x3fd774eb00027802 */ /* 0x000fd60000000f00 */
[----:B------:R-:W-:-:S04]  /*0ec0*/  @P0 FFMA.FTZ R3, R2, 0.93318945169448852539, -R3 ;  /* 0x3f6ee58102030823 */ /* 0x000fc80000010803 */
[----:B------:R-:W-:Y:S02]  /*0ed0*/  @!P0 FFMA.FTZ R3, R2, 0.93318945169448852539, R3 ;  /* 0x3f6ee58102038823 */ /* 0x000fe40000010003 */
.L_x_5203:
[----:B------:R-:W-:Y:S05]  /*0ee0*/  BSYNC B0 ;  /* 0x0000000000007941 */ /* 0x000fea0003800000 */
.L_x_5201:
        /* <DEDUP_REMOVED lines=13> */
.L_x_5198:
        /* <DEDUP_REMOVED lines=25> */
.L_x_5205:
        /* <DEDUP_REMOVED lines=40> */
.L_x_5204:
        /* <DEDUP_REMOVED lines=48> */
.L_x_5207:
[----:B------:R-:W-:Y:S05]  /*16d0*/  BSYNC B0 ;  /* 0x0000000000007941 */ /* 0x000fea0003800000 */
.L_x_5206:
[----:B------:R-:W-:Y:S01]  /*16e0*/  BSSY B3, `(.L_x_5208) ;  /* 0x0000007000037945 */ /* 0x000fe20003800000 */
[----:B------:R-:W-:Y:S01]  /*16f0*/  FFMA R4, R7, R3, R6 ;  /* 0x0000000307047223 */ /* 0x000fe20000000006 */
[----:B------:R-:W-:Y:S05]  /*1700*/  @!P0 BRA `(.L_x_5209) ;  /* 0x0000004000008947 */ /* 0x000fea0003800000 */
[----:B------:R-:W-:Y:S02]  /*1710*/  MOV R9, R38 ;  /* 0x0000002600097202 */ /* 0x000fe40000000f00 */
[----:B------:R-:W-:Y:S02]  /*1720*/  MOV R6, R37 ;  /* 0x0000002500067202 */ /* 0x000fe40000000f00 */
[----:B------:R-:W-:Y:S02]  /*1730*/  MOV R2, 0x1750 ;  /* 0x0000175000027802 */ /* 0x000fe40000000f00 */
[----:B-----5:R-:W-:Y:S05]  /*1740*/  CALL.REL.NOINC `($__internal_2_$__cuda_sm3x_div_rn_ftz_f32_slowpath) ;  /* 0x0001528000007944 */ /* 0x020fea0003c00000 */
.L_x_5209:
[----:B------:R-:W-:Y:S05]  /*1750*/  BSYNC B3 ;  /* 0x0000000000037941 */ /* 0x000fea0003800000 */
.L_x_5208:
        /* <DEDUP_REMOVED lines=18> */
.L_x_5211:
[----:B------:R-:W-:Y:S02]  /*1880*/  ISETP.GE.AND P0, PT, R22, RZ, PT ;  /* 0x000000ff1600720c */ /* 0x000fe40003f06270 */
[----:B------:R-:W-:-:S11]  /*1890*/  MOV R2, 0x3fd774eb ;  /* 0x3fd774eb00027802 */ /* 0x000fd60000000f00 */
[----:B------:R-:W-:-:S04]  /*18a0*/  @P0 FFMA.FTZ R3, R2, 0.93318945169448852539, -R3 ;  /* 0x3f6ee58102030823 */ /* 0x000fc80000010803 */
[----:B------:R-:W-:Y:S02]  /*18b0*/  @!P0 FFMA.FTZ R3, R2, 0.93318945169448852539, R3 ;  /* 0x3f6ee58102038823 */ /* 0x000fe40000010003 */
.L_x_5212:
[----:B------:R-:W-:Y:S05]  /*18c0*/  BSYNC B0 ;  /* 0x0000000000007941 */ /* 0x000fea0003800000 */
.L_x_5210:
        /* <DEDUP_REMOVED lines=12> */
.L_x_5188:
        /* <DEDUP_REMOVED lines=13> */
.L_x_5214:
[----:B------:R-:W-:Y:S05]  /*1a60*/  BSYNC B3 ;  /* 0x0000000000037941 */ /* 0x000fea0003800000 */
.L_x_5213:
        /* <DEDUP_REMOVED lines=18> */
.L_x_5216:
[----:B------:R-:W-:Y:S02]  /*1b90*/  ISETP.GE.AND P0, PT, R22, RZ, PT ;  /* 0x000000ff1600720c */ /* 0x000fe40003f06270 */
[----:B------:R-:W-:-:S11]  /*1ba0*/  MOV R2, 0x3fd774eb ;  /* 0x3fd774eb00027802 */ /* 0x000fd60000000f00 */
[----:B------:R-:W-:-:S04]  /*1bb0*/  @P0 FFMA.FTZ R3, R2, 0.93318945169448852539, -R3 ;  /* 0x3f6ee58102030823 */ /* 0x000fc80000010803 */
[----:B------:R-:W-:Y:S02]  /*1bc0*/  @!P0 FFMA.FTZ R3, R2, 0.93318945169448852539, R3 ;  /* 0x3f6ee58102038823 */ /* 0x000fe40000010003 */
.L_x_5217:
[----:B------:R-:W-:Y:S05]  /*1bd0*/  BSYNC B0 ;  /* 0x0000000000007941 */ /* 0x000fea0003800000 */
.L_x_5215:
        /* <DEDUP_REMOVED lines=15> */
[----:B------:R-:W-:-:S03]  /*1cd0*/  HFMA2.MMA R4, -RZ, RZ, 2.04296875, -15.78125 ;  /* 0x4016cbe4ff047435 */ /* 0x000fc600000001ff */
[----:B------:R-:W-:Y:S02]  /*1ce0*/  FSEL R2, R2, +INF , P2 ;  /* 0x7f80000002027808 */ /* 0x000fe40001000000 */
[C---:B------:R-:W-:Y:S01]  /*1cf0*/  ISETP.GE.AND P2, PT, R22.reuse, RZ, PT ;  /* 0x000000ff1600720c */ /* 0x040fe20003f46270 */
[----:B------:R-:W-:-:S03]  /*1d00*/  FADD.FTZ R22, |R22|, |R23| ;  /* 0x4000001716167221 */ /* 0x000fc60000010200 */
        /* <DEDUP_REMOVED lines=8> */
.L_x_5187:
        /* <DEDUP_REMOVED lines=39> */
.L_x_5220:
[----:B------:R-:W-:Y:S05]  /*2000*/  BSYNC B0 ;  /* 0x0000000000007941 */ /* 0x000fea0003800000 */
.L_x_5219:
[----:B------:R-:W-:Y:S01]  /*2010*/  BSSY B3, `(.L_x_5221) ;  /* 0x0000007000037945 */ /* 0x000fe20003800000 */
[----:B------:R-:W-:Y:S01]  /*2020*/  FFMA R4, R5, R6, R4 ;  /* 0x0000000605047223 */ /* 0x000fe20000000004 */
[----:B------:R-:W-:Y:S05]  /*2030*/  @!P0 BRA `(.L_x_5222) ;  /* 0x0000004000008947 */ /* 0x000fea0003800000 */
[----:B------:R-:W-:Y:S01]  /*2040*/  HFMA2.MMA R6, -RZ, RZ, 1.875, 0 ;  /* 0x3f800000ff067435 */ /* 0x000fe200000001ff */
[----:B------:R-:W-:Y:S02]  /*2050*/  MOV R9, R38 ;  /* 0x0000002600097202 */ /* 0x000fe40000000f00 */
[----:B------:R-:W-:-:S03]  /*2060*/  MOV R2, 0x2080 ;  /* 0x0000208000027802 */ /* 0x000fc60000000f00 */
[----:B-----5:R-:W-:Y:S05]  /*2070*/  CALL.REL.NOINC `($__internal_2_$__cuda_sm3x_div_rn_ftz_f32_slowpath) ;  /* 0x0001495000007944 */ /* 0x020fea0003c00000 */
.L_x_5222:
[----:B------:R-:W-:Y:S05]  /*2080*/  BSYNC B3 ;  /* 0x0000000000037941 */ /* 0x000fea0003800000 */
.L_x_5221:
        /* <DEDUP_REMOVED lines=18> */
.L_x_5224:
[----:B------:R-:W-:Y:S02]  /*21b0*/  ISETP.GE.AND P0, PT, R22, RZ, PT ;  /* 0x000000ff1600720c */ /* 0x000fe40003f06270 */
[----:B------:R-:W-:-:S11]  /*21c0*/  MOV R2, 0x3fd774eb ;  /* 0x3fd774eb00027802 */ /* 0x000fd60000000f00 */
[----:B------:R-:W-:-:S04]  /*21d0*/  @P0 FFMA.FTZ R3, R2, 0.93318945169448852539, -R3 ;  /* 0x3f6ee58102030823 */ /* 0x000fc80000010803 */
[----:B------:R-:W-:Y:S02]  /*21e0*/  @!P0 FFMA.FTZ R3, R2, 0.93318945169448852539, R3 ;  /* 0x3f6ee58102038823 */ /* 0x000fe40000010003 */
.L_x_5225:
[----:B------:R-:W-:Y:S05]  /*21f0*/  BSYNC B0 ;  /* 0x0000000000007941 */ /* 0x000fea0003800000 */
.L_x_5223:
        /* <DEDUP_REMOVED lines=10> */
.L_x_5218:
        /* <DEDUP_REMOVED lines=12> */
[----:B-----5:R-:W-:Y:S05]  /*2360*/  CALL.REL.NOINC `($__internal_2_$__cuda_sm3x_div_rn_ftz_f32_slowpath) ;  /* 0x0001466000007944 */ /* 0x020fea0003c00000 */
.L_x_5227:
[----:B------:R-:W-:Y:S05]  /*2370*/  BSYNC B3 ;  /* 0x0000000000037941 */ /* 0x000fea0003800000 */
.L_x_5226:
        /* <DEDUP_REMOVED lines=18> */
.L_x_5229:
[----:B------:R-:W-:Y:S02]  /*24a0*/  ISETP.GE.AND P0, PT, R22, RZ, PT ;  /* 0x000000ff1600720c */ /* 0x000fe40003f06270 */
[----:B------:R-:W-:-:S11]  /*24b0*/  MOV R2, 0x3fd774eb ;  /* 0x3fd774eb00027802 */ /* 0x000fd60000000f00 */
[----:B------:R-:W-:-:S04]  /*24c0*/  @P0 FFMA.FTZ R3, R2, 0.93318945169448852539, -R3 ;  /* 0x3f6ee58102030823 */ /* 0x000fc80000010803 */
[----:B------:R-:W-:Y:S02]  /*24d0*/  @!P0 FFMA.FTZ R3, R2, 0.93318945169448852539, R3 ;  /* 0x3f6ee58102038823 */ /* 0x000fe40000010003 */
.L_x_5230:
[----:B------:R-:W-:Y:S05]  /*24e0*/  BSYNC B0 ;  /* 0x0000000000007941 */ /* 0x000fea0003800000 */
.L_x_5228:
        /* <DEDUP_REMOVED lines=11> */
.L_x_5186:
        /* <DEDUP_REMOVED lines=33> */
[----:B-----5:R-:W-:Y:S05]  /*27b0*/  CALL.REL.NOINC `($__internal_2_$__cuda_sm3x_div_rn_ftz_f32_slowpath) ;  /* 0x0001421000007944 */ /* 0x020fea0003c00000 */
[----:B0-----:R-:W-:Y:S02]  /*27c0*/  MOV R2, R4 ;  /* 0x0000000400027202 */ /* 0x001fe40000000f00 */
.L_x_5232:
[----:B------:R-:W-:Y:S05]  /*27d0*/  BSYNC B3 ;  /* 0x0000000000037941 */ /* 0x000fea0003800000 */
.L_x_5231:
[----:B------:R-:W-:Y:S01]  /*27e0*/  HFMA2.MMA R4, -RZ, RZ, 0.89990234375, 10328 ;  /* 0x3b33710bff047435 */ /* 0x000fe200000001ff */
        /* <DEDUP_REMOVED lines=17> */
.L_x_5234:
[----:B------:R-:W-:Y:S02]  /*2900*/  ISETP.GE.AND P0, PT, R22, RZ, PT ;  /* 0x000000ff1600720c */ /* 0x000fe40003f06270 */
[----:B------:R-:W-:-:S11]  /*2910*/  MOV R3, 0x3fd774eb ;  /* 0x3fd774eb00037802 */ /* 0x000fd60000000f00 */
[----:B------:R-:W-:-:S04]  /*2920*/  @P0 FFMA.FTZ R2, R3, 0.93318945169448852539, -R2 ;  /* 0x3f6ee58103020823 */ /* 0x000fc80000010802 */
[----:B------:R-:W-:Y:S02]  /*2930*/  @!P0 FFMA.FTZ R2, R3, 0.93318945169448852539, R2 ;  /* 0x3f6ee58103028823 */ /* 0x000fe40000010002 */
.L_x_5235:
[----:B------:R-:W-:Y:S05]  /*2940*/  BSYNC B0 ;  /* 0x0000000000007941 */ /* 0x000fea0003800000 */
.L_x_5233:
        /* <DEDUP_REMOVED lines=11> */
.L_x_5185:
        /* <DEDUP_REMOVED lines=8> */
[----:B------:R-:W-:-:S05]  /*2a80*/  PLOP3.LUT P0, PT, P0, P1, PT, 0x2, 0x0 ;  /* 0x000000000000781c */ /* 0x000fca0000702072 */
[----:B------:R-:W1:Y:S01]  /*2a90*/  FCHK P1, R9, R35 ;  /* 0x0000002309007302 */ /* 0x000e620000020000 */
[----:B0-----:R-:W-:-:S07]  /*2aa0*/  FFMA R5, -R35, R2, 1 ;  /* 0x3f80000023057423 */ /* 0x001fce0000000102 */
[C---:B------:R-:W-:Y:S02]  /*2ab0*/  @P0 FMUL.FTZ R3, R23.reuse, 4 ;  /* 0x4080000017030820 */ /* 0x040fe40000410000 */
[----:B------:R-:W-:Y:S02]  /*2ac0*/  FFMA R4, R2, R5, R2 ;  /* 0x0000000502047223 */ /* 0x000fe40000000002 */
[----:B------:R-:W-:Y:S02]  /*2ad0*/  @!P0 FMUL.FTZ R5, R23, R23 ;  /* 0x0000001717058220 */ /* 0x000fe40000410000 */
[----:B------:R-:W-:Y:S02]  /*2ae0*/  @P0 FMUL.FTZ R2, R22, 4 ;  /* 0x4080000016020820 */ /* 0x000fe40000410000 */
[----:B------:R-:W-:Y:S02]  /*2af0*/  @P0 FMUL.FTZ R3, R3, R3 ;  /* 0x0000000303030220 */ /* 0x000fe40000410000 */
[----:B------:R-:W-:-:S02]  /*2b00*/  FFMA R6, R9, R4, RZ ;  /* 0x0000000409067223 */ /* 0x000fc400000000ff */
[----:B------:R-:W-:Y:S02]  /*2b10*/  @!P0 FFMA.FTZ R36, R22, R22, R5 ;  /* 0x0000001616248223 */ /* 0x000fe40000010005 */
[----:B------:R-:W-:Y:S02]  /*2b20*/  @P0 FFMA.FTZ R3, R2, R2, R3 ;  /* 0x0000000202030223 */ /* 0x000fe40000010003 */
[----:B------:R-:W-:Y:S02]  /*2b30*/  FFMA R5, -R35, R6, R9 ;  /* 0x0000000623057223 */ /* 0x000fe40000000109 */
[----:B------:R-:W-:Y:S02]  /*2b40*/  @P0 FMUL.FTZ R36, R3, 0.0625 ;  /* 0x3d80000003240820 */ /* 0x000fe40000410000 */
[----:B------:R-:W-:Y:S01]  /*2b50*/  FFMA R4, R4, R5, R6 ;  /* 0x0000000504047223 */ /* 0x000fe20000000006 */
[----:B-1----:R-:W-:Y:S05]  /*2b60*/  @!P1 BRA `(.L_x_5237) ;  /* 0x0000003000009947 */ /* 0x002fea0003800000 */
[----:B------:R-:W-:Y:S02]  /*2b70*/  MOV R6, R35 ;  /* 0x0000002300067202 */ /* 0x000fe40000000f00 */
[----:B------:R-:W-:-:S02]  /*2b80*/  MOV R2, 0x2ba0 ;  /* 0x00002ba000027802 */ /* 0x000fc40000000f00 */
[----:B-----5:R-:W-:Y:S05]  /*2b90*/  CALL.REL.NOINC `($__internal_2_$__cuda_sm3x_div_rn_ftz_f32_slowpath) ;  /* 0x00013e3000007944 */ /* 0x020fea0003c00000 */
.L_x_5237:
[----:B------:R-:W-:Y:S05]  /*2ba0*/  BSYNC B3 ;  /* 0x0000000000037941 */ /* 0x000fea0003800000 */
.L_x_5236:
        /* <DEDUP_REMOVED lines=18> */
.L_x_5239:
[----:B------:R-:W-:Y:S02]  /*2cd0*/  ISETP.GE.AND P0, PT, R22, RZ, PT ;  /* 0x000000ff1600720c */ /* 0x000fe40003f06270 */
[----:B------:R-:W-:-:S11]  /*2ce0*/  MOV R2, 0x3fd774eb ;  /* 0x3fd774eb00027802 */ /* 0x000fd60000000f00 */
[----:B------:R-:W-:-:S04]  /*2cf0*/  @P0 FFMA.FTZ R3, R2, 0.93318945169448852539, -R3 ;  /* 0x3f6ee58102030823 */ /* 0x000fc80000010803 */
[----:B------:R-:W-:Y:S02]  /*2d00*/  @!P0 FFMA.FTZ R3, R2, 0.93318945169448852539, R3 ;  /* 0x3f6ee58102038823 */ /* 0x000fe40000010003 */
.L_x_5240:
[----:B------:R-:W-:Y:S05]  /*2d10*/  BSYNC B0 ;  /* 0x0000000000007941 */ /* 0x000fea0003800000 */
.L_x_5238:
        /* <DEDUP_REMOVED lines=12> */
.L_x_5197:
[----:B------:R-:W-:Y:S05]  /*2de0*/  BSYNC B2 ;  /* 0x0000000000027941 */ /* 0x000fea0003800000 */
.L_x_5184:
        /* <DEDUP_REMOVED lines=42> */
.L_x_5244:
        /* <DEDUP_REMOVED lines=10> */
.L_x_5243:
[----:B------:R-:W-:-:S04]  /*3130*/  FMUL.RZ R5, R5, 0.15915493667125701904 ;  /* 0x3e22f98305057820 */ /* 0x000fc8000040c000 */
[----:B------:R0:W1:Y:S08]  /*3140*/  MUFU.SIN R23, R5 ;  /* 0x0000000500177308 */ /* 0x0000700000000400 */
[----:B------:R0:W2:Y:S01]  /*3150*/  MUFU.COS R22, R5 ;  /* 0x0000000500167308 */ /* 0x0000a20000000000 */
[----:B------:R-:W-:Y:S05]  /*3160*/  BRA `(.L_x_5245) ;  /* 0x0000003000007947 */ /* 0x000fea0003800000 */
.L_x_5242:
[----:B------:R-:W-:Y:S01]  /*3170*/  FMUL.FTZ R22, R34, 1.4426950216293334961 ;  /* 0x3fb8aa3b22167820 */ /* 0x000fe20000410000 */
[----:B------:R-:W-:-:S05]  /*3180*/  MOV R23, R5 ;  /* 0x0000000500177202 */ /* 0x000fca0000000f00 */
[----:B------:R-:W0:Y:S02]  /*3190*/  MUFU.EX2 R22, R22 ;  /* 0x0000001600167308 */ /* 0x000e240000000800 */
.L_x_5245:
[----:B------:R-:W-:Y:S05]  /*31a0*/  BSYNC B0 ;  /* 0x0000000000007941 */ /* 0x000fea0003800000 */
.L_x_5241:
        /* <DEDUP_REMOVED lines=65> */
.L_x_5253:
[----:B------:R-:W-:Y:S05]  /*35c0*/  BSYNC B0 ;  /* 0x0000000000007941 */ /* 0x000fea0003800000 */
.L_x_5252:
[----:B------:R-:W-:Y:S01]  /*35d0*/  BSSY B3, `(.L_x_5254) ;  /* 0x0000007000037945 */ /* 0x000fe20003800000 */
[----:B------:R-:W-:Y:S01]  /*35e0*/  FFMA R4, R5, R2, R6 ;  /* 0x0000000205047223 */ /* 0x000fe20000000006 */
[----:B------:R-:W-:Y:S05]  /*35f0*/  @!P0 BRA `(.L_x_5255) ;  /* 0x0000004000008947 */ /* 0x000fea0003800000 */
[----:B------:R-:W-:Y:S02]  /*3600*/  MOV R9, R36 ;  /* 0x0000002400097202 */ /* 0x000fe40000000f00 */
[----:B------:R-:W-:Y:S02]  /*3610*/  MOV R6, R35 ;  /* 0x0000002300067202 */ /* 0x000fe40000000f00 */
[----:B------:R-:W-:Y:S02]  /*3620*/  MOV R2, 0x3640 ;  /* 0x0000364000027802 */ /* 0x000fe40000000f00 */
[----:B-12---:R-:W-:Y:S05]  /*3630*/  CALL.REL.NOINC `($__internal_2_$__cuda_sm3x_div_rn_ftz_f32_slowpath) ;  /* 0x0001339000007944 */ /* 0x006fea0003c00000 */
.L_x_5255:
[----:B------:R-:W-:Y:S05]  /*3640*/  BSYNC B3 ;  /* 0x0000000000037941 */ /* 0x000fea0003800000 */
.L_x_5254:
        /* <DEDUP_REMOVED lines=18> */
.L_x_5257:
[----:B------:R-:W-:Y:S02]  /*3770*/  ISETP.GE.AND P0, PT, R20, RZ, PT ;  /* 0x000000ff1400720c */ /* 0x000fe40003f06270 */
[----:B------:R-:W-:-:S11]  /*3780*/  MOV R2, 0x3fd774eb ;  /* 0x3fd774eb00027802 */ /* 0x000fd60000000f00 */
[----:B------:R-:W-:-:S04]  /*3790*/  @P0 FFMA.FTZ R3, R2, 0.93318945169448852539, -R3 ;  /* 0x3f6ee58102030823 */ /* 0x000fc80000010803 */
[----:B------:R-:W-:Y:S02]  /*37a0*/  @!P0 FFMA.FTZ R3, R2, 0.93318945169448852539, R3 ;  /* 0x3f6ee58102038823 */ /* 0x000fe40000010003 */
.L_x_5258:
[----:B------:R-:W-:Y:S05]  /*37b0*/  BSYNC B0 ;  /* 0x0000000000007941 */ /* 0x000fea0003800000 */
.L_x_5256:
        /* <DEDUP_REMOVED lines=12> */
.L_x_5251:
        /* <DEDUP_REMOVED lines=16> */
[----:B012---:R-:W-:Y:S05]  /*3980*/  CALL.REL.NOINC `($__internal_2_$__cuda_sm3x_div_rn_ftz_f32_slowpath) ;  /* 0x0001304000007944 */ /* 0x007fea0003c00000 */
.L_x_5262:
[----:B------:R-:W-:Y:S05]  /*3990*/  BSYNC B3 ;  /* 0x0000000000037941 */ /* 0x000fea0003800000 */
.L_x_5261:
        /* <DEDUP_REMOVED lines=18> */
.L_x_5264:
[----:B------:R-:W-:Y:S02]  /*3ac0*/  ISETP.GE.AND P0, PT, R20, RZ, PT ;  /* 0x000000ff1400720c */ /* 0x000fe40003f06270 */
[----:B------:R-:W-:-:S11]  /*3ad0*/  MOV R2, 0x3fd774eb ;  /* 0x3fd774eb00027802 */ /* 0x000fd60000000f00 */
[----:B------:R-:W-:-:S04]  /*3ae0*/  @P0 FFMA.FTZ R3, R2, 0.93318945169448852539, -R3 ;  /* 0x3f6ee58102030823 */ /* 0x000fc80000010803 */
[----:B------:R-:W-:Y:S02]  /*3af0*/  @!P0 FFMA.FTZ R3, R2, 0.93318945169448852539, R3 ;  /* 0x3f6ee58102038823 */ /* 0x000fe40000010003 */
.L_x_5265:
[----:B------:R-:W-:Y:S05]  /*3b00*/  BSYNC B0 ;  /* 0x0000000000007941 */ /* 0x000fea0003800000 */
.L_x_5263:
        /* <DEDUP_REMOVED lines=13> */
.L_x_5260:
        /* <DEDUP_REMOVED lines=25> */
.L_x_5267:
        /* <DEDUP_REMOVED lines=40> */
.L_x_5266:
        /* <DEDUP_REMOVED lines=48> */
.L_x_5269:
[----:B------:R-:W-:Y:S05]  /*42f0*/  BSYNC B0 ;  /* 0x0000000000007941 */ /* 0x000fea0003800000 */
.L_x_5268:
[----:B------:R-:W-:Y:S01]  /*4300*/  BSSY B3, `(.L_x_5270) ;  /* 0x0000007000037945 */ /* 0x000fe20003800000 */
[----:B------:R-:W-:Y:S01]  /*4310*/  FFMA R4, R7, R3, R6 ;  /* 0x0000000307047223 */ /* 0x000fe20000000006 */
[----:B------:R-:W-:Y:S05]  /*4320*/  @!P0 BRA `(.L_x_5271) ;  /* 0x0000004000008947 */ /* 0x000fea0003800000 */
[----:B------:R-:W-:Y:S02]  /*4330*/  MOV R9, R36 ;  /* 0x0000002400097202 */ /* 0x000fe40000000f00 */
[----:B------:R-:W-:Y:S02]  /*4340*/  MOV R6, R35 ;  /* 0x0000002300067202 */ /* 0x000fe40000000f00 */
[----:B------:R-:W-:Y:S02]  /*4350*/  MOV R2, 0x4370 ;  /* 0x0000437000027802 */ /* 0x000fe40000000f00 */
[----:B-12---:R-:W-:Y:S05]  /*4360*/  CALL.REL.NOINC `($__internal_2_$__cuda_sm3x_div_rn_ftz_f32_slowpath) ;  /* 0x0001266000007944 */ /* 0x006fea0003c00000 */
.L_x_5271:
[----:B------:R-:W-:Y:S05]  /*4370*/  BSYNC B3 ;  /* 0x0000000000037941 */ /* 0x000fea0003800000 */
.L_x_5270:
        /* <DEDUP_REMOVED lines=18> */
.L_x_5273:
[----:B------:R-:W-:Y:S02]  /*44a0*/  ISETP.GE.AND P0, PT, R20, RZ, PT ;  /* 0x000000ff1400720c */ /* 0x000fe40003f06270 */
[----:B------:R-:W-:-:S11]  /*44b0*/  MOV R2, 0x3fd774eb ;  /* 0x3fd774eb00027802 */ /* 0x000fd60000000f00 */
[----:B------:R-:W-:-:S04]  /*44c0*/  @P0 FFMA.FTZ R3, R2, 0.93318945169448852539, -R3 ;  /* 0x3f6ee58102030823 */ /* 0x000fc80000010803 */
[----:B------:R-:W-:Y:S02]  /*44d0*/  @!P0 FFMA.FTZ R3, R2, 0.93318945169448852539, R3 ;  /* 0x3f6ee58102038823 */ /* 0x000fe40000010003 */
.L_x_5274:
[----:B------:R-:W-:Y:S05]  /*44e0*/  BSYNC B0 ;  /* 0x0000000000007941 */ /* 0x000fea0003800000 */
.L_x_5272:
        /* <DEDUP_REMOVED lines=12> */
.L_x_5250:
        /* <DEDUP_REMOVED lines=13> */
.L_x_5276:
[----:B------:R-:W-:Y:S05]  /*4680*/  BSYNC B3 ;  /* 0x0000000000037941 */ /* 0x000fea0003800000 */
.L_x_5275:
        /* <DEDUP_REMOVED lines=18> */
.L_x_5278:
[----:B------:R-:W-:Y:S02]  /*47b0*/  ISETP.GE.AND P0, PT, R20, RZ, PT ;  /* 0x000000ff1400720c */ /* 0x000fe40003f06270 */
[----:B------:R-:W-:-:S11]  /*47c0*/  MOV R2, 0x3fd774eb ;  /* 0x3fd774eb00027802 */ /* 0x000fd60000000f00 */
[----:B------:R-:W-:-:S04]  /*47d0*/  @P0 FFMA.FTZ R3, R2, 0.93318945169448852539, -R3 ;  /* 0x3f6ee58102030823 */ /* 0x000fc80000010803 */
[----:B------:R-:W-:Y:S02]  /*47e0*/  @!P0 FFMA.FTZ R3, R2, 0.93318945169448852539, R3 ;  /* 0x3f6ee58102038823 */ /* 0x000fe40000010003 */
.L_x_5279:
[----:B------:R-:W-:Y:S05]  /*47f0*/  BSYNC B0 ;  /* 0x0000000000007941 */ /* 0x000fea0003800000 */
.L_x_5277:
        /* <DEDUP_REMOVED lines=27> */
.L_x_5249:
        /* <DEDUP_REMOVED lines=39> */
.L_x_5282:
[----:B------:R-:W-:Y:S05]  /*4c20*/  BSYNC B0 ;  /* 0x0000000000007941 */ /* 0x000fea0003800000 */
.L_x_5281:
[----:B------:R-:W-:Y:S01]  /*4c30*/  BSSY B3, `(.L_x_5283) ;  /* 0x0000007000037945 */ /* 0x000fe20003800000 */
[----:B------:R-:W-:Y:S01]  /*4c40*/  FFMA R4, R9, R4, R5 ;  /* 0x0000000409047223 */ /* 0x000fe20000000005 */
[----:B------:R-:W-:Y:S05]  /*4c50*/  @!P0 BRA `(.L_x_5284) ;  /* 0x0000004000008947 */ /* 0x000fea0003800000 */
[----:B------:R-:W-:Y:S01]  /*4c60*/  HFMA2.MMA R6, -RZ, RZ, 1.875, 0 ;  /* 0x3f800000ff067435 */ /* 0x000fe200000001ff */
[----:B------:R-:W-:Y:S02]  /*4c70*/  MOV R9, R36 ;  /* 0x0000002400097202 */ /* 0x000fe40000000f00 */
[----:B------:R-:W-:-:S03]  /*4c80*/  MOV R2, 0x4ca0 ;  /* 0x00004ca000027802 */ /* 0x000fc60000000f00 */
[----:B-12---:R-:W-:Y:S05]  /*4c90*/  CALL.REL.NOINC `($__internal_2_$__cuda_sm3x_div_rn_ftz_f32_slowpath) ;  /* 0x00011d3000007944 */ /* 0x006fea0003c00000 */
.L_x_5284:
[----:B------:R-:W-:Y:S05]  /*4ca0*/  BSYNC B3 ;  /* 0x0000000000037941 */ /* 0x000fea0003800000 */
.L_x_5283:
        /* <DEDUP_REMOVED lines=18> */
.L_x_5286:
[----:B------:R-:W-:Y:S02]  /*4dd0*/  ISETP.GE.AND P0, PT, R20, RZ, PT ;  /* 0x000000ff1400720c */ /* 0x000fe40003f06270 */
[----:B------:R-:W-:-:S11]  /*4de0*/  MOV R2, 0x3fd774eb ;  /* 0x3fd774eb00027802 */ /* 0x000fd60000000f00 */
[----:B------:R-:W-:-:S04]  /*4df0*/  @P0 FFMA.FTZ R3, R2, 0.93318945169448852539, -R3 ;  /* 0x3f6ee58102030823 */ /* 0x000fc80000010803 */
[----:B------:R-:W-:Y:S02]  /*4e00*/  @!P0 FFMA.FTZ R3, R2, 0.93318945169448852539, R3 ;  /* 0x3f6ee58102038823 */ /* 0x000fe40000010003 */
.L_x_5287:
[----:B------:R-:W-:Y:S05]  /*4e10*/  BSYNC B0 ;  /* 0x0000000000007941 */ /* 0x000fea0003800000 */
.L_x_5285:
        /* <DEDUP_REMOVED lines=10> */
.L_x_5280:
        /* <DEDUP_REMOVED lines=12> */
[----:B-12---:R-:W-:Y:S05]  /*4f80*/  CALL.REL.NOINC `($__internal_2_$__cuda_sm3x_div_rn_ftz_f32_slowpath) ;  /* 0x00011a4000007944 */ /* 0x006fea0003c00000 */
.L_x_5289:
[----:B------:R-:W-:Y:S05]  /*4f90*/  BSYNC B3 ;  /* 0x0000000000037941 */ /* 0x000fea0003800000 */
.L_x_5288:
        /* <DEDUP_REMOVED lines=18> */
.L_x_5291:
[----:B------:R-:W-:Y:S02]  /*50c0*/  ISETP.GE.AND P0, PT, R20, RZ, PT ;  /* 0x000000ff1400720c */ /* 0x000fe40003f06270 */
[----:B------:R-:W-:-:S11]  /*50d0*/  MOV R2, 0x3fd774eb ;  /* 0x3fd774eb00027802 */ /* 0x000fd60000000f00 */
[----:B------:R-:W-:-:S04]  /*50e0*/  @P0 FFMA.FTZ R3, R2, 0.93318945169448852539, -R3 ;  /* 0x3f6ee58102030823 */ /* 0x000fc80000010803 */
[----:B------:R-:W-:Y:S02]  /*50f0*/  @!P0 FFMA.FTZ R3, R2, 0.93318945169448852539, R3 ;  /* 0x3f6ee58102038823 */ /* 0x000fe40000010003 */
.L_x_5292:
[----:B------:R-:W-:Y:S05]  /*5100*/  BSYNC B0 ;  /* 0x0000000000007941 */ /* 0x000fea0003800000 */
.L_x_5290:
        /* <DEDUP_REMOVED lines=11> */
.L_x_5248:
[----:B------:R-:W-:Y:S01]  /*51c0*/  FMUL.FTZ R2, R20, 0.36787945032119750977 ;  /* 0x3ebc5ab214027820 */ /* 0x000fe20000410000 */
[----:B------:R-:W3:Y:S01]  /*51d0*/  MUFU.RCP R8, R35 ;  /* 0x0000002300087308 */ /* 0x000ee20000001000 */
        /* <DEDUP_REMOVED lines=31> */
[----:B-12---:R-:W-:Y:S05]  /*53d0*/  CALL.REL.NOINC `($__internal_2_$__cuda_sm3x_div_rn_ftz_f32_slowpath) ;  /* 0x000115f000007944 */ /* 0x006fea0003c00000 */
[----:B0-----:R-:W-:Y:S02]  /*53e0*/  MOV R2, R4 ;  /* 0x0000000400027202 */ /* 0x001fe40000000f00 */
.L_x_5294:
[----:B------:R-:W-:Y:S05]  /*53f0*/  BSYNC B3 ;  /* 0x0000000000037941 */ /* 0x000fea0003800000 */
.L_x_5293:
        /* <DEDUP_REMOVED lines=18> */
.L_x_5296:
[----:B------:R-:W-:Y:S02]  /*5520*/  ISETP.GE.AND P0, PT, R20, RZ, PT ;  /* 0x000000ff1400720c */ /* 0x000fe40003f06270 */
[----:B------:R-:W-:-:S11]  /*5530*/  MOV R3, 0x3fd774eb ;  /* 0x3fd774eb00037802 */ /* 0x000fd60000000f00 */
[----:B------:R-:W-:-:S04]  /*5540*/  @P0 FFMA.FTZ R2, R3, 0.93318945169448852539, -R2 ;  /* 0x3f6ee58103020823 */ /* 0x000fc80000010802 */
[----:B------:R-:W-:Y:S02]  /*5550*/  @!P0 FFMA.FTZ R2, R3, 0.93318945169448852539, R2 ;  /* 0x3f6ee58103028823 */ /* 0x000fe40000010002 */
.L_x_5297:
[----:B------:R-:W-:Y:S05]  /*5560*/  BSYNC B0 ;  /* 0x0000000000007941 */ /* 0x000fea0003800000 */
.L_x_5295:
        /* <DEDUP_REMOVED lines=11> */
.L_x_5247:
[C---:B------:R-:W-:Y:S01]  /*5620*/  FADD.FTZ R2, |R21|.reuse, -RZ ;  /* 0x800000ff15027221 */ /* 0x040fe20000010200 */
[C---:B------:R-:W-:Y:S01]  /*5630*/  FSETP.GT.FTZ.AND P2, PT, |R21|.reuse, |R20|, PT ;  /* 0x400000141500720b */ /* 0x040fe20003f54200 */
[----:B------:R-:W-:Y:S01]  /*5640*/  BSSY B3, `(.L_x_5298) ;  /* 0x0000018000037945 */ /* 0x000fe20003800000 */
[----:B------:R-:W-:Y:S02]  /*5650*/  FSETP.GEU.FTZ.AND P0, PT, |R20|, 1.084202172485504434e-19, PT ;  /* 0x200000001400780b */ /* 0x000fe40003f1e200 */
[----:B------:R-:W-:Y:S02]  /*5660*/  FSEL R34, R2, R33, P2 ;  /* 0x0000002102227208 */ /* 0x000fe40001000000 */
[----:B------:R-:W-:Y:S02]  /*5670*/  FSETP.GEU.FTZ.AND P1, PT, |R21|, 1.084202172485504434e-19, PT ;  /* 0x200000001500780b */ /* 0x000fe40003f3e200 */
[----:B0-----:R-:W0:Y:S01]  /*5680*/  MUFU.RCP R5, R34 ;  /* 0x0000002200057308 */ /* 0x001e220000001000 */
[----:B------:R-:W-:-:S02]  /*5690*/  FSEL R9, R33, R2, P2 ;  /* 0x0000000221097208 */ /* 0x000fc40001000000 */
[----:B------:R-:W-:-:S07]  /*56a0*/  PLOP3.LUT P0, PT, P0, P1, PT, 0x2, 0x0 ;  /* 0x000000000000781c */ /* 0x000fce0000702072 */
[----:B------:R-:W3:Y:S01]  /*56b0*/  FCHK P1, R9, R34 ;  /* 0x0000002209007302 */ /* 0x000ee20000020000 */
        /* <DEDUP_REMOVED lines=12> */
[----:B---3--:R-:W-:Y:S05]  /*5780*/  @!P1 BRA `(.L_x_5299) ;  /* 0x0000003000009947 */ /* 0x008fea0003800000 */
[----:B------:R-:W-:Y:S02]  /*5790*/  MOV R6, R34 ;  /* 0x0000002200067202 */ /* 0x000fe40000000f00 */
[----:B------:R-:W-:-:S02]  /*57a0*/  MOV R2, 0x57c0 ;  /* 0x000057c000027802 */ /* 0x000fc40000000f00 */
[----:B-12---:R-:W-:Y:S05]  /*57b0*/  CALL.REL.NOINC `($__internal_2_$__cuda_sm3x_div_rn_ftz_f32_slowpath) ;  /* 0x0001121000007944 */ /* 0x006fea0003c00000 */
.L_x_5299:
[----:B------:R-:W-:Y:S05]  /*57c0*/  BSYNC B3 ;  /* 0x0000000000037941 */ /* 0x000fea0003800000 */
.L_x_5298:
        /* <DEDUP_REMOVED lines=18> */
.L_x_5301:
[----:B------:R-:W-:Y:S02]  /*58f0*/  ISETP.GE.AND P0, PT, R20, RZ, PT ;  /* 0x000000ff1400720c */ /* 0x000fe40003f06270 */
[----:B------:R-:W-:-:S11]  /*5900*/  MOV R2, 0x3fd774eb ;  /* 0x3fd774eb00027802 */ /* 0x000fd60000000f00 */
[----:B------:R-:W-:-:S04]  /*5910*/  @P0 FFMA.FTZ R3, R2, 0.93318945169448852539, -R3 ;  /* 0x3f6ee58102030823 */ /* 0x000fc80000010803 */
[----:B------:R-:W-:Y:S02]  /*5920*/  @!P0 FFMA.FTZ R3, R2, 0.93318945169448852539, R3 ;  /* 0x3f6ee58102038823 */ /* 0x000fe40000010003 */
.L_x_5302:
[----:B------:R-:W-:Y:S05]  /*5930*/  BSYNC B0 ;  /* 0x0000000000007941 */ /* 0x000fea0003800000 */
.L_x_5300:
        /* <DEDUP_REMOVED lines=12> */
.L_x_5259:
[----:B------:R-:W-:Y:S05]  /*5a00*/  BSYNC B2 ;  /* 0x0000000000027941 */ /* 0x000fea0003800000 */
.L_x_5246:
        /* <DEDUP_REMOVED lines=42> */
.L_x_5306:
        /* <DEDUP_REMOVED lines=10> */
.L_x_5305:
[----:B------:R-:W-:-:S04]  /*5d50*/  FMUL.RZ R5, R5, 0.15915493667125701904 ;  /* 0x3e22f98305057820 */ /* 0x000fc8000040c000 */
[----:B------:R0:W3:Y:S08]  /*5d60*/  MUFU.SIN R19, R5 ;  /* 0x0000000500137308 */ /* 0x0000f00000000400 */
[----:B------:R0:W4:Y:S01]  /*5d70*/  MUFU.COS R18, R5 ;  /* 0x0000000500127308 */ /* 0x0001220000000000 */
[----:B------:R-:W-:Y:S05]  /*5d80*/  BRA `(.L_x_5307) ;  /* 0x0000003000007947 */ /* 0x000fea0003800000 */
.L_x_5304:
[----:B------:R-:W-:Y:S01]  /*5d90*/  FMUL.FTZ R18, R33, 1.4426950216293334961 ;  /* 0x3fb8aa3b21127820 */ /* 0x000fe20000410000 */
[----:B------:R-:W-:-:S05]  /*5da0*/  MOV R19, R5 ;  /* 0x0000000500137202 */ /* 0x000fca0000000f00 */
[----:B------:R-:W0:Y:S02]  /*5db0*/  MUFU.EX2 R18, R18 ;  /* 0x0000001200127308 */ /* 0x000e240000000800 */
.L_x_5307:
[----:B------:R-:W-:Y:S05]  /*5dc0*/  BSYNC B0 ;  /* 0x0000000000007941 */ /* 0x000fea0003800000 */
.L_x_5303:
        /* <DEDUP_REMOVED lines=65> */
.L_x_5315:
[----:B------:R-:W-:Y:S05]  /*61e0*/  BSYNC B0 ;  /* 0x0000000000007941 */ /* 0x000fea0003800000 */
.L_x_5314:
[----:B------:R-:W-:Y:S01]  /*61f0*/  BSSY B3, `(.L_x_5316) ;  /* 0x0000007000037945 */ /* 0x000fe20003800000 */
[----:B------:R-:W-:Y:S01]  /*6200*/  FFMA R4, R6, R2, R5 ;  /* 0x0000000206047223 */ /* 0x000fe20000000005 */
[----:B------:R-:W-:Y:S05]  /*6210*/  @!P0 BRA `(.L_x_5317) ;  /* 0x0000004000008947 */ /* 0x000fea0003800000 */
[----:B------:R-:W-:Y:S02]  /*6220*/  MOV R9, R21 ;  /* 0x0000001500097202 */ /* 0x000fe40000000f00 */
[----:B------:R-:W-:Y:S02]  /*6230*/  MOV R6, R34 ;  /* 0x0000002200067202 */ /* 0x000fe40000000f00 */
[----:B------:R-:W-:Y:S02]  /*6240*/  MOV R2, 0x6260 ;  /* 0x0000626000027802 */ /* 0x000fe40000000f00 */
[----:B-1234-:R-:W-:Y:S05]  /*6250*/  CALL.REL.NOINC `($__internal_2_$__cuda_sm3x_div_rn_ftz_f32_slowpath) ;  /* 0x0001077000007944 */ /* 0x01efea0003c00000 */
.L_x_5317:
[----:B------:R-:W-:Y:S05]  /*6260*/  BSYNC B3 ;  /* 0x0000000000037941 */ /* 0x000fea0003800000 */
.L_x_5316:
        /* <DEDUP_REMOVED lines=18> */
.L_x_5319:
[----:B------:R-:W-:Y:S02]  /*6390*/  ISETP.GE.AND P0, PT, R16, RZ, PT ;  /* 0x000000ff1000720c */ /* 0x000fe40003f06270 */
[----:B------:R-:W-:-:S11]  /*63a0*/  MOV R2, 0x3fd774eb ;  /* 0x3fd774eb00027802 */ /* 0x000fd60000000f00 */
[----:B------:R-:W-:-:S04]  /*63b0*/  @P0 FFMA.FTZ R3, R2, 0.93318945169448852539, -R3 ;  /* 0x3f6ee58102030823 */ /* 0x000fc80000010803 */
[----:B------:R-:W-:Y:S02]  /*63c0*/  @!P0 FFMA.FTZ R3, R2, 0.93318945169448852539, R3 ;  /* 0x3f6ee58102038823 */ /* 0x000fe40000010003 */
.L_x_5320:
[----:B------:R-:W-:Y:S05]  /*63d0*/  BSYNC B0 ;  /* 0x0000000000007941 */ /* 0x000fea0003800000 */
.L_x_5318:
        /* <DEDUP_REMOVED lines=12> */
.L_x_5313:
        /* <DEDUP_REMOVED lines=16> */
[----:B0123--:R-:W-:Y:S05]  /*65a0*/  CALL.REL.NOINC `($__internal_2_$__cuda_sm3x_div_rn_ftz_f32_slowpath) ;  /* 0x0001042000007944 */ /* 0x00ffea0003c00000 */
.L_x_5324:
[----:B------:R-:W-:Y:S05]  /*65b0*/  BSYNC B3 ;  /* 0x0000000000037941 */ /* 0x000fea0003800000 */
.L_x_5323:
        /* <DEDUP_REMOVED lines=18> */
.L_x_5326:
[----:B------:R-:W-:Y:S02]  /*66e0*/  ISETP.GE.AND P0, PT, R16, RZ, PT ;  /* 0x000000ff1000720c */ /* 0x000fe40003f06270 */
[----:B------:R-:W-:-:S11]  /*66f0*/  MOV R2, 0x3fd774eb ;  /* 0x3fd774eb00027802 */ /* 0x000fd60000000f00 */
[----:B------:R-:W-:-:S04]  /*6700*/  @P0 FFMA.FTZ R3, R2, 0.93318945169448852539, -R3 ;  /* 0x3f6ee58102030823 */ /* 0x000fc80000010803 */
[----:B------:R-:W-:Y:S02]  /*6710*/  @!P0 FFMA.FTZ R3, R2, 0.93318945169448852539, R3 ;  /* 0x3f6ee58102038823 */ /* 0x000fe40000010003 */
.L_x_5327:
[----:B------:R-:W-:Y:S05]  /*6720*/  BSYNC B0 ;  /* 0x0000000000007941 */ /* 0x000fea0003800000 */
.L_x_5325:
        /* <DEDUP_REMOVED lines=13> */
.L_x_5322:
        /* <DEDUP_REMOVED lines=25> */
.L_x_5329:
        /* <DEDUP_REMOVED lines=40> */
.L_x_5328:
        /* <DEDUP_REMOVED lines=48> */
.L_x_5331:
[----:B------:R-:W-:Y:S05]  /*6f10*/  BSYNC B0 ;  /* 0x0000000000007941 */ /* 0x000fea0003800000 */
.L_x_5330:
[----:B------:R-:W-:Y:S01]  /*6f20*/  BSSY B3, `(.L_x_5332) ;  /* 0x0000007000037945 */ /* 0x000fe20003800000 */
[----:B------:R-:W-:Y:S01]  /*6f30*/  FFMA R4, R6, R4, R5 ;  /* 0x0000000406047223 */ /* 0x000fe20000000005 */
[----:B------:R-:W-:Y:S05]  /*6f40*/  @!P0 BRA `(.L_x_5333) ;  /* 0x0000004000008947 */ /* 0x000fea0003800000 */
[----:B------:R-:W-:Y:S02]  /*6f50*/  MOV R9, R21 ;  /* 0x0000001500097202 */ /* 0x000fe40000000f00 */
[----:B------:R-:W-:Y:S02]  /*6f60*/  MOV R6, R34 ;  /* 0x0000002200067202 */ /* 0x000fe40000000f00 */
[----:B------:R-:W-:Y:S02]  /*6f70*/  MOV R2, 0x6f90 ;  /* 0x00006f9000027802 */ /* 0x000fe40000000f00 */
[----:B-1234-:R-:W-:Y:S05]  /*6f80*/  CALL.REL.NOINC `($__internal_2_$__cuda_sm3x_div_rn_ftz_f32_slowpath) ;  /* 0x0000fa4000007944 */ /* 0x01efea0003c00000 */
.L_x_5333:
[----:B------:R-:W-:Y:S05]  /*6f90*/  BSYNC B3 ;  /* 0x0000000000037941 */ /* 0x000fea0003800000 */
.L_x_5332:
        /* <DEDUP_REMOVED lines=18> */
.L_x_5335:
[----:B------:R-:W-:Y:S02]  /*70c0*/  ISETP.GE.AND P0, PT, R16, RZ, PT ;  /* 0x000000ff1000720c */ /* 0x000fe40003f06270 */
[----:B------:R-:W-:-:S11]  /*70d0*/  MOV R2, 0x3fd774eb ;  /* 0x3fd774eb00027802 */ /* 0x000fd60000000f00 */
[----:B------:R-:W-:-:S04]  /*70e0*/  @P0 FFMA.FTZ R3, R2, 0.93318945169448852539, -R3 ;  /* 0x3f6ee58102030823 */ /* 0x000fc80000010803 */
[----:B------:R-:W-:Y:S02]  /*70f0*/  @!P0 FFMA.FTZ R3, R2, 0.93318945169448852539, R3 ;  /* 0x3f6ee58102038823 */ /* 0x000fe40000010003 */
.L_x_5336:
[----:B------:R-:W-:Y:S05]  /*7100*/  BSYNC B0 ;  /* 0x0000000000007941 */ /* 0x000fea0003800000 */
.L_x_5334:
        /* <DEDUP_REMOVED lines=12> */
.L_x_5312:
        /* <DEDUP_REMOVED lines=13> */
.L_x_5338:
[----:B------:R-:W-:Y:S05]  /*72a0*/  BSYNC B3 ;  /* 0x0000000000037941 */ /* 0x000fea0003800000 */
.L_x_5337:
        /* <DEDUP_REMOVED lines=18> */
.L_x_5340:
[----:B------:R-:W-:Y:S02]  /*73d0*/  ISETP.GE.AND P0, PT, R16, RZ, PT ;  /* 0x000000ff1000720c */ /* 0x000fe40003f06270 */
[----:B------:R-:W-:-:S11]  /*73e0*/  MOV R2, 0x3fd774eb ;  /* 0x3fd774eb00027802 */ /* 0x000fd60000000f00 */
[----:B------:R-:W-:-:S04]  /*73f0*/  @P0 FFMA.FTZ R3, R2, 0.93318945169448852539, -R3 ;  /* 0x3f6ee58102030823 */ /* 0x000fc80000010803 */
[----:B------:R-:W-:Y:S02]  /*7400*/  @!P0 FFMA.FTZ R3, R2, 0.93318945169448852539, R3 ;  /* 0x3f6ee58102038823 */ /* 0x000fe40000010003 */
.L_x_5341:
[----:B------:R-:W-:Y:S05]  /*7410*/  BSYNC B0 ;  /* 0x0000000000007941 */ /* 0x000fea0003800000 */
.L_x_5339:
        /* <DEDUP_REMOVED lines=27> */
.L_x_5311:
        /* <DEDUP_REMOVED lines=39> */
.L_x_5344:
[----:B------:R-:W-:Y:S05]  /*7840*/  BSYNC B0 ;  /* 0x0000000000007941 */ /* 0x000fea0003800000 */
.L_x_5343:
[----:B------:R-:W-:Y:S01]  /*7850*/  BSSY B3, `(.L_x_5345) ;  /* 0x0000007000037945 */ /* 0x000fe20003800000 */
[----:B------:R-:W-:Y:S01]  /*7860*/  FFMA R4, R6, R5, R4 ;  /* 0x0000000506047223 */ /* 0x000fe20000000004 */
[----:B------:R-:W-:Y:S05]  /*7870*/  @!P0 BRA `(.L_x_5346) ;  /* 0x0000004000008947 */ /* 0x000fea0003800000 */
[----:B------:R-:W-:Y:S01]  /*7880*/  HFMA2.MMA R6, -RZ, RZ, 1.875, 0 ;  /* 0x3f800000ff067435 */ /* 0x000fe200000001ff */
[----:B------:R-:W-:Y:S02]  /*7890*/  MOV R9, R21 ;  /* 0x0000001500097202 */ /* 0x000fe40000000f00 */
[----:B------:R-:W-:-:S03]  /*78a0*/  MOV R2, 0x78c0 ;  /* 0x000078c000027802 */ /* 0x000fc60000000f00 */
[----:B-1234-:R-:W-:Y:S05]  /*78b0*/  CALL.REL.NOINC `($__internal_2_$__cuda_sm3x_div_rn_ftz_f32_slowpath) ;  /* 0x0000f11000007944 */ /* 0x01efea0003c00000 */
.L_x_5346:
[----:B------:R-:W-:Y:S05]  /*78c0*/  BSYNC B3 ;  /* 0x0000000000037941 */ /* 0x000fea0003800000 */
.L_x_5345:
        /* <DEDUP_REMOVED lines=18> */
.L_x_5348:
[----:B------:R-:W-:Y:S02]  /*79f0*/  ISETP.GE.AND P0, PT, R16, RZ, PT ;  /* 0x000000ff1000720c */ /* 0x000fe40003f06270 */
[----:B------:R-:W-:-:S11]  /*7a00*/  MOV R2, 0x3fd774eb ;  /* 0x3fd774eb00027802 */ /* 0x000fd60000000f00 */
[----:B------:R-:W-:-:S04]  /*7a10*/  @P0 FFMA.FTZ R3, R2, 0.93318945169448852539, -R3 ;  /* 0x3f6ee58102030823 */ /* 0x000fc80000010803 */
[----:B------:R-:W-:Y:S02]  /*7a20*/  @!P0 FFMA.FTZ R3, R2, 0.93318945169448852539, R3 ;  /* 0x3f6ee58102038823 */ /* 0x000fe40000010003 */
.L_x_5349:
[----:B------:R-:W-:Y:S05]  /*7a30*/  BSYNC B0 ;  /* 0x0000000000007941 */ /* 0x000fea0003800000 */
.L_x_5347:
        /* <DEDUP_REMOVED lines=10> */
.L_x_5342:
        /* <DEDUP_REMOVED lines=12> */
[----:B01234-:R-:W-:Y:S05]  /*7ba0*/  CALL.REL.NOINC `($__internal_2_$__cuda_sm3x_div_rn_ftz_f32_slowpath) ;  /* 0x0000ee2000007944 */ /* 0x01ffea0003c00000 */
.L_x_5351:
[----:B------:R-:W-:Y:S05]  /*7bb0*/  BSYNC B3 ;  /* 0x0000000000037941 */ /* 0x000fea0003800000 */
.L_x_5350:
        /* <DEDUP_REMOVED lines=18> */
.L_x_5353:
[----:B------:R-:W-:Y:S02]  /*7ce0*/  ISETP.GE.AND P0, PT, R16, RZ, PT ;  /* 0x000000ff1000720c */ /* 0x000fe40003f06270 */
[----:B------:R-:W-:-:S11]  /*7cf0*/  MOV R2, 0x3fd774eb ;  /* 0x3fd774eb00027802 */ /* 0x000fd60000000f00 */
[----:B------:R-:W-:-:S04]  /*7d00*/  @P0 FFMA.FTZ R3, R2, 0.93318945169448852539, -R3 ;  /* 0x3f6ee58102030823 */ /* 0x000fc80000010803 */
[----:B------:R-:W-:Y:S02]  /*7d10*/  @!P0 FFMA.FTZ R3, R2, 0.93318945169448852539, R3 ;  /* 0x3f6ee58102038823 */ /* 0x000fe40000010003 */
.L_x_5354:
[----:B------:R-:W-:Y:S05]  /*7d20*/  BSYNC B0 ;  /* 0x0000000000007941 */ /* 0x000fea0003800000 */
.L_x_5352:
        /* <DEDUP_REMOVED lines=11> */
.L_x_5310:
        /* <DEDUP_REMOVED lines=19> */
[----:B------:R-:W-:-:S03]  /*7f10*/  FFMA R2, -R34, R3, 1 ;  /* 0x3f80000022027423 */ /* 0x000fc60000000103 */
[----:B------:R-:W-:Y:S01]  /*7f20*/  FSEL R4, R4, +INF , P0 ;  /* 0x7f80000004047808 */ /* 0x000fe20000000000 */
[----:B------:R-:W-:Y:S01]  /*7f30*/  FFMA R2, R3, R2, R3 ;  /* 0x0000000203027223 */ /* 0x000fe20000000003 */
[----:B------:R-:W-:-:S03]  /*7f40*/  MOV R3, 0x3f800000 ;  /* 0x3f80000000037802 */ /* 0x000fc60000000f00 */
        /* <DEDUP_REMOVED lines=10> */
[----:B-1234-:R-:W-:Y:S05]  /*7ff0*/  CALL.REL.NOINC `($__internal_2_$__cuda_sm3x_div_rn_ftz_f32_slowpath) ;  /* 0x0000e9d000007944 */ /* 0x01efea0003c00000 */
[----:B0-----:R-:W-:Y:S02]  /*8000*/  MOV R2, R4 ;  /* 0x0000000400027202 */ /* 0x001fe40000000f00 */
.L_x_5356:
[----:B------:R-:W-:Y:S05]  /*8010*/  BSYNC B3 ;  /* 0x0000000000037941 */ /* 0x000fea0003800000 */
.L_x_5355:
        /* <DEDUP_REMOVED lines=18> */
.L_x_5358:
[----:B------:R-:W-:Y:S02]  /*8140*/  ISETP.GE.AND P0, PT, R16, RZ, PT ;  /* 0x000000ff1000720c */ /* 0x000fe40003f06270 */
[----:B------:R-:W-:-:S11]  /*8150*/  MOV R3, 0x3fd774eb ;  /* 0x3fd774eb00037802 */ /* 0x000fd60000000f00 */
[----:B------:R-:W-:-:S04]  /*8160*/  @P0 FFMA.FTZ R2, R3, 0.93318945169448852539, -R2 ;  /* 0x3f6ee58103020823 */ /* 0x000fc80000010802 */
[----:B------:R-:W-:Y:S02]  /*8170*/  @!P0 FFMA.FTZ R2, R3, 0.93318945169448852539, R2 ;  /* 0x3f6ee58103028823 */ /* 0x000fe40000010002 */
.L_x_5359:
[----:B------:R-:W-:Y:S05]  /*8180*/  BSYNC B0 ;  /* 0x0000000000007941 */ /* 0x000fea0003800000 */
.L_x_5357:
        /* <DEDUP_REMOVED lines=11> */
.L_x_5309:
        /* <DEDUP_REMOVED lines=25> */
[----:B-123--:R-:W-:Y:S05]  /*83d0*/  CALL.REL.NOINC `($__internal_2_$__cuda_sm3x_div_rn_ftz_f32_slowpath) ;  /* 0x0000e5f000007944 */ /* 0x00efea0003c00000 */
.L_x_5361:
[----:B------:R-:W-:Y:S05]  /*83e0*/  BSYNC B3 ;  /* 0x0000000000037941 */ /* 0x000fea0003800000 */
.L_x_5360:
        /* <DEDUP_REMOVED lines=18> */
.L_x_5363:
[----:B------:R-:W-:Y:S02]  /*8510*/  ISETP.GE.AND P0, PT, R16, RZ, PT ;  /* 0x000000ff1000720c */ /* 0x000fe40003f06270 */
[----:B------:R-:W-:-:S11]  /*8520*/  MOV R2, 0x3fd774eb ;  /* 0x3fd774eb00027802 */ /* 0x000fd60000000f00 */
[----:B------:R-:W-:-:S04]  /*8530*/  @P0 FFMA.FTZ R3, R2, 0.93318945169448852539, -R3 ;  /* 0x3f6ee58102030823 */ /* 0x000fc80000010803 */
[----:B------:R-:W-:Y:S02]  /*8540*/  @!P0 FFMA.FTZ R3, R2, 0.93318945169448852539, R3 ;  /* 0x3f6ee58102038823 */ /* 0x000fe40000010003 */
.L_x_5364:
[----:B------:R-:W-:Y:S05]  /*8550*/  BSYNC B0 ;  /* 0x0000000000007941 */ /* 0x000fea0003800000 */
.L_x_5362:
        /* <DEDUP_REMOVED lines=12> */
.L_x_5321:
[----:B------:R-:W-:Y:S05]  /*8620*/  BSYNC B2 ;  /* 0x0000000000027941 */ /* 0x000fea0003800000 */
.L_x_5308:
        /* <DEDUP_REMOVED lines=42> */
.L_x_5368:
        /* <DEDUP_REMOVED lines=10> */
.L_x_5367:
[----:B------:R-:W-:-:S04]  /*8970*/  FMUL.RZ R5, R5, 0.15915493667125701904 ;  /* 0x3e22f98305057820 */ /* 0x000fc8000040c000 */
[----:B------:R0:W4:Y:S08]  /*8980*/  MUFU.SIN R15, R5 ;  /* 0x00000005000f7308 */ /* 0x0001300000000400 */
[----:B------:R0:W3:Y:S01]  /*8990*/  MUFU.COS R14, R5 ;  /* 0x00000005000e7308 */ /* 0x0000e20000000000 */
[----:B------:R-:W-:Y:S05]  /*89a0*/  BRA `(.L_x_5369) ;  /* 0x0000003000007947 */ /* 0x000fea0003800000 */
.L_x_5366:
[----:B------:R-:W-:Y:S01]  /*89b0*/  FMUL.FTZ R14, R20, 1.4426950216293334961 ;  /* 0x3fb8aa3b140e7820 */ /* 0x000fe20000410000 */
[----:B------:R-:W-:-:S05]  /*89c0*/  MOV R15, R5 ;  /* 0x00000005000f7202 */ /* 0x000fca0000000f00 */
[----:B------:R-:W0:Y:S02]  /*89d0*/  MUFU.EX2 R14, R14 ;  /* 0x0000000e000e7308 */ /* 0x000e240000000800 */
.L_x_5369:
[----:B------:R-:W-:Y:S05]  /*89e0*/  BSYNC B0 ;  /* 0x0000000000007941 */ /* 0x000fea0003800000 */
.L_x_5365:
        /* <DEDUP_REMOVED lines=65> */
.L_x_5377:
[----:B------:R-:W-:Y:S05]  /*8e00*/  BSYNC B0 ;  /* 0x0000000000007941 */ /* 0x000fea0003800000 */
.L_x_5376:
[----:B------:R-:W-:Y:S01]  /*8e10*/  BSSY B3, `(.L_x_5378) ;  /* 0x0000007000037945 */ /* 0x000fe20003800000 */
[----:B------:R-:W-:Y:S01]  /*8e20*/  FFMA R4, R5, R2, R4 ;  /* 0x0000000205047223 */ /* 0x000fe20000000004 */
[----:B------:R-:W-:Y:S05]  /*8e30*/  @!P0 BRA `(.L_x_5379) ;  /* 0x0000004000008947 */ /* 0x000fea0003800000 */
[----:B------:R-:W-:Y:S02]  /*8e40*/  MOV R9, R16 ;  /* 0x0000001000097202 */ /* 0x000fe40000000f00 */
[----:B------:R-:W-:Y:S02]  /*8e50*/  MOV R6, R17 ;  /* 0x0000001100067202 */ /* 0x000fe40000000f00 */
[----:B------:R-:W-:Y:S02]  /*8e60*/  MOV R2, 0x8e80 ;  /* 0x00008e8000027802 */ /* 0x000fe40000000f00 */
[----:B-1234-:R-:W-:Y:S05]  /*8e70*/  CALL.REL.NOINC `($__internal_2_$__cuda_sm3x_div_rn_ftz_f32_slowpath) ;  /* 0x0000db5000007944 */ /* 0x01efea0003c00000 */
.L_x_5379:
[----:B------:R-:W-:Y:S05]  /*8e80*/  BSYNC B3 ;  /* 0x0000000000037941 */ /* 0x000fea0003800000 */
.L_x_5378:
        /* <DEDUP_REMOVED lines=18> */
.L_x_5381:
[----:B------:R-:W-:Y:S02]  /*8fb0*/  ISETP.GE.AND P0, PT, R12, RZ, PT ;  /* 0x000000ff0c00720c */ /* 0x000fe40003f06270 */
[----:B------:R-:W-:-:S11]  /*8fc0*/  MOV R2, 0x3fd774eb ;  /* 0x3fd774eb00027802 */ /* 0x000fd60000000f00 */
[----:B------:R-:W-:-:S04]  /*8fd0*/  @P0 FFMA.FTZ R3, R2, 0.93318945169448852539, -R3 ;  /* 0x3f6ee58102030823 */ /* 0x000fc80000010803 */
[----:B------:R-:W-:Y:S02]  /*8fe0*/  @!P0 FFMA.FTZ R3, R2, 0.93318945169448852539, R3 ;  /* 0x3f6ee58102038823 */ /* 0x000fe40000010003 */
.L_x_5382:
[----:B------:R-:W-:Y:S05]  /*8ff0*/  BSYNC B0 ;  /* 0x0000000000007941 */ /* 0x000fea0003800000 */
.L_x_5380:
        /* <DEDUP_REMOVED lines=12> */
.L_x_5375:
        /* <DEDUP_REMOVED lines=17> */
.L_x_5386:
[----:B------:R-:W-:Y:S05]  /*91d0*/  BSYNC B3 ;  /* 0x0000000000037941 */ /* 0x000fea0003800000 */
.L_x_5385:
        /* <DEDUP_REMOVED lines=18> */
.L_x_5388:
[----:B------:R-:W-:Y:S02]  /*9300*/  ISETP.GE.AND P0, PT, R12, RZ, PT ;  /* 0x000000ff0c00720c */ /* 0x000fe40003f06270 */
[----:B------:R-:W-:-:S11]  /*9310*/  MOV R2, 0x3fd774eb ;  /* 0x3fd774eb00027802 */ /* 0x000fd60000000f00 */
[----:B------:R-:W-:-:S04]  /*9320*/  @P0 FFMA.FTZ R3, R2, 0.93318945169448852539, -R3 ;  /* 0x3f6ee58102030823 */ /* 0x000fc80000010803 */
[----:B------:R-:W-:Y:S02]  /*9330*/  @!P0 FFMA.FTZ R3, R2, 0.93318945169448852539, R3 ;  /* 0x3f6ee58102038823 */ /* 0x000fe40000010003 */
.L_x_5389:
[----:B------:R-:W-:Y:S05]  /*9340*/  BSYNC B0 ;  /* 0x0000000000007941 */ /* 0x000fea0003800000 */
.L_x_5387:
        /* <DEDUP_REMOVED lines=13> */
.L_x_5384:
        /* <DEDUP_REMOVED lines=25> */
.L_x_5391:
        /* <DEDUP_REMOVED lines=40> */
.L_x_5390:
        /* <DEDUP_REMOVED lines=48> */
.L_x_5393:
[----:B------:R-:W-:Y:S05]  /*9b30*/  BSYNC B0 ;  /* 0x0000000000007941 */ /* 0x000fea0003800000 */
.L_x_5392:
[----:B------:R-:W-:Y:S01]  /*9b40*/  BSSY B3, `(.L_x_5394) ;  /* 0x0000007000037945 */ /* 0x000fe20003800000 */
[----:B------:R-:W-:Y:S01]  /*9b50*/  FFMA R4, R7, R6, R4 ;  /* 0x0000000607047223 */ /* 0x000fe20000000004 */
[----:B------:R-:W-:Y:S05]  /*9b60*/  @!P0 BRA `(.L_x_5395) ;  /* 0x0000004000008947 */ /* 0x000fea0003800000 */
[----:B------:R-:W-:Y:S02]  /*9b70*/  MOV R9, R16 ;  /* 0x0000001000097202 */ /* 0x000fe40000000f00 */
[----:B------:R-:W-:Y:S02]  /*9b80*/  MOV R6, R17 ;  /* 0x0000001100067202 */ /* 0x000fe40000000f00 */
[----:B------:R-:W-:Y:S02]  /*9b90*/  MOV R2, 0x9bb0 ;  /* 0x00009bb000027802 */ /* 0x000fe40000000f00 */
[----:B-1234-:R-:W-:Y:S05]  /*9ba0*/  CALL.REL.NOINC `($__internal_2_$__cuda_sm3x_div_rn_ftz_f32_slowpath) ;  /* 0x0000ce2000007944 */ /* 0x01efea0003c00000 */
.L_x_5395:
[----:B------:R-:W-:Y:S05]  /*9bb0*/  BSYNC B3 ;  /* 0x0000000000037941 */ /* 0x000fea0003800000 */
.L_x_5394:
        /* <DEDUP_REMOVED lines=18> */
.L_x_5397:
[----:B------:R-:W-:Y:S02]  /*9ce0*/  ISETP.GE.AND P0, PT, R12, RZ, PT ;  /* 0x000000ff0c00720c */ /* 0x000fe40003f06270 */
[----:B------:R-:W-:-:S11]  /*9cf0*/  MOV R2, 0x3fd774eb ;  /* 0x3fd774eb00027802 */ /* 0x000fd60000000f00 */
[----:B------:R-:W-:-:S04]  /*9d00*/  @P0 FFMA.FTZ R3, R2, 0.93318945169448852539, -R3 ;  /* 0x3f6ee58102030823 */ /* 0x000fc80000010803 */
[----:B------:R-:W-:Y:S02]  /*9d10*/  @!P0 FFMA.FTZ R3, R2, 0.93318945169448852539, R3 ;  /* 0x3f6ee58102038823 */ /* 0x000fe40000010003 */
.L_x_5398:
[----:B------:R-:W-:Y:S05]  /*9d20*/  BSYNC B0 ;  /* 0x0000000000007941 */ /* 0x000fea0003800000 */
.L_x_5396:
        /* <DEDUP_REMOVED lines=12> */
.L_x_5374:
        /* <DEDUP_REMOVED lines=13> */
.L_x_5400:
[----:B------:R-:W-:Y:S05]  /*9ec0*/  BSYNC B3 ;  /* 0x0000000000037941 */ /* 0x000fea0003800000 */
.L_x_5399:
        /* <DEDUP_REMOVED lines=18> */
.L_x_5402:
[----:B------:R-:W-:Y:S02]  /*9ff0*/  ISETP.GE.AND P0, PT, R12, RZ, PT ;  /* 0x000000ff0c00720c */ /* 0x000fe40003f06270 */
[----:B------:R-:W-:-:S11]  /*a000*/  MOV R2, 0x3fd774eb ;  /* 0x3fd774eb00027802 */ /* 0x000fd60000000f00 */
[----:B------:R-:W-:-:S04]  /*a010*/  @P0 FFMA.FTZ R3, R2, 0.93318945169448852539, -R3 ;  /* 0x3f6ee58102030823 */ /* 0x000fc80000010803 */
[----:B------:R-:W-:Y:S02]  /*a020*/  @!P0 FFMA.FTZ R3, R2, 0.93318945169448852539, R3 ;  /* 0x3f6ee58102038823 */ /* 0x000fe40000010003 */
.L_x_5403:
[----:B------:R-:W-:Y:S05]  /*a030*/  BSYNC B0 ;  /* 0x0000000000007941 */ /* 0x000fea0003800000 */
.L_x_5401:
        /* <DEDUP_REMOVED lines=27> */
.L_x_5373:
        /* <DEDUP_REMOVED lines=39> */
.L_x_5406:
[----:B------:R-:W-:Y:S05]  /*a460*/  BSYNC B0 ;  /* 0x0000000000007941 */ /* 0x000fea0003800000 */
.L_x_5405:
[----:B------:R-:W-:Y:S01]  /*a470*/  BSSY B3, `(.L_x_5407) ;  /* 0x0000007000037945 */ /* 0x000fe20003800000 */
[----:B------:R-:W-:Y:S01]  /*a480*/  FFMA R4, R9, R4, R5 ;  /* 0x0000000409047223 */ /* 0x000fe20000000005 */
[----:B------:R-:W-:Y:S05]  /*a490*/  @!P0 BRA `(.L_x_5408) ;  /* 0x0000004000008947 */ /* 0x000fea0003800000 */
[----:B------:R-:W-:Y:S01]  /*a4a0*/  HFMA2.MMA R6, -RZ, RZ, 1.875, 0 ;  /* 0x3f800000ff067435 */ /* 0x000fe200000001ff */
[----:B------:R-:W-:Y:S02]  /*a4b0*/  MOV R9, R16 ;  /* 0x0000001000097202 */ /* 0x000fe40000000f00 */
[----:B------:R-:W-:-:S03]  /*a4c0*/  MOV R2, 0xa4e0 ;  /* 0x0000a4e000027802 */ /* 0x000fc60000000f00 */
[----:B-1234-:R-:W-:Y:S05]  /*a4d0*/  CALL.REL.NOINC `($__internal_2_$__cuda_sm3x_div_rn_ftz_f32_slowpath) ;  /* 0x0000c4f000007944 */ /* 0x01efea0003c00000 */
.L_x_5408:
[----:B------:R-:W-:Y:S05]  /*a4e0*/  BSYNC B3 ;  /* 0x0000000000037941 */ /* 0x000fea0003800000 */
.L_x_5407:
        /* <DEDUP_REMOVED lines=18> */
.L_x_5410:
[----:B------:R-:W-:Y:S02]  /*a610*/  ISETP.GE.AND P0, PT, R12, RZ, PT ;  /* 0x000000ff0c00720c */ /* 0x000fe40003f06270 */
[----:B------:R-:W-:-:S11]  /*a620*/  MOV R2, 0x3fd774eb ;  /* 0x3fd774eb00027802 */ /* 0x000fd60000000f00 */
[----:B------:R-:W-:-:S04]  /*a630*/  @P0 FFMA.FTZ R3, R2, 0.93318945169448852539, -R3 ;  /* 0x3f6ee58102030823 */ /* 0x000fc80000010803 */
[----:B------:R-:W-:Y:S02]  /*a640*/  @!P0 FFMA.FTZ R3, R2, 0.93318945169448852539, R3 ;  /* 0x3f6ee58102038823 */ /* 0x000fe40000010003 */
.L_x_5411:
[----:B------:R-:W-:Y:S05]  /*a650*/  BSYNC B0 ;  /* 0x0000000000007941 */ /* 0x000fea0003800000 */
.L_x_5409:
        /* <DEDUP_REMOVED lines=10> */
.L_x_5404:
        /* <DEDUP_REMOVED lines=12> */
[----:B-1234-:R-:W-:Y:S05]  /*a7c0*/  CALL.REL.NOINC `($__internal_2_$__cuda_sm3x_div_rn_ftz_f32_slowpath) ;  /* 0x0000c20000007944 */ /* 0x01efea0003c00000 */
.L_x_5413:
[----:B------:R-:W-:Y:S05]  /*a7d0*/  BSYNC B3 ;  /* 0x0000000000037941 */ /* 0x000fea0003800000 */
.L_x_5412:
        /* <DEDUP_REMOVED lines=18> */
.L_x_5415:
[----:B------:R-:W-:Y:S02]  /*a900*/  ISETP.GE.AND P0, PT, R12, RZ, PT ;  /* 0x000000ff0c00720c */ /* 0x000fe40003f06270 */
[----:B------:R-:W-:-:S11]  /*a910*/  MOV R2, 0x3fd774eb ;  /* 0x3fd774eb00027802 */ /* 0x000fd60000000f00 */
[----:B------:R-:W-:-:S04]  /*a920*/  @P0 FFMA.FTZ R3, R2, 0.93318945169448852539, -R3 ;  /* 0x3f6ee58102030823 */ /* 0x000fc80000010803 */
[----:B------:R-:W-:Y:S02]  /*a930*/  @!P0 FFMA.FTZ R3, R2, 0.93318945169448852539, R3 ;  /* 0x3f6ee58102038823 */ /* 0x000fe40000010003 */
.L_x_5416:
[----:B------:R-:W-:Y:S05]  /*a940*/  BSYNC B0 ;  /* 0x0000000000007941 */ /* 0x000fea0003800000 */
.L_x_5414:
        /* <DEDUP_REMOVED lines=11> */
.L_x_5372:
        /* <DEDUP_REMOVED lines=17> */
[----:B------:R-:W0:Y:S02]  /*ab10*/  MUFU.SQRT R6, R6 ;  /* 0x0000000600067308 */ /* 0x000e240000002000 */
[----:B0-----:R-:W-:Y:S01]  /*ab20*/  @P0 FMUL.FTZ R4, R6, R5 ;  /* 0x0000000506040220 */ /* 0x001fe20000410000 */
[----:B------:R-:W-:Y:S01]  /*ab30*/  FSETP.NEU.FTZ.AND P0, PT, R2, +INF , PT ;  /* 0x7f8000000200780b */ /* 0x000fe20003f1d000 */
[----:B------:R-:W-:Y:S01]  /*ab40*/  FFMA R5, R8, R3, R8 ;  /* 0x0000000308057223 */ /* 0x000fe20000000008 */
[----:B------:R-:W-:Y:S02]  /*ab50*/  MOV R3, 0x3f800000 ;  /* 0x3f80000000037802 */ /* 0x000fe40000000f00 */
[----:B------:R-:W-:Y:S01]  /*ab60*/  FSEL R4, R4, +INF , P0 ;  /* 0x7f80000004047808 */ /* 0x000fe20000000000 */
[----:B------:R-:W-:-:S04]  /*ab70*/  FFMA R2, R16, R5, RZ ;  /* 0x0000000510027223 */ /* 0x000fc800000000ff */
[----:B------:R-:W-:Y:S01]  /*ab80*/  FFMA R6, -R17, R2, R16 ;  /* 0x0000000211067223 */ /* 0x000fe20000000110 */
[----:B------:R-:W0:Y:S03]  /*ab90*/  MUFU.LG2 R4, R4 ;  /* 0x0000000400047308 */ /* 0x000e260000000c00 */
[----:B------:R-:W-:-:S05]  /*aba0*/  FFMA R2, R5, R6, R2 ;  /* 0x0000000605027223 */ /* 0x000fca0000000002 */
        /* <DEDUP_REMOVED lines=8> */
.L_x_5418:
[----:B------:R-:W-:Y:S05]  /*ac30*/  BSYNC B3 ;  /* 0x0000000000037941 */ /* 0x000fea0003800000 */
.L_x_5417:
        /* <DEDUP_REMOVED lines=18> */
.L_x_5420:
[----:B------:R-:W-:Y:S02]  /*ad60*/  ISETP.GE.AND P0, PT, R12, RZ, PT ;  /* 0x000000ff0c00720c */ /* 0x000fe40003f06270 */
[----:B------:R-:W-:-:S11]  /*ad70*/  MOV R3, 0x3fd774eb ;  /* 0x3fd774eb00037802 */ /* 0x000fd60000000f00 */
[----:B------:R-:W-:-:S04]  /*ad80*/  @P0 FFMA.FTZ R2, R3, 0.93318945169448852539, -R2 ;  /* 0x3f6ee58103020823 */ /* 0x000fc80000010802 */
[----:B------:R-:W-:Y:S02]  /*ad90*/  @!P0 FFMA.FTZ R2, R3, 0.93318945169448852539, R2 ;  /* 0x3f6ee58103028823 */ /* 0x000fe40000010002 */
.L_x_5421:
[----:B------:R-:W-:Y:S05]  /*ada0*/  BSYNC B0 ;  /* 0x0000000000007941 */ /* 0x000fea0003800000 */
.L_x_5419:
        /* <DEDUP_REMOVED lines=11> */
.L_x_5371:
        /* <DEDUP_REMOVED lines=25> */
[----:B-1234-:R-:W-:Y:S05]  /*aff0*/  CALL.REL.NOINC `($__internal_2_$__cuda_sm3x_div_rn_ftz_f32_slowpath) ;  /* 0x0000b9d000007944 */ /* 0x01efea0003c00000 */
.L_x_5423:
[----:B------:R-:W-:Y:S05]  /*b000*/  BSYNC B3 ;  /* 0x0000000000037941 */ /* 0x000fea0003800000 */
.L_x_5422:
        /* <DEDUP_REMOVED lines=18> */
.L_x_5425:
[----:B------:R-:W-:Y:S02]  /*b130*/  ISETP.GE.AND P0, PT, R12, RZ, PT ;  /* 0x000000ff0c00720c */ /* 0x000fe40003f06270 */
[----:B------:R-:W-:-:S11]  /*b140*/  MOV R2, 0x3fd774eb ;  /* 0x3fd774eb00027802 */ /* 0x000fd60000000f00 */
[----:B------:R-:W-:-:S04]  /*b150*/  @P0 FFMA.FTZ R3, R2, 0.93318945169448852539, -R3 ;  /* 0x3f6ee58102030823 */ /* 0x000fc80000010803 */
[----:B------:R-:W-:Y:S02]  /*b160*/  @!P0 FFMA.FTZ R3, R2, 0.93318945169448852539, R3 ;  /* 0x3f6ee58102038823 */ /* 0x000fe40000010003 */
.L_x_5426:
[----:B------:R-:W-:Y:S05]  /*b170*/  BSYNC B0 ;  /* 0x0000000000007941 */ /* 0x000fea0003800000 */
.L_x_5424:
        /* <DEDUP_REMOVED lines=12> */
.L_x_5383:
[----:B------:R-:W-:Y:S05]  /*b240*/  BSYNC B2 ;  /* 0x0000000000027941 */ /* 0x000fea0003800000 */
.L_x_5370:
        /* <DEDUP_REMOVED lines=42> */
.L_x_5430:
        /* <DEDUP_REMOVED lines=10> */
.L_x_5429:
[----:B------:R-:W-:-:S04]  /*b590*/  FMUL.RZ R5, R5, 0.15915493667125701904 ;  /* 0x3e22f98305057820 */ /* 0x000fc8000040c000 */
[----:B------:R0:W4:Y:S08]  /*b5a0*/  MUFU.SIN R11, R5 ;  /* 0x00000005000b7308 */ /* 0x0001300000000400 */
[----:B------:R0:W3:Y:S01]  /*b5b0*/  MUFU.COS R10, R5 ;  /* 0x00000005000a7308 */ /* 0x0000e20000000000 */
[----:B------:R-:W-:Y:S05]  /*b5c0*/  BRA `(.L_x_5431) ;  /* 0x0000003000007947 */ /* 0x000fea0003800000 */
.L_x_5428:
[----:B------:R-:W-:Y:S01]  /*b5d0*/  FMUL.FTZ R10, R20, 1.4426950216293334961 ;  /* 0x3fb8aa3b140a7820 */ /* 0x000fe20000410000 */
[----:B------:R-:W-:-:S05]  /*b5e0*/  MOV R11, R5 ;  /* 0x00000005000b7202 */ /* 0x000fca0000000f00 */
[----:B------:R-:W0:Y:S02]  /*b5f0*/  MUFU.EX2 R10, R10 ;  /* 0x0000000a000a7308 */ /* 0x000e240000000800 */
.L_x_5431:
[----:B------:R-:W-:Y:S05]  /*b600*/  BSYNC B0 ;  /* 0x0000000000007941 */ /* 0x000fea0003800000 */
.L_x_5427:
[----:B------:R-:W-:Y:S01]  /*b610*/  LOP3.LUT P6, RZ, R0, 0x2, RZ, 0xc0, !PT ;  /* 0x0000000200ff7812 */ /* 0x000fe200078cc0ff */
[----:B------:R-:W-:Y:S01]  /*b620*/  ULDC UR11, c[0x0][0x0] ;  /* 0x00000000000b7ab9 */ /* 0x000fe20000000800 */
[----:B------:R-:W-:Y:S01]  /*b630*/  @P3 IADD3 R3, P0, R32, UR4, RZ ;  /* 0x0000000420033c10 */ /* 0x000fe2000ff1e0ff */
[----:B------:R-:W-:-:S03]  /*b640*/  ULEA UR4, UP0, UR11, UR4, 0x2 ;  /* 0x000000040b047291 */ /* 0x000fc6000f80103f */
[----:B------:R-:W-:Y:S01]  /*b650*/  @P3 IADD3.X R8, RZ, UR5, RZ, P0, !PT ;  /* 0x00000005ff083c10 */ /* 0x000fe200087fe4ff */
[----:B------:R-:W-:Y:S01]  /*b660*/  ULEA.HI.X UR5, UR11, UR5, URZ, 0x2, UP0 ;  /* 0x000000050b057291 */ /* 0x000fe200080f143f */
[----:B------:R-:W-:Y:S01]  /*b670*/  @P3 LEA R2, P2, R3, UR6, 0x3 ;  /* 0x0000000603023c11 */ /* 0x000fe2000f8418ff */
[----:B------:R-:W-:Y:S01]  /*b680*/  UISETP.LT.U32.AND UP1, UPT, UR4, UR14, UPT ;  /* 0x0000000e0400728c */ /* 0x000fe2000bf21070 */
[----:B------:R-:W-:Y:S01]  /*b690*/  @!P5 LEA R6, P0, R27, UR6, 0x3 ;  /* 0x000000061b06dc11 */ /* 0x000fe2000f8018ff */
[----:B------:R-:W-:Y:S01]  /*b6a0*/  UISETP.GE.U32.AND UP0, UPT, UR4, 0x10000, UPT ;  /* 0x000100000400788c */ /* 0x000fe2000bf06070 */
[----:B------:R-:W-:Y:S02]  /*b6b0*/  @P3 LEA.HI.X R3, R3, UR7, R8, 0x3, P2 ;  /* 0x0000000703033c11 */ /* 0x000fe400090f1c08 */
[C---:B------:R-:W-:Y:S01]  /*b6c0*/  @!P6 LEA R4, P1, R29.reuse, UR6, 0x3 ;  /* 0x000000061d04ec11 */ /* 0x040fe2000f8218ff */
[----:B------:R-:W-:Y:S01]  /*b6d0*/  UISETP.GE.U32.AND.EX UP0, UPT, UR5, URZ, UPT, UP0 ;  /* 0x0000003f0500728c */ /* 0x000fe2000bf06100 */
[----:B------:R-:W-:Y:S01]  /*b6e0*/  @!P4 LEA R8, P2, R30, UR6, 0x3 ;  /* 0x000000061e08cc11 */ /* 0x000fe2000f8418ff */
[----:B-12---:R1:W-:Y:S01]  /*b6f0*/  @P3 STG.E.64 [R2.64], R22 ;  /* 0x0000001602003986 */ /* 0x0063e2000c101b0c */
[----:B0-----:R-:W-:-:S02]  /*b700*/  @!P6 LEA.HI.X R5, R29, UR7, R28, 0x3, P1 ;  /* 0x000000071d05ec11 */ /* 0x001fc400088f1c1c */
[----:B------:R-:W-:Y:S02]  /*b710*/  @!P5 LEA.HI.X R7, R27, UR7, R26, 0x3, P0 ;  /* 0x000000071b07dc11 */ /* 0x000fe400080f1c1a */
[----:B------:R-:W-:Y:S01]  /*b720*/  @!P4 LEA.HI.X R9, R30, UR7, R25, 0x3, P2 ;  /* 0x000000071e09cc11 */ /* 0x000fe200090f1c19 */
[----:B---34-:R1:W-:Y:S01]  /*b730*/  @!P6 STG.E.64 [R4.64], R18 ;  /* 0x000000120400e986 */ /* 0x0183e2000c101b0c */
[----:B------:R-:W-:Y:S02]  /*b740*/  PLOP3.LUT P0, PT, PT, PT, UP1, 0x80, 0x0 ;  /* 0x000000000000781c */ /* 0x000fe40003f0f018 */
[----:B------:R-:W-:Y:S01]  /*b750*/  MOV R12, UR5 ;  /* 0x00000005000c7c02 */ /* 0x000fe20008000f00 */
[----:B------:R1:W-:Y:S01]  /*b760*/  @!P5 STG.E.64 [R6.64], R14 ;  /* 0x0000000e0600d986 */ /* 0x0003e2000c101b0c */
[----:B------:R-:W-:Y:S02]  /*b770*/  PLOP3.LUT P1, PT, PT, PT, UP0, 0x80, 0x0 ;  /* 0x000000000000781c */ /* 0x000fe40003f2f008 */
[----:B------:R-:W-:Y:S01]  /*b780*/  ISETP.LT.AND.EX P0, PT, R12, UR10, PT, P0 ;  /* 0x0000000a0c007c0c */ /* 0x000fe2000bf01300 */
[----:B------:R1:W-:-:S12]  /*b790*/  @!P4 STG.E.64 [R8.64], R10 ;  /* 0x0000000a0800c986 */ /* 0x0003d8000c101b0c */
[----:B------:R-:W-:Y:S05]  /*b7a0*/  @!P1 BRA P0, `(.L_x_5432) ;  /* 0xffff4a3000009947 */ /* 0x000fea000003ffff */
[----:B------:R-:W-:Y:S05]  /*b7b0*/  EXIT ;  /* 0x000000000000794d */ /* 0x000fea0003800000 */
.L_x_5183:
[----:B------:R-:W0:Y:S02]  /*b7c0*/  S2R R25, SR_TID.X ;  /* 0x0000000000197919 */ /* 0x000e240000002100 */
[----:B0-----:R-:W-:-:S05]  /*b7d0*/  IMAD.WIDE.U32 R2, R25, 0x4, RZ ;  /* 0x0000000419027825 */ /* 0x001fca00078e00ff */
[----:B------:R-:W-:-:S04]  /*b7e0*/  ISETP.GE.U32.AND P0, PT, R2, UR14, PT ;  /* 0x0000000e02007c0c */ /* 0x000fc8000bf06070 */
[----:B------:R-:W-:-:S04]  /*b7f0*/  ISETP.GE.AND.EX P0, PT, R3, UR10, PT, P0 ;  /* 0x0000000a03007c0c */ /* 0x000fc8000bf06300 */
[----:B------:R-:W-:-:S13]  /*b800*/  ISETP.GT.U32.OR P0, PT, R25, 0x3fff, P0 ;  /* 0x00003fff1900780c */ /* 0x000fda0000704470 */
[----:B------:R-:W-:Y:S05]  /*b810*/  @P0 EXIT ;  /* 0x000000000000094d */ /* 0x000fea0003800000 */
[----:B------:R-:W-:-:S08]  /*b820*/  HFMA2.MMA R26, -RZ, RZ, 0, 0 ;  /* 0x00000000ff1a7435 */ /* 0x000fd000000001ff */
.L_x_5681:
[C---:B------:R-:W-:Y:S02]  /*b830*/  SHF.L.U32 R2, R25.reuse, 0x5, RZ ;  /* 0x0000000519027819 */ /* 0x040fe400000006ff */
[----:B------:R-:W-:Y:S02]  /*b840*/  SHF.L.U64.HI R0, R25, 0x5, R26 ;  /* 0x0000000519007819 */ /* 0x000fe4000001021a */
[C---:B------:R-:W-:Y:S02]  /*b850*/  IADD3 R28, P0, R2.reuse, UR6, RZ ;  /* 0x00000006021c7c10 */ /* 0x040fe4000ff1e0ff */
[----:B------:R-:W-:Y:S02]  /*b860*/  IADD3 R2, P1, R2, UR8, RZ ;  /* 0x0000000802027c10 */ /* 0x000fe4000ff3e0ff */
[C---:B------:R-:W-:Y:S02]  /*b870*/  IADD3.X R29, R0.reuse, UR7, RZ, P0, !PT ;  /* 0x00000007001d7c10 */ /* 0x040fe400087fe4ff */
[----:B------:R-:W-:-:S03]  /*b880*/  IADD3.X R3, R0, UR9, RZ, P1, !PT ;  /* 0x0000000900037c10 */ /* 0x000fc60008ffe4ff */
[----:B------:R-:W2:Y:S04]  /*b890*/  LDG.E.128 R12, [R28.64] ;  /* 0x0000000c1c0c7981 */ /* 0x000ea8000c1e1d00 */
[----:B------:R-:W3:Y:S04]  /*b8a0*/  LDG.E.128 R8, [R2.64] ;  /* 0x0000000c02087981 */ /* 0x000ee8000c1e1d00 */
[----:B------:R0:W5:Y:S04]  /*b8b0*/  LDG.E.128 R16, [R2.64+0x10] ;  /* 0x0000100c02107981 */ /* 0x000168000c1e1d00 */
[----:B------:R0:W5:Y:S01]  /*b8c0*/  LDG.E.128 R20, [R28.64+0x10] ;  /* 0x0000100c1c147981 */ /* 0x000162000c1e1d00 */
[----:B------:R-:W-:Y:S01]  /*b8d0*/  BSSY B2, `(.L_x_5433) ;  /* 0x0000284000027945 */ /* 0x000fe20003800000 */
[----:B--2---:R-:W-:Y:S01]  /*b8e0*/  FSETP.NAN.FTZ.AND P0, PT, R12, R13, PT ;  /* 0x0000000d0c00720b */ /* 0x004fe20003f18000 */
[----:B---3--:R-:W-:-:S02]  /*b8f0*/  FMUL.FTZ R27, R9, c[0x0][0xdb4] ;  /* 0x00036d00091b7a20 */ /* 0x008fc40000410000 */
[C---:B------:R-:W-:Y:S02]  /*b900*/  FMUL.FTZ R30, R8.reuse, c[0x0][0xdb4] ;  /* 0x00036d00081e7a20 */ /* 0x040fe40000410000 */
[----:B------:R-:W-:Y:S02]  /*b910*/  FFMA.FTZ R27, R8, c[0x0][0xdb0], -R27 ;  /* 0x00036c00081b7a23 */ /* 0x000fe4000001081b */
[----:B------:R-:W-:Y:S02]  /*b920*/  FFMA.FTZ R30, R9, c[0x0][0xdb0], R30 ;  /* 0x00036c00091e7a23 */ /* 0x000fe4000001001e */
        /* <DEDUP_REMOVED lines=36> */
[----:B------:R-:W1:Y:S01]  /*bb70*/  MUFU.RCP R4, R33 ;  /* 0x0000002100047308 */ /* 0x000e620000001000 */
[----:B------:R-:W-:-:S04]  /*bb80*/  FFMA.FTZ R3, R2, -R5, 0.10546888411045074463 ;  /* 0x3dd8001202037423 */ /* 0x000fc80000010805 */
[----:B------:R-:W-:Y:S02]  /*bb90*/  FFMA.FTZ R3, R2, R3, -0.13229703903198242188 ;  /* 0xbe0778e002037423 */ /* 0x000fe40000010003 */
[----:B0-----:R-:W-:Y:S02]  /*bba0*/  FMUL.FTZ R31, R0, 1.1920928955078125e-07 ;  /* 0x34000000001f7820 */ /* 0x001fe40000410000 */
[----:B------:R-:W-:-:S04]  /*bbb0*/  FFMA.FTZ R3, R2, R3, 0.14491446316242218018 ;  /* 0x3e14647502037423 */ /* 0x000fc80000010003 */
[C---:B------:R-:W-:Y:S02]  /*bbc0*/  FFMA.FTZ R3, R2.reuse, R3, -0.16641564667224884033 ;  /* 0xbe2a68dd02037423 */ /* 0x040fe40000010003 */
[----:B-1----:R-:W-:Y:S02]  /*bbd0*/  FFMA R5, -R33, R4, 1 ;  /* 0x3f80000021057423 */ /* 0x002fe40000000104 */
        /* <DEDUP_REMOVED lines=16> */
.L_x_5440:
[----:B------:R-:W-:Y:S05]  /*bce0*/  BSYNC B0 ;  /* 0x0000000000007941 */ /* 0x000fea0003800000 */
.L_x_5439:
[----:B------:R-:W-:Y:S01]  /*bcf0*/  BSSY B3, `(.L_x_5441) ;  /* 0x0000007000037945 */ /* 0x000fe20003800000 */
[----:B------:R-:W-:Y:S01]  /*bd00*/  FFMA R4, R5, R0, R4 ;  /* 0x0000000005047223 */ /* 0x000fe20000000004 */
[----:B------:R-:W-:Y:S05]  /*bd10*/  @!P0 BRA `(.L_x_5442) ;  /* 0x0000004000008947 */ /* 0x000fea0003800000 */
[----:B------:R-:W-:Y:S02]  /*bd20*/  MOV R9, R32 ;  /* 0x0000002000097202 */ /* 0x000fe40000000f00 */
[----:B------:R-:W-:Y:S02]  /*bd30*/  MOV R6, R33 ;  /* 0x0000002100067202 */ /* 0x000fe40000000f00 */
[----:B------:R-:W-:Y:S02]  /*bd40*/  MOV R2, 0xbd60 ;  /* 0x0000bd6000027802 */ /* 0x000fe40000000f00 */
[----:B-----5:R-:W-:Y:S05]  /*bd50*/  CALL.REL.NOINC `($__internal_2_$__cuda_sm3x_div_rn_ftz_f32_slowpath) ;  /* 0x0000ac7000007944 */ /* 0x020fea0003c00000 */
.L_x_5442:
[----:B------:R-:W-:Y:S05]  /*bd60*/  BSYNC B3 ;  /* 0x0000000000037941 */ /* 0x000fea0003800000 */
.L_x_5441:
        /* <DEDUP_REMOVED lines=18> */
.L_x_5444:
[----:B------:R-:W-:Y:S02]  /*be90*/  ISETP.GE.AND P0, PT, R12, RZ, PT ;  /* 0x000000ff0c00720c */ /* 0x000fe40003f06270 */
[----:B------:R-:W-:-:S11]  /*bea0*/  MOV R0, 0x3fd774eb ;  /* 0x3fd774eb00007802 */ /* 0x000fd60000000f00 */
[----:B------:R-:W-:-:S04]  /*beb0*/  @P0 FFMA.FTZ R3, R0, 0.93318945169448852539, -R3 ;  /* 0x3f6ee58100030823 */ /* 0x000fc80000010803 */
[----:B------:R-:W-:Y:S02]  /*bec0*/  @!P0 FFMA.FTZ R3, R0, 0.93318945169448852539, R3 ;  /* 0x3f6ee58100038823 */ /* 0x000fe40000010003 */
.L_x_5445:
[----:B------:R-:W-:Y:S05]  /*bed0*/  BSYNC B0 ;  /* 0x0000000000007941 */ /* 0x000fea0003800000 */
.L_x_5443:
        /* <DEDUP_REMOVED lines=12> */
.L_x_5438:
        /* <DEDUP_REMOVED lines=17> */
.L_x_5449:
[----:B------:R-:W-:Y:S05]  /*c0b0*/  BSYNC B3 ;  /* 0x0000000000037941 */ /* 0x000fea0003800000 */
.L_x_5448:
        /* <DEDUP_REMOVED lines=18> */
.L_x_5451:
[----:B------:R-:W-:Y:S02]  /*c1e0*/  ISETP.GE.AND P0, PT, R12, RZ, PT ;  /* 0x000000ff0c00720c */ /* 0x000fe40003f06270 */
[----:B------:R-:W-:-:S11]  /*c1f0*/  MOV R0, 0x3fd774eb ;  /* 0x3fd774eb00007802 */ /* 0x000fd60000000f00 */
[----:B------:R-:W-:-:S04]  /*c200*/  @P0 FFMA.FTZ R3, R0, 0.93318945169448852539, -R3 ;  /* 0x3f6ee58100030823 */ /* 0x000fc80000010803 */
[----:B------:R-:W-:Y:S02]  /*c210*/  @!P0 FFMA.FTZ R3, R0, 0.93318945169448852539, R3 ;  /* 0x3f6ee58100038823 */ /* 0x000fe40000010003 */
.L_x_5452:
[----:B------:R-:W-:Y:S05]  /*c220*/  BSYNC B0 ;  /* 0x0000000000007941 */ /* 0x000fea0003800000 */
.L_x_5450:
        /* <DEDUP_REMOVED lines=13> */
.L_x_5447:
        /* <DEDUP_REMOVED lines=25> */
.L_x_5454:
        /* <DEDUP_REMOVED lines=40> */
.L_x_5453:
        /* <DEDUP_REMOVED lines=48> */
.L_x_5456:
[----:B------:R-:W-:Y:S05]  /*ca10*/  BSYNC B0 ;  /* 0x0000000000007941 */ /* 0x000fea0003800000 */
.L_x_5455:
[----:B------:R-:W-:Y:S01]  /*ca20*/  BSSY B3, `(.L_x_5457) ;  /* 0x0000007000037945 */ /* 0x000fe20003800000 */
[----:B------:R-:W-:Y:S01]  /*ca30*/  FFMA R4, R5, R3, R4 ;  /* 0x0000000305047223 */ /* 0x000fe20000000004 */
[----:B------:R-:W-:Y:S05]  /*ca40*/  @!P3 BRA `(.L_x_5458) ;  /* 0x000000400000b947 */ /* 0x000fea0003800000 */
[----:B------:R-:W-:Y:S02]  /*ca50*/  MOV R9, R32 ;  /* 0x0000002000097202 */ /* 0x000fe40000000f00 */
[----:B------:R-:W-:Y:S02]  /*ca60*/  MOV R6, R33 ;  /* 0x0000002100067202 */ /* 0x000fe40000000f00 */
[----:B------:R-:W-:Y:S02]  /*ca70*/  MOV R2, 0xca90 ;  /* 0x0000ca9000027802 */ /* 0x000fe40000000f00 */
[----:B-----5:R-:W-:Y:S05]  /*ca80*/  CALL.REL.NOINC `($__internal_2_$__cuda_sm3x_div_rn_ftz_f32_slowpath) ;  /* 0x00009f4000007944 */ /* 0x020fea0003c00000 */
.L_x_5458:
[----:B------:R-:W-:Y:S05]  /*ca90*/  BSYNC B3 ;  /* 0x0000000000037941 */ /* 0x000fea0003800000 */
.L_x_5457:
        /* <DEDUP_REMOVED lines=18> */
.L_x_5460:
[----:B------:R-:W-:Y:S02]  /*cbc0*/  ISETP.GE.AND P0, PT, R12, RZ, PT ;  /* 0x000000ff0c00720c */ /* 0x000fe40003f06270 */
[----:B------:R-:W-:-:S11]  /*cbd0*/  MOV R0, 0x3fd774eb ;  /* 0x3fd774eb00007802 */ /* 0x000fd60000000f00 */
[----:B------:R-:W-:-:S04]  /*cbe0*/  @P0 FFMA.FTZ R3, R0, 0.93318945169448852539, -R3 ;  /* 0x3f6ee58100030823 */ /* 0x000fc80000010803 */
[----:B------:R-:W-:Y:S02]  /*cbf0*/  @!P0 FFMA.FTZ R3, R0, 0.93318945169448852539, R3 ;  /* 0x3f6ee58100038823 */ /* 0x000fe40000010003 */
.L_x_5461:
[----:B------:R-:W-:Y:S05]  /*cc00*/  BSYNC B0 ;  /* 0x0000000000007941 */ /* 0x000fea0003800000 */
.L_x_5459:
        /* <DEDUP_REMOVED lines=12> */
.L_x_5437:
        /* <DEDUP_REMOVED lines=13> */
.L_x_5463:
[----:B------:R-:W-:Y:S05]  /*cda0*/  BSYNC B3 ;  /* 0x0000000000037941 */ /* 0x000fea0003800000 */
.L_x_5462:
        /* <DEDUP_REMOVED lines=18> */
.L_x_5465:
[----:B------:R-:W-:Y:S02]  /*ced0*/  ISETP.GE.AND P0, PT, R12, RZ, PT ;  /* 0x000000ff0c00720c */ /* 0x000fe40003f06270 */
[----:B------:R-:W-:-:S11]  /*cee0*/  MOV R0, 0x3fd774eb ;  /* 0x3fd774eb00007802 */ /* 0x000fd60000000f00 */
[----:B------:R-:W-:-:S04]  /*cef0*/  @P0 FFMA.FTZ R3, R0, 0.93318945169448852539, -R3 ;  /* 0x3f6ee58100030823 */ /* 0x000fc80000010803 */
[----:B------:R-:W-:Y:S02]  /*cf00*/  @!P0 FFMA.FTZ R3, R0, 0.93318945169448852539, R3 ;  /* 0x3f6ee58100038823 */ /* 0x000fe40000010003 */
.L_x_5466:
[----:B------:R-:W-:Y:S05]  /*cf10*/  BSYNC B0 ;  /* 0x0000000000007941 */ /* 0x000fea0003800000 */
.L_x_5464:
        /* <DEDUP_REMOVED lines=11> */
[----:B------:R-:W-:-:S06]  /*cfd0*/  FFMA.FTZ R5, R4, R4, R5 ;  /* 0x0000000404057223 */ /* 0x000fcc0000010005 */
[----:B------:R-:W0:Y:S02]  /*cfe0*/  MUFU.SQRT R5, R5 ;  /* 0x0000000500057308 */ /* 0x000e240000002000 */
[----:B0-----:R-:W-:Y:S01]  /*cff0*/  @P0 FMUL.FTZ R0, R2, R5 ;  /* 0x0000000502000220 */ /* 0x001fe20000410000 */
[----:B------:R-:W-:Y:S01]  /*d000*/  FSETP.NEU.FTZ.AND P0, PT, R31, +INF , PT ;  /* 0x7f8000001f00780b */ /* 0x000fe20003f1d000 */
        /* <DEDUP_REMOVED lines=12> */
.L_x_5436:
        /* <DEDUP_REMOVED lines=39> */
.L_x_5469:
[----:B------:R-:W-:Y:S05]  /*d340*/  BSYNC B0 ;  /* 0x0000000000007941 */ /* 0x000fea0003800000 */
.L_x_5468:
[----:B------:R-:W-:Y:S01]  /*d350*/  BSSY B3, `(.L_x_5470) ;  /* 0x0000007000037945 */ /* 0x000fe20003800000 */
[----:B------:R-:W-:Y:S01]  /*d360*/  FFMA R4, R9, R2, R5 ;  /* 0x0000000209047223 */ /* 0x000fe20000000005 */
[----:B------:R-:W-:Y:S05]  /*d370*/  @!P0 BRA `(.L_x_5471) ;  /* 0x0000004000008947 */ /* 0x000fea0003800000 */
[----:B------:R-:W-:Y:S01]  /*d380*/  HFMA2.MMA R6, -RZ, RZ, 1.875, 0 ;  /* 0x3f800000ff067435 */ /* 0x000fe200000001ff */
[----:B------:R-:W-:Y:S02]  /*d390*/  MOV R9, R32 ;  /* 0x0000002000097202 */ /* 0x000fe40000000f00 */
[----:B------:R-:W-:-:S03]  /*d3a0*/  MOV R2, 0xd3c0 ;  /* 0x0000d3c000027802 */ /* 0x000fc60000000f00 */
[----:B-----5:R-:W-:Y:S05]  /*d3b0*/  CALL.REL.NOINC `($__internal_2_$__cuda_sm3x_div_rn_ftz_f32_slowpath) ;  /* 0x0000961000007944 */ /* 0x020fea0003c00000 */
.L_x_5471:
[----:B------:R-:W-:Y:S05]  /*d3c0*/  BSYNC B3 ;  /* 0x0000000000037941 */ /* 0x000fea0003800000 */
.L_x_5470:
        /* <DEDUP_REMOVED lines=18> */
.L_x_5473:
[----:B------:R-:W-:Y:S02]  /*d4f0*/  ISETP.GE.AND P0, PT, R12, RZ, PT ;  /* 0x000000ff0c00720c */ /* 0x000fe40003f06270 */
[----:B------:R-:W-:-:S11]  /*d500*/  MOV R0, 0x3fd774eb ;  /* 0x3fd774eb00007802 */ /* 0x000fd60000000f00 */
[----:B------:R-:W-:-:S04]  /*d510*/  @P0 FFMA.FTZ R3, R0, 0.93318945169448852539, -R3 ;  /* 0x3f6ee58100030823 */ /* 0x000fc80000010803 */
[----:B------:R-:W-:Y:S02]  /*d520*/  @!P0 FFMA.FTZ R3, R0, 0.93318945169448852539, R3 ;  /* 0x3f6ee58100038823 */ /* 0x000fe40000010003 */
.L_x_5474:
[----:B------:R-:W-:Y:S05]  /*d530*/  BSYNC B0 ;  /* 0x0000000000007941 */ /* 0x000fea0003800000 */
.L_x_5472:
        /* <DEDUP_REMOVED lines=10> */
.L_x_5467:
        /* <DEDUP_REMOVED lines=13> */
.L_x_5476:
[----:B------:R-:W-:Y:S05]  /*d6b0*/  BSYNC B3 ;  /* 0x0000000000037941 */ /* 0x000fea0003800000 */
.L_x_5475:
        /* <DEDUP_REMOVED lines=18> */
.L_x_5478:
[----:B------:R-:W-:Y:S02]  /*d7e0*/  ISETP.GE.AND P0, PT, R12, RZ, PT ;  /* 0x000000ff0c00720c */ /* 0x000fe40003f06270 */
[----:B------:R-:W-:-:S11]  /*d7f0*/  MOV R0, 0x3fd774eb ;  /* 0x3fd774eb00007802 */ /* 0x000fd60000000f00 */
[----:B------:R-:W-:-:S04]  /*d800*/  @P0 FFMA.FTZ R3, R0, 0.93318945169448852539, -R3 ;  /* 0x3f6ee58100030823 */ /* 0x000fc80000010803 */
[----:B------:R-:W-:Y:S02]  /*d810*/  @!P0 FFMA.FTZ R3, R0, 0.93318945169448852539, R3 ;  /* 0x3f6ee58100038823 */ /* 0x000fe40000010003 */
.L_x_5479:
[----:B------:R-:W-:Y:S05]  /*d820*/  BSYNC B0 ;  /* 0x0000000000007941 */ /* 0x000fea0003800000 */
.L_x_5477:
        /* <DEDUP_REMOVED lines=11> */
.L_x_5435:
        /* <DEDUP_REMOVED lines=33> */
[----:B-----5:R-:W-:Y:S05]  /*daf0*/  CALL.REL.NOINC `($__internal_2_$__cuda_sm3x_div_rn_ftz_f32_slowpath) ;  /* 0x00008ed000007944 */ /* 0x020fea0003c00000 */
.L_x_5481:
[----:B------:R-:W-:Y:S05]  /*db00*/  BSYNC B3 ;  /* 0x0000000000037941 */ /* 0x000fea0003800000 */
.L_x_5480:
        /* <DEDUP_REMOVED lines=18> */
.L_x_5483:
[----:B------:R-:W-:Y:S02]  /*dc30*/  ISETP.GE.AND P0, PT, R12, RZ, PT ;  /* 0x000000ff0c00720c */ /* 0x000fe40003f06270 */
[----:B------:R-:W-:-:S11]  /*dc40*/  MOV R0, 0x3fd774eb ;  /* 0x3fd774eb00007802 */ /* 0x000fd60000000f00 */
[----:B------:R-:W-:-:S04]  /*dc50*/  @P0 FFMA.FTZ R3, R0, 0.93318945169448852539, -R3 ;  /* 0x3f6ee58100030823 */ /* 0x000fc80000010803 */
[----:B------:R-:W-:Y:S02]  /*dc60*/  @!P0 FFMA.FTZ R3, R0, 0.93318945169448852539, R3 ;  /* 0x3f6ee58100038823 */ /* 0x000fe40000010003 */
.L_x_5484:
[----:B------:R-:W-:Y:S05]  /*dc70*/  BSYNC B0 ;  /* 0x0000000000007941 */ /* 0x000fea0003800000 */
.L_x_5482:
[C---:B------:R-:W-:Y:S01]  /*dc80*/  FSETP.NEU.FTZ.AND P1, PT, |R12|.reuse, |R13|, PT ;  /* 0x4000000d0c00720b */ /* 0x040fe20003f3d200 */
[----:B------:R-:W-:Y:S01]  /*dc90*/  HFMA2.MMA R0, -RZ, RZ, 2.04296875, -15.78125 ;  /* 0x4016cbe4ff007435 */ /* 0x000fe200000001ff */
[----:B------:R-:W-:Y:S02]  /*dca0*/  FSETP.NEU.FTZ.AND P2, PT, R33, RZ, PT ;  /* 0x000000ff2100720b */ /* 0x000fe40003f5d000 */
        /* <DEDUP_REMOVED lines=8> */
.L_x_5434:
        /* <DEDUP_REMOVED lines=25> */
[----:B-----5:R-:W-:Y:S05]  /*dec0*/  CALL.REL.NOINC `($__internal_2_$__cuda_sm3x_div_rn_ftz_f32_slowpath) ;  /* 0x00008b0000007944 */ /* 0x020fea0003c00000 */
.L_x_5486:
[----:B------:R-:W-:Y:S05]  /*ded0*/  BSYNC B3 ;  /* 0x0000000000037941 */ /* 0x000fea0003800000 */
.L_x_5485:
        /* <DEDUP_REMOVED lines=18> */
.L_x_5488:
[----:B------:R-:W-:Y:S02]  /*e000*/  ISETP.GE.AND P0, PT, R12, RZ, PT ;  /* 0x000000ff0c00720c */ /* 0x000fe40003f06270 */
[----:B------:R-:W-:-:S11]  /*e010*/  MOV R0, 0x3fd774eb ;  /* 0x3fd774eb00007802 */ /* 0x000fd60000000f00 */
[----:B------:R-:W-:-:S04]  /*e020*/  @P0 FFMA.FTZ R3, R0, 0.93318945169448852539, -R3 ;  /* 0x3f6ee58100030823 */ /* 0x000fc80000010803 */
[----:B------:R-:W-:Y:S02]  /*e030*/  @!P0 FFMA.FTZ R3, R0, 0.93318945169448852539, R3 ;  /* 0x3f6ee58100038823 */ /* 0x000fe40000010003 */
.L_x_5489:
[----:B------:R-:W-:Y:S05]  /*e040*/  BSYNC B0 ;  /* 0x0000000000007941 */ /* 0x000fea0003800000 */
.L_x_5487:
        /* <DEDUP_REMOVED lines=12> */
.L_x_5446:
[----:B------:R-:W-:Y:S05]  /*e110*/  BSYNC B2 ;  /* 0x0000000000027941 */ /* 0x000fea0003800000 */
.L_x_5433:
        /* <DEDUP_REMOVED lines=42> */
.L_x_5493:
        /* <DEDUP_REMOVED lines=10> */
.L_x_5492:
[----:B------:R-:W-:-:S04]  /*e460*/  FMUL.RZ R4, R4, 0.15915493667125701904 ;  /* 0x3e22f98304047820 */ /* 0x000fc8000040c000 */
[----:B------:R0:W1:Y:S08]  /*e470*/  MUFU.SIN R13, R4 ;  /* 0x00000004000d7308 */ /* 0x0000700000000400 */
[----:B------:R0:W2:Y:S01]  /*e480*/  MUFU.COS R12, R4 ;  /* 0x00000004000c7308 */ /* 0x0000a20000000000 */
[----:B------:R-:W-:Y:S05]  /*e490*/  BRA `(.L_x_5494) ;  /* 0x0000003000007947 */ /* 0x000fea0003800000 */
.L_x_5491:
[----:B------:R-:W-:Y:S01]  /*e4a0*/  FMUL.FTZ R12, R30, 1.4426950216293334961 ;  /* 0x3fb8aa3b1e0c7820 */ /* 0x000fe20000410000 */
[----:B------:R-:W-:-:S05]  /*e4b0*/  MOV R13, R4 ;  /* 0x00000004000d7202 */ /* 0x000fca0000000f00 */
[----:B------:R-:W0:Y:S02]  /*e4c0*/  MUFU.EX2 R12, R12 ;  /* 0x0000000c000c7308 */ /* 0x000e240000000800 */
.L_x_5494:
[----:B------:R-:W-:Y:S05]  /*e4d0*/  BSYNC B0 ;  /* 0x0000000000007941 */ /* 0x000fea0003800000 */
.L_x_5490:
        /* <DEDUP_REMOVED lines=40> */
[----:B------:R-:W-:Y:S02]  /*e760*/  FFMA.FTZ R3, R2, R3, -0.13229703903198242188 ;  /* 0xbe0778e002037423 */ /* 0x000fe40000010003 */
        /* <DEDUP_REMOVED lines=20> */
.L_x_5502:
[----:B------:R-:W-:Y:S05]  /*e8b0*/  BSYNC B0 ;  /* 0x0000000000007941 */ /* 0x000fea0003800000 */
.L_x_5501:
[----:B------:R-:W-:Y:S01]  /*e8c0*/  BSSY B3, `(.L_x_5503) ;  /* 0x0000007000037945 */ /* 0x000fe20003800000 */
[----:B------:R-:W-:Y:S01]  /*e8d0*/  FFMA R4, R4, R0, R3 ;  /* 0x0000000004047223 */ /* 0x000fe20000000003 */
[----:B------:R-:W-:Y:S05]  /*e8e0*/  @!P0 BRA `(.L_x_5504) ;  /* 0x0000004000008947 */ /* 0x000fea0003800000 */
[----:B------:R-:W-:Y:S02]  /*e8f0*/  MOV R9, R27 ;  /* 0x0000001b00097202 */ /* 0x000fe40000000f00 */
[----:B------:R-:W-:Y:S02]  /*e900*/  MOV R6, R30 ;  /* 0x0000001e00067202 */ /* 0x000fe40000000f00 */
[----:B------:R-:W-:Y:S02]  /*e910*/  MOV R2, 0xe930 ;  /* 0x0000e93000027802 */ /* 0x000fe40000000f00 */
[----:B-12--5:R-:W-:Y:S05]  /*e920*/  CALL.REL.NOINC `($__internal_2_$__cuda_sm3x_div_rn_ftz_f32_slowpath) ;  /* 0x000080a000007944 */ /* 0x026fea0003c00000 */
.L_x_5504:
[----:B------:R-:W-:Y:S05]  /*e930*/  BSYNC B3 ;  /* 0x0000000000037941 */ /* 0x000fea0003800000 */
.L_x_5503:
        /* <DEDUP_REMOVED lines=18> */
.L_x_5506:
[----:B------:R-:W-:Y:S02]  /*ea60*/  ISETP.GE.AND P0, PT, R14, RZ, PT ;  /* 0x000000ff0e00720c */ /* 0x000fe40003f06270 */
[----:B------:R-:W-:-:S11]  /*ea70*/  MOV R0, 0x3fd774eb ;  /* 0x3fd774eb00007802 */ /* 0x000fd60000000f00 */
[----:B------:R-:W-:-:S04]  /*ea80*/  @P0 FFMA.FTZ R3, R0, 0.93318945169448852539, -R3 ;  /* 0x3f6ee58100030823 */ /* 0x000fc80000010803 */
[----:B------:R-:W-:Y:S02]  /*ea90*/  @!P0 FFMA.FTZ R3, R0, 0.93318945169448852539, R3 ;  /* 0x3f6ee58100038823 */ /* 0x000fe40000010003 */
.L_x_5507:
[----:B------:R-:W-:Y:S05]  /*eaa0*/  BSYNC B0 ;  /* 0x0000000000007941 */ /* 0x000fea0003800000 */
.L_x_5505:
        /* <DEDUP_REMOVED lines=12> */
.L_x_5500:
        /* <DEDUP_REMOVED lines=10> */
[----:B0-----:R-:W-:-:S04]  /*ec10*/  FFMA R4, -R30, R3, R27 ;  /* 0x000000031e047223 */ /* 0x001fc8000000011b */
[----:B------:R-:W-:Y:S01]  /*ec20*/  FFMA R4, R0, R4, R3 ;  /* 0x0000000400047223 */ /* 0x000fe20000000003 */
[----:B----4-:R-:W-:Y:S05]  /*ec30*/  @!P0 BRA `(.L_x_5511) ;  /* 0x0000004000008947 */ /* 0x010fea0003800000 */
[----:B------:R-:W-:Y:S02]  /*ec40*/  MOV R9, R27 ;  /* 0x0000001b00097202 */ /* 0x000fe40000000f00 */
[----:B------:R-:W-:Y:S02]  /*ec50*/  MOV R6, R30 ;  /* 0x0000001e00067202 */ /* 0x000fe40000000f00 */
[----:B------:R-:W-:Y:S02]  /*ec60*/  MOV R2, 0xec80 ;  /* 0x0000ec8000027802 */ /* 0x000fe40000000f00 */
[----:B-12--5:R-:W-:Y:S05]  /*ec70*/  CALL.REL.NOINC `($__internal_2_$__cuda_sm3x_div_rn_ftz_f32_slowpath) ;  /* 0x00007d5000007944 */ /* 0x026fea0003c00000 */
.L_x_5511:
[----:B------:R-:W-:Y:S05]  /*ec80*/  BSYNC B3 ;  /* 0x0000000000037941 */ /* 0x000fea0003800000 */
.L_x_5510:
        /* <DEDUP_REMOVED lines=18> */
.L_x_5513:
[----:B------:R-:W-:Y:S02]  /*edb0*/  ISETP.GE.AND P0, PT, R14, RZ, PT ;  /* 0x000000ff0e00720c */ /* 0x000fe40003f06270 */
[----:B------:R-:W-:-:S11]  /*edc0*/  MOV R0, 0x3fd774eb ;  /* 0x3fd774eb00007802 */ /* 0x000fd60000000f00 */
[----:B------:R-:W-:-:S04]  /*edd0*/  @P0 FFMA.FTZ R3, R0, 0.93318945169448852539, -R3 ;  /* 0x3f6ee58100030823 */ /* 0x000fc80000010803 */
[----:B------:R-:W-:Y:S02]  /*ede0*/  @!P0 FFMA.FTZ R3, R0, 0.93318945169448852539, R3 ;  /* 0x3f6ee58100038823 */ /* 0x000fe40000010003 */
.L_x_5514:
[----:B------:R-:W-:Y:S05]  /*edf0*/  BSYNC B0 ;  /* 0x0000000000007941 */ /* 0x000fea0003800000 */
.L_x_5512:
        /* <DEDUP_REMOVED lines=13> */
.L_x_5509:
        /* <DEDUP_REMOVED lines=25> */
.L_x_5516:
        /* <DEDUP_REMOVED lines=40> */
.L_x_5515:
        /* <DEDUP_REMOVED lines=48> */
.L_x_5518:
[----:B------:R-:W-:Y:S05]  /*f5e0*/  BSYNC B0 ;  /* 0x0000000000007941 */ /* 0x000fea0003800000 */
.L_x_5517:
[----:B------:R-:W-:Y:S01]  /*f5f0*/  BSSY B3, `(.L_x_5519) ;  /* 0x0000007000037945 */ /* 0x000fe20003800000 */
[----:B------:R-:W-:Y:S01]  /*f600*/  FFMA R4, R4, R5, R3 ;  /* 0x0000000504047223 */ /* 0x000fe20000000003 */
[----:B------:R-:W-:Y:S05]  /*f610*/  @!P3 BRA `(.L_x_5520) ;  /* 0x000000400000b947 */ /* 0x000fea0003800000 */
[----:B------:R-:W-:Y:S02]  /*f620*/  MOV R9, R27 ;  /* 0x0000001b00097202 */ /* 0x000fe40000000f00 */
[----:B------:R-:W-:Y:S02]  /*f630*/  MOV R6, R30 ;  /* 0x0000001e00067202 */ /* 0x000fe40000000f00 */
[----:B------:R-:W-:Y:S02]  /*f640*/  MOV R2, 0xf660 ;  /* 0x0000f66000027802 */ /* 0x000fe40000000f00 */
[----:B-12--5:R-:W-:Y:S05]  /*f650*/  CALL.REL.NOINC `($__internal_2_$__cuda_sm3x_div_rn_ftz_f32_slowpath) ;  /* 0x0000737000007944 */ /* 0x026fea0003c00000 */
.L_x_5520:
[----:B------:R-:W-:Y:S05]  /*f660*/  BSYNC B3 ;  /* 0x0000000000037941 */ /* 0x000fea0003800000 */
.L_x_5519:
        /* <DEDUP_REMOVED lines=18> */
.L_x_5522:
[----:B------:R-:W-:Y:S02]  /*f790*/  ISETP.GE.AND P0, PT, R14, RZ, PT ;  /* 0x000000ff0e00720c */ /* 0x000fe40003f06270 */
[----:B------:R-:W-:-:S11]  /*f7a0*/  MOV R0, 0x3fd774eb ;  /* 0x3fd774eb00007802 */ /* 0x000fd60000000f00 */
[----:B------:R-:W-:-:S04]  /*f7b0*/  @P0 FFMA.FTZ R3, R0, 0.93318945169448852539, -R3 ;  /* 0x3f6ee58100030823 */ /* 0x000fc80000010803 */
[----:B------:R-:W-:Y:S02]  /*f7c0*/  @!P0 FFMA.FTZ R3, R0, 0.93318945169448852539, R3 ;  /* 0x3f6ee58100038823 */ /* 0x000fe40000010003 */
.L_x_5523:
[----:B------:R-:W-:Y:S05]  /*f7d0*/  BSYNC B0 ;  /* 0x0000000000007941 */ /* 0x000fea0003800000 */
.L_x_5521:
        /* <DEDUP_REMOVED lines=12> */
.L_x_5499:
        /* <DEDUP_REMOVED lines=13> */
.L_x_5525:
[----:B------:R-:W-:Y:S05]  /*f970*/  BSYNC B3 ;  /* 0x0000000000037941 */ /* 0x000fea0003800000 */
.L_x_5524:
        /* <DEDUP_REMOVED lines=18> */
.L_x_5527:
[----:B------:R-:W-:Y:S02]  /*faa0*/  ISETP.GE.AND P0, PT, R14, RZ, PT ;  /* 0x000000ff0e00720c */ /* 0x000fe40003f06270 */
[----:B------:R-:W-:-:S11]  /*fab0*/  MOV R0, 0x3fd774eb ;  /* 0x3fd774eb00007802 */ /* 0x000fd60000000f00 */
[----:B------:R-:W-:-:S04]  /*fac0*/  @P0 FFMA.FTZ R3, R0, 0.93318945169448852539, -R3 ;  /* 0x3f6ee58100030823 */ /* 0x000fc80000010803 */
[----:B------:R-:W-:Y:S02]  /*fad0*/  @!P0 FFMA.FTZ R3, R0, 0.93318945169448852539, R3 ;  /* 0x3f6ee58100038823 */ /* 0x000fe40000010003 */
.L_x_5528:
[----:B------:R-:W-:Y:S05]  /*fae0*/  BSYNC B0 ;  /* 0x0000000000007941 */ /* 0x000fea0003800000 */
.L_x_5526:
        /* <DEDUP_REMOVED lines=27> */
.L_x_5498:
        /* <DEDUP_REMOVED lines=39> */
.L_x_5531:
[----:B------:R-:W-:Y:S05]  /*ff10*/  BSYNC B0 ;  /* 0x0000000000007941 */ /* 0x000fea0003800000 */
.L_x_5530:
[----:B------:R-:W-:Y:S01]  /*ff20*/  BSSY B3, `(.L_x_5532) ;  /* 0x0000007000037945 */ /* 0x000fe20003800000 */
[----:B------:R-:W-:Y:S01]  /*ff30*/  FFMA R4, R4, R5, R2 ;  /* 0x0000000504047223 */ /* 0x000fe20000000002 */
[----:B------:R-:W-:Y:S05]  /*ff40*/  @!P0 BRA `(.L_x_5533) ;  /* 0x0000004000008947 */ /* 0x000fea0003800000 */
[----:B------:R-:W-:Y:S01]  /*ff50*/  HFMA2.MMA R6, -RZ, RZ, 1.875, 0 ;  /* 0x3f800000ff067435 */ /* 0x000fe200000001ff */
[----:B------:R-:W-:Y:S02]  /*ff60*/  MOV R9, R27 ;  /* 0x0000001b00097202 */ /* 0x000fe40000000f00 */
[----:B------:R-:W-:-:S03]  /*ff70*/  MOV R2, 0xff90 ;  /* 0x0000ff9000027802 */ /* 0x000fc60000000f00 */
[----:B-12--5:R-:W-:Y:S05]  /*ff80*/  CALL.REL.NOINC `($__internal_2_$__cuda_sm3x_div_rn_ftz_f32_slowpath) ;  /* 0x00006a4000007944 */ /* 0x026fea0003c00000 */
.L_x_5533:
[----:B------:R-:W-:Y:S05]  /*ff90*/  BSYNC B3 ;  /* 0x0000000000037941 */ /* 0x000fea0003800000 */
.L_x_5532:
        /* <DEDUP_REMOVED lines=18> */
.L_x_5535:
[----:B------:R-:W-:Y:S02]  /*100c0*/  ISETP.GE.AND P0, PT, R14, RZ, PT ;  /* 0x000000ff0e00720c */ /* 0x000fe40003f06270 */
[----:B------:R-:W-:-:S11]  /*100d0*/  MOV R0, 0x3fd774eb ;  /* 0x3fd774eb00007802 */ /* 0x000fd60000000f00 */
[----:B------:R-:W-:-:S04]  /*100e0*/  @P0 FFMA.FTZ R3, R0, 0.93318945169448852539, -R3 ;  /* 0x3f6ee58100030823 */ /* 0x000fc80000010803 */
[----:B------:R-:W-:Y:S02]  /*100f0*/  @!P0 FFMA.FTZ R3, R0, 0.93318945169448852539, R3 ;  /* 0x3f6ee58100038823 */ /* 0x000fe40000010003 */
.L_x_5536:
[----:B------:R-:W-:Y:S05]  /*10100*/  BSYNC B0 ;  /* 0x0000000000007941 */ /* 0x000fea0003800000 */
.L_x_5534:
        /* <DEDUP_REMOVED lines=10> */
.L_x_5529:
        /* <DEDUP_REMOVED lines=12> */
[----:B-12--5:R-:W-:Y:S05]  /*10270*/  CALL.REL.NOINC `($__internal_2_$__cuda_sm3x_div_rn_ftz_f32_slowpath) ;  /* 0x0000675000007944 */ /* 0x026fea0003c00000 */
.L_x_5538:
[----:B------:R-:W-:Y:S05]  /*10280*/  BSYNC B3 ;  /* 0x0000000000037941 */ /* 0x000fea0003800000 */
.L_x_5537:
        /* <DEDUP_REMOVED lines=18> */
.L_x_5540:
[----:B------:R-:W-:Y:S02]  /*103b0*/  ISETP.GE.AND P0, PT, R14, RZ, PT ;  /* 0x000000ff0e00720c */ /* 0x000fe40003f06270 */
[----:B------:R-:W-:-:S11]  /*103c0*/  MOV R0, 0x3fd774eb ;  /* 0x3fd774eb00007802 */ /* 0x000fd60000000f00 */
[----:B------:R-:W-:-:S04]  /*103d0*/  @P0 FFMA.FTZ R3, R0, 0.93318945169448852539, -R3 ;  /* 0x3f6ee58100030823 */ /* 0x000fc80000010803 */
[----:B------:R-:W-:Y:S02]  /*103e0*/  @!P0 FFMA.FTZ R3, R0, 0.93318945169448852539, R3 ;  /* 0x3f6ee58100038823 */ /* 0x000fe40000010003 */
.L_x_5541:
[----:B------:R-:W-:Y:S05]  /*103f0*/  BSYNC B0 ;  /* 0x0000000000007941 */ /* 0x000fea0003800000 */
.L_x_5539:
        /* <DEDUP_REMOVED lines=11> */
.L_x_5497:
        /* <DEDUP_REMOVED lines=33> */
[----:B-12--5:R-:W-:Y:S05]  /*106c0*/  CALL.REL.NOINC `($__internal_2_$__cuda_sm3x_div_rn_ftz_f32_slowpath) ;  /* 0x0000630000007944 */ /* 0x026fea0003c00000 */
.L_x_5543:
[----:B------:R-:W-:Y:S05]  /*106d0*/  BSYNC B3 ;  /* 0x0000000000037941 */ /* 0x000fea0003800000 */
.L_x_5542:
        /* <DEDUP_REMOVED lines=18> */
.L_x_5545:
[----:B------:R-:W-:Y:S02]  /*10800*/  ISETP.GE.AND P0, PT, R14, RZ, PT ;  /* 0x000000ff0e00720c */ /* 0x000fe40003f06270 */
[----:B------:R-:W-:-:S11]  /*10810*/  MOV R0, 0x3fd774eb ;  /* 0x3fd774eb00007802 */ /* 0x000fd60000000f00 */
[----:B------:R-:W-:-:S04]  /*10820*/  @P0 FFMA.FTZ R3, R0, 0.93318945169448852539, -R3 ;  /* 0x3f6ee58100030823 */ /* 0x000fc80000010803 */
[----:B------:R-:W-:Y:S02]  /*10830*/  @!P0 FFMA.FTZ R3, R0, 0.93318945169448852539, R3 ;  /* 0x3f6ee58100038823 */ /* 0x000fe40000010003 */
.L_x_5546:
[----:B------:R-:W-:Y:S05]  /*10840*/  BSYNC B0 ;  /* 0x0000000000007941 */ /* 0x000fea0003800000 */
.L_x_5544:
[----:B------:R-:W-:Y:S01]  /*10850*/  FSETP.NEU.FTZ.AND P1, PT, |R14|, |R15|, PT ;  /* 0x4000000f0e00720b */ /* 0x000fe20003f3d200 */
        /* <DEDUP_REMOVED lines=10> */
.L_x_5496:
        /* <DEDUP_REMOVED lines=11> */
[C---:B------:R-:W-:Y:S02]  /*109b0*/  @P0 FMUL.FTZ R2, R15.reuse, 4 ;  /* 0x408000000f020820 */ /* 0x040fe40000410000 */
[----:B0-----:R-:W-:Y:S02]  /*109c0*/  FFMA R4, R0, R3, R0 ;  /* 0x0000000300047223 */ /* 0x001fe40000000000 */
[----:B------:R-:W-:Y:S02]  /*109d0*/  @P0 FMUL.FTZ R3, R2, R2 ;  /* 0x0000000202030220 */ /* 0x000fe40000410000 */
[----:B------:R-:W-:Y:S02]  /*109e0*/  @!P0 FMUL.FTZ R5, R15, R15 ;  /* 0x0000000f0f058220 */ /* 0x000fe40000410000 */
[----:B------:R-:W-:Y:S02]  /*109f0*/  @P0 FMUL.FTZ R0, R14, 4 ;  /* 0x408000000e000820 */ /* 0x000fe40000410000 */
[----:B------:R-:W-:-:S02]  /*10a00*/  FFMA R2, R9, R4, RZ ;  /* 0x0000000409027223 */ /* 0x000fc400000000ff */
[----:B------:R-:W-:Y:S02]  /*10a10*/  @!P0 FFMA.FTZ R30, R14, R14, R5 ;  /* 0x0000000e0e1e8223 */ /* 0x000fe40000010005 */
[----:B------:R-:W-:Y:S02]  /*10a20*/  @P0 FFMA.FTZ R3, R0, R0, R3 ;  /* 0x0000000000030223 */ /* 0x000fe40000010003 */
[----:B------:R-:W-:Y:S02]  /*10a30*/  FFMA R5, -R27, R2, R9 ;  /* 0x000000021b057223 */ /* 0x000fe40000000109 */
[----:B------:R-:W-:Y:S02]  /*10a40*/  @P0 FMUL.FTZ R30, R3, 0.0625 ;  /* 0x3d800000031e0820 */ /* 0x000fe40000410000 */
[----:B------:R-:W-:Y:S01]  /*10a50*/  FFMA R4, R4, R5, R2 ;  /* 0x0000000504047223 */ /* 0x000fe20000000002 */
[----:B----4-:R-:W-:Y:S05]  /*10a60*/  @!P1 BRA `(.L_x_5548) ;  /* 0x0000003000009947 */ /* 0x010fea0003800000 */
[----:B------:R-:W-:Y:S02]  /*10a70*/  MOV R6, R27 ;  /* 0x0000001b00067202 */ /* 0x000fe40000000f00 */
[----:B------:R-:W-:-:S02]  /*10a80*/  MOV R2, 0x10aa0 ;  /* 0x00010aa000027802 */ /* 0x000fc40000000f00 */
[----:B-12--5:R-:W-:Y:S05]  /*10a90*/  CALL.REL.NOINC `($__internal_2_$__cuda_sm3x_div_rn_ftz_f32_slowpath) ;  /* 0x00005f3000007944 */ /* 0x026fea0003c00000 */
.L_x_5548:
[----:B------:R-:W-:Y:S05]  /*10aa0*/  BSYNC B3 ;  /* 0x0000000000037941 */ /* 0x000fea0003800000 */
.L_x_5547:
        /* <DEDUP_REMOVED lines=18> */
.L_x_5550:
[----:B------:R-:W-:Y:S02]  /*10bd0*/  ISETP.GE.AND P0, PT, R14, RZ, PT ;  /* 0x000000ff0e00720c */ /* 0x000fe40003f06270 */
[----:B------:R-:W-:-:S11]  /*10be0*/  MOV R0, 0x3fd774eb ;  /* 0x3fd774eb00007802 */ /* 0x000fd60000000f00 */
[----:B------:R-:W-:-:S04]  /*10bf0*/  @P0 FFMA.FTZ R3, R0, 0.93318945169448852539, -R3 ;  /* 0x3f6ee58100030823 */ /* 0x000fc80000010803 */
[----:B------:R-:W-:Y:S02]  /*10c00*/  @!P0 FFMA.FTZ R3, R0, 0.93318945169448852539, R3 ;  /* 0x3f6ee58100038823 */ /* 0x000fe40000010003 */
.L_x_5551:
[----:B------:R-:W-:Y:S05]  /*10c10*/  BSYNC B0 ;  /* 0x0000000000007941 */ /* 0x000fea0003800000 */
.L_x_5549:
        /* <DEDUP_REMOVED lines=12> */
.L_x_5508:
[----:B------:R-:W-:Y:S05]  /*10ce0*/  BSYNC B2 ;  /* 0x0000000000027941 */ /* 0x000fea0003800000 */
.L_x_5495:
[C---:B------:R-:W-:Y:S01]  /*10cf0*/  FMUL.FTZ R5, R11.reuse, c[0x0][0xdb4] ;  /* 0x00036d000b057a20 */ /* 0x040fe20000410000 */
[----:B------:R-:W-:Y:S01]  /*10d00*/  BSSY B0, `(.L_x_5552) ;  /* 0x000003e000007945 */ /* 0x000fe20003800000 */
[C---:B------:R-:W-:Y:S02]  /*10d10*/  FMUL.FTZ R0, R10.reuse, c[0x0][0xdb4] ;  /* 0x00036d000a007a20 */ /* 0x040fe40000410000 */
[----:B------:R-:W-:Y:S02]  /*10d20*/  FFMA.FTZ R10, R10, c[0x0][0xdb0], -R5 ;  /* 0x00036c000a0a7a23 */ /* 0x000fe40000010805 */
[----:B------:R-:W-:Y:S02]  /*10d30*/  FFMA.FTZ R0, R11, c[0x0][0xdb0], R0 ;  /* 0x00036c000b007a23 */ /* 0x000fe40000010000 */
[----:B------:R-:W-:-:S04]  /*10d40*/  FMUL.FTZ R2, R10, R3 ;  /* 0x000000030a027220 */ /* 0x000fc80000410000 */
        /* <DEDUP_REMOVED lines=40> */
.L_x_5555:
        /* <DEDUP_REMOVED lines=10> */
.L_x_5554:
[----:B------:R-:W-:-:S04]  /*11070*/  FMUL.RZ R4, R4, 0.15915493667125701904 ;  /* 0x3e22f98304047820 */ /* 0x000fc8000040c000 */
[----:B------:R0:W3:Y:S08]  /*11080*/  MUFU.SIN R15, R4 ;  /* 0x00000004000f7308 */ /* 0x0000f00000000400 */
[----:B------:R0:W4:Y:S01]  /*11090*/  MUFU.COS R14, R4 ;  /* 0x00000004000e7308 */ /* 0x0001220000000000 */
[----:B------:R-:W-:Y:S05]  /*110a0*/  BRA `(.L_x_5556) ;  /* 0x0000003000007947 */ /* 0x000fea0003800000 */
.L_x_5553:
[----:B------:R-:W-:Y:S01]  /*110b0*/  FMUL.FTZ R10, R10, 1.4426950216293334961 ;  /* 0x3fb8aa3b0a0a7820 */ /* 0x000fe20000410000 */
[----:B------:R-:W-:-:S03]  /*110c0*/  MOV R15, R4 ;  /* 0x00000004000f7202 */ /* 0x000fc60000000f00 */
[----:B------:R0:W3:Y:S04]  /*110d0*/  MUFU.EX2 R14, R10 ;  /* 0x0000000a000e7308 */ /* 0x0000e80000000800 */
.L_x_5556:
[----:B------:R-:W-:Y:S05]  /*110e0*/  BSYNC B0 ;  /* 0x0000000000007941 */ /* 0x000fea0003800000 */
.L_x_5552:
[----:B-----5:R-:W-:Y:S01]  /*110f0*/  FSETP.NAN.FTZ.AND P0, PT, R20, R21, PT ;  /* 0x000000151400720b */ /* 0x020fe20003f18000 */
[----:B0-----:R-:W-:Y:S01]  /*11100*/  FMUL.FTZ R10, R16, c[0x0][0xdb4] ;  /* 0x00036d00100a7a20 */ /* 0x001fe20000410000 */
        /* <DEDUP_REMOVED lines=22> */
[----:B------:R-:W-:Y:S01]  /*11270*/  HFMA2.MMA R4, -RZ, RZ, 1.875, 0 ;  /* 0x3f800000ff047435 */ /* 0x000fe200000001ff */
        /* <DEDUP_REMOVED lines=38> */
.L_x_5564:
[----:B------:R-:W-:Y:S05]  /*114e0*/  BSYNC B0 ;  /* 0x0000000000007941 */ /* 0x000fea0003800000 */
.L_x_5563:
[----:B------:R-:W-:Y:S01]  /*114f0*/  BSSY B3, `(.L_x_5565) ;  /* 0x0000007000037945 */ /* 0x000fe20003800000 */
[----:B------:R-:W-:Y:S01]  /*11500*/  FFMA R4, R4, R0, R3 ;  /* 0x0000000004047223 */ /* 0x000fe20000000003 */
[----:B------:R-:W-:Y:S05]  /*11510*/  @!P0 BRA `(.L_x_5566) ;  /* 0x0000004000008947 */ /* 0x000fea0003800000 */
[----:B------:R-:W-:Y:S02]  /*11520*/  MOV R9, R11 ;  /* 0x0000000b00097202 */ /* 0x000fe40000000f00 */
[----:B------:R-:W-:Y:S02]  /*11530*/  MOV R6, R30 ;  /* 0x0000001e00067202 */ /* 0x000fe40000000f00 */
[----:B------:R-:W-:Y:S02]  /*11540*/  MOV R2, 0x11560 ;  /* 0x0001156000027802 */ /* 0x000fe40000000f00 */
[----:B-1234-:R-:W-:Y:S05]  /*11550*/  CALL.REL.NOINC `($__internal_2_$__cuda_sm3x_div_rn_ftz_f32_slowpath) ;  /* 0x0000547000007944 */ /* 0x01efea0003c00000 */
.L_x_5566:
[----:B------:R-:W-:Y:S05]  /*11560*/  BSYNC B3 ;  /* 0x0000000000037941 */ /* 0x000fea0003800000 */
.L_x_5565:
        /* <DEDUP_REMOVED lines=18> */
.L_x_5568:
[----:B------:R-:W-:Y:S02]  /*11690*/  ISETP.GE.AND P0, PT, R20, RZ, PT ;  /* 0x000000ff1400720c */ /* 0x000fe40003f06270 */
[----:B------:R-:W-:-:S11]  /*116a0*/  MOV R0, 0x3fd774eb ;  /* 0x3fd774eb00007802 */ /* 0x000fd60000000f00 */
[----:B------:R-:W-:-:S04]  /*116b0*/  @P0 FFMA.FTZ R3, R0, 0.93318945169448852539, -R3 ;  /* 0x3f6ee58100030823 */ /* 0x000fc80000010803 */
[----:B------:R-:W-:Y:S02]  /*116c0*/  @!P0 FFMA.FTZ R3, R0, 0.93318945169448852539, R3 ;  /* 0x3f6ee58100038823 */ /* 0x000fe40000010003 */
.L_x_5569:
[----:B------:R-:W-:Y:S05]  /*116d0*/  BSYNC B0 ;  /* 0x0000000000007941 */ /* 0x000fea0003800000 */
.L_x_5567:
        /* <DEDUP_REMOVED lines=12> */
.L_x_5562:
[----:B------:R-:W-:-:S04]  /*117a0*/  FMUL.FTZ R31, R11, R11 ;  /* 0x0000000b0b1f7220 */ /* 0x000fc80000410000 */
[----:B------:R-:W-:-:S05]  /*117b0*/  FFMA.FTZ R31, R30, R30, R31 ;  /* 0x0000001e1e1f7223 */ /* 0x000fca000001001f */
[----:B------:R-:W-:-:S13]  /*117c0*/  FSETP.GTU.FTZ.AND P0, PT, R31, 0.69999998807907104492, PT ;  /* 0x3f3333331f00780b */ /* 0x000fda0003f1c000 */
[----:B------:R-:W-:Y:S05]  /*117d0*/  @P0 BRA `(.L_x_5571) ;  /* 0x0000032000000947 */ /* 0x000fea0003800000 */
[----:B------:R-:W0:Y:S01]  /*117e0*/  MUFU.RCP R3, R30 ;  /* 0x0000001e00037308 */ /* 0x000e220000001000 */
[----:B------:R-:W-:Y:S07]  /*117f0*/  BSSY B3, `(.L_x_5572) ;  /* 0x000000c000037945 */ /* 0x000fee0003800000 */
[----:B------:R-:W5:Y:S01]  /*11800*/  FCHK P0, R11, R30 ;  /* 0x0000001e0b007302 */ /* 0x000f620000000000 */
[----:B0-----:R-:W-:-:S04]  /*11810*/  FFMA R0, -R30, R3, 1 ;  /* 0x3f8000001e007423 */ /* 0x001fc80000000103 */
[----:B------:R-:W-:-:S04]  /*11820*/  FFMA R0, R3, R0, R3 ;  /* 0x0000000003007223 */ /* 0x000fc80000000003 */
[----:B------:R-:W-:-:S04]  /*11830*/  FFMA R3, R11, R0, RZ ;  /* 0x000000000b037223 */ /* 0x000fc800000000ff */
[----:B------:R-:W-:-:S04]  /*11840*/  FFMA R4, -R30, R3, R11 ;  /* 0x000000031e047223 */ /* 0x000fc8000000010b */
[----:B------:R-:W-:Y:S01]  /*11850*/  FFMA R4, R0, R4, R3 ;  /* 0x0000000400047223 */ /* 0x000fe20000000003 */
[----:B-----5:R-:W-:Y:S05]  /*11860*/  @!P0 BRA `(.L_x_5573) ;  /* 0x0000004000008947 */ /* 0x020fea0003800000 */
[----:B------:R-:W-:Y:S02]  /*11870*/  MOV R9, R11 ;  /* 0x0000000b00097202 */ /* 0x000fe40000000f00 */
[----:B------:R-:W-:Y:S02]  /*11880*/  MOV R6, R30 ;  /* 0x0000001e00067202 */ /* 0x000fe40000000f00 */
[----:B------:R-:W-:Y:S02]  /*11890*/  MOV R2, 0x118b0 ;  /* 0x000118b000027802 */ /* 0x000fe40000000f00 */
[----:B-1234-:R-:W-:Y:S05]  /*118a0*/  CALL.REL.NOINC `($__internal_2_$__cuda_sm3x_div_rn_ftz_f32_slowpath) ;  /* 0x0000512000007944 */ /* 0x01efea0003c00000 */
.L_x_5573:
[----:B------:R-:W-:Y:S05]  /*118b0*/  BSYNC B3 ;  /* 0x0000000000037941 */ /* 0x000fea0003800000 */
.L_x_5572:
        /* <DEDUP_REMOVED lines=18> */
.L_x_5575:
[----:B------:R-:W-:Y:S02]  /*119e0*/  ISETP.GE.AND P0, PT, R20, RZ, PT ;  /* 0x000000ff1400720c */ /* 0x000fe40003f06270 */
[----:B------:R-:W-:-:S11]  /*119f0*/  MOV R0, 0x3fd774eb ;  /* 0x3fd774eb00007802 */ /* 0x000fd60000000f00 */
[----:B------:R-:W-:-:S04]  /*11a00*/  @P0 FFMA.FTZ R3, R0, 0.93318945169448852539, -R3 ;  /* 0x3f6ee58100030823 */ /* 0x000fc80000010803 */
[----:B------:R-:W-:Y:S02]  /*11a10*/  @!P0 FFMA.FTZ R3, R0, 0.93318945169448852539, R3 ;  /* 0x3f6ee58100038823 */ /* 0x000fe40000010003 */
.L_x_5576:
[----:B------:R-:W-:Y:S05]  /*11a20*/  BSYNC B0 ;  /* 0x0000000000007941 */ /* 0x000fea0003800000 */
.L_x_5574:
        /* <DEDUP_REMOVED lines=13> */
.L_x_5571:
        /* <DEDUP_REMOVED lines=25> */
.L_x_5578:
        /* <DEDUP_REMOVED lines=40> */
.L_x_5577:
        /* <DEDUP_REMOVED lines=48> */
.L_x_5580:
[----:B------:R-:W-:Y:S05]  /*12210*/  BSYNC B0 ;  /* 0x0000000000007941 */ /* 0x000fea0003800000 */
.L_x_5579:
[----:B------:R-:W-:Y:S01]  /*12220*/  BSSY B3, `(.L_x_5581) ;  /* 0x0000007000037945 */ /* 0x000fe20003800000 */
[----:B------:R-:W-:Y:S01]  /*12230*/  FFMA R4, R4, R5, R3 ;  /* 0x0000000504047223 */ /* 0x000fe20000000003 */
[----:B------:R-:W-:Y:S05]  /*12240*/  @!P3 BRA `(.L_x_5582) ;  /* 0x000000400000b947 */ /* 0x000fea0003800000 */
[----:B------:R-:W-:Y:S02]  /*12250*/  MOV R9, R11 ;  /* 0x0000000b00097202 */ /* 0x000fe40000000f00 */
[----:B------:R-:W-:Y:S02]  /*12260*/  MOV R6, R30 ;  /* 0x0000001e00067202 */ /* 0x000fe40000000f00 */
[----:B------:R-:W-:Y:S02]  /*12270*/  MOV R2, 0x12290 ;  /* 0x0001229000027802 */ /* 0x000fe40000000f00 */
[----:B-1234-:R-:W-:Y:S05]  /*12280*/  CALL.REL.NOINC `($__internal_2_$__cuda_sm3x_div_rn_ftz_f32_slowpath) ;  /* 0x0000474000007944 */ /* 0x01efea0003c00000 */
.L_x_5582:
[----:B------:R-:W-:Y:S05]  /*12290*/  BSYNC B3 ;  /* 0x0000000000037941 */ /* 0x000fea0003800000 */
.L_x_5581:
        /* <DEDUP_REMOVED lines=18> */
.L_x_5584:
[----:B------:R-:W-:Y:S02]  /*123c0*/  ISETP.GE.AND P0, PT, R20, RZ, PT ;  /* 0x000000ff1400720c */ /* 0x000fe40003f06270 */
[----:B------:R-:W-:-:S11]  /*123d0*/  MOV R0, 0x3fd774eb ;  /* 0x3fd774eb00007802 */ /* 0x000fd60000000f00 */
[----:B------:R-:W-:-:S04]  /*123e0*/  @P0 FFMA.FTZ R3, R0, 0.93318945169448852539, -R3 ;  /* 0x3f6ee58100030823 */ /* 0x000fc80000010803 */
[----:B------:R-:W-:Y:S02]  /*123f0*/  @!P0 FFMA.FTZ R3, R0, 0.93318945169448852539, R3 ;  /* 0x3f6ee58100038823 */ /* 0x000fe40000010003 */
.L_x_5585:
[----:B------:R-:W-:Y:S05]  /*12400*/  BSYNC B0 ;  /* 0x0000000000007941 */ /* 0x000fea0003800000 */
.L_x_5583:
        /* <DEDUP_REMOVED lines=12> */
.L_x_5561:
        /* <DEDUP_REMOVED lines=13> */
.L_x_5587:
[----:B------:R-:W-:Y:S05]  /*125a0*/  BSYNC B3 ;  /* 0x0000000000037941 */ /* 0x000fea0003800000 */
.L_x_5586:
        /* <DEDUP_REMOVED lines=18> */
.L_x_5589:
[----:B------:R-:W-:Y:S02]  /*126d0*/  ISETP.GE.AND P0, PT, R20, RZ, PT ;  /* 0x000000ff1400720c */ /* 0x000fe40003f06270 */
[----:B------:R-:W-:-:S11]  /*126e0*/  MOV R0, 0x3fd774eb ;  /* 0x3fd774eb00007802 */ /* 0x000fd60000000f00 */
[----:B------:R-:W-:-:S04]  /*126f0*/  @P0 FFMA.FTZ R3, R0, 0.93318945169448852539, -R3 ;  /* 0x3f6ee58100030823 */ /* 0x000fc80000010803 */
[----:B------:R-:W-:Y:S02]  /*12700*/  @!P0 FFMA.FTZ R3, R0, 0.93318945169448852539, R3 ;  /* 0x3f6ee58100038823 */ /* 0x000fe40000010003 */
.L_x_5590:
[----:B------:R-:W-:Y:S05]  /*12710*/  BSYNC B0 ;  /* 0x0000000000007941 */ /* 0x000fea0003800000 */
.L_x_5588:
        /* <DEDUP_REMOVED lines=27> */
.L_x_5560:
        /* <DEDUP_REMOVED lines=39> */
.L_x_5593:
[----:B------:R-:W-:Y:S05]  /*12b40*/  BSYNC B0 ;  /* 0x0000000000007941 */ /* 0x000fea0003800000 */
.L_x_5592:
[----:B------:R-:W-:Y:S01]  /*12b50*/  BSSY B3, `(.L_x_5594) ;  /* 0x0000007000037945 */ /* 0x000fe20003800000 */
[----:B------:R-:W-:Y:S01]  /*12b60*/  FFMA R4, R4, R5, R2 ;  /* 0x0000000504047223 */ /* 0x000fe20000000002 */
[----:B------:R-:W-:Y:S05]  /*12b70*/  @!P0 BRA `(.L_x_5595) ;  /* 0x0000004000008947 */ /* 0x000fea0003800000 */
[----:B------:R-:W-:Y:S01]  /*12b80*/  HFMA2.MMA R6, -RZ, RZ, 1.875, 0 ;  /* 0x3f800000ff067435 */ /* 0x000fe200000001ff */
[----:B------:R-:W-:Y:S02]  /*12b90*/  MOV R9, R11 ;  /* 0x0000000b00097202 */ /* 0x000fe40000000f00 */
[----:B------:R-:W-:-:S03]  /*12ba0*/  MOV R2, 0x12bc0 ;  /* 0x00012bc000027802 */ /* 0x000fc60000000f00 */
[----:B-1234-:R-:W-:Y:S05]  /*12bb0*/  CALL.REL.NOINC `($__internal_2_$__cuda_sm3x_div_rn_ftz_f32_slowpath) ;  /* 0x00003e1000007944 */ /* 0x01efea0003c00000 */
.L_x_5595:
[----:B------:R-:W-:Y:S05]  /*12bc0*/  BSYNC B3 ;  /* 0x0000000000037941 */ /* 0x000fea0003800000 */
.L_x_5594:
        /* <DEDUP_REMOVED lines=18> */
.L_x_5597:
[----:B------:R-:W-:Y:S02]  /*12cf0*/  ISETP.GE.AND P0, PT, R20, RZ, PT ;  /* 0x000000ff1400720c */ /* 0x000fe40003f06270 */
[----:B------:R-:W-:-:S11]  /*12d00*/  MOV R0, 0x3fd774eb ;  /* 0x3fd774eb00007802 */ /* 0x000fd60000000f00 */
[----:B------:R-:W-:-:S04]  /*12d10*/  @P0 FFMA.FTZ R3, R0, 0.93318945169448852539, -R3 ;  /* 0x3f6ee58100030823 */ /* 0x000fc80000010803 */
[----:B------:R-:W-:Y:S02]  /*12d20*/  @!P0 FFMA.FTZ R3, R0, 0.93318945169448852539, R3 ;  /* 0x3f6ee58100038823 */ /* 0x000fe40000010003 */
.L_x_5598:
[----:B------:R-:W-:Y:S05]  /*12d30*/  BSYNC B0 ;  /* 0x0000000000007941 */ /* 0x000fea0003800000 */
.L_x_5596:
        /* <DEDUP_REMOVED lines=10> */
.L_x_5591:
        /* <DEDUP_REMOVED lines=12> */
[----:B-1234-:R-:W-:Y:S05]  /*12ea0*/  CALL.REL.NOINC `($__internal_2_$__cuda_sm3x_div_rn_ftz_f32_slowpath) ;  /* 0x00003b2000007944 */ /* 0x01efea0003c00000 */
.L_x_5600:
[----:B------:R-:W-:Y:S05]  /*12eb0*/  BSYNC B3 ;  /* 0x0000000000037941 */ /* 0x000fea0003800000 */
.L_x_5599:
        /* <DEDUP_REMOVED lines=18> */
.L_x_5602:
[----:B------:R-:W-:Y:S02]  /*12fe0*/  ISETP.GE.AND P0, PT, R20, RZ, PT ;  /* 0x000000ff1400720c */ /* 0x000fe40003f06270 */
[----:B------:R-:W-:-:S11]  /*12ff0*/  MOV R0, 0x3fd774eb ;  /* 0x3fd774eb00007802 */ /* 0x000fd60000000f00 */
[----:B------:R-:W-:-:S04]  /*13000*/  @P0 FFMA.FTZ R3, R0, 0.93318945169448852539, -R3 ;  /* 0x3f6ee58100030823 */ /* 0x000fc80000010803 */
[----:B------:R-:W-:Y:S02]  /*13010*/  @!P0 FFMA.FTZ R3, R0, 0.93318945169448852539, R3 ;  /* 0x3f6ee58100038823 */ /* 0x000fe40000010003 */
.L_x_5603:
[----:B------:R-:W-:Y:S05]  /*13020*/  BSYNC B0 ;  /* 0x0000000000007941 */ /* 0x000fea0003800000 */
.L_x_5601:
        /* <DEDUP_REMOVED lines=11> */
.L_x_5559:
        /* <DEDUP_REMOVED lines=34> */
.L_x_5605:
[----:B------:R-:W-:Y:S05]  /*13300*/  BSYNC B3 ;  /* 0x0000000000037941 */ /* 0x000fea0003800000 */
.L_x_5604:
        /* <DEDUP_REMOVED lines=18> */
.L_x_5607:
[----:B------:R-:W-:Y:S02]  /*13430*/  ISETP.GE.AND P0, PT, R20, RZ, PT ;  /* 0x000000ff1400720c */ /* 0x000fe40003f06270 */
[----:B------:R-:W-:-:S11]  /*13440*/  MOV R0, 0x3fd774eb ;  /* 0x3fd774eb00007802 */ /* 0x000fd60000000f00 */
[----:B------:R-:W-:-:S04]  /*13450*/  @P0 FFMA.FTZ R3, R0, 0.93318945169448852539, -R3 ;  /* 0x3f6ee58100030823 */ /* 0x000fc80000010803 */
[----:B------:R-:W-:Y:S02]  /*13460*/  @!P0 FFMA.FTZ R3, R0, 0.93318945169448852539, R3 ;  /* 0x3f6ee58100038823 */ /* 0x000fe40000010003 */
.L_x_5608:
[----:B------:R-:W-:Y:S05]  /*13470*/  BSYNC B0 ;  /* 0x0000000000007941 */ /* 0x000fea0003800000 */
.L_x_5606:
        /* <DEDUP_REMOVED lines=11> */
.L_x_5558:
[C---:B------:R-:W-:Y:S01]  /*13530*/  FADD.FTZ R2, |R21|.reuse, -RZ ;  /* 0x800000ff15027221 */ /* 0x040fe20000010200 */
        /* <DEDUP_REMOVED lines=8> */
[----:B------:R-:W5:Y:S01]  /*135c0*/  FCHK P1, R9, R11 ;  /* 0x0000000b09007302 */ /* 0x000f620000020000 */
[----:B0-----:R-:W-:-:S05]  /*135d0*/  FFMA R3, -R11, R0, 1 ;  /* 0x3f8000000b037423 */ /* 0x001fca0000000100 */
[C---:B------:R-:W-:Y:S02]  /*135e0*/  @P0 FMUL.FTZ R2, R21.reuse, 4 ;  /* 0x4080000015020820 */ /* 0x040fe40000410000 */
[----:B------:R-:W-:Y:S02]  /*135f0*/  FFMA R4, R0, R3, R0 ;  /* 0x0000000300047223 */ /* 0x000fe40000000000 */
        /* <DEDUP_REMOVED lines=9> */
[----:B-----5:R-:W-:Y:S05]  /*13690*/  @!P1 BRA `(.L_x_5610) ;  /* 0x0000003000009947 */ /* 0x020fea0003800000 */
[----:B------:R-:W-:Y:S02]  /*136a0*/  MOV R6, R11 ;  /* 0x0000000b00067202 */ /* 0x000fe40000000f00 */
[----:B------:R-:W-:-:S02]  /*136b0*/  MOV R2, 0x136d0 ;  /* 0x000136d000027802 */ /* 0x000fc40000000f00 */
[----:B-1234-:R-:W-:Y:S05]  /*136c0*/  CALL.REL.NOINC `($__internal_2_$__cuda_sm3x_div_rn_ftz_f32_slowpath) ;  /* 0x0000330000007944 */ /* 0x01efea0003c00000 */
.L_x_5610:
[----:B------:R-:W-:Y:S05]  /*136d0*/  BSYNC B3 ;  /* 0x0000000000037941 */ /* 0x000fea0003800000 */
.L_x_5609:
        /* <DEDUP_REMOVED lines=18> */
.L_x_5612:
[----:B------:R-:W-:Y:S02]  /*13800*/  ISETP.GE.AND P0, PT, R20, RZ, PT ;  /* 0x000000ff1400720c */ /* 0x000fe40003f06270 */
[----:B------:R-:W-:-:S11]  /*13810*/  MOV R0, 0x3fd774eb ;  /* 0x3fd774eb00007802 */ /* 0x000fd60000000f00 */
[----:B------:R-:W-:-:S04]  /*13820*/  @P0 FFMA.FTZ R3, R0, 0.93318945169448852539, -R3 ;  /* 0x3f6ee58100030823 */ /* 0x000fc80000010803 */
[----:B------:R-:W-:Y:S02]  /*13830*/  @!P0 FFMA.FTZ R3, R0, 0.93318945169448852539, R3 ;  /* 0x3f6ee58100038823 */ /* 0x000fe40000010003 */
.L_x_5613:
[----:B------:R-:W-:Y:S05]  /*13840*/  BSYNC B0 ;  /* 0x0000000000007941 */ /* 0x000fea0003800000 */
.L_x_5611:
        /* <DEDUP_REMOVED lines=12> */
.L_x_5570:
[----:B------:R-:W-:Y:S05]  /*13910*/  BSYNC B2 ;  /* 0x0000000000027941 */ /* 0x000fea0003800000 */
.L_x_5557:
        /* <DEDUP_REMOVED lines=44> */
.L_x_5617:
        /* <DEDUP_REMOVED lines=10> */
.L_x_5616:
[----:B------:R-:W-:-:S04]  /*13c80*/  FMUL.RZ R4, R4, 0.15915493667125701904 ;  /* 0x3e22f98304047820 */ /* 0x000fc8000040c000 */
[----:B------:R0:W4:Y:S08]  /*13c90*/  MUFU.SIN R17, R4 ;  /* 0x0000000400117308 */ /* 0x0001300000000400 */
[----:B------:R0:W3:Y:S01]  /*13ca0*/  MUFU.COS R16, R4 ;  /* 0x0000000400107308 */ /* 0x0000e20000000000 */
[----:B------:R-:W-:Y:S05]  /*13cb0*/  BRA `(.L_x_5618) ;  /* 0x0000003000007947 */ /* 0x000fea0003800000 */
.L_x_5615:
[----:B------:R-:W-:Y:S01]  /*13cc0*/  FMUL.FTZ R16, R27, 1.4426950216293334961 ;  /* 0x3fb8aa3b1b107820 */ /* 0x000fe20000410000 */
[----:B------:R-:W-:-:S05]  /*13cd0*/  MOV R17, R4 ;  /* 0x0000000400117202 */ /* 0x000fca0000000f00 */
[----:B------:R-:W0:Y:S02]  /*13ce0*/  MUFU.EX2 R16, R16 ;  /* 0x0000001000107308 */ /* 0x000e240000000800 */
.L_x_5618:
[----:B------:R-:W-:Y:S05]  /*13cf0*/  BSYNC B0 ;  /* 0x0000000000007941 */ /* 0x000fea0003800000 */
.L_x_5614:
        /* <DEDUP_REMOVED lines=63> */
.L_x_5626:
[----:B------:R-:W-:Y:S05]  /*140f0*/  BSYNC B0 ;  /* 0x0000000000007941 */ /* 0x000fea0003800000 */
.L_x_5625:
[----:B------:R-:W-:Y:S01]  /*14100*/  BSSY B3, `(.L_x_5627) ;  /* 0x0000007000037945 */ /* 0x000fe20003800000 */
[----:B------:R-:W-:Y:S01]  /*14110*/  FFMA R4, R4, R0, R3 ;  /* 0x0000000004047223 */ /* 0x000fe20000000003 */
[----:B------:R-:W-:Y:S05]  /*14120*/  @!P0 BRA `(.L_x_5628) ;  /* 0x0000004000008947 */ /* 0x000fea0003800000 */
[----:B------:R-:W-:Y:S02]  /*14130*/  MOV R9, R11 ;  /* 0x0000000b00097202 */ /* 0x000fe40000000f00 */
[----:B------:R-:W-:Y:S02]  /*14140*/  MOV R6, R20 ;  /* 0x0000001400067202 */ /* 0x000fe40000000f00 */
[----:B------:R-:W-:Y:S02]  /*14150*/  MOV R2, 0x14170 ;  /* 0x0001417000027802 */ /* 0x000fe40000000f00 */
[----:B-1234-:R-:W-:Y:S05]  /*14160*/  CALL.REL.NOINC `($__internal_2_$__cuda_sm3x_div_rn_ftz_f32_slowpath) ;  /* 0x0000286000007944 */ /* 0x01efea0003c00000 */
.L_x_5628:
[----:B------:R-:W-:Y:S05]  /*14170*/  BSYNC B3 ;  /* 0x0000000000037941 */ /* 0x000fea0003800000 */
.L_x_5627:
        /* <DEDUP_REMOVED lines=18> */
.L_x_5630:
[----:B------:R-:W-:Y:S02]  /*142a0*/  ISETP.GE.AND P0, PT, R22, RZ, PT ;  /* 0x000000ff1600720c */ /* 0x000fe40003f06270 */
[----:B------:R-:W-:-:S11]  /*142b0*/  MOV R0, 0x3fd774eb ;  /* 0x3fd774eb00007802 */ /* 0x000fd60000000f00 */
[----:B------:R-:W-:-:S04]  /*142c0*/  @P0 FFMA.FTZ R3, R0, 0.93318945169448852539, -R3 ;  /* 0x3f6ee58100030823 */ /* 0x000fc80000010803 */
[----:B------:R-:W-:Y:S02]  /*142d0*/  @!P0 FFMA.FTZ R3, R0, 0.93318945169448852539, R3 ;  /* 0x3f6ee58100038823 */ /* 0x000fe40000010003 */
.L_x_5631:
[----:B------:R-:W-:Y:S05]  /*142e0*/  BSYNC B0 ;  /* 0x0000000000007941 */ /* 0x000fea0003800000 */
.L_x_5629:
        /* <DEDUP_REMOVED lines=12> */
.L_x_5624:
        /* <DEDUP_REMOVED lines=16> */
[----:B-123--:R-:W-:Y:S05]  /*144b0*/  CALL.REL.NOINC `($__internal_2_$__cuda_sm3x_div_rn_ftz_f32_slowpath) ;  /* 0x0000251000007944 */ /* 0x00efea0003c00000 */
.L_x_5635:
[----:B------:R-:W-:Y:S05]  /*144c0*/  BSYNC B3 ;  /* 0x0000000000037941 */ /* 0x000fea0003800000 */
.L_x_5634:
        /* <DEDUP_REMOVED lines=18> */
.L_x_5637:
[----:B------:R-:W-:Y:S02]  /*145f0*/  ISETP.GE.AND P0, PT, R22, RZ, PT ;  /* 0x000000ff1600720c */ /* 0x000fe40003f06270 */
[----:B------:R-:W-:-:S11]  /*14600*/  MOV R0, 0x3fd774eb ;  /* 0x3fd774eb00007802 */ /* 0x000fd60000000f00 */
[----:B------:R-:W-:-:S04]  /*14610*/  @P0 FFMA.FTZ R3, R0, 0.93318945169448852539, -R3 ;  /* 0x3f6ee58100030823 */ /* 0x000fc80000010803 */
[----:B------:R-:W-:Y:S02]  /*14620*/  @!P0 FFMA.FTZ R3, R0, 0.93318945169448852539, R3 ;  /* 0x3f6ee58100038823 */ /* 0x000fe40000010003 */
.L_x_5638:
[----:B------:R-:W-:Y:S05]  /*14630*/  BSYNC B0 ;  /* 0x0000000000007941 */ /* 0x000fea0003800000 */
.L_x_5636:
        /* <DEDUP_REMOVED lines=13> */
.L_x_5633:
        /* <DEDUP_REMOVED lines=25> */
.L_x_5640:
        /* <DEDUP_REMOVED lines=40> */
.L_x_5639:
        /* <DEDUP_REMOVED lines=48> */
.L_x_5642:
[----:B------:R-:W-:Y:S05]  /*14e20*/  BSYNC B0 ;  /* 0x0000000000007941 */ /* 0x000fea0003800000 */
.L_x_5641:
[----:B------:R-:W-:Y:S01]  /*14e30*/  BSSY B3, `(.L_x_5643) ;  /* 0x0000007000037945 */ /* 0x000fe20003800000 */
[----:B------:R-:W-:Y:S01]  /*14e40*/  FFMA R4, R4, R5, R3 ;  /* 0x0000000504047223 */ /* 0x000fe20000000003 */
[----:B------:R-:W-:Y:S05]  /*14e50*/  @!P3 BRA `(.L_x_5644) ;  /* 0x000000400000b947 */ /* 0x000fea0003800000 */
[----:B------:R-:W-:Y:S02]  /*14e60*/  MOV R9, R11 ;  /* 0x0000000b00097202 */ /* 0x000fe40000000f00 */
[----:B------:R-:W-:Y:S02]  /*14e70*/  MOV R6, R20 ;  /* 0x0000001400067202 */ /* 0x000fe40000000f00 */
[----:B------:R-:W-:Y:S02]  /*14e80*/  MOV R2, 0x14ea0 ;  /* 0x00014ea000027802 */ /* 0x000fe40000000f00 */
[----:B-1234-:R-:W-:Y:S05]  /*14e90*/  CALL.REL.NOINC `($__internal_2_$__cuda_sm3x_div_rn_ftz_f32_slowpath) ;  /* 0x00001b3000007944 */ /* 0x01efea0003c00000 */
.L_x_5644:
[----:B------:R-:W-:Y:S05]  /*14ea0*/  BSYNC B3 ;  /* 0x0000000000037941 */ /* 0x000fea0003800000 */
.L_x_5643:
        /* <DEDUP_REMOVED lines=18> */
.L_x_5646:
[----:B------:R-:W-:Y:S02]  /*14fd0*/  ISETP.GE.AND P0, PT, R22, RZ, PT ;  /* 0x000000ff1600720c */ /* 0x000fe40003f06270 */
[----:B------:R-:W-:-:S11]  /*14fe0*/  MOV R0, 0x3fd774eb ;  /* 0x3fd774eb00007802 */ /* 0x000fd60000000f00 */
[----:B------:R-:W-:-:S04]  /*14ff0*/  @P0 FFMA.FTZ R3, R0, 0.93318945169448852539, -R3 ;  /* 0x3f6ee58100030823 */ /* 0x000fc80000010803 */
[----:B------:R-:W-:Y:S02]  /*15000*/  @!P0 FFMA.FTZ R3, R0, 0.93318945169448852539, R3 ;  /* 0x3f6ee58100038823 */ /* 0x000fe40000010003 */
.L_x_5647:
[----:B------:R-:W-:Y:S05]  /*15010*/  BSYNC B0 ;  /* 0x0000000000007941 */ /* 0x000fea0003800000 */
.L_x_5645:
        /* <DEDUP_REMOVED lines=12> */
.L_x_5623:
        /* <DEDUP_REMOVED lines=13> */
.L_x_5649:
[----:B------:R-:W-:Y:S05]  /*151b0*/  BSYNC B3 ;  /* 0x0000000000037941 */ /* 0x000fea0003800000 */
.L_x_5648:
        /* <DEDUP_REMOVED lines=18> */
.L_x_5651:
[----:B------:R-:W-:Y:S02]  /*152e0*/  ISETP.GE.AND P0, PT, R22, RZ, PT ;  /* 0x000000ff1600720c */ /* 0x000fe40003f06270 */
[----:B------:R-:W-:-:S11]  /*152f0*/  MOV R0, 0x3fd774eb ;  /* 0x3fd774eb00007802 */ /* 0x000fd60000000f00 */
[----:B------:R-:W-:-:S04]  /*15300*/  @P0 FFMA.FTZ R3, R0, 0.93318945169448852539, -R3 ;  /* 0x3f6ee58100030823 */ /* 0x000fc80000010803 */
[----:B------:R-:W-:Y:S02]  /*15310*/  @!P0 FFMA.FTZ R3, R0, 0.93318945169448852539, R3 ;  /* 0x3f6ee58100038823 */ /* 0x000fe40000010003 */
.L_x_5652:
[----:B------:R-:W-:Y:S05]  /*15320*/  BSYNC B0 ;  /* 0x0000000000007941 */ /* 0x000fea0003800000 */
.L_x_5650:
        /* <DEDUP_REMOVED lines=27> */
.L_x_5622:
        /* <DEDUP_REMOVED lines=39> */
.L_x_5655:
[----:B------:R-:W-:Y:S05]  /*15750*/  BSYNC B0 ;  /* 0x0000000000007941 */ /* 0x000fea0003800000 */
.L_x_5654:
[----:B------:R-:W-:Y:S01]  /*15760*/  BSSY B3, `(.L_x_5656) ;  /* 0x0000007000037945 */ /* 0x000fe20003800000 */
[----:B------:R-:W-:Y:S01]  /*15770*/  FFMA R4, R4, R5, R2 ;  /* 0x0000000504047223 */ /* 0x000fe20000000002 */
[----:B------:R-:W-:Y:S05]  /*15780*/  @!P0 BRA `(.L_x_5657) ;  /* 0x0000004000008947 */ /* 0x000fea0003800000 */
[----:B------:R-:W-:Y:S01]  /*15790*/  HFMA2.MMA R6, -RZ, RZ, 1.875, 0 ;  /* 0x3f800000ff067435 */ /* 0x000fe200000001ff */
[----:B------:R-:W-:Y:S02]  /*157a0*/  MOV R9, R11 ;  /* 0x0000000b00097202 */ /* 0x000fe40000000f00 */
[----:B------:R-:W-:-:S03]  /*157b0*/  MOV R2, 0x157d0 ;  /* 0x000157d000027802 */ /* 0x000fc60000000f00 */
[----:B-1234-:R-:W-:Y:S05]  /*157c0*/  CALL.REL.NOINC `($__internal_2_$__cuda_sm3x_div_rn_ftz_f32_slowpath) ;  /* 0x0000120000007944 */ /* 0x01efea0003c00000 */
.L_x_5657:
[----:B------:R-:W-:Y:S05]  /*157d0*/  BSYNC B3 ;  /* 0x0000000000037941 */ /* 0x000fea0003800000 */
.L_x_5656:
        /* <DEDUP_REMOVED lines=18> */
.L_x_5659:
[----:B------:R-:W-:Y:S02]  /*15900*/  ISETP.GE.AND P0, PT, R22, RZ, PT ;  /* 0x000000ff1600720c */ /* 0x000fe40003f06270 */
[----:B------:R-:W-:-:S11]  /*15910*/  MOV R0, 0x3fd774eb ;  /* 0x3fd774eb00007802 */ /* 0x000fd60000000f00 */
[----:B------:R-:W-:-:S04]  /*15920*/  @P0 FFMA.FTZ R3, R0, 0.93318945169448852539, -R3 ;  /* 0x3f6ee58100030823 */ /* 0x000fc80000010803 */
[----:B------:R-:W-:Y:S02]  /*15930*/  @!P0 FFMA.FTZ R3, R0, 0.93318945169448852539, R3 ;  /* 0x3f6ee58100038823 */ /* 0x000fe40000010003 */
.L_x_5660:
[----:B------:R-:W-:Y:S05]  /*15940*/  BSYNC B0 ;  /* 0x0000000000007941 */ /* 0x000fea0003800000 */
.L_x_5658:
        /* <DEDUP_REMOVED lines=10> */
.L_x_5653:
        /* <DEDUP_REMOVED lines=13> */
.L_x_5662:
[----:B------:R-:W-:Y:S05]  /*15ac0*/  BSYNC B3 ;  /* 0x0000000000037941 */ /* 0x000fea0003800000 */
.L_x_5661:
        /* <DEDUP_REMOVED lines=18> */
.L_x_5664:
[----:B------:R-:W-:Y:S02]  /*15bf0*/  ISETP.GE.AND P0, PT, R22, RZ, PT ;  /* 0x000000ff1600720c */ /* 0x000fe40003f06270 */
[----:B------:R-:W-:-:S11]  /*15c00*/  MOV R0, 0x3fd774eb ;  /* 0x3fd774eb00007802 */ /* 0x000fd60000000f00 */
[----:B------:R-:W-:-:S04]  /*15c10*/  @P0 FFMA.FTZ R3, R0, 0.93318945169448852539, -R3 ;  /* 0x3f6ee58100030823 */ /* 0x000fc80000010803 */
[----:B------:R-:W-:Y:S02]  /*15c20*/  @!P0 FFMA.FTZ R3, R0, 0.93318945169448852539, R3 ;  /* 0x3f6ee58100038823 */ /* 0x000fe40000010003 */
.L_x_5665:
[----:B------:R-:W-:Y:S05]  /*15c30*/  BSYNC B0 ;  /* 0x0000000000007941 */ /* 0x000fea0003800000 */
.L_x_5663:
        /* <DEDUP_REMOVED lines=11> */
.L_x_5621:
        /* <DEDUP_REMOVED lines=34> */
.L_x_5667:
[----:B------:R-:W-:Y:S05]  /*15f10*/  BSYNC B3 ;  /* 0x0000000000037941 */ /* 0x000fea0003800000 */
.L_x_5666:
        /* <DEDUP_REMOVED lines=18> */
.L_x_5669:
[----:B------:R-:W-:Y:S02]  /*16040*/  ISETP.GE.AND P0, PT, R22, RZ, PT ;  /* 0x000000ff1600720c */ /* 0x000fe40003f06270 */
[----:B------:R-:W-:-:S11]  /*16050*/  MOV R0, 0x3fd774eb ;  /* 0x3fd774eb00007802 */ /* 0x000fd60000000f00 */
[----:B------:R-:W-:-:S04]  /*16060*/  @P0 FFMA.FTZ R3, R0, 0.93318945169448852539, -R3 ;  /* 0x3f6ee58100030823 */ /* 0x000fc80000010803 */
[----:B------:R-:W-:Y:S02]  /*16070*/  @!P0 FFMA.FTZ R3, R0, 0.93318945169448852539, R3 ;  /* 0x3f6ee58100038823 */ /* 0x000fe40000010003 */
.L_x_5670:
[----:B------:R-:W-:Y:S05]  /*16080*/  BSYNC B0 ;  /* 0x0000000000007941 */ /* 0x000fea0003800000 */
.L_x_5668:
        /* <DEDUP_REMOVED lines=11> */
.L_x_5620:
        /* <DEDUP_REMOVED lines=25> */
[----:B-123--:R-:W-:Y:S05]  /*162d0*/  CALL.REL.NOINC `($__internal_2_$__cuda_sm3x_div_rn_ftz_f32_slowpath) ;  /* 0x000006f000007944 */ /* 0x00efea0003c00000 */
.L_x_5672:
[----:B------:R-:W-:Y:S05]  /*162e0*/  BSYNC B3 ;  /* 0x0000000000037941 */ /* 0x000fea0003800000 */
.L_x_5671:
        /* <DEDUP_REMOVED lines=18> */
.L_x_5674:
[----:B------:R-:W-:Y:S02]  /*16410*/  ISETP.GE.AND P0, PT, R22, RZ, PT ;  /* 0x000000ff1600720c */ /* 0x000fe40003f06270 */
[----:B------:R-:W-:-:S11]  /*16420*/  MOV R0, 0x3fd774eb ;  /* 0x3fd774eb00007802 */ /* 0x000fd60000000f00 */
[----:B------:R-:W-:-:S04]  /*16430*/  @P0 FFMA.FTZ R3, R0, 0.93318945169448852539, -R3 ;  /* 0x3f6ee58100030823 */ /* 0x000fc80000010803 */
[----:B------:R-:W-:Y:S02]  /*16440*/  @!P0 FFMA.FTZ R3, R0, 0.93318945169448852539, R3 ;  /* 0x3f6ee58100038823 */ /* 0x000fe40000010003 */
.L_x_5675:
[----:B------:R-:W-:Y:S05]  /*16450*/  BSYNC B0 ;  /* 0x0000000000007941 */ /* 0x000fea0003800000 */
.L_x_5673:
        /* <DEDUP_REMOVED lines=12> */
.L_x_5632:
[----:B------:R-:W-:Y:S05]  /*16520*/  BSYNC B2 ;  /* 0x0000000000027941 */ /* 0x000fea0003800000 */
.L_x_5619:
        /* <DEDUP_REMOVED lines=44> */
.L_x_5679:
        /* <DEDUP_REMOVED lines=10> */
.L_x_5678:
[----:B------:R-:W-:-:S04]  /*16890*/  FMUL.RZ R4, R4, 0.15915493667125701904 ;  /* 0x3e22f98304047820 */ /* 0x000fc8000040c000 */
[----:B------:R0:W4:Y:S08]  /*168a0*/  MUFU.SIN R19, R4 ;  /* 0x0000000400137308 */ /* 0x0001300000000400 */
[----:B------:R0:W3:Y:S01]  /*168b0*/  MUFU.COS R18, R4 ;  /* 0x0000000400127308 */ /* 0x0000e20000000000 */
[----:B------:R-:W-:Y:S05]  /*168c0*/  BRA `(.L_x_5680) ;  /* 0x0000003000007947 */ /* 0x000fea0003800000 */
.L_x_5677:
[----:B------:R-:W-:Y:S01]  /*168d0*/  FMUL.FTZ R18, R21, 1.4426950216293334961 ;  /* 0x3fb8aa3b15127820 */ /* 0x000fe20000410000 */
[----:B------:R-:W-:-:S05]  /*168e0*/  MOV R19, R4 ;  /* 0x0000000400137202 */ /* 0x000fca0000000f00 */
[----:B------:R-:W0:Y:S02]  /*168f0*/  MUFU.EX2 R18, R18 ;  /* 0x0000001200127308 */ /* 0x000e240000000800 */
.L_x_5680:
[----:B------:R-:W-:Y:S05]  /*16900*/  BSYNC B0 ;  /* 0x0000000000007941 */ /* 0x000fea0003800000 */
.L_x_5676:
[----:B------:R-:W-:Y:S01]  /*16910*/  IADD3 R25, P0, R25, c[0x0][0x0], RZ ;  /* 0x0000000019197a10 */ /* 0x000fe20007f1e0ff */
[----:B-1234-:R1:W-:Y:S03]  /*16920*/  STG.E.128 [R28.64], R12 ;  /* 0x0000000c1c007986 */ /* 0x01e3e6000c101d0c */
[C---:B------:R-:W-:Y:S01]  /*16930*/  SHF.L.U32 R0, R25.reuse, 0x2, RZ ;  /* 0x0000000219007819 */ /* 0x040fe200000006ff */
[----:B0-----:R1:W-:Y:S01]  /*16940*/  STG.E.128 [R28.64+0x10], R16 ;  /* 0x000010101c007986 */ /* 0x0013e2000c101d0c */
[----:B------:R-:W-:Y:S02]  /*16950*/  IADD3.X R26, RZ, R26, RZ, P0, !PT ;  /* 0x0000001aff1a7210 */ /* 0x000fe400007fe4ff */
[----:B------:R-:W-:Y:S02]  /*16960*/  ISETP.GE.U32.AND P0, PT, R0, UR14, PT ;  /* 0x0000000e00007c0c */ /* 0x000fe4000bf06070 */
[----:B------:R-:W-:-:S02]  /*16970*/  SHF.L.U64.HI R0, R25, 0x2, R26 ;  /* 0x0000000219007819 */ /* 0x000fc4000001021a */
[----:B------:R-:W-:Y:S02]  /*16980*/  ISETP.LT.U32.AND P1, PT, R25, 0x4000, PT ;  /* 0x000040001900780c */ /* 0x000fe40003f21070 */
[----:B------:R-:W-:Y:S02]  /*16990*/  ISETP.GE.AND.EX P0, PT, R0, UR10, PT, P0 ;  /* 0x0000000a00007c0c */ /* 0x000fe4000bf06300 */
[----:B------:R-:W-:-:S13]  /*169a0*/  ISETP.LT.U32.AND.EX P1, PT, R26, RZ, PT, P1 ;  /* 0x000000ff1a00720c */ /* 0x000fda0003f21110 */
[----:B-1----:R-:W-:Y:S05]  /*169b0*/  @!P0 BRA P1, `(.L_x_5681) ;  /* 0xffff4e7000008947 */ /* 0x002fea000083ffff */
[----:B------:R-:W-:Y:S05]  /*169c0*/  EXIT ;  /* 0x000000000000794d */ /* 0x000fea0003800000 */
        .weak           $__internal_2_$__cuda_sm3x_div_rn_ftz_f32_slowpath
        .type           $__internal_2_$__cuda_sm3x_div_rn_ftz_f32_slowpath,@function
        .size           $__internal_2_$__cuda_sm3x_div_rn_ftz_f32_slowpath,(.L_x_8035 - $__internal_2_$__cuda_sm3x_div_rn_ftz_f32_slowpath)
$__internal_2_$__cuda_sm3x_div_rn_ftz_f32_slowpath:
        /* <DEDUP_REMOVED lines=40> */
.L_x_5684:
[----:B------:R-:W-:Y:S05]  /*16c50*/  BSYNC B1 ;  /* 0x0000000000017941 */ /* 0x000fea0003800000 */
.L_x_5683:
        /* <DEDUP_REMOVED lines=27> */
.L_x_5690:
[----:B------:R-:W-:Y:S02]  /*16e10*/  LEA R5, R4, R5, 0x17 ;  /* 0x0000000504057211 */ /* 0x000fe400078eb8ff */
.L_x_5691:
[----:B------:R-:W-:Y:S05]  /*16e20*/  BSYNC B1 ;  /* 0x0000000000017941 */ /* 0x000fea0003800000 */
.L_x_5689:
[----:B------:R-:W-:Y:S01]  /*16e30*/  MOV R4, R5 ;  /* 0x0000000500047202 */ /* 0x000fe20000000f00 */
[----:B------:R-:W-:Y:S05]  /*16e40*/  BRA `(.L_x_5692) ;  /* 0x0000008000007947 */ /* 0x000fea0003800000 */
.L_x_5688:
[----:B------:R-:W-:-:S04]  /*16e50*/  LOP3.LUT R4, R6, 0x80000000, R9, 0x48, !PT ;  /* 0x8000000006047812 */ /* 0x000fc800078e4809 */
[----:B------:R-:W-:Y:S01]  /*16e60*/  LOP3.LUT R4, R4, 0x7f800000, RZ, 0xfc, !PT ;  /* 0x7f80000004047812 */ /* 0x000fe200078efcff */
[----:B------:R-:W-:Y:S05]  /*16e70*/  BRA `(.L_x_5692) ;  /* 0x0000005000007947 */ /* 0x000fea0003800000 */
.L_x_5687:
[----:B------:R-:W-:Y:S01]  /*16e80*/  LOP3.LUT R4, R6, 0x80000000, R9, 0x48, !PT ;  /* 0x8000000006047812 */ /* 0x000fe200078e4809 */
[----:B------:R-:W-:Y:S05]  /*16e90*/  BRA `(.L_x_5692) ;  /* 0x0000003000007947 */ /* 0x000fea0003800000 */
.L_x_5686:
[----:B------:R-:W0:Y:S01]  /*16ea0*/  MUFU.RSQ R4, -QNAN ;  /* 0xffc0000000047908 */ /* 0x000e220000001400 */
[----:B------:R-:W-:Y:S05]  /*16eb0*/  BRA `(.L_x_5692) ;  /* 0x0000001000007947 */ /* 0x000fea0003800000 */
.L_x_5685:
[----:B------:R-:W-:Y:S02]  /*16ec0*/  FADD.FTZ R4, R9, R6 ;  /* 0x0000000609047221 */ /* 0x000fe40000010000 */
.L_x_5692:
[----:B------:R-:W-:Y:S05]  /*16ed0*/  BSYNC B0 ;  /* 0x0000000000007941 */ /* 0x000fea0003800000 */
.L_x_5682:
[----:B------:R-:W-:-:S06]  /*16ee0*/  HFMA2.MMA R3, -RZ, RZ, 0, 0 ;  /* 0x00000000ff037435 */ /* 0x000fcc00000001ff */
[----:B------:R-:W-:Y:S05]  /*16ef0*/  RET.REL.NODEC R2 `(_ZN2at6native55_GLOBAL__N__de093ff9_22_ForeachBinaryOpList_cu_a911ec4325multi_tensor_apply_kernelINS1_18TensorListMetadataILi2EEENS1_24BinaryOpListAlphaFunctorIN3c107complexIfEELi2ELi2ELi0EEEJNS1_13power_functorIS8_EES8_EEEvT_T0_DpT1_) ;  /* 0xfffe910002007950 */ /* 0x000fea0003c3ffff */
.L_x_5693:
        /* <DEDUP_REMOVED lines=16> */
.L_x_8035:


//--------------------- .text._ZN2at6native55_GLOBAL__N__de093ff9_22_ForeachBinaryOpList_cu_a911ec4325multi_tensor_apply_kernelINS1_18TensorListMetadataILi2EEENS1_24BinaryOpListAlphaFunctorIN3c107complexIdEELi2ELi2ELi0EEEJNS1_13power_functorIS8_EES8_EEEvT_T0_DpT1_ --------------------------
	.section	.text._ZN2at6native55_GLOBAL__N__de093ff9_22_ForeachBinaryOpList_cu_a911ec4325multi_tensor_apply_kernelINS1_18TensorListMetadataILi2EEENS1_24BinaryOpListAlphaFunctorIN3c107complexIdEELi2ELi2ELi0EEEJNS1_13power_functorIS8_EES8_EEEvT_T0_DpT1_,"ax",@progbits
	.sectioninfo	@"SHI_REGISTERS=96"
	.align	128
.text._ZN2at6native55_GLOBAL__N__de093ff9_22_ForeachBinaryOpList_cu_a911ec4325multi_tensor_apply_kernelINS1_18TensorListMetadataILi2EEENS1_24BinaryOpListAlphaFunctorIN3c107complexIdEELi2ELi2ELi0EEEJNS1_13power_functorIS8_EES8_EEEvT_T0_DpT1_:
        .type           _ZN2at6native55_GLOBAL__N__de093ff9_22_ForeachBinaryOpList_cu_a911ec4325multi_tensor_apply_kernelINS1_18TensorListMetadataILi2EEENS1_24BinaryOpListAlphaFunctorIN3c107complexIdEELi2ELi2ELi0EEEJNS1_13power_functorIS8_EES8_EEEvT_T0_DpT1_,@function
        .size           _ZN2at6native55_GLOBAL__N__de093ff9_22_ForeachBinaryOpList_cu_a911ec4325multi_tensor_apply_kernelINS1_18TensorListMetadataILi2EEENS1_24BinaryOpListAlphaFunctorIN3c107complexIdEELi2ELi2ELi0EEEJNS1_13power_functorIS8_EES8_EEEvT_T0_DpT1_,(.L_x_8037 - _ZN2at6native55_GLOBAL__N__de093ff9_22_ForeachBinaryOpList_cu_a911ec4325multi_tensor_apply_kernelINS1_18TensorListMetadataILi2EEENS1_24BinaryOpListAlphaFunctorIN3c107complexIdEELi2ELi2ELi0EEEJNS1_13power_functorIS8_EES8_EEEvT_T0_DpT1_)
        .other          _ZN2at6native55_GLOBAL__N__de093ff9_22_ForeachBinaryOpList_cu_a911ec4325multi_tensor_apply_kernelINS1_18TensorListMetadataILi2EEENS1_24BinaryOpListAlphaFunctorIN3c107complexIdEELi2ELi2ELi0EEEJNS1_13power_functorIS8_EES8_EEEvT_T0_DpT1_,@"STO_CUDA_ENTRY STV_DEFAULT"
_ZN2at6native55_GLOBAL__N__de093ff9_22_ForeachBinaryOpList_cu_a911ec4325multi_tensor_apply_kernelINS1_18TensorListMetadataILi2EEENS1_24BinaryOpListAlphaFunctorIN3c107complexIdEELi2ELi2ELi0EEEJNS1_13power_functorIS8_EES8_EEEvT_T0_DpT1_:
        /* <DEDUP_REMOVED lines=12> */
[----:B------:R-:W2:Y:S01]  /*00c0*/  LDC.64 R4, c[0x0][R0+0x560] ;  /* 0x0001580000047b82 */ /* 0x000ea20000000a00 */
[----:B0-----:R-:W-:-:S04]  /*00d0*/  IMAD.WIDE R52, R13, 0x100000, R50 ;  /* 0x001000000d347825 */ /* 0x001fc800078e0232 */
[----:B-1----:R-:W-:-:S05]  /*00e0*/  IMAD R7, R13, 0x100000, R18 ;  /* 0x001000000d077824 */ /* 0x002fca00078e0212 */
        /* <DEDUP_REMOVED lines=13> */
.L_x_6091:
[----:B0-----:R-:W-:Y:S01]  /*01c0*/  IADD3 R9, P1, R48, R57, RZ ;  /* 0x0000003930097210 */ /* 0x001fe20007f3e0ff */
[----:B------:R-:W-:Y:S01]  /*01d0*/  IMAD R2, R56, 0x3, RZ ;  /* 0x0000000338027824 */ /* 0x000fe200078e02ff */
[----:B------:R-:W-:Y:S01]  /*01e0*/  CS2R R22, SRZ ;  /* 0x0000000000167805 */ /* 0x000fe2000001ff00 */
[----:B------:R-:W-:Y:S01]  /*01f0*/  IMAD.WIDE R52, R13, 0x100000, R18 ;  /* 0x001000000d347825 */ /* 0x000fe200078e0212 */
[C---:B------:R-:W-:Y:S01]  /*0200*/  ISETP.GE.U32.AND P0, PT, R9.reuse, 0x10000, PT ;  /* 0x000100000900780c */ /* 0x040fe20003f06070 */
[----:B------:R-:W-:Y:S01]  /*0210*/  CS2R R20, SRZ ;  /* 0x0000000000147805 */ /* 0x000fe2000001ff00 */
[----:B------:R-:W-:Y:S01]  /*0220*/  IADD3 R61, P6, R2, R9, RZ ;  /* 0x00000009023d7210 */ /* 0x000fe20007fde0ff */
[----:B------:R-:W-:Y:S01]  /*0230*/  IMAD.X R0, RZ, RZ, R58, P1 ;  /* 0x000000ffff007224 */ /* 0x000fe200008e063a */
[C---:B------:R-:W-:Y:S01]  /*0240*/  IADD3 R59, P1, R9.reuse, c[0x0][0x0], RZ ;  /* 0x00000000093b7a10 */ /* 0x040fe20007f3e0ff */
[----:B------:R-:W-:Y:S01]  /*0250*/  CS2R R74, SRZ ;  /* 0x00000000004a7805 */ /* 0x000fe2000001ff00 */
[-C--:B------:R-:W-:Y:S01]  /*0260*/  ISETP.LT.U32.AND P2, PT, R9, R12.reuse, PT ;  /* 0x0000000c0900720c */ /* 0x080fe20003f41070 */
[--C-:B------:R-:W-:Y:S01]  /*0270*/  IMAD.X R64, RZ, RZ, R0.reuse, P6 ;  /* 0x000000ffff407224 */ /* 0x100fe200030e0600 */
[----:B------:R-:W-:Y:S01]  /*0280*/  ISETP.GE.U32.AND.EX P0, PT, R0, RZ, PT, P0 ;  /* 0x000000ff0000720c */ /* 0x000fe20003f06100 */
[----:B------:R-:W-:Y:S01]  /*0290*/  IMAD.X R60, RZ, RZ, R0, P1 ;  /* 0x000000ffff3c7224 */ /* 0x000fe200008e0600 */
[C---:B------:R-:W-:Y:S01]  /*02a0*/  ISETP.GT.U32.AND P5, PT, R59.reuse, 0xffff, PT ;  /* 0x0000ffff3b00780c */ /* 0x040fe20003fa4070 */
[----:B------:R-:W-:Y:S01]  /*02b0*/  CS2R R72, SRZ ;  /* 0x0000000000487805 */ /* 0x000fe2000001ff00 */
[----:B------:R-:W-:-:S02]  /*02c0*/  ISETP.GE.U32.AND P3, PT, R59, R12, PT ;  /* 0x0000000c3b00720c */ /* 0x000fc40003f66070 */
[-C--:B------:R-:W-:Y:S02]  /*02d0*/  ISETP.LT.AND.EX P2, PT, R0, R11.reuse, !P0, P2 ;  /* 0x0000000b0000720c */ /* 0x080fe40004741320 */
[C---:B------:R-:W-:Y:S02]  /*02e0*/  ISETP.GT.U32.AND.EX P5, PT, R60.reuse, RZ, PT, P5 ;  /* 0x000000ff3c00720c */ /* 0x040fe40003fa4150 */
[C---:B------:R-:W-:Y:S02]  /*02f0*/  ISETP.GT.U32.AND P0, PT, R61.reuse, 0xffff, PT ;  /* 0x0000ffff3d00780c */ /* 0x040fe40003f04070 */
[----:B------:R-:W-:Y:S02]  /*0300*/  ISETP.GE.OR.EX P6, PT, R60, R11, P5, P3 ;  /* 0x0000000b3c00720c */ /* 0x000fe40002fc6730 */
[----:B------:R-:W-:Y:S02]  /*0310*/  LEA R63, P4, R56, R9, 0x1 ;  /* 0x00000009383f7211 */ /* 0x000fe400078808ff */
[----:B------:R-:W-:-:S02]  /*0320*/  ISETP.GE.U32.AND P3, PT, R61, R12, PT ;  /* 0x0000000c3d00720c */ /* 0x000fc40003f66070 */
[C---:B------:R-:W-:Y:S01]  /*0330*/  ISETP.GT.U32.AND.EX P0, PT, R64.reuse, RZ, PT, P0 ;  /* 0x000000ff4000720c */ /* 0x040fe20003f04100 */
[----:B------:R-:W-:Y:S01]  /*0340*/  IMAD.X R62, RZ, RZ, R0, P4 ;  /* 0x000000ffff3e7224 */ /* 0x000fe200020e0600 */
[----:B------:R-:W-:Y:S01]  /*0350*/  ISETP.GT.U32.AND P1, PT, R63, 0xffff, PT ;  /* 0x0000ffff3f00780c */ /* 0x000fe20003f24070 */
[--C-:B------:R-:W-:Y:S01]  /*0360*/  @P2 IMAD.WIDE R4, R13, 0x100000, R50.reuse ;  /* 0x001000000d042825 */ /* 0x100fe200078e0232 */
[----:B------:R-:W-:Y:S02]  /*0370*/  ISETP.GE.OR.EX P3, PT, R64, R11, P0, P3 ;  /* 0x0000000b4000720c */ /* 0x000fe40000766730 */
[----:B------:R-:W-:Y:S01]  /*0380*/  ISETP.GE.U32.AND P4, PT, R63, R12, PT ;  /* 0x0000000c3f00720c */ /* 0x000fe20003f86070 */
[----:B------:R-:W-:Y:S01]  /*0390*/  @!P6 IMAD.WIDE R6, R13, 0x100000, R50 ;  /* 0x001000000d06e825 */ /* 0x000fe200078e0232 */
[----:B------:R-:W-:Y:S02]  /*03a0*/  ISETP.GT.U32.AND.EX P1, PT, R62, RZ, PT, P1 ;  /* 0x000000ff3e00720c */ /* 0x000fe40003f24110 */
[----:B------:R-:W-:-:S02]  /*03b0*/  @P2 LEA R2, P0, R9, R52, 0x4 ;  /* 0x0000003409022211 */ /* 0x000fc400078020ff */
[----:B------:R-:W-:Y:S02]  /*03c0*/  ISETP.GE.OR.EX P4, PT, R62, R11, P1, P4 ;  /* 0x0000000b3e00720c */ /* 0x000fe40000f86740 */
[C---:B------:R-:W-:Y:S02]  /*03d0*/  @P2 LEA.HI.X R3, R9.reuse, R53, R0, 0x4, P0 ;  /* 0x0000003509032211 */ /* 0x040fe400000f2400 */
[----:B------:R-:W-:Y:S01]  /*03e0*/  @P2 LEA R4, P0, R9, R4, 0x4 ;  /* 0x0000000409042211 */ /* 0x000fe200078020ff */
[----:B------:R-:W-:Y:S01]  /*03f0*/  @!P3 IMAD.WIDE R24, R13, 0x100000, R50 ;  /* 0x001000000d18b825 */ /* 0x000fe200078e0232 */
[----:B------:R-:W-:Y:S01]  /*0400*/  @!P6 LEA R8, P1, R59, R6, 0x4 ;  /* 0x000000063b08e211 */ /* 0x000fe200078220ff */
[----:B------:R-:W2:Y:S01]  /*0410*/  @P2 LDG.E.128 R20, [R2.64] ;  /* 0x0000000602142981 */ /* 0x000ea2000c1e1d00 */
[----:B------:R-:W-:Y:S02]  /*0420*/  @P2 LEA.HI.X R5, R9, R5, R0, 0x4, P0 ;  /* 0x0000000509052211 */ /* 0x000fe400000f2400 */
[----:B------:R-:W-:-:S02]  /*0430*/  @!P3 LEA R66, P0, R61, R24, 0x4 ;  /* 0x000000183d42b211 */ /* 0x000fc400078020ff */
[----:B------:R-:W-:Y:S01]  /*0440*/  @!P6 LEA.HI.X R9, R59, R7, R60, 0x4, P1 ;  /* 0x000000073b09e211 */ /* 0x000fe200008f243c */
[----:B------:R-:W-:Y:S01]  /*0450*/  @!P4 IMAD.WIDE R14, R13, 0x100000, R50 ;  /* 0x001000000d0ec825 */ /* 0x000fe200078e0232 */
[----:B------:R-:W-:Y:S01]  /*0460*/  @!P3 LEA.HI.X R67, R61, R25, R64, 0x4, P0 ;  /* 0x000000193d43b211 */ /* 0x000fe200000f2440 */
[----:B------:R-:W3:Y:S01]  /*0470*/  @P2 LDG.E.128 R72, [R4.64] ;  /* 0x0000000604482981 */ /* 0x000ee2000c1e1d00 */
[----:B------:R-:W-:Y:S02]  /*0480*/  @!P6 LEA R6, P0, R59, R52, 0x4 ;  /* 0x000000343b06e211 */ /* 0x000fe400078020ff */
[----:B------:R-:W-:Y:S02]  /*0490*/  @!P4 LEA R16, P5, R63, R14, 0x4 ;  /* 0x0000000e3f10c211 */ /* 0x000fe400078a20ff */
[----:B------:R-:W-:Y:S02]  /*04a0*/  @!P6 LEA.HI.X R7, R59, R53, R60, 0x4, P0 ;  /* 0x000000353b07e211 */ /* 0x000fe400000f243c */
[----:B------:R-:W-:Y:S01]  /*04b0*/  @!P3 LEA R54, P0, R61, R52, 0x4 ;  /* 0x000000343d36b211 */ /* 0x000fe200078020ff */
        /* <DEDUP_REMOVED lines=10> */
[----:B------:R-:W-:Y:S01]  /*0560*/  @!P4 LEA.HI.X R17, R63, R15, R62, 0x4, P5 ;  /* 0x0000000f3f11c211 */ /* 0x000fe200028f243e */
[----:B------:R0:W5:Y:S01]  /*0570*/  @!P6 LDG.E.128 R44, [R6.64] ;  /* 0x00000006062ce981 */ /* 0x000162000c1e1d00 */
[----:B------:R-:W-:Y:S01]  /*0580*/  @!P3 LEA.HI.X R55, R61, R53, R64, 0x4, P0 ;  /* 0x000000353d37b211 */ /* 0x000fe200000f2440 */
[----:B------:R-:W-:Y:S01]  /*0590*/  CS2R R42, SRZ ;  /* 0x00000000002a7805 */ /* 0x000fe2000001ff00 */
[----:B------:R-:W-:Y:S01]  /*05a0*/  CS2R R40, SRZ ;  /* 0x0000000000287805 */ /* 0x000fe2000001ff00 */
[----:B------:R0:W5:Y:S01]  /*05b0*/  @!P6 LDG.E.128 R32, [R8.64] ;  /* 0x000000060820e981 */ /* 0x000162000c1e1d00 */
[----:B------:R-:W-:Y:S01]  /*05c0*/  BSSY B1, `(.L_x_5695) ;  /* 0x0000575000017945 */ /* 0x000fe20003800000 */
[----:B------:R-:W-:-:S02]  /*05d0*/  P2R R65, PR, RZ, 0x40 ;  /* 0x00000040ff417803 */ /* 0x000fc40000000000 */
[----:B------:R0:W5:Y:S04]  /*05e0*/  @!P3 LDG.E.128 R36, [R54.64] ;  /* 0x000000063624b981 */ /* 0x000168000c1e1d00 */
[----:B------:R0:W5:Y:S04]  /*05f0*/  @!P4 LDG.E.128 R28, [R16.64] ;  /* 0x00000006101cc981 */ /* 0x000168000c1e1d00 */
[----:B------:R0:W5:Y:S01]  /*0600*/  @!P3 LDG.E.128 R24, [R66.64] ;  /* 0x000000064218b981 */ /* 0x000162000c1e1d00 */
[----:B------:R-:W-:-:S04]  /*0610*/  @!P4 LEA R14, P1, R63, R52, 0x4 ;  /* 0x000000343f0ec211 */ /* 0x000fc800078220ff */
[----:B------:R-:W-:-:S05]  /*0620*/  @!P4 LEA.HI.X R15, R63, R53, R62, 0x4, P1 ;  /* 0x000000353f0fc211 */ /* 0x000fca00008f243e */
[----:B------:R1:W5:Y:S01]  /*0630*/  @!P4 LDG.E.128 R40, [R14.64] ;  /* 0x000000060e28c981 */ /* 0x000362000c1e1d00 */
        /* <DEDUP_REMOVED lines=93> */
.L_x_5702:
        /* <DEDUP_REMOVED lines=20> */
[----:B-----5:R-:W-:Y:S05]  /*0d50*/  CALL.REL.NOINC `($__internal_3_$__cuda_sm20_div_rn_f64_full) ;  /* 0x00038aa000007944 */ /* 0x020fea0003c00000 */
.L_x_5705:
[----:B------:R-:W-:Y:S05]  /*0d60*/  BSYNC B3 ;  /* 0x0000000000037941 */ /* 0x000fea0003800000 */
.L_x_5704:
        /* <DEDUP_REMOVED lines=15> */
.L_x_5703:
[----:B------:R-:W-:Y:S05]  /*0e60*/  BSYNC B2 ;  /* 0x0000000000027941 */ /* 0x000fea0003800000 */
.L_x_5701:
        /* <DEDUP_REMOVED lines=20> */
[----:B-12--5:R-:W-:Y:S05]  /*0fb0*/  CALL.REL.NOINC `($__internal_3_$__cuda_sm20_div_rn_f64_full) ;  /* 0x0003884000007944 */ /* 0x026fea0003c00000 */
.L_x_5707:
[----:B------:R-:W-:Y:S05]  /*0fc0*/  BSYNC B2 ;  /* 0x0000000000027941 */ /* 0x000fea0003800000 */
.L_x_5706:
        /* <DEDUP_REMOVED lines=43> */
.L_x_5709:
[----:B------:R-:W-:-:S04]  /*1280*/  ISETP.GE.AND P0, PT, R21, RZ, PT ;  /* 0x000000ff1500720c */ /* 0x000fc80003f06270 */
[----:B------:R-:W-:Y:S02]  /*1290*/  FSEL R2, RZ, 3.37028055040000000000e+12, P0 ;  /* 0x54442d18ff027808 */ /* 0x000fe40000000000 */
[----:B------:R-:W-:Y:S02]  /*12a0*/  FSEL R3, RZ, 2.1426990032196044922, P0 ;  /* 0x400921fbff037808 */ /* 0x000fe40000000000 */
.L_x_5710:
[----:B------:R-:W-:Y:S05]  /*12b0*/  BSYNC B0 ;  /* 0x0000000000007941 */ /* 0x000fea0003800000 */
.L_x_5708:
[----:B------:R0:W3:Y:S02]  /*12c0*/  DADD R20, |R20|, |R22| ;  /* 0x0000000014147229 */ /* 0x0000e40000000616 */
[----:B0-----:R-:W-:Y:S02]  /*12d0*/  LOP3.LUT R23, R3, 0x80000000, R23, 0xb8, !PT ;  /* 0x8000000003177812 */ /* 0x001fe400078eb817 */
[----:B-12---:R-:W-:-:S04]  /*12e0*/  DMUL R76, R76, 0.5 ;  /* 0x3fe000004c4c7828 */ /* 0x006fc80000000000 */
[----:B---3--:R-:W0:-:S06]  /*12f0*/  DSETP.GTU.AND P0, PT, |R20|, +INF , PT ;  /* 0x7ff000001400742a */ /* 0x008e0c0003f0c200 */
[----:B0-----:R-:W-:Y:S02]  /*1300*/  FSEL R2, R20, R2, P0 ;  /* 0x0000000214027208 */ /* 0x001fe40000000000 */
[----:B------:R-:W-:Y:S01]  /*1310*/  FSEL R3, R21, R23, P0 ;  /* 0x0000001715037208 */ /* 0x000fe20000000000 */
[----:B------:R-:W-:Y:S05]  /*1320*/  BRA `(.L_x_5711) ;  /* 0x000049e000007947 */ /* 0x000fea0003800000 */
.L_x_5700:
        /* <DEDUP_REMOVED lines=44> */
[----:B------:R-:W-:Y:S01]  /*15f0*/  @P5 IMAD.MOV.U32 R3, RZ, RZ, R5 ;  /* 0x000000ffff035224 */ /* 0x000fe200078e0005 */
[----:B------:R-:W-:Y:S01]  /*1600*/  LOP3.LUT R68, R69, 0x80000000, RZ, 0x3c, !PT ;  /* 0x8000000045447812 */ /* 0x000fe200078e3cff */
[----:B------:R-:W-:-:S04]  /*1610*/  IMAD.MOV.U32 R69, RZ, RZ, 0x43300000 ;  /* 0x43300000ff457424 */ /* 0x000fc800078e00ff */
        /* <DEDUP_REMOVED lines=29> */
.L_x_5714:
[----:B------:R-:W-:Y:S05]  /*17f0*/  BSYNC B0 ;  /* 0x0000000000007941 */ /* 0x000fea0003800000 */
.L_x_5713:
[----:B------:R-:W-:Y:S01]  /*1800*/  FSETP.GT.AND P5, PT, |R49|, 1.469367938527859385e-39, PT ;  /* 0x001000003100780b */ /* 0x000fe20003fa4200 */
[----:B------:R-:W-:-:S12]  /*1810*/  BSSY B2, `(.L_x_5715) ;  /* 0x0000008000027945 */ /* 0x000fd80003800000 */
[----:B------:R-:W-:Y:S05]  /*1820*/  @P5 BRA P0, `(.L_x_5716) ;  /* 0x0000006000005947 */ /* 0x000fea0000000000 */
[----:B------:R-:W-:Y:S01]  /*1830*/  IMAD.MOV.U32 R4, RZ, RZ, R54 ;  /* 0x000000ffff047224 */ /* 0x000fe200078e0036 */
[----:B------:R-:W-:Y:S01]  /*1840*/  MOV R0, 0x1890 ;  /* 0x0000189000007802 */ /* 0x000fe20000000f00 */
[----:B------:R-:W-:Y:S02]  /*1850*/  IMAD.MOV.U32 R5, RZ, RZ, R55 ;  /* 0x000000ffff057224 */ /* 0x000fe400078e0037 */
[----:B------:R-:W-:Y:S02]  /*1860*/  IMAD.MOV.U32 R66, RZ, RZ, R78 ;  /* 0x000000ffff427224 */ /* 0x000fe400078e004e */
[----:B0-----:R-:W-:Y:S02]  /*1870*/  IMAD.MOV.U32 R3, RZ, RZ, R79 ;  /* 0x000000ffff037224 */ /* 0x001fe400078e004f */
[----:B-1---5:R-:W-:Y:S05]  /*1880*/  CALL.REL.NOINC `($__internal_3_$__cuda_sm20_div_rn_f64_full) ;  /* 0x00037f7000007944 */ /* 0x022fea0003c00000 */
.L_x_5716:
[----:B------:R-:W-:Y:S05]  /*1890*/  BSYNC B2 ;  /* 0x0000000000027941 */ /* 0x000fea0003800000 */
.L_x_5715:
        /* <DEDUP_REMOVED lines=43> */
.L_x_5718:
[----:B------:R-:W-:-:S04]  /*1b50*/  ISETP.GE.AND P0, PT, R21, RZ, PT ;  /* 0x000000ff1500720c */ /* 0x000fc80003f06270 */
[----:B0-----:R-:W-:Y:S02]  /*1b60*/  FSEL R2, RZ, 3.37028055040000000000e+12, P0 ;  /* 0x54442d18ff027808 */ /* 0x001fe40000000000 */
[----:B------:R-:W-:Y:S02]  /*1b70*/  FSEL R3, RZ, 2.1426990032196044922, P0 ;  /* 0x400921fbff037808 */ /* 0x000fe40000000000 */
.L_x_5719:
[----:B------:R-:W-:Y:S05]  /*1b80*/  BSYNC B0 ;  /* 0x0000000000007941 */ /* 0x000fea0003800000 */
.L_x_5717:
[----:B------:R0:W2:Y:S02]  /*1b90*/  DADD R20, |R20|, |R22| ;  /* 0x0000000014147229 */ /* 0x0000a40000000616 */
[----:B0-----:R-:W-:Y:S02]  /*1ba0*/  LOP3.LUT R23, R3, 0x80000000, R23, 0xb8, !PT ;  /* 0x8000000003177812 */ /* 0x001fe400078eb817 */
[----:B-1----:R-:W-:-:S04]  /*1bb0*/  DMUL R76, R76, 0.5 ;  /* 0x3fe000004c4c7828 */ /* 0x002fc80000000000 */
[----:B--2---:R-:W0:-:S06]  /*1bc0*/  DSETP.GTU.AND P0, PT, |R20|, +INF , PT ;  /* 0x7ff000001400742a */ /* 0x004e0c0003f0c200 */
[----:B0-----:R-:W-:Y:S02]  /*1bd0*/  FSEL R2, R20, R2, P0 ;  /* 0x0000000214027208 */ /* 0x001fe40000000000 */
[----:B------:R-:W-:Y:S01]  /*1be0*/  FSEL R3, R21, R23, P0 ;  /* 0x0000001715037208 */ /* 0x000fe20000000000 */
[----:B------:R-:W-:Y:S05]  /*1bf0*/  BRA `(.L_x_5711) ;  /* 0x0000411000007947 */ /* 0x000fea0003800000 */
.L_x_5712:
        /* <DEDUP_REMOVED lines=12> */
[----:B------:R-:W-:-:S04]  /*1cc0*/  DADD R66, R6, R6 ;  /* 0x0000000006427229 */ /* 0x000fc80000000006 */
[----:B------:R-:W0:-:S04]  /*1cd0*/  DADD R4, R4, -R2 ;  /* 0x0000000004047229 */ /* 0x000e080000000802 */
[----:B------:R-:W1:-:S04]  /*1ce0*/  DADD R76, R8, -R14 ;  /* 0x00000000084c7229 */ /* 0x000e48000000080e */
[----:B------:R-:W3:-:S04]  /*1cf0*/  DADD R84, R2, R2 ;  /* 0x0000000002547229 */ /* 0x000ec80000000002 */
[----:B------:R-:W4:-:S04]  /*1d00*/  DADD R86, R14, R14 ;  /* 0x000000000e567229 */ /* 0x000f08000000000e */
[----:B------:R0:W0:-:S04]  /*1d10*/  DMUL R70, R6, R6 ;  /* 0x0000000606467228 */ /* 0x0000080000000000 */
[----:B--2---:R2:W0:-:S04]  /*1d20*/  DMUL R82, R2, R16 ;  /* 0x0000001002527228 */ /* 0x0044080000000000 */
[----:B------:R2:W0:-:S04]  /*1d30*/  DMUL R6, R2, R2 ;  /* 0x0000000202067228 */ /* 0x0004080000000000 */
[----:B0-----:R2:W0:-:S04]  /*1d40*/  DMUL R8, R4, R16 ;  /* 0x0000001004087228 */ /* 0x0014080000000000 */
[----:B------:R2:W0:-:S04]  /*1d50*/  DMUL R68, R14, R66 ;  /* 0x000000420e447228 */ /* 0x0004080000000000 */
[----:B------:R2:W0:-:S04]  /*1d60*/  DMUL R2, R14, R14 ;  /* 0x0000000e0e027228 */ /* 0x0004080000000000 */
[----:B-1----:R2:W1:-:S04]  /*1d70*/  DMUL R16, R76, R66 ;  /* 0x000000424c107228 */ /* 0x0024480000000000 */
[----:B---3--:R2:W3:-:S04]  /*1d80*/  DMUL R14, R4, R84 ;  /* 0x00000054040e7228 */ /* 0x0084c80000000000 */
[----:B----4-:R2:W4:-:S04]  /*1d90*/  DMUL R66, R76, R86 ;  /* 0x000000564c427228 */ /* 0x0105080000000000 */
[----:B------:R-:W0:-:S04]  /*1da0*/  DMUL R4, R4, R4 ;  /* 0x0000000404047228 */ /* 0x000e080000000000 */
[----:B-1234-:R-:W0:-:S04]  /*1db0*/  DMUL R76, R76, R76 ;  /* 0x0000004c4c4c7228 */ /* 0x01ee080000000000 */
.L_x_5721:
        /* <DEDUP_REMOVED lines=11> */
[----:B0-----:R-:W0:-:S04]  /*1e70*/  DSETP.GEU.AND P5, PT, R70, R68, PT ;  /* 0x000000444600722a */ /* 0x001e080003fae000 */
        /* <DEDUP_REMOVED lines=65> */
.L_x_5720:
        /* <DEDUP_REMOVED lines=77> */
.L_x_5723:
        /* <DEDUP_REMOVED lines=21> */
.L_x_5726:
[----:B------:R-:W-:Y:S05]  /*28b0*/  BSYNC B3 ;  /* 0x0000000000037941 */ /* 0x000fea0003800000 */
.L_x_5725:
        /* <DEDUP_REMOVED lines=15> */
.L_x_5724:
[----:B------:R-:W-:Y:S05]  /*29b0*/  BSYNC B2 ;  /* 0x0000000000027941 */ /* 0x000fea0003800000 */
.L_x_5722:
        /* <DEDUP_REMOVED lines=21> */
.L_x_5728:
[----:B------:R-:W-:Y:S05]  /*2b10*/  BSYNC B2 ;  /* 0x0000000000027941 */ /* 0x000fea0003800000 */
.L_x_5727:
        /* <DEDUP_REMOVED lines=43> */
.L_x_5730:
[----:B------:R-:W-:-:S04]  /*2dd0*/  ISETP.GE.AND P0, PT, R21, RZ, PT ;  /* 0x000000ff1500720c */ /* 0x000fc80003f06270 */
[----:B------:R-:W-:Y:S02]  /*2de0*/  FSEL R2, RZ, 3.37028055040000000000e+12, P0 ;  /* 0x54442d18ff027808 */ /* 0x000fe40000000000 */
[----:B------:R-:W-:Y:S02]  /*2df0*/  FSEL R3, RZ, 2.1426990032196044922, P0 ;  /* 0x400921fbff037808 */ /* 0x000fe40000000000 */
.L_x_5731:
[----:B------:R-:W-:Y:S05]  /*2e00*/  BSYNC B0 ;  /* 0x0000000000007941 */ /* 0x000fea0003800000 */
.L_x_5729:
[----:B------:R0:W3:Y:S02]  /*2e10*/  DADD R20, |R20|, |R22| ;  /* 0x0000000014147229 */ /* 0x0000e40000000616 */
[----:B0-----:R-:W-:Y:S02]  /*2e20*/  LOP3.LUT R23, R3, 0x80000000, R23, 0xb8, !PT ;  /* 0x8000000003177812 */ /* 0x001fe400078eb817 */
[----:B-12---:R-:W-:-:S04]  /*2e30*/  DMUL R76, R76, 0.5 ;  /* 0x3fe000004c4c7828 */ /* 0x006fc80000000000 */
[----:B---3--:R-:W0:-:S06]  /*2e40*/  DSETP.GTU.AND P0, PT, |R20|, +INF , PT ;  /* 0x7ff000001400742a */ /* 0x008e0c0003f0c200 */
[----:B0-----:R-:W-:Y:S02]  /*2e50*/  FSEL R2, R20, R2, P0 ;  /* 0x0000000214027208 */ /* 0x001fe40000000000 */
[----:B------:R-:W-:Y:S01]  /*2e60*/  FSEL R3, R21, R23, P0 ;  /* 0x0000001715037208 */ /* 0x000fe20000000000 */
[----:B------:R-:W-:Y:S05]  /*2e70*/  BRA `(.L_x_5711) ;  /* 0x00002e9000007947 */ /* 0x000fea0003800000 */
.L_x_5699:
[CC--:B------:R-:W-:Y:S01]  /*2e80*/  ISETP.GT.U32.AND P0, PT, R4.reuse, R14.reuse, PT ;  /* 0x0000000e0400720c */ /* 0x0c0fe20003f04070 */
[----:B------:R-:W-:Y:S01]  /*2e90*/  IMAD.MOV.U32 R8, RZ, RZ, c[0x2][0x154] ;  /* 0x00805500ff087624 */ /* 0x000fe200078e00ff */
[CC--:B------:R-:W-:Y:S01]  /*2ea0*/  ISETP.LT.U32.AND P5, PT, R4.reuse, R14.reuse, PT ;  /* 0x0000000e0400720c */ /* 0x0c0fe20003fa1070 */
[----:B------:R-:W-:Y:S01]  /*2eb0*/  IMAD.MOV.U32 R16, RZ, RZ, 0x0 ;  /* 0x00000000ff107424 */ /* 0x000fe200078e00ff */
[CC--:B------:R-:W-:Y:S01]  /*2ec0*/  ISETP.GT.U32.AND.EX P0, PT, R5.reuse, R15.reuse, PT, P0 ;  /* 0x0000000f0500720c */ /* 0x0c0fe20003f04100 */
[----:B------:R-:W-:Y:S01]  /*2ed0*/  IMAD.MOV.U32 R17, RZ, RZ, 0x3fd80000 ;  /* 0x3fd80000ff117424 */ /* 0x000fe200078e00ff */
[CC--:B------:R-:W-:Y:S01]  /*2ee0*/  ISETP.LT.U32.AND.EX P5, PT, R5.reuse, R15.reuse, PT, P5 ;  /* 0x0000000f0500720c */ /* 0x0c0fe20003fa1150 */
[----:B------:R-:W-:Y:S01]  /*2ef0*/  BSSY B0, `(.L_x_5732) ;  /* 0x0000067000007945 */ /* 0x000fe20003800000 */
[----:B------:R-:W-:Y:S01]  /*2f00*/  SEL R67, R5, R15, P0 ;  /* 0x0000000f05437207 */ /* 0x000fe20000000000 */
[----:B------:R-:W-:Y:S01]  /*2f10*/  IMAD.MOV.U32 R10, RZ, RZ, -0x3ff ;  /* 0xfffffc01ff0a7424 */ /* 0x000fe200078e00ff */
        /* <DEDUP_REMOVED lines=58> */
[----:B------:R-:W-:Y:S01]  /*32c0*/  LOP3.LUT R4, R3, 0x800fffff, RZ, 0xc0, !PT ;  /* 0x800fffff03047812 */ /* 0x000fe200078ec0ff */
[----:B------:R-:W-:Y:S02]  /*32d0*/  IMAD.MOV.U32 R14, RZ, RZ, RZ ;  /* 0x000000ffff0e7224 */ /* 0x000fe400078e00ff */
[----:B------:R-:W-:Y:S01]  /*32e0*/  IMAD.MOV.U32 R68, RZ, RZ, 0x3ae80f1e ;  /* 0x3ae80f1eff447424 */ /* 0x000fe200078e00ff */
[----:B------:R-:W-:Y:S01]  /*32f0*/  LOP3.LUT R5, R4, 0x3ff00000, RZ, 0xfc, !PT ;  /* 0x3ff0000004057812 */ /* 0x000fe200078efcff */
[----:B------:R-:W-:Y:S02]  /*3300*/  IMAD.MOV.U32 R4, RZ, RZ, R2 ;  /* 0x000000ffff047224 */ /* 0x000fe400078e0002 */
[----:B------:R-:W-:Y:S01]  /*3310*/  IMAD.MOV.U32 R69, RZ, RZ, 0x3eb1380b ;  /* 0x3eb1380bff457424 */ /* 0x000fe200078e00ff */
[----:B------:R-:W-:-:S13]  /*3320*/  ISETP.GE.AND P5, PT, R5, 0x3ff6a09f, PT ;  /* 0x3ff6a09f0500780c */ /* 0x000fda0003fa6270 */
[----:B------:R-:W-:-:S05]  /*3330*/  @P5 IADD3 R9, R5, -0x100000, RZ ;  /* 0xfff0000005095810 */ /* 0x000fca0007ffe0ff */
[----:B------:R-:W-:-:S06]  /*3340*/  @P5 IMAD.MOV.U32 R5, RZ, RZ, R9 ;  /* 0x000000ffff055224 */ /* 0x000fcc00078e0009 */
[----:B------:R-:W0:-:S04]  /*3350*/  DADD R8, R4, 1 ;  /* 0x3ff0000004087429 */ /* 0x000e080000000000 */
[----:B------:R-:W-:Y:S02]  /*3360*/  DADD R4, R4, -1 ;  /* 0xbff0000004047429 */ /* 0x000fe40000000000 */
[----:B0-----:R-:W0:Y:S02]  /*3370*/  MUFU.RCP64H R15, R9 ;  /* 0x00000009000f7308 */ /* 0x001e240000001800 */
[----:B0-----:R0:W1:Y:S02]  /*3380*/  DFMA R16, -R8, R14, 1 ;  /* 0x3ff000000810742b */ /* 0x001064000000010e */
[----:B0-----:R-:W-:Y:S01]  /*3390*/  LEA.HI R8, R3, R10, RZ, 0xc ;  /* 0x0000000a03087211 */ /* 0x001fe200078f60ff */
[----:B------:R-:W-:-:S03]  /*33a0*/  IMAD.MOV.U32 R9, RZ, RZ, 0x43300000 ;  /* 0x43300000ff097424 */ /* 0x000fc600078e00ff */
[----:B-1----:R-:W0:Y:S01]  /*33b0*/  DFMA R16, R16, R16, R16 ;  /* 0x000000101010722b */ /* 0x002e220000000010 */
[----:B------:R-:W-:-:S04]  /*33c0*/  @P5 IADD3 R8, R8, 0x1, RZ ;  /* 0x0000000108085810 */ /* 0x000fc80007ffe0ff */
[----:B------:R-:W-:Y:S01]  /*33d0*/  LOP3.LUT R8, R8, 0x80000000, RZ, 0x3c, !PT ;  /* 0x8000000008087812 */ /* 0x000fe200078e3cff */
[----:B0-----:R-:W0:-:S05]  /*33e0*/  DFMA R16, R14, R16, R14 ;  /* 0x000000100e10722b */ /* 0x001e0a000000000e */
[----:B------:R-:W-:-:S04]  /*33f0*/  DADD R8, R8, c[0x2][0x58] ;  /* 0x0080160008087629 */ /* 0x000fc80000000000 */
        /* <DEDUP_REMOVED lines=22> */
.L_x_5733:
[----:B------:R-:W-:Y:S05]  /*3560*/  BSYNC B0 ;  /* 0x0000000000007941 */ /* 0x000fea0003800000 */
.L_x_5732:
        /* <DEDUP_REMOVED lines=9> */
.L_x_5735:
[----:B------:R-:W-:Y:S05]  /*3600*/  BSYNC B2 ;  /* 0x0000000000027941 */ /* 0x000fea0003800000 */
.L_x_5734:
        /* <DEDUP_REMOVED lines=43> */
.L_x_5737:
[----:B------:R-:W-:-:S04]  /*38c0*/  ISETP.GE.AND P0, PT, R21, RZ, PT ;  /* 0x000000ff1500720c */ /* 0x000fc80003f06270 */
[----:B0-----:R-:W-:Y:S02]  /*38d0*/  FSEL R2, RZ, 3.37028055040000000000e+12, P0 ;  /* 0x54442d18ff027808 */ /* 0x001fe40000000000 */
[----:B------:R-:W-:Y:S02]  /*38e0*/  FSEL R3, RZ, 2.1426990032196044922, P0 ;  /* 0x400921fbff037808 */ /* 0x000fe40000000000 */
.L_x_5738:
[----:B------:R-:W-:Y:S05]  /*38f0*/  BSYNC B0 ;  /* 0x0000000000007941 */ /* 0x000fea0003800000 */
.L_x_5736:
[----:B------:R0:W2:Y:S02]  /*3900*/  DADD R20, |R20|, |R22| ;  /* 0x0000000014147229 */ /* 0x0000a40000000616 */
[----:B0-----:R-:W-:-:S04]  /*3910*/  LOP3.LUT R23, R3, 0x80000000, R23, 0xb8, !PT ;  /* 0x8000000003177812 */ /* 0x001fc800078eb817 */
[----:B--2---:R-:W0:-:S06]  /*3920*/  DSETP.GTU.AND P0, PT, |R20|, +INF , PT ;  /* 0x7ff000001400742a */ /* 0x004e0c0003f0c200 */
[----:B0-----:R-:W-:Y:S02]  /*3930*/  FSEL R2, R20, R2, P0 ;  /* 0x0000000214027208 */ /* 0x001fe40000000000 */
[----:B------:R-:W-:Y:S01]  /*3940*/  FSEL R3, R21, R23, P0 ;  /* 0x0000001715037208 */ /* 0x000fe20000000000 */
[----:B------:R-:W-:Y:S05]  /*3950*/  BRA `(.L_x_5711) ;  /* 0x000023b000007947 */ /* 0x000fea0003800000 */
.L_x_5698:
        /* <DEDUP_REMOVED lines=69> */
.L_x_5741:
        /* <DEDUP_REMOVED lines=21> */
.L_x_5744:
[----:B------:R-:W-:Y:S05]  /*3f00*/  BSYNC B3 ;  /* 0x0000000000037941 */ /* 0x000fea0003800000 */
.L_x_5743:
        /* <DEDUP_REMOVED lines=15> */
.L_x_5742:
[----:B------:R-:W-:Y:S05]  /*4000*/  BSYNC B2 ;  /* 0x0000000000027941 */ /* 0x000fea0003800000 */
.L_x_5740:
        /* <DEDUP_REMOVED lines=44> */
.L_x_5739:
        /* <DEDUP_REMOVED lines=46> */
.L_x_5697:
        /* <DEDUP_REMOVED lines=22> */
[----:B-----5:R-:W-:Y:S05]  /*4710*/  CALL.REL.NOINC `($__internal_3_$__cuda_sm20_div_rn_f64_full) ;  /* 0x000350e000007944 */ /* 0x020fea0003c00000 */
.L_x_5746:
[----:B------:R-:W-:Y:S05]  /*4720*/  BSYNC B2 ;  /* 0x0000000000027941 */ /* 0x000fea0003800000 */
.L_x_5745:
        /* <DEDUP_REMOVED lines=23> */
[----:B-1---5:R-:W-:Y:S05]  /*48a0*/  CALL.REL.NOINC `($__internal_3_$__cuda_sm20_div_rn_f64_full) ;  /* 0x00034f5000007944 */ /* 0x022fea0003c00000 */
[----:B------:R-:W-:Y:S02]  /*48b0*/  IMAD.MOV.U32 R2, RZ, RZ, R6 ;  /* 0x000000ffff027224 */ /* 0x000fe400078e0006 */
[----:B------:R-:W-:Y:S02]  /*48c0*/  IMAD.MOV.U32 R3, RZ, RZ, R7 ;  /* 0x000000ffff037224 */ /* 0x000fe400078e0007 */
.L_x_5748:
[----:B------:R-:W-:Y:S05]  /*48d0*/  BSYNC B2 ;  /* 0x0000000000027941 */ /* 0x000fea0003800000 */
.L_x_5747:
[----:B------:R-:W0:Y:S01]  /*48e0*/  DADD R4, -RZ, |R2| ;  /* 0x00000000ff047229 */ /* 0x000e220000000502 */
[----:B------:R-:W-:Y:S01]  /*48f0*/  IMAD.MOV.U32 R8, RZ, RZ, c[0x2][0x154] ;  /* 0x00805500ff087624 */ /* 0x000fe200078e00ff */
[----:B------:R-:W-:Y:S01]  /*4900*/  BSSY B0, `(.L_x_5749) ;  /* 0x000006d000007945 */ /* 0x000fe20003800000 */
[----:B------:R-:W-:-:S02]  /*4910*/  IMAD.MOV.U32 R16, RZ, RZ, 0x0 ;  /* 0x00000000ff107424 */ /* 0x000fc400078e00ff */
[----:B------:R-:W-:Y:S02]  /*4920*/  IMAD.MOV.U32 R17, RZ, RZ, 0x3fd80000 ;  /* 0x3fd80000ff117424 */ /* 0x000fe400078e00ff */
[----:B------:R-:W-:-:S03]  /*4930*/  IMAD.MOV.U32 R10, RZ, RZ, -0x3ff ;  /* 0xfffffc01ff0a7424 */ /* 0x000fc600078e00ff */
[CC--:B0-----:R-:W-:Y:S02]  /*4940*/  ISETP.GT.U32.AND P0, PT, R4.reuse, R76.reuse, PT ;  /* 0x0000004c0400720c */ /* 0x0c1fe40003f04070 */
[CC--:B------:R-:W-:Y:S02]  /*4950*/  ISETP.LT.U32.AND P5, PT, R4.reuse, R76.reuse, PT ;  /* 0x0000004c0400720c */ /* 0x0c0fe40003fa1070 */
[CC--:B------:R-:W-:Y:S02]  /*4960*/  ISETP.GT.U32.AND.EX P0, PT, R5.reuse, R77.reuse, PT, P0 ;  /* 0x0000004d0500720c */ /* 0x0c0fe40003f04100 */
[CC--:B------:R-:W-:Y:S02]  /*4970*/  ISETP.LT.U32.AND.EX P5, PT, R5.reuse, R77.reuse, PT, P5 ;  /* 0x0000004d0500720c */ /* 0x0c0fe40003fa1150 */
[----:B------:R-:W-:Y:S02]  /*4980*/  SEL R67, R5, R77, P0 ;  /* 0x0000004d05437207 */ /* 0x000fe40000000000 */
        /* <DEDUP_REMOVED lines=20> */
[----:B01----:R-:W0:-:S06]  /*4ad0*/  DMUL R14, R8, R8 ;  /* 0x00000008080e7228 */ /* 0x003e0c0000000000 */
        /* <DEDUP_REMOVED lines=79> */
.L_x_5750:
[----:B------:R-:W-:Y:S05]  /*4fd0*/  BSYNC B0 ;  /* 0x0000000000007941 */ /* 0x000fea0003800000 */
.L_x_5749:
        /* <DEDUP_REMOVED lines=9> */
.L_x_5752:
[----:B------:R-:W-:Y:S05]  /*5070*/  BSYNC B2 ;  /* 0x0000000000027941 */ /* 0x000fea0003800000 */
.L_x_5751:
        /* <DEDUP_REMOVED lines=43> */
.L_x_5754:
[----:B------:R-:W-:-:S04]  /*5330*/  ISETP.GE.AND P0, PT, R21, RZ, PT ;  /* 0x000000ff1500720c */ /* 0x000fc80003f06270 */
[----:B0-----:R-:W-:Y:S02]  /*5340*/  FSEL R2, RZ, 3.37028055040000000000e+12, P0 ;  /* 0x54442d18ff027808 */ /* 0x001fe40000000000 */
[----:B------:R-:W-:Y:S02]  /*5350*/  FSEL R3, RZ, 2.1426990032196044922, P0 ;  /* 0x400921fbff037808 */ /* 0x000fe40000000000 */
.L_x_5755:
[----:B------:R-:W-:Y:S05]  /*5360*/  BSYNC B0 ;  /* 0x0000000000007941 */ /* 0x000fea0003800000 */
.L_x_5753:
[----:B------:R0:W2:Y:S02]  /*5370*/  DADD R20, |R20|, |R22| ;  /* 0x0000000014147229 */ /* 0x0000a40000000616 */
[----:B0-----:R-:W-:Y:S02]  /*5380*/  LOP3.LUT R23, R3, 0x80000000, R23, 0xb8, !PT ;  /* 0x8000000003177812 */ /* 0x001fe400078eb817 */
[----:B-1----:R-:W-:-:S04]  /*5390*/  DADD R76, R76, 1 ;  /* 0x3ff000004c4c7429 */ /* 0x002fc80000000000 */
[----:B--2---:R-:W0:-:S06]  /*53a0*/  DSETP.GTU.AND P0, PT, |R20|, +INF , PT ;  /* 0x7ff000001400742a */ /* 0x004e0c0003f0c200 */
[----:B0-----:R-:W-:Y:S02]  /*53b0*/  FSEL R2, R20, R2, P0 ;  /* 0x0000000214027208 */ /* 0x001fe40000000000 */
[----:B------:R-:W-:Y:S01]  /*53c0*/  FSEL R3, R21, R23, P0 ;  /* 0x0000001715037208 */ /* 0x000fe20000000000 */
[----:B------:R-:W-:Y:S05]  /*53d0*/  BRA `(.L_x_5711) ;  /* 0x0000093000007947 */ /* 0x000fea0003800000 */
.L_x_5696:
        /* <DEDUP_REMOVED lines=87> */
.L_x_5757:
[----:B------:R-:W-:Y:S05]  /*5950*/  BSYNC B0 ;  /* 0x0000000000007941 */ /* 0x000fea0003800000 */
.L_x_5756:
[----:B------:R-:W-:Y:S01]  /*5960*/  FSETP.GT.AND P0, PT, |R49|, 1.469367938527859385e-39, PT ;  /* 0x001000003100780b */ /* 0x000fe20003f04200 */
[----:B------:R-:W-:-:S12]  /*5970*/  BSSY B2, `(.L_x_5758) ;  /* 0x0000006000027945 */ /* 0x000fd80003800000 */
[----:B------:R-:W-:Y:S05]  /*5980*/  @P0 BRA P5, `(.L_x_5759) ;  /* 0x0000004000000947 */ /* 0x000fea0002800000 */
[----:B------:R-:W-:Y:S01]  /*5990*/  IMAD.MOV.U32 R66, RZ, RZ, R54 ;  /* 0x000000ffff427224 */ /* 0x000fe200078e0036 */
[----:B------:R-:W-:Y:S01]  /*59a0*/  MOV R0, 0x59d0 ;  /* 0x000059d000007802 */ /* 0x000fe20000000f00 */
[----:B0-----:R-:W-:Y:S02]  /*59b0*/  IMAD.MOV.U32 R3, RZ, RZ, R55 ;  /* 0x000000ffff037224 */ /* 0x001fe400078e0037 */
[----:B-1---5:R-:W-:Y:S05]  /*59c0*/  CALL.REL.NOINC `($__internal_3_$__cuda_sm20_div_rn_f64_full) ;  /* 0x00033e3000007944 */ /* 0x022fea0003c00000 */
.L_x_5759:
[----:B------:R-:W-:Y:S05]  /*59d0*/  BSYNC B2 ;  /* 0x0000000000027941 */ /* 0x000fea0003800000 */
.L_x_5758:
[----:B0-----:R-:W0:Y:S01]  /*59e0*/  DMUL R2, R6, R6 ;  /* 0x0000000606027228 */ /* 0x001e220000000000 */
[----:B------:R-:W-:Y:S01]  /*59f0*/  IMAD.MOV.U32 R4, RZ, RZ, 0x2a25ff7e ;  /* 0x2a25ff7eff047424 */ /* 0x000fe200078e00ff */
[----:B------:R-:W-:Y:S01]  /*5a00*/  ISETP.GE.AND P0, PT, R21, RZ, PT ;  /* 0x000000ff1500720c */ /* 0x000fe20003f06270 */
[----:B------:R-:W-:Y:S01]  /*5a10*/  IMAD.MOV.U32 R5, RZ, RZ, 0x3ef53e1d ;  /* 0x3ef53e1dff057424 */ /* 0x000fe200078e00ff */
[----:B------:R-:W-:Y:S01]  /*5a20*/  DSETP.NEU.AND P5, PT, R54, RZ, PT ;  /* 0x000000ff3600722a */ /* 0x000fe20003fad000 */
[----:B------:R-:W-:Y:S04]  /*5a30*/  BSSY B0, `(.L_x_5760) ;  /* 0x0000028000007945 */ /* 0x000fe80003800000 */
        /* <DEDUP_REMOVED lines=37> */
.L_x_5761:
[----:B------:R-:W-:Y:S02]  /*5c90*/  FSEL R2, RZ, 3.37028055040000000000e+12, P0 ;  /* 0x54442d18ff027808 */ /* 0x000fe40000000000 */
[----:B------:R-:W-:Y:S02]  /*5ca0*/  FSEL R3, RZ, 2.1426990032196044922, P0 ;  /* 0x400921fbff037808 */ /* 0x000fe40000000000 */
.L_x_5762:
[----:B------:R-:W-:Y:S05]  /*5cb0*/  BSYNC B0 ;  /* 0x0000000000007941 */ /* 0x000fea0003800000 */
.L_x_5760:
[----:B------:R0:W2:Y:S02]  /*5cc0*/  DADD R20, |R20|, |R22| ;  /* 0x0000000014147229 */ /* 0x0000a40000000616 */
[----:B0-----:R-:W-:-:S04]  /*5cd0*/  LOP3.LUT R23, R3, 0x80000000, R23, 0xb8, !PT ;  /* 0x8000000003177812 */ /* 0x001fc800078eb817 */
[----:B--2---:R-:W0:-:S06]  /*5ce0*/  DSETP.GTU.AND P0, PT, |R20|, +INF , PT ;  /* 0x7ff000001400742a */ /* 0x004e0c0003f0c200 */
[----:B0-----:R-:W-:Y:S02]  /*5cf0*/  FSEL R2, R20, R2, P0 ;  /* 0x0000000214027208 */ /* 0x001fe40000000000 */
[----:B------:R-:W-:Y:S02]  /*5d00*/  FSEL R3, R21, R23, P0 ;  /* 0x0000001715037208 */ /* 0x000fe40000000000 */
.L_x_5711:
[----:B------:R-:W-:Y:S05]  /*5d10*/  BSYNC B1 ;  /* 0x0000000000017941 */ /* 0x000fea0003800000 */
.L_x_5695:
        /* <DEDUP_REMOVED lines=53> */
.L_x_5769:
[----:B------:R-:W-:Y:S05]  /*6070*/  BSYNC B0 ;  /* 0x0000000000007941 */ /* 0x000fea0003800000 */
.L_x_5768:
        /* <DEDUP_REMOVED lines=13> */
[----:B012--5:R-:W-:Y:S05]  /*6150*/  CALL.REL.NOINC `($_ZN2at6native55_GLOBAL__N__de093ff9_22_ForeachBinaryOpList_cu_a911ec4325multi_tensor_apply_kernelINS1_18TensorListMetadataILi2EEENS1_24BinaryOpListAlphaFunctorIN3c107complexIdEELi2ELi2ELi0EEEJNS1_13power_functorIS8_EES8_EEEvT_T0_DpT1_$__internal_trig_reduction_slowpathd) ;  /* 0x00033c6000007944 */ /* 0x027fea0003c00000 */
[----:B------:R-:W-:Y:S02]  /*6160*/  IMAD.MOV.U32 R20, RZ, RZ, R4 ;  /* 0x000000ffff147224 */ /* 0x000fe400078e0004 */
[----:B------:R-:W-:Y:S01]  /*6170*/  IMAD.MOV.U32 R21, RZ, RZ, R5 ;  /* 0x000000ffff157224 */ /* 0x000fe200078e0005 */
[----:B------:R-:W-:Y:S05]  /*6180*/  BRA `(.L_x_5772) ;  /* 0x0000002000007947 */ /* 0x000fea0003800000 */
.L_x_5771:
[----:B------:R2:W3:Y:S01]  /*6190*/  DMUL R20, RZ, R54 ;  /* 0x00000036ff147228 */ /* 0x0004e20000000000 */
[----:B0-----:R-:W-:-:S05]  /*61a0*/  IMAD.MOV.U32 R3, RZ, RZ, RZ ;  /* 0x000000ffff037224 */ /* 0x001fca00078e00ff */
.L_x_5772:
[----:B------:R-:W-:Y:S05]  /*61b0*/  BSYNC B2 ;  /* 0x0000000000027941 */ /* 0x000fea0003800000 */
.L_x_5770:
        /* <DEDUP_REMOVED lines=36> */
[----:B0123-5:R-:W-:Y:S05]  /*6400*/  CALL.REL.NOINC `($_ZN2at6native55_GLOBAL__N__de093ff9_22_ForeachBinaryOpList_cu_a911ec4325multi_tensor_apply_kernelINS1_18TensorListMetadataILi2EEENS1_24BinaryOpListAlphaFunctorIN3c107complexIdEELi2ELi2ELi0EEEJNS1_13power_functorIS8_EES8_EEEvT_T0_DpT1_$__internal_trig_reduction_slowpathd) ;  /* 0x000339b000007944 */ /* 0x02ffea0003c00000 */
[----:B------:R-:W-:Y:S02]  /*6410*/  IMAD.MOV.U32 R0, RZ, RZ, R3 ;  /* 0x000000ffff007224 */ /* 0x000fe400078e0003 */
[----:B------:R-:W-:Y:S02]  /*6420*/  IMAD.MOV.U32 R2, RZ, RZ, R4 ;  /* 0x000000ffff027224 */ /* 0x000fe400078e0004 */
[----:B------:R-:W-:Y:S01]  /*6430*/  IMAD.MOV.U32 R3, RZ, RZ, R5 ;  /* 0x000000ffff037224 */ /* 0x000fe200078e0005 */
[----:B------:R-:W-:Y:S05]  /*6440*/  BRA `(.L_x_5775) ;  /* 0x0000002000007947 */ /* 0x000fea0003800000 */
.L_x_5774:
[----:B------:R2:W3:Y:S01]  /*6450*/  DMUL R2, RZ, R54 ;  /* 0x00000036ff027228 */ /* 0x0004e20000000000 */
[----:B------:R-:W-:-:S05]  /*6460*/  IMAD.MOV.U32 R0, RZ, RZ, RZ ;  /* 0x000000ffff007224 */ /* 0x000fca00078e00ff */
.L_x_5775:
[----:B------:R-:W-:Y:S05]  /*6470*/  BSYNC B2 ;  /* 0x0000000000027941 */ /* 0x000fea0003800000 */
.L_x_5773:
        /* <DEDUP_REMOVED lines=25> */
.L_x_5767:
        /* <DEDUP_REMOVED lines=38> */
.L_x_5778:
[----:B------:R-:W-:Y:S05]  /*6870*/  BSYNC B0 ;  /* 0x0000000000007941 */ /* 0x000fea0003800000 */
.L_x_5777:
        /* <DEDUP_REMOVED lines=17> */
.L_x_5780:
[----:B------:R2:W3:Y:S01]  /*6990*/  DMUL R22, RZ, R54 ;  /* 0x00000036ff167228 */ /* 0x0004e20000000000 */
[----:B0-----:R-:W-:-:S05]  /*69a0*/  IMAD.MOV.U32 R3, RZ, RZ, RZ ;  /* 0x000000ffff037224 */ /* 0x001fca00078e00ff */
.L_x_5781:
[----:B------:R-:W-:Y:S05]  /*69b0*/  BSYNC B2 ;  /* 0x0000000000027941 */ /* 0x000fea0003800000 */
.L_x_5779:
        /* <DEDUP_REMOVED lines=41> */
.L_x_5783:
[----:B------:R2:W3:Y:S01]  /*6c50*/  DMUL R2, RZ, R54 ;  /* 0x00000036ff027228 */ /* 0x0004e20000000000 */
[----:B------:R-:W-:-:S05]  /*6c60*/  IMAD.MOV.U32 R0, RZ, RZ, RZ ;  /* 0x000000ffff007224 */ /* 0x000fca00078e00ff */
.L_x_5784:
[----:B------:R-:W-:Y:S05]  /*6c70*/  BSYNC B2 ;  /* 0x0000000000027941 */ /* 0x000fea0003800000 */
.L_x_5782:
        /* <DEDUP_REMOVED lines=39> */
.L_x_5766:
        /* <DEDUP_REMOVED lines=11> */
.L_x_5785:
[----:B------:R-:W0:-:S10]  /*6fa0*/  DADD R20, R54, -R54 ;  /* 0x0000000036147229 */ /* 0x000e140000000836 */
[----:B0-----:R-:W-:Y:S02]  /*6fb0*/  IMAD.MOV.U32 R22, RZ, RZ, R20 ;  /* 0x000000ffff167224 */ /* 0x001fe400078e0014 */
[----:B------:R-:W-:Y:S01]  /*6fc0*/  IMAD.MOV.U32 R23, RZ, RZ, R21 ;  /* 0x000000ffff177224 */ /* 0x000fe200078e0015 */
[----:B------:R-:W-:Y:S05]  /*6fd0*/  BRA `(.L_x_5776) ;  /* 0x0000081000007947 */ /* 0x000fea0003800000 */
.L_x_5765:
        /* <DEDUP_REMOVED lines=14> */
[----:B01---5:R-:W-:Y:S05]  /*70c0*/  CALL.REL.NOINC `($_ZN2at6native55_GLOBAL__N__de093ff9_22_ForeachBinaryOpList_cu_a911ec4325multi_tensor_apply_kernelINS1_18TensorListMetadataILi2EEENS1_24BinaryOpListAlphaFunctorIN3c107complexIdEELi2ELi2ELi0EEEJNS1_13power_functorIS8_EES8_EEEvT_T0_DpT1_$__internal_trig_reduction_slowpathd) ;  /* 0x00032cf000007944 */ /* 0x023fea0003c00000 */
[----:B------:R-:W-:Y:S02]  /*70d0*/  IMAD.MOV.U32 R0, RZ, RZ, R3 ;  /* 0x000000ffff007224 */ /* 0x000fe400078e0003 */
[----:B------:R-:W-:Y:S02]  /*70e0*/  IMAD.MOV.U32 R2, RZ, RZ, R4 ;  /* 0x000000ffff027224 */ /* 0x000fe400078e0004 */
[----:B------:R-:W-:Y:S01]  /*70f0*/  IMAD.MOV.U32 R3, RZ, RZ, R5 ;  /* 0x000000ffff037224 */ /* 0x000fe200078e0005 */
[----:B------:R-:W-:Y:S05]  /*7100*/  BRA `(.L_x_5788) ;  /* 0x0000002000007947 */ /* 0x000fea0003800000 */
.L_x_5787:
[----:B------:R0:W1:Y:S01]  /*7110*/  DMUL R2, RZ, R54 ;  /* 0x00000036ff027228 */ /* 0x0000620000000000 */
[----:B------:R-:W-:-:S05]  /*7120*/  IMAD.MOV.U32 R0, RZ, RZ, RZ ;  /* 0x000000ffff007224 */ /* 0x000fca00078e00ff */
.L_x_5788:
[----:B------:R-:W-:Y:S05]  /*7130*/  BSYNC B2 ;  /* 0x0000000000027941 */ /* 0x000fea0003800000 */
.L_x_5786:
        /* <DEDUP_REMOVED lines=36> */
[----:B012--5:R-:W-:Y:S05]  /*7380*/  CALL.REL.NOINC `($_ZN2at6native55_GLOBAL__N__de093ff9_22_ForeachBinaryOpList_cu_a911ec4325multi_tensor_apply_kernelINS1_18TensorListMetadataILi2EEENS1_24BinaryOpListAlphaFunctorIN3c107complexIdEELi2ELi2ELi0EEEJNS1_13power_functorIS8_EES8_EEEvT_T0_DpT1_$__internal_trig_reduction_slowpathd) ;  /* 0x00032a3000007944 */ /* 0x027fea0003c00000 */
[----:B------:R-:W-:Y:S02]  /*7390*/  IMAD.MOV.U32 R0, RZ, RZ, R3 ;  /* 0x000000ffff007224 */ /* 0x000fe400078e0003 */
[----:B------:R-:W-:Y:S02]  /*73a0*/  IMAD.MOV.U32 R22, RZ, RZ, R4 ;  /* 0x000000ffff167224 */ /* 0x000fe400078e0004 */
[----:B------:R-:W-:Y:S01]  /*73b0*/  IMAD.MOV.U32 R23, RZ, RZ, R5 ;  /* 0x000000ffff177224 */ /* 0x000fe200078e0005 */
[----:B------:R-:W-:Y:S05]  /*73c0*/  BRA `(.L_x_5791) ;  /* 0x0000002000007947 */ /* 0x000fea0003800000 */
.L_x_5790:
[----:B------:R1:W2:Y:S01]  /*73d0*/  DMUL R22, RZ, R54 ;  /* 0x00000036ff167228 */ /* 0x0002a20000000000 */
[----:B------:R-:W-:-:S05]  /*73e0*/  IMAD.MOV.U32 R0, RZ, RZ, RZ ;  /* 0x000000ffff007224 */ /* 0x000fca00078e00ff */
.L_x_5791:
[----:B------:R-:W-:Y:S05]  /*73f0*/  BSYNC B2 ;  /* 0x0000000000027941 */ /* 0x000fea0003800000 */
.L_x_5789:
        /* <DEDUP_REMOVED lines=24> */
.L_x_5764:
        /* <DEDUP_REMOVED lines=36> */
.L_x_5793:
[----:B------:R-:W-:Y:S05]  /*77c0*/  BSYNC B0 ;  /* 0x0000000000007941 */ /* 0x000fea0003800000 */
.L_x_5792:
[----:B------:R-:W-:Y:S02]  /*77d0*/  IMAD.MOV.U32 R22, RZ, RZ, R54 ;  /* 0x000000ffff167224 */ /* 0x000fe400078e0036 */
[----:B------:R-:W-:Y:S02]  /*77e0*/  IMAD.MOV.U32 R23, RZ, RZ, R55 ;  /* 0x000000ffff177224 */ /* 0x000fe400078e0037 */
.L_x_5776:
[----:B012---:R-:W-:Y:S05]  /*77f0*/  BSYNC B1 ;  /* 0x0000000000017941 */ /* 0x007fea0003800000 */
.L_x_5763:
        /* <DEDUP_REMOVED lines=94> */
.L_x_5801:
        /* <DEDUP_REMOVED lines=20> */
[----:B---3--:R-:W-:Y:S05]  /*7f20*/  CALL.REL.NOINC `($__internal_3_$__cuda_sm20_div_rn_f64_full) ;  /* 0x000318d000007944 */ /* 0x008fea0003c00000 */
.L_x_5804:
[----:B------:R-:W-:Y:S05]  /*7f30*/  BSYNC B3 ;  /* 0x0000000000037941 */ /* 0x000fea0003800000 */
.L_x_5803:
        /* <DEDUP_REMOVED lines=15> */
.L_x_5802:
[----:B------:R-:W-:Y:S05]  /*8030*/  BSYNC B2 ;  /* 0x0000000000027941 */ /* 0x000fea0003800000 */
.L_x_5800:
        /* <DEDUP_REMOVED lines=20> */
[----:B-123--:R-:W-:Y:S05]  /*8180*/  CALL.REL.NOINC `($__internal_3_$__cuda_sm20_div_rn_f64_full) ;  /* 0x0003167000007944 */ /* 0x00efea0003c00000 */
.L_x_5806:
[----:B------:R-:W-:Y:S05]  /*8190*/  BSYNC B2 ;  /* 0x0000000000027941 */ /* 0x000fea0003800000 */
.L_x_5805:
        /* <DEDUP_REMOVED lines=43> */
.L_x_5808:
[----:B------:R-:W-:-:S04]  /*8450*/  ISETP.GE.AND P0, PT, R45, RZ, PT ;  /* 0x000000ff2d00720c */ /* 0x000fc80003f06270 */
[----:B------:R-:W-:Y:S02]  /*8460*/  FSEL R2, RZ, 3.37028055040000000000e+12, P0 ;  /* 0x54442d18ff027808 */ /* 0x000fe40000000000 */
[----:B------:R-:W-:Y:S02]  /*8470*/  FSEL R3, RZ, 2.1426990032196044922, P0 ;  /* 0x400921fbff037808 */ /* 0x000fe40000000000 */
.L_x_5809:
[----:B------:R-:W-:Y:S05]  /*8480*/  BSYNC B0 ;  /* 0x0000000000007941 */ /* 0x000fea0003800000 */
.L_x_5807:
[----:B------:R0:W4:Y:S02]  /*8490*/  DADD R44, |R44|, |R46| ;  /* 0x000000002c2c7229 */ /* 0x000124000000062e */
[----:B0-----:R-:W-:Y:S02]  /*84a0*/  LOP3.LUT R47, R3, 0x80000000, R47, 0xb8, !PT ;  /* 0x80000000032f7812 */ /* 0x001fe400078eb82f */
[----:B-12---:R-:W-:-:S04]  /*84b0*/  DMUL R54, R54, 0.5 ;  /* 0x3fe0000036367828 */ /* 0x006fc80000000000 */
[----:B----4-:R-:W0:-:S06]  /*84c0*/  DSETP.GTU.AND P0, PT, |R44|, +INF , PT ;  /* 0x7ff000002c00742a */ /* 0x010e0c0003f0c200 */
[----:B0-----:R-:W-:Y:S02]  /*84d0*/  FSEL R2, R44, R2, P0 ;  /* 0x000000022c027208 */ /* 0x001fe40000000000 */
[----:B------:R-:W-:Y:S01]  /*84e0*/  FSEL R3, R45, R47, P0 ;  /* 0x0000002f2d037208 */ /* 0x000fe20000000000 */
[----:B------:R-:W-:Y:S05]  /*84f0*/  BRA `(.L_x_5810) ;  /* 0x00004a3000007947 */ /* 0x000fea0003800000 */
.L_x_5799:
        /* <DEDUP_REMOVED lines=76> */
.L_x_5813:
[----:B------:R-:W-:Y:S05]  /*89c0*/  BSYNC B0 ;  /* 0x0000000000007941 */ /* 0x000fea0003800000 */
.L_x_5812:
        /* <DEDUP_REMOVED lines=8> */
[----:B-1-3--:R-:W-:Y:S05]  /*8a50*/  CALL.REL.NOINC `($__internal_3_$__cuda_sm20_div_rn_f64_full) ;  /* 0x00030da000007944 */ /* 0x00afea0003c00000 */
.L_x_5815:
[----:B------:R-:W-:Y:S05]  /*8a60*/  BSYNC B2 ;  /* 0x0000000000027941 */ /* 0x000fea0003800000 */
.L_x_5814:
        /* <DEDUP_REMOVED lines=43> */
.L_x_5817:
[----:B------:R-:W-:-:S04]  /*8d20*/  ISETP.GE.AND P0, PT, R45, RZ, PT ;  /* 0x000000ff2d00720c */ /* 0x000fc80003f06270 */
[----:B0-----:R-:W-:Y:S02]  /*8d30*/  FSEL R2, RZ, 3.37028055040000000000e+12, P0 ;  /* 0x54442d18ff027808 */ /* 0x001fe40000000000 */
[----:B------:R-:W-:Y:S02]  /*8d40*/  FSEL R3, RZ, 2.1426990032196044922, P0 ;  /* 0x400921fbff037808 */ /* 0x000fe40000000000 */
.L_x_5818:
[----:B------:R-:W-:Y:S05]  /*8d50*/  BSYNC B0 ;  /* 0x0000000000007941 */ /* 0x000fea0003800000 */
.L_x_5816:
[----:B------:R0:W2:Y:S02]  /*8d60*/  DADD R44, |R44|, |R46| ;  /* 0x000000002c2c7229 */ /* 0x0000a4000000062e */
[----:B0-----:R-:W-:Y:S02]  /*8d70*/  LOP3.LUT R47, R3, 0x80000000, R47, 0xb8, !PT ;  /* 0x80000000032f7812 */ /* 0x001fe400078eb82f */
[----:B-1----:R-:W-:-:S04]  /*8d80*/  DMUL R54, R54, 0.5 ;  /* 0x3fe0000036367828 */ /* 0x002fc80000000000 */
[----:B--2---:R-:W0:-:S06]  /*8d90*/  DSETP.GTU.AND P0, PT, |R44|, +INF , PT ;  /* 0x7ff000002c00742a */ /* 0x004e0c0003f0c200 */
[----:B0-----:R-:W-:Y:S02]  /*8da0*/  FSEL R2, R44, R2, P0 ;  /* 0x000000022c027208 */ /* 0x001fe40000000000 */
[----:B------:R-:W-:Y:S01]  /*8db0*/  FSEL R3, R45, R47, P0 ;  /* 0x0000002f2d037208 */ /* 0x000fe20000000000 */
[----:B------:R-:W-:Y:S05]  /*8dc0*/  BRA `(.L_x_5810) ;  /* 0x0000416000007947 */ /* 0x000fea0003800000 */
.L_x_5811:
        /* <DEDUP_REMOVED lines=27> */
.L_x_5820:
        /* <DEDUP_REMOVED lines=83> */
.L_x_5819:
        /* <DEDUP_REMOVED lines=77> */
.L_x_5822:
        /* <DEDUP_REMOVED lines=20> */
[----:B------:R-:W-:Y:S05]  /*9ac0*/  CALL.REL.NOINC `($__internal_3_$__cuda_sm20_div_rn_f64_full) ;  /* 0x0002fd3000007944 */ /* 0x000fea0003c00000 */
.L_x_5825:
[----:B------:R-:W-:Y:S05]  /*9ad0*/  BSYNC B3 ;  /* 0x0000000000037941 */ /* 0x000fea0003800000 */
.L_x_5824:
        /* <DEDUP_REMOVED lines=15> */
.L_x_5823:
[----:B------:R-:W-:Y:S05]  /*9bd0*/  BSYNC B2 ;  /* 0x0000000000027941 */ /* 0x000fea0003800000 */
.L_x_5821:
        /* <DEDUP_REMOVED lines=20> */
[----:B-12---:R-:W-:Y:S05]  /*9d20*/  CALL.REL.NOINC `($__internal_3_$__cuda_sm20_div_rn_f64_full) ;  /* 0x0002fad000007944 */ /* 0x006fea0003c00000 */
.L_x_5827:
[----:B------:R-:W-:Y:S05]  /*9d30*/  BSYNC B2 ;  /* 0x0000000000027941 */ /* 0x000fea0003800000 */
.L_x_5826:
        /* <DEDUP_REMOVED lines=43> */
.L_x_5829:
[----:B------:R-:W-:-:S04]  /*9ff0*/  ISETP.GE.AND P0, PT, R45, RZ, PT ;  /* 0x000000ff2d00720c */ /* 0x000fc80003f06270 */
[----:B------:R-:W-:Y:S02]  /*a000*/  FSEL R2, RZ, 3.37028055040000000000e+12, P0 ;  /* 0x54442d18ff027808 */ /* 0x000fe40000000000 */
[----:B------:R-:W-:Y:S02]  /*a010*/  FSEL R3, RZ, 2.1426990032196044922, P0 ;  /* 0x400921fbff037808 */ /* 0x000fe40000000000 */
.L_x_5830:
[----:B------:R-:W-:Y:S05]  /*a020*/  BSYNC B0 ;  /* 0x0000000000007941 */ /* 0x000fea0003800000 */
.L_x_5828:
[----:B------:R0:W3:Y:S02]  /*a030*/  DADD R44, |R44|, |R46| ;  /* 0x000000002c2c7229 */ /* 0x0000e4000000062e */
[----:B0-----:R-:W-:Y:S02]  /*a040*/  LOP3.LUT R47, R3, 0x80000000, R47, 0xb8, !PT ;  /* 0x80000000032f7812 */ /* 0x001fe400078eb82f */
[----:B-12---:R-:W-:-:S04]  /*a050*/  DMUL R54, R54, 0.5 ;  /* 0x3fe0000036367828 */ /* 0x006fc80000000000 */
[----:B---3--:R-:W0:-:S06]  /*a060*/  DSETP.GTU.AND P0, PT, |R44|, +INF , PT ;  /* 0x7ff000002c00742a */ /* 0x008e0c0003f0c200 */
[----:B0-----:R-:W-:Y:S02]  /*a070*/  FSEL R2, R44, R2, P0 ;  /* 0x000000022c027208 */ /* 0x001fe40000000000 */
[----:B------:R-:W-:Y:S01]  /*a080*/  FSEL R3, R45, R47, P0 ;  /* 0x0000002f2d037208 */ /* 0x000fe20000000000 */
[----:B------:R-:W-:Y:S05]  /*a090*/  BRA `(.L_x_5810) ;  /* 0x00002e9000007947 */ /* 0x000fea0003800000 */
.L_x_5798:
        /* <DEDUP_REMOVED lines=110> */
.L_x_5832:
[----:B------:R-:W-:Y:S05]  /*a780*/  BSYNC B0 ;  /* 0x0000000000007941 */ /* 0x000fea0003800000 */
.L_x_5831:
        /* <DEDUP_REMOVED lines=9> */
.L_x_5834:
[----:B------:R-:W-:Y:S05]  /*a820*/  BSYNC B2 ;  /* 0x0000000000027941 */ /* 0x000fea0003800000 */
.L_x_5833:
        /* <DEDUP_REMOVED lines=43> */
.L_x_5836:
[----:B------:R-:W-:-:S04]  /*aae0*/  ISETP.GE.AND P0, PT, R45, RZ, PT ;  /* 0x000000ff2d00720c */ /* 0x000fc80003f06270 */
[----:B0-----:R-:W-:Y:S02]  /*aaf0*/  FSEL R2, RZ, 3.37028055040000000000e+12, P0 ;  /* 0x54442d18ff027808 */ /* 0x001fe40000000000 */
[----:B------:R-:W-:Y:S02]  /*ab00*/  FSEL R3, RZ, 2.1426990032196044922, P0 ;  /* 0x400921fbff037808 */ /* 0x000fe40000000000 */
.L_x_5837:
[----:B------:R-:W-:Y:S05]  /*ab10*/  BSYNC B0 ;  /* 0x0000000000007941 */ /* 0x000fea0003800000 */
.L_x_5835:
[----:B------:R0:W2:Y:S02]  /*ab20*/  DADD R44, |R44|, |R46| ;  /* 0x000000002c2c7229 */ /* 0x0000a4000000062e */
[----:B0-----:R-:W-:-:S04]  /*ab30*/  LOP3.LUT R47, R3, 0x80000000, R47, 0xb8, !PT ;  /* 0x80000000032f7812 */ /* 0x001fc800078eb82f */
[----:B--2---:R-:W0:-:S06]  /*ab40*/  DSETP.GTU.AND P0, PT, |R44|, +INF , PT ;  /* 0x7ff000002c00742a */ /* 0x004e0c0003f0c200 */
[----:B0-----:R-:W-:Y:S02]  /*ab50*/  FSEL R2, R44, R2, P0 ;  /* 0x000000022c027208 */ /* 0x001fe40000000000 */
[----:B------:R-:W-:Y:S01]  /*ab60*/  FSEL R3, R45, R47, P0 ;  /* 0x0000002f2d037208 */ /* 0x000fe20000000000 */
[----:B------:R-:W-:Y:S05]  /*ab70*/  BRA `(.L_x_5810) ;  /* 0x000023b000007947 */ /* 0x000fea0003800000 */
.L_x_5797:
        /* <DEDUP_REMOVED lines=69> */
.L_x_5840:
        /* <DEDUP_REMOVED lines=21> */
.L_x_5843:
[----:B------:R-:W-:Y:S05]  /*b120*/  BSYNC B3 ;  /* 0x0000000000037941 */ /* 0x000fea0003800000 */
.L_x_5842:
        /* <DEDUP_REMOVED lines=15> */
.L_x_5841:
[----:B------:R-:W-:Y:S05]  /*b220*/  BSYNC B2 ;  /* 0x0000000000027941 */ /* 0x000fea0003800000 */
.L_x_5839:
        /* <DEDUP_REMOVED lines=44> */
.L_x_5838:
        /* <DEDUP_REMOVED lines=46> */
.L_x_5796:
        /* <DEDUP_REMOVED lines=22> */
[----:B---3--:R-:W-:Y:S05]  /*b930*/  CALL.REL.NOINC `($__internal_3_$__cuda_sm20_div_rn_f64_full) ;  /* 0x0002dec000007944 */ /* 0x008fea0003c00000 */
.L_x_5845:
[----:B------:R-:W-:Y:S05]  /*b940*/  BSYNC B2 ;  /* 0x0000000000027941 */ /* 0x000fea0003800000 */
.L_x_5844:
        /* <DEDUP_REMOVED lines=23> */
[----:B-1-3--:R-:W-:Y:S05]  /*bac0*/  CALL.REL.NOINC `($__internal_3_$__cuda_sm20_div_rn_f64_full) ;  /* 0x0002dd3000007944 */ /* 0x00afea0003c00000 */
[----:B------:R-:W-:Y:S02]  /*bad0*/  IMAD.MOV.U32 R2, RZ, RZ, R6 ;  /* 0x000000ffff027224 */ /* 0x000fe400078e0006 */
[----:B------:R-:W-:Y:S02]  /*bae0*/  IMAD.MOV.U32 R3, RZ, RZ, R7 ;  /* 0x000000ffff037224 */ /* 0x000fe400078e0007 */
.L_x_5847:
[----:B------:R-:W-:Y:S05]  /*baf0*/  BSYNC B2 ;  /* 0x0000000000027941 */ /* 0x000fea0003800000 */
.L_x_5846:
        /* <DEDUP_REMOVED lines=111> */
.L_x_5849:
[----:B------:R-:W-:Y:S05]  /*c1f0*/  BSYNC B0 ;  /* 0x0000000000007941 */ /* 0x000fea0003800000 */
.L_x_5848:
        /* <DEDUP_REMOVED lines=9> */
.L_x_5851:
[----:B------:R-:W-:Y:S05]  /*c290*/  BSYNC B2 ;  /* 0x0000000000027941 */ /* 0x000fea0003800000 */
.L_x_5850:
        /* <DEDUP_REMOVED lines=43> */
.L_x_5853:
[----:B------:R-:W-:-:S04]  /*c550*/  ISETP.GE.AND P0, PT, R45, RZ, PT ;  /* 0x000000ff2d00720c */ /* 0x000fc80003f06270 */
[----:B0-----:R-:W-:Y:S02]  /*c560*/  FSEL R2, RZ, 3.37028055040000000000e+12, P0 ;  /* 0x54442d18ff027808 */ /* 0x001fe40000000000 */
[----:B------:R-:W-:Y:S02]  /*c570*/  FSEL R3, RZ, 2.1426990032196044922, P0 ;  /* 0x400921fbff037808 */ /* 0x000fe40000000000 */
.L_x_5854:
[----:B------:R-:W-:Y:S05]  /*c580*/  BSYNC B0 ;  /* 0x0000000000007941 */ /* 0x000fea0003800000 */
.L_x_5852:
[----:B------:R0:W2:Y:S02]  /*c590*/  DADD R44, |R44|, |R46| ;  /* 0x000000002c2c7229 */ /* 0x0000a4000000062e */
[----:B0-----:R-:W-:Y:S02]  /*c5a0*/  LOP3.LUT R47, R3, 0x80000000, R47, 0xb8, !PT ;  /* 0x80000000032f7812 */ /* 0x001fe400078eb82f */
[----:B-1----:R-:W-:-:S04]  /*c5b0*/  DADD R54, R54, 1 ;  /* 0x3ff0000036367429 */ /* 0x002fc80000000000 */
[----:B--2---:R-:W0:-:S06]  /*c5c0*/  DSETP.GTU.AND P0, PT, |R44|, +INF , PT ;  /* 0x7ff000002c00742a */ /* 0x004e0c0003f0c200 */
[----:B0-----:R-:W-:Y:S02]  /*c5d0*/  FSEL R2, R44, R2, P0 ;  /* 0x000000022c027208 */ /* 0x001fe40000000000 */
[----:B------:R-:W-:Y:S01]  /*c5e0*/  FSEL R3, R45, R47, P0 ;  /* 0x0000002f2d037208 */ /* 0x000fe20000000000 */
[----:B------:R-:W-:Y:S05]  /*c5f0*/  BRA `(.L_x_5810) ;  /* 0x0000093000007947 */ /* 0x000fea0003800000 */
.L_x_5795:
        /* <DEDUP_REMOVED lines=87> */
.L_x_5856:
[----:B------:R-:W-:Y:S05]  /*cb70*/  BSYNC B0 ;  /* 0x0000000000007941 */ /* 0x000fea0003800000 */
.L_x_5855:
[----:B------:R-:W-:Y:S01]  /*cb80*/  FSETP.GT.AND P0, PT, |R74|, 1.469367938527859385e-39, PT ;  /* 0x001000004a00780b */ /* 0x000fe20003f04200 */
[----:B------:R-:W-:-:S12]  /*cb90*/  BSSY B2, `(.L_x_5857) ;  /* 0x0000006000027945 */ /* 0x000fd80003800000 */
[----:B------:R-:W-:Y:S05]  /*cba0*/  @P0 BRA P5, `(.L_x_5858) ;  /* 0x0000004000000947 */ /* 0x000fea0002800000 */
[----:B------:R-:W-:Y:S01]  /*cbb0*/  IMAD.MOV.U32 R66, RZ, RZ, R72 ;  /* 0x000000ffff427224 */ /* 0x000fe200078e0048 */
[----:B------:R-:W-:Y:S01]  /*cbc0*/  MOV R0, 0xcbf0 ;  /* 0x0000cbf000007802 */ /* 0x000fe20000000f00 */
[----:B0-----:R-:W-:Y:S02]  /*cbd0*/  IMAD.MOV.U32 R3, RZ, RZ, R73 ;  /* 0x000000ffff037224 */ /* 0x001fe400078e0049 */
[----:B-1-3--:R-:W-:Y:S05]  /*cbe0*/  CALL.REL.NOINC `($__internal_3_$__cuda_sm20_div_rn_f64_full) ;  /* 0x0002cc1000007944 */ /* 0x00afea0003c00000 */
.L_x_5858:
[----:B------:R-:W-:Y:S05]  /*cbf0*/  BSYNC B2 ;  /* 0x0000000000027941 */ /* 0x000fea0003800000 */
.L_x_5857:
        /* <DEDUP_REMOVED lines=43> */
.L_x_5860:
[----:B------:R-:W-:Y:S02]  /*ceb0*/  FSEL R2, RZ, 3.37028055040000000000e+12, P0 ;  /* 0x54442d18ff027808 */ /* 0x000fe40000000000 */
[----:B------:R-:W-:Y:S02]  /*cec0*/  FSEL R3, RZ, 2.1426990032196044922, P0 ;  /* 0x400921fbff037808 */ /* 0x000fe40000000000 */
.L_x_5861:
[----:B------:R-:W-:Y:S05]  /*ced0*/  BSYNC B0 ;  /* 0x0000000000007941 */ /* 0x000fea0003800000 */
.L_x_5859:
[----:B------:R0:W2:Y:S02]  /*cee0*/  DADD R44, |R44|, |R46| ;  /* 0x000000002c2c7229 */ /* 0x0000a4000000062e */
[----:B0-----:R-:W-:-:S04]  /*cef0*/  LOP3.LUT R47, R3, 0x80000000, R47, 0xb8, !PT ;  /* 0x80000000032f7812 */ /* 0x001fc800078eb82f */
[----:B--2---:R-:W0:-:S06]  /*cf00*/  DSETP.GTU.AND P0, PT, |R44|, +INF , PT ;  /* 0x7ff000002c00742a */ /* 0x004e0c0003f0c200 */
[----:B0-----:R-:W-:Y:S02]  /*cf10*/  FSEL R2, R44, R2, P0 ;  /* 0x000000022c027208 */ /* 0x001fe40000000000 */
[----:B------:R-:W-:Y:S02]  /*cf20*/  FSEL R3, R45, R47, P0 ;  /* 0x0000002f2d037208 */ /* 0x000fe40000000000 */
.L_x_5810:
[----:B------:R-:W-:Y:S05]  /*cf30*/  BSYNC B1 ;  /* 0x0000000000017941 */ /* 0x000fea0003800000 */
.L_x_5794:
        /* <DEDUP_REMOVED lines=53> */
.L_x_5868:
[----:B------:R-:W-:Y:S05]  /*d290*/  BSYNC B0 ;  /* 0x0000000000007941 */ /* 0x000fea0003800000 */
.L_x_5867:
        /* <DEDUP_REMOVED lines=13> */
[----:B0123--:R-:W-:Y:S05]  /*d370*/  CALL.REL.NOINC `($_ZN2at6native55_GLOBAL__N__de093ff9_22_ForeachBinaryOpList_cu_a911ec4325multi_tensor_apply_kernelINS1_18TensorListMetadataILi2EEENS1_24BinaryOpListAlphaFunctorIN3c107complexIdEELi2ELi2ELi0EEEJNS1_13power_functorIS8_EES8_EEEvT_T0_DpT1_$__internal_trig_reduction_slowpathd) ;  /* 0x0002ca4000007944 */ /* 0x00ffea0003c00000 */
[----:B------:R-:W-:Y:S02]  /*d380*/  IMAD.MOV.U32 R32, RZ, RZ, R4 ;  /* 0x000000ffff207224 */ /* 0x000fe400078e0004 */
[----:B------:R-:W-:Y:S01]  /*d390*/  IMAD.MOV.U32 R33, RZ, RZ, R5 ;  /* 0x000000ffff217224 */ /* 0x000fe200078e0005 */
[----:B------:R-:W-:Y:S05]  /*d3a0*/  BRA `(.L_x_5871) ;  /* 0x0000002000007947 */ /* 0x000fea0003800000 */
.L_x_5870:
[----:B------:R2:W4:Y:S01]  /*d3b0*/  DMUL R32, RZ, R44 ;  /* 0x0000002cff207228 */ /* 0x0005220000000000 */
[----:B0-----:R-:W-:-:S05]  /*d3c0*/  IMAD.MOV.U32 R3, RZ, RZ, RZ ;  /* 0x000000ffff037224 */ /* 0x001fca00078e00ff */
.L_x_5871:
[----:B------:R-:W-:Y:S05]  /*d3d0*/  BSYNC B2 ;  /* 0x0000000000027941 */ /* 0x000fea0003800000 */
.L_x_5869:
        /* <DEDUP_REMOVED lines=36> */
[----:B0123--:R-:W-:Y:S05]  /*d620*/  CALL.REL.NOINC `($_ZN2at6native55_GLOBAL__N__de093ff9_22_ForeachBinaryOpList_cu_a911ec4325multi_tensor_apply_kernelINS1_18TensorListMetadataILi2EEENS1_24BinaryOpListAlphaFunctorIN3c107complexIdEELi2ELi2ELi0EEEJNS1_13power_functorIS8_EES8_EEEvT_T0_DpT1_$__internal_trig_reduction_slowpathd) ;  /* 0x0002c79000007944 */ /* 0x00ffea0003c00000 */
[----:B------:R-:W-:Y:S02]  /*d630*/  IMAD.MOV.U32 R0, RZ, RZ, R3 ;  /* 0x000000ffff007224 */ /* 0x000fe400078e0003 */
[----:B------:R-:W-:Y:S02]  /*d640*/  IMAD.MOV.U32 R2, RZ, RZ, R4 ;  /* 0x000000ffff027224 */ /* 0x000fe400078e0004 */
[----:B------:R-:W-:Y:S01]  /*d650*/  IMAD.MOV.U32 R3, RZ, RZ, R5 ;  /* 0x000000ffff037224 */ /* 0x000fe200078e0005 */
[----:B------:R-:W-:Y:S05]  /*d660*/  BRA `(.L_x_5874) ;  /* 0x0000002000007947 */ /* 0x000fea0003800000 */
.L_x_5873:
[----:B------:R2:W3:Y:S01]  /*d670*/  DMUL R2, RZ, R44 ;  /* 0x0000002cff027228 */ /* 0x0004e20000000000 */
[----:B------:R-:W-:-:S05]  /*d680*/  IMAD.MOV.U32 R0, RZ, RZ, RZ ;  /* 0x000000ffff007224 */ /* 0x000fca00078e00ff */
.L_x_5874:
[----:B------:R-:W-:Y:S05]  /*d690*/  BSYNC B2 ;  /* 0x0000000000027941 */ /* 0x000fea0003800000 */
.L_x_5872:
        /* <DEDUP_REMOVED lines=25> */
.L_x_5866:
        /* <DEDUP_REMOVED lines=38> */
.L_x_5877:
[----:B------:R-:W-:Y:S05]  /*da90*/  BSYNC B0 ;  /* 0x0000000000007941 */ /* 0x000fea0003800000 */
.L_x_5876:
        /* <DEDUP_REMOVED lines=17> */
.L_x_5879:
[----:B------:R2:W4:Y:S01]  /*dbb0*/  DMUL R32, RZ, R44 ;  /* 0x0000002cff207228 */ /* 0x0005220000000000 */
[----:B0-----:R-:W-:-:S05]  /*dbc0*/  IMAD.MOV.U32 R3, RZ, RZ, RZ ;  /* 0x000000ffff037224 */ /* 0x001fca00078e00ff */
.L_x_5880:
[----:B------:R-:W-:Y:S05]  /*dbd0*/  BSYNC B2 ;  /* 0x0000000000027941 */ /* 0x000fea0003800000 */
.L_x_5878:
        /* <DEDUP_REMOVED lines=41> */
.L_x_5882:
[----:B------:R2:W3:Y:S01]  /*de70*/  DMUL R2, RZ, R44 ;  /* 0x0000002cff027228 */ /* 0x0004e20000000000 */
[----:B------:R-:W-:-:S05]  /*de80*/  IMAD.MOV.U32 R0, RZ, RZ, RZ ;  /* 0x000000ffff007224 */ /* 0x000fca00078e00ff */
.L_x_5883:
[----:B------:R-:W-:Y:S05]  /*de90*/  BSYNC B2 ;  /* 0x0000000000027941 */ /* 0x000fea0003800000 */
.L_x_5881:
        /* <DEDUP_REMOVED lines=39> */
.L_x_5865:
        /* <DEDUP_REMOVED lines=11> */
.L_x_5884:
[----:B------:R-:W0:-:S10]  /*e1c0*/  DADD R32, R44, -R44 ;  /* 0x000000002c207229 */ /* 0x000e14000000082c */
[----:B0-----:R-:W-:Y:S02]  /*e1d0*/  IMAD.MOV.U32 R34, RZ, RZ, R32 ;  /* 0x000000ffff227224 */ /* 0x001fe400078e0020 */
[----:B------:R-:W-:Y:S01]  /*e1e0*/  IMAD.MOV.U32 R35, RZ, RZ, R33 ;  /* 0x000000ffff237224 */ /* 0x000fe200078e0021 */
[----:B------:R-:W-:Y:S05]  /*e1f0*/  BRA `(.L_x_5875) ;  /* 0x0000081000007947 */ /* 0x000fea0003800000 */
.L_x_5864:
        /* <DEDUP_REMOVED lines=14> */
[----:B01-3--:R-:W-:Y:S05]  /*e2e0*/  CALL.REL.NOINC `($_ZN2at6native55_GLOBAL__N__de093ff9_22_ForeachBinaryOpList_cu_a911ec4325multi_tensor_apply_kernelINS1_18TensorListMetadataILi2EEENS1_24BinaryOpListAlphaFunctorIN3c107complexIdEELi2ELi2ELi0EEEJNS1_13power_functorIS8_EES8_EEEvT_T0_DpT1_$__internal_trig_reduction_slowpathd) ;  /* 0x0002bad000007944 */ /* 0x00bfea0003c00000 */
[----:B------:R-:W-:Y:S02]  /*e2f0*/  IMAD.MOV.U32 R0, RZ, RZ, R3 ;  /* 0x000000ffff007224 */ /* 0x000fe400078e0003 */
[----:B------:R-:W-:Y:S02]  /*e300*/  IMAD.MOV.U32 R2, RZ, RZ, R4 ;  /* 0x000000ffff027224 */ /* 0x000fe400078e0004 */
[----:B------:R-:W-:Y:S01]  /*e310*/  IMAD.MOV.U32 R3, RZ, RZ, R5 ;  /* 0x000000ffff037224 */ /* 0x000fe200078e0005 */
[----:B------:R-:W-:Y:S05]  /*e320*/  BRA `(.L_x_5887) ;  /* 0x0000002000007947 */ /* 0x000fea0003800000 */
.L_x_5886:
[----:B------:R0:W1:Y:S01]  /*e330*/  DMUL R2, RZ, R44 ;  /* 0x0000002cff027228 */ /* 0x0000620000000000 */
[----:B------:R-:W-:-:S05]  /*e340*/  IMAD.MOV.U32 R0, RZ, RZ, RZ ;  /* 0x000000ffff007224 */ /* 0x000fca00078e00ff */
.L_x_5887:
[----:B------:R-:W-:Y:S05]  /*e350*/  BSYNC B2 ;  /* 0x0000000000027941 */ /* 0x000fea0003800000 */
.L_x_5885:
[----:B------:R-:W-:Y:S01]  /*e360*/  IADD3 R10, R0, 0x1, RZ ;  /* 0x00000001000a7810 */ /* 0x000fe20007ffe0ff */
[----:B------:R-:W-:-:S04]  /*e370*/  IMAD.MOV.U32 R9, RZ, RZ, 0x8 ;  /* 0x00000008ff097424 */ /* 0x000fc800078e00ff */
[----:B------:R-:W-:-:S05]  /*e380*/  IMAD.SHL.U32 R0, R10, 0x8, RZ ;  /* 0x000000080a007824 */ /* 0x000fca00078e00ff */
[----:B------:R-:W-:-:S05]  /*e390*/  LOP3.LUT R0, R0, 0x8, RZ, 0xc0, !PT ;  /* 0x0000000800007812 */ /* 0x000fca00078ec0ff */
[----:B------:R-:W-:-:S05]  /*e3a0*/  IMAD.WIDE.U32 R8, R0, R9, c[0x4][0xe0] ;  /* 0x0100380000087625 */ /* 0x000fca00078e0009 */
[----:B------:R-:W2:Y:S04]  /*e3b0*/  LDG.E.128.CONSTANT R68, [R8.64] ;  /* 0x0000000608447981 */ /* 0x000ea8000c1e9d00 */
[----:B0-----:R-:W4:Y:S04]  /*e3c0*/  LDG.E.128.CONSTANT R4, [R8.64+0x10] ;  /* 0x0000100608047981 */ /* 0x001f28000c1e9d00 */
        /* <DEDUP_REMOVED lines=34> */
.L_x_5889:
[----:B------:R1:W2:Y:S01]  /*e5f0*/  DMUL R34, RZ, R44 ;  /* 0x0000002cff227228 */ /* 0x0002a20000000000 */
[----:B------:R-:W-:-:S05]  /*e600*/  IMAD.MOV.U32 R0, RZ, RZ, RZ ;  /* 0x000000ffff007224 */ /* 0x000fca00078e00ff */
.L_x_5890:
[----:B------:R-:W-:Y:S05]  /*e610*/  BSYNC B2 ;  /* 0x0000000000027941 */ /* 0x000fea0003800000 */
.L_x_5888:
        /* <DEDUP_REMOVED lines=24> */
.L_x_5863:
        /* <DEDUP_REMOVED lines=36> */
.L_x_5892:
[----:B------:R-:W-:Y:S05]  /*e9e0*/  BSYNC B0 ;  /* 0x0000000000007941 */ /* 0x000fea0003800000 */
.L_x_5891:
[----:B------:R-:W-:Y:S02]  /*e9f0*/  IMAD.MOV.U32 R34, RZ, RZ, R44 ;  /* 0x000000ffff227224 */ /* 0x000fe400078e002c */
[----:B------:R-:W-:Y:S02]  /*ea00*/  IMAD.MOV.U32 R35, RZ, RZ, R45 ;  /* 0x000000ffff237224 */ /* 0x000fe400078e002d */
.L_x_5875:
[----:B012---:R-:W-:Y:S05]  /*ea10*/  BSYNC B1 ;  /* 0x0000000000017941 */ /* 0x007fea0003800000 */
.L_x_5862:
        /* <DEDUP_REMOVED lines=94> */
.L_x_5900:
        /* <DEDUP_REMOVED lines=21> */
.L_x_5903:
[----:B------:R-:W-:Y:S05]  /*f150*/  BSYNC B3 ;  /* 0x0000000000037941 */ /* 0x000fea0003800000 */
.L_x_5902:
        /* <DEDUP_REMOVED lines=15> */
.L_x_5901:
[----:B------:R-:W-:Y:S05]  /*f250*/  BSYNC B2 ;  /* 0x0000000000027941 */ /* 0x000fea0003800000 */
.L_x_5899:
        /* <DEDUP_REMOVED lines=21> */
.L_x_5905:
[----:B------:R-:W-:Y:S05]  /*f3b0*/  BSYNC B2 ;  /* 0x0000000000027941 */ /* 0x000fea0003800000 */
.L_x_5904:
        /* <DEDUP_REMOVED lines=43> */
.L_x_5907:
[----:B------:R-:W-:-:S04]  /*f670*/  ISETP.GE.AND P0, PT, R41, RZ, PT ;  /* 0x000000ff2900720c */ /* 0x000fc80003f06270 */
[----:B------:R-:W-:Y:S02]  /*f680*/  FSEL R2, RZ, 3.37028055040000000000e+12, P0 ;  /* 0x54442d18ff027808 */ /* 0x000fe40000000000 */
[----:B------:R-:W-:Y:S02]  /*f690*/  FSEL R3, RZ, 2.1426990032196044922, P0 ;  /* 0x400921fbff037808 */ /* 0x000fe40000000000 */
.L_x_5908:
[----:B------:R-:W-:Y:S05]  /*f6a0*/  BSYNC B0 ;  /* 0x0000000000007941 */ /* 0x000fea0003800000 */
.L_x_5906:
[----:B------:R0:W4:Y:S02]  /*f6b0*/  DADD R40, |R40|, |R42| ;  /* 0x0000000028287229 */ /* 0x000124000000062a */
[----:B0-----:R-:W-:Y:S02]  /*f6c0*/  LOP3.LUT R43, R3, 0x80000000, R43, 0xb8, !PT ;  /* 0x80000000032b7812 */ /* 0x001fe400078eb82b */
[----:B-12---:R-:W-:-:S04]  /*f6d0*/  DMUL R44, R44, 0.5 ;  /* 0x3fe000002c2c7828 */ /* 0x006fc80000000000 */
[----:B----4-:R-:W0:-:S06]  /*f6e0*/  DSETP.GTU.AND P0, PT, |R40|, +INF , PT ;  /* 0x7ff000002800742a */ /* 0x010e0c0003f0c200 */
[----:B0-----:R-:W-:Y:S02]  /*f6f0*/  FSEL R2, R40, R2, P0 ;  /* 0x0000000228027208 */ /* 0x001fe40000000000 */
[----:B------:R-:W-:Y:S01]  /*f700*/  FSEL R3, R41, R43, P0 ;  /* 0x0000002b29037208 */ /* 0x000fe20000000000 */
[----:B------:R-:W-:Y:S05]  /*f710*/  BRA `(.L_x_5909) ;  /* 0x00004a4000007947 */ /* 0x000fea0003800000 */
.L_x_5898:
        /* <DEDUP_REMOVED lines=76> */
.L_x_5912:
[----:B------:R-:W-:Y:S05]  /*fbe0*/  BSYNC B0 ;  /* 0x0000000000007941 */ /* 0x000fea0003800000 */
.L_x_5911:
        /* <DEDUP_REMOVED lines=9> */
.L_x_5914:
[----:B------:R-:W-:Y:S05]  /*fc80*/  BSYNC B2 ;  /* 0x0000000000027941 */ /* 0x000fea0003800000 */
.L_x_5913:
        /* <DEDUP_REMOVED lines=43> */
.L_x_5916:
[----:B------:R-:W-:-:S04]  /*ff40*/  ISETP.GE.AND P0, PT, R41, RZ, PT ;  /* 0x000000ff2900720c */ /* 0x000fc80003f06270 */
[----:B0-----:R-:W-:Y:S02]  /*ff50*/  FSEL R2, RZ, 3.37028055040000000000e+12, P0 ;  /* 0x54442d18ff027808 */ /* 0x001fe40000000000 */
[----:B------:R-:W-:Y:S02]  /*ff60*/  FSEL R3, RZ, 2.1426990032196044922, P0 ;  /* 0x400921fbff037808 */ /* 0x000fe40000000000 */
.L_x_5917:
[----:B------:R-:W-:Y:S05]  /*ff70*/  BSYNC B0 ;  /* 0x0000000000007941 */ /* 0x000fea0003800000 */
.L_x_5915:
[----:B------:R0:W2:Y:S02]  /*ff80*/  DADD R40, |R40|, |R42| ;  /* 0x0000000028287229 */ /* 0x0000a4000000062a */
[----:B0-----:R-:W-:Y:S02]  /*ff90*/  LOP3.LUT R43, R3, 0x80000000, R43, 0xb8, !PT ;  /* 0x80000000032b7812 */ /* 0x001fe400078eb82b */
[----:B-1----:R-:W-:-:S04]  /*ffa0*/  DMUL R44, R44, 0.5 ;  /* 0x3fe000002c2c7828 */ /* 0x002fc80000000000 */
[----:B--2---:R-:W0:-:S06]  /*ffb0*/  DSETP.GTU.AND P0, PT, |R40|, +INF , PT ;  /* 0x7ff000002800742a */ /* 0x004e0c0003f0c200 */
[----:B0-----:R-:W-:Y:S02]  /*ffc0*/  FSEL R2, R40, R2, P0 ;  /* 0x0000000228027208 */ /* 0x001fe40000000000 */
[----:B------:R-:W-:Y:S01]  /*ffd0*/  FSEL R3, R41, R43, P0 ;  /* 0x0000002b29037208 */ /* 0x000fe20000000000 */
[----:B------:R-:W-:Y:S05]  /*ffe0*/  BRA `(.L_x_5909) ;  /* 0x0000417000007947 */ /* 0x000fea0003800000 */
.L_x_5910:
        /* <DEDUP_REMOVED lines=28> */
.L_x_5919:
        /* <DEDUP_REMOVED lines=83> */
.L_x_5918:
        /* <DEDUP_REMOVED lines=77> */
.L_x_5921:
        /* <DEDUP_REMOVED lines=21> */
.L_x_5924:
[----:B------:R-:W-:Y:S05]  /*10d00*/  BSYNC B3 ;  /* 0x0000000000037941 */ /* 0x000fea0003800000 */
.L_x_5923:
        /* <DEDUP_REMOVED lines=15> */
.L_x_5922:
[----:B------:R-:W-:Y:S05]  /*10e00*/  BSYNC B2 ;  /* 0x0000000000027941 */ /* 0x000fea0003800000 */
.L_x_5920:
        /* <DEDUP_REMOVED lines=21> */
.L_x_5926:
[----:B------:R-:W-:Y:S05]  /*10f60*/  BSYNC B2 ;  /* 0x0000000000027941 */ /* 0x000fea0003800000 */
.L_x_5925:
        /* <DEDUP_REMOVED lines=43> */
.L_x_5928:
[----:B------:R-:W-:-:S04]  /*11220*/  ISETP.GE.AND P0, PT, R41, RZ, PT ;  /* 0x000000ff2900720c */ /* 0x000fc80003f06270 */
[----:B------:R-:W-:Y:S02]  /*11230*/  FSEL R2, RZ, 3.37028055040000000000e+12, P0 ;  /* 0x54442d18ff027808 */ /* 0x000fe40000000000 */
[----:B------:R-:W-:Y:S02]  /*11240*/  FSEL R3, RZ, 2.1426990032196044922, P0 ;  /* 0x400921fbff037808 */ /* 0x000fe40000000000 */
.L_x_5929:
[----:B------:R-:W-:Y:S05]  /*11250*/  BSYNC B0 ;  /* 0x0000000000007941 */ /* 0x000fea0003800000 */
.L_x_5927:
[----:B------:R0:W3:Y:S02]  /*11260*/  DADD R40, |R40|, |R42| ;  /* 0x0000000028287229 */ /* 0x0000e4000000062a */
[----:B0-----:R-:W-:Y:S02]  /*11270*/  LOP3.LUT R43, R3, 0x80000000, R43, 0xb8, !PT ;  /* 0x80000000032b7812 */ /* 0x001fe400078eb82b */
[----:B-12---:R-:W-:-:S04]  /*11280*/  DMUL R44, R44, 0.5 ;  /* 0x3fe000002c2c7828 */ /* 0x006fc80000000000 */
[----:B---3--:R-:W0:-:S06]  /*11290*/  DSETP.GTU.AND P0, PT, |R40|, +INF , PT ;  /* 0x7ff000002800742a */ /* 0x008e0c0003f0c200 */
[----:B0-----:R-:W-:Y:S02]  /*112a0*/  FSEL R2, R40, R2, P0 ;  /* 0x0000000228027208 */ /* 0x001fe40000000000 */
[----:B------:R-:W-:Y:S01]  /*112b0*/  FSEL R3, R41, R43, P0 ;  /* 0x0000002b29037208 */ /* 0x000fe20000000000 */
[----:B------:R-:W-:Y:S05]  /*112c0*/  BRA `(.L_x_5909) ;  /* 0x00002e9000007947 */ /* 0x000fea0003800000 */
.L_x_5897:
        /* <DEDUP_REMOVED lines=110> */
.L_x_5931:
[----:B------:R-:W-:Y:S05]  /*119b0*/  BSYNC B0 ;  /* 0x0000000000007941 */ /* 0x000fea0003800000 */
.L_x_5930:
        /* <DEDUP_REMOVED lines=9> */
.L_x_5933:
[----:B------:R-:W-:Y:S05]  /*11a50*/  BSYNC B2 ;  /* 0x0000000000027941 */ /* 0x000fea0003800000 */
.L_x_5932:
        /* <DEDUP_REMOVED lines=43> */
.L_x_5935:
[----:B------:R-:W-:-:S04]  /*11d10*/  ISETP.GE.AND P0, PT, R41, RZ, PT ;  /* 0x000000ff2900720c */ /* 0x000fc80003f06270 */
[----:B0-----:R-:W-:Y:S02]  /*11d20*/  FSEL R2, RZ, 3.37028055040000000000e+12, P0 ;  /* 0x54442d18ff027808 */ /* 0x001fe40000000000 */
[----:B------:R-:W-:Y:S02]  /*11d30*/  FSEL R3, RZ, 2.1426990032196044922, P0 ;  /* 0x400921fbff037808 */ /* 0x000fe40000000000 */
.L_x_5936:
[----:B------:R-:W-:Y:S05]  /*11d40*/  BSYNC B0 ;  /* 0x0000000000007941 */ /* 0x000fea0003800000 */
.L_x_5934:
[----:B------:R0:W2:Y:S02]  /*11d50*/  DADD R40, |R40|, |R42| ;  /* 0x0000000028287229 */ /* 0x0000a4000000062a */
[----:B0-----:R-:W-:-:S04]  /*11d60*/  LOP3.LUT R43, R3, 0x80000000, R43, 0xb8, !PT ;  /* 0x80000000032b7812 */ /* 0x001fc800078eb82b */
[----:B--2---:R-:W0:-:S06]  /*11d70*/  DSETP.GTU.AND P0, PT, |R40|, +INF , PT ;  /* 0x7ff000002800742a */ /* 0x004e0c0003f0c200 */
[----:B0-----:R-:W-:Y:S02]  /*11d80*/  FSEL R2, R40, R2, P0 ;  /* 0x0000000228027208 */ /* 0x001fe40000000000 */
[----:B------:R-:W-:Y:S01]  /*11d90*/  FSEL R3, R41, R43, P0 ;  /* 0x0000002b29037208 */ /* 0x000fe20000000000 */
[----:B------:R-:W-:Y:S05]  /*11da0*/  BRA `(.L_x_5909) ;  /* 0x000023b000007947 */ /* 0x000fea0003800000 */
.L_x_5896:
        /* <DEDUP_REMOVED lines=69> */
.L_x_5939:
        /* <DEDUP_REMOVED lines=21> */
.L_x_5942:
[----:B------:R-:W-:Y:S05]  /*12350*/  BSYNC B3 ;  /* 0x0000000000037941 */ /* 0x000fea0003800000 */
.L_x_5941:
        /* <DEDUP_REMOVED lines=15> */
.L_x_5940:
[----:B------:R-:W-:Y:S05]  /*12450*/  BSYNC B2 ;  /* 0x0000000000027941 */ /* 0x000fea0003800000 */
.L_x_5938:
        /* <DEDUP_REMOVED lines=44> */
.L_x_5937:
        /* <DEDUP_REMOVED lines=46> */
.L_x_5895:
        /* <DEDUP_REMOVED lines=23> */
.L_x_5944:
[----:B------:R-:W-:Y:S05]  /*12b70*/  BSYNC B2 ;  /* 0x0000000000027941 */ /* 0x000fea0003800000 */
.L_x_5943:
        /* <DEDUP_REMOVED lines=26> */
.L_x_5946:
[----:B------:R-:W-:Y:S05]  /*12d20*/  BSYNC B2 ;  /* 0x0000000000027941 */ /* 0x000fea0003800000 */
.L_x_5945:
        /* <DEDUP_REMOVED lines=111> */
.L_x_5948:
[----:B------:R-:W-:Y:S05]  /*13420*/  BSYNC B0 ;  /* 0x0000000000007941 */ /* 0x000fea0003800000 */
.L_x_5947:
        /* <DEDUP_REMOVED lines=9> */
.L_x_5950:
[----:B------:R-:W-:Y:S05]  /*134c0*/  BSYNC B2 ;  /* 0x0000000000027941 */ /* 0x000fea0003800000 */
.L_x_5949:
        /* <DEDUP_REMOVED lines=43> */
.L_x_5952:
[----:B------:R-:W-:-:S04]  /*13780*/  ISETP.GE.AND P0, PT, R41, RZ, PT ;  /* 0x000000ff2900720c */ /* 0x000fc80003f06270 */
[----:B0-----:R-:W-:Y:S02]  /*13790*/  FSEL R2, RZ, 3.37028055040000000000e+12, P0 ;  /* 0x54442d18ff027808 */ /* 0x001fe40000000000 */
[----:B------:R-:W-:Y:S02]  /*137a0*/  FSEL R3, RZ, 2.1426990032196044922, P0 ;  /* 0x400921fbff037808 */ /* 0x000fe40000000000 */
.L_x_5953:
[----:B------:R-:W-:Y:S05]  /*137b0*/  BSYNC B0 ;  /* 0x0000000000007941 */ /* 0x000fea0003800000 */
.L_x_5951:
[----:B------:R0:W2:Y:S02]  /*137c0*/  DADD R40, |R40|, |R42| ;  /* 0x0000000028287229 */ /* 0x0000a4000000062a */
[----:B0-----:R-:W-:Y:S02]  /*137d0*/  LOP3.LUT R43, R3, 0x80000000, R43, 0xb8, !PT ;  /* 0x80000000032b7812 */ /* 0x001fe400078eb82b */
[----:B-1----:R-:W-:-:S04]  /*137e0*/  DADD R44, R44, 1 ;  /* 0x3ff000002c2c7429 */ /* 0x002fc80000000000 */
[----:B--2---:R-:W0:-:S06]  /*137f0*/  DSETP.GTU.AND P0, PT, |R40|, +INF , PT ;  /* 0x7ff000002800742a */ /* 0x004e0c0003f0c200 */
[----:B0-----:R-:W-:Y:S02]  /*13800*/  FSEL R2, R40, R2, P0 ;  /* 0x0000000228027208 */ /* 0x001fe40000000000 */
[----:B------:R-:W-:Y:S01]  /*13810*/  FSEL R3, R41, R43, P0 ;  /* 0x0000002b29037208 */ /* 0x000fe20000000000 */
[----:B------:R-:W-:Y:S05]  /*13820*/  BRA `(.L_x_5909) ;  /* 0x0000093000007947 */ /* 0x000fea0003800000 */
.L_x_5894:
        /* <DEDUP_REMOVED lines=87> */
.L_x_5955:
[----:B------:R-:W-:Y:S05]  /*13da0*/  BSYNC B0 ;  /* 0x0000000000007941 */ /* 0x000fea0003800000 */
.L_x_5954:
[----:B------:R-:W-:Y:S01]  /*13db0*/  FSETP.GT.AND P0, PT, |R70|, 1.469367938527859385e-39, PT ;  /* 0x001000004600780b */ /* 0x000fe20003f04200 */
[----:B------:R-:W-:-:S12]  /*13dc0*/  BSSY B2, `(.L_x_5956) ;  /* 0x0000006000027945 */ /* 0x000fd80003800000 */
[----:B------:R-:W-:Y:S05]  /*13dd0*/  @P0 BRA P5, `(.L_x_5957) ;  /* 0x0000004000000947 */ /* 0x000fea0002800000 */
[----:B------:R-:W-:Y:S01]  /*13de0*/  IMAD.MOV.U32 R66, RZ, RZ, R46 ;  /* 0x000000ffff427224 */ /* 0x000fe200078e002e */
[----:B------:R-:W-:Y:S01]  /*13df0*/  MOV R0, 0x13e20 ;  /* 0x00013e2000007802 */ /* 0x000fe20000000f00 */
[----:B0-----:R-:W-:Y:S02]  /*13e00*/  IMAD.MOV.U32 R3, RZ, RZ, R47 ;  /* 0x000000ffff037224 */ /* 0x001fe400078e002f */
[----:B-1-3--:R-:W-:Y:S05]  /*13e10*/  CALL.REL.NOINC `($__internal_3_$__cuda_sm20_div_rn_f64_full) ;  /* 0x000259e000007944 */ /* 0x00afea0003c00000 */
.L_x_5957:
[----:B------:R-:W-:Y:S05]  /*13e20*/  BSYNC B2 ;  /* 0x0000000000027941 */ /* 0x000fea0003800000 */
.L_x_5956:
        /* <DEDUP_REMOVED lines=43> */
.L_x_5959:
[----:B------:R-:W-:Y:S02]  /*140e0*/  FSEL R2, RZ, 3.37028055040000000000e+12, P0 ;  /* 0x54442d18ff027808 */ /* 0x000fe40000000000 */
[----:B------:R-:W-:Y:S02]  /*140f0*/  FSEL R3, RZ, 2.1426990032196044922, P0 ;  /* 0x400921fbff037808 */ /* 0x000fe40000000000 */
.L_x_5960:
[----:B------:R-:W-:Y:S05]  /*14100*/  BSYNC B0 ;  /* 0x0000000000007941 */ /* 0x000fea0003800000 */
.L_x_5958:
[----:B------:R0:W2:Y:S02]  /*14110*/  DADD R40, |R40|, |R42| ;  /* 0x0000000028287229 */ /* 0x0000a4000000062a */
[----:B0-----:R-:W-:-:S04]  /*14120*/  LOP3.LUT R43, R3, 0x80000000, R43, 0xb8, !PT ;  /* 0x80000000032b7812 */ /* 0x001fc800078eb82b */
[----:B--2---:R-:W0:-:S06]  /*14130*/  DSETP.GTU.AND P0, PT, |R40|, +INF , PT ;  /* 0x7ff000002800742a */ /* 0x004e0c0003f0c200 */
[----:B0-----:R-:W-:Y:S02]  /*14140*/  FSEL R2, R40, R2, P0 ;  /* 0x0000000228027208 */ /* 0x001fe40000000000 */
[----:B------:R-:W-:Y:S02]  /*14150*/  FSEL R3, R41, R43, P0 ;  /* 0x0000002b29037208 */ /* 0x000fe40000000000 */
.L_x_5909:
[----:B------:R-:W-:Y:S05]  /*14160*/  BSYNC B1 ;  /* 0x0000000000017941 */ /* 0x000fea0003800000 */
.L_x_5893:
        /* <DEDUP_REMOVED lines=53> */
.L_x_5967:
[----:B------:R-:W-:Y:S05]  /*144c0*/  BSYNC B0 ;  /* 0x0000000000007941 */ /* 0x000fea0003800000 */
.L_x_5966:
        /* <DEDUP_REMOVED lines=17> */
.L_x_5969:
[----:B------:R2:W4:Y:S01]  /*145e0*/  DMUL R28, RZ, R40 ;  /* 0x00000028ff1c7228 */ /* 0x0005220000000000 */
[----:B0-----:R-:W-:-:S05]  /*145f0*/  IMAD.MOV.U32 R3, RZ, RZ, RZ ;  /* 0x000000ffff037224 */ /* 0x001fca00078e00ff */
.L_x_5970:
[----:B------:R-:W-:Y:S05]  /*14600*/  BSYNC B2 ;  /* 0x0000000000027941 */ /* 0x000fea0003800000 */
.L_x_5968:
        /* <DEDUP_REMOVED lines=41> */
.L_x_5972:
[----:B------:R2:W3:Y:S01]  /*148a0*/  DMUL R2, RZ, R40 ;  /* 0x00000028ff027228 */ /* 0x0004e20000000000 */
[----:B------:R-:W-:-:S05]  /*148b0*/  IMAD.MOV.U32 R0, RZ, RZ, RZ ;  /* 0x000000ffff007224 */ /* 0x000fca00078e00ff */
.L_x_5973:
[----:B------:R-:W-:Y:S05]  /*148c0*/  BSYNC B2 ;  /* 0x0000000000027941 */ /* 0x000fea0003800000 */
.L_x_5971:
        /* <DEDUP_REMOVED lines=25> */
.L_x_5965:
        /* <DEDUP_REMOVED lines=38> */
.L_x_5976:
[----:B------:R-:W-:Y:S05]  /*14cc0*/  BSYNC B0 ;  /* 0x0000000000007941 */ /* 0x000fea0003800000 */
.L_x_5975:
        /* <DEDUP_REMOVED lines=17> */
.L_x_5978:
[----:B------:R2:W4:Y:S01]  /*14de0*/  DMUL R28, RZ, R40 ;  /* 0x00000028ff1c7228 */ /* 0x0005220000000000 */
[----:B0-----:R-:W-:-:S05]  /*14df0*/  IMAD.MOV.U32 R3, RZ, RZ, RZ ;  /* 0x000000ffff037224 */ /* 0x001fca00078e00ff */
.L_x_5979:
[----:B------:R-:W-:Y:S05]  /*14e00*/  BSYNC B2 ;  /* 0x0000000000027941 */ /* 0x000fea0003800000 */
.L_x_5977:
        /* <DEDUP_REMOVED lines=41> */
.L_x_5981:
[----:B------:R2:W3:Y:S01]  /*150a0*/  DMUL R2, RZ, R40 ;  /* 0x00000028ff027228 */ /* 0x0004e20000000000 */
[----:B------:R-:W-:-:S05]  /*150b0*/  IMAD.MOV.U32 R0, RZ, RZ, RZ ;  /* 0x000000ffff007224 */ /* 0x000fca00078e00ff */
.L_x_5982:
[----:B------:R-:W-:Y:S05]  /*150c0*/  BSYNC B2 ;  /* 0x0000000000027941 */ /* 0x000fea0003800000 */
.L_x_5980:
        /* <DEDUP_REMOVED lines=39> */
.L_x_5964:
        /* <DEDUP_REMOVED lines=11> */
.L_x_5983:
[----:B------:R-:W0:-:S10]  /*153f0*/  DADD R28, R40, -R40 ;  /* 0x00000000281c7229 */ /* 0x000e140000000828 */
[----:B0-----:R-:W-:Y:S02]  /*15400*/  IMAD.MOV.U32 R30, RZ, RZ, R28 ;  /* 0x000000ffff1e7224 */ /* 0x001fe400078e001c */
[----:B------:R-:W-:Y:S01]  /*15410*/  IMAD.MOV.U32 R31, RZ, RZ, R29 ;  /* 0x000000ffff1f7224 */ /* 0x000fe200078e001d */
[----:B------:R-:W-:Y:S05]  /*15420*/  BRA `(.L_x_5974) ;  /* 0x0000081000007947 */ /* 0x000fea0003800000 */
.L_x_5963:
        /* <DEDUP_REMOVED lines=19> */
.L_x_5985:
[----:B------:R0:W1:Y:S01]  /*15560*/  DMUL R2, RZ, R40 ;  /* 0x00000028ff027228 */ /* 0x0000620000000000 */
[----:B------:R-:W-:-:S05]  /*15570*/  IMAD.MOV.U32 R0, RZ, RZ, RZ ;  /* 0x000000ffff007224 */ /* 0x000fca00078e00ff */
.L_x_5986:
[----:B------:R-:W-:Y:S05]  /*15580*/  BSYNC B2 ;  /* 0x0000000000027941 */ /* 0x000fea0003800000 */
.L_x_5984:
        /* <DEDUP_REMOVED lines=41> */
.L_x_5988:
[----:B------:R1:W2:Y:S01]  /*15820*/  DMUL R30, RZ, R40 ;  /* 0x00000028ff1e7228 */ /* 0x0002a20000000000 */
[----:B------:R-:W-:-:S05]  /*15830*/  IMAD.MOV.U32 R0, RZ, RZ, RZ ;  /* 0x000000ffff007224 */ /* 0x000fca00078e00ff */
.L_x_5989:
[----:B------:R-:W-:Y:S05]  /*15840*/  BSYNC B2 ;  /* 0x0000000000027941 */ /* 0x000fea0003800000 */
.L_x_5987:
        /* <DEDUP_REMOVED lines=24> */
.L_x_5962:
        /* <DEDUP_REMOVED lines=36> */
.L_x_5991:
[----:B------:R-:W-:Y:S05]  /*15c10*/  BSYNC B0 ;  /* 0x0000000000007941 */ /* 0x000fea0003800000 */
.L_x_5990:
[----:B------:R-:W-:Y:S02]  /*15c20*/  IMAD.MOV.U32 R30, RZ, RZ, R40 ;  /* 0x000000ffff1e7224 */ /* 0x000fe400078e0028 */
[----:B------:R-:W-:Y:S02]  /*15c30*/  IMAD.MOV.U32 R31, RZ, RZ, R41 ;  /* 0x000000ffff1f7224 */ /* 0x000fe400078e0029 */
.L_x_5974:
[----:B012---:R-:W-:Y:S05]  /*15c40*/  BSYNC B1 ;  /* 0x0000000000017941 */ /* 0x007fea0003800000 */
.L_x_5961:
        /* <DEDUP_REMOVED lines=94> */
.L_x_5999:
        /* <DEDUP_REMOVED lines=21> */
.L_x_6002:
[----:B------:R-:W-:Y:S05]  /*16380*/  BSYNC B3 ;  /* 0x0000000000037941 */ /* 0x000fea0003800000 */
.L_x_6001:
        /* <DEDUP_REMOVED lines=15> */
.L_x_6000:
[----:B------:R-:W-:Y:S05]  /*16480*/  BSYNC B2 ;  /* 0x0000000000027941 */ /* 0x000fea0003800000 */
.L_x_5998:
        /* <DEDUP_REMOVED lines=21> */
.L_x_6004:
[----:B------:R-:W-:Y:S05]  /*165e0*/  BSYNC B2 ;  /* 0x0000000000027941 */ /* 0x000fea0003800000 */
.L_x_6003:
        /* <DEDUP_REMOVED lines=43> */
.L_x_6006:
[----:B------:R-:W-:-:S04]  /*168a0*/  ISETP.GE.AND P0, PT, R37, RZ, PT ;  /* 0x000000ff2500720c */ /* 0x000fc80003f06270 */
[----:B------:R-:W-:Y:S02]  /*168b0*/  FSEL R2, RZ, 3.37028055040000000000e+12, P0 ;  /* 0x54442d18ff027808 */ /* 0x000fe40000000000 */
[----:B------:R-:W-:Y:S02]  /*168c0*/  FSEL R3, RZ, 2.1426990032196044922, P0 ;  /* 0x400921fbff037808 */ /* 0x000fe40000000000 */
.L_x_6007:
[----:B------:R-:W-:Y:S05]  /*168d0*/  BSYNC B0 ;  /* 0x0000000000007941 */ /* 0x000fea0003800000 */
.L_x_6005:
[----:B------:R0:W4:Y:S02]  /*168e0*/  DADD R36, |R36|, |R38| ;  /* 0x0000000024247229 */ /* 0x0001240000000626 */
[----:B0-----:R-:W-:Y:S02]  /*168f0*/  LOP3.LUT R39, R3, 0x80000000, R39, 0xb8, !PT ;  /* 0x8000000003277812 */ /* 0x001fe400078eb827 */
[----:B-12---:R-:W-:-:S04]  /*16900*/  DMUL R40, R40, 0.5 ;  /* 0x3fe0000028287828 */ /* 0x006fc80000000000 */
[----:B----4-:R-:W0:-:S06]  /*16910*/  DSETP.GTU.AND P0, PT, |R36|, +INF , PT ;  /* 0x7ff000002400742a */ /* 0x010e0c0003f0c200 */
[----:B0-----:R-:W-:Y:S02]  /*16920*/  FSEL R2, R36, R2, P0 ;  /* 0x0000000224027208 */ /* 0x001fe40000000000 */
[----:B------:R-:W-:Y:S01]  /*16930*/  FSEL R3, R37, R39, P0 ;  /* 0x0000002725037208 */ /* 0x000fe20000000000 */
[----:B------:R-:W-:Y:S05]  /*16940*/  BRA `(.L_x_6008) ;  /* 0x00004a8000007947 */ /* 0x000fea0003800000 */
.L_x_5997:
        /* <DEDUP_REMOVED lines=76> */
.L_x_6011:
[----:B------:R-:W-:Y:S05]  /*16e10*/  BSYNC B0 ;  /* 0x0000000000007941 */ /* 0x000fea0003800000 */
.L_x_6010:
        /* <DEDUP_REMOVED lines=9> */
.L_x_6013:
[----:B------:R-:W-:Y:S05]  /*16eb0*/  BSYNC B2 ;  /* 0x0000000000027941 */ /* 0x000fea0003800000 */
.L_x_6012:
        /* <DEDUP_REMOVED lines=43> */
.L_x_6015:
[----:B------:R-:W-:-:S04]  /*17170*/  ISETP.GE.AND P0, PT, R37, RZ, PT ;  /* 0x000000ff2500720c */ /* 0x000fc80003f06270 */
[----:B0-----:R-:W-:Y:S02]  /*17180*/  FSEL R2, RZ, 3.37028055040000000000e+12, P0 ;  /* 0x54442d18ff027808 */ /* 0x001fe40000000000 */
[----:B------:R-:W-:Y:S02]  /*17190*/  FSEL R3, RZ, 2.1426990032196044922, P0 ;  /* 0x400921fbff037808 */ /* 0x000fe40000000000 */
.L_x_6016:
[----:B------:R-:W-:Y:S05]  /*171a0*/  BSYNC B0 ;  /* 0x0000000000007941 */ /* 0x000fea0003800000 */
.L_x_6014:
[----:B------:R0:W2:Y:S02]  /*171b0*/  DADD R36, |R36|, |R38| ;  /* 0x0000000024247229 */ /* 0x0000a40000000626 */
[----:B0-----:R-:W-:Y:S02]  /*171c0*/  LOP3.LUT R39, R3, 0x80000000, R39, 0xb8, !PT ;  /* 0x8000000003277812 */ /* 0x001fe400078eb827 */
[----:B-1----:R-:W-:-:S04]  /*171d0*/  DMUL R40, R40, 0.5 ;  /* 0x3fe0000028287828 */ /* 0x002fc80000000000 */
[----:B--2---:R-:W0:-:S06]  /*171e0*/  DSETP.GTU.AND P0, PT, |R36|, +INF , PT ;  /* 0x7ff000002400742a */ /* 0x004e0c0003f0c200 */
[----:B0-----:R-:W-:Y:S02]  /*171f0*/  FSEL R2, R36, R2, P0 ;  /* 0x0000000224027208 */ /* 0x001fe40000000000 */
[----:B------:R-:W-:Y:S01]  /*17200*/  FSEL R3, R37, R39, P0 ;  /* 0x0000002725037208 */ /* 0x000fe20000000000 */
[----:B------:R-:W-:Y:S05]  /*17210*/  BRA `(.L_x_6008) ;  /* 0x000041b000007947 */ /* 0x000fea0003800000 */
.L_x_6009:
        /* <DEDUP_REMOVED lines=28> */
.L_x_6018:
        /* <DEDUP_REMOVED lines=85> */
.L_x_6017:
        /* <DEDUP_REMOVED lines=77> */
.L_x_6020:
        /* <DEDUP_REMOVED lines=21> */
.L_x_6023:
[----:B------:R-:W-:Y:S05]  /*17f50*/  BSYNC B3 ;  /* 0x0000000000037941 */ /* 0x000fea0003800000 */
.L_x_6022:
        /* <DEDUP_REMOVED lines=15> */
.L_x_6021:
[----:B------:R-:W-:Y:S05]  /*18050*/  BSYNC B2 ;  /* 0x0000000000027941 */ /* 0x000fea0003800000 */
.L_x_6019:
        /* <DEDUP_REMOVED lines=21> */
.L_x_6025:
[----:B------:R-:W-:Y:S05]  /*181b0*/  BSYNC B2 ;  /* 0x0000000000027941 */ /* 0x000fea0003800000 */
.L_x_6024:
        /* <DEDUP_REMOVED lines=43> */
.L_x_6027:
[----:B------:R-:W-:-:S04]  /*18470*/  ISETP.GE.AND P0, PT, R37, RZ, PT ;  /* 0x000000ff2500720c */ /* 0x000fc80003f06270 */
[----:B------:R-:W-:Y:S02]  /*18480*/  FSEL R2, RZ, 3.37028055040000000000e+12, P0 ;  /* 0x54442d18ff027808 */ /* 0x000fe40000000000 */
[----:B------:R-:W-:Y:S02]  /*18490*/  FSEL R3, RZ, 2.1426990032196044922, P0 ;  /* 0x400921fbff037808 */ /* 0x000fe40000000000 */
.L_x_6028:
[----:B------:R-:W-:Y:S05]  /*184a0*/  BSYNC B0 ;  /* 0x0000000000007941 */ /* 0x000fea0003800000 */
.L_x_6026:
[----:B------:R0:W3:Y:S02]  /*184b0*/  DADD R36, |R36|, |R38| ;  /* 0x0000000024247229 */ /* 0x0000e40000000626 */
[----:B0-----:R-:W-:Y:S02]  /*184c0*/  LOP3.LUT R39, R3, 0x80000000, R39, 0xb8, !PT ;  /* 0x8000000003277812 */ /* 0x001fe400078eb827 */
[----:B-12---:R-:W-:-:S04]  /*184d0*/  DMUL R40, R40, 0.5 ;  /* 0x3fe0000028287828 */ /* 0x006fc80000000000 */
[----:B---3--:R-:W0:-:S06]  /*184e0*/  DSETP.GTU.AND P0, PT, |R36|, +INF , PT ;  /* 0x7ff000002400742a */ /* 0x008e0c0003f0c200 */
[----:B0-----:R-:W-:Y:S02]  /*184f0*/  FSEL R2, R36, R2, P0 ;  /* 0x0000000224027208 */ /* 0x001fe40000000000 */
[----:B------:R-:W-:Y:S01]  /*18500*/  FSEL R3, R37, R39, P0 ;  /* 0x0000002725037208 */ /* 0x000fe20000000000 */
[----:B------:R-:W-:Y:S05]  /*18510*/  BRA `(.L_x_6008) ;  /* 0x00002eb000007947 */ /* 0x000fea0003800000 */
.L_x_5996:
        /* <DEDUP_REMOVED lines=111> */
.L_x_6030:
[----:B------:R-:W-:Y:S05]  /*18c10*/  BSYNC B0 ;  /* 0x0000000000007941 */ /* 0x000fea0003800000 */
.L_x_6029:
        /* <DEDUP_REMOVED lines=9> */
.L_x_6032:
[----:B------:R-:W-:Y:S05]  /*18cb0*/  BSYNC B2 ;  /* 0x0000000000027941 */ /* 0x000fea0003800000 */
.L_x_6031:
        /* <DEDUP_REMOVED lines=43> */
.L_x_6034:
[----:B------:R-:W-:-:S04]  /*18f70*/  ISETP.GE.AND P0, PT, R37, RZ, PT ;  /* 0x000000ff2500720c */ /* 0x000fc80003f06270 */
[----:B0-----:R-:W-:Y:S02]  /*18f80*/  FSEL R2, RZ, 3.37028055040000000000e+12, P0 ;  /* 0x54442d18ff027808 */ /* 0x001fe40000000000 */
[----:B------:R-:W-:Y:S02]  /*18f90*/  FSEL R3, RZ, 2.1426990032196044922, P0 ;  /* 0x400921fbff037808 */ /* 0x000fe40000000000 */
.L_x_6035:
[----:B------:R-:W-:Y:S05]  /*18fa0*/  BSYNC B0 ;  /* 0x0000000000007941 */ /* 0x000fea0003800000 */
.L_x_6033:
[----:B------:R0:W2:Y:S02]  /*18fb0*/  DADD R36, |R36|, |R38| ;  /* 0x0000000024247229 */ /* 0x0000a40000000626 */
[----:B0-----:R-:W-:-:S04]  /*18fc0*/  LOP3.LUT R39, R3, 0x80000000, R39, 0xb8, !PT ;  /* 0x8000000003277812 */ /* 0x001fc800078eb827 */
[----:B--2---:R-:W0:-:S06]  /*18fd0*/  DSETP.GTU.AND P0, PT, |R36|, +INF , PT ;  /* 0x7ff000002400742a */ /* 0x004e0c0003f0c200 */
[----:B0-----:R-:W-:Y:S02]  /*18fe0*/  FSEL R2, R36, R2, P0 ;  /* 0x0000000224027208 */ /* 0x001fe40000000000 */
[----:B------:R-:W-:Y:S01]  /*18ff0*/  FSEL R3, R37, R39, P0 ;  /* 0x0000002725037208 */ /* 0x000fe20000000000 */
[----:B------:R-:W-:Y:S05]  /*19000*/  BRA `(.L_x_6008) ;  /* 0x000023c000007947 */ /* 0x000fea0003800000 */
.L_x_5995:
        /* <DEDUP_REMOVED lines=69> */
.L_x_6038:
        /* <DEDUP_REMOVED lines=21> */
.L_x_6041:
[----:B------:R-:W-:Y:S05]  /*195b0*/  BSYNC B3 ;  /* 0x0000000000037941 */ /* 0x000fea0003800000 */
.L_x_6040:
        /* <DEDUP_REMOVED lines=15> */
.L_x_6039:
[----:B------:R-:W-:Y:S05]  /*196b0*/  BSYNC B2 ;  /* 0x0000000000027941 */ /* 0x000fea0003800000 */
.L_x_6037:
        /* <DEDUP_REMOVED lines=44> */
.L_x_6036:
        /* <DEDUP_REMOVED lines=46> */
.L_x_5994:
        /* <DEDUP_REMOVED lines=23> */
.L_x_6043:
[----:B------:R-:W-:Y:S05]  /*19dd0*/  BSYNC B2 ;  /* 0x0000000000027941 */ /* 0x000fea0003800000 */
.L_x_6042:
        /* <DEDUP_REMOVED lines=26> */
.L_x_6045:
[----:B------:R-:W-:Y:S05]  /*19f80*/  BSYNC B2 ;  /* 0x0000000000027941 */ /* 0x000fea0003800000 */
.L_x_6044:
[----:B------:R-:W0:Y:S01]  /*19f90*/  DADD R2, -RZ, |R2| ;  /* 0x00000000ff027229 */ /* 0x000e220000000502 */
[----:B------:R-:W-:Y:S01]  /*19fa0*/  IMAD.MOV.U32 R4, RZ, RZ, RZ ;  /* 0x000000ffff047224 */ /* 0x000fe200078e00ff */
[----:B------:R-:W-:Y:S01]  /*19fb0*/  BSSY B0, `(.L_x_6046) ;  /* 0x000006e000007945 */ /* 0x000fe20003800000 */
[----:B------:R-:W-:-:S02]  /*19fc0*/  IMAD.MOV.U32 R8, RZ, RZ, c[0x2][0x154] ;  /* 0x00805500ff087624 */ /* 0x000fc400078e00ff */
[----:B------:R-:W-:Y:S02]  /*19fd0*/  IMAD.MOV.U32 R16, RZ, RZ, 0x0 ;  /* 0x00000000ff107424 */ /* 0x000fe400078e00ff */
[----:B------:R-:W-:-:S03]  /*19fe0*/  IMAD.MOV.U32 R17, RZ, RZ, 0x3fd80000 ;  /* 0x3fd80000ff117424 */ /* 0x000fc600078e00ff */
        /* <DEDUP_REMOVED lines=106> */
.L_x_6047:
[----:B------:R-:W-:Y:S05]  /*1a690*/  BSYNC B0 ;  /* 0x0000000000007941 */ /* 0x000fea0003800000 */
.L_x_6046:
        /* <DEDUP_REMOVED lines=9> */
.L_x_6049:
[----:B------:R-:W-:Y:S05]  /*1a730*/  BSYNC B2 ;  /* 0x0000000000027941 */ /* 0x000fea0003800000 */
.L_x_6048:
        /* <DEDUP_REMOVED lines=43> */
.L_x_6051:
[----:B------:R-:W-:-:S04]  /*1a9f0*/  ISETP.GE.AND P0, PT, R37, RZ, PT ;  /* 0x000000ff2500720c */ /* 0x000fc80003f06270 */
[----:B0-----:R-:W-:Y:S02]  /*1aa00*/  FSEL R2, RZ, 3.37028055040000000000e+12, P0 ;  /* 0x54442d18ff027808 */ /* 0x001fe40000000000 */
[----:B------:R-:W-:Y:S02]  /*1aa10*/  FSEL R3, RZ, 2.1426990032196044922, P0 ;  /* 0x400921fbff037808 */ /* 0x000fe40000000000 */
.L_x_6052:
[----:B------:R-:W-:Y:S05]  /*1aa20*/  BSYNC B0 ;  /* 0x0000000000007941 */ /* 0x000fea0003800000 */
.L_x_6050:
[----:B------:R0:W2:Y:S02]  /*1aa30*/  DADD R36, |R36|, |R38| ;  /* 0x0000000024247229 */ /* 0x0000a40000000626 */
[----:B0-----:R-:W-:Y:S02]  /*1aa40*/  LOP3.LUT R39, R3, 0x80000000, R39, 0xb8, !PT ;  /* 0x8000000003277812 */ /* 0x001fe400078eb827 */
[----:B-1----:R-:W-:-:S04]  /*1aa50*/  DADD R40, R40, 1 ;  /* 0x3ff0000028287429 */ /* 0x002fc80000000000 */
[----:B--2---:R-:W0:-:S06]  /*1aa60*/  DSETP.GTU.AND P0, PT, |R36|, +INF , PT ;  /* 0x7ff000002400742a */ /* 0x004e0c0003f0c200 */
[----:B0-----:R-:W-:Y:S02]  /*1aa70*/  FSEL R2, R36, R2, P0 ;  /* 0x0000000224027208 */ /* 0x001fe40000000000 */
[----:B------:R-:W-:Y:S01]  /*1aa80*/  FSEL R3, R37, R39, P0 ;  /* 0x0000002725037208 */ /* 0x000fe20000000000 */
[----:B------:R-:W-:Y:S05]  /*1aa90*/  BRA `(.L_x_6008) ;  /* 0x0000093000007947 */ /* 0x000fea0003800000 */
.L_x_5993:
        /* <DEDUP_REMOVED lines=87> */
.L_x_6054:
[----:B------:R-:W-:Y:S05]  /*1b010*/  BSYNC B0 ;  /* 0x0000000000007941 */ /* 0x000fea0003800000 */
.L_x_6053:
[----:B------:R-:W-:Y:S01]  /*1b020*/  FSETP.GT.AND P0, PT, |R49|, 1.469367938527859385e-39, PT ;  /* 0x001000003100780b */ /* 0x000fe20003f04200 */
[----:B------:R-:W-:-:S12]  /*1b030*/  BSSY B2, `(.L_x_6055) ;  /* 0x0000006000027945 */ /* 0x000fd80003800000 */
[----:B------:R-:W-:Y:S05]  /*1b040*/  @P0 BRA P5, `(.L_x_6056) ;  /* 0x0000004000000947 */ /* 0x000fea0002800000 */
[----:B------:R-:W-:Y:S01]  /*1b050*/  IMAD.MOV.U32 R66, RZ, RZ, R42 ;  /* 0x000000ffff427224 */ /* 0x000fe200078e002a */
[----:B------:R-:W-:Y:S01]  /*1b060*/  MOV R0, 0x1b090 ;  /* 0x0001b09000007802 */ /* 0x000fe20000000f00 */
[----:B0-----:R-:W-:Y:S02]  /*1b070*/  IMAD.MOV.U32 R3, RZ, RZ, R43 ;  /* 0x000000ffff037224 */ /* 0x001fe400078e002b */
[----:B-1-3--:R-:W-:Y:S05]  /*1b080*/  CALL.REL.NOINC `($__internal_3_$__cuda_sm20_div_rn_f64_full) ;  /* 0x0001e77000007944 */ /* 0x00afea0003c00000 */
.L_x_6056:
[----:B------:R-:W-:Y:S05]  /*1b090*/  BSYNC B2 ;  /* 0x0000000000027941 */ /* 0x000fea0003800000 */
.L_x_6055:
        /* <DEDUP_REMOVED lines=43> */
.L_x_6058:
[----:B------:R-:W-:Y:S02]  /*1b350*/  FSEL R2, RZ, 3.37028055040000000000e+12, P0 ;  /* 0x54442d18ff027808 */ /* 0x000fe40000000000 */
[----:B------:R-:W-:Y:S02]  /*1b360*/  FSEL R3, RZ, 2.1426990032196044922, P0 ;  /* 0x400921fbff037808 */ /* 0x000fe40000000000 */
.L_x_6059:
[----:B------:R-:W-:Y:S05]  /*1b370*/  BSYNC B0 ;  /* 0x0000000000007941 */ /* 0x000fea0003800000 */
.L_x_6057:
[----:B------:R0:W2:Y:S02]  /*1b380*/  DADD R36, |R36|, |R38| ;  /* 0x0000000024247229 */ /* 0x0000a40000000626 */
[----:B0-----:R-:W-:-:S04]  /*1b390*/  LOP3.LUT R39, R3, 0x80000000, R39, 0xb8, !PT ;  /* 0x8000000003277812 */ /* 0x001fc800078eb827 */
[----:B--2---:R-:W0:-:S06]  /*1b3a0*/  DSETP.GTU.AND P0, PT, |R36|, +INF , PT ;  /* 0x7ff000002400742a */ /* 0x004e0c0003f0c200 */
[----:B0-----:R-:W-:Y:S02]  /*1b3b0*/  FSEL R2, R36, R2, P0 ;  /* 0x0000000224027208 */ /* 0x001fe40000000000 */
[----:B------:R-:W-:Y:S02]  /*1b3c0*/  FSEL R3, R37, R39, P0 ;  /* 0x0000002725037208 */ /* 0x000fe40000000000 */
.L_x_6008:
[----:B------:R-:W-:Y:S05]  /*1b3d0*/  BSYNC B1 ;  /* 0x0000000000017941 */ /* 0x000fea0003800000 */
.L_x_5992:
        /* <DEDUP_REMOVED lines=53> */
.L_x_6066:
[----:B------:R-:W-:Y:S05]  /*1b730*/  BSYNC B0 ;  /* 0x0000000000007941 */ /* 0x000fea0003800000 */
.L_x_6065:
        /* <DEDUP_REMOVED lines=17> */
.L_x_6068:
[----:B------:R2:W4:Y:S01]  /*1b850*/  DMUL R24, RZ, R36 ;  /* 0x00000024ff187228 */ /* 0x0005220000000000 */
[----:B0-----:R-:W-:-:S05]  /*1b860*/  IMAD.MOV.U32 R3, RZ, RZ, RZ ;  /* 0x000000ffff037224 */ /* 0x001fca00078e00ff */
.L_x_6069:
[----:B------:R-:W-:Y:S05]  /*1b870*/  BSYNC B2 ;  /* 0x0000000000027941 */ /* 0x000fea0003800000 */
.L_x_6067:
        /* <DEDUP_REMOVED lines=41> */
.L_x_6071:
[----:B------:R2:W3:Y:S01]  /*1bb10*/  DMUL R2, RZ, R36 ;  /* 0x00000024ff027228 */ /* 0x0004e20000000000 */
[----:B------:R-:W-:-:S05]  /*1bb20*/  IMAD.MOV.U32 R0, RZ, RZ, RZ ;  /* 0x000000ffff007224 */ /* 0x000fca00078e00ff */
.L_x_6072:
[----:B------:R-:W-:Y:S05]  /*1bb30*/  BSYNC B2 ;  /* 0x0000000000027941 */ /* 0x000fea0003800000 */
.L_x_6070:
        /* <DEDUP_REMOVED lines=25> */
.L_x_6064:
        /* <DEDUP_REMOVED lines=38> */
.L_x_6075:
[----:B------:R-:W-:Y:S05]  /*1bf30*/  BSYNC B0 ;  /* 0x0000000000007941 */ /* 0x000fea0003800000 */
.L_x_6074:
        /* <DEDUP_REMOVED lines=17> */
.L_x_6077:
[----:B------:R2:W4:Y:S01]  /*1c050*/  DMUL R24, RZ, R36 ;  /* 0x00000024ff187228 */ /* 0x0005220000000000 */
[----:B0-----:R-:W-:-:S05]  /*1c060*/  IMAD.MOV.U32 R3, RZ, RZ, RZ ;  /* 0x000000ffff037224 */ /* 0x001fca00078e00ff */
.L_x_6078:
[----:B------:R-:W-:Y:S05]  /*1c070*/  BSYNC B2 ;  /* 0x0000000000027941 */ /* 0x000fea0003800000 */
.L_x_6076:
        /* <DEDUP_REMOVED lines=41> */
.L_x_6080:
[----:B------:R2:W3:Y:S01]  /*1c310*/  DMUL R2, RZ, R36 ;  /* 0x00000024ff027228 */ /* 0x0004e20000000000 */
[----:B------:R-:W-:-:S05]  /*1c320*/  IMAD.MOV.U32 R0, RZ, RZ, RZ ;  /* 0x000000ffff007224 */ /* 0x000fca00078e00ff */
.L_x_6081:
[----:B------:R-:W-:Y:S05]  /*1c330*/  BSYNC B2 ;  /* 0x0000000000027941 */ /* 0x000fea0003800000 */
.L_x_6079:
        /* <DEDUP_REMOVED lines=39> */
.L_x_6063:
        /* <DEDUP_REMOVED lines=11> */
.L_x_6082:
[----:B------:R-:W0:-:S10]  /*1c660*/  DADD R24, R36, -R36 ;  /* 0x0000000024187229 */ /* 0x000e140000000824 */
[----:B0-----:R-:W-:Y:S02]  /*1c670*/  IMAD.MOV.U32 R26, RZ, RZ, R24 ;  /* 0x000000ffff1a7224 */ /* 0x001fe400078e0018 */
[----:B------:R-:W-:Y:S01]  /*1c680*/  IMAD.MOV.U32 R27, RZ, RZ, R25 ;  /* 0x000000ffff1b7224 */ /* 0x000fe200078e0019 */
[----:B------:R-:W-:Y:S05]  /*1c690*/  BRA `(.L_x_6073) ;  /* 0x0000081000007947 */ /* 0x000fea0003800000 */
.L_x_6062:
        /* <DEDUP_REMOVED lines=19> */
.L_x_6084:
[----:B------:R0:W1:Y:S01]  /*1c7d0*/  DMUL R2, RZ, R36 ;  /* 0x00000024ff027228 */ /* 0x0000620000000000 */
[----:B------:R-:W-:-:S05]  /*1c7e0*/  IMAD.MOV.U32 R0, RZ, RZ, RZ ;  /* 0x000000ffff007224 */ /* 0x000fca00078e00ff */
.L_x_6085:
[----:B------:R-:W-:Y:S05]  /*1c7f0*/  BSYNC B2 ;  /* 0x0000000000027941 */ /* 0x000fea0003800000 */
.L_x_6083:
        /* <DEDUP_REMOVED lines=41> */
.L_x_6087:
[----:B------:R1:W2:Y:S01]  /*1ca90*/  DMUL R26, RZ, R36 ;  /* 0x00000024ff1a7228 */ /* 0x0002a20000000000 */
[----:B------:R-:W-:-:S05]  /*1caa0*/  IMAD.MOV.U32 R0, RZ, RZ, RZ ;  /* 0x000000ffff007224 */ /* 0x000fca00078e00ff */
.L_x_6088:
[----:B------:R-:W-:Y:S05]  /*1cab0*/  BSYNC B2 ;  /* 0x0000000000027941 */ /* 0x000fea0003800000 */
.L_x_6086:
        /* <DEDUP_REMOVED lines=24> */
.L_x_6061:
        /* <DEDUP_REMOVED lines=36> */
.L_x_6090:
[----:B------:R-:W-:Y:S05]  /*1ce80*/  BSYNC B0 ;  /* 0x0000000000007941 */ /* 0x000fea0003800000 */
.L_x_6089:
[----:B------:R-:W-:Y:S02]  /*1ce90*/  IMAD.MOV.U32 R26, RZ, RZ, R36 ;  /* 0x000000ffff1a7224 */ /* 0x000fe400078e0024 */
[----:B------:R-:W-:Y:S02]  /*1cea0*/  IMAD.MOV.U32 R27, RZ, RZ, R37 ;  /* 0x000000ffff1b7224 */ /* 0x000fe400078e0025 */
.L_x_6073:
[----:B012---:R-:W-:Y:S05]  /*1ceb0*/  BSYNC B1 ;  /* 0x0000000000017941 */ /* 0x007fea0003800000 */
.L_x_6060:
[----:B------:R-:W-:Y:S02]  /*1cec0*/  ISETP.NE.AND P6, PT, R65, RZ, PT ;  /* 0x000000ff4100720c */ /* 0x000fe40003fc5270 */
[----:B------:R-:W-:-:S04]  /*1ced0*/  @P2 IADD3 R3, P0, R48, R57, RZ ;  /* 0x0000003930032210 */ /* 0x000fc80007f1e0ff */
[-C--:B------:R-:W-:Y:S01]  /*1cee0*/  @P2 LEA R2, P5, R3, R52.reuse, 0x4 ;  /* 0x0000003403022211 */ /* 0x080fe200078a20ff */
[----:B------:R-:W-:Y:S01]  /*1cef0*/  @P2 IMAD.X R0, RZ, RZ, R58, P0 ;  /* 0x000000ffff002224 */ /* 0x000fe200000e063a */
[----:B------:R-:W-:-:S04]  /*1cf00*/  @!P4 LEA R6, P0, R63, R52, 0x4 ;  /* 0x000000343f06c211 */ /* 0x000fc800078020ff */
[-C--:B------:R-:W-:Y:S01]  /*1cf10*/  @P2 LEA.HI.X R3, R3, R53.reuse, R0, 0x4, P5 ;  /* 0x0000003503032211 */ /* 0x080fe200028f2400 */
[----:B------:R-:W-:Y:S01]  /*1cf20*/  IMAD.MOV.U32 R0, RZ, RZ, c[0x0][0x0] ;  /* 0x00000000ff007624 */ /* 0x000fe200078e00ff */
[-C--:B------:R-:W-:Y:S02]  /*1cf30*/  @!P6 LEA R4, P1, R59, R52.reuse, 0x4 ;  /* 0x000000343b04e211 */ /* 0x080fe400078220ff */
[----:B------:R-:W-:Y:S01]  /*1cf40*/  @!P3 LEA R8, P5, R61, R52, 0x4 ;  /* 0x000000343d08b211 */ /* 0x000fe200078a20ff */
[----:B---3--:R0:W-:Y:S01]  /*1cf50*/  @P2 STG.E.128 [R2.64], R20 ;  /* 0x0000001402002986 */ /* 0x0081e2000c101d06 */
[-C--:B------:R-:W-:Y:S02]  /*1cf60*/  @!P6 LEA.HI.X R5, R59, R53.reuse, R60, 0x4, P1 ;  /* 0x000000353b05e211 */ /* 0x080fe400008f243c */
[-C--:B------:R-:W-:Y:S02]  /*1cf70*/  @!P4 LEA.HI.X R7, R63, R53.reuse, R62, 0x4, P0 ;  /* 0x000000353f07c211 */ /* 0x080fe400000f243e */
[----:B------:R-:W-:Y:S01]  /*1cf80*/  @!P3 LEA.HI.X R9, R61, R53, R64, 0x4, P5 ;  /* 0x000000353d09b211 */ /* 0x000fe200028f2440 */
[----:B------:R0:W-:Y:S01]  /*1cf90*/  @!P6 STG.E.128 [R4.64], R32 ;  /* 0x000000200400e986 */ /* 0x0001e2000c101d06 */
[----:B------:R-:W-:-:S03]  /*1cfa0*/  LEA R57, P0, R0, R57, 0x2 ;  /* 0x0000003900397211 */ /* 0x000fc600078010ff */
[----:B------:R0:W-:Y:S01]  /*1cfb0*/  @!P4 STG.E.128 [R6.64], R28 ;  /* 0x0000001c0600c986 */ /* 0x0001e2000c101d06 */
[----:B------:R-:W-:Y:S02]  /*1cfc0*/  LEA.HI.X R58, R0, R58, RZ, 0x2, P0 ;  /* 0x0000003a003a7211 */ /* 0x000fe400000f14ff */
[C---:B------:R-:W-:Y:S01]  /*1cfd0*/  ISETP.GE.U32.AND P0, PT, R57.reuse, 0x10000, PT ;  /* 0x000100003900780c */ /* 0x040fe20003f06070 */
[----:B------:R0:W-:Y:S01]  /*1cfe0*/  @!P3 STG.E.128 [R8.64], R24 ;  /* 0x000000180800b986 */ /* 0x0001e2000c101d06 */
[----:B------:R-:W-:Y:S02]  /*1cff0*/  ISETP.LT.U32.AND P1, PT, R57, R12, PT ;  /* 0x0000000c3900720c */ /* 0x000fe40003f21070 */
[C---:B------:R-:W-:Y:S02]  /*1d000*/  ISETP.GE.U32.AND.EX P0, PT, R58.reuse, RZ, PT, P0 ;  /* 0x000000ff3a00720c */ /* 0x040fe40003f06100 */
[----:B------:R-:W-:-:S13]  /*1d010*/  ISETP.LT.AND.EX P1, PT, R58, R11, PT, P1 ;  /* 0x0000000b3a00720c */ /* 0x000fda0003f21310 */
[----:B0-----:R-:W-:Y:S05]  /*1d020*/  @!P0 BRA P1, `(.L_x_6091) ;  /* 0xfffe319000008947 */ /* 0x001fea000083ffff */
[----:B------:R-:W-:Y:S05]  /*1d030*/  EXIT ;  /* 0x000000000000794d */ /* 0x000fea0003800000 */
.L_x_5694:
[----:B------:R-:W0:Y:S02]  /*1d040*/  S2R R48, SR_TID.X ;  /* 0x0000000000307919 */ /* 0x000e240000002100 */
[----:B0-----:R-:W-:-:S05]  /*1d050*/  IMAD.WIDE.U32 R2, R48, 0x4, RZ ;  /* 0x0000000430027825 */ /* 0x001fca00078e00ff */
[----:B------:R-:W-:-:S04]  /*1d060*/  ISETP.GE.U32.AND P0, PT, R2, R12, PT ;  /* 0x0000000c0200720c */ /* 0x000fc80003f06070 */
[----:B------:R-:W-:-:S04]  /*1d070*/  ISETP.GE.AND.EX P0, PT, R3, R11, PT, P0 ;  /* 0x0000000b0300720c */ /* 0x000fc80003f06300 */
[----:B------:R-:W-:-:S13]  /*1d080*/  ISETP.GT.U32.OR P0, PT, R48, 0x3fff, P0 ;  /* 0x00003fff3000780c */ /* 0x000fda0000704470 */
[----:B------:R-:W-:Y:S05]  /*1d090*/  @P0 EXIT ;  /* 0x000000000000094d */ /* 0x000fea0003800000 */
[----:B------:R-:W-:-:S04]  /*1d0a0*/  IMAD.MOV.U32 R51, RZ, RZ, RZ ;  /* 0x000000ffff337224 */ /* 0x000fc800078e00ff */
.L_x_6488:
[C---:B0-----:R-:W-:Y:S01]  /*1d0b0*/  IMAD.SHL.U32 R55, R48.reuse, 0x40, RZ ;  /* 0x0000004030377824 */ /* 0x041fe200078e00ff */
[----:B------:R-:W-:Y:S01]  /*1d0c0*/  SHF.L.U64.HI R7, R48, 0x6, R51 ;  /* 0x0000000630077819 */ /* 0x000fe20000010233 */
[----:B------:R-:W-:-:S03]  /*1d0d0*/  IMAD.WIDE R4, R13, 0x100000, R18 ;  /* 0x001000000d047825 */ /* 0x000fc600078e0212 */
[----:B------:R-:W-:-:S05]  /*1d0e0*/  IADD3 R2, P0, R52, R55, RZ ;  /* 0x0000003734027210 */ /* 0x000fca0007f1e0ff */
[----:B------:R-:W-:Y:S01]  /*1d0f0*/  IMAD.X R3, R53, 0x1, R7, P0 ;  /* 0x0000000135037824 */ /* 0x000fe200000e0607 */
[----:B------:R-:W-:-:S04]  /*1d100*/  IADD3 R54, P0, R4, R55, RZ ;  /* 0x0000003704367210 */ /* 0x000fc80007f1e0ff */
[----:B------:R-:W2:Y:S01]  /*1d110*/  LDG.E.128 R56, [R2.64] ;  /* 0x0000000602387981 */ /* 0x000ea2000c1e1d00 */
[----:B------:R-:W-:-:S03]  /*1d120*/  IMAD.X R55, R5, 0x1, R7, P0 ;  /* 0x0000000105377824 */ /* 0x000fc600000e0607 */
[----:B------:R0:W5:Y:S04]  /*1d130*/  LDG.E.128 R44, [R2.64+0x10] ;  /* 0x00001006022c7981 */ /* 0x000168000c1e1d00 */
[----:B------:R-:W3:Y:S04]  /*1d140*/  LDG.E.128 R20, [R54.64] ;  /* 0x0000000636147981 */ /* 0x000ee8000c1e1d00 */
[----:B------:R0:W5:Y:S04]  /*1d150*/  LDG.E.128 R40, [R2.64+0x20] ;  /* 0x0000200602287981 */ /* 0x000168000c1e1d00 */
[----:B------:R0:W5:Y:S04]  /*1d160*/  LDG.E.128 R36, [R2.64+0x30] ;  /* 0x0000300602247981 */ /* 0x000168000c1e1d00 */
[----:B------:R0:W5:Y:S04]  /*1d170*/  LDG.E.128 R32, [R54.64+0x10] ;  /* 0x0000100636207981 */ /* 0x000168000c1e1d00 */
[----:B------:R0:W5:Y:S04]  /*1d180*/  LDG.E.128 R28, [R54.64+0x20] ;  /* 0x00002006361c7981 */ /* 0x000168000c1e1d00 */
[----:B------:R0:W5:Y:S01]  /*1d190*/  LDG.E.128 R24, [R54.64+0x30] ;  /* 0x0000300636187981 */ /* 0x000162000c1e1d00 */
[----:B------:R-:W-:Y:S01]  /*1d1a0*/  BSSY B1, `(.L_x_6092) ;  /* 0x0000576000017945 */ /* 0x000fe20003800000 */
[----:B--2---:R-:W1:-:S04]  /*1d1b0*/  DMUL R60, R58, c[0x0][0xdb8] ;  /* 0x00036e003a3c7a28 */ /* 0x004e480000000000 */
[----:B---3--:R-:W-:-:S04]  /*1d1c0*/  DSETP.NAN.AND P0, PT, R20, R22, PT ;  /* 0x000000161400722a */ /* 0x008fc80003f08000 */
[----:B------:R-:W2:-:S04]  /*1d1d0*/  DMUL R4, R56, c[0x0][0xdb8] ;  /* 0x00036e0038047a28 */ /* 0x000e880000000000 */
[----:B-1----:R0:W1:-:S04]  /*1d1e0*/  DFMA R60, R56, c[0x0][0xdb0], -R60 ;  /* 0x00036c00383c7a2b */ /* 0x002048000000083c */
[----:B--2---:R0:W2:-:S04]  /*1d1f0*/  DFMA R58, R58, c[0x0][0xdb0], R4 ;  /* 0x00036c003a3a7a2b */ /* 0x0040880000000004 */
[----:B------:R0:W3:Y:S01]  /*1d200*/  DADD R14, -RZ, |R20| ;  /* 0x00000000ff0e7229 */ /* 0x0000e20000000514 */
[----:B------:R-:W-:Y:S05]  /*1d210*/  @P0 BRA `(.L_x_6093) ;  /* 0x00004db000000947 */ /* 0x000fea0003800000 */
[----:B012---:R-:W-:-:S04]  /*1d220*/  DADD R2, -RZ, |R22| ;  /* 0x00000000ff027229 */ /* 0x007fc80000000516 */
[----:B------:R-:W0:-:S06]  /*1d230*/  DSETP.GEU.AND P1, PT, |R20|, |R22|, PT ;  /* 0x400000161400722a */ /* 0x000e0c0003f2e200 */
[----:B0--3--:R-:W-:Y:S02]  /*1d240*/  FSEL R56, R14, R2, !P1 ;  /* 0x000000020e387208 */ /* 0x009fe40004800000 */
        /* <DEDUP_REMOVED lines=85> */
.L_x_6099:
        /* <DEDUP_REMOVED lines=21> */
.L_x_6102:
[----:B------:R-:W-:Y:S05]  /*1d8f0*/  BSYNC B3 ;  /* 0x0000000000037941 */ /* 0x000fea0003800000 */
.L_x_6101:
        /* <DEDUP_REMOVED lines=15> */
.L_x_6100:
[----:B------:R-:W-:Y:S05]  /*1d9f0*/  BSYNC B2 ;  /* 0x0000000000027941 */ /* 0x000fea0003800000 */
.L_x_6098:
        /* <DEDUP_REMOVED lines=21> */
.L_x_6104:
[----:B------:R-:W-:Y:S05]  /*1db50*/  BSYNC B2 ;  /* 0x0000000000027941 */ /* 0x000fea0003800000 */
.L_x_6103:
        /* <DEDUP_REMOVED lines=43> */
.L_x_6106:
[----:B------:R-:W-:-:S04]  /*1de10*/  ISETP.GE.AND P0, PT, R21, RZ, PT ;  /* 0x000000ff1500720c */ /* 0x000fc80003f06270 */
[----:B------:R-:W-:Y:S02]  /*1de20*/  FSEL R2, RZ, 3.37028055040000000000e+12, P0 ;  /* 0x54442d18ff027808 */ /* 0x000fe40000000000 */
[----:B------:R-:W-:Y:S02]  /*1de30*/  FSEL R3, RZ, 2.1426990032196044922, P0 ;  /* 0x400921fbff037808 */ /* 0x000fe40000000000 */
.L_x_6107:
[----:B------:R-:W-:Y:S05]  /*1de40*/  BSYNC B0 ;  /* 0x0000000000007941 */ /* 0x000fea0003800000 */
.L_x_6105:
[----:B------:R0:W3:Y:S02]  /*1de50*/  DADD R20, |R20|, |R22| ;  /* 0x0000000014147229 */ /* 0x0000e40000000616 */
[----:B0-----:R-:W-:Y:S02]  /*1de60*/  LOP3.LUT R23, R3, 0x80000000, R23, 0xb8, !PT ;  /* 0x8000000003177812 */ /* 0x001fe400078eb817 */
[----:B-12---:R-:W-:-:S04]  /*1de70*/  DMUL R62, R62, 0.5 ;  /* 0x3fe000003e3e7828 */ /* 0x006fc80000000000 */
[----:B---3--:R-:W0:-:S06]  /*1de80*/  DSETP.GTU.AND P0, PT, |R20|, +INF , PT ;  /* 0x7ff000001400742a */ /* 0x008e0c0003f0c200 */
[----:B0-----:R-:W-:Y:S02]  /*1de90*/  FSEL R2, R20, R2, P0 ;  /* 0x0000000214027208 */ /* 0x001fe40000000000 */
[----:B------:R-:W-:Y:S01]  /*1dea0*/  FSEL R3, R21, R23, P0 ;  /* 0x0000001715037208 */ /* 0x000fe20000000000 */
[----:B------:R-:W-:Y:S05]  /*1deb0*/  BRA `(.L_x_6108) ;  /* 0x00004a4000007947 */ /* 0x000fea0003800000 */
.L_x_6097:
        /* <DEDUP_REMOVED lines=77> */
.L_x_6111:
[----:B------:R-:W-:Y:S05]  /*1e390*/  BSYNC B0 ;  /* 0x0000000000007941 */ /* 0x000fea0003800000 */
.L_x_6110:
[----:B------:R-:W-:Y:S01]  /*1e3a0*/  BSSY B2, `(.L_x_6112) ;  /* 0x0000008000027945 */ /* 0x000fe20003800000 */
[----:B------:R-:W-:Y:S05]  /*1e3b0*/  @P4 BRA P5, `(.L_x_6113) ;  /* 0x0000006000004947 */ /* 0x000fea0002800000 */
[----:B------:R-:W-:Y:S01]  /*1e3c0*/  IMAD.MOV.U32 R4, RZ, RZ, R56 ;  /* 0x000000ffff047224 */ /* 0x000fe200078e0038 */
[----:B------:R-:W-:Y:S01]  /*1e3d0*/  MOV R0, 0x1e420 ;  /* 0x0001e42000007802 */ /* 0x000fe20000000f00 */
[----:B------:R-:W-:Y:S02]  /*1e3e0*/  IMAD.MOV.U32 R5, RZ, RZ, R57 ;  /* 0x000000ffff057224 */ /* 0x000fe400078e0039 */
[----:B------:R-:W-:Y:S02]  /*1e3f0*/  IMAD.MOV.U32 R66, RZ, RZ, R64 ;  /* 0x000000ffff427224 */ /* 0x000fe400078e0040 */
[----:B0-----:R-:W-:Y:S02]  /*1e400*/  IMAD.MOV.U32 R3, RZ, RZ, R65 ;  /* 0x000000ffff037224 */ /* 0x001fe400078e0041 */
[----:B-1---5:R-:W-:Y:S05]  /*1e410*/  CALL.REL.NOINC `($__internal_3_$__cuda_sm20_div_rn_f64_full) ;  /* 0x0001b3e000007944 */ /* 0x022fea0003c00000 */
.L_x_6113:
[----:B------:R-:W-:Y:S05]  /*1e420*/  BSYNC B2 ;  /* 0x0000000000027941 */ /* 0x000fea0003800000 */
.L_x_6112:
        /* <DEDUP_REMOVED lines=43> */
.L_x_6115:
[----:B------:R-:W-:-:S04]  /*1e6e0*/  ISETP.GE.AND P0, PT, R21, RZ, PT ;  /* 0x000000ff1500720c */ /* 0x000fc80003f06270 */
[----:B0-----:R-:W-:Y:S02]  /*1e6f0*/  FSEL R2, RZ, 3.37028055040000000000e+12, P0 ;  /* 0x54442d18ff027808 */ /* 0x001fe40000000000 */
[----:B------:R-:W-:Y:S02]  /*1e700*/  FSEL R3, RZ, 2.1426990032196044922, P0 ;  /* 0x400921fbff037808 */ /* 0x000fe40000000000 */
.L_x_6116:
[----:B------:R-:W-:Y:S05]  /*1e710*/  BSYNC B0 ;  /* 0x0000000000007941 */ /* 0x000fea0003800000 */
.L_x_6114:
[----:B------:R0:W2:Y:S02]  /*1e720*/  DADD R20, |R20|, |R22| ;  /* 0x0000000014147229 */ /* 0x0000a40000000616 */
[----:B0-----:R-:W-:Y:S02]  /*1e730*/  LOP3.LUT R23, R3, 0x80000000, R23, 0xb8, !PT ;  /* 0x8000000003177812 */ /* 0x001fe400078eb817 */
[----:B-1----:R-:W-:-:S04]  /*1e740*/  DMUL R62, R62, 0.5 ;  /* 0x3fe000003e3e7828 */ /* 0x002fc80000000000 */
[----:B--2---:R-:W0:-:S06]  /*1e750*/  DSETP.GTU.AND P0, PT, |R20|, +INF , PT ;  /* 0x7ff000001400742a */ /* 0x004e0c0003f0c200 */
[----:B0-----:R-:W-:Y:S02]  /*1e760*/  FSEL R2, R20, R2, P0 ;  /* 0x0000000214027208 */ /* 0x001fe40000000000 */
[----:B------:R-:W-:Y:S01]  /*1e770*/  FSEL R3, R21, R23, P0 ;  /* 0x0000001715037208 */ /* 0x000fe20000000000 */
[----:B------:R-:W-:Y:S05]  /*1e780*/  BRA `(.L_x_6108) ;  /* 0x0000417000007947 */ /* 0x000fea0003800000 */
.L_x_6109:
        /* <DEDUP_REMOVED lines=27> */
.L_x_6118:
        /* <DEDUP_REMOVED lines=79> */
.L_x_6117:
        /* <DEDUP_REMOVED lines=79> */
.L_x_6120:
        /* <DEDUP_REMOVED lines=21> */
.L_x_6123:
[----:B------:R-:W-:Y:S05]  /*1f470*/  BSYNC B3 ;  /* 0x0000000000037941 */ /* 0x000fea0003800000 */
.L_x_6122:
        /* <DEDUP_REMOVED lines=15> */
.L_x_6121:
[----:B------:R-:W-:Y:S05]  /*1f570*/  BSYNC B2 ;  /* 0x0000000000027941 */ /* 0x000fea0003800000 */
.L_x_6119:
        /* <DEDUP_REMOVED lines=21> */
.L_x_6125:
[----:B------:R-:W-:Y:S05]  /*1f6d0*/  BSYNC B2 ;  /* 0x0000000000027941 */ /* 0x000fea0003800000 */
.L_x_6124:
        /* <DEDUP_REMOVED lines=43> */
.L_x_6127:
[----:B------:R-:W-:-:S04]  /*1f990*/  ISETP.GE.AND P0, PT, R21, RZ, PT ;  /* 0x000000ff1500720c */ /* 0x000fc80003f06270 */
[----:B------:R-:W-:Y:S02]  /*1f9a0*/  FSEL R2, RZ, 3.37028055040000000000e+12, P0 ;  /* 0x54442d18ff027808 */ /* 0x000fe40000000000 */
[----:B------:R-:W-:Y:S02]  /*1f9b0*/  FSEL R3, RZ, 2.1426990032196044922, P0 ;  /* 0x400921fbff037808 */ /* 0x000fe40000000000 */
.L_x_6128:
[----:B------:R-:W-:Y:S05]  /*1f9c0*/  BSYNC B0 ;  /* 0x0000000000007941 */ /* 0x000fea0003800000 */
.L_x_6126:
[----:B------:R0:W3:Y:S02]  /*1f9d0*/  DADD R20, |R20|, |R22| ;  /* 0x0000000014147229 */ /* 0x0000e40000000616 */
[----:B0-----:R-:W-:Y:S02]  /*1f9e0*/  LOP3.LUT R23, R3, 0x80000000, R23, 0xb8, !PT ;  /* 0x8000000003177812 */ /* 0x001fe400078eb817 */
[----:B-12---:R-:W-:-:S04]  /*1f9f0*/  DMUL R62, R62, 0.5 ;  /* 0x3fe000003e3e7828 */ /* 0x006fc80000000000 */
[----:B---3--:R-:W0:-:S06]  /*1fa00*/  DSETP.GTU.AND P0, PT, |R20|, +INF , PT ;  /* 0x7ff000001400742a */ /* 0x008e0c0003f0c200 */
[----:B0-----:R-:W-:Y:S02]  /*1fa10*/  FSEL R2, R20, R2, P0 ;  /* 0x0000000214027208 */ /* 0x001fe40000000000 */
[----:B------:R-:W-:Y:S01]  /*1fa20*/  FSEL R3, R21, R23, P0 ;  /* 0x0000001715037208 */ /* 0x000fe20000000000 */
[----:B------:R-:W-:Y:S05]  /*1fa30*/  BRA `(.L_x_6108) ;  /* 0x00002ec000007947 */ /* 0x000fea0003800000 */
.L_x_6096:
        /* <DEDUP_REMOVED lines=112> */
.L_x_6130:
[----:B------:R-:W-:Y:S05]  /*20140*/  BSYNC B0 ;  /* 0x0000000000007941 */ /* 0x000fea0003800000 */
.L_x_6129:
        /* <DEDUP_REMOVED lines=8> */
.L_x_6132:
[----:B------:R-:W-:Y:S05]  /*201d0*/  BSYNC B2 ;  /* 0x0000000000027941 */ /* 0x000fea0003800000 */
.L_x_6131:
        /* <DEDUP_REMOVED lines=43> */
.L_x_6134:
[----:B------:R-:W-:-:S04]  /*20490*/  ISETP.GE.AND P0, PT, R21, RZ, PT ;  /* 0x000000ff1500720c */ /* 0x000fc80003f06270 */
[----:B0-----:R-:W-:Y:S02]  /*204a0*/  FSEL R2, RZ, 3.37028055040000000000e+12, P0 ;  /* 0x54442d18ff027808 */ /* 0x001fe40000000000 */
[----:B------:R-:W-:Y:S02]  /*204b0*/  FSEL R3, RZ, 2.1426990032196044922, P0 ;  /* 0x400921fbff037808 */ /* 0x000fe40000000000 */
.L_x_6135:
[----:B------:R-:W-:Y:S05]  /*204c0*/  BSYNC B0 ;  /* 0x0000000000007941 */ /* 0x000fea0003800000 */
.L_x_6133:
[----:B------:R0:W2:Y:S02]  /*204d0*/  DADD R20, |R20|, |R22| ;  /* 0x0000000014147229 */ /* 0x0000a40000000616 */
[----:B0-----:R-:W-:-:S04]  /*204e0*/  LOP3.LUT R23, R3, 0x80000000, R23, 0xb8, !PT ;  /* 0x8000000003177812 */ /* 0x001fc800078eb817 */
[----:B--2---:R-:W0:-:S06]  /*204f0*/  DSETP.GTU.AND P0, PT, |R20|, +INF , PT ;  /* 0x7ff000001400742a */ /* 0x004e0c0003f0c200 */
[----:B0-----:R-:W-:Y:S02]  /*20500*/  FSEL R2, R20, R2, P0 ;  /* 0x0000000214027208 */ /* 0x001fe40000000000 */
[----:B------:R-:W-:Y:S01]  /*20510*/  FSEL R3, R21, R23, P0 ;  /* 0x0000001715037208 */ /* 0x000fe20000000000 */
[----:B------:R-:W-:Y:S05]  /*20520*/  BRA `(.L_x_6108) ;  /* 0x000023d000007947 */ /* 0x000fea0003800000 */
.L_x_6095:
        /* <DEDUP_REMOVED lines=70> */
.L_x_6138:
        /* <DEDUP_REMOVED lines=21> */
.L_x_6141:
[----:B------:R-:W-:Y:S05]  /*20ae0*/  BSYNC B3 ;  /* 0x0000000000037941 */ /* 0x000fea0003800000 */
.L_x_6140:
        /* <DEDUP_REMOVED lines=15> */
.L_x_6139:
[----:B------:R-:W-:Y:S05]  /*20be0*/  BSYNC B2 ;  /* 0x0000000000027941 */ /* 0x000fea0003800000 */
.L_x_6137:
        /* <DEDUP_REMOVED lines=44> */
.L_x_6136:
        /* <DEDUP_REMOVED lines=46> */
.L_x_6094:
        /* <DEDUP_REMOVED lines=23> */
.L_x_6143:
[----:B------:R-:W-:Y:S05]  /*21300*/  BSYNC B2 ;  /* 0x0000000000027941 */ /* 0x000fea0003800000 */
.L_x_6142:
        /* <DEDUP_REMOVED lines=26> */
.L_x_6145:
[----:B------:R-:W-:Y:S05]  /*214b0*/  BSYNC B2 ;  /* 0x0000000000027941 */ /* 0x000fea0003800000 */
.L_x_6144:
        /* <DEDUP_REMOVED lines=32> */
[----:B01----:R-:W0:-:S06]  /*216c0*/  DMUL R14, R8, R8 ;  /* 0x00000008080e7228 */ /* 0x003e0c0000000000 */
        /* <DEDUP_REMOVED lines=80> */
.L_x_6147:
[----:B------:R-:W-:Y:S05]  /*21bd0*/  BSYNC B0 ;  /* 0x0000000000007941 */ /* 0x000fea0003800000 */
.L_x_6146:
        /* <DEDUP_REMOVED lines=8> */
.L_x_6149:
[----:B------:R-:W-:Y:S05]  /*21c60*/  BSYNC B2 ;  /* 0x0000000000027941 */ /* 0x000fea0003800000 */
.L_x_6148:
        /* <DEDUP_REMOVED lines=43> */
.L_x_6151:
[----:B------:R-:W-:-:S04]  /*21f20*/  ISETP.GE.AND P0, PT, R21, RZ, PT ;  /* 0x000000ff1500720c */ /* 0x000fc80003f06270 */
[----:B0-----:R-:W-:Y:S02]  /*21f30*/  FSEL R2, RZ, 3.37028055040000000000e+12, P0 ;  /* 0x54442d18ff027808 */ /* 0x001fe40000000000 */
[----:B------:R-:W-:Y:S02]  /*21f40*/  FSEL R3, RZ, 2.1426990032196044922, P0 ;  /* 0x400921fbff037808 */ /* 0x000fe40000000000 */
.L_x_6152:
[----:B------:R-:W-:Y:S05]  /*21f50*/  BSYNC B0 ;  /* 0x0000000000007941 */ /* 0x000fea0003800000 */
.L_x_6150:
[----:B------:R0:W2:Y:S02]  /*21f60*/  DADD R20, |R20|, |R22| ;  /* 0x0000000014147229 */ /* 0x0000a40000000616 */
[----:B0-----:R-:W-:Y:S02]  /*21f70*/  LOP3.LUT R23, R3, 0x80000000, R23, 0xb8, !PT ;  /* 0x8000000003177812 */ /* 0x001fe400078eb817 */
[----:B-1----:R-:W-:-:S04]  /*21f80*/  DADD R62, R62, 1 ;  /* 0x3ff000003e3e7429 */ /* 0x002fc80000000000 */
[----:B--2---:R-:W0:-:S06]  /*21f90*/  DSETP.GTU.AND P0, PT, |R20|, +INF , PT ;  /* 0x7ff000001400742a */ /* 0x004e0c0003f0c200 */
[----:B0-----:R-:W-:Y:S02]  /*21fa0*/  FSEL R2, R20, R2, P0 ;  /* 0x0000000214027208 */ /* 0x001fe40000000000 */
[----:B------:R-:W-:Y:S01]  /*21fb0*/  FSEL R3, R21, R23, P0 ;  /* 0x0000001715037208 */ /* 0x000fe20000000000 */
[----:B------:R-:W-:Y:S05]  /*21fc0*/  BRA `(.L_x_6108) ;  /* 0x0000093000007947 */ /* 0x000fea0003800000 */
.L_x_6093:
[----:B-12---:R-:W1:Y:S01]  /*21fd0*/  DSETP.GEU.AND P0, PT, |R22|, 1.4916681462400413487e-154, PT ;  /* 0x200000001600742a */ /* 0x006e620003f0e200 */
[----:B------:R-:W-:Y:S01]  /*21fe0*/  IMAD.MOV.U32 R6, RZ, RZ, 0x1 ;  /* 0x00000001ff067424 */ /* 0x000fe200078e00ff */
[----:B------:R-:W-:Y:S01]  /*21ff0*/  BSSY B0, `(.L_x_6153) ;  /* 0x0000056000007945 */ /* 0x000fe20003800000 */
[----:B------:R-:W-:Y:S01]  /*22000*/  IMAD.MOV.U32 R49, RZ, RZ, -0x3ff ;  /* 0xfffffc01ff317424 */ /* 0x000fe200078e00ff */
[----:B------:R-:W-:-:S04]  /*22010*/  DADD R16, -RZ, |R22| ;  /* 0x00000000ff107229 */ /* 0x000fc80000000516 */
[----:B-1----:R-:W-:-:S04]  /*22020*/  DSETP.LT.AND P0, PT, |R20|, 1.4916681462400413487e-154, !P0 ;  /* 0x200000001400742a */ /* 0x002fc80004701200 */
[----:B------:R-:W1:-:S06]  /*22030*/  DSETP.GT.AND P1, PT, |R22|, |R20|, PT ;  /* 0x400000141600722a */ /* 0x000e4c0003f24200 */
[----:B01-3--:R-:W-:Y:S02]  /*22040*/  FSEL R57, R17, R15, P1 ;  /* 0x0000000f11397208 */ /* 0x00bfe40000800000 */
        /* <DEDUP_REMOVED lines=8> */
[----:B0-----:R0:W-:Y:S02]  /*220d0*/  @P0 DMUL R8, R4, 0.0625 ;  /* 0x3fb0000004080828 */ /* 0x0011e40000000000 */
[----:B0-----:R-:W-:Y:S02]  /*220e0*/  FSEL R4, R14, R16, P1 ;  /* 0x000000100e047208 */ /* 0x001fe40000800000 */
[----:B-1----:R-:W0:Y:S01]  /*220f0*/  DFMA R2, -R56, R6, 1 ;  /* 0x3ff000003802742b */ /* 0x002e220000000106 */
[----:B------:R-:W-:-:S04]  /*22100*/  FSEL R5, R15, R17, P1 ;  /* 0x000000110f057208 */ /* 0x000fc80000800000 */
[----:B------:R-:W-:Y:S01]  /*22110*/  FSETP.GEU.AND P5, PT, |R5|, 6.5827683646048100446e-37, PT ;  /* 0x036000000500780b */ /* 0x000fe20003fae200 */
[----:B0-----:R-:W0:Y:S01]  /*22120*/  DFMA R2, R2, R2, R2 ;  /* 0x000000020202722b */ /* 0x001e220000000002 */
[----:B------:R-:W-:Y:S01]  /*22130*/  ISETP.GT.AND P0, PT, R9, 0xfffff, PT ;  /* 0x000fffff0900780c */ /* 0x000fe20003f04270 */
[----:B------:R-:W-:Y:S02]  /*22140*/  IMAD.MOV.U32 R0, RZ, RZ, R8 ;  /* 0x000000ffff007224 */ /* 0x000fe400078e0008 */
[----:B------:R-:W-:Y:S02]  /*22150*/  IMAD.MOV.U32 R10, RZ, RZ, R9 ;  /* 0x000000ffff0a7224 */ /* 0x000fe400078e0009 */
[----:B0-----:R-:W0:-:S06]  /*22160*/  DFMA R2, R6, R2, R6 ;  /* 0x000000020602722b */ /* 0x001e0c0000000006 */
[----:B0-----:R-:W0:Y:S02]  /*22170*/  DFMA R6, -R56, R2, 1 ;  /* 0x3ff000003806742b */ /* 0x001e240000000102 */
[----:B------:R-:W-:Y:S02]  /*22180*/  @!P0 IMAD.MOV.U32 R49, RZ, RZ, -0x435 ;  /* 0xfffffbcbff318424 */ /* 0x000fe400078e00ff */
[----:B------:R-:W1:-:S04]  /*22190*/  @!P0 DMUL R8, R8, 1.80143985094819840000e+16 ;  /* 0x4350000008088828 */ /* 0x000e480000000000 */
[----:B0-----:R-:W0:-:S06]  /*221a0*/  DFMA R6, R2, R6, R2 ;  /* 0x000000060206722b */ /* 0x001e0c0000000002 */
[----:B-1----:R-:W-:Y:S01]  /*221b0*/  @!P0 IMAD.MOV.U32 R10, RZ, RZ, R9 ;  /* 0x000000ffff0a8224 */ /* 0x002fe200078e0009 */
[----:B0-----:R-:W0:Y:S01]  /*221c0*/  DMUL R2, R6, R4 ;  /* 0x0000000406027228 */ /* 0x001e220000000000 */
[----:B------:R-:W-:-:S03]  /*221d0*/  @!P0 IMAD.MOV.U32 R0, RZ, RZ, R8 ;  /* 0x000000ffff008224 */ /* 0x000fc600078e0008 */
[----:B------:R-:W-:-:S04]  /*221e0*/  IADD3 R14, R10, -0x1, RZ ;  /* 0xffffffff0a0e7810 */ /* 0x000fc80007ffe0ff */
[----:B------:R-:W-:Y:S01]  /*221f0*/  ISETP.GE.U32.AND P2, PT, R14, 0x7fefffff, PT ;  /* 0x7fefffff0e00780c */ /* 0x000fe20003f46070 */
[----:B0-----:R-:W0:-:S06]  /*22200*/  DFMA R14, -R56, R2, R4 ;  /* 0x00000002380e722b */ /* 0x001e0c0000000104 */
[----:B0-----:R0:W1:-:S06]  /*22210*/  DFMA R6, R6, R14, R2 ;  /* 0x0000000e0606722b */ /* 0x00104c0000000002 */
[----:B0-----:R-:W-:Y:S01]  /*22220*/  @P2 IMAD.MOV.U32 R2, RZ, RZ, 0x0 ;  /* 0x00000000ff022424 */ /* 0x001fe200078e00ff */
[----:B------:R-:W-:Y:S01]  /*22230*/  @P2 FSETP.NEU.FTZ.AND P3, PT, R9, RZ, PT ;  /* 0x000000ff0900220b */ /* 0x000fe20003f7d000 */
[----:B------:R-:W-:Y:S02]  /*22240*/  @P2 IMAD.MOV.U32 R3, RZ, RZ, 0x7ff00000 ;  /* 0x7ff00000ff032424 */ /* 0x000fe400078e00ff */
[----:B-1----:R-:W-:-:S04]  /*22250*/  FFMA R14, RZ, R57, R7 ;  /* 0x00000039ff0e7223 */ /* 0x002fc80000000007 */
[----:B------:R-:W0:Y:S01]  /*22260*/  @P2 DFMA R2, R8, R2, +INF ;  /* 0x7ff000000802242b */ /* 0x000e220000000002 */
[----:B------:R-:W-:-:S09]  /*22270*/  FSETP.GT.AND P4, PT, |R14|, 1.469367938527859385e-39, PT ;  /* 0x001000000e00780b */ /* 0x000fd20003f84200 */
        /* <DEDUP_REMOVED lines=45> */
.L_x_6154:
[----:B------:R-:W-:Y:S05]  /*22550*/  BSYNC B0 ;  /* 0x0000000000007941 */ /* 0x000fea0003800000 */
.L_x_6153:
[----:B------:R-:W-:Y:S01]  /*22560*/  BSSY B2, `(.L_x_6155) ;  /* 0x0000006000027945 */ /* 0x000fe20003800000 */
[----:B------:R-:W-:Y:S05]  /*22570*/  @P4 BRA P5, `(.L_x_6156) ;  /* 0x0000004000004947 */ /* 0x000fea0002800000 */
[----:B------:R-:W-:Y:S01]  /*22580*/  IMAD.MOV.U32 R66, RZ, RZ, R56 ;  /* 0x000000ffff427224 */ /* 0x000fe200078e0038 */
[----:B------:R-:W-:Y:S01]  /*22590*/  MOV R0, 0x225c0 ;  /* 0x000225c000007802 */ /* 0x000fe20000000f00 */
[----:B0-----:R-:W-:Y:S02]  /*225a0*/  IMAD.MOV.U32 R3, RZ, RZ, R57 ;  /* 0x000000ffff037224 */ /* 0x001fe400078e0039 */
[----:B-1---5:R-:W-:Y:S05]  /*225b0*/  CALL.REL.NOINC `($__internal_3_$__cuda_sm20_div_rn_f64_full) ;  /* 0x0001724000007944 */ /* 0x022fea0003c00000 */
.L_x_6156:
[----:B------:R-:W-:Y:S05]  /*225c0*/  BSYNC B2 ;  /* 0x0000000000027941 */ /* 0x000fea0003800000 */
.L_x_6155:
        /* <DEDUP_REMOVED lines=43> */
.L_x_6158:
[----:B------:R-:W-:Y:S02]  /*22880*/  FSEL R2, RZ, 3.37028055040000000000e+12, P2 ;  /* 0x54442d18ff027808 */ /* 0x000fe40001000000 */
[----:B------:R-:W-:Y:S02]  /*22890*/  FSEL R3, RZ, 2.1426990032196044922, P2 ;  /* 0x400921fbff037808 */ /* 0x000fe40001000000 */
.L_x_6159:
[----:B------:R-:W-:Y:S05]  /*228a0*/  BSYNC B0 ;  /* 0x0000000000007941 */ /* 0x000fea0003800000 */
.L_x_6157:
[----:B------:R0:W2:Y:S02]  /*228b0*/  DADD R20, |R20|, |R22| ;  /* 0x0000000014147229 */ /* 0x0000a40000000616 */
[----:B0-----:R-:W-:-:S04]  /*228c0*/  LOP3.LUT R23, R3, 0x80000000, R23, 0xb8, !PT ;  /* 0x8000000003177812 */ /* 0x001fc800078eb817 */
[----:B--2---:R-:W0:-:S06]  /*228d0*/  DSETP.GTU.AND P0, PT, |R20|, +INF , PT ;  /* 0x7ff000001400742a */ /* 0x004e0c0003f0c200 */
[----:B0-----:R-:W-:Y:S02]  /*228e0*/  FSEL R2, R20, R2, P0 ;  /* 0x0000000214027208 */ /* 0x001fe40000000000 */
[----:B------:R-:W-:Y:S02]  /*228f0*/  FSEL R3, R21, R23, P0 ;  /* 0x0000001715037208 */ /* 0x000fe40000000000 */
.L_x_6108:
[----:B------:R-:W-:Y:S05]  /*22900*/  BSYNC B1 ;  /* 0x0000000000017941 */ /* 0x000fea0003800000 */
.L_x_6092:
        /* <DEDUP_REMOVED lines=53> */
.L_x_6166:
[----:B------:R-:W-:Y:S05]  /*22c60*/  BSYNC B0 ;  /* 0x0000000000007941 */ /* 0x000fea0003800000 */
.L_x_6165:
        /* <DEDUP_REMOVED lines=14> */
[----:B------:R-:W-:Y:S05]  /*22d50*/  BRA `(.L_x_6169) ;  /* 0x0000002000007947 */ /* 0x000fea0003800000 */
.L_x_6168:
[----:B0-----:R0:W2:Y:S01]  /*22d60*/  DMUL R4, RZ, R56 ;  /* 0x00000038ff047228 */ /* 0x0010a20000000000 */
[----:B------:R-:W-:-:S05]  /*22d70*/  IMAD.MOV.U32 R3, RZ, RZ, RZ ;  /* 0x000000ffff037224 */ /* 0x000fca00078e00ff */
.L_x_6169:
[----:B------:R-:W-:Y:S05]  /*22d80*/  BSYNC B2 ;  /* 0x0000000000027941 */ /* 0x000fea0003800000 */
.L_x_6167:
[----:B0-----:R-:W-:Y:S01]  /*22d90*/  IADD3 R6, R3, 0x1, RZ ;  /* 0x0000000103067810 */ /* 0x001fe20007ffe0ff */
[----:B------:R-:W-:-:S04]  /*22da0*/  IMAD.MOV.U32 R3, RZ, RZ, 0x8 ;  /* 0x00000008ff037424 */ /* 0x000fc800078e00ff */
[----:B------:R-:W-:-:S05]  /*22db0*/  IMAD.SHL.U32 R0, R6, 0x8, RZ ;  /* 0x0000000806007824 */ /* 0x000fca00078e00ff */
[----:B------:R-:W-:-:S05]  /*22dc0*/  LOP3.LUT R0, R0, 0x8, RZ, 0xc0, !PT ;  /* 0x0000000800007812 */ /* 0x000fca00078ec0ff */
[----:B------:R-:W-:-:S05]  /*22dd0*/  IMAD.WIDE.U32 R2, R0, R3, c[0x4][0xe0] ;  /* 0x0100380000027625 */ /* 0x000fca00078e0003 */
[----:B------:R-:W3:Y:S04]  /*22de0*/  LDG.E.128.CONSTANT R60, [R2.64] ;  /* 0x00000006023c7981 */ /* 0x000ee8000c1e9d00 */
[----:B------:R-:W4:Y:S04]  /*22df0*/  LDG.E.128.CONSTANT R64, [R2.64+0x10] ;  /* 0x0000100602407981 */ /* 0x000f28000c1e9d00 */
[----:B--2---:R-:W2:Y:S01]  /*22e00*/  LDG.E.128.CONSTANT R68, [R2.64+0x20] ;  /* 0x0000200602447981 */ /* 0x004ea2000c1e9d00 */
[----:B------:R-:W-:Y:S01]  /*22e10*/  R2P PR, R6, 0x3 ;  /* 0x0000000306007804 */ /* 0x000fe20000000000 */
[----:B------:R-:W-:Y:S01]  /*22e20*/  IMAD.MOV.U32 R6, RZ, RZ, 0x79785eba ;  /* 0x79785ebaff067424 */ /* 0x000fe200078e00ff */
[----:B------:R-:W3:Y:S01]  /*22e30*/  DMUL R8, R4, R4 ;  /* 0x0000000404087228 */ /* 0x000ee20000000000 */
[----:B------:R-:W-:Y:S01]  /*22e40*/  IMAD.MOV.U32 R0, RZ, RZ, 0x3de5db65 ;  /* 0x3de5db65ff007424 */ /* 0x000fe200078e00ff */
[----:B------:R-:W-:Y:S02]  /*22e50*/  BSSY B2, `(.L_x_6170) ;  /* 0x000001d000027945 */ /* 0x000fe40003800000 */
[----:B------:R-:W-:-:S02]  /*22e60*/  FSEL R6, -R6, 4.2945490664224492434e-19, !P0 ;  /* 0x20fd816406067808 */ /* 0x000fc40004000100 */
[----:B------:R-:W-:-:S06]  /*22e70*/  FSEL R7, R0, -0.082518599927425384521, !P0 ;  /* 0xbda8ff8300077808 */ /* 0x000fcc0004000000 */
[----:B---3--:R-:W0:-:S06]  /*22e80*/  DFMA R60, R8, R6, R60 ;  /* 0x00000006083c722b */ /* 0x008e0c000000003c */
[----:B0-----:R-:W4:-:S06]  /*22e90*/  DFMA R60, R8, R60, R62 ;  /* 0x0000003c083c722b */ /* 0x001f0c000000003e */
[----:B----4-:R-:W0:-:S06]  /*22ea0*/  DFMA R60, R8, R60, R64 ;  /* 0x0000003c083c722b */ /* 0x010e0c0000000040 */
        /* <DEDUP_REMOVED lines=19> */
[----:B------:R-:W-:Y:S01]  /*22fe0*/  IMAD.MOV.U32 R0, RZ, RZ, R3 ;  /* 0x000000ffff007224 */ /* 0x000fe200078e0003 */
[----:B------:R-:W-:Y:S05]  /*22ff0*/  BRA `(.L_x_6172) ;  /* 0x0000002000007947 */ /* 0x000fea0003800000 */
.L_x_6171:
[----:B------:R2:W3:Y:S01]  /*23000*/  DMUL R4, RZ, R56 ;  /* 0x00000038ff047228 */ /* 0x0004e20000000000 */
[----:B------:R-:W-:-:S05]  /*23010*/  IMAD.MOV.U32 R0, RZ, RZ, RZ ;  /* 0x000000ffff007224 */ /* 0x000fca00078e00ff */
.L_x_6172:
[----:B------:R-:W-:Y:S05]  /*23020*/  BSYNC B2 ;  /* 0x0000000000027941 */ /* 0x000fea0003800000 */
.L_x_6170:
[----:B------:R-:W-:Y:S02]  /*23030*/  IMAD.SHL.U32 R2, R0, 0x8, RZ ;  /* 0x0000000800027824 */ /* 0x000fe400078e00ff */
[----:B------:R-:W-:-:S03]  /*23040*/  IMAD.MOV.U32 R3, RZ, RZ, 0x8 ;  /* 0x00000008ff037424 */ /* 0x000fc600078e00ff */
[----:B------:R-:W-:-:S05]  /*23050*/  LOP3.LUT R2, R2, 0x8, RZ, 0xc0, !PT ;  /* 0x0000000802027812 */ /* 0x000fca00078ec0ff */
[----:B------:R-:W-:-:S05]  /*23060*/  IMAD.WIDE.U32 R2, R2, R3, c[0x4][0xe0] ;  /* 0x0100380002027625 */ /* 0x000fca00078e0003 */
[----:B--2---:R-:W2:Y:S04]  /*23070*/  LDG.E.128.CONSTANT R56, [R2.64] ;  /* 0x0000000602387981 */ /* 0x004ea8000c1e9d00 */
[----:B------:R-:W4:Y:S04]  /*23080*/  LDG.E.128.CONSTANT R60, [R2.64+0x10] ;  /* 0x00001006023c7981 */ /* 0x000f28000c1e9d00 */
[----:B---3--:R-:W3:Y:S01]  /*23090*/  LDG.E.128.CONSTANT R64, [R2.64+0x20] ;  /* 0x0000200602407981 */ /* 0x008ee2000c1e9d00 */
[----:B------:R-:W-:Y:S01]  /*230a0*/  R2P PR, R0, 0x3 ;  /* 0x0000000300007804 */ /* 0x000fe20000000000 */
[----:B------:R-:W-:Y:S01]  /*230b0*/  IMAD.MOV.U32 R6, RZ, RZ, 0x79785eba ;  /* 0x79785ebaff067424 */ /* 0x000fe200078e00ff */
[----:B------:R-:W2:Y:S01]  /*230c0*/  DMUL R8, R4, R4 ;  /* 0x0000000404087228 */ /* 0x000ea20000000000 */
[----:B------:R-:W-:-:S03]  /*230d0*/  IMAD.MOV.U32 R0, RZ, RZ, 0x3de5db65 ;  /* 0x3de5db65ff007424 */ /* 0x000fc600078e00ff */
[----:B------:R-:W-:Y:S01]  /*230e0*/  FSEL R6, -R6, 4.2945490664224492434e-19, !P0 ;  /* 0x20fd816406067808 */ /* 0x000fe20004000100 */
[----:B01----:R-:W-:Y:S01]  /*230f0*/  DMUL R20, R20, R22 ;  /* 0x0000001614147228 */ /* 0x003fe20000000000 */
[----:B------:R-:W-:-:S06]  /*23100*/  FSEL R7, R0, -0.082518599927425384521, !P0 ;  /* 0xbda8ff8300077808 */ /* 0x000fcc0004000000 */
[----:B--2---:R-:W0:-:S06]  /*23110*/  DFMA R56, R8, R6, R56 ;  /* 0x000000060838722b */ /* 0x004e0c0000000038 */
[----:B0-----:R-:W4:-:S06]  /*23120*/  DFMA R56, R8, R56, R58 ;  /* 0x000000380838722b */ /* 0x001f0c000000003a */
[----:B----4-:R-:W0:-:S06]  /*23130*/  DFMA R56, R8, R56, R60 ;  /* 0x000000380838722b */ /* 0x010e0c000000003c */
        /* <DEDUP_REMOVED lines=8> */
.L_x_6164:
        /* <DEDUP_REMOVED lines=38> */
.L_x_6175:
[----:B------:R-:W-:Y:S05]  /*23420*/  BSYNC B0 ;  /* 0x0000000000007941 */ /* 0x000fea0003800000 */
.L_x_6174:
        /* <DEDUP_REMOVED lines=15> */
.L_x_6177:
[----:B0-----:R0:W2:Y:S01]  /*23520*/  DMUL R4, RZ, R56 ;  /* 0x00000038ff047228 */ /* 0x0010a20000000000 */
[----:B------:R-:W-:-:S05]  /*23530*/  IMAD.MOV.U32 R3, RZ, RZ, RZ ;  /* 0x000000ffff037224 */ /* 0x000fca00078e00ff */
.L_x_6178:
[----:B------:R-:W-:Y:S05]  /*23540*/  BSYNC B2 ;  /* 0x0000000000027941 */ /* 0x000fea0003800000 */
.L_x_6176:
        /* <DEDUP_REMOVED lines=39> */
.L_x_6180:
[----:B------:R2:W3:Y:S01]  /*237c0*/  DMUL R4, RZ, R56 ;  /* 0x00000038ff047228 */ /* 0x0004e20000000000 */
[----:B------:R-:W-:-:S05]  /*237d0*/  IMAD.MOV.U32 R0, RZ, RZ, RZ ;  /* 0x000000ffff007224 */ /* 0x000fca00078e00ff */
.L_x_6181:
[----:B------:R-:W-:Y:S05]  /*237e0*/  BSYNC B2 ;  /* 0x0000000000027941 */ /* 0x000fea0003800000 */
.L_x_6179:
[----:B------:R-:W-:Y:S02]  /*237f0*/  IMAD.SHL.U32 R2, R0, 0x8, RZ ;  /* 0x0000000800027824 */ /* 0x000fe400078e00ff */
[----:B------:R-:W-:-:S03]  /*23800*/  IMAD.MOV.U32 R3, RZ, RZ, 0x8 ;  /* 0x00000008ff037424 */ /* 0x000fc600078e00ff */
[----:B------:R-:W-:-:S05]  /*23810*/  LOP3.LUT R2, R2, 0x8, RZ, 0xc0, !PT ;  /* 0x0000000802027812 */ /* 0x000fca00078ec0ff */
[----:B------:R-:W-:-:S05]  /*23820*/  IMAD.WIDE.U32 R2, R2, R3, c[0x4][0xe0] ;  /* 0x0100380002027625 */ /* 0x000fca00078e0003 */
[----:B--2---:R2:W4:Y:S04]  /*23830*/  LDG.E.128.CONSTANT R56, [R2.64] ;  /* 0x0000000602387981 */ /* 0x004528000c1e9d00 */
[----:B---3--:R2:W3:Y:S04]  /*23840*/  LDG.E.128.CONSTANT R60, [R2.64+0x10] ;  /* 0x00001006023c7981 */ /* 0x0084e8000c1e9d00 */
[----:B------:R2:W3:Y:S01]  /*23850*/  LDG.E.128.CONSTANT R64, [R2.64+0x20] ;  /* 0x0000200602407981 */ /* 0x0004e2000c1e9d00 */
        /* <DEDUP_REMOVED lines=13> */
[C---:B-1----:R-:W3:Y:S01]  /*23930*/  DFMA R56, R8.reuse, R56, R58 ;  /* 0x000000380838722b */ /* 0x042ee2000000003a */
[----:B------:R-:W-:Y:S01]  /*23940*/  LEA R3, R7, 0x3ff00000, 0x14 ;  /* 0x3ff0000007037811 */ /* 0x000fe200078ea0ff */
[----:B------:R-:W-:Y:S02]  /*23950*/  IMAD.IADD R7, R2, 0x1, -R7 ;  /* 0x0000000102077824 */ /* 0x000fe400078e0a07 */
[----:B------:R-:W-:Y:S02]  /*23960*/  IMAD.MOV.U32 R2, RZ, RZ, RZ ;  /* 0x000000ffff027224 */ /* 0x000fe400078e00ff */
[----:B---3--:R-:W0:-:S04]  /*23970*/  DFMA R56, R8, R56, R60 ;  /* 0x000000380838722b */ /* 0x008e08000000003c */
[----:B------:R-:W-:-:S04]  /*23980*/  DMUL R20, R2, R20 ;  /* 0x0000001402147228 */ /* 0x000fc80000000000 */
[----:B0-----:R-:W0:-:S06]  /*23990*/  DFMA R56, R8, R56, R62 ;  /* 0x000000380838722b */ /* 0x001e0c000000003e */
[----:B0-----:R-:W0:-:S06]  /*239a0*/  DFMA R56, R8, R56, R64 ;  /* 0x000000380838722b */ /* 0x001e0c0000000040 */
        /* <DEDUP_REMOVED lines=11> */
.L_x_6163:
        /* <DEDUP_REMOVED lines=11> */
.L_x_6182:
[----:B------:R-:W0:-:S10]  /*23b10*/  DADD R20, R56, -R56 ;  /* 0x0000000038147229 */ /* 0x000e140000000838 */
[----:B0-----:R-:W-:Y:S02]  /*23b20*/  IMAD.MOV.U32 R22, RZ, RZ, R20 ;  /* 0x000000ffff167224 */ /* 0x001fe400078e0014 */
[----:B------:R-:W-:Y:S01]  /*23b30*/  IMAD.MOV.U32 R23, RZ, RZ, R21 ;  /* 0x000000ffff177224 */ /* 0x000fe200078e0015 */
[----:B------:R-:W-:Y:S05]  /*23b40*/  BRA `(.L_x_6173) ;  /* 0x000007c000007947 */ /* 0x000fea0003800000 */
.L_x_6162:
        /* <DEDUP_REMOVED lines=15> */
[----:B------:R-:W-:Y:S05]  /*23c40*/  BRA `(.L_x_6185) ;  /* 0x0000002000007947 */ /* 0x000fea0003800000 */
.L_x_6184:
[----:B------:R0:W1:Y:S01]  /*23c50*/  DMUL R4, RZ, R56 ;  /* 0x00000038ff047228 */ /* 0x0000620000000000 */
[----:B------:R-:W-:-:S05]  /*23c60*/  IMAD.MOV.U32 R3, RZ, RZ, RZ ;  /* 0x000000ffff037224 */ /* 0x000fca00078e00ff */
.L_x_6185:
[----:B------:R-:W-:Y:S05]  /*23c70*/  BSYNC B2 ;  /* 0x0000000000027941 */ /* 0x000fea0003800000 */
.L_x_6183:
        /* <DEDUP_REMOVED lines=37> */
[----:B------:R-:W-:Y:S01]  /*23ed0*/  IMAD.MOV.U32 R0, RZ, RZ, R3 ;  /* 0x000000ffff007224 */ /* 0x000fe200078e0003 */
[----:B------:R-:W-:Y:S05]  /*23ee0*/  BRA `(.L_x_6188) ;  /* 0x0000002000007947 */ /* 0x000fea0003800000 */
.L_x_6187:
[----:B------:R1:W2:Y:S01]  /*23ef0*/  DMUL R4, RZ, R56 ;  /* 0x00000038ff047228 */ /* 0x0002a20000000000 */
[----:B------:R-:W-:-:S05]  /*23f00*/  IMAD.MOV.U32 R0, RZ, RZ, RZ ;  /* 0x000000ffff007224 */ /* 0x000fca00078e00ff */
.L_x_6188:
[----:B------:R-:W-:Y:S05]  /*23f10*/  BSYNC B2 ;  /* 0x0000000000027941 */ /* 0x000fea0003800000 */
.L_x_6186:
[----:B------:R-:W-:Y:S02]  /*23f20*/  IMAD.SHL.U32 R2, R0, 0x8, RZ ;  /* 0x0000000800027824 */ /* 0x000fe400078e00ff */
[----:B------:R-:W-:-:S03]  /*23f30*/  IMAD.MOV.U32 R3, RZ, RZ, 0x8 ;  /* 0x00000008ff037424 */ /* 0x000fc600078e00ff */
[----:B------:R-:W-:-:S05]  /*23f40*/  LOP3.LUT R2, R2, 0x8, RZ, 0xc0, !PT ;  /* 0x0000000802027812 */ /* 0x000fca00078ec0ff */
[----:B------:R-:W-:-:S05]  /*23f50*/  IMAD.WIDE.U32 R2, R2, R3, c[0x4][0xe0] ;  /* 0x0100380002027625 */ /* 0x000fca00078e0003 */
[----:B-1----:R-:W3:Y:S04]  /*23f60*/  LDG.E.128.CONSTANT R56, [R2.64] ;  /* 0x0000000602387981 */ /* 0x002ee8000c1e9d00 */
[----:B------:R-:W4:Y:S04]  /*23f70*/  LDG.E.128.CONSTANT R60, [R2.64+0x10] ;  /* 0x00001006023c7981 */ /* 0x000f28000c1e9d00 */
        /* <DEDUP_REMOVED lines=18> */
.L_x_6161:
        /* <DEDUP_REMOVED lines=36> */
.L_x_6190:
[----:B------:R-:W-:Y:S05]  /*242e0*/  BSYNC B0 ;  /* 0x0000000000007941 */ /* 0x000fea0003800000 */
.L_x_6189:
[----:B------:R-:W-:Y:S02]  /*242f0*/  IMAD.MOV.U32 R22, RZ, RZ, R56 ;  /* 0x000000ffff167224 */ /* 0x000fe400078e0038 */
[----:B------:R-:W-:Y:S02]  /*24300*/  IMAD.MOV.U32 R23, RZ, RZ, R57 ;  /* 0x000000ffff177224 */ /* 0x000fe400078e0039 */
.L_x_6173:
[----:B012---:R-:W-:Y:S05]  /*24310*/  BSYNC B1 ;  /* 0x0000000000017941 */ /* 0x007fea0003800000 */
.L_x_6160:
[----:B-----5:R-:W-:Y:S01]  /*24320*/  DSETP.NAN.AND P0, PT, R32, R34, PT ;  /* 0x000000222000722a */ /* 0x020fe20003f08000 */
        /* <DEDUP_REMOVED lines=93> */
.L_x_6198:
        /* <DEDUP_REMOVED lines=21> */
.L_x_6201:
[----:B------:R-:W-:Y:S05]  /*24a50*/  BSYNC B3 ;  /* 0x0000000000037941 */ /* 0x000fea0003800000 */
.L_x_6200:
        /* <DEDUP_REMOVED lines=15> */
.L_x_6199:
[----:B------:R-:W-:Y:S05]  /*24b50*/  BSYNC B2 ;  /* 0x0000000000027941 */ /* 0x000fea0003800000 */
.L_x_6197:
        /* <DEDUP_REMOVED lines=21> */
.L_x_6203:
[----:B------:R-:W-:Y:S05]  /*24cb0*/  BSYNC B2 ;  /* 0x0000000000027941 */ /* 0x000fea0003800000 */
.L_x_6202:
        /* <DEDUP_REMOVED lines=43> */
.L_x_6205:
[----:B------:R-:W-:-:S04]  /*24f70*/  ISETP.GE.AND P0, PT, R33, RZ, PT ;  /* 0x000000ff2100720c */ /* 0x000fc80003f06270 */
[----:B------:R-:W-:Y:S02]  /*24f80*/  FSEL R2, RZ, 3.37028055040000000000e+12, P0 ;  /* 0x54442d18ff027808 */ /* 0x000fe40000000000 */
[----:B------:R-:W-:Y:S02]  /*24f90*/  FSEL R3, RZ, 2.1426990032196044922, P0 ;  /* 0x400921fbff037808 */ /* 0x000fe40000000000 */
.L_x_6206:
[----:B------:R-:W-:Y:S05]  /*24fa0*/  BSYNC B0 ;  /* 0x0000000000007941 */ /* 0x000fea0003800000 */
.L_x_6204:
[----:B------:R0:W4:Y:S02]  /*24fb0*/  DADD R32, |R32|, |R34| ;  /* 0x0000000020207229 */ /* 0x0001240000000622 */
[----:B0-----:R-:W-:Y:S02]  /*24fc0*/  LOP3.LUT R35, R3, 0x80000000, R35, 0xb8, !PT ;  /* 0x8000000003237812 */ /* 0x001fe400078eb823 */
[----:B-12---:R-:W-:-:S04]  /*24fd0*/  DMUL R58, R58, 0.5 ;  /* 0x3fe000003a3a7828 */ /* 0x006fc80000000000 */
[----:B----4-:R-:W0:-:S06]  /*24fe0*/  DSETP.GTU.AND P0, PT, |R32|, +INF , PT ;  /* 0x7ff000002000742a */ /* 0x010e0c0003f0c200 */
[----:B0-----:R-:W-:Y:S02]  /*24ff0*/  FSEL R2, R32, R2, P0 ;  /* 0x0000000220027208 */ /* 0x001fe40000000000 */
[----:B------:R-:W-:Y:S01]  /*25000*/  FSEL R3, R33, R35, P0 ;  /* 0x0000002321037208 */ /* 0x000fe20000000000 */
[----:B------:R-:W-:Y:S05]  /*25010*/  BRA `(.L_x_6207) ;  /* 0x00004a3000007947 */ /* 0x000fea0003800000 */
.L_x_6196:
        /* <DEDUP_REMOVED lines=77> */
.L_x_6210:
[----:B------:R-:W-:Y:S05]  /*254f0*/  BSYNC B0 ;  /* 0x0000000000007941 */ /* 0x000fea0003800000 */
.L_x_6209:
[----:B------:R-:W-:Y:S01]  /*25500*/  BSSY B2, `(.L_x_6211) ;  /* 0x0000008000027945 */ /* 0x000fe20003800000 */
[----:B------:R-:W-:Y:S05]  /*25510*/  @P4 BRA P5, `(.L_x_6212) ;  /* 0x0000006000004947 */ /* 0x000fea0002800000 */
[----:B------:R-:W-:Y:S01]  /*25520*/  IMAD.MOV.U32 R4, RZ, RZ, R60 ;  /* 0x000000ffff047224 */ /* 0x000fe200078e003c */
[----:B------:R-:W-:Y:S01]  /*25530*/  MOV R0, 0x25580 ;  /* 0x0002558000007802 */ /* 0x000fe20000000f00 */
[----:B------:R-:W-:Y:S02]  /*25540*/  IMAD.MOV.U32 R5, RZ, RZ, R61 ;  /* 0x000000ffff057224 */ /* 0x000fe400078e003d */
[----:B0-----:R-:W-:Y:S02]  /*25550*/  IMAD.MOV.U32 R66, RZ, RZ, R62 ;  /* 0x000000ffff427224 */ /* 0x001fe400078e003e */
[----:B------:R-:W-:Y:S02]  /*25560*/  IMAD.MOV.U32 R3, RZ, RZ, R63 ;  /* 0x000000ffff037224 */ /* 0x000fe400078e003f */
[----:B-1-3--:R-:W-:Y:S05]  /*25570*/  CALL.REL.NOINC `($__internal_3_$__cuda_sm20_div_rn_f64_full) ;  /* 0x0001428000007944 */ /* 0x00afea0003c00000 */
.L_x_6212:
[----:B------:R-:W-:Y:S05]  /*25580*/  BSYNC B2 ;  /* 0x0000000000027941 */ /* 0x000fea0003800000 */
.L_x_6211:
        /* <DEDUP_REMOVED lines=43> */
.L_x_6214:
[----:B------:R-:W-:-:S04]  /*25840*/  ISETP.GE.AND P0, PT, R33, RZ, PT ;  /* 0x000000ff2100720c */ /* 0x000fc80003f06270 */
[----:B0-----:R-:W-:Y:S02]  /*25850*/  FSEL R2, RZ, 3.37028055040000000000e+12, P0 ;  /* 0x54442d18ff027808 */ /* 0x001fe40000000000 */
[----:B------:R-:W-:Y:S02]  /*25860*/  FSEL R3, RZ, 2.1426990032196044922, P0 ;  /* 0x400921fbff037808 */ /* 0x000fe40000000000 */
.L_x_6215:
[----:B------:R-:W-:Y:S05]  /*25870*/  BSYNC B0 ;  /* 0x0000000000007941 */ /* 0x000fea0003800000 */
.L_x_6213:
[----:B------:R0:W2:Y:S02]  /*25880*/  DADD R32, |R32|, |R34| ;  /* 0x0000000020207229 */ /* 0x0000a40000000622 */
[----:B0-----:R-:W-:Y:S02]  /*25890*/  LOP3.LUT R35, R3, 0x80000000, R35, 0xb8, !PT ;  /* 0x8000000003237812 */ /* 0x001fe400078eb823 */
[----:B-1----:R-:W-:-:S04]  /*258a0*/  DMUL R58, R58, 0.5 ;  /* 0x3fe000003a3a7828 */ /* 0x002fc80000000000 */
[----:B--2---:R-:W0:-:S06]  /*258b0*/  DSETP.GTU.AND P0, PT, |R32|, +INF , PT ;  /* 0x7ff000002000742a */ /* 0x004e0c0003f0c200 */
[----:B0-----:R-:W-:Y:S02]  /*258c0*/  FSEL R2, R32, R2, P0 ;  /* 0x0000000220027208 */ /* 0x001fe40000000000 */
[----:B------:R-:W-:Y:S01]  /*258d0*/  FSEL R3, R33, R35, P0 ;  /* 0x0000002321037208 */ /* 0x000fe20000000000 */
[----:B------:R-:W-:Y:S05]  /*258e0*/  BRA `(.L_x_6207) ;  /* 0x0000416000007947 */ /* 0x000fea0003800000 */
.L_x_6208:
        /* <DEDUP_REMOVED lines=28> */
.L_x_6217:
        /* <DEDUP_REMOVED lines=9> */
[----:B------:R-:W-:Y:S02]  /*25b40*/  FSEL R50, R72, R74, !P6 ;  /* 0x0000004a48327208 */ /* 0x000fe40007000000 */
[----:B--2---:R-:W-:Y:S02]  /*25b50*/  FSEL R75, R73, R75, !P6 ;  /* 0x0000004b494b7208 */ /* 0x004fe40007000000 */
        /* <DEDUP_REMOVED lines=66> */
.L_x_6216:
        /* <DEDUP_REMOVED lines=79> */
.L_x_6219:
        /* <DEDUP_REMOVED lines=21> */
.L_x_6222:
[----:B------:R-:W-:Y:S05]  /*265c0*/  BSYNC B3 ;  /* 0x0000000000037941 */ /* 0x000fea0003800000 */
.L_x_6221:
        /* <DEDUP_REMOVED lines=15> */
.L_x_6220:
[----:B------:R-:W-:Y:S05]  /*266c0*/  BSYNC B2 ;  /* 0x0000000000027941 */ /* 0x000fea0003800000 */
.L_x_6218:
        /* <DEDUP_REMOVED lines=21> */
.L_x_6224:
[----:B------:R-:W-:Y:S05]  /*26820*/  BSYNC B2 ;  /* 0x0000000000027941 */ /* 0x000fea0003800000 */
.L_x_6223:
        /* <DEDUP_REMOVED lines=43> */
.L_x_6226:
[----:B------:R-:W-:-:S04]  /*26ae0*/  ISETP.GE.AND P0, PT, R33, RZ, PT ;  /* 0x000000ff2100720c */ /* 0x000fc80003f06270 */
[----:B------:R-:W-:Y:S02]  /*26af0*/  FSEL R2, RZ, 3.37028055040000000000e+12, P0 ;  /* 0x54442d18ff027808 */ /* 0x000fe40000000000 */
[----:B------:R-:W-:Y:S02]  /*26b00*/  FSEL R3, RZ, 2.1426990032196044922, P0 ;  /* 0x400921fbff037808 */ /* 0x000fe40000000000 */
.L_x_6227:
[----:B------:R-:W-:Y:S05]  /*26b10*/  BSYNC B0 ;  /* 0x0000000000007941 */ /* 0x000fea0003800000 */
.L_x_6225:
[----:B------:R0:W3:Y:S02]  /*26b20*/  DADD R32, |R32|, |R34| ;  /* 0x0000000020207229 */ /* 0x0000e40000000622 */
[----:B0-----:R-:W-:Y:S02]  /*26b30*/  LOP3.LUT R35, R3, 0x80000000, R35, 0xb8, !PT ;  /* 0x8000000003237812 */ /* 0x001fe400078eb823 */
[----:B-12---:R-:W-:-:S04]  /*26b40*/  DMUL R58, R58, 0.5 ;  /* 0x3fe000003a3a7828 */ /* 0x006fc80000000000 */
[----:B---3--:R-:W0:-:S06]  /*26b50*/  DSETP.GTU.AND P0, PT, |R32|, +INF , PT ;  /* 0x7ff000002000742a */ /* 0x008e0c0003f0c200 */
[----:B0-----:R-:W-:Y:S02]  /*26b60*/  FSEL R2, R32, R2, P0 ;  /* 0x0000000220027208 */ /* 0x001fe40000000000 */
[----:B------:R-:W-:Y:S01]  /*26b70*/  FSEL R3, R33, R35, P0 ;  /* 0x0000002321037208 */ /* 0x000fe20000000000 */
[----:B------:R-:W-:Y:S05]  /*26b80*/  BRA `(.L_x_6207) ;  /* 0x00002ec000007947 */ /* 0x000fea0003800000 */
.L_x_6195:
        /* <DEDUP_REMOVED lines=112> */
.L_x_6229:
[----:B------:R-:W-:Y:S05]  /*27290*/  BSYNC B0 ;  /* 0x0000000000007941 */ /* 0x000fea0003800000 */
.L_x_6228:
        /* <DEDUP_REMOVED lines=8> */
.L_x_6231:
[----:B------:R-:W-:Y:S05]  /*27320*/  BSYNC B2 ;  /* 0x0000000000027941 */ /* 0x000fea0003800000 */
.L_x_6230:
        /* <DEDUP_REMOVED lines=43> */
.L_x_6233:
[----:B------:R-:W-:-:S04]  /*275e0*/  ISETP.GE.AND P0, PT, R33, RZ, PT ;  /* 0x000000ff2100720c */ /* 0x000fc80003f06270 */
[----:B0-----:R-:W-:Y:S02]  /*275f0*/  FSEL R2, RZ, 3.37028055040000000000e+12, P0 ;  /* 0x54442d18ff027808 */ /* 0x001fe40000000000 */
[----:B------:R-:W-:Y:S02]  /*27600*/  FSEL R3, RZ, 2.1426990032196044922, P0 ;  /* 0x400921fbff037808 */ /* 0x000fe40000000000 */
.L_x_6234:
[----:B------:R-:W-:Y:S05]  /*27610*/  BSYNC B0 ;  /* 0x0000000000007941 */ /* 0x000fea0003800000 */
.L_x_6232:
[----:B------:R0:W2:Y:S02]  /*27620*/  DADD R32, |R32|, |R34| ;  /* 0x0000000020207229 */ /* 0x0000a40000000622 */
[----:B0-----:R-:W-:-:S04]  /*27630*/  LOP3.LUT R35, R3, 0x80000000, R35, 0xb8, !PT ;  /* 0x8000000003237812 */ /* 0x001fc800078eb823 */
[----:B--2---:R-:W0:-:S06]  /*27640*/  DSETP.GTU.AND P0, PT, |R32|, +INF , PT ;  /* 0x7ff000002000742a */ /* 0x004e0c0003f0c200 */
[----:B0-----:R-:W-:Y:S02]  /*27650*/  FSEL R2, R32, R2, P0 ;  /* 0x0000000220027208 */ /* 0x001fe40000000000 */
[----:B------:R-:W-:Y:S01]  /*27660*/  FSEL R3, R33, R35, P0 ;  /* 0x0000002321037208 */ /* 0x000fe20000000000 */
[----:B------:R-:W-:Y:S05]  /*27670*/  BRA `(.L_x_6207) ;  /* 0x000023d000007947 */ /* 0x000fea0003800000 */
.L_x_6194:
        /* <DEDUP_REMOVED lines=70> */
.L_x_6237:
        /* <DEDUP_REMOVED lines=21> */
.L_x_6240:
[----:B------:R-:W-:Y:S05]  /*27c30*/  BSYNC B3 ;  /* 0x0000000000037941 */ /* 0x000fea0003800000 */
.L_x_6239:
        /* <DEDUP_REMOVED lines=15> */
.L_x_6238:
[----:B------:R-:W-:Y:S05]  /*27d30*/  BSYNC B2 ;  /* 0x0000000000027941 */ /* 0x000fea0003800000 */
.L_x_6236:
        /* <DEDUP_REMOVED lines=44> */
.L_x_6235:
        /* <DEDUP_REMOVED lines=46> */
.L_x_6193:
        /* <DEDUP_REMOVED lines=23> */
.L_x_6242:
[----:B------:R-:W-:Y:S05]  /*28450*/  BSYNC B2 ;  /* 0x0000000000027941 */ /* 0x000fea0003800000 */
.L_x_6241:
        /* <DEDUP_REMOVED lines=26> */
.L_x_6244:
[----:B------:R-:W-:Y:S05]  /*28600*/  BSYNC B2 ;  /* 0x0000000000027941 */ /* 0x000fea0003800000 */
.L_x_6243:
        /* <DEDUP_REMOVED lines=113> */
.L_x_6246:
[----:B------:R-:W-:Y:S05]  /*28d20*/  BSYNC B0 ;  /* 0x0000000000007941 */ /* 0x000fea0003800000 */
.L_x_6245:
        /* <DEDUP_REMOVED lines=8> */
.L_x_6248:
[----:B------:R-:W-:Y:S05]  /*28db0*/  BSYNC B2 ;  /* 0x0000000000027941 */ /* 0x000fea0003800000 */
.L_x_6247:
        /* <DEDUP_REMOVED lines=43> */
.L_x_6250:
[----:B------:R-:W-:-:S04]  /*29070*/  ISETP.GE.AND P0, PT, R33, RZ, PT ;  /* 0x000000ff2100720c */ /* 0x000fc80003f06270 */
[----:B0-----:R-:W-:Y:S02]  /*29080*/  FSEL R2, RZ, 3.37028055040000000000e+12, P0 ;  /* 0x54442d18ff027808 */ /* 0x001fe40000000000 */
[----:B------:R-:W-:Y:S02]  /*29090*/  FSEL R3, RZ, 2.1426990032196044922, P0 ;  /* 0x400921fbff037808 */ /* 0x000fe40000000000 */
.L_x_6251:
[----:B------:R-:W-:Y:S05]  /*290a0*/  BSYNC B0 ;  /* 0x0000000000007941 */ /* 0x000fea0003800000 */
.L_x_6249:
[----:B------:R0:W2:Y:S02]  /*290b0*/  DADD R32, |R32|, |R34| ;  /* 0x0000000020207229 */ /* 0x0000a40000000622 */
[----:B0-----:R-:W-:Y:S02]  /*290c0*/  LOP3.LUT R35, R3, 0x80000000, R35, 0xb8, !PT ;  /* 0x8000000003237812 */ /* 0x001fe400078eb823 */
[----:B-1----:R-:W-:-:S04]  /*290d0*/  DADD R58, R58, 1 ;  /* 0x3ff000003a3a7429 */ /* 0x002fc80000000000 */
[----:B--2---:R-:W0:-:S06]  /*290e0*/  DSETP.GTU.AND P0, PT, |R32|, +INF , PT ;  /* 0x7ff000002000742a */ /* 0x004e0c0003f0c200 */
[----:B0-----:R-:W-:Y:S02]  /*290f0*/  FSEL R2, R32, R2, P0 ;  /* 0x0000000220027208 */ /* 0x001fe40000000000 */
[----:B------:R-:W-:Y:S01]  /*29100*/  FSEL R3, R33, R35, P0 ;  /* 0x0000002321037208 */ /* 0x000fe20000000000 */
[----:B------:R-:W-:Y:S05]  /*29110*/  BRA `(.L_x_6207) ;  /* 0x0000093000007947 */ /* 0x000fea0003800000 */
.L_x_6192:
        /* <DEDUP_REMOVED lines=88> */
.L_x_6253:
[----:B------:R-:W-:Y:S05]  /*296a0*/  BSYNC B0 ;  /* 0x0000000000007941 */ /* 0x000fea0003800000 */
.L_x_6252:
[----:B------:R-:W-:Y:S01]  /*296b0*/  BSSY B2, `(.L_x_6254) ;  /* 0x0000006000027945 */ /* 0x000fe20003800000 */
[----:B------:R-:W-:Y:S05]  /*296c0*/  @P4 BRA P5, `(.L_x_6255) ;  /* 0x0000004000004947 */ /* 0x000fea0002800000 */
[----:B0-----:R-:W-:Y:S01]  /*296d0*/  IMAD.MOV.U32 R66, RZ, RZ, R60 ;  /* 0x000000ffff427224 */ /* 0x001fe200078e003c */
[----:B------:R-:W-:Y:S01]  /*296e0*/  MOV R0, 0x29710 ;  /* 0x0002971000007802 */ /* 0x000fe20000000f00 */
[----:B------:R-:W-:Y:S02]  /*296f0*/  IMAD.MOV.U32 R3, RZ, RZ, R61 ;  /* 0x000000ffff037224 */ /* 0x000fe400078e003d */
[----:B-1-3--:R-:W-:Y:S05]  /*29700*/  CALL.REL.NOINC `($__internal_3_$__cuda_sm20_div_rn_f64_full) ;  /* 0x000100f000007944 */ /* 0x00afea0003c00000 */
.L_x_6255:
[----:B------:R-:W-:Y:S05]  /*29710*/  BSYNC B2 ;  /* 0x0000000000027941 */ /* 0x000fea0003800000 */
.L_x_6254:
        /* <DEDUP_REMOVED lines=43> */
.L_x_6257:
[----:B------:R-:W-:Y:S02]  /*299d0*/  FSEL R2, RZ, 3.37028055040000000000e+12, P2 ;  /* 0x54442d18ff027808 */ /* 0x000fe40001000000 */
[----:B------:R-:W-:Y:S02]  /*299e0*/  FSEL R3, RZ, 2.1426990032196044922, P2 ;  /* 0x400921fbff037808 */ /* 0x000fe40001000000 */
.L_x_6258:
[----:B------:R-:W-:Y:S05]  /*299f0*/  BSYNC B0 ;  /* 0x0000000000007941 */ /* 0x000fea0003800000 */
.L_x_6256:
[----:B------:R0:W2:Y:S02]  /*29a00*/  DADD R32, |R32|, |R34| ;  /* 0x0000000020207229 */ /* 0x0000a40000000622 */
[----:B0-----:R-:W-:-:S04]  /*29a10*/  LOP3.LUT R35, R3, 0x80000000, R35, 0xb8, !PT ;  /* 0x8000000003237812 */ /* 0x001fc800078eb823 */
[----:B--2---:R-:W0:-:S06]  /*29a20*/  DSETP.GTU.AND P0, PT, |R32|, +INF , PT ;  /* 0x7ff000002000742a */ /* 0x004e0c0003f0c200 */
[----:B0-----:R-:W-:Y:S02]  /*29a30*/  FSEL R2, R32, R2, P0 ;  /* 0x0000000220027208 */ /* 0x001fe40000000000 */
[----:B------:R-:W-:Y:S02]  /*29a40*/  FSEL R3, R33, R35, P0 ;  /* 0x0000002321037208 */ /* 0x000fe40000000000 */
.L_x_6207:
[----:B------:R-:W-:Y:S05]  /*29a50*/  BSYNC B1 ;  /* 0x0000000000017941 */ /* 0x000fea0003800000 */
.L_x_6191:
        /* <DEDUP_REMOVED lines=55> */
.L_x_6265:
[----:B------:R-:W-:Y:S05]  /*29dd0*/  BSYNC B0 ;  /* 0x0000000000007941 */ /* 0x000fea0003800000 */
.L_x_6264:
        /* <DEDUP_REMOVED lines=14> */
[----:B------:R-:W-:Y:S05]  /*29ec0*/  BRA `(.L_x_6268) ;  /* 0x0000002000007947 */ /* 0x000fea0003800000 */
.L_x_6267:
[----:B0-----:R0:W2:Y:S01]  /*29ed0*/  DMUL R4, RZ, R44 ;  /* 0x0000002cff047228 */ /* 0x0010a20000000000 */
[----:B------:R-:W-:-:S05]  /*29ee0*/  IMAD.MOV.U32 R3, RZ, RZ, RZ ;  /* 0x000000ffff037224 */ /* 0x000fca00078e00ff */
.L_x_6268:
[----:B------:R-:W-:Y:S05]  /*29ef0*/  BSYNC B2 ;  /* 0x0000000000027941 */ /* 0x000fea0003800000 */
.L_x_6266:
        /* <DEDUP_REMOVED lines=37> */
[----:B------:R-:W-:Y:S01]  /*2a150*/  IMAD.MOV.U32 R0, RZ, RZ, R3 ;  /* 0x000000ffff007224 */ /* 0x000fe200078e0003 */
[----:B------:R-:W-:Y:S05]  /*2a160*/  BRA `(.L_x_6271) ;  /* 0x0000002000007947 */ /* 0x000fea0003800000 */
.L_x_6270:
[----:B------:R2:W3:Y:S01]  /*2a170*/  DMUL R4, RZ, R44 ;  /* 0x0000002cff047228 */ /* 0x0004e20000000000 */
[----:B------:R-:W-:-:S05]  /*2a180*/  IMAD.MOV.U32 R0, RZ, RZ, RZ ;  /* 0x000000ffff007224 */ /* 0x000fca00078e00ff */
.L_x_6271:
[----:B------:R-:W-:Y:S05]  /*2a190*/  BSYNC B2 ;  /* 0x0000000000027941 */ /* 0x000fea0003800000 */
.L_x_6269:
        /* <DEDUP_REMOVED lines=25> */
.L_x_6263:
        /* <DEDUP_REMOVED lines=38> */
.L_x_6274:
[----:B------:R-:W-:Y:S05]  /*2a590*/  BSYNC B0 ;  /* 0x0000000000007941 */ /* 0x000fea0003800000 */
.L_x_6273:
        /* <DEDUP_REMOVED lines=15> */
.L_x_6276:
[----:B0-----:R0:W2:Y:S01]  /*2a690*/  DMUL R4, RZ, R44 ;  /* 0x0000002cff047228 */ /* 0x0010a20000000000 */
[----:B------:R-:W-:-:S05]  /*2a6a0*/  IMAD.MOV.U32 R3, RZ, RZ, RZ ;  /* 0x000000ffff037224 */ /* 0x000fca00078e00ff */
.L_x_6277:
[----:B------:R-:W-:Y:S05]  /*2a6b0*/  BSYNC B2 ;  /* 0x0000000000027941 */ /* 0x000fea0003800000 */
.L_x_6275:
        /* <DEDUP_REMOVED lines=39> */
.L_x_6279:
[----:B------:R2:W3:Y:S01]  /*2a930*/  DMUL R4, RZ, R44 ;  /* 0x0000002cff047228 */ /* 0x0004e20000000000 */
[----:B------:R-:W-:-:S05]  /*2a940*/  IMAD.MOV.U32 R0, RZ, RZ, RZ ;  /* 0x000000ffff007224 */ /* 0x000fca00078e00ff */
.L_x_6280:
[----:B------:R-:W-:Y:S05]  /*2a950*/  BSYNC B2 ;  /* 0x0000000000027941 */ /* 0x000fea0003800000 */
.L_x_6278:
        /* <DEDUP_REMOVED lines=39> */
.L_x_6262:
        /* <DEDUP_REMOVED lines=11> */
.L_x_6281:
[----:B------:R-:W0:-:S10]  /*2ac80*/  DADD R32, R44, -R44 ;  /* 0x000000002c207229 */ /* 0x000e14000000082c */
[----:B0-----:R-:W-:Y:S02]  /*2ac90*/  IMAD.MOV.U32 R34, RZ, RZ, R32 ;  /* 0x000000ffff227224 */ /* 0x001fe400078e0020 */
[----:B------:R-:W-:Y:S01]  /*2aca0*/  IMAD.MOV.U32 R35, RZ, RZ, R33 ;  /* 0x000000ffff237224 */ /* 0x000fe200078e0021 */
[----:B------:R-:W-:Y:S05]  /*2acb0*/  BRA `(.L_x_6272) ;  /* 0x000007c000007947 */ /* 0x000fea0003800000 */
.L_x_6261:
        /* <DEDUP_REMOVED lines=15> */
[----:B------:R-:W-:Y:S05]  /*2adb0*/  BRA `(.L_x_6284) ;  /* 0x0000002000007947 */ /* 0x000fea0003800000 */
.L_x_6283:
[----:B------:R0:W1:Y:S01]  /*2adc0*/  DMUL R4, RZ, R44 ;  /* 0x0000002cff047228 */ /* 0x0000620000000000 */
[----:B------:R-:W-:-:S05]  /*2add0*/  IMAD.MOV.U32 R3, RZ, RZ, RZ ;  /* 0x000000ffff037224 */ /* 0x000fca00078e00ff */
.L_x_6284:
[----:B------:R-:W-:Y:S05]  /*2ade0*/  BSYNC B2 ;  /* 0x0000000000027941 */ /* 0x000fea0003800000 */
.L_x_6282:
        /* <DEDUP_REMOVED lines=37> */
[----:B------:R-:W-:Y:S01]  /*2b040*/  IMAD.MOV.U32 R0, RZ, RZ, R3 ;  /* 0x000000ffff007224 */ /* 0x000fe200078e0003 */
[----:B------:R-:W-:Y:S05]  /*2b050*/  BRA `(.L_x_6287) ;  /* 0x0000002000007947 */ /* 0x000fea0003800000 */
.L_x_6286:
[----:B------:R1:W2:Y:S01]  /*2b060*/  DMUL R4, RZ, R44 ;  /* 0x0000002cff047228 */ /* 0x0002a20000000000 */
[----:B------:R-:W-:-:S05]  /*2b070*/  IMAD.MOV.U32 R0, RZ, RZ, RZ ;  /* 0x000000ffff007224 */ /* 0x000fca00078e00ff */
.L_x_6287:
[----:B------:R-:W-:Y:S05]  /*2b080*/  BSYNC B2 ;  /* 0x0000000000027941 */ /* 0x000fea0003800000 */
.L_x_6285:
        /* <DEDUP_REMOVED lines=24> */
.L_x_6260:
        /* <DEDUP_REMOVED lines=36> */
.L_x_6289:
[----:B------:R-:W-:Y:S05]  /*2b450*/  BSYNC B0 ;  /* 0x0000000000007941 */ /* 0x000fea0003800000 */
.L_x_6288:
[----:B------:R-:W-:Y:S02]  /*2b460*/  IMAD.MOV.U32 R34, RZ, RZ, R44 ;  /* 0x000000ffff227224 */ /* 0x000fe400078e002c */
[----:B------:R-:W-:Y:S02]  /*2b470*/  IMAD.MOV.U32 R35, RZ, RZ, R45 ;  /* 0x000000ffff237224 */ /* 0x000fe400078e002d */
.L_x_6272:
[----:B012---:R-:W-:Y:S05]  /*2b480*/  BSYNC B1 ;  /* 0x0000000000017941 */ /* 0x007fea0003800000 */
.L_x_6259:
        /* <DEDUP_REMOVED lines=94> */
.L_x_6297:
        /* <DEDUP_REMOVED lines=21> */
.L_x_6300:
[----:B------:R-:W-:Y:S05]  /*2bbc0*/  BSYNC B3 ;  /* 0x0000000000037941 */ /* 0x000fea0003800000 */
.L_x_6299:
        /* <DEDUP_REMOVED lines=15> */
.L_x_6298:
[----:B------:R-:W-:Y:S05]  /*2bcc0*/  BSYNC B2 ;  /* 0x0000000000027941 */ /* 0x000fea0003800000 */
.L_x_6296:
        /* <DEDUP_REMOVED lines=21> */
.L_x_6302:
[----:B------:R-:W-:Y:S05]  /*2be20*/  BSYNC B2 ;  /* 0x0000000000027941 */ /* 0x000fea0003800000 */
.L_x_6301:
        /* <DEDUP_REMOVED lines=43> */
.L_x_6304:
[----:B------:R-:W-:-:S04]  /*2c0e0*/  ISETP.GE.AND P0, PT, R29, RZ, PT ;  /* 0x000000ff1d00720c */ /* 0x000fc80003f06270 */
[----:B------:R-:W-:Y:S02]  /*2c0f0*/  FSEL R2, RZ, 3.37028055040000000000e+12, P0 ;  /* 0x54442d18ff027808 */ /* 0x000fe40000000000 */
[----:B------:R-:W-:Y:S02]  /*2c100*/  FSEL R3, RZ, 2.1426990032196044922, P0 ;  /* 0x400921fbff037808 */ /* 0x000fe40000000000 */
.L_x_6305:
[----:B------:R-:W-:Y:S05]  /*2c110*/  BSYNC B0 ;  /* 0x0000000000007941 */ /* 0x000fea0003800000 */
.L_x_6303:
[----:B------:R0:W4:Y:S02]  /*2c120*/  DADD R28, |R28|, |R30| ;  /* 0x000000001c1c7229 */ /* 0x000124000000061e */
[----:B0-----:R-:W-:Y:S02]  /*2c130*/  LOP3.LUT R31, R3, 0x80000000, R31, 0xb8, !PT ;  /* 0x80000000031f7812 */ /* 0x001fe400078eb81f */
[----:B-12---:R-:W-:-:S04]  /*2c140*/  DMUL R46, R46, 0.5 ;  /* 0x3fe000002e2e7828 */ /* 0x006fc80000000000 */
[----:B----4-:R-:W0:-:S06]  /*2c150*/  DSETP.GTU.AND P0, PT, |R28|, +INF , PT ;  /* 0x7ff000001c00742a */ /* 0x010e0c0003f0c200 */
[----:B0-----:R-:W-:Y:S02]  /*2c160*/  FSEL R2, R28, R2, P0 ;  /* 0x000000021c027208 */ /* 0x001fe40000000000 */
[----:B------:R-:W-:Y:S01]  /*2c170*/  FSEL R3, R29, R31, P0 ;  /* 0x0000001f1d037208 */ /* 0x000fe20000000000 */
[----:B------:R-:W-:Y:S05]  /*2c180*/  BRA `(.L_x_6306) ;  /* 0x00004a0000007947 */ /* 0x000fea0003800000 */
.L_x_6295:
        /* <DEDUP_REMOVED lines=77> */
.L_x_6309:
[----:B------:R-:W-:Y:S05]  /*2c660*/  BSYNC B0 ;  /* 0x0000000000007941 */ /* 0x000fea0003800000 */
.L_x_6308:
[----:B------:R-:W-:Y:S01]  /*2c670*/  BSSY B2, `(.L_x_6310) ;  /* 0x0000008000027945 */ /* 0x000fe20003800000 */
[----:B------:R-:W-:Y:S05]  /*2c680*/  @P4 BRA P5, `(.L_x_6311) ;  /* 0x0000006000004947 */ /* 0x000fea0002800000 */
[----:B------:R-:W-:Y:S01]  /*2c690*/  IMAD.MOV.U32 R4, RZ, RZ, R56 ;  /* 0x000000ffff047224 */ /* 0x000fe200078e0038 */
[----:B------:R-:W-:Y:S01]  /*2c6a0*/  MOV R0, 0x2c6f0 ;  /* 0x0002c6f000007802 */ /* 0x000fe20000000f00 */
[----:B------:R-:W-:Y:S02]  /*2c6b0*/  IMAD.MOV.U32 R5, RZ, RZ, R57 ;  /* 0x000000ffff057224 */ /* 0x000fe400078e0039 */
[----:B------:R-:W-:Y:S02]  /*2c6c0*/  IMAD.MOV.U32 R66, RZ, RZ, R58 ;  /* 0x000000ffff427224 */ /* 0x000fe400078e003a */
[----:B0-----:R-:W-:Y:S02]  /*2c6d0*/  IMAD.MOV.U32 R3, RZ, RZ, R59 ;  /* 0x000000ffff037224 */ /* 0x001fe400078e003b */
[----:B-1-3--:R-:W-:Y:S05]  /*2c6e0*/  CALL.REL.NOINC `($__internal_3_$__cuda_sm20_div_rn_f64_full) ;  /* 0x0000d11000007944 */ /* 0x00afea0003c00000 */
.L_x_6311:
[----:B------:R-:W-:Y:S05]  /*2c6f0*/  BSYNC B2 ;  /* 0x0000000000027941 */ /* 0x000fea0003800000 */
.L_x_6310:
        /* <DEDUP_REMOVED lines=43> */
.L_x_6313:
[----:B------:R-:W-:-:S04]  /*2c9b0*/  ISETP.GE.AND P0, PT, R29, RZ, PT ;  /* 0x000000ff1d00720c */ /* 0x000fc80003f06270 */
[----:B0-----:R-:W-:Y:S02]  /*2c9c0*/  FSEL R2, RZ, 3.37028055040000000000e+12, P0 ;  /* 0x54442d18ff027808 */ /* 0x001fe40000000000 */
[----:B------:R-:W-:Y:S02]  /*2c9d0*/  FSEL R3, RZ, 2.1426990032196044922, P0 ;  /* 0x400921fbff037808 */ /* 0x000fe40000000000 */
.L_x_6314:
[----:B------:R-:W-:Y:S05]  /*2c9e0*/  BSYNC B0 ;  /* 0x0000000000007941 */ /* 0x000fea0003800000 */
.L_x_6312:
[----:B------:R0:W2:Y:S02]  /*2c9f0*/  DADD R28, |R28|, |R30| ;  /* 0x000000001c1c7229 */ /* 0x0000a4000000061e */
[----:B0-----:R-:W-:Y:S02]  /*2ca00*/  LOP3.LUT R31, R3, 0x80000000, R31, 0xb8, !PT ;  /* 0x80000000031f7812 */ /* 0x001fe400078eb81f */
[----:B-1----:R-:W-:-:S04]  /*2ca10*/  DMUL R46, R46, 0.5 ;  /* 0x3fe000002e2e7828 */ /* 0x002fc80000000000 */
[----:B--2---:R-:W0:-:S06]  /*2ca20*/  DSETP.GTU.AND P0, PT, |R28|, +INF , PT ;  /* 0x7ff000001c00742a */ /* 0x004e0c0003f0c200 */
[----:B0-----:R-:W-:Y:S02]  /*2ca30*/  FSEL R2, R28, R2, P0 ;  /* 0x000000021c027208 */ /* 0x001fe40000000000 */
[----:B------:R-:W-:Y:S01]  /*2ca40*/  FSEL R3, R29, R31, P0 ;  /* 0x0000001f1d037208 */ /* 0x000fe20000000000 */
[----:B------:R-:W-:Y:S05]  /*2ca50*/  BRA `(.L_x_6306) ;  /* 0x0000413000007947 */ /* 0x000fea0003800000 */
.L_x_6307:
        /* <DEDUP_REMOVED lines=27> */
.L_x_6316:
        /* <DEDUP_REMOVED lines=77> */
.L_x_6315:
        /* <DEDUP_REMOVED lines=79> */
.L_x_6318:
        /* <DEDUP_REMOVED lines=21> */
.L_x_6321:
[----:B------:R-:W-:Y:S05]  /*2d720*/  BSYNC B3 ;  /* 0x0000000000037941 */ /* 0x000fea0003800000 */
.L_x_6320:
        /* <DEDUP_REMOVED lines=15> */
.L_x_6319:
[----:B------:R-:W-:Y:S05]  /*2d820*/  BSYNC B2 ;  /* 0x0000000000027941 */ /* 0x000fea0003800000 */
.L_x_6317:
        /* <DEDUP_REMOVED lines=21> */
.L_x_6323:
[----:B------:R-:W-:Y:S05]  /*2d980*/  BSYNC B2 ;  /* 0x0000000000027941 */ /* 0x000fea0003800000 */
.L_x_6322:
        /* <DEDUP_REMOVED lines=43> */
.L_x_6325:
[----:B------:R-:W-:-:S04]  /*2dc40*/  ISETP.GE.AND P0, PT, R29, RZ, PT ;  /* 0x000000ff1d00720c */ /* 0x000fc80003f06270 */
[----:B------:R-:W-:Y:S02]  /*2dc50*/  FSEL R2, RZ, 3.37028055040000000000e+12, P0 ;  /* 0x54442d18ff027808 */ /* 0x000fe40000000000 */
[----:B------:R-:W-:Y:S02]  /*2dc60*/  FSEL R3, RZ, 2.1426990032196044922, P0 ;  /* 0x400921fbff037808 */ /* 0x000fe40000000000 */
.L_x_6326:
[----:B------:R-:W-:Y:S05]  /*2dc70*/  BSYNC B0 ;  /* 0x0000000000007941 */ /* 0x000fea0003800000 */
.L_x_6324:
[----:B------:R0:W3:Y:S02]  /*2dc80*/  DADD R28, |R28|, |R30| ;  /* 0x000000001c1c7229 */ /* 0x0000e4000000061e */
[----:B0-----:R-:W-:Y:S02]  /*2dc90*/  LOP3.LUT R31, R3, 0x80000000, R31, 0xb8, !PT ;  /* 0x80000000031f7812 */ /* 0x001fe400078eb81f */
[----:B-12---:R-:W-:-:S04]  /*2dca0*/  DMUL R46, R46, 0.5 ;  /* 0x3fe000002e2e7828 */ /* 0x006fc80000000000 */
[----:B---3--:R-:W0:-:S06]  /*2dcb0*/  DSETP.GTU.AND P0, PT, |R28|, +INF , PT ;  /* 0x7ff000001c00742a */ /* 0x008e0c0003f0c200 */
[----:B0-----:R-:W-:Y:S02]  /*2dcc0*/  FSEL R2, R28, R2, P0 ;  /* 0x000000021c027208 */ /* 0x001fe40000000000 */
[----:B------:R-:W-:Y:S01]  /*2dcd0*/  FSEL R3, R29, R31, P0 ;  /* 0x0000001f1d037208 */ /* 0x000fe20000000000 */
[----:B------:R-:W-:Y:S05]  /*2dce0*/  BRA `(.L_x_6306) ;  /* 0x00002ea000007947 */ /* 0x000fea0003800000 */
.L_x_6294:
        /* <DEDUP_REMOVED lines=112> */
.L_x_6328:
[----:B------:R-:W-:Y:S05]  /*2e3f0*/  BSYNC B0 ;  /* 0x0000000000007941 */ /* 0x000fea0003800000 */
.L_x_6327:
        /* <DEDUP_REMOVED lines=8> */
.L_x_6330:
[----:B------:R-:W-:Y:S05]  /*2e480*/  BSYNC B2 ;  /* 0x0000000000027941 */ /* 0x000fea0003800000 */
.L_x_6329:
        /* <DEDUP_REMOVED lines=43> */
.L_x_6332:
[----:B------:R-:W-:-:S04]  /*2e740*/  ISETP.GE.AND P0, PT, R29, RZ, PT ;  /* 0x000000ff1d00720c */ /* 0x000fc80003f06270 */
[----:B0-----:R-:W-:Y:S02]  /*2e750*/  FSEL R2, RZ, 3.37028055040000000000e+12, P0 ;  /* 0x54442d18ff027808 */ /* 0x001fe40000000000 */
[----:B------:R-:W-:Y:S02]  /*2e760*/  FSEL R3, RZ, 2.1426990032196044922, P0 ;  /* 0x400921fbff037808 */ /* 0x000fe40000000000 */
.L_x_6333:
[----:B------:R-:W-:Y:S05]  /*2e770*/  BSYNC B0 ;  /* 0x0000000000007941 */ /* 0x000fea0003800000 */
.L_x_6331:
[----:B------:R0:W2:Y:S02]  /*2e780*/  DADD R28, |R28|, |R30| ;  /* 0x000000001c1c7229 */ /* 0x0000a4000000061e */
[----:B0-----:R-:W-:-:S04]  /*2e790*/  LOP3.LUT R31, R3, 0x80000000, R31, 0xb8, !PT ;  /* 0x80000000031f7812 */ /* 0x001fc800078eb81f */
[----:B--2---:R-:W0:-:S06]  /*2e7a0*/  DSETP.GTU.AND P0, PT, |R28|, +INF , PT ;  /* 0x7ff000001c00742a */ /* 0x004e0c0003f0c200 */
[----:B0-----:R-:W-:Y:S02]  /*2e7b0*/  FSEL R2, R28, R2, P0 ;  /* 0x000000021c027208 */ /* 0x001fe40000000000 */
[----:B------:R-:W-:Y:S01]  /*2e7c0*/  FSEL R3, R29, R31, P0 ;  /* 0x0000001f1d037208 */ /* 0x000fe20000000000 */
[----:B------:R-:W-:Y:S05]  /*2e7d0*/  BRA `(.L_x_6306) ;  /* 0x000023b000007947 */ /* 0x000fea0003800000 */
.L_x_6293:
        /* <DEDUP_REMOVED lines=68> */
.L_x_6336:
        /* <DEDUP_REMOVED lines=21> */
.L_x_6339:
[----:B------:R-:W-:Y:S05]  /*2ed70*/  BSYNC B3 ;  /* 0x0000000000037941 */ /* 0x000fea0003800000 */
.L_x_6338:
        /* <DEDUP_REMOVED lines=15> */
.L_x_6337:
[----:B------:R-:W-:Y:S05]  /*2ee70*/  BSYNC B2 ;  /* 0x0000000000027941 */ /* 0x000fea0003800000 */
.L_x_6335:
        /* <DEDUP_REMOVED lines=44> */
.L_x_6334:
        /* <DEDUP_REMOVED lines=46> */
.L_x_6292:
        /* <DEDUP_REMOVED lines=23> */
.L_x_6341:
[----:B------:R-:W-:Y:S05]  /*2f590*/  BSYNC B2 ;  /* 0x0000000000027941 */ /* 0x000fea0003800000 */
.L_x_6340:
        /* <DEDUP_REMOVED lines=26> */
.L_x_6343:
[----:B------:R-:W-:Y:S05]  /*2f740*/  BSYNC B2 ;  /* 0x0000000000027941 */ /* 0x000fea0003800000 */
.L_x_6342:
        /* <DEDUP_REMOVED lines=113> */
.L_x_6345:
[----:B------:R-:W-:Y:S05]  /*2fe60*/  BSYNC B0 ;  /* 0x0000000000007941 */ /* 0x000fea0003800000 */
.L_x_6344:
        /* <DEDUP_REMOVED lines=8> */
.L_x_6347:
[----:B------:R-:W-:Y:S05]  /*2fef0*/  BSYNC B2 ;  /* 0x0000000000027941 */ /* 0x000fea0003800000 */
.L_x_6346:
        /* <DEDUP_REMOVED lines=43> */
.L_x_6349:
[----:B------:R-:W-:-:S04]  /*301b0*/  ISETP.GE.AND P0, PT, R29, RZ, PT ;  /* 0x000000ff1d00720c */ /* 0x000fc80003f06270 */
[----:B0-----:R-:W-:Y:S02]  /*301c0*/  FSEL R2, RZ, 3.37028055040000000000e+12, P0 ;  /* 0x54442d18ff027808 */ /* 0x001fe40000000000 */
[----:B------:R-:W-:Y:S02]  /*301d0*/  FSEL R3, RZ, 2.1426990032196044922, P0 ;  /* 0x400921fbff037808 */ /* 0x000fe40000000000 */
.L_x_6350:
[----:B------:R-:W-:Y:S05]  /*301e0*/  BSYNC B0 ;  /* 0x0000000000007941 */ /* 0x000fea0003800000 */
.L_x_6348:
[----:B------:R0:W2:Y:S02]  /*301f0*/  DADD R28, |R28|, |R30| ;  /* 0x000000001c1c7229 */ /* 0x0000a4000000061e */
[----:B0-----:R-:W-:Y:S02]  /*30200*/  LOP3.LUT R31, R3, 0x80000000, R31, 0xb8, !PT ;  /* 0x80000000031f7812 */ /* 0x001fe400078eb81f */
[----:B-1----:R-:W-:-:S04]  /*30210*/  DADD R46, R46, 1 ;  /* 0x3ff000002e2e7429 */ /* 0x002fc80000000000 */
[----:B--2---:R-:W0:-:S06]  /*30220*/  DSETP.GTU.AND P0, PT, |R28|, +INF , PT ;  /* 0x7ff000001c00742a */ /* 0x004e0c0003f0c200 */
[----:B0-----:R-:W-:Y:S02]  /*30230*/  FSEL R2, R28, R2, P0 ;  /* 0x000000021c027208 */ /* 0x001fe40000000000 */
[----:B------:R-:W-:Y:S01]  /*30240*/  FSEL R3, R29, R31, P0 ;  /* 0x0000001f1d037208 */ /* 0x000fe20000000000 */
[----:B------:R-:W-:Y:S05]  /*30250*/  BRA `(.L_x_6306) ;  /* 0x0000093000007947 */ /* 0x000fea0003800000 */
.L_x_6291:
        /* <DEDUP_REMOVED lines=88> */
.L_x_6352:
[----:B------:R-:W-:Y:S05]  /*307e0*/  BSYNC B0 ;  /* 0x0000000000007941 */ /* 0x000fea0003800000 */
.L_x_6351:
[----:B------:R-:W-:Y:S01]  /*307f0*/  BSSY B2, `(.L_x_6353) ;  /* 0x0000006000027945 */ /* 0x000fe20003800000 */
[----:B------:R-:W-:Y:S05]  /*30800*/  @P4 BRA P5, `(.L_x_6354) ;  /* 0x0000004000004947 */ /* 0x000fea0002800000 */
[----:B------:R-:W-:Y:S01]  /*30810*/  IMAD.MOV.U32 R66, RZ, RZ, R56 ;  /* 0x000000ffff427224 */ /* 0x000fe200078e0038 */
[----:B------:R-:W-:Y:S01]  /*30820*/  MOV R0, 0x30850 ;  /* 0x0003085000007802 */ /* 0x000fe20000000f00 */
[----:B0-----:R-:W-:Y:S02]  /*30830*/  IMAD.MOV.U32 R3, RZ, RZ, R57 ;  /* 0x000000ffff037224 */ /* 0x001fe400078e0039 */
[----:B-1-3--:R-:W-:Y:S05]  /*30840*/  CALL.REL.NOINC `($__internal_3_$__cuda_sm20_div_rn_f64_full) ;  /* 0x00008fb000007944 */ /* 0x00afea0003c00000 */
.L_x_6354:
[----:B------:R-:W-:Y:S05]  /*30850*/  BSYNC B2 ;  /* 0x0000000000027941 */ /* 0x000fea0003800000 */
.L_x_6353:
        /* <DEDUP_REMOVED lines=43> */
.L_x_6356:
[----:B------:R-:W-:Y:S02]  /*30b10*/  FSEL R2, RZ, 3.37028055040000000000e+12, P2 ;  /* 0x54442d18ff027808 */ /* 0x000fe40001000000 */
[----:B------:R-:W-:Y:S02]  /*30b20*/  FSEL R3, RZ, 2.1426990032196044922, P2 ;  /* 0x400921fbff037808 */ /* 0x000fe40001000000 */
.L_x_6357:
[----:B------:R-:W-:Y:S05]  /*30b30*/  BSYNC B0 ;  /* 0x0000000000007941 */ /* 0x000fea0003800000 */
.L_x_6355:
[----:B------:R0:W2:Y:S02]  /*30b40*/  DADD R28, |R28|, |R30| ;  /* 0x000000001c1c7229 */ /* 0x0000a4000000061e */
[----:B0-----:R-:W-:-:S04]  /*30b50*/  LOP3.LUT R31, R3, 0x80000000, R31, 0xb8, !PT ;  /* 0x80000000031f7812 */ /* 0x001fc800078eb81f */
[----:B--2---:R-:W0:-:S06]  /*30b60*/  DSETP.GTU.AND P0, PT, |R28|, +INF , PT ;  /* 0x7ff000001c00742a */ /* 0x004e0c0003f0c200 */
[----:B0-----:R-:W-:Y:S02]  /*30b70*/  FSEL R2, R28, R2, P0 ;  /* 0x000000021c027208 */ /* 0x001fe40000000000 */
[----:B------:R-:W-:Y:S02]  /*30b80*/  FSEL R3, R29, R31, P0 ;  /* 0x0000001f1d037208 */ /* 0x000fe40000000000 */
.L_x_6306:
[----:B------:R-:W-:Y:S05]  /*30b90*/  BSYNC B1 ;  /* 0x0000000000017941 */ /* 0x000fea0003800000 */
.L_x_6290:
        /* <DEDUP_REMOVED lines=55> */
.L_x_6364:
[----:B------:R-:W-:Y:S05]  /*30f10*/  BSYNC B0 ;  /* 0x0000000000007941 */ /* 0x000fea0003800000 */
.L_x_6363:
        /* <DEDUP_REMOVED lines=15> */
.L_x_6366:
[----:B0-----:R0:W2:Y:S01]  /*31010*/  DMUL R4, RZ, R40 ;  /* 0x00000028ff047228 */ /* 0x0010a20000000000 */
[----:B------:R-:W-:-:S05]  /*31020*/  IMAD.MOV.U32 R3, RZ, RZ, RZ ;  /* 0x000000ffff037224 */ /* 0x000fca00078e00ff */
.L_x_6367:
[----:B------:R-:W-:Y:S05]  /*31030*/  BSYNC B2 ;  /* 0x0000000000027941 */ /* 0x000fea0003800000 */
.L_x_6365:
        /* <DEDUP_REMOVED lines=39> */
.L_x_6369:
[----:B------:R2:W3:Y:S01]  /*312b0*/  DMUL R4, RZ, R40 ;  /* 0x00000028ff047228 */ /* 0x0004e20000000000 */
[----:B------:R-:W-:-:S05]  /*312c0*/  IMAD.MOV.U32 R0, RZ, RZ, RZ ;  /* 0x000000ffff007224 */ /* 0x000fca00078e00ff */
.L_x_6370:
[----:B------:R-:W-:Y:S05]  /*312d0*/  BSYNC B2 ;  /* 0x0000000000027941 */ /* 0x000fea0003800000 */
.L_x_6368:
        /* <DEDUP_REMOVED lines=25> */
.L_x_6362:
        /* <DEDUP_REMOVED lines=38> */
.L_x_6373:
[----:B------:R-:W-:Y:S05]  /*316d0*/  BSYNC B0 ;  /* 0x0000000000007941 */ /* 0x000fea0003800000 */
.L_x_6372:
        /* <DEDUP_REMOVED lines=15> */
.L_x_6375:
[----:B0-----:R0:W2:Y:S01]  /*317d0*/  DMUL R4, RZ, R40 ;  /* 0x00000028ff047228 */ /* 0x0010a20000000000 */
[----:B------:R-:W-:-:S05]  /*317e0*/  IMAD.MOV.U32 R3, RZ, RZ, RZ ;  /* 0x000000ffff037224 */ /* 0x000fca00078e00ff */
.L_x_6376:
[----:B------:R-:W-:Y:S05]  /*317f0*/  BSYNC B2 ;  /* 0x0000000000027941 */ /* 0x000fea0003800000 */
.L_x_6374:
        /* <DEDUP_REMOVED lines=39> */
.L_x_6378:
[----:B------:R2:W3:Y:S01]  /*31a70*/  DMUL R4, RZ, R40 ;  /* 0x00000028ff047228 */ /* 0x0004e20000000000 */
[----:B------:R-:W-:-:S05]  /*31a80*/  IMAD.MOV.U32 R0, RZ, RZ, RZ ;  /* 0x000000ffff007224 */ /* 0x000fca00078e00ff */
.L_x_6379:
[----:B------:R-:W-:Y:S05]  /*31a90*/  BSYNC B2 ;  /* 0x0000000000027941 */ /* 0x000fea0003800000 */
.L_x_6377:
        /* <DEDUP_REMOVED lines=39> */
.L_x_6361:
        /* <DEDUP_REMOVED lines=11> */
.L_x_6380:
[----:B------:R-:W0:-:S10]  /*31dc0*/  DADD R28, R40, -R40 ;  /* 0x00000000281c7229 */ /* 0x000e140000000828 */
[----:B0-----:R-:W-:Y:S02]  /*31dd0*/  IMAD.MOV.U32 R30, RZ, RZ, R28 ;  /* 0x000000ffff1e7224 */ /* 0x001fe400078e001c */
[----:B------:R-:W-:Y:S01]  /*31de0*/  IMAD.MOV.U32 R31, RZ, RZ, R29 ;  /* 0x000000ffff1f7224 */ /* 0x000fe200078e001d */
[----:B------:R-:W-:Y:S05]  /*31df0*/  BRA `(.L_x_6371) ;  /* 0x000007c000007947 */ /* 0x000fea0003800000 */
.L_x_6360:
        /* <DEDUP_REMOVED lines=16> */
.L_x_6382:
[----:B------:R0:W1:Y:S01]  /*31f00*/  DMUL R4, RZ, R40 ;  /* 0x00000028ff047228 */ /* 0x0000620000000000 */
[----:B------:R-:W-:-:S05]  /*31f10*/  IMAD.MOV.U32 R3, RZ, RZ, RZ ;  /* 0x000000ffff037224 */ /* 0x000fca00078e00ff */
.L_x_6383:
[----:B------:R-:W-:Y:S05]  /*31f20*/  BSYNC B2 ;  /* 0x0000000000027941 */ /* 0x000fea0003800000 */
.L_x_6381:
        /* <DEDUP_REMOVED lines=39> */
.L_x_6385:
[----:B------:R1:W2:Y:S01]  /*321a0*/  DMUL R4, RZ, R40 ;  /* 0x00000028ff047228 */ /* 0x0002a20000000000 */
[----:B------:R-:W-:-:S05]  /*321b0*/  IMAD.MOV.U32 R0, RZ, RZ, RZ ;  /* 0x000000ffff007224 */ /* 0x000fca00078e00ff */
.L_x_6386:
[----:B------:R-:W-:Y:S05]  /*321c0*/  BSYNC B2 ;  /* 0x0000000000027941 */ /* 0x000fea0003800000 */
.L_x_6384:
        /* <DEDUP_REMOVED lines=24> */
.L_x_6359:
        /* <DEDUP_REMOVED lines=36> */
.L_x_6388:
[----:B------:R-:W-:Y:S05]  /*32590*/  BSYNC B0 ;  /* 0x0000000000007941 */ /* 0x000fea0003800000 */
.L_x_6387:
[----:B------:R-:W-:Y:S02]  /*325a0*/  IMAD.MOV.U32 R30, RZ, RZ, R40 ;  /* 0x000000ffff1e7224 */ /* 0x000fe400078e0028 */
[----:B------:R-:W-:Y:S02]  /*325b0*/  IMAD.MOV.U32 R31, RZ, RZ, R41 ;  /* 0x000000ffff1f7224 */ /* 0x000fe400078e0029 */
.L_x_6371:
[----:B012---:R-:W-:Y:S05]  /*325c0*/  BSYNC B1 ;  /* 0x0000000000017941 */ /* 0x007fea0003800000 */
.L_x_6358:
        /* <DEDUP_REMOVED lines=94> */
.L_x_6396:
        /* <DEDUP_REMOVED lines=21> */
.L_x_6399:
[----:B------:R-:W-:Y:S05]  /*32d00*/  BSYNC B3 ;  /* 0x0000000000037941 */ /* 0x000fea0003800000 */
.L_x_6398:
        /* <DEDUP_REMOVED lines=15> */
.L_x_6397:
[----:B------:R-:W-:Y:S05]  /*32e00*/  BSYNC B2 ;  /* 0x0000000000027941 */ /* 0x000fea0003800000 */
.L_x_6395:
        /* <DEDUP_REMOVED lines=21> */
.L_x_6401:
[----:B------:R-:W-:Y:S05]  /*32f60*/  BSYNC B2 ;  /* 0x0000000000027941 */ /* 0x000fea0003800000 */
.L_x_6400:
        /* <DEDUP_REMOVED lines=43> */
.L_x_6403:
[----:B------:R-:W-:-:S04]  /*33220*/  ISETP.GE.AND P0, PT, R25, RZ, PT ;  /* 0x000000ff1900720c */ /* 0x000fc80003f06270 */
[----:B------:R-:W-:Y:S02]  /*33230*/  FSEL R2, RZ, 3.37028055040000000000e+12, P0 ;  /* 0x54442d18ff027808 */ /* 0x000fe40000000000 */
[----:B------:R-:W-:Y:S02]  /*33240*/  FSEL R3, RZ, 2.1426990032196044922, P0 ;  /* 0x400921fbff037808 */ /* 0x000fe40000000000 */
.L_x_6404:
[----:B------:R-:W-:Y:S05]  /*33250*/  BSYNC B0 ;  /* 0x0000000000007941 */ /* 0x000fea0003800000 */
.L_x_6402:
[----:B------:R0:W4:Y:S02]  /*33260*/  DADD R24, |R24|, |R26| ;  /* 0x0000000018187229 */ /* 0x000124000000061a */
[----:B0-----:R-:W-:Y:S02]  /*33270*/  LOP3.LUT R27, R3, 0x80000000, R27, 0xb8, !PT ;  /* 0x80000000031b7812 */ /* 0x001fe400078eb81b */
[----:B-12---:R-:W-:-:S04]  /*33280*/  DMUL R42, R42, 0.5 ;  /* 0x3fe000002a2a7828 */ /* 0x006fc80000000000 */
[----:B----4-:R-:W0:-:S06]  /*33290*/  DSETP.GTU.AND P0, PT, |R24|, +INF , PT ;  /* 0x7ff000001800742a */ /* 0x010e0c0003f0c200 */
[----:B0-----:R-:W-:Y:S02]  /*332a0*/  FSEL R2, R24, R2, P0 ;  /* 0x0000000218027208 */ /* 0x001fe40000000000 */
[----:B------:R-:W-:Y:S01]  /*332b0*/  FSEL R3, R25, R27, P0 ;  /* 0x0000001b19037208 */ /* 0x000fe20000000000 */
[----:B------:R-:W-:Y:S05]  /*332c0*/  BRA `(.L_x_6405) ;  /* 0x00004a1000007947 */ /* 0x000fea0003800000 */
.L_x_6394:
        /* <DEDUP_REMOVED lines=77> */
.L_x_6408:
[----:B------:R-:W-:Y:S05]  /*337a0*/  BSYNC B0 ;  /* 0x0000000000007941 */ /* 0x000fea0003800000 */
.L_x_6407:
        /* <DEDUP_REMOVED lines=8> */
.L_x_6410:
[----:B------:R-:W-:Y:S05]  /*33830*/  BSYNC B2 ;  /* 0x0000000000027941 */ /* 0x000fea0003800000 */
.L_x_6409:
        /* <DEDUP_REMOVED lines=43> */
.L_x_6412:
[----:B------:R-:W-:-:S04]  /*33af0*/  ISETP.GE.AND P0, PT, R25, RZ, PT ;  /* 0x000000ff1900720c */ /* 0x000fc80003f06270 */
[----:B0-----:R-:W-:Y:S02]  /*33b00*/  FSEL R2, RZ, 3.37028055040000000000e+12, P0 ;  /* 0x54442d18ff027808 */ /* 0x001fe40000000000 */
[----:B------:R-:W-:Y:S02]  /*33b10*/  FSEL R3, RZ, 2.1426990032196044922, P0 ;  /* 0x400921fbff037808 */ /* 0x000fe40000000000 */
.L_x_6413:
[----:B------:R-:W-:Y:S05]  /*33b20*/  BSYNC B0 ;  /* 0x0000000000007941 */ /* 0x000fea0003800000 */
.L_x_6411:
[----:B------:R0:W2:Y:S02]  /*33b30*/  DADD R24, |R24|, |R26| ;  /* 0x0000000018187229 */ /* 0x0000a4000000061a */
[----:B0-----:R-:W-:Y:S02]  /*33b40*/  LOP3.LUT R27, R3, 0x80000000, R27, 0xb8, !PT ;  /* 0x80000000031b7812 */ /* 0x001fe400078eb81b */
[----:B-1----:R-:W-:-:S04]  /*33b50*/  DMUL R42, R42, 0.5 ;  /* 0x3fe000002a2a7828 */ /* 0x002fc80000000000 */
[----:B--2---:R-:W0:-:S06]  /*33b60*/  DSETP.GTU.AND P0, PT, |R24|, +INF , PT ;  /* 0x7ff000001800742a */ /* 0x004e0c0003f0c200 */
[----:B0-----:R-:W-:Y:S02]  /*33b70*/  FSEL R2, R24, R2, P0 ;  /* 0x0000000218027208 */ /* 0x001fe40000000000 */
[----:B------:R-:W-:Y:S01]  /*33b80*/  FSEL R3, R25, R27, P0 ;  /* 0x0000001b19037208 */ /* 0x000fe20000000000 */
[----:B------:R-:W-:Y:S05]  /*33b90*/  BRA `(.L_x_6405) ;  /* 0x0000414000007947 */ /* 0x000fea0003800000 */
.L_x_6406:
        /* <DEDUP_REMOVED lines=12> */
[----:B------:R-:W0:-:S04]  /*33c60*/  DADD R66, R6, R6 ;  /* 0x0000000006427229 */ /* 0x000e080000000006 */
[----:B------:R-:W1:-:S04]  /*33c70*/  DADD R8, R4, -R2 ;  /* 0x0000000004087229 */ /* 0x000e480000000802 */
[----:B------:R-:W4:-:S04]  /*33c80*/  DADD R42, R14, -R16 ;  /* 0x000000000e2a7229 */ /* 0x000f080000000810 */
[----:B------:R-:W5:-:S04]  /*33c90*/  DADD R68, R2, R2 ;  /* 0x0000000002447229 */ /* 0x000f480000000002 */
[----:B------:R-:W3:-:S04]  /*33ca0*/  DADD R70, R16, R16 ;  /* 0x0000000010467229 */ /* 0x000ec80000000010 */
[----:B------:R0:W0:-:S04]  /*33cb0*/  DMUL R58, R6, R6 ;  /* 0x00000006063a7228 */ /* 0x0000080000000000 */
        /* <DEDUP_REMOVED lines=10> */
.L_x_6415:
        /* <DEDUP_REMOVED lines=77> */
.L_x_6414:
        /* <DEDUP_REMOVED lines=79> */
.L_x_6417:
        /* <DEDUP_REMOVED lines=21> */
.L_x_6420:
[----:B------:R-:W-:Y:S05]  /*34870*/  BSYNC B3 ;  /* 0x0000000000037941 */ /* 0x000fea0003800000 */
.L_x_6419:
        /* <DEDUP_REMOVED lines=15> */
.L_x_6418:
[----:B------:R-:W-:Y:S05]  /*34970*/  BSYNC B2 ;  /* 0x0000000000027941 */ /* 0x000fea0003800000 */
.L_x_6416:
        /* <DEDUP_REMOVED lines=21> */
.L_x_6422:
[----:B------:R-:W-:Y:S05]  /*34ad0*/  BSYNC B2 ;  /* 0x0000000000027941 */ /* 0x000fea0003800000 */
.L_x_6421:
        /* <DEDUP_REMOVED lines=43> */
.L_x_6424:
[----:B------:R-:W-:-:S04]  /*34d90*/  ISETP.GE.AND P0, PT, R25, RZ, PT ;  /* 0x000000ff1900720c */ /* 0x000fc80003f06270 */
[----:B------:R-:W-:Y:S02]  /*34da0*/  FSEL R2, RZ, 3.37028055040000000000e+12, P0 ;  /* 0x54442d18ff027808 */ /* 0x000fe40000000000 */
[----:B------:R-:W-:Y:S02]  /*34db0*/  FSEL R3, RZ, 2.1426990032196044922, P0 ;  /* 0x400921fbff037808 */ /* 0x000fe40000000000 */
.L_x_6425:
[----:B------:R-:W-:Y:S05]  /*34dc0*/  BSYNC B0 ;  /* 0x0000000000007941 */ /* 0x000fea0003800000 */
.L_x_6423:
[----:B------:R0:W3:Y:S02]  /*34dd0*/  DADD R24, |R24|, |R26| ;  /* 0x0000000018187229 */ /* 0x0000e4000000061a */
[----:B0-----:R-:W-:Y:S02]  /*34de0*/  LOP3.LUT R27, R3, 0x80000000, R27, 0xb8, !PT ;  /* 0x80000000031b7812 */ /* 0x001fe400078eb81b */
[----:B-12---:R-:W-:-:S04]  /*34df0*/  DMUL R42, R42, 0.5 ;  /* 0x3fe000002a2a7828 */ /* 0x006fc80000000000 */
[----:B---3--:R-:W0:-:S06]  /*34e00*/  DSETP.GTU.AND P0, PT, |R24|, +INF , PT ;  /* 0x7ff000001800742a */ /* 0x008e0c0003f0c200 */
[----:B0-----:R-:W-:Y:S02]  /*34e10*/  FSEL R2, R24, R2, P0 ;  /* 0x0000000218027208 */ /* 0x001fe40000000000 */
[----:B------:R-:W-:Y:S01]  /*34e20*/  FSEL R3, R25, R27, P0 ;  /* 0x0000001b19037208 */ /* 0x000fe20000000000 */
[----:B------:R-:W-:Y:S05]  /*34e30*/  BRA `(.L_x_6405) ;  /* 0x00002ea000007947 */ /* 0x000fea0003800000 */
.L_x_6393:
        /* <DEDUP_REMOVED lines=112> */
.L_x_6427:
[----:B------:R-:W-:Y:S05]  /*35540*/  BSYNC B0 ;  /* 0x0000000000007941 */ /* 0x000fea0003800000 */
.L_x_6426:
        /* <DEDUP_REMOVED lines=8> */
.L_x_6429:
[----:B------:R-:W-:Y:S05]  /*355d0*/  BSYNC B2 ;  /* 0x0000000000027941 */ /* 0x000fea0003800000 */
.L_x_6428:
        /* <DEDUP_REMOVED lines=43> */
.L_x_6431:
[----:B------:R-:W-:-:S04]  /*35890*/  ISETP.GE.AND P0, PT, R25, RZ, PT ;  /* 0x000000ff1900720c */ /* 0x000fc80003f06270 */
[----:B0-----:R-:W-:Y:S02]  /*358a0*/  FSEL R2, RZ, 3.37028055040000000000e+12, P0 ;  /* 0x54442d18ff027808 */ /* 0x001fe40000000000 */
[----:B------:R-:W-:Y:S02]  /*358b0*/  FSEL R3, RZ, 2.1426990032196044922, P0 ;  /* 0x400921fbff037808 */ /* 0x000fe40000000000 */
.L_x_6432:
[----:B------:R-:W-:Y:S05]  /*358c0*/  BSYNC B0 ;  /* 0x0000000000007941 */ /* 0x000fea0003800000 */
.L_x_6430:
[----:B------:R0:W2:Y:S02]  /*358d0*/  DADD R24, |R24|, |R26| ;  /* 0x0000000018187229 */ /* 0x0000a4000000061a */
[----:B0-----:R-:W-:-:S04]  /*358e0*/  LOP3.LUT R27, R3, 0x80000000, R27, 0xb8, !PT ;  /* 0x80000000031b7812 */ /* 0x001fc800078eb81b */
[----:B--2---:R-:W0:-:S06]  /*358f0*/  DSETP.GTU.AND P0, PT, |R24|, +INF , PT ;  /* 0x7ff000001800742a */ /* 0x004e0c0003f0c200 */
[----:B0-----:R-:W-:Y:S02]  /*35900*/  FSEL R2, R24, R2, P0 ;  /* 0x0000000218027208 */ /* 0x001fe40000000000 */
[----:B------:R-:W-:Y:S01]  /*35910*/  FSEL R3, R25, R27, P0 ;  /* 0x0000001b19037208 */ /* 0x000fe20000000000 */
[----:B------:R-:W-:Y:S05]  /*35920*/  BRA `(.L_x_6405) ;  /* 0x000023b000007947 */ /* 0x000fea0003800000 */
.L_x_6392:
        /* <DEDUP_REMOVED lines=31> */
[----:B------:R-:W-:-:S03]  /*35b20*/  IMAD.MOV.U32 R17, RZ, RZ, 0x3eb1380b ;  /* 0x3eb1380bff117424 */ /* 0x000fc600078e00ff */
        /* <DEDUP_REMOVED lines=36> */
.L_x_6435:
        /* <DEDUP_REMOVED lines=21> */
.L_x_6438:
[----:B------:R-:W-:Y:S05]  /*35ec0*/  BSYNC B3 ;  /* 0x0000000000037941 */ /* 0x000fea0003800000 */
.L_x_6437:
        /* <DEDUP_REMOVED lines=15> */
.L_x_6436:
[----:B------:R-:W-:Y:S05]  /*35fc0*/  BSYNC B2 ;  /* 0x0000000000027941 */ /* 0x000fea0003800000 */
.L_x_6434:
        /* <DEDUP_REMOVED lines=44> */
.L_x_6433:
        /* <DEDUP_REMOVED lines=46> */
.L_x_6391:
        /* <DEDUP_REMOVED lines=23> */
.L_x_6440:
[----:B------:R-:W-:Y:S05]  /*366e0*/  BSYNC B2 ;  /* 0x0000000000027941 */ /* 0x000fea0003800000 */
.L_x_6439:
        /* <DEDUP_REMOVED lines=26> */
.L_x_6442:
[----:B------:R-:W-:Y:S05]  /*36890*/  BSYNC B2 ;  /* 0x0000000000027941 */ /* 0x000fea0003800000 */
.L_x_6441:
        /* <DEDUP_REMOVED lines=113> */
.L_x_6444:
[----:B------:R-:W-:Y:S05]  /*36fb0*/  BSYNC B0 ;  /* 0x0000000000007941 */ /* 0x000fea0003800000 */
.L_x_6443:
        /* <DEDUP_REMOVED lines=8> */
.L_x_6446:
[----:B------:R-:W-:Y:S05]  /*37040*/  BSYNC B2 ;  /* 0x0000000000027941 */ /* 0x000fea0003800000 */
.L_x_6445:
        /* <DEDUP_REMOVED lines=43> */
.L_x_6448:
[----:B------:R-:W-:-:S04]  /*37300*/  ISETP.GE.AND P0, PT, R25, RZ, PT ;  /* 0x000000ff1900720c */ /* 0x000fc80003f06270 */
[----:B0-----:R-:W-:Y:S02]  /*37310*/  FSEL R2, RZ, 3.37028055040000000000e+12, P0 ;  /* 0x54442d18ff027808 */ /* 0x001fe40000000000 */
[----:B------:R-:W-:Y:S02]  /*37320*/  FSEL R3, RZ, 2.1426990032196044922, P0 ;  /* 0x400921fbff037808 */ /* 0x000fe40000000000 */
.L_x_6449:
[----:B------:R-:W-:Y:S05]  /*37330*/  BSYNC B0 ;  /* 0x0000000000007941 */ /* 0x000fea0003800000 */
.L_x_6447:
[----:B------:R0:W2:Y:S02]  /*37340*/  DADD R24, |R24|, |R26| ;  /* 0x0000000018187229 */ /* 0x0000a4000000061a */
[----:B0-----:R-:W-:Y:S02]  /*37350*/  LOP3.LUT R27, R3, 0x80000000, R27, 0xb8, !PT ;  /* 0x80000000031b7812 */ /* 0x001fe400078eb81b */
[----:B-1----:R-:W-:-:S04]  /*37360*/  DADD R42, R42, 1 ;  /* 0x3ff000002a2a7429 */ /* 0x002fc80000000000 */
[----:B--2---:R-:W0:-:S06]  /*37370*/  DSETP.GTU.AND P0, PT, |R24|, +INF , PT ;  /* 0x7ff000001800742a */ /* 0x004e0c0003f0c200 */
[----:B0-----:R-:W-:Y:S02]  /*37380*/  FSEL R2, R24, R2, P0 ;  /* 0x0000000218027208 */ /* 0x001fe40000000000 */
[----:B------:R-:W-:Y:S01]  /*37390*/  FSEL R3, R25, R27, P0 ;  /* 0x0000001b19037208 */ /* 0x000fe20000000000 */
[----:B------:R-:W-:Y:S05]  /*373a0*/  BRA `(.L_x_6405) ;  /* 0x0000093000007947 */ /* 0x000fea0003800000 */
.L_x_6390:
        /* <DEDUP_REMOVED lines=88> */
.L_x_6451:
[----:B------:R-:W-:Y:S05]  /*37930*/  BSYNC B0 ;  /* 0x0000000000007941 */ /* 0x000fea0003800000 */
.L_x_6450:
[----:B------:R-:W-:Y:S01]  /*37940*/  BSSY B2, `(.L_x_6452) ;  /* 0x0000006000027945 */ /* 0x000fe20003800000 */
[----:B------:R-:W-:Y:S05]  /*37950*/  @P4 BRA P5, `(.L_x_6453) ;  /* 0x0000004000004947 */ /* 0x000fea0002800000 */
[----:B------:R-:W-:Y:S01]  /*37960*/  IMAD.MOV.U32 R66, RZ, RZ, R44 ;  /* 0x000000ffff427224 */ /* 0x000fe200078e002c */
[----:B------:R-:W-:Y:S01]  /*37970*/  MOV R0, 0x379a0 ;  /* 0x000379a000007802 */ /* 0x000fe20000000f00 */
[----:B0-----:R-:W-:Y:S02]  /*37980*/  IMAD.MOV.U32 R3, RZ, RZ, R45 ;  /* 0x000000ffff037224 */ /* 0x001fe400078e002d */
[----:B-1-3--:R-:W-:Y:S05]  /*37990*/  CALL.REL.NOINC `($__internal_3_$__cuda_sm20_div_rn_f64_full) ;  /* 0x00001e6000007944 */ /* 0x00afea0003c00000 */
.L_x_6453:
[----:B------:R-:W-:Y:S05]  /*379a0*/  BSYNC B2 ;  /* 0x0000000000027941 */ /* 0x000fea0003800000 */
.L_x_6452:
        /* <DEDUP_REMOVED lines=43> */
.L_x_6455:
[----:B------:R-:W-:Y:S02]  /*37c60*/  FSEL R2, RZ, 3.37028055040000000000e+12, P2 ;  /* 0x54442d18ff027808 */ /* 0x000fe40001000000 */
[----:B------:R-:W-:Y:S02]  /*37c70*/  FSEL R3, RZ, 2.1426990032196044922, P2 ;  /* 0x400921fbff037808 */ /* 0x000fe40001000000 */
.L_x_6456:
[----:B------:R-:W-:Y:S05]  /*37c80*/  BSYNC B0 ;  /* 0x0000000000007941 */ /* 0x000fea0003800000 */
.L_x_6454:
[----:B------:R0:W2:Y:S02]  /*37c90*/  DADD R24, |R24|, |R26| ;  /* 0x0000000018187229 */ /* 0x0000a4000000061a */
[----:B0-----:R-:W-:-:S04]  /*37ca0*/  LOP3.LUT R27, R3, 0x80000000, R27, 0xb8, !PT ;  /* 0x80000000031b7812 */ /* 0x001fc800078eb81b */
[----:B--2---:R-:W0:-:S06]  /*37cb0*/  DSETP.GTU.AND P0, PT, |R24|, +INF , PT ;  /* 0x7ff000001800742a */ /* 0x004e0c0003f0c200 */
[----:B0-----:R-:W-:Y:S02]  /*37cc0*/  FSEL R2, R24, R2, P0 ;  /* 0x0000000218027208 */ /* 0x001fe40000000000 */
[----:B------:R-:W-:Y:S02]  /*37cd0*/  FSEL R3, R25, R27, P0 ;  /* 0x0000001b19037208 */ /* 0x000fe40000000000 */
.L_x_6405:
[----:B------:R-:W-:Y:S05]  /*37ce0*/  BSYNC B1 ;  /* 0x0000000000017941 */ /* 0x000fea0003800000 */
.L_x_6389:
        /* <DEDUP_REMOVED lines=55> */
.L_x_6463:
[----:B------:R-:W-:Y:S05]  /*38060*/  BSYNC B0 ;  /* 0x0000000000007941 */ /* 0x000fea0003800000 */
.L_x_6462:
        /* <DEDUP_REMOVED lines=15> */
.L_x_6465:
[----:B0-----:R0:W2:Y:S01]  /*38160*/  DMUL R4, RZ, R36 ;  /* 0x00000024ff047228 */ /* 0x0010a20000000000 */
[----:B------:R-:W-:-:S05]  /*38170*/  IMAD.MOV.U32 R3, RZ, RZ, RZ ;  /* 0x000000ffff037224 */ /* 0x000fca00078e00ff */
.L_x_6466:
[----:B------:R-:W-:Y:S05]  /*38180*/  BSYNC B2 ;  /* 0x0000000000027941 */ /* 0x000fea0003800000 */
.L_x_6464:
        /* <DEDUP_REMOVED lines=39> */
.L_x_6468:
[----:B------:R2:W3:Y:S01]  /*38400*/  DMUL R4, RZ, R36 ;  /* 0x00000024ff047228 */ /* 0x0004e20000000000 */
[----:B------:R-:W-:-:S05]  /*38410*/  IMAD.MOV.U32 R0, RZ, RZ, RZ ;  /* 0x000000ffff007224 */ /* 0x000fca00078e00ff */
.L_x_6469:
[----:B------:R-:W-:Y:S05]  /*38420*/  BSYNC B2 ;  /* 0x0000000000027941 */ /* 0x000fea0003800000 */
.L_x_6467:
        /* <DEDUP_REMOVED lines=25> */
.L_x_6461:
        /* <DEDUP_REMOVED lines=38> */
.L_x_6472:
[----:B------:R-:W-:Y:S05]  /*38820*/  BSYNC B0 ;  /* 0x0000000000007941 */ /* 0x000fea0003800000 */
.L_x_6471:
        /* <DEDUP_REMOVED lines=15> */
.L_x_6474:
[----:B0-----:R0:W2:Y:S01]  /*38920*/  DMUL R4, RZ, R36 ;  /* 0x00000024ff047228 */ /* 0x0010a20000000000 */
[----:B------:R-:W-:-:S05]  /*38930*/  IMAD.MOV.U32 R3, RZ, RZ, RZ ;  /* 0x000000ffff037224 */ /* 0x000fca00078e00ff */
.L_x_6475:
[----:B------:R-:W-:Y:S05]  /*38940*/  BSYNC B2 ;  /* 0x0000000000027941 */ /* 0x000fea0003800000 */
.L_x_6473:
        /* <DEDUP_REMOVED lines=39> */
.L_x_6477:
[----:B------:R2:W3:Y:S01]  /*38bc0*/  DMUL R4, RZ, R36 ;  /* 0x00000024ff047228 */ /* 0x0004e20000000000 */
[----:B------:R-:W-:-:S05]  /*38bd0*/  IMAD.MOV.U32 R0, RZ, RZ, RZ ;  /* 0x000000ffff007224 */ /* 0x000fca00078e00ff */
.L_x_6478:
[----:B------:R-:W-:Y:S05]  /*38be0*/  BSYNC B2 ;  /* 0x0000000000027941 */ /* 0x000fea0003800000 */
.L_x_6476:
        /* <DEDUP_REMOVED lines=39> */
.L_x_6460:
        /* <DEDUP_REMOVED lines=11> */
.L_x_6479:
[----:B------:R-:W0:-:S10]  /*38f10*/  DADD R24, R36, -R36 ;  /* 0x0000000024187229 */ /* 0x000e140000000824 */
[----:B0-----:R-:W-:Y:S02]  /*38f20*/  IMAD.MOV.U32 R26, RZ, RZ, R24 ;  /* 0x000000ffff1a7224 */ /* 0x001fe400078e0018 */
[----:B------:R-:W-:Y:S01]  /*38f30*/  IMAD.MOV.U32 R27, RZ, RZ, R25 ;  /* 0x000000ffff1b7224 */ /* 0x000fe200078e0019 */
[----:B------:R-:W-:Y:S05]  /*38f40*/  BRA `(.L_x_6470) ;  /* 0x000007c000007947 */ /* 0x000fea0003800000 */
.L_x_6459:
        /* <DEDUP_REMOVED lines=16> */
.L_x_6481:
[----:B------:R0:W1:Y:S01]  /*39050*/  DMUL R4, RZ, R36 ;  /* 0x00000024ff047228 */ /* 0x0000620000000000 */
[----:B------:R-:W-:-:S05]  /*39060*/  IMAD.MOV.U32 R3, RZ, RZ, RZ ;  /* 0x000000ffff037224 */ /* 0x000fca00078e00ff */
.L_x_6482:
[----:B------:R-:W-:Y:S05]  /*39070*/  BSYNC B2 ;  /* 0x0000000000027941 */ /* 0x000fea0003800000 */
.L_x_6480:
        /* <DEDUP_REMOVED lines=39> */
.L_x_6484:
[----:B------:R1:W2:Y:S01]  /*392f0*/  DMUL R4, RZ, R36 ;  /* 0x00000024ff047228 */ /* 0x0002a20000000000 */
[----:B------:R-:W-:-:S05]  /*39300*/  IMAD.MOV.U32 R0, RZ, RZ, RZ ;  /* 0x000000ffff007224 */ /* 0x000fca00078e00ff */
.L_x_6485:
[----:B------:R-:W-:Y:S05]  /*39310*/  BSYNC B2 ;  /* 0x0000000000027941 */ /* 0x000fea0003800000 */
.L_x_6483:
        /* <DEDUP_REMOVED lines=24> */
.L_x_6458:
        /* <DEDUP_REMOVED lines=36> */
.L_x_6487:
[----:B------:R-:W-:Y:S05]  /*396e0*/  BSYNC B0 ;  /* 0x0000000000007941 */ /* 0x000fea0003800000 */
.L_x_6486:
[----:B------:R-:W-:Y:S02]  /*396f0*/  IMAD.MOV.U32 R26, RZ, RZ, R36 ;  /* 0x000000ffff1a7224 */ /* 0x000fe400078e0024 */
[----:B------:R-:W-:Y:S02]  /*39700*/  IMAD.MOV.U32 R27, RZ, RZ, R37 ;  /* 0x000000ffff1b7224 */ /* 0x000fe400078e0025 */
.L_x_6470:
[----:B012---:R-:W-:Y:S05]  /*39710*/  BSYNC B1 ;  /* 0x0000000000017941 */ /* 0x007fea0003800000 */
.L_x_6457:
[----:B------:R-:W-:Y:S01]  /*39720*/  IADD3 R48, P0, R48, c[0x0][0x0], RZ ;  /* 0x0000000030307a10 */ /* 0x000fe20007f1e0ff */
[----:B---3--:R0:W-:Y:S03]  /*39730*/  STG.E.128 [R54.64], R20 ;  /* 0x0000001436007986 */ /* 0x0081e6000c101d06 */
[C---:B------:R-:W-:Y:S01]  /*39740*/  ISETP.LT.U32.AND P1, PT, R48.reuse, 0x4000, PT ;  /* 0x000040003000780c */ /* 0x040fe20003f21070 */
[----:B------:R-:W-:Y:S01]  /*39750*/  IMAD.SHL.U32 R3, R48, 0x4, RZ ;  /* 0x0000000430037824 */ /* 0x000fe200078e00ff */
[----:B------:R0:W-:Y:S01]  /*39760*/  STG.E.128 [R54.64+0x10], R32 ;  /* 0x0000102036007986 */ /* 0x0001e2000c101d06 */
[----:B------:R-:W-:-:S03]  /*39770*/  IMAD.X R51, RZ, RZ, R51, P0 ;  /* 0x000000ffff337224 */ /* 0x000fc600000e0633 */
[----:B------:R0:W-:Y:S01]  /*39780*/  STG.E.128 [R54.64+0x20], R28 ;  /* 0x0000201c36007986 */ /* 0x0001e2000c101d06 */
[----:B------:R-:W-:Y:S02]  /*39790*/  ISETP.GE.U32.AND P0, PT, R3, R12, PT ;  /* 0x0000000c0300720c */ /* 0x000fe40003f06070 */
[----:B------:R-:W-:Y:S01]  /*397a0*/  SHF.L.U64.HI R0, R48, 0x2, R51 ;  /* 0x0000000230007819 */ /* 0x000fe20000010233 */
[----:B------:R0:W-:Y:S01]  /*397b0*/  STG.E.128 [R54.64+0x30], R24 ;  /* 0x0000301836007986 */ /* 0x0001e2000c101d06 */
[----:B------:R-:W-:Y:S02]  /*397c0*/  ISETP.LT.U32.AND.EX P1, PT, R51, RZ, PT, P1 ;  /* 0x000000ff3300720c */ /* 0x000fe40003f21110 */
[----:B------:R-:W-:-:S13]  /*397d0*/  ISETP.GE.AND.EX P0, PT, R0, R11, PT, P0 ;  /* 0x0000000b0000720c */ /* 0x000fda0003f06300 */
[----:B------:R-:W-:Y:S05]  /*397e0*/  @!P0 BRA P1, `(.L_x_6488) ;  /* 0xfffe38c000008947 */ /* 0x000fea000083ffff */
[----:B------:R-:W-:Y:S05]  /*397f0*/  EXIT ;  /* 0x000000000000794d */ /* 0x000fea0003800000 */
        .weak           $__internal_3_$__cuda_sm20_div_rn_f64_full
        .type           $__internal_3_$__cuda_sm20_div_rn_f64_full,@function
        .size           $__internal_3_$__cuda_sm20_div_rn_f64_full,($_ZN2at6native55_GLOBAL__N__de093ff9_22_ForeachBinaryOpList_cu_a911ec4325multi_tensor_apply_kernelINS1_18TensorListMetadataILi2EEENS1_24BinaryOpListAlphaFunctorIN3c107complexIdEELi2ELi2ELi0EEEJNS1_13power_functorIS8_EES8_EEEvT_T0_DpT1_$__internal_trig_reduction_slowpathd - $__internal_3_$__cuda_sm20_div_rn_f64_full)
$__internal_3_$__cuda_sm20_div_rn_f64_full:
[C---:B------:R-:W-:Y:S01]  /*39800*/  FSETP.GEU.AND P0, PT, |R5|.reuse, 1.469367938527859385e-39, PT ;  /* 0x001000000500780b */ /* 0x040fe20003f0e200 */
[----:B------:R-:W-:Y:S01]  /*39810*/  IMAD.MOV.U32 R69, RZ, RZ, 0x1ca00000 ;  /* 0x1ca00000ff457424 */ /* 0x000fe200078e00ff */
[----:B------:R-:W-:Y:S01]  /*39820*/  LOP3.LUT R68, R5, 0x7ff00000, RZ, 0xc0, !PT ;  /* 0x7ff0000005447812 */ /* 0x000fe200078ec0ff */
[----:B------:R-:W-:Y:S01]  /*39830*/  IMAD.MOV.U32 R2, RZ, RZ, R66 ;  /* 0x000000ffff027224 */ /* 0x000fe200078e0042 */
[C---:B------:R-:W-:Y:S01]  /*39840*/  LOP3.LUT R49, R3.reuse, 0x7ff00000, RZ, 0xc0, !PT ;  /* 0x7ff0000003317812 */ /* 0x040fe200078ec0ff */
[----:B------:R-:W-:Y:S01]  /*39850*/  IMAD.MOV.U32 R8, RZ, RZ, 0x1 ;  /* 0x00000001ff087424 */ /* 0x000fe200078e00ff */
[----:B------:R-:W-:Y:S01]  /*39860*/  LOP3.LUT R67, R3, 0x800fffff, RZ, 0xc0, !PT ;  /* 0x800fffff03437812 */ /* 0x000fe200078ec0ff */
[----:B------:R-:W-:Y:S01]  /*39870*/  IMAD.MOV.U32 R16, RZ, RZ, R4 ;  /* 0x000000ffff107224 */ /* 0x000fe200078e0004 */
[----:B------:R-:W-:Y:S02]  /*39880*/  BSSY B0, `(.L_x_6489) ;  /* 0x0000050000007945 */ /* 0x000fe40003800000 */
[----:B------:R-:W-:-:S03]  /*39890*/  LOP3.LUT R67, R67, 0x3ff00000, RZ, 0xfc, !PT ;  /* 0x3ff0000043437812 */ /* 0x000fc600078efcff */
[----:B------:R-:W-:Y:S01]  /*398a0*/  @!P0 LOP3.LUT R7, R3, 0x7ff00000, RZ, 0xc0, !PT ;  /* 0x7ff0000003078812 */ /* 0x000fe200078ec0ff */
[----:B------:R-:W-:-:S03]  /*398b0*/  @!P0 IMAD.MOV.U32 R14, RZ, RZ, RZ ;  /* 0x000000ffff0e8224 */ /* 0x000fc600078e00ff */
[----:B------:R-:W-:-:S04]  /*398c0*/  @!P0 ISETP.GE.U32.AND P5, PT, R68, R7, PT ;  /* 0x000000074400820c */ /* 0x000fc80003fa6070 */
[----:B------:R-:W-:Y:S02]  /*398d0*/  @!P0 SEL R15, R69, 0x63400000, !P5 ;  /* 0x63400000450f8807 */ /* 0x000fe40006800000 */
[----:B------:R-:W-:Y:S02]  /*398e0*/  ISETP.GE.U32.AND P5, PT, R68, R49, PT ;  /* 0x000000314400720c */ /* 0x000fe40003fa6070 */
[--C-:B------:R-:W-:Y:S02]  /*398f0*/  @!P0 LOP3.LUT R10, R15, 0x80000000, R5.reuse, 0xf8, !PT ;  /* 0x800000000f0a8812 */ /* 0x100fe400078ef805 */
[----:B------:R-:W-:Y:S02]  /*39900*/  SEL R17, R69, 0x63400000, !P5 ;  /* 0x6340000045117807 */ /* 0x000fe40006800000 */
[----:B------:R-:W-:Y:S02]  /*39910*/  FSETP.GEU.AND P5, PT, |R3|, 1.469367938527859385e-39, PT ;  /* 0x001000000300780b */ /* 0x000fe40003fae200 */
[----:B------:R-:W-:-:S02]  /*39920*/  LOP3.LUT R17, R17, 0x800fffff, R5, 0xf8, !PT ;  /* 0x800fffff11117812 */ /* 0x000fc400078ef805 */
[----:B------:R-:W-:Y:S01]  /*39930*/  @!P0 LOP3.LUT R15, R10, 0x100000, RZ, 0xfc, !PT ;  /* 0x001000000a0f8812 */ /* 0x000fe200078efcff */
[----:B------:R-:W-:-:S05]  /*39940*/  IMAD.MOV.U32 R10, RZ, RZ, R68 ;  /* 0x000000ffff0a7224 */ /* 0x000fca00078e0044 */
[----:B------:R-:W-:-:S04]  /*39950*/  @!P0 DFMA R16, R16, 2, -R14 ;  /* 0x400000001010882b */ /* 0x000fc8000000080e */
[----:B------:R-:W0:-:S06]  /*39960*/  @!P5 DMUL R66, R2, 8.98846567431157953865e+307 ;  /* 0x7fe000000242d828 */ /* 0x000e0c0000000000 */
[----:B0-----:R-:W0:Y:S01]  /*39970*/  MUFU.RCP64H R9, R67 ;  /* 0x0000004300097308 */ /* 0x001e220000001800 */
[----:B------:R-:W-:-:S03]  /*39980*/  @!P0 LOP3.LUT R10, R17, 0x7ff00000, RZ, 0xc0, !PT ;  /* 0x7ff00000110a8812 */ /* 0x000fc600078ec0ff */
[----:B------:R-:W-:Y:S02]  /*39990*/  @!P5 LOP3.LUT R49, R67, 0x7ff00000, RZ, 0xc0, !PT ;  /* 0x7ff000004331d812 */ /* 0x000fe400078ec0ff */
[----:B------:R-:W-:Y:S02]  /*399a0*/  IADD3 R14, R10, -0x1, RZ ;  /* 0xffffffff0a0e7810 */ /* 0x000fe40007ffe0ff */
[----:B------:R-:W-:Y:S02]  /*399b0*/  IADD3 R70, R49, -0x1, RZ ;  /* 0xffffffff31467810 */ /* 0x000fe40007ffe0ff */
[----:B------:R-:W-:-:S04]  /*399c0*/  ISETP.GT.U32.AND P0, PT, R14, 0x7feffffe, PT ;  /* 0x7feffffe0e00780c */ /* 0x000fc80003f04070 */
[----:B------:R-:W-:Y:S01]  /*399d0*/  ISETP.GT.U32.OR P0, PT, R70, 0x7feffffe, P0 ;  /* 0x7feffffe4600780c */ /* 0x000fe20000704470 */
[----:B0-----:R-:W0:-:S06]  /*399e0*/  DFMA R6, R8, -R66, 1 ;  /* 0x3ff000000806742b */ /* 0x001e0c0000000842 */
        /* <DEDUP_REMOVED lines=20> */
[----:B------:R-:W0:-:S06]  /*39b30*/  DFMA R16, R14, -R66, R16 ;  /* 0x800000420e10722b */ /* 0x000e0c0000000010 */
[----:B0-----:R-:W-:-:S04]  /*39b40*/  IMAD.MOV.U32 R16, RZ, RZ, RZ ;  /* 0x000000ffff107224 */ /* 0x001fc800078e00ff */
[C---:B------:R-:W-:Y:S02]  /*39b50*/  FSETP.NEU.AND P0, PT, R17.reuse, RZ, PT ;  /* 0x000000ff1100720b */ /* 0x040fe40003f0d000 */
        /* <DEDUP_REMOVED lines=13> */
.L_x_6490:
        /* <DEDUP_REMOVED lines=16> */
.L_x_6493:
[----:B0-----:R-:W-:Y:S01]  /*39d30*/  LOP3.LUT R7, R3, 0x80000, RZ, 0xfc, !PT ;  /* 0x0008000003077812 */ /* 0x001fe200078efcff */
[----:B------:R-:W-:Y:S01]  /*39d40*/  IMAD.MOV.U32 R6, RZ, RZ, R2 ;  /* 0x000000ffff067224 */ /* 0x000fe200078e0002 */
[----:B------:R-:W-:Y:S05]  /*39d50*/  BRA `(.L_x_6491) ;  /* 0x0000002000007947 */ /* 0x000fea0003800000 */
.L_x_6492:
[----:B0-----:R-:W-:Y:S01]  /*39d60*/  LOP3.LUT R7, R5, 0x80000, RZ, 0xfc, !PT ;  /* 0x0008000005077812 */ /* 0x001fe200078efcff */
[----:B------:R-:W-:Y:S02]  /*39d70*/  IMAD.MOV.U32 R6, RZ, RZ, R4 ;  /* 0x000000ffff067224 */ /* 0x000fe400078e0004 */
.L_x_6491:
[----:B------:R-:W-:Y:S05]  /*39d80*/  BSYNC B0 ;  /* 0x0000000000007941 */ /* 0x000fea0003800000 */
.L_x_6489:
[----:B------:R-:W-:Y:S02]  /*39d90*/  IMAD.MOV.U32 R2, RZ, RZ, R0 ;  /* 0x000000ffff027224 */ /* 0x000fe400078e0000 */
[----:B------:R-:W-:-:S04]  /*39da0*/  IMAD.MOV.U32 R3, RZ, RZ, 0x0 ;  /* 0x00000000ff037424 */ /* 0x000fc800078e00ff */
[----:B------:R-:W-:Y:S05]  /*39db0*/  RET.REL.NODEC R2 `(_ZN2at6native55_GLOBAL__N__de093ff9_22_ForeachBinaryOpList_cu_a911ec4325multi_tensor_apply_kernelINS1_18TensorListMetadataILi2EEENS1_24BinaryOpListAlphaFunctorIN3c107complexIdEELi2ELi2ELi0EEEJNS1_13power_functorIS8_EES8_EEEvT_T0_DpT1_) ;  /* 0xfffc624002007950 */ /* 0x000fea0003c3ffff */
        .type           $_ZN2at6native55_GLOBAL__N__de093ff9_22_ForeachBinaryOpList_cu_a911ec4325multi_tensor_apply_kernelINS1_18TensorListMetadataILi2EEENS1_24BinaryOpListAlphaFunctorIN3c107complexIdEELi2ELi2ELi0EEEJNS1_13power_functorIS8_EES8_EEEvT_T0_DpT1_$__internal_trig_reduction_slowpathd,@function
        .size           $_ZN2at6native55_GLOBAL__N__de093ff9_22_ForeachBinaryOpList_cu_a911ec4325multi_tensor_apply_kernelINS1_18TensorListMetadataILi2EEENS1_24BinaryOpListAlphaFunctorIN3c107complexIdEELi2ELi2ELi0EEEJNS1_13power_functorIS8_EES8_EEEvT_T0_DpT1_$__internal_trig_reduction_slowpathd,(.L_x_8037 - $_ZN2at6native55_GLOBAL__N__de093ff9_22_ForeachBinaryOpList_cu_a911ec4325multi_tensor_apply_kernelINS1_18TensorListMetadataILi2EEENS1_24BinaryOpListAlphaFunctorIN3c107complexIdEELi2ELi2ELi0EEEJNS1_13power_functorIS8_EES8_EEEvT_T0_DpT1_$__internal_trig_reduction_slowpathd)
$_ZN2at6native55_GLOBAL__N__de093ff9_22_ForeachBinaryOpList_cu_a911ec4325multi_tensor_apply_kernelINS1_18TensorListMetadataILi2EEENS1_24BinaryOpListAlphaFunctorIN3c107complexIdEELi2ELi2ELi0EEEJNS1_13power_functorIS8_EES8_EEEvT_T0_DpT1_$__internal_trig_reduction_slowpathd:
        /* <DEDUP_REMOVED lines=26> */
.L_x_6497:
        /* <DEDUP_REMOVED lines=25> */
.L_x_6496:
[----:B------:R-:W-:Y:S05]  /*3a0f0*/  BSYNC B0 ;  /* 0x0000000000007941 */ /* 0x000fea0003800000 */
.L_x_6495:
        /* <DEDUP_REMOVED lines=8> */
[----:B------:R-:W-:Y:S01]  /*3a180*/  IMAD.MOV.U32 R67, RZ, RZ, RZ ;  /* 0x000000ffff437224 */ /* 0x000fe200078e00ff */
        /* <DEDUP_REMOVED lines=43> */
[C---:B------:R-:W-:Y:S02]  /*3a440*/  SHF.L.U32 R9, R5.reuse, R6, RZ ;  /* 0x0000000605097219 */ /* 0x040fe400000006ff */
[----:B------:R-:W-:Y:S02]  /*3a450*/  SHF.R.U64 R4, R4, R0, R7 ;  /* 0x0000000004047219 */ /* 0x000fe40000001207 */
[----:B------:R-:W-:-:S02]  /*3a460*/  SHF.L.U64.HI R10, R5, R6, R8 ;  /* 0x00000006050a7219 */ /* 0x000fc40000010208 */
[----:B------:R-:W-:-:S05]  /*3a470*/  SHF.R.U32.HI R7, RZ, R0, R7 ;  /* 0x00000000ff077219 */ /* 0x000fca0000011607 */
[----:B------:R-:W-:Y:S02]  /*3a480*/  @P1 LOP3.LUT R5, R4, R9, RZ, 0xfc, !PT ;  /* 0x0000000904051212 */ /* 0x000fe400078efcff */
[----:B------:R-:W-:-:S03]  /*3a490*/  @P1 LOP3.LUT R8, R7, R10, RZ, 0xfc, !PT ;  /* 0x0000000a07081212 */ /* 0x000fc600078efcff */
[----:B0-----:R-:W-:-:S04]  /*3a4a0*/  IMAD.WIDE.U32 R16, R5, 0x2168c235, RZ ;  /* 0x2168c23505107825 */ /* 0x001fc800078e00ff */
[----:B------:R-:W-:Y:S02]  /*3a4b0*/  IMAD.MOV.U32 R66, RZ, RZ, R17 ;  /* 0x000000ffff427224 */ /* 0x000fe400078e0011 */
[----:B------:R-:W-:-:S04]  /*3a4c0*/  IMAD.HI.U32 R0, R8, -0x36f0255e, RZ ;  /* 0xc90fdaa208007827 */ /* 0x000fc800078e00ff */
[----:B------:R-:W-:-:S06]  /*3a4d0*/  IMAD.WIDE.U32 R66, R5, -0x36f0255e, R66 ;  /* 0xc90fdaa205427825 */ /* 0x000fcc00078e0042 */
[----:B------:R-:W-:-:S04]  /*3a4e0*/  IMAD.WIDE.U32 R66, P1, R8, 0x2168c235, R66 ;  /* 0x2168c23508427825 */ /* 0x000fc80007820042 */
[----:B------:R-:W-:Y:S02]  /*3a4f0*/  IMAD R8, R8, -0x36f0255e, RZ ;  /* 0xc90fdaa208087824 */ /* 0x000fe400078e02ff */
[----:B------:R-:W-:-:S03]  /*3a500*/  IMAD.X R5, RZ, RZ, R0, P1 ;  /* 0x000000ffff057224 */ /* 0x000fc600008e0600 */
        /* <DEDUP_REMOVED lines=26> */
.L_x_6494:
[----:B------:R-:W-:Y:S02]  /*3a6b0*/  IMAD.MOV.U32 R5, RZ, RZ, R15 ;  /* 0x000000ffff057224 */ /* 0x000fe400078e000f */
[----:B------:R-:W-:Y:S02]  /*3a6c0*/  IMAD.MOV.U32 R15, RZ, RZ, 0x0 ;  /* 0x00000000ff0f7424 */ /* 0x000fe400078e00ff */
[----:B------:R-:W-:Y:S02]  /*3a6d0*/  IMAD.MOV.U32 R4, RZ, RZ, R0 ;  /* 0x000000ffff047224 */ /* 0x000fe400078e0000 */
[----:B------:R-:W-:Y:S05]  /*3a6e0*/  RET.REL.NODEC R14 `(_ZN2at6native55_GLOBAL__N__de093ff9_22_ForeachBinaryOpList_cu_a911ec4325multi_tensor_apply_kernelINS1_18TensorListMetadataILi2EEENS1_24BinaryOpListAlphaFunctorIN3c107complexIdEELi2ELi2ELi0EEEJNS1_13power_functorIS8_EES8_EEEvT_T0_DpT1_) ;  /* 0xfffc59100e007950 */ /* 0x000fea0003c3ffff */
.L_x_6498:
        /* <DEDUP_REMOVED lines=9> */
.L_x_8037:


//--------------------- .text._ZN2at6native55_GLOBAL__N__de093ff9_22_ForeachBinaryOpList_cu_a911ec4325multi_tensor_apply_kernelINS1_18TensorListMetadataILi2EEENS1_24BinaryOpListAlphaFunctorIfLi2ELi2ELi0EEEJNS1_13power_functorIfEEfEEEvT_T0_DpT1_ --------------------------
	.section	.text._ZN2at6native55_GLOBAL__N__de093ff9_22_ForeachBinaryOpList_cu_a911ec4325multi_tensor_apply_kernelINS1_18TensorListMetadataILi2EEENS1_24BinaryOpListAlphaFunctorIfLi2ELi2ELi0EEEJNS1_13power_functorIfEEfEEEvT_T0_DpT1_,"ax",@progbits
	.sectioninfo	@"SHI_REGISTERS=32"
	.align	128
.text._ZN2at6native55_GLOBAL__N__de093ff9_22_ForeachBinaryOpList_cu_a911ec4325multi_tensor_apply_kernelINS1_18TensorListMetadataILi2EEENS1_24BinaryOpListAlphaFunctorIfLi2ELi2ELi0EEEJNS1_13power_functorIfEEfEEEvT_T0_DpT1_:
        .type           _ZN2at6native55_GLOBAL__N__de093ff9_22_ForeachBinaryOpList_cu_a911ec4325multi_tensor_apply_kernelINS1_18TensorListMetadataILi2EEENS1_24BinaryOpListAlphaFunctorIfLi2ELi2ELi0EEEJNS1_13power_functorIfEEfEEEvT_T0_DpT1_,@function
        .size           _ZN2at6native55_GLOBAL__N__de093ff9_22_ForeachBinaryOpList_cu_a911ec4325multi_tensor_apply_kernelINS1_18TensorListMetadataILi2EEENS1_24BinaryOpListAlphaFunctorIfLi2ELi2ELi0EEEJNS1_13power_functorIfEEfEEEvT_T0_DpT1_,(.L_x_8040 - _ZN2at6native55_GLOBAL__N__de093ff9_22_ForeachBinaryOpList_cu_a911ec4325multi_tensor_apply_kernelINS1_18TensorListMetadataILi2EEENS1_24BinaryOpListAlphaFunctorIfLi2ELi2ELi0EEEJNS1_13power_functorIfEEfEEEvT_T0_DpT1_)
        .other          _ZN2at6native55_GLOBAL__N__de093ff9_22_ForeachBinaryOpList_cu_a911ec4325multi_tensor_apply_kernelINS1_18TensorListMetadataILi2EEENS1_24BinaryOpListAlphaFunctorIfLi2ELi2ELi0EEEJNS1_13power_functorIfEEfEEEvT_T0_DpT1_,@"STO_CUDA_ENTRY STV_DEFAULT"
_ZN2at6native55_GLOBAL__N__de093ff9_22_ForeachBinaryOpList_cu_a911ec4325multi_tensor_apply_kernelINS1_18TensorListMetadataILi2EEENS1_24BinaryOpListAlphaFunctorIfLi2ELi2ELi0EEEJNS1_13power_functorIfEEfEEEvT_T0_DpT1_:
        /* <DEDUP_REMOVED lines=29> */
.L_x_6500:
[----:B0-----:R-:W-:Y:S01]  /*01d0*/  IADD3 R19, P1, R0, R14, RZ ;  /* 0x0000000e00137210 */ /* 0x001fe20007f3e0ff */
[----:B------:R-:W-:Y:S02]  /*01e0*/  IMAD R2, R12, 0x3, RZ ;  /* 0x000000030c027824 */ /* 0x000fe400078e02ff */
[----:B------:R-:W-:Y:S01]  /*01f0*/  IMAD.MOV.U32 R24, RZ, RZ, RZ ;  /* 0x000000ffff187224 */ /* 0x000fe200078e00ff */
[C---:B------:R-:W-:Y:S01]  /*0200*/  ISETP.GE.U32.AND P0, PT, R19.reuse, 0x10000, PT ;  /* 0x000100001300780c */ /* 0x040fe20003f06070 */
[----:B------:R-:W-:Y:S01]  /*0210*/  IMAD.X R20, RZ, RZ, R15, P1 ;  /* 0x000000ffff147224 */ /* 0x000fe200008e060f */
[C---:B------:R-:W-:Y:S01]  /*0220*/  IADD3 R18, P2, R19.reuse, c[0x0][0x0], RZ ;  /* 0x0000000013127a10 */ /* 0x040fe20007f5e0ff */
[----:B------:R-:W-:Y:S01]  /*0230*/  IMAD.MOV.U32 R21, RZ, RZ, RZ ;  /* 0x000000ffff157224 */ /* 0x000fe200078e00ff */
[----:B------:R-:W-:-:S02]  /*0240*/  ISETP.LT.U32.AND P1, PT, R19, UR12, PT ;  /* 0x0000000c13007c0c */ /* 0x000fc4000bf21070 */
[----:B------:R-:W-:Y:S01]  /*0250*/  ISETP.GE.U32.AND.EX P0, PT, R20, RZ, PT, P0 ;  /* 0x000000ff1400720c */ /* 0x000fe20003f06100 */
[--C-:B------:R-:W-:Y:S01]  /*0260*/  IMAD.X R13, RZ, RZ, R20.reuse, P2 ;  /* 0x000000ffff0d7224 */ /* 0x100fe200010e0614 */
[----:B------:R-:W-:Y:S02]  /*0270*/  ISETP.GE.U32.AND P6, PT, R18, 0x10000, PT ;  /* 0x000100001200780c */ /* 0x000fe40003fc6070 */
[----:B------:R-:W-:Y:S02]  /*0280*/  ISETP.LT.AND.EX P0, PT, R20, UR4, !P0, P1 ;  /* 0x0000000414007c0c */ /* 0x000fe4000c701310 */
[----:B------:R-:W-:Y:S02]  /*0290*/  LEA R16, P1, R12, R19, 0x1 ;  /* 0x000000130c107211 */ /* 0x000fe400078208ff */
[----:B------:R-:W-:Y:S02]  /*02a0*/  ISETP.LT.U32.AND P4, PT, R18, UR12, PT ;  /* 0x0000000c12007c0c */ /* 0x000fe4000bf81070 */
[----:B------:R-:W-:Y:S01]  /*02b0*/  ISETP.GE.U32.AND.EX P6, PT, R13, RZ, PT, P6 ;  /* 0x000000ff0d00720c */ /* 0x000fe20003fc6160 */
[----:B------:R-:W-:Y:S01]  /*02c0*/  IMAD.X R17, RZ, RZ, R20, P1 ;  /* 0x000000ffff117224 */ /* 0x000fe200008e0614 */
[----:B------:R-:W-:-:S02]  /*02d0*/  ISETP.GE.U32.AND P2, PT, R16, 0x10000, PT ;  /* 0x000100001000780c */ /* 0x000fc40003f46070 */
[----:B------:R-:W-:Y:S02]  /*02e0*/  ISETP.LT.AND.EX P4, PT, R13, UR4, !P6, P4 ;  /* 0x000000040d007c0c */ /* 0x000fe4000f781340 */
[----:B------:R-:W-:Y:S02]  /*02f0*/  IADD3 R2, P5, R2, R19, RZ ;  /* 0x0000001302027210 */ /* 0x000fe40007fbe0ff */
[----:B------:R-:W-:Y:S02]  /*0300*/  ISETP.LT.U32.AND P1, PT, R16, UR12, PT ;  /* 0x0000000c10007c0c */ /* 0x000fe4000bf21070 */
[C---:B------:R-:W-:Y:S01]  /*0310*/  ISETP.GE.U32.AND.EX P2, PT, R17.reuse, RZ, PT, P2 ;  /* 0x000000ff1100720c */ /* 0x040fe20003f46120 */
[----:B------:R-:W-:Y:S01]  /*0320*/  IMAD.X R25, RZ, RZ, R20, P5 ;  /* 0x000000ffff197224 */ /* 0x000fe200028e0614 */
[----:B------:R-:W-:Y:S02]  /*0330*/  ISETP.GE.U32.AND P3, PT, R2, 0x10000, PT ;  /* 0x000100000200780c */ /* 0x000fe40003f66070 */
[----:B------:R-:W-:-:S02]  /*0340*/  ISETP.LT.AND.EX P1, PT, R17, UR4, !P2, P1 ;  /* 0x0000000411007c0c */ /* 0x000fc4000d721310 */
[C---:B------:R-:W-:Y:S01]  /*0350*/  @P0 LEA R8, P2, R19.reuse, UR8, 0x2 ;  /* 0x0000000813080c11 */ /* 0x040fe2000f8410ff */
[C---:B------:R-:W-:Y:S01]  /*0360*/  IMAD.SHL.U32 R29, R2.reuse, 0x4, RZ ;  /* 0x00000004021d7824 */ /* 0x040fe200078e00ff */
[----:B------:R-:W-:Y:S02]  /*0370*/  ISETP.LT.U32.AND P5, PT, R2, UR12, PT ;  /* 0x0000000c02007c0c */ /* 0x000fe4000bfa1070 */
[--C-:B------:R-:W-:Y:S02]  /*0380*/  @P0 LEA.HI.X R9, R19, UR9, R20.reuse, 0x2, P2 ;  /* 0x0000000913090c11 */ /* 0x100fe400090f1414 */
[----:B------:R-:W-:Y:S02]  /*0390*/  ISETP.GE.U32.AND.EX P2, PT, R25, RZ, PT, P3 ;  /* 0x000000ff1900720c */ /* 0x000fe40003f46130 */
[----:B------:R-:W-:Y:S01]  /*03a0*/  @P0 LEA R6, P6, R19, UR6, 0x2 ;  /* 0x0000000613060c11 */ /* 0x000fe2000f8c10ff */
[----:B------:R-:W-:Y:S01]  /*03b0*/  CS2R R22, SRZ ;  /* 0x0000000000167805 */ /* 0x000fe2000001ff00 */
[----:B------:R-:W-:Y:S01]  /*03c0*/  @P4 LEA R10, P3, R18, UR6, 0x2 ;  /* 0x00000006120a4c11 */ /* 0x000fe2000f8610ff */
[----:B------:R-:W-:Y:S01]  /*03d0*/  IMAD.MOV.U32 R28, RZ, RZ, RZ ;  /* 0x000000ffff1c7224 */ /* 0x000fe200078e00ff */
[----:B------:R-:W-:Y:S01]  /*03e0*/  ISETP.LT.AND.EX P2, PT, R25, UR4, !P2, P5 ;  /* 0x0000000419007c0c */ /* 0x000fe2000d741350 */
[----:B------:R0:W2:Y:S01]  /*03f0*/  @P0 LDG.E R21, [R8.64] ;  /* 0x0000000a08150981 */ /* 0x0000a2000c1e1900 */
[----:B------:R-:W-:-:S02]  /*0400*/  @P0 LEA.HI.X R7, R19, UR7, R20, 0x2, P6 ;  /* 0x0000000713070c11 */ /* 0x000fc4000b0f1414 */
[----:B------:R-:W-:Y:S02]  /*0410*/  SHF.L.U64.HI R25, R2, 0x2, R25 ;  /* 0x0000000202197819 */ /* 0x000fe40000010219 */
[----:B------:R-:W-:Y:S01]  /*0420*/  @P4 LEA.HI.X R11, R18, UR7, R13, 0x2, P3 ;  /* 0x00000007120b4c11 */ /* 0x000fe200098f140d */
[----:B------:R1:W3:Y:S01]  /*0430*/  @P0 LDG.E R24, [R6.64] ;  /* 0x0000000a06180981 */ /* 0x0002e2000c1e1900 */
[----:B------:R-:W-:Y:S02]  /*0440*/  IADD3 R2, P3, R29, UR6, RZ ;  /* 0x000000061d027c10 */ /* 0x000fe4000ff7e0ff */
[C---:B------:R-:W-:Y:S01]  /*0450*/  @P1 LEA R4, P5, R16.reuse, UR6, 0x2 ;  /* 0x0000000610041c11 */ /* 0x040fe2000f8a10ff */
[----:B------:R4:W5:Y:S01]  /*0460*/  @P4 LDG.E R23, [R10.64] ;  /* 0x0000000a0a174981 */ /* 0x000962000c1e1900 */
[----:B------:R-:W-:Y:S02]  /*0470*/  IADD3.X R3, R25, UR7, RZ, P3, !PT ;  /* 0x0000000719037c10 */ /* 0x000fe40009ffe4ff */
[----:B------:R-:W-:-:S02]  /*0480*/  @P1 LEA.HI.X R5, R16, UR7, R17, 0x2, P5 ;  /* 0x0000000710051c11 */ /* 0x000fc4000a8f1411 */
[C---:B-1----:R-:W-:Y:S01]  /*0490*/  @P4 LEA R6, P3, R18.reuse, UR8, 0x2 ;  /* 0x0000000812064c11 */ /* 0x042fe2000f8610ff */
[----:B------:R-:W2:Y:S03]  /*04a0*/  @P2 LDG.E R28, [R2.64] ;  /* 0x0000000a021c2981 */ /* 0x000ea6000c1e1900 */
[----:B------:R-:W-:Y:S01]  /*04b0*/  @P4 LEA.HI.X R7, R18, UR9, R13, 0x2, P3 ;  /* 0x0000000912074c11 */ /* 0x000fe200098f140d */
[----:B------:R1:W2:Y:S01]  /*04c0*/  @P1 LDG.E R22, [R4.64] ;  /* 0x0000000a04161981 */ /* 0x0002a2000c1e1900 */
[----:B0-----:R-:W-:Y:S01]  /*04d0*/  @P1 LEA R8, P3, R16, UR8, 0x2 ;  /* 0x0000000810081c11 */ /* 0x001fe2000f8610ff */
[----:B------:R-:W-:-:S03]  /*04e0*/  CS2R R26, SRZ ;  /* 0x00000000001a7805 */ /* 0x000fc6000001ff00 */
[----:B------:R-:W-:Y:S02]  /*04f0*/  @P1 LEA.HI.X R9, R16, UR9, R17, 0x2, P3 ;  /* 0x0000000910091c11 */ /* 0x000fe400098f1411 */
[----:B----4-:R-:W-:Y:S01]  /*0500*/  @P2 IADD3 R10, P3, R29, UR8, RZ ;  /* 0x000000081d0a2c10 */ /* 0x010fe2000ff7e0ff */
[----:B------:R0:W4:Y:S01]  /*0510*/  @P4 LDG.E R26, [R6.64] ;  /* 0x0000000a061a4981 */ /* 0x000122000c1e1900 */
[----:B-1----:R-:W-:Y:S02]  /*0520*/  IMAD.MOV.U32 R4, RZ, RZ, RZ ;  /* 0x000000ffff047224 */ /* 0x002fe400078e00ff */
[----:B------:R-:W-:Y:S01]  /*0530*/  @P2 IADD3.X R11, R25, UR9, RZ, P3, !PT ;  /* 0x00000009190b2c10 */ /* 0x000fe20009ffe4ff */
[----:B------:R-:W4:Y:S04]  /*0540*/  @P1 LDG.E R27, [R8.64] ;  /* 0x0000000a081b1981 */ /* 0x000f28000c1e1900 */
[----:B------:R1:W4:Y:S01]  /*0550*/  @P2 LDG.E R4, [R10.64] ;  /* 0x0000000a0a042981 */ /* 0x000322000c1e1900 */
[----:B0-----:R-:W-:-:S04]  /*0560*/  @P0 LEA R6, P3, R19, UR6, 0x2 ;  /* 0x0000000613060c11 */ /* 0x001fc8000f8610ff */
[----:B------:R-:W-:Y:S02]  /*0570*/  @P0 LEA.HI.X R7, R19, UR7, R20, 0x2, P3 ;  /* 0x0000000713070c11 */ /* 0x000fe400098f1414 */
[----:B-1----:R-:W-:-:S04]  /*0580*/  @P1 LEA R10, P3, R16, UR6, 0x2 ;  /* 0x00000006100a1c11 */ /* 0x002fc8000f8610ff */
[----:B------:R-:W-:Y:S01]  /*0590*/  @P1 LEA.HI.X R11, R16, UR7, R17, 0x2, P3 ;  /* 0x00000007100b1c11 */ /* 0x000fe200098f1411 */
[----:B---3--:R-:W0:Y:S08]  /*05a0*/  MUFU.LG2 R24, R24 ;  /* 0x0000001800187308 */ /* 0x008e300000000c00 */
[----:B-----5:R-:W-:Y:S08]  /*05b0*/  MUFU.LG2 R23, R23 ;  /* 0x0000001700177308 */ /* 0x020ff00000000c00 */
[----:B--2---:R-:W1:Y:S08]  /*05c0*/  MUFU.LG2 R22, R22 ;  /* 0x0000001600167308 */ /* 0x004e700000000c00 */
[----:B------:R-:W2:Y:S01]  /*05d0*/  MUFU.LG2 R28, R28 ;  /* 0x0000001c001c7308 */ /* 0x000ea20000000c00 */
[----:B------:R-:W-:-:S02]  /*05e0*/  FMUL.FTZ R21, R21, c[0x0][0xdac] ;  /* 0x00036b0015157a20 */ /* 0x000fc40000410000 */
[----:B----4-:R-:W-:Y:S02]  /*05f0*/  FMUL.FTZ R27, R27, c[0x0][0xdac] ;  /* 0x00036b001b1b7a20 */ /* 0x010fe40000410000 */
[----:B------:R-:W-:Y:S02]  /*0600*/  FMUL.FTZ R26, R26, c[0x0][0xdac] ;  /* 0x00036b001a1a7a20 */ /* 0x000fe40000410000 */
[----:B------:R-:W-:Y:S02]  /*0610*/  FMUL.FTZ R5, R4, c[0x0][0xdac] ;  /* 0x00036b0004057a20 */ /* 0x000fe40000410000 */
[----:B0-----:R-:W-:Y:S02]  /*0620*/  FMUL.FTZ R25, R24, R21 ;  /* 0x0000001518197220 */ /* 0x001fe40000410000 */
[----:B-1----:R-:W-:Y:S02]  /*0630*/  FMUL.FTZ R27, R22, R27 ;  /* 0x0000001b161b7220 */ /* 0x002fe40000410000 */
[----:B------:R-:W-:-:S02]  /*0640*/  FMUL.FTZ R26, R23, R26 ;  /* 0x0000001a171a7220 */ /* 0x000fc40000410000 */
[----:B--2---:R-:W-:Y:S01]  /*0650*/  FMUL.FTZ R21, R28, R5 ;  /* 0x000000051c157220 */ /* 0x004fe20000410000 */
[----:B------:R-:W0:Y:S01]  /*0660*/  @P0 MUFU.EX2 R9, R25 ;  /* 0x0000001900090308 */ /* 0x000e220000000800 */
[----:B------:R-:W-:-:S07]  /*0670*/  @P4 LEA R4, P5, R18, UR6, 0x2 ;  /* 0x0000000612044c11 */ /* 0x000fce000f8a10ff */
[----:B------:R-:W1:Y:S08]  /*0680*/  MUFU.EX2 R29, R26 ;  /* 0x0000001a001d7308 */ /* 0x000e700000000800 */
[----:B------:R-:W2:Y:S01]  /*0690*/  MUFU.EX2 R27, R27 ;  /* 0x0000001b001b7308 */ /* 0x000ea20000000800 */
[----:B------:R-:W-:-:S07]  /*06a0*/  @P4 LEA.HI.X R5, R18, UR7, R13, 0x2, P5 ;  /* 0x0000000712054c11 */ /* 0x000fce000a8f140d */
[----:B------:R-:W3:Y:S01]  /*06b0*/  @P2 MUFU.EX2 R21, R21 ;  /* 0x0000001500152308 */ /* 0x000ee20000000800 */
        /* <DEDUP_REMOVED lines=12> */
.L_x_6499:
[----:B------:R-:W0:Y:S02]  /*0780*/  S2R R13, SR_TID.X ;  /* 0x00000000000d7919 */ /* 0x000e240000002100 */
[----:B0-----:R-:W-:-:S05]  /*0790*/  IMAD.WIDE.U32 R2, R13, 0x4, RZ ;  /* 0x000000040d027825 */ /* 0x001fca00078e00ff */
[----:B------:R-:W-:-:S04]  /*07a0*/  ISETP.GE.U32.AND P0, PT, R2, UR12, PT ;  /* 0x0000000c02007c0c */ /* 0x000fc8000bf06070 */
[----:B------:R-:W-:-:S04]  /*07b0*/  ISETP.GE.AND.EX P0, PT, R3, UR4, PT, P0 ;  /* 0x0000000403007c0c */ /* 0x000fc8000bf06300 */
[----:B------:R-:W-:-:S13]  /*07c0*/  ISETP.GT.U32.OR P0, PT, R13, 0x3fff, P0 ;  /* 0x00003fff0d00780c */ /* 0x000fda0000704470 */
[----:B------:R-:W-:Y:S05]  /*07d0*/  @P0 EXIT ;  /* 0x000000000000094d */ /* 0x000fea0003800000 */
[----:B------:R-:W-:-:S04]  /*07e0*/  IMAD.MOV.U32 R0, RZ, RZ, RZ ;  /* 0x000000ffff007224 */ /* 0x000fc800078e00ff */
.L_x_6501:
[C---:B0-----:R-:W-:Y:S01]  /*07f0*/  IMAD.SHL.U32 R4, R13.reuse, 0x10, RZ ;  /* 0x000000100d047824 */ /* 0x041fe200078e00ff */
[----:B------:R-:W-:-:S04]  /*0800*/  SHF.L.U64.HI R5, R13, 0x4, R0 ;  /* 0x000000040d057819 */ /* 0x000fc80000010200 */
[----:B------:R-:W-:-:S04]  /*0810*/  IADD3 R2, P0, R4, UR6, RZ ;  /* 0x0000000604027c10 */ /* 0x000fc8000ff1e0ff */
[----:B------:R-:W-:Y:S02]  /*0820*/  IADD3.X R3, R5, UR7, RZ, P0, !PT ;  /* 0x0000000705037c10 */ /* 0x000fe400087fe4ff */
[----:B------:R-:W-:-:S03]  /*0830*/  IADD3 R4, P0, R4, UR8, RZ ;  /* 0x0000000804047c10 */ /* 0x000fc6000ff1e0ff */
[----:B------:R-:W2:Y:S01]  /*0840*/  LDG.E.128 R8, [R2.64] ;  /* 0x0000000a02087981 */ /* 0x000ea2000c1e1d00 */
[----:B------:R-:W-:-:S06]  /*0850*/  IADD3.X R5, R5, UR9, RZ, P0, !PT ;  /* 0x0000000905057c10 */ /* 0x000fcc00087fe4ff */
[----:B------:R-:W3:Y:S01]  /*0860*/  LDG.E.128 R4, [R4.64] ;  /* 0x0000000a04047981 */ /* 0x000ee2000c1e1d00 */
[----:B------:R-:W-:-:S04]  /*0870*/  IADD3 R13, P0, R13, c[0x0][0x0], RZ ;  /* 0x000000000d0d7a10 */ /* 0x000fc80007f1e0ff */
[----:B------:R-:W-:Y:S01]  /*0880*/  ISETP.LT.U32.AND P1, PT, R13, 0x4000, PT ;  /* 0x000040000d00780c */ /* 0x000fe20003f21070 */
[----:B------:R-:W-:-:S05]  /*0890*/  IMAD.X R0, RZ, RZ, R0, P0 ;  /* 0x000000ffff007224 */ /* 0x000fca00000e0600 */
[----:B------:R-:W-:Y:S01]  /*08a0*/  ISETP.LT.U32.AND.EX P1, PT, R0, RZ, PT, P1 ;  /* 0x000000ff0000720c */ /* 0x000fe20003f21110 */
        /* <DEDUP_REMOVED lines=12> */
[----:B0-----:R-:W-:-:S05]  /*0970*/  IMAD.SHL.U32 R8, R13, 0x4, RZ ;  /* 0x000000040d087824 */ /* 0x001fca00078e00ff */
[----:B------:R-:W-:Y:S01]  /*0980*/  ISETP.GE.U32.AND P0, PT, R8, UR12, PT ;  /* 0x0000000c08007c0c */ /* 0x000fe2000bf06070 */
[----:B---3--:R-:W-:Y:S01]  /*0990*/  FMUL.FTZ R4, R4, R15 ;  /* 0x0000000f04047220 */ /* 0x008fe20000410000 */
[----:B------:R-:W-:Y:S01]  /*09a0*/  MUFU.EX2 R6, R6 ;  /* 0x0000000600067308 */ /* 0x000fe20000000800 */
[----:B------:R-:W-:-:S04]  /*09b0*/  SHF.L.U64.HI R8, R13, 0x2, R0 ;  /* 0x000000020d087819 */ /* 0x000fc80000010200 */
[----:B------:R-:W-:-:S03]  /*09c0*/  ISETP.GE.AND.EX P0, PT, R8, UR4, PT, P0 ;  /* 0x0000000408007c0c */ /* 0x000fc6000bf06300 */
[----:B------:R-:W-:Y:S08]  /*09d0*/  MUFU.EX2 R5, R5 ;  /* 0x0000000500057308 */ /* 0x000ff00000000800 */
[----:B------:R-:W0:Y:S02]  /*09e0*/  MUFU.EX2 R4, R4 ;  /* 0x0000000400047308 */ /* 0x000e240000000800 */
[----:B0-----:R0:W-:Y:S01]  /*09f0*/  STG.E.128 [R2.64], R4 ;  /* 0x0000000402007986 */ /* 0x0011e2000c101d0a */
[----:B------:R-:W-:Y:S05]  /*0a00*/  @!P0 BRA P1, `(.L_x_6501) ;  /* 0xfffffde000008947 */ /* 0x000fea000083ffff */
[----:B------:R-:W-:Y:S05]  /*0a10*/  EXIT ;  /* 0x000000000000794d */ /* 0x000fea0003800000 */
.L_x_6502:
        /* <DEDUP_REMOVED lines=14> */
.L_x_8040:


//--------------------- .text._ZN2at6native55_GLOBAL__N__de093ff9_22_ForeachBinaryOpList_cu_a911ec4325multi_tensor_apply_kernelINS1_18TensorListMetadataILi2EEENS1_24BinaryOpListAlphaFunctorIdLi2ELi2ELi0EEEJNS1_13power_functorIdEEdEEEvT_T0_DpT1_ --------------------------
	.section	.text._ZN2at6native55_GLOBAL__N__de093ff9_22_ForeachBinaryOpList_cu_a911ec4325multi_tensor_apply_kernelINS1_18TensorListMetadataILi2EEENS1_24BinaryOpListAlphaFunctorIdLi2ELi2ELi0EEEJNS1_13power_functorIdEEdEEEvT_T0_DpT1_,"ax",@progbits
	.sectioninfo	@"SHI_REGISTERS=62"
	.align	128
.text._ZN2at6native55_GLOBAL__N__de093ff9_22_ForeachBinaryOpList_cu_a911ec4325multi_tensor_apply_kernelINS1_18TensorListMetadataILi2EEENS1_24BinaryOpListAlphaFunctorIdLi2ELi2ELi0EEEJNS1_13power_functorIdEEdEEEvT_T0_DpT1_:
        .type           _ZN2at6native55_GLOBAL__N__de093ff9_22_ForeachBinaryOpList_cu_a911ec4325multi_tensor_apply_kernelINS1_18TensorListMetadataILi2EEENS1_24BinaryOpListAlphaFunctorIdLi2ELi2ELi0EEEJNS1_13power_functorIdEEdEEEvT_T0_DpT1_,@function
        .size           _ZN2at6native55_GLOBAL__N__de093ff9_22_ForeachBinaryOpList_cu_a911ec4325multi_tensor_apply_kernelINS1_18TensorListMetadataILi2EEENS1_24BinaryOpListAlphaFunctorIdLi2ELi2ELi0EEEJNS1_13power_functorIdEEdEEEvT_T0_DpT1_,(.L_x_8041 - _ZN2at6native55_GLOBAL__N__de093ff9_22_ForeachBinaryOpList_cu_a911ec4325multi_tensor_apply_kernelINS1_18TensorListMetadataILi2EEENS1_24BinaryOpListAlphaFunctorIdLi2ELi2ELi0EEEJNS1_13power_functorIdEEdEEEvT_T0_DpT1_)
        .other          _ZN2at6native55_GLOBAL__N__de093ff9_22_ForeachBinaryOpList_cu_a911ec4325multi_tensor_apply_kernelINS1_18TensorListMetadataILi2EEENS1_24BinaryOpListAlphaFunctorIdLi2ELi2ELi0EEEJNS1_13power_functorIdEEdEEEvT_T0_DpT1_,@"STO_CUDA_ENTRY STV_DEFAULT"
_ZN2at6native55_GLOBAL__N__de093ff9_22_ForeachBinaryOpList_cu_a911ec4325multi_tensor_apply_kernelINS1_18TensorListMetadataILi2EEENS1_24BinaryOpListAlphaFunctorIdLi2ELi2ELi0EEEJNS1_13power_functorIdEEdEEEvT_T0_DpT1_:
        /* <DEDUP_REMOVED lines=26> */
.L_x_6536:
[----:B0-----:R-:W-:Y:S01]  /*01a0*/  IADD3 R15, P0, R19, R17, RZ ;  /* 0x00000011130f7210 */ /* 0x001fe20007f1e0ff */
[C---:B------:R-:W-:Y:S01]  /*01b0*/  IMAD R12, R18.reuse, 0x3, RZ ;  /* 0x00000003120c7824 */ /* 0x040fe200078e02ff */
[----:B------:R-:W-:Y:S02]  /*01c0*/  CS2R R58, SRZ ;  /* 0x00000000003a7805 */ /* 0x000fe4000001ff00 */
[C---:B------:R-:W-:Y:S01]  /*01d0*/  ISETP.GE.U32.AND P5, PT, R15.reuse, 0x10000, PT ;  /* 0x000100000f00780c */ /* 0x040fe20003fa6070 */
[----:B------:R-:W-:Y:S01]  /*01e0*/  IMAD.X R14, RZ, RZ, R16, P0 ;  /* 0x000000ffff0e7224 */ /* 0x000fe200000e0610 */
[----:B------:R-:W-:Y:S02]  /*01f0*/  ISETP.LT.U32.AND P0, PT, R15, R0, PT ;  /* 0x000000000f00720c */ /* 0x000fe40003f01070 */
[----:B------:R-:W-:-:S02]  /*0200*/  LEA R11, P6, R18, R15, 0x1 ;  /* 0x0000000f120b7211 */ /* 0x000fc400078c08ff */
[C---:B------:R-:W-:Y:S02]  /*0210*/  ISETP.GE.U32.AND.EX P5, PT, R14.reuse, RZ, PT, P5 ;  /* 0x000000ff0e00720c */ /* 0x040fe40003fa6150 */
[----:B------:R-:W-:Y:S01]  /*0220*/  IADD3 R13, P1, R15, c[0x0][0x0], RZ ;  /* 0x000000000f0d7a10 */ /* 0x000fe20007f3e0ff */
[--C-:B------:R-:W-:Y:S01]  /*0230*/  IMAD.X R9, RZ, RZ, R14.reuse, P6 ;  /* 0x000000ffff097224 */ /* 0x100fe200030e060e */
[----:B------:R-:W-:Y:S02]  /*0240*/  ISETP.LT.AND.EX P0, PT, R14, R2, !P5, P0 ;  /* 0x000000020e00720c */ /* 0x000fe40006f01300 */
[----:B------:R-:W-:Y:S01]  /*0250*/  IADD3 R12, P4, R12, R15, RZ ;  /* 0x0000000f0c0c7210 */ /* 0x000fe20007f9e0ff */
[--C-:B------:R-:W-:Y:S01]  /*0260*/  IMAD.X R10, RZ, RZ, R14.reuse, P1 ;  /* 0x000000ffff0a7224 */ /* 0x100fe200008e060e */
[C---:B------:R-:W-:Y:S02]  /*0270*/  ISETP.GT.U32.AND P5, PT, R11.reuse, 0xffff, PT ;  /* 0x0000ffff0b00780c */ /* 0x040fe40003fa4070 */
[----:B------:R-:W-:Y:S01]  /*0280*/  ISETP.GE.U32.AND P1, PT, R11, R0, PT ;  /* 0x000000000b00720c */ /* 0x000fe20003f26070 */
[----:B------:R-:W-:Y:S01]  /*0290*/  IMAD.X R4, RZ, RZ, R14, P4 ;  /* 0x000000ffff047224 */ /* 0x000fe200020e060e */
[----:B------:R-:W-:-:S02]  /*02a0*/  ISETP.GT.U32.AND.EX P5, PT, R9, RZ, PT, P5 ;  /* 0x000000ff0900720c */ /* 0x000fc40003fa4150 */
[C---:B------:R-:W-:Y:S02]  /*02b0*/  ISETP.GT.U32.AND P6, PT, R12.reuse, 0xffff, PT ;  /* 0x0000ffff0c00780c */ /* 0x040fe40003fc4070 */
[----:B------:R-:W-:Y:S01]  /*02c0*/  ISETP.GE.OR.EX P1, PT, R9, R2, P5, P1 ;  /* 0x000000020900720c */ /* 0x000fe20002f26710 */
[----:B------:R-:W-:Y:S01]  /*02d0*/  @P0 IMAD.WIDE R6, R3, 0x80000, R22 ;  /* 0x0008000003060825 */ /* 0x000fe200078e0216 */
[----:B------:R-:W-:Y:S02]  /*02e0*/  ISETP.GE.U32.AND P4, PT, R12, R0, PT ;  /* 0x000000000c00720c */ /* 0x000fe40003f86070 */
[C---:B------:R-:W-:Y:S02]  /*02f0*/  ISETP.GT.U32.AND.EX P6, PT, R4.reuse, RZ, PT, P6 ;  /* 0x000000ff0400720c */ /* 0x040fe40003fc4160 */
[----:B------:R-:W-:Y:S01]  /*0300*/  @P0 LEA R24, P5, R15, R6, 0x3 ;  /* 0x000000060f180211 */ /* 0x000fe200078a18ff */
[----:B------:R-:W-:Y:S01]  /*0310*/  CS2R R30, SRZ ;  /* 0x00000000001e7805 */ /* 0x000fe2000001ff00 */
[----:B------:R-:W-:-:S02]  /*0320*/  ISETP.GE.OR.EX P4, PT, R4, R2, P6, P4 ;  /* 0x000000020400720c */ /* 0x000fc40003786740 */
[----:B------:R-:W-:Y:S02]  /*0330*/  @P0 LEA.HI.X R25, R15, R7, R14, 0x3, P5 ;  /* 0x000000070f190211 */ /* 0x000fe400028f1c0e */
[----:B------:R-:W-:Y:S01]  /*0340*/  ISETP.GT.U32.AND P3, PT, R13, 0xffff, PT ;  /* 0x0000ffff0d00780c */ /* 0x000fe20003f64070 */
[--C-:B-1----:R-:W-:Y:S01]  /*0350*/  @!P1 IMAD.WIDE R26, R3, 0x80000, R22.reuse ;  /* 0x00080000031a9825 */ /* 0x102fe200078e0216 */
[----:B------:R-:W-:Y:S01]  /*0360*/  ISETP.GE.U32.AND P2, PT, R13, R0, PT ;  /* 0x000000000d00720c */ /* 0x000fe20003f46070 */
[----:B------:R-:W2:Y:S01]  /*0370*/  @P0 LDG.E.64 R30, [R24.64] ;  /* 0x00000004181e0981 */ /* 0x000ea2000c1e1b00 */
[C---:B------:R-:W-:Y:S02]  /*0380*/  ISETP.GT.U32.AND.EX P3, PT, R10.reuse, RZ, PT, P3 ;  /* 0x000000ff0a00720c */ /* 0x040fe40003f64130 */
[----:B------:R-:W-:Y:S02]  /*0390*/  @!P1 LEA R32, P5, R11, R26, 0x3 ;  /* 0x0000001a0b209211 */ /* 0x000fe400078a18ff */
[----:B------:R-:W-:Y:S01]  /*03a0*/  ISETP.GE.OR.EX P2, PT, R10, R2, P3, P2 ;  /* 0x000000020a00720c */ /* 0x000fe20001f46720 */
[----:B------:R-:W-:Y:S01]  /*03b0*/  @!P4 IMAD.WIDE R34, R3, 0x80000, R22 ;  /* 0x000800000322c825 */ /* 0x000fe200078e0216 */
[----:B------:R-:W-:-:S02]  /*03c0*/  @P0 LEA R6, P3, R15, R28, 0x3 ;  /* 0x0000001c0f060211 */ /* 0x000fc400078618ff */
[----:B------:R-:W-:Y:S02]  /*03d0*/  @!P1 LEA.HI.X R33, R11, R27, R9, 0x3, P5 ;  /* 0x0000001b0b219211 */ /* 0x000fe400028f1c09 */
[----:B------:R-:W-:Y:S02]  /*03e0*/  @P0 LEA.HI.X R7, R15, R29, R14, 0x3, P3 ;  /* 0x0000001d0f070211 */ /* 0x000fe400018f1c0e */
[C---:B------:R-:W-:Y:S02]  /*03f0*/  @!P4 LEA R34, P6, R12.reuse, R34, 0x3 ;  /* 0x000000220c22c211 */ /* 0x040fe400078c18ff */
[----:B------:R-:W-:Y:S01]  /*0400*/  @!P1 LEA R38, P5, R11, R28, 0x3 ;  /* 0x0000001c0b269211 */ /* 0x000fe200078a18ff */
[----:B------:R0:W3:Y:S01]  /*0410*/  @P0 LDG.E.64 R58, [R6.64] ;  /* 0x00000004063a0981 */ /* 0x0000e2000c1e1b00 */
[----:B------:R-:W-:Y:S01]  /*0420*/  CS2R R50, SRZ ;  /* 0x0000000000327805 */ /* 0x000fe2000001ff00 */
[----:B------:R-:W-:Y:S01]  /*0430*/  CS2R R52, SRZ ;  /* 0x0000000000347805 */ /* 0x000fe2000001ff00 */
[----:B------:R-:W-:Y:S01]  /*0440*/  CS2R R48, SRZ ;  /* 0x0000000000307805 */ /* 0x000fe2000001ff00 */
[----:B------:R-:W-:Y:S01]  /*0450*/  @!P4 LEA.HI.X R35, R12, R35, R4, 0x3, P6 ;  /* 0x000000230c23c211 */ /* 0x000fe200030f1c04 */
[----:B------:R-:W-:Y:S01]  /*0460*/  @!P2 IMAD.WIDE R20, R3, 0x80000, R22 ;  /* 0x000800000314a825 */ /* 0x000fe200078e0216 */
[----:B------:R-:W-:-:S02]  /*0470*/  @!P1 LEA.HI.X R39, R11, R29, R9, 0x3, P5 ;  /* 0x0000001d0b279211 */ /* 0x000fc400028f1c09 */
[----:B------:R1:W5:Y:S02]  /*0480*/  @!P1 LDG.E.64 R52, [R32.64] ;  /* 0x0000000420349981 */ /* 0x000364000c1e1b00 */
[C---:B------:R-:W-:Y:S02]  /*0490*/  @!P2 LEA R20, P3, R13.reuse, R20, 0x3 ;  /* 0x000000140d14a211 */ /* 0x040fe400078618ff */
[----:B------:R1:W5:Y:S04]  /*04a0*/  @!P1 LDG.E.64 R50, [R38.64] ;  /* 0x0000000426329981 */ /* 0x000368000c1e1b00 */
[----:B------:R1:W5:Y:S01]  /*04b0*/  @!P4 LDG.E.64 R48, [R34.64] ;  /* 0x000000042230c981 */ /* 0x000362000c1e1b00 */
[C---:B------:R-:W-:Y:S02]  /*04c0*/  @!P2 LEA.HI.X R21, R13.reuse, R21, R10, 0x3, P3 ;  /* 0x000000150d15a211 */ /* 0x040fe400018f1c0a */
[----:B------:R-:W-:Y:S01]  /*04d0*/  @!P2 LEA R36, P3, R13, R28, 0x3 ;  /* 0x0000001c0d24a211 */ /* 0x000fe200078618ff */
[----:B------:R-:W-:-:S03]  /*04e0*/  CS2R R54, SRZ ;  /* 0x0000000000367805 */ /* 0x000fc6000001ff00 */
[-C--:B------:R-:W-:Y:S02]  /*04f0*/  @!P2 LEA.HI.X R37, R13, R29.reuse, R10, 0x3, P3 ;  /* 0x0000001d0d25a211 */ /* 0x080fe400018f1c0a */
[C---:B0-----:R-:W-:Y:S01]  /*0500*/  @!P4 LEA R6, P3, R12.reuse, R28, 0x3 ;  /* 0x0000001c0c06c211 */ /* 0x041fe200078618ff */
[----:B------:R-:W-:Y:S01]  /*0510*/  CS2R R26, SRZ ;  /* 0x00000000001a7805 */ /* 0x000fe2000001ff00 */
[----:B------:R-:W-:Y:S01]  /*0520*/  CS2R R56, SRZ ;  /* 0x0000000000387805 */ /* 0x000fe2000001ff00 */
[----:B------:R0:W5:Y:S01]  /*0530*/  @!P2 LDG.E.64 R54, [R36.64] ;  /* 0x000000042436a981 */ /* 0x000162000c1e1b00 */
[----:B------:R-:W-:Y:S01]  /*0540*/  @!P4 LEA.HI.X R7, R12, R29, R4, 0x3, P3 ;  /* 0x0000001d0c07c211 */ /* 0x000fe200018f1c04 */
[----:B------:R-:W-:Y:S03]  /*0550*/  BSSY B0, `(.L_x_6504) ;  /* 0x000000d000007945 */ /* 0x000fe60003800000 */
[----:B------:R4:W5:Y:S04]  /*0560*/  @!P2 LDG.E.64 R56, [R20.64] ;  /* 0x000000041438a981 */ /* 0x000968000c1e1b00 */
[----:B------:R0:W5:Y:S02]  /*0570*/  @!P4 LDG.E.64 R26, [R6.64] ;  /* 0x00000004061ac981 */ /* 0x000164000c1e1b00 */
[----:B0-----:R-:W-:Y:S01]  /*0580*/  MOV R7, 0x620 ;  /* 0x0000062000077802 */ /* 0x001fe20000000f00 */
[----:B--2---:R-:W0:-:S10]  /*0590*/  DMUL R30, R30, c[0x0][0xdb0] ;  /* 0x00036c001e1e7a28 */ /* 0x004e140000000000 */
[----:B0-----:R-:W-:-:S04]  /*05a0*/  LOP3.LUT R5, R31, 0x7ff00000, RZ, 0xc0, !PT ;  /* 0x7ff000001f057812 */ /* 0x001fc800078ec0ff */
[----:B------:R-:W-:Y:S01]  /*05b0*/  LEA.HI R37, R5, 0xfffffc0c, RZ, 0xc ;  /* 0xfffffc0c05257811 */ /* 0x000fe200078f60ff */
[----:B---3--:R1:W0:Y:S01]  /*05c0*/  DADD R24, -RZ, |R58| ;  /* 0x00000000ff187229 */ /* 0x008222000000053a */
[----:B------:R-:W-:Y:S02]  /*05d0*/  IMAD.MOV.U32 R6, RZ, RZ, R30 ;  /* 0x000000ffff067224 */ /* 0x000fe400078e001e */
[CCC-:B----4-:R-:W-:Y:S01]  /*05e0*/  SHF.L.U64.HI R21, R30.reuse, R37.reuse, R31.reuse ;  /* 0x000000251e157219 */ /* 0x1d0fe2000001021f */
[----:B------:R-:W-:Y:S01]  /*05f0*/  IMAD.MOV.U32 R5, RZ, RZ, R31 ;  /* 0x000000ffff057224 */ /* 0x000fe200078e001f */
[----:B------:R-:W-:Y:S02]  /*0600*/  SHF.L.U32 R20, R30, R37, RZ ;  /* 0x000000251e147219 */ /* 0x000fe400000006ff */
[----:B01---5:R-:W-:Y:S05]  /*0610*/  CALL.REL.NOINC `($_ZN2at6native55_GLOBAL__N__de093ff9_22_ForeachBinaryOpList_cu_a911ec4325multi_tensor_apply_kernelINS1_18TensorListMetadataILi2EEENS1_24BinaryOpListAlphaFunctorIdLi2ELi2ELi0EEEJNS1_13power_functorIdEEdEEEvT_T0_DpT1_$__internal_accurate_pow) ;  /* 0x0000283000007944 */ /* 0x023fea0003c00000 */
[----:B------:R-:W-:Y:S05]  /*0620*/  BSYNC B0 ;  /* 0x0000000000007941 */ /* 0x000fea0003800000 */
.L_x_6504:
[----:B------:R-:W1:Y:S01]  /*0630*/  DSETP.NEU.AND P3, PT, R58, RZ, PT ;  /* 0x000000ff3a00722a */ /* 0x000e620003f6d000 */
[----:B------:R-:W-:Y:S01]  /*0640*/  BSSY B0, `(.L_x_6505) ;  /* 0x000001b000007945 */ /* 0x000fe20003800000 */
[----:B------:R-:W-:-:S12]  /*0650*/  IMAD.MOV.U32 R7, RZ, RZ, R5 ;  /* 0x000000ffff077224 */ /* 0x000fd800078e0005 */
        /* <DEDUP_REMOVED lines=18> */
.L_x_6506:
[----:B------:R-:W1:Y:S01]  /*0780*/  DSETP.NEU.AND P3, PT, |R30|, 0.5, PT ;  /* 0x3fe000001e00742a */ /* 0x000e620003f6d200 */
[----:B------:R-:W-:Y:S01]  /*0790*/  ISETP.GE.AND P5, PT, R31, RZ, PT ;  /* 0x000000ff1f00720c */ /* 0x000fe20003fa6270 */
[----:B------:R-:W-:Y:S01]  /*07a0*/  IMAD.MOV.U32 R6, RZ, RZ, RZ ;  /* 0x000000ffff067224 */ /* 0x000fe200078e00ff */
[----:B------:R-:W-:-:S04]  /*07b0*/  ISETP.EQ.U32.AND P6, PT, R20, RZ, PT ;  /* 0x000000ff1400720c */ /* 0x000fc80003fc2070 */
[----:B-1----:R-:W-:-:S04]  /*07c0*/  ISETP.EQ.AND.EX P3, PT, R21, -0x80000000, P3, P6 ;  /* 0x800000001500780c */ /* 0x002fc80001f62360 */
[----:B------:R-:W-:-:S04]  /*07d0*/  SEL R7, R59, RZ, P3 ;  /* 0x000000ff3b077207 */ /* 0x000fc80001800000 */
[----:B------:R-:W-:Y:S02]  /*07e0*/  @!P5 LOP3.LUT R7, R7, 0x7ff00000, RZ, 0xfc, !PT ;  /* 0x7ff000000707d812 */ /* 0x000fe400078efcff */
.L_x_6507:
[----:B------:R-:W-:Y:S05]  /*07f0*/  BSYNC B0 ;  /* 0x0000000000007941 */ /* 0x000fea0003800000 */
.L_x_6505:
        /* <DEDUP_REMOVED lines=20> */
.L_x_6511:
        /* <DEDUP_REMOVED lines=8> */
.L_x_6510:
[----:B------:R1:W2:-:S06]  /*09c0*/  DADD R6, R30, R58 ;  /* 0x000000001e067229 */ /* 0x00028c000000003a */
.L_x_6509:
[----:B------:R-:W-:Y:S05]  /*09d0*/  BSYNC B0 ;  /* 0x0000000000007941 */ /* 0x000fea0003800000 */
.L_x_6508:
[----:B------:R-:W3:Y:S01]  /*09e0*/  DMUL R56, R56, c[0x0][0xdb0] ;  /* 0x00036c0038387a28 */ /* 0x000ee20000000000 */
[----:B------:R-:W-:Y:S03]  /*09f0*/  BSSY B0, `(.L_x_6512) ;  /* 0x000000e000007945 */ /* 0x000fe60003800000 */
[----:B------:R-:W4:-:S04]  /*0a00*/  DSETP.NEU.AND P3, PT, R30, RZ, PT ;  /* 0x000000ff1e00722a */ /* 0x000f080003f6d000 */
[----:B------:R-:W-:Y:S02]  /*0a10*/  DADD R24, -RZ, |R54| ;  /* 0x00000000ff187229 */ /* 0x000fe40000000536 */
[----:B---3--:R-:W-:Y:S02]  /*0a20*/  LOP3.LUT R5, R57, 0x7ff00000, RZ, 0xc0, !PT ;  /* 0x7ff0000039057812 */ /* 0x008fe400078ec0ff */
[----:B----4-:R-:W3:Y:S02]  /*0a30*/  DSETP.EQ.OR P3, PT, R58, 1, !P3 ;  /* 0x3ff000003a00742a */ /* 0x010ee40005f62400 */
[----:B------:R-:W-:Y:S01]  /*0a40*/  LEA.HI R21, R5, 0xfffffc0c, RZ, 0xc ;  /* 0xfffffc0c05157811 */ /* 0x000fe200078f60ff */
[----:B------:R-:W-:-:S03]  /*0a50*/  IMAD.MOV.U32 R5, RZ, RZ, R57 ;  /* 0x000000ffff057224 */ /* 0x000fc600078e0039 */
[----:B-123--:R-:W-:Y:S01]  /*0a60*/  FSEL R30, R6, RZ, !P3 ;  /* 0x000000ff061e7208 */ /* 0x00efe20005800000 */
[----:B------:R-:W-:Y:S01]  /*0a70*/  IMAD.MOV.U32 R6, RZ, RZ, R56 ;  /* 0x000000ffff067224 */ /* 0x000fe200078e0038 */
[----:B------:R-:W-:Y:S02]  /*0a80*/  FSEL R31, R7, 1.875, !P3 ;  /* 0x3ff00000071f7808 */ /* 0x000fe40005800000 */
[CC--:B------:R-:W-:Y:S02]  /*0a90*/  SHF.L.U64.HI R20, R56.reuse, R21.reuse, R57 ;  /* 0x0000001538147219 */ /* 0x0c0fe40000010239 */
[----:B------:R-:W-:Y:S02]  /*0aa0*/  SHF.L.U32 R21, R56, R21, RZ ;  /* 0x0000001538157219 */ /* 0x000fe400000006ff */
[----:B------:R-:W-:Y:S02]  /*0ab0*/  MOV R7, 0xad0 ;  /* 0x00000ad000077802 */ /* 0x000fe40000000f00 */
[----:B0-----:R-:W-:Y:S05]  /*0ac0*/  CALL.REL.NOINC `($_ZN2at6native55_GLOBAL__N__de093ff9_22_ForeachBinaryOpList_cu_a911ec4325multi_tensor_apply_kernelINS1_18TensorListMetadataILi2EEENS1_24BinaryOpListAlphaFunctorIdLi2ELi2ELi0EEEJNS1_13power_functorIdEEdEEEvT_T0_DpT1_$__internal_accurate_pow) ;  /* 0x0000238000007944 */ /* 0x001fea0003c00000 */
[----:B------:R-:W-:Y:S05]  /*0ad0*/  BSYNC B0 ;  /* 0x0000000000007941 */ /* 0x000fea0003800000 */
.L_x_6512:
        /* <DEDUP_REMOVED lines=21> */
.L_x_6514:
[----:B------:R-:W1:Y:S01]  /*0c30*/  DSETP.NEU.AND P3, PT, |R56|, 0.5, PT ;  /* 0x3fe000003800742a */ /* 0x000e620003f6d200 */
[----:B------:R-:W-:Y:S01]  /*0c40*/  ISETP.GE.AND P5, PT, R57, RZ, PT ;  /* 0x000000ff3900720c */ /* 0x000fe20003fa6270 */
[----:B------:R-:W-:Y:S01]  /*0c50*/  IMAD.MOV.U32 R6, RZ, RZ, RZ ;  /* 0x000000ffff067224 */ /* 0x000fe200078e00ff */
[----:B------:R-:W-:-:S04]  /*0c60*/  ISETP.EQ.U32.AND P6, PT, R21, RZ, PT ;  /* 0x000000ff1500720c */ /* 0x000fc80003fc2070 */
[----:B-1----:R-:W-:-:S04]  /*0c70*/  ISETP.EQ.AND.EX P3, PT, R20, -0x80000000, P3, P6 ;  /* 0x800000001400780c */ /* 0x002fc80001f62360 */
[----:B------:R-:W-:-:S04]  /*0c80*/  SEL R7, R55, RZ, P3 ;  /* 0x000000ff37077207 */ /* 0x000fc80001800000 */
[----:B------:R-:W-:Y:S02]  /*0c90*/  @!P5 LOP3.LUT R7, R7, 0x7ff00000, RZ, 0xfc, !PT ;  /* 0x7ff000000707d812 */ /* 0x000fe400078efcff */
.L_x_6515:
[----:B------:R-:W-:Y:S05]  /*0ca0*/  BSYNC B0 ;  /* 0x0000000000007941 */ /* 0x000fea0003800000 */
.L_x_6513:
        /* <DEDUP_REMOVED lines=20> */
.L_x_6519:
        /* <DEDUP_REMOVED lines=8> */
.L_x_6518:
[----:B------:R1:W2:-:S06]  /*0e70*/  DADD R6, R56, R54 ;  /* 0x0000000038067229 */ /* 0x00028c0000000036 */
.L_x_6517:
[----:B------:R-:W-:Y:S05]  /*0e80*/  BSYNC B0 ;  /* 0x0000000000007941 */ /* 0x000fea0003800000 */
.L_x_6516:
        /* <DEDUP_REMOVED lines=16> */
.L_x_6520:
        /* <DEDUP_REMOVED lines=21> */
.L_x_6522:
[----:B------:R-:W1:Y:S01]  /*10e0*/  DSETP.NEU.AND P3, PT, |R52|, 0.5, PT ;  /* 0x3fe000003400742a */ /* 0x000e620003f6d200 */
[----:B------:R-:W-:Y:S01]  /*10f0*/  ISETP.GE.AND P5, PT, R53, RZ, PT ;  /* 0x000000ff3500720c */ /* 0x000fe20003fa6270 */
[----:B------:R-:W-:Y:S01]  /*1100*/  IMAD.MOV.U32 R6, RZ, RZ, RZ ;  /* 0x000000ffff067224 */ /* 0x000fe200078e00ff */
[----:B------:R-:W-:-:S04]  /*1110*/  ISETP.EQ.U32.AND P6, PT, R21, RZ, PT ;  /* 0x000000ff1500720c */ /* 0x000fc80003fc2070 */
[----:B-1----:R-:W-:-:S04]  /*1120*/  ISETP.EQ.AND.EX P3, PT, R20, -0x80000000, P3, P6 ;  /* 0x800000001400780c */ /* 0x002fc80001f62360 */
[----:B------:R-:W-:-:S04]  /*1130*/  SEL R7, R51, RZ, P3 ;  /* 0x000000ff33077207 */ /* 0x000fc80001800000 */
[----:B------:R-:W-:Y:S02]  /*1140*/  @!P5 LOP3.LUT R7, R7, 0x7ff00000, RZ, 0xfc, !PT ;  /* 0x7ff000000707d812 */ /* 0x000fe400078efcff */
.L_x_6523:
[----:B------:R-:W-:Y:S05]  /*1150*/  BSYNC B0 ;  /* 0x0000000000007941 */ /* 0x000fea0003800000 */
.L_x_6521:
        /* <DEDUP_REMOVED lines=20> */
.L_x_6527:
        /* <DEDUP_REMOVED lines=8> */
.L_x_6526:
[----:B------:R1:W2:-:S06]  /*1320*/  DADD R6, R52, R50 ;  /* 0x0000000034067229 */ /* 0x00028c0000000032 */
.L_x_6525:
[----:B------:R-:W-:Y:S05]  /*1330*/  BSYNC B0 ;  /* 0x0000000000007941 */ /* 0x000fea0003800000 */
.L_x_6524:
        /* <DEDUP_REMOVED lines=16> */
.L_x_6528:
        /* <DEDUP_REMOVED lines=21> */
.L_x_6530:
[----:B------:R-:W1:Y:S01]  /*1590*/  DSETP.NEU.AND P3, PT, |R48|, 0.5, PT ;  /* 0x3fe000003000742a */ /* 0x000e620003f6d200 */
[----:B------:R-:W-:Y:S01]  /*15a0*/  ISETP.GE.AND P5, PT, R49, RZ, PT ;  /* 0x000000ff3100720c */ /* 0x000fe20003fa6270 */
[----:B------:R-:W-:Y:S01]  /*15b0*/  IMAD.MOV.U32 R6, RZ, RZ, RZ ;  /* 0x000000ffff067224 */ /* 0x000fe200078e00ff */
[----:B------:R-:W-:-:S04]  /*15c0*/  ISETP.EQ.U32.AND P6, PT, R21, RZ, PT ;  /* 0x000000ff1500720c */ /* 0x000fc80003fc2070 */
[----:B-1----:R-:W-:-:S04]  /*15d0*/  ISETP.EQ.AND.EX P3, PT, R20, -0x80000000, P3, P6 ;  /* 0x800000001400780c */ /* 0x002fc80001f62360 */
[----:B------:R-:W-:-:S04]  /*15e0*/  SEL R7, R27, RZ, P3 ;  /* 0x000000ff1b077207 */ /* 0x000fc80001800000 */
[----:B------:R-:W-:Y:S02]  /*15f0*/  @!P5 LOP3.LUT R7, R7, 0x7ff00000, RZ, 0xfc, !PT ;  /* 0x7ff000000707d812 */ /* 0x000fe400078efcff */
.L_x_6531:
[----:B------:R-:W-:Y:S05]  /*1600*/  BSYNC B0 ;  /* 0x0000000000007941 */ /* 0x000fea0003800000 */
.L_x_6529:
        /* <DEDUP_REMOVED lines=20> */
.L_x_6535:
        /* <DEDUP_REMOVED lines=8> */
.L_x_6534:
[----:B------:R1:W2:-:S06]  /*17d0*/  DADD R6, R48, R26 ;  /* 0x0000000030067229 */ /* 0x00028c000000001a */
.L_x_6533:
[----:B------:R-:W-:Y:S05]  /*17e0*/  BSYNC B0 ;  /* 0x0000000000007941 */ /* 0x000fea0003800000 */
.L_x_6532:
[----:B------:R-:W3:Y:S01]  /*17f0*/  DSETP.NEU.AND P3, PT, R48, RZ, PT ;  /* 0x000000ff3000722a */ /* 0x000ee20003f6d000 */
[-C--:B------:R-:W-:Y:S02]  /*1800*/  @P0 LEA R20, P5, R15, R28.reuse, 0x3 ;  /* 0x0000001c0f140211 */ /* 0x080fe400078a18ff */
[-C--:B------:R-:W-:Y:S02]  /*1810*/  @!P2 LEA R24, P6, R13, R28.reuse, 0x3 ;  /* 0x0000001c0d18a211 */ /* 0x080fe400078c18ff */
[-C--:B------:R-:W-:Y:S01]  /*1820*/  @P0 LEA.HI.X R21, R15, R29.reuse, R14, 0x3, P5 ;  /* 0x0000001d0f150211 */ /* 0x080fe200028f1c0e */
[----:B---3--:R-:W3:Y:S01]  /*1830*/  DSETP.EQ.OR P3, PT, R26, 1, !P3 ;  /* 0x3ff000001a00742a */ /* 0x008ee20005f62400 */
[----:B------:R-:W-:Y:S02]  /*1840*/  @!P2 LEA.HI.X R25, R13, R29, R10, 0x3, P6 ;  /* 0x0000001d0d19a211 */ /* 0x000fe400030f1c0a */
[-C--:B------:R-:W-:Y:S01]  /*1850*/  @!P1 LEA R8, P5, R11, R28.reuse, 0x3 ;  /* 0x0000001c0b089211 */ /* 0x080fe200078a18ff */
[----:B------:R4:W-:Y:S01]  /*1860*/  @P0 STG.E.64 [R20.64], R30 ;  /* 0x0000001e14000986 */ /* 0x0009e2000c101b04 */
[----:B------:R-:W-:-:S02]  /*1870*/  @!P4 LEA R10, P6, R12, R28, 0x3 ;  /* 0x0000001c0c0ac211 */ /* 0x000fc400078c18ff */
[-C--:B------:R-:W-:Y:S01]  /*1880*/  @!P1 LEA.HI.X R9, R11, R29.reuse, R9, 0x3, P5 ;  /* 0x0000001d0b099211 */ /* 0x080fe200028f1c09 */
[----:B------:R4:W-:Y:S01]  /*1890*/  @!P2 STG.E.64 [R24.64], R54 ;  /* 0x000000361800a986 */ /* 0x0009e2000c101b04 */
[----:B------:R-:W-:Y:S02]  /*18a0*/  @!P4 LEA.HI.X R11, R12, R29, R4, 0x3, P6 ;  /* 0x0000001d0c0bc211 */ /* 0x000fe400030f1c04 */
[----:B--23--:R-:W-:Y:S01]  /*18b0*/  FSEL R4, R6, RZ, !P3 ;  /* 0x000000ff06047208 */ /* 0x00cfe20005800000 */
[----:B------:R-:W-:Y:S01]  /*18c0*/  IMAD.MOV.U32 R6, RZ, RZ, c[0x0][0x0] ;  /* 0x00000000ff067624 */ /* 0x000fe200078e00ff */
[----:B------:R-:W-:Y:S01]  /*18d0*/  FSEL R5, R7, 1.875, !P3 ;  /* 0x3ff0000007057808 */ /* 0x000fe20005800000 */
[----:B------:R4:W-:Y:S03]  /*18e0*/  @!P1 STG.E.64 [R8.64], R50 ;  /* 0x0000003208009986 */ /* 0x0009e6000c101b04 */
[C---:B------:R-:W-:Y:S01]  /*18f0*/  LEA R17, P0, R6.reuse, R17, 0x2 ;  /* 0x0000001106117211 */ /* 0x040fe200078010ff */
[----:B------:R4:W-:Y:S03]  /*1900*/  @!P4 STG.E.64 [R10.64], R4 ;  /* 0x000000040a00c986 */ /* 0x0009e6000c101b04 */
[----:B------:R-:W-:-:S02]  /*1910*/  LEA.HI.X R16, R6, R16, RZ, 0x2, P0 ;  /* 0x0000001006107211 */ /* 0x000fc400000f14ff */
[C---:B------:R-:W-:Y:S02]  /*1920*/  ISETP.GE.U32.AND P0, PT, R17.reuse, 0x10000, PT ;  /* 0x000100001100780c */ /* 0x040fe40003f06070 */
[----:B------:R-:W-:Y:S02]  /*1930*/  ISETP.LT.U32.AND P1, PT, R17, R0, PT ;  /* 0x000000001100720c */ /* 0x000fe40003f21070 */
[C---:B------:R-:W-:Y:S02]  /*1940*/  ISETP.GE.U32.AND.EX P0, PT, R16.reuse, RZ, PT, P0 ;  /* 0x000000ff1000720c */ /* 0x040fe40003f06100 */
[----:B------:R-:W-:-:S13]  /*1950*/  ISETP.LT.AND.EX P1, PT, R16, R2, PT, P1 ;  /* 0x000000021000720c */ /* 0x000fda0003f21310 */
[----:B----4-:R-:W-:Y:S05]  /*1960*/  @!P0 BRA P1, `(.L_x_6536) ;  /* 0xffffe83000008947 */ /* 0x010fea000083ffff */
[----:B------:R-:W-:Y:S05]  /*1970*/  EXIT ;  /* 0x000000000000794d */ /* 0x000fea0003800000 */
.L_x_6503:
[----:B------:R-:W0:Y:S02]  /*1980*/  S2R R3, SR_TID.X ;  /* 0x0000000000037919 */ /* 0x000e240000002100 */
[----:B0-----:R-:W-:-:S05]  /*1990*/  IMAD.WIDE.U32 R4, R3, 0x4, RZ ;  /* 0x0000000403047825 */ /* 0x001fca00078e00ff */
[----:B------:R-:W-:-:S04]  /*19a0*/  ISETP.GE.U32.AND P0, PT, R4, R0, PT ;  /* 0x000000000400720c */ /* 0x000fc80003f06070 */
[----:B------:R-:W-:-:S04]  /*19b0*/  ISETP.GE.AND.EX P0, PT, R5, R2, PT, P0 ;  /* 0x000000020500720c */ /* 0x000fc80003f06300 */
[----:B------:R-:W-:-:S13]  /*19c0*/  ISETP.GT.U32.OR P0, PT, R3, 0x3fff, P0 ;  /* 0x00003fff0300780c */ /* 0x000fda0000704470 */
[----:B------:R-:W-:Y:S05]  /*19d0*/  @P0 EXIT ;  /* 0x000000000000094d */ /* 0x000fea0003800000 */
[----:B------:R-:W-:-:S04]  /*19e0*/  IMAD.MOV.U32 R4, RZ, RZ, RZ ;  /* 0x000000ffff047224 */ /* 0x000fc800078e00ff */
.L_x_6569:
[C---:B------:R-:W-:Y:S01]  /*19f0*/  IMAD.SHL.U32 R49, R3.reuse, 0x20, RZ ;  /* 0x0000002003317824 */ /* 0x040fe200078e00ff */
[----:B------:R-:W-:-:S04]  /*1a00*/  SHF.L.U64.HI R5, R3, 0x5, R4 ;  /* 0x0000000503057819 */ /* 0x000fc80000010204 */
[-C--:B------:R-:W-:Y:S02]  /*1a10*/  IADD3 R10, P1, R30, R49.reuse, RZ ;  /* 0x000000311e0a7210 */ /* 0x080fe40007f3e0ff */
[----:B------:R-:W-:-:S03]  /*1a20*/  IADD3 R48, P0, R28, R49, RZ ;  /* 0x000000311c307210 */ /* 0x000fc60007f1e0ff */
[--C-:B------:R-:W-:Y:S02]  /*1a30*/  IMAD.X R11, R31, 0x1, R5.reuse, P1 ;  /* 0x000000011f0b7824 */ /* 0x100fe400008e0605 */
[----:B------:R-:W-:-:S03]  /*1a40*/  IMAD.X R49, R29, 0x1, R5, P0 ;  /* 0x000000011d317824 */ /* 0x000fc600000e0605 */
[----:B------:R-:W2:Y:S04]  /*1a50*/  LDG.E.128 R24, [R10.64] ;  /* 0x000000040a187981 */ /* 0x000ea8000c1e1d00 */
[----:B------:R-:W3:Y:S04]  /*1a60*/  LDG.E.128 R20, [R48.64] ;  /* 0x0000000430147981 */ /* 0x000ee8000c1e1d00 */
[----:B0-----:R0:W5:Y:S01]  /*1a70*/  LDG.E.128 R12, [R48.64+0x10] ;  /* 0x00001004300c7981 */ /* 0x001162000c1e1d00 */
[----:B------:R-:W-:Y:S03]  /*1a80*/  BSSY B0, `(.L_x_6537) ;  /* 0x000000c000007945 */ /* 0x000fe60003800000 */
[----:B------:R1:W5:Y:S01]  /*1a90*/  LDG.E.128 R16, [R10.64+0x10] ;  /* 0x000010040a107981 */ /* 0x000362000c1e1d00 */
[----:B--2---:R-:W2:-:S10]  /*1aa0*/  DMUL R52, R24, c[0x0][0xdb0] ;  /* 0x00036c0018347a28 */ /* 0x004e940000000000 */
[----:B--2---:R-:W-:Y:S01]  /*1ab0*/  LOP3.LUT R5, R53, 0x7ff00000, RZ, 0xc0, !PT ;  /* 0x7ff0000035057812 */ /* 0x004fe200078ec0ff */
[----:B---3--:R0:W2:-:S03]  /*1ac0*/  DADD R24, -RZ, |R20| ;  /* 0x00000000ff187229 */ /* 0x0080860000000514 */
[----:B------:R-:W-:Y:S01]  /*1ad0*/  LEA.HI R7, R5, 0xfffffc0c, RZ, 0xc ;  /* 0xfffffc0c05077811 */ /* 0x000fe200078f60ff */
[----:B------:R-:W-:Y:S02]  /*1ae0*/  IMAD.MOV.U32 R6, RZ, RZ, R52 ;  /* 0x000000ffff067224 */ /* 0x000fe400078e0034 */
[--C-:B------:R-:W-:Y:S01]  /*1af0*/  IMAD.MOV.U32 R5, RZ, RZ, R53.reuse ;  /* 0x000000ffff057224 */ /* 0x100fe200078e0035 */
[CC--:B------:R-:W-:Y:S02]  /*1b00*/  SHF.L.U64.HI R9, R52.reuse, R7.reuse, R53 ;  /* 0x0000000734097219 */ /* 0x0c0fe40000010235 */
[----:B-1----:R-:W-:Y:S02]  /*1b10*/  SHF.L.U32 R10, R52, R7, RZ ;  /* 0x00000007340a7219 */ /* 0x002fe400000006ff */
[----:B------:R-:W-:Y:S02]  /*1b20*/  MOV R7, 0x1b40 ;  /* 0x00001b4000077802 */ /* 0x000fe40000000f00 */
[----:B0-2--5:R-:W-:Y:S05]  /*1b30*/  CALL.REL.NOINC `($_ZN2at6native55_GLOBAL__N__de093ff9_22_ForeachBinaryOpList_cu_a911ec4325multi_tensor_apply_kernelINS1_18TensorListMetadataILi2EEENS1_24BinaryOpListAlphaFunctorIdLi2ELi2ELi0EEEJNS1_13power_functorIdEEdEEEvT_T0_DpT1_$__internal_accurate_pow) ;  /* 0x0000131000007944 */ /* 0x025fea0003c00000 */
[----:B------:R-:W-:Y:S05]  /*1b40*/  BSYNC B0 ;  /* 0x0000000000007941 */ /* 0x000fea0003800000 */
.L_x_6537:
        /* <DEDUP_REMOVED lines=21> */
.L_x_6539:
[----:B------:R-:W1:Y:S01]  /*1ca0*/  DSETP.NEU.AND P0, PT, |R52|, 0.5, PT ;  /* 0x3fe000003400742a */ /* 0x000e620003f0d200 */
[----:B------:R-:W-:Y:S01]  /*1cb0*/  ISETP.GE.AND P2, PT, R53, RZ, PT ;  /* 0x000000ff3500720c */ /* 0x000fe20003f46270 */
[----:B------:R-:W-:Y:S01]  /*1cc0*/  IMAD.MOV.U32 R6, RZ, RZ, RZ ;  /* 0x000000ffff067224 */ /* 0x000fe200078e00ff */
[----:B------:R-:W-:-:S04]  /*1cd0*/  ISETP.EQ.U32.AND P1, PT, R10, RZ, PT ;  /* 0x000000ff0a00720c */ /* 0x000fc80003f22070 */
[----:B-1----:R-:W-:-:S04]  /*1ce0*/  ISETP.EQ.AND.EX P0, PT, R9, -0x80000000, P0, P1 ;  /* 0x800000000900780c */ /* 0x002fc80000702310 */
[----:B------:R-:W-:-:S04]  /*1cf0*/  SEL R7, R21, RZ, P0 ;  /* 0x000000ff15077207 */ /* 0x000fc80000000000 */
[----:B------:R-:W-:Y:S02]  /*1d00*/  @!P2 LOP3.LUT R7, R7, 0x7ff00000, RZ, 0xfc, !PT ;  /* 0x7ff000000707a812 */ /* 0x000fe400078efcff */
.L_x_6540:
[----:B------:R-:W-:Y:S05]  /*1d10*/  BSYNC B0 ;  /* 0x0000000000007941 */ /* 0x000fea0003800000 */
.L_x_6538:
        /* <DEDUP_REMOVED lines=20> */
.L_x_6544:
        /* <DEDUP_REMOVED lines=8> */
.L_x_6543:
[----:B------:R1:W2:-:S06]  /*1ee0*/  DADD R6, R20, R52 ;  /* 0x0000000014067229 */ /* 0x00028c0000000034 */
.L_x_6542:
[----:B------:R-:W-:Y:S05]  /*1ef0*/  BSYNC B0 ;  /* 0x0000000000007941 */ /* 0x000fea0003800000 */
.L_x_6541:
[----:B------:R-:W3:Y:S01]  /*1f00*/  DMUL R50, R26, c[0x0][0xdb0] ;  /* 0x00036c001a327a28 */ /* 0x000ee20000000000 */
[----:B------:R-:W-:Y:S03]  /*1f10*/  BSSY B0, `(.L_x_6545) ;  /* 0x000000e000007945 */ /* 0x000fe60003800000 */
[----:B------:R-:W4:-:S04]  /*1f20*/  DSETP.NEU.AND P0, PT, R52, RZ, PT ;  /* 0x000000ff3400722a */ /* 0x000f080003f0d000 */
[----:B------:R-:W-:Y:S02]  /*1f30*/  DADD R24, -RZ, |R22| ;  /* 0x00000000ff187229 */ /* 0x000fe40000000516 */
[----:B---3--:R-:W-:Y:S02]  /*1f40*/  LOP3.LUT R5, R51, 0x7ff00000, RZ, 0xc0, !PT ;  /* 0x7ff0000033057812 */ /* 0x008fe400078ec0ff */
[----:B----4-:R3:W4:Y:S02]  /*1f50*/  DSETP.EQ.OR P0, PT, R20, 1, !P0 ;  /* 0x3ff000001400742a */ /* 0x0107240004702400 */
[----:B-1-3--:R-:W-:Y:S01]  /*1f60*/  LEA.HI R21, R5, 0xfffffc0c, RZ, 0xc ;  /* 0xfffffc0c05157811 */ /* 0x00afe200078f60ff */
[----:B------:R-:W-:-:S03]  /*1f70*/  IMAD.MOV.U32 R5, RZ, RZ, R51 ;  /* 0x000000ffff057224 */ /* 0x000fc600078e0033 */
[----:B--2-4-:R-:W-:Y:S01]  /*1f80*/  FSEL R9, R6, RZ, !P0 ;  /* 0x000000ff06097208 */ /* 0x014fe20004000000 */
[----:B------:R-:W-:Y:S01]  /*1f90*/  IMAD.MOV.U32 R6, RZ, RZ, R50 ;  /* 0x000000ffff067224 */ /* 0x000fe200078e0032 */
[----:B------:R-:W-:Y:S02]  /*1fa0*/  FSEL R10, R7, 1.875, !P0 ;  /* 0x3ff00000070a7808 */ /* 0x000fe40004000000 */
[CC--:B------:R-:W-:Y:S02]  /*1fb0*/  SHF.L.U64.HI R11, R50.reuse, R21.reuse, R51 ;  /* 0x00000015320b7219 */ /* 0x0c0fe40000010233 */
[----:B------:R-:W-:Y:S02]  /*1fc0*/  SHF.L.U32 R20, R50, R21, RZ ;  /* 0x0000001532147219 */ /* 0x000fe400000006ff */
[----:B------:R-:W-:Y:S02]  /*1fd0*/  MOV R7, 0x1ff0 ;  /* 0x00001ff000077802 */ /* 0x000fe40000000f00 */
[----:B0-----:R-:W-:Y:S05]  /*1fe0*/  CALL.REL.NOINC `($_ZN2at6native55_GLOBAL__N__de093ff9_22_ForeachBinaryOpList_cu_a911ec4325multi_tensor_apply_kernelINS1_18TensorListMetadataILi2EEENS1_24BinaryOpListAlphaFunctorIdLi2ELi2ELi0EEEJNS1_13power_functorIdEEdEEEvT_T0_DpT1_$__internal_accurate_pow) ;  /* 0x00000e6000007944 */ /* 0x001fea0003c00000 */
[----:B------:R-:W-:Y:S05]  /*1ff0*/  BSYNC B0 ;  /* 0x0000000000007941 */ /* 0x000fea0003800000 */
.L_x_6545:
[----:B------:R-:W1:Y:S01]  /*2000*/  DSETP.NEU.AND P0, PT, R22, RZ, PT ;  /* 0x000000ff1600722a */ /* 0x000e620003f0d000 */
[----:B------:R-:W-:Y:S01]  /*2010*/  BSSY B0, `(.L_x_6546) ;  /* 0x000001b000007945 */ /* 0x000fe20003800000 */
[----:B------:R-:W-:-:S12]  /*2020*/  IMAD.MOV.U32 R7, RZ, RZ, R5 ;  /* 0x000000ffff077224 */ /* 0x000fd800078e0005 */
        /* <DEDUP_REMOVED lines=18> */
.L_x_6547:
[----:B------:R-:W1:Y:S01]  /*2150*/  DSETP.NEU.AND P0, PT, |R50|, 0.5, PT ;  /* 0x3fe000003200742a */ /* 0x000e620003f0d200 */
[----:B------:R-:W-:Y:S01]  /*2160*/  ISETP.GE.AND P2, PT, R51, RZ, PT ;  /* 0x000000ff3300720c */ /* 0x000fe20003f46270 */
[----:B------:R-:W-:Y:S01]  /*2170*/  IMAD.MOV.U32 R6, RZ, RZ, RZ ;  /* 0x000000ffff067224 */ /* 0x000fe200078e00ff */
[----:B------:R-:W-:-:S04]  /*2180*/  ISETP.EQ.U32.AND P1, PT, R20, RZ, PT ;  /* 0x000000ff1400720c */ /* 0x000fc80003f22070 */
[----:B-1----:R-:W-:-:S04]  /*2190*/  ISETP.EQ.AND.EX P0, PT, R11, -0x80000000, P0, P1 ;  /* 0x800000000b00780c */ /* 0x002fc80000702310 */
[----:B------:R-:W-:-:S04]  /*21a0*/  SEL R7, R23, RZ, P0 ;  /* 0x000000ff17077207 */ /* 0x000fc80000000000 */
[----:B------:R-:W-:Y:S02]  /*21b0*/  @!P2 LOP3.LUT R7, R7, 0x7ff00000, RZ, 0xfc, !PT ;  /* 0x7ff000000707a812 */ /* 0x000fe400078efcff */
.L_x_6548:
[----:B------:R-:W-:Y:S05]  /*21c0*/  BSYNC B0 ;  /* 0x0000000000007941 */ /* 0x000fea0003800000 */
.L_x_6546:
        /* <DEDUP_REMOVED lines=20> */
.L_x_6552:
        /* <DEDUP_REMOVED lines=8> */
.L_x_6551:
[----:B------:R1:W2:-:S06]  /*2390*/  DADD R6, R22, R50 ;  /* 0x0000000016067229 */ /* 0x00028c0000000032 */
.L_x_6550:
[----:B------:R-:W-:Y:S05]  /*23a0*/  BSYNC B0 ;  /* 0x0000000000007941 */ /* 0x000fea0003800000 */
.L_x_6549:
        /* <DEDUP_REMOVED lines=8> */
[----:B--23--:R-:W-:Y:S01]  /*2430*/  FSEL R11, R6, RZ, !P0 ;  /* 0x000000ff060b7208 */ /* 0x00cfe20004000000 */
[----:B------:R-:W-:Y:S01]  /*2440*/  IMAD.MOV.U32 R6, RZ, RZ, R26 ;  /* 0x000000ffff067224 */ /* 0x000fe200078e001a */
[----:B------:R-:W-:Y:S02]  /*2450*/  FSEL R16, R7, 1.875, !P0 ;  /* 0x3ff0000007107808 */ /* 0x000fe40004000000 */
[CC--:B------:R-:W-:Y:S02]  /*2460*/  SHF.L.U64.HI R17, R26.reuse, R21.reuse, R27 ;  /* 0x000000151a117219 */ /* 0x0c0fe4000001021b */
[----:B------:R-:W-:Y:S02]  /*2470*/  SHF.L.U32 R20, R26, R21, RZ ;  /* 0x000000151a147219 */ /* 0x000fe400000006ff */
[----:B------:R-:W-:Y:S02]  /*2480*/  MOV R7, 0x24a0 ;  /* 0x000024a000077802 */ /* 0x000fe40000000f00 */
[----:B01----:R-:W-:Y:S05]  /*2490*/  CALL.REL.NOINC `($_ZN2at6native55_GLOBAL__N__de093ff9_22_ForeachBinaryOpList_cu_a911ec4325multi_tensor_apply_kernelINS1_18TensorListMetadataILi2EEENS1_24BinaryOpListAlphaFunctorIdLi2ELi2ELi0EEEJNS1_13power_functorIdEEdEEEvT_T0_DpT1_$__internal_accurate_pow) ;  /* 0x000009b000007944 */ /* 0x003fea0003c00000 */
[----:B------:R-:W-:Y:S05]  /*24a0*/  BSYNC B0 ;  /* 0x0000000000007941 */ /* 0x000fea0003800000 */
.L_x_6553:
        /* <DEDUP_REMOVED lines=21> */
.L_x_6555:
[----:B------:R-:W1:Y:S01]  /*2600*/  DSETP.NEU.AND P0, PT, |R26|, 0.5, PT ;  /* 0x3fe000001a00742a */ /* 0x000e620003f0d200 */
[----:B------:R-:W-:Y:S01]  /*2610*/  ISETP.GE.AND P2, PT, R27, RZ, PT ;  /* 0x000000ff1b00720c */ /* 0x000fe20003f46270 */
[----:B------:R-:W-:Y:S01]  /*2620*/  IMAD.MOV.U32 R6, RZ, RZ, RZ ;  /* 0x000000ffff067224 */ /* 0x000fe200078e00ff */
[----:B------:R-:W-:-:S04]  /*2630*/  ISETP.EQ.U32.AND P1, PT, R20, RZ, PT ;  /* 0x000000ff1400720c */ /* 0x000fc80003f22070 */
[----:B-1----:R-:W-:-:S04]  /*2640*/  ISETP.EQ.AND.EX P0, PT, R17, -0x80000000, P0, P1 ;  /* 0x800000001100780c */ /* 0x002fc80000702310 */
[----:B------:R-:W-:-:S04]  /*2650*/  SEL R7, R13, RZ, P0 ;  /* 0x000000ff0d077207 */ /* 0x000fc80000000000 */
[----:B------:R-:W-:Y:S02]  /*2660*/  @!P2 LOP3.LUT R7, R7, 0x7ff00000, RZ, 0xfc, !PT ;  /* 0x7ff000000707a812 */ /* 0x000fe400078efcff */
.L_x_6556:
[----:B------:R-:W-:Y:S05]  /*2670*/  BSYNC B0 ;  /* 0x0000000000007941 */ /* 0x000fea0003800000 */
.L_x_6554:
        /* <DEDUP_REMOVED lines=20> */
.L_x_6560:
        /* <DEDUP_REMOVED lines=8> */
.L_x_6559:
[----:B------:R1:W2:-:S06]  /*2840*/  DADD R6, R12, R26 ;  /* 0x000000000c067229 */ /* 0x00028c000000001a */
.L_x_6558:
[----:B------:R-:W-:Y:S05]  /*2850*/  BSYNC B0 ;  /* 0x0000000000007941 */ /* 0x000fea0003800000 */
.L_x_6557:
        /* <DEDUP_REMOVED lines=16> */
.L_x_6561:
        /* <DEDUP_REMOVED lines=21> */
.L_x_6563:
[----:B------:R-:W1:Y:S01]  /*2ab0*/  DSETP.NEU.AND P0, PT, |R20|, 0.5, PT ;  /* 0x3fe000001400742a */ /* 0x000e620003f0d200 */
[----:B------:R-:W-:Y:S01]  /*2ac0*/  ISETP.GE.AND P2, PT, R21, RZ, PT ;  /* 0x000000ff1500720c */ /* 0x000fe20003f46270 */
[----:B------:R-:W-:Y:S01]  /*2ad0*/  IMAD.MOV.U32 R6, RZ, RZ, RZ ;  /* 0x000000ffff067224 */ /* 0x000fe200078e00ff */
[----:B------:R-:W-:-:S04]  /*2ae0*/  ISETP.EQ.U32.AND P1, PT, R18, RZ, PT ;  /* 0x000000ff1200720c */ /* 0x000fc80003f22070 */
[----:B-1----:R-:W-:-:S04]  /*2af0*/  ISETP.EQ.AND.EX P0, PT, R17, -0x80000000, P0, P1 ;  /* 0x800000001100780c */ /* 0x002fc80000702310 */
[----:B------:R-:W-:-:S04]  /*2b00*/  SEL R7, R15, RZ, P0 ;  /* 0x000000ff0f077207 */ /* 0x000fc80000000000 */
[----:B------:R-:W-:Y:S02]  /*2b10*/  @!P2 LOP3.LUT R7, R7, 0x7ff00000, RZ, 0xfc, !PT ;  /* 0x7ff000000707a812 */ /* 0x000fe400078efcff */
.L_x_6564:
[----:B------:R-:W-:Y:S05]  /*2b20*/  BSYNC B0 ;  /* 0x0000000000007941 */ /* 0x000fea0003800000 */
.L_x_6562:
        /* <DEDUP_REMOVED lines=20> */
.L_x_6568:
        /* <DEDUP_REMOVED lines=8> */
.L_x_6567:
[----:B------:R1:W2:-:S06]  /*2cf0*/  DADD R6, R14, R20 ;  /* 0x000000000e067229 */ /* 0x00028c0000000014 */
.L_x_6566:
[----:B------:R-:W-:Y:S05]  /*2d00*/  BSYNC B0 ;  /* 0x0000000000007941 */ /* 0x000fea0003800000 */
.L_x_6565:
[----:B------:R-:W3:Y:S01]  /*2d10*/  DSETP.NEU.AND P0, PT, R20, RZ, PT ;  /* 0x000000ff1400722a */ /* 0x000ee20003f0d000 */
[----:B------:R-:W-:Y:S02]  /*2d20*/  IMAD.MOV.U32 R8, RZ, RZ, R9 ;  /* 0x000000ffff087224 */ /* 0x000fe400078e0009 */
[----:B------:R-:W-:Y:S02]  /*2d30*/  IMAD.MOV.U32 R9, RZ, RZ, R10 ;  /* 0x000000ffff097224 */ /* 0x000fe400078e000a */
[----:B------:R-:W-:Y:S01]  /*2d40*/  IMAD.MOV.U32 R10, RZ, RZ, R11 ;  /* 0x000000ffff0a7224 */ /* 0x000fe200078e000b */
[----:B---3--:R-:W3:Y:S01]  /*2d50*/  DSETP.EQ.OR P0, PT, R14, 1, !P0 ;  /* 0x3ff000000e00742a */ /* 0x008ee20004702400 */
[----:B------:R-:W-:-:S05]  /*2d60*/  IMAD.MOV.U32 R11, RZ, RZ, R16 ;  /* 0x000000ffff0b7224 */ /* 0x000fca00078e0010 */
[----:B-123--:R-:W-:Y:S01]  /*2d70*/  FSEL R14, R6, RZ, !P0 ;  /* 0x000000ff060e7208 */ /* 0x00efe20004000000 */
[----:B------:R1:W-:Y:S01]  /*2d80*/  STG.E.128 [R48.64], R8 ;  /* 0x0000000830007986 */ /* 0x0003e2000c101d04 */
[----:B------:R-:W-:Y:S02]  /*2d90*/  FSEL R15, R7, 1.875, !P0 ;  /* 0x3ff00000070f7808 */ /* 0x000fe40004000000 */
[----:B------:R-:W-:-:S03]  /*2da0*/  IADD3 R3, P0, R3, c[0x0][0x0], RZ ;  /* 0x0000000003037a10 */ /* 0x000fc60007f1e0ff */
[----:B------:R1:W-:Y:S01]  /*2db0*/  STG.E.128 [R48.64+0x10], R12 ;  /* 0x0000100c30007986 */ /* 0x0003e2000c101d04 */
[C---:B------:R-:W-:Y:S01]  /*2dc0*/  ISETP.LT.U32.AND P1, PT, R3.reuse, 0x4000, PT ;  /* 0x000040000300780c */ /* 0x040fe20003f21070 */
[----:B------:R-:W-:Y:S02]  /*2dd0*/  IMAD.SHL.U32 R5, R3, 0x4, RZ ;  /* 0x0000000403057824 */ /* 0x000fe400078e00ff */
[----:B------:R-:W-:-:S03]  /*2de0*/  IMAD.X R4, RZ, RZ, R4, P0 ;  /* 0x000000ffff047224 */ /* 0x000fc600000e0604 */
[----:B------:R-:W-:Y:S02]  /*2df0*/  ISETP.GE.U32.AND P0, PT, R5, R0, PT ;  /* 0x000000000500720c */ /* 0x000fe40003f06070 */
[----:B------:R-:W-:Y:S02]  /*2e00*/  SHF.L.U64.HI R5, R3, 0x2, R4 ;  /* 0x0000000203057819 */ /* 0x000fe40000010204 */
[----:B------:R-:W-:Y:S02]  /*2e10*/  ISETP.LT.U32.AND.EX P1, PT, R4, RZ, PT, P1 ;  /* 0x000000ff0400720c */ /* 0x000fe40003f21110 */
[----:B------:R-:W-:-:S13]  /*2e20*/  ISETP.GE.AND.EX P0, PT, R5, R2, PT, P0 ;  /* 0x000000020500720c */ /* 0x000fda0003f06300 */
[----:B-1----:R-:W-:Y:S05]  /*2e30*/  @!P0 BRA P1, `(.L_x_6569) ;  /* 0xffffebb000008947 */ /* 0x002fea000083ffff */
[----:B------:R-:W-:Y:S05]  /*2e40*/  EXIT ;  /* 0x000000000000794d */ /* 0x000fea0003800000 */
        .type           $_ZN2at6native55_GLOBAL__N__de093ff9_22_ForeachBinaryOpList_cu_a911ec4325multi_tensor_apply_kernelINS1_18TensorListMetadataILi2EEENS1_24BinaryOpListAlphaFunctorIdLi2ELi2ELi0EEEJNS1_13power_functorIdEEdEEEvT_T0_DpT1_$__internal_accurate_pow,@function
        .size           $_ZN2at6native55_GLOBAL__N__de093ff9_22_ForeachBinaryOpList_cu_a911ec4325multi_tensor_apply_kernelINS1_18TensorListMetadataILi2EEENS1_24BinaryOpListAlphaFunctorIdLi2ELi2ELi0EEEJNS1_13power_functorIdEEdEEEvT_T0_DpT1_$__internal_accurate_pow,(.L_x_8041 - $_ZN2at6native55_GLOBAL__N__de093ff9_22_ForeachBinaryOpList_cu_a911ec4325multi_tensor_apply_kernelINS1_18TensorListMetadataILi2EEENS1_24BinaryOpListAlphaFunctorIdLi2ELi2ELi0EEEJNS1_13power_functorIdEEdEEEvT_T0_DpT1_$__internal_accurate_pow)
$_ZN2at6native55_GLOBAL__N__de093ff9_22_ForeachBinaryOpList_cu_a911ec4325multi_tensor_apply_kernelINS1_18TensorListMetadataILi2EEENS1_24BinaryOpListAlphaFunctorIdLi2ELi2ELi0EEEJNS1_13power_functorIdEEdEEEvT_T0_DpT1_$__internal_accurate_pow:
        /* <DEDUP_REMOVED lines=29> */
[----:B0-----:R-:W0:-:S06]  /*3020*/  DMUL R42, R34, R34 ;  /* 0x00000022222a7228 */ /* 0x001e0c0000000000 */
        /* <DEDUP_REMOVED lines=10> */
[----:B0-----:R-:W0:Y:S01]  /*30d0*/  DFMA R36, R42, R38, c[0x2][0x38] ;  /* 0x00800e002a24762b */ /* 0x001e220000000026 */
[----:B------:R-:W-:Y:S01]  /*30e0*/  IADD3 R45, R25, 0x100000, RZ ;  /* 0x00100000192d7810 */ /* 0x000fe20007ffe0ff */
[----:B------:R-:W-:-:S04]  /*30f0*/  IMAD.MOV.U32 R44, RZ, RZ, R24 ;  /* 0x000000ffff2c7224 */ /* 0x000fc800078e0018 */
[----:B0-----:R-:W0:-:S06]  /*3100*/  DADD R40, -R36, c[0x2][0x38] ;  /* 0x00800e0024287629 */ /* 0x001e0c0000000100 */
[----:B0-----:R-:W0:-:S04]  /*3110*/  DFMA R40, R42, R38, R40 ;  /* 0x000000262a28722b */ /* 0x001e080000000028 */
[----:B------:R-:W1:-:S04]  /*3120*/  DMUL R42, R34, R34 ;  /* 0x00000022222a7228 */ /* 0x000e480000000000 */
[----:B0-----:R-:W-:-:S04]  /*3130*/  DADD R40, RZ, R40 ;  /* 0x00000000ff287229 */ /* 0x001fc80000000028 */
[----:B-1----:R-:W0:-:S06]  /*3140*/  DFMA R38, R34, R34, -R42 ;  /* 0x000000222226722b */ /* 0x002e0c000000082a */
[----:B0-----:R-:W-:-:S04]  /*3150*/  DFMA R44, R34, R44, R38 ;  /* 0x0000002c222c722b */ /* 0x001fc80000000026 */
[----:B------:R-:W0:-:S06]  /*3160*/  DMUL R38, R34, R42 ;  /* 0x0000002a22267228 */ /* 0x000e0c0000000000 */
[----:B0-----:R-:W0:-:S06]  /*3170*/  DFMA R46, R34, R42, -R38 ;  /* 0x0000002a222e722b */ /* 0x001e0c0000000826 */
[----:B0-----:R-:W0:-:S04]  /*3180*/  DFMA R46, R24, R42, R46 ;  /* 0x0000002a182e722b */ /* 0x001e08000000002e */
[----:B------:R-:W1:-:S04]  /*3190*/  DADD R42, R40, c[0x2][0x40] ;  /* 0x00801000282a7629 */ /* 0x000e480000000000 */
[----:B0-----:R-:W-:-:S04]  /*31a0*/  DFMA R44, R34, R44, R46 ;  /* 0x0000002c222c722b */ /* 0x001fc8000000002e */
[----:B-1----:R-:W0:-:S06]  /*31b0*/  DADD R40, R36, R42 ;  /* 0x0000000024287229 */ /* 0x002e0c000000002a */
        /* <DEDUP_REMOVED lines=22> */
[----:B-1----:R0:W1:Y:S01]  /*3320*/  DADD R40, R40, -R36 ;  /* 0x0000000028287229 */ /* 0x0020620000000824 */
[C---:B------:R-:W-:Y:S01]  /*3330*/  IMAD.SHL.U32 R5, R35.reuse, 0x2, RZ ;  /* 0x0000000223057824 */ /* 0x040fe200078e00ff */
[----:B------:R-:W-:Y:S01]  /*3340*/  LOP3.LUT R6, R35, 0xff0fffff, RZ, 0xc0, !PT ;  /* 0xff0fffff23067812 */ /* 0x000fe200078ec0ff */
[----:B0-----:R-:W-:-:S03]  /*3350*/  IMAD.MOV.U32 R36, RZ, RZ, R34 ;  /* 0x000000ffff247224 */ /* 0x001fc600078e0022 */
[----:B-1----:R-:W0:Y:S01]  /*3360*/  DFMA R40, R32, c[0x2][0x58], R40 ;  /* 0x0080160020287a2b */ /* 0x002e220000000028 */
        /* <DEDUP_REMOVED lines=44> */
.L_x_6570:
[----:B-1----:R-:W-:-:S04]  /*3630*/  DSETP.NEU.AND P3, PT, |R38|, +INF , PT ;  /* 0x7ff000002600742a */ /* 0x002fc80003f6d200 */
[----:B------:R-:W1:-:S06]  /*3640*/  DADD R24, R34, -R24 ;  /* 0x0000000022187229 */ /* 0x000e4c0000000818 */
[----:B-1----:R-:W1:-:S06]  /*3650*/  DADD R24, R32, R24 ;  /* 0x0000000020187229 */ /* 0x002e4c0000000018 */
[----:B-1----:R1:W2:Y:S02]  /*3660*/  @P3 DFMA R38, R24, R38, R38 ;  /* 0x000000261826322b */ /* 0x0022a40000000026 */
[----:B-1----:R-:W-:Y:S02]  /*3670*/  IMAD.MOV.U32 R24, RZ, RZ, R7 ;  /* 0x000000ffff187224 */ /* 0x002fe400078e0007 */
[----:B------:R-:W-:-:S06]  /*3680*/  IMAD.MOV.U32 R25, RZ, RZ, 0x0 ;  /* 0x00000000ff197424 */ /* 0x000fcc00078e00ff */
[----:B--2---:R-:W-:Y:S02]  /*3690*/  IMAD.MOV.U32 R6, RZ, RZ, R38 ;  /* 0x000000ffff067224 */ /* 0x004fe400078e0026 */
[----:B------:R-:W-:Y:S01]  /*36a0*/  IMAD.MOV.U32 R5, RZ, RZ, R39 ;  /* 0x000000ffff057224 */ /* 0x000fe200078e0027 */
[----:B------:R-:W-:Y:S06]  /*36b0*/  RET.REL.NODEC R24 `(_ZN2at6native55_GLOBAL__N__de093ff9_22_ForeachBinaryOpList_cu_a911ec4325multi_tensor_apply_kernelINS1_18TensorListMetadataILi2EEENS1_24BinaryOpListAlphaFunctorIdLi2ELi2ELi0EEEJNS1_13power_functorIdEEdEEEvT_T0_DpT1_) ;  /* 0xffffc94018007950 */ /* 0x000fec0003c3ffff */
.L_x_6571:
        /* <DEDUP_REMOVED lines=12> */
.L_x_8041:


//--------------------- .text._ZN2at6native55_GLOBAL__N__de093ff9_22_ForeachBinaryOpList_cu_a911ec4325multi_tensor_apply_kernelINS1_18TensorListMetadataILi2EEENS1_24BinaryOpListAlphaFunctorIsLi2ELi2ELi0EEEJNS1_13power_functorIsEEsEEEvT_T0_DpT1_ --------------------------
	.section	.text._ZN2at6native55_GLOBAL__N__de093ff9_22_ForeachBinaryOpList_cu_a911ec4325multi_tensor_apply_kernelINS1_18TensorListMetadataILi2EEENS1_24BinaryOpListAlphaFunctorIsLi2ELi2ELi0EEEJNS1_13power_functorIsEEsEEEvT_T0_DpT1_,"ax",@progbits
	.sectioninfo	@"SHI_REGISTERS=32"
	.align	128
.text._ZN2at6native55_GLOBAL__N__de093ff9_22_ForeachBinaryOpList_cu_a911ec4325multi_tensor_apply_kernelINS1_18TensorListMetadataILi2EEENS1_24BinaryOpListAlphaFunctorIsLi2ELi2ELi0EEEJNS1_13power_functorIsEEsEEEvT_T0_DpT1_:
        .type           _ZN2at6native55_GLOBAL__N__de093ff9_22_ForeachBinaryOpList_cu_a911ec4325multi_tensor_apply_kernelINS1_18TensorListMetadataILi2EEENS1_24BinaryOpListAlphaFunctorIsLi2ELi2ELi0EEEJNS1_13power_functorIsEEsEEEvT_T0_DpT1_,@function
        .size           _ZN2at6native55_GLOBAL__N__de093ff9_22_ForeachBinaryOpList_cu_a911ec4325multi_tensor_apply_kernelINS1_18TensorListMetadataILi2EEENS1_24BinaryOpListAlphaFunctorIsLi2ELi2ELi0EEEJNS1_13power_functorIsEEsEEEvT_T0_DpT1_,(.L_x_8043 - _ZN2at6native55_GLOBAL__N__de093ff9_22_ForeachBinaryOpList_cu_a911ec4325multi_tensor_apply_kernelINS1_18TensorListMetadataILi2EEENS1_24BinaryOpListAlphaFunctorIsLi2ELi2ELi0EEEJNS1_13power_functorIsEEsEEEvT_T0_DpT1_)
        .other          _ZN2at6native55_GLOBAL__N__de093ff9_22_ForeachBinaryOpList_cu_a911ec4325multi_tensor_apply_kernelINS1_18TensorListMetadataILi2EEENS1_24BinaryOpListAlphaFunctorIsLi2ELi2ELi0EEEJNS1_13power_functorIsEEsEEEvT_T0_DpT1_,@"STO_CUDA_ENTRY STV_DEFAULT"
_ZN2at6native55_GLOBAL__N__de093ff9_22_ForeachBinaryOpList_cu_a911ec4325multi_tensor_apply_kernelINS1_18TensorListMetadataILi2EEENS1_24BinaryOpListAlphaFunctorIsLi2ELi2ELi0EEEJNS1_13power_functorIsEEsEEEvT_T0_DpT1_:
        /* <DEDUP_REMOVED lines=17> */
[----:B------:R-:W-:Y:S02]  /*0110*/  ULOP3.LUT UP0, URZ, UR4, 0x3, UR12, 0xf8, !UPT ;  /* 0x00000003043f7892 */ /* 0x000fe4000f80f80c */
[----:B------:R-:W-:-:S02]  /*0120*/  ULDC.64 UR10, c[0x0][0x118] ;  /* 0x00004600000a7ab9 */ /* 0x000fc40000000a00 */
        /* <DEDUP_REMOVED lines=10> */
.L_x_6596:
        /* <DEDUP_REMOVED lines=87> */
.L_x_6577:
        /* <DEDUP_REMOVED lines=19> */
.L_x_6576:
[----:B------:R-:W-:Y:S05]  /*0870*/  BSYNC B1 ;  /* 0x0000000000017941 */ /* 0x000fea0003800000 */
.L_x_6575:
[----:B------:R-:W-:Y:S05]  /*0880*/  BRA `(.L_x_6578) ;  /* 0x000000b000007947 */ /* 0x000fea0003800000 */
.L_x_6574:
        /* <DEDUP_REMOVED lines=11> */
.L_x_6578:
[----:B------:R-:W-:Y:S05]  /*0940*/  BSYNC B0 ;  /* 0x0000000000007941 */ /* 0x000fea0003800000 */
.L_x_6573:
        /* <DEDUP_REMOVED lines=26> */
.L_x_6583:
        /* <DEDUP_REMOVED lines=21> */
.L_x_6582:
[----:B------:R-:W-:Y:S05]  /*0c40*/  BSYNC B1 ;  /* 0x0000000000017941 */ /* 0x000fea0003800000 */
.L_x_6581:
[----:B------:R-:W-:Y:S05]  /*0c50*/  BRA `(.L_x_6584) ;  /* 0x0000009000007947 */ /* 0x000fea0003800000 */
.L_x_6580:
        /* <DEDUP_REMOVED lines=9> */
.L_x_6584:
[----:B------:R-:W-:Y:S05]  /*0cf0*/  BSYNC B0 ;  /* 0x0000000000007941 */ /* 0x000fea0003800000 */
.L_x_6579:
        /* <DEDUP_REMOVED lines=26> */
.L_x_6589:
        /* <DEDUP_REMOVED lines=22> */
.L_x_6588:
[----:B------:R-:W-:Y:S05]  /*1000*/  BRA `(.L_x_6587) ;  /* 0x0000009000007947 */ /* 0x000fea0003800000 */
.L_x_6586:
        /* <DEDUP_REMOVED lines=9> */
.L_x_6587:
[----:B------:R-:W-:Y:S05]  /*10a0*/  BSYNC B0 ;  /* 0x0000000000007941 */ /* 0x000fea0003800000 */
.L_x_6585:
        /* <DEDUP_REMOVED lines=27> */
.L_x_6594:
        /* <DEDUP_REMOVED lines=20> */
.L_x_6593:
[----:B------:R-:W-:Y:S05]  /*13a0*/  BSYNC B1 ;  /* 0x0000000000017941 */ /* 0x000fea0003800000 */
.L_x_6592:
[----:B------:R-:W-:Y:S05]  /*13b0*/  BRA `(.L_x_6595) ;  /* 0x000000a000007947 */ /* 0x000fea0003800000 */
.L_x_6591:
        /* <DEDUP_REMOVED lines=10> */
.L_x_6595:
[----:B------:R-:W-:Y:S05]  /*1460*/  BSYNC B0 ;  /* 0x0000000000007941 */ /* 0x000fea0003800000 */
.L_x_6590:
        /* <DEDUP_REMOVED lines=20> */
.L_x_6572:
[----:B------:R-:W0:Y:S02]  /*15b0*/  S2R R0, SR_TID.X ;  /* 0x0000000000007919 */ /* 0x000e240000002100 */
[----:B0-----:R-:W-:-:S05]  /*15c0*/  IMAD.WIDE.U32 R2, R0, 0x4, RZ ;  /* 0x0000000400027825 */ /* 0x001fca00078e00ff */
[----:B------:R-:W-:-:S04]  /*15d0*/  ISETP.GE.U32.AND P0, PT, R2, UR12, PT ;  /* 0x0000000c02007c0c */ /* 0x000fc8000bf06070 */
[----:B------:R-:W-:-:S04]  /*15e0*/  ISETP.GE.AND.EX P0, PT, R3, UR5, PT, P0 ;  /* 0x0000000503007c0c */ /* 0x000fc8000bf06300 */
[----:B------:R-:W-:-:S13]  /*15f0*/  ISETP.GT.U32.OR P0, PT, R0, 0x3fff, P0 ;  /* 0x00003fff0000780c */ /* 0x000fda0000704470 */
[----:B------:R-:W-:Y:S05]  /*1600*/  @P0 EXIT ;  /* 0x000000000000094d */ /* 0x000fea0003800000 */
[----:B------:R-:W-:-:S04]  /*1610*/  IMAD.MOV.U32 R9, RZ, RZ, RZ ;  /* 0x000000ffff097224 */ /* 0x000fc800078e00ff */
.L_x_6621:
[C---:B------:R-:W-:Y:S01]  /*1620*/  IMAD.SHL.U32 R4, R0.reuse, 0x8, RZ ;  /* 0x0000000800047824 */ /* 0x040fe200078e00ff */
[----:B------:R-:W-:-:S04]  /*1630*/  SHF.L.U64.HI R5, R0, 0x3, R9 ;  /* 0x0000000300057819 */ /* 0x000fc80000010209 */
[----:B------:R-:W-:-:S04]  /*1640*/  IADD3 R2, P0, R4, UR8, RZ ;  /* 0x0000000804027c10 */ /* 0x000fc8000ff1e0ff */
[----:B------:R-:W-:-:S06]  /*1650*/  IADD3.X R3, R5, UR9, RZ, P0, !PT ;  /* 0x0000000905037c10 */ /* 0x000fcc00087fe4ff */
[----:B------:R-:W2:Y:S01]  /*1660*/  LDG.E.64 R2, [R2.64] ;  /* 0x0000000a02027981 */ /* 0x000ea2000c1e1b00 */
[----:B------:R-:W-:-:S04]  /*1670*/  IADD3 R4, P0, R4, UR6, RZ ;  /* 0x0000000604047c10 */ /* 0x000fc8000ff1e0ff */
[----:B------:R-:W-:-:S05]  /*1680*/  IADD3.X R5, R5, UR7, RZ, P0, !PT ;  /* 0x0000000705057c10 */ /* 0x000fca00087fe4ff */
        /* <DEDUP_REMOVED lines=25> */
[----:B------:R-:W-:Y:S02]  /*1820*/  PRMT R13, R13, 0x9910, RZ ;  /* 0x000099100d0d7816 */ /* 0x000fe400000000ff */
[----:B------:R-:W-:Y:S01]  /*1830*/  LEA.HI R15, R16, R15, RZ, 0x11 ;  /* 0x0000000f100f7211 */ /* 0x000fe200078f88ff */
[----:B------:R-:W-:-:S04]  /*1840*/  IMAD R16, R17, R17, RZ ;  /* 0x0000001111107224 */ /* 0x000fc800078e02ff */
[----:B------:R-:W-:Y:S05]  /*1850*/  @!P0 BRA `(.L_x_6600) ;  /* 0x000001a000008947 */ /* 0x000fea0003800000 */
[----:B------:R-:W-:-:S04]  /*1860*/  PRMT R15, R15, 0x9910, RZ ;  /* 0x000099100f0f7816 */ /* 0x000fc800000000ff */
[----:B------:R-:W-:-:S04]  /*1870*/  SHF.R.S32.HI R15, RZ, 0x1, R15 ;  /* 0x00000001ff0f7819 */ /* 0x000fc8000001140f */
[----:B------:R-:W-:-:S04]  /*1880*/  PRMT R18, R15, 0x7610, R18 ;  /* 0x000076100f127816 */ /* 0x000fc80000000012 */
.L_x_6601:
        /* <DEDUP_REMOVED lines=23> */
.L_x_6600:
[----:B------:R-:W-:Y:S05]  /*1a00*/  BSYNC B1 ;  /* 0x0000000000017941 */ /* 0x000fea0003800000 */
.L_x_6599:
[----:B------:R-:W-:Y:S05]  /*1a10*/  BRA `(.L_x_6602) ;  /* 0x000000b000007947 */ /* 0x000fea0003800000 */
.L_x_6598:
[----:B------:R-:W-:Y:S01]  /*1a20*/  PRMT R16, R6, 0x9910, RZ ;  /* 0x0000991006107816 */ /* 0x000fe200000000ff */
        /* <DEDUP_REMOVED lines=10> */
.L_x_6602:
[----:B------:R-:W-:Y:S05]  /*1ad0*/  BSYNC B0 ;  /* 0x0000000000007941 */ /* 0x000fea0003800000 */
.L_x_6597:
        /* <DEDUP_REMOVED lines=26> */
.L_x_6607:
        /* <DEDUP_REMOVED lines=23> */
.L_x_6606:
[----:B------:R-:W-:Y:S05]  /*1df0*/  BSYNC B1 ;  /* 0x0000000000017941 */ /* 0x000fea0003800000 */
.L_x_6605:
[----:B------:R-:W-:Y:S05]  /*1e00*/  BRA `(.L_x_6608) ;  /* 0x0000009000007947 */ /* 0x000fea0003800000 */
.L_x_6604:
        /* <DEDUP_REMOVED lines=9> */
.L_x_6608:
[----:B------:R-:W-:Y:S05]  /*1ea0*/  BSYNC B0 ;  /* 0x0000000000007941 */ /* 0x000fea0003800000 */
.L_x_6603:
        /* <DEDUP_REMOVED lines=25> */
.L_x_6613:
        /* <DEDUP_REMOVED lines=23> */
.L_x_6612:
[----:B------:R-:W-:Y:S05]  /*21b0*/  BSYNC B1 ;  /* 0x0000000000017941 */ /* 0x000fea0003800000 */
.L_x_6611:
[----:B------:R-:W-:Y:S05]  /*21c0*/  BRA `(.L_x_6614) ;  /* 0x0000009000007947 */ /* 0x000fea0003800000 */
.L_x_6610:
        /* <DEDUP_REMOVED lines=9> */
.L_x_6614:
[----:B------:R-:W-:Y:S05]  /*2260*/  BSYNC B0 ;  /* 0x0000000000007941 */ /* 0x000fea0003800000 */
.L_x_6609:
        /* <DEDUP_REMOVED lines=25> */
.L_x_6619:
        /* <DEDUP_REMOVED lines=23> */
.L_x_6618:
[----:B------:R-:W-:Y:S05]  /*2570*/  BSYNC B1 ;  /* 0x0000000000017941 */ /* 0x000fea0003800000 */
.L_x_6617:
[----:B------:R-:W-:Y:S05]  /*2580*/  BRA `(.L_x_6620) ;  /* 0x0000009000007947 */ /* 0x000fea0003800000 */
.L_x_6616:
        /* <DEDUP_REMOVED lines=9> */
.L_x_6620:
[----:B------:R-:W-:Y:S05]  /*2620*/  BSYNC B0 ;  /* 0x0000000000007941 */ /* 0x000fea0003800000 */
.L_x_6615:
[----:B------:R-:W-:Y:S02]  /*2630*/  IADD3 R0, P0, R0, c[0x0][0x0], RZ ;  /* 0x0000000000007a10 */ /* 0x000fe40007f1e0ff */
[----:B------:R-:W-:Y:S02]  /*2640*/  PRMT R3, R6, 0x5410, R3 ;  /* 0x0000541006037816 */ /* 0x000fe40000000003 */
[----:B------:R-:W-:Y:S01]  /*2650*/  PRMT R2, R13, 0x5410, R2 ;  /* 0x000054100d027816 */ /* 0x000fe20000000002 */
[C---:B------:R-:W-:Y:S01]  /*2660*/  IMAD.SHL.U32 R6, R0.reuse, 0x4, RZ ;  /* 0x0000000400067824 */ /* 0x040fe200078e00ff */
[----:B------:R-:W-:Y:S01]  /*2670*/  ISETP.LT.U32.AND P1, PT, R0, 0x4000, PT ;  /* 0x000040000000780c */ /* 0x000fe20003f21070 */
[----:B------:R-:W-:Y:S02]  /*2680*/  IMAD.X R9, RZ, RZ, R9, P0 ;  /* 0x000000ffff097224 */ /* 0x000fe400000e0609 */
[----:B------:R0:W-:Y:S01]  /*2690*/  STG.E.64 [R4.64], R2 ;  /* 0x0000000204007986 */ /* 0x0001e2000c101b0a */
[----:B------:R-:W-:-:S02]  /*26a0*/  ISETP.GE.U32.AND P0, PT, R6, UR12, PT ;  /* 0x0000000c06007c0c */ /* 0x000fc4000bf06070 */
[----:B------:R-:W-:Y:S02]  /*26b0*/  SHF.L.U64.HI R6, R0, 0x2, R9 ;  /* 0x0000000200067819 */ /* 0x000fe40000010209 */
[----:B------:R-:W-:Y:S02]  /*26c0*/  ISETP.LT.U32.AND.EX P1, PT, R9, RZ, PT, P1 ;  /* 0x000000ff0900720c */ /* 0x000fe40003f21110 */
[----:B------:R-:W-:-:S13]  /*26d0*/  ISETP.GE.AND.EX P0, PT, R6, UR5, PT, P0 ;  /* 0x0000000506007c0c */ /* 0x000fda000bf06300 */
[----:B0-----:R-:W-:Y:S05]  /*26e0*/  @!P0 BRA P1, `(.L_x_6621) ;  /* 0xffffef3000008947 */ /* 0x001fea000083ffff */
[----:B------:R-:W-:Y:S05]  /*26f0*/  EXIT ;  /* 0x000000000000794d */ /* 0x000fea0003800000 */
.L_x_6622:
        /* <DEDUP_REMOVED lines=16> */
.L_x_8043:


//--------------------- .text._ZN2at6native55_GLOBAL__N__de093ff9_22_ForeachBinaryOpList_cu_a911ec4325multi_tensor_apply_kernelINS1_18TensorListMetadataILi2EEENS1_24BinaryOpListAlphaFunctorIlLi2ELi2ELi0EEEJNS1_13power_functorIlEElEEEvT_T0_DpT1_ --------------------------
	.section	.text._ZN2at6native55_GLOBAL__N__de093ff9_22_ForeachBinaryOpList_cu_a911ec4325multi_tensor_apply_kernelINS1_18TensorListMetadataILi2EEENS1_24BinaryOpListAlphaFunctorIlLi2ELi2ELi0EEEJNS1_13power_functorIlEElEEEvT_T0_DpT1_,"ax",@progbits
	.sectioninfo	@"SHI_REGISTERS=40"
	.align	128
.text._ZN2at6native55_GLOBAL__N__de093ff9_22_ForeachBinaryOpList_cu_a911ec4325multi_tensor_apply_kernelINS1_18TensorListMetadataILi2EEENS1_24BinaryOpListAlphaFunctorIlLi2ELi2ELi0EEEJNS1_13power_functorIlEElEEEvT_T0_DpT1_:
        .type           _ZN2at6native55_GLOBAL__N__de093ff9_22_ForeachBinaryOpList_cu_a911ec4325multi_tensor_apply_kernelINS1_18TensorListMetadataILi2EEENS1_24BinaryOpListAlphaFunctorIlLi2ELi2ELi0EEEJNS1_13power_functorIlEElEEEvT_T0_DpT1_,@function
        .size           _ZN2at6native55_GLOBAL__N__de093ff9_22_ForeachBinaryOpList_cu_a911ec4325multi_tensor_apply_kernelINS1_18TensorListMetadataILi2EEENS1_24BinaryOpListAlphaFunctorIlLi2ELi2ELi0EEEJNS1_13power_functorIlEElEEEvT_T0_DpT1_,(.L_x_8044 - _ZN2at6native55_GLOBAL__N__de093ff9_22_ForeachBinaryOpList_cu_a911ec4325multi_tensor_apply_kernelINS1_18TensorListMetadataILi2EEENS1_24BinaryOpListAlphaFunctorIlLi2ELi2ELi0EEEJNS1_13power_functorIlEElEEEvT_T0_DpT1_)
        .other          _ZN2at6native55_GLOBAL__N__de093ff9_22_ForeachBinaryOpList_cu_a911ec4325multi_tensor_apply_kernelINS1_18TensorListMetadataILi2EEENS1_24BinaryOpListAlphaFunctorIlLi2ELi2ELi0EEEJNS1_13power_functorIlEElEEEvT_T0_DpT1_,@"STO_CUDA_ENTRY STV_DEFAULT"
_ZN2at6native55_GLOBAL__N__de093ff9_22_ForeachBinaryOpList_cu_a911ec4325multi_tensor_apply_kernelINS1_18TensorListMetadataILi2EEENS1_24BinaryOpListAlphaFunctorIlLi2ELi2ELi0EEEJNS1_13power_functorIlEElEEEvT_T0_DpT1_:
        /* <DEDUP_REMOVED lines=30> */
.L_x_6648:
        /* <DEDUP_REMOVED lines=92> */
.L_x_6628:
        /* <DEDUP_REMOVED lines=24> */
.L_x_6627:
[----:B------:R-:W-:Y:S05]  /*0920*/  BSYNC B1 ;  /* 0x0000000000017941 */ /* 0x000fea0003800000 */
.L_x_6626:
[----:B------:R-:W-:Y:S05]  /*0930*/  BRA `(.L_x_6629) ;  /* 0x0000010000007947 */ /* 0x000fea0003800000 */
.L_x_6625:
        /* <DEDUP_REMOVED lines=16> */
.L_x_6629:
[----:B------:R-:W-:Y:S05]  /*0a40*/  BSYNC B0 ;  /* 0x0000000000007941 */ /* 0x000fea0003800000 */
.L_x_6624:
        /* <DEDUP_REMOVED lines=37> */
.L_x_6634:
        /* <DEDUP_REMOVED lines=25> */
.L_x_6633:
[----:B------:R-:W-:Y:S05]  /*0e30*/  BSYNC B1 ;  /* 0x0000000000017941 */ /* 0x000fea0003800000 */
.L_x_6632:
[----:B------:R-:W-:Y:S05]  /*0e40*/  BRA `(.L_x_6635) ;  /* 0x000000e000007947 */ /* 0x000fea0003800000 */
.L_x_6631:
        /* <DEDUP_REMOVED lines=14> */
.L_x_6635:
[----:B------:R-:W-:Y:S05]  /*0f30*/  BSYNC B0 ;  /* 0x0000000000007941 */ /* 0x000fea0003800000 */
.L_x_6630:
        /* <DEDUP_REMOVED lines=37> */
.L_x_6640:
        /* <DEDUP_REMOVED lines=25> */
.L_x_6639:
[----:B------:R-:W-:Y:S05]  /*1320*/  BSYNC B1 ;  /* 0x0000000000017941 */ /* 0x000fea0003800000 */
.L_x_6638:
[----:B------:R-:W-:Y:S05]  /*1330*/  BRA `(.L_x_6641) ;  /* 0x000000e000007947 */ /* 0x000fea0003800000 */
.L_x_6637:
        /* <DEDUP_REMOVED lines=14> */
.L_x_6641:
[----:B------:R-:W-:Y:S05]  /*1420*/  BSYNC B0 ;  /* 0x0000000000007941 */ /* 0x000fea0003800000 */
.L_x_6636:
        /* <DEDUP_REMOVED lines=35> */
.L_x_6646:
        /* <DEDUP_REMOVED lines=22> */
.L_x_6645:
[----:B------:R-:W-:Y:S05]  /*17c0*/  BSYNC B1 ;  /* 0x0000000000017941 */ /* 0x000fea0003800000 */
.L_x_6644:
[----:B------:R-:W-:Y:S05]  /*17d0*/  BRA `(.L_x_6647) ;  /* 0x000000d000007947 */ /* 0x000fea0003800000 */
.L_x_6643:
        /* <DEDUP_REMOVED lines=13> */
.L_x_6647:
[----:B------:R-:W-:Y:S05]  /*18b0*/  BSYNC B0 ;  /* 0x0000000000007941 */ /* 0x000fea0003800000 */
.L_x_6642:
        /* <DEDUP_REMOVED lines=24> */
.L_x_6623:
[----:B------:R-:W0:Y:S02]  /*1a40*/  S2R R21, SR_TID.X ;  /* 0x0000000000157919 */ /* 0x000e240000002100 */
[----:B0-----:R-:W-:-:S05]  /*1a50*/  IMAD.WIDE.U32 R2, R21, 0x4, RZ ;  /* 0x0000000415027825 */ /* 0x001fca00078e00ff */
[----:B------:R-:W-:-:S04]  /*1a60*/  ISETP.GE.U32.AND P0, PT, R2, UR14, PT ;  /* 0x0000000e02007c0c */ /* 0x000fc8000bf06070 */
[----:B------:R-:W-:-:S04]  /*1a70*/  ISETP.GE.AND.EX P0, PT, R3, UR10, PT, P0 ;  /* 0x0000000a03007c0c */ /* 0x000fc8000bf06300 */
[----:B------:R-:W-:-:S13]  /*1a80*/  ISETP.GT.U32.OR P0, PT, R21, 0x3fff, P0 ;  /* 0x00003fff1500780c */ /* 0x000fda0000704470 */
[----:B------:R-:W-:Y:S05]  /*1a90*/  @P0 EXIT ;  /* 0x000000000000094d */ /* 0x000fea0003800000 */
[----:B------:R-:W-:-:S04]  /*1aa0*/  IMAD.MOV.U32 R0, RZ, RZ, RZ ;  /* 0x000000ffff007224 */ /* 0x000fc800078e00ff */
.L_x_6673:
        /* <DEDUP_REMOVED lines=24> */
[----:B------:R-:W-:Y:S01]  /*1c30*/  LOP3.LUT R17, R22, 0x1, RZ, 0xc0, !PT ;  /* 0x0000000116117812 */ /* 0x000fe200078ec0ff */
[----:B-----5:R-:W-:-:S03]  /*1c40*/  IMAD R25, R13, R12, RZ ;  /* 0x0000000c0d197224 */ /* 0x020fc600078e02ff */
[----:B------:R-:W-:Y:S01]  /*1c50*/  ISETP.NE.U32.AND P0, PT, R17, 0x1, PT ;  /* 0x000000011100780c */ /* 0x000fe20003f05070 */
[----:B------:R-:W-:Y:S01]  /*1c60*/  IMAD R25, R12, R13, R25 ;  /* 0x0000000d0c197224 */ /* 0x000fe200078e0219 */
[----:B------:R-:W-:Y:S02]  /*1c70*/  IADD3 R17, P2, R22, 0x1, RZ ;  /* 0x0000000116117810 */ /* 0x000fe40007f5e0ff */
[----:B------:R-:W-:Y:S02]  /*1c80*/  ISETP.NE.U32.AND.EX P0, PT, RZ, RZ, PT, P0 ;  /* 0x000000ffff00720c */ /* 0x000fe40003f05100 */
[----:B------:R-:W-:Y:S01]  /*1c90*/  ISETP.GE.U32.AND P1, PT, R17, 0x3, PT ;  /* 0x000000031100780c */ /* 0x000fe20003f26070 */
[----:B------:R-:W-:Y:S01]  /*1ca0*/  IMAD.X R20, RZ, RZ, R27, P2 ;  /* 0x000000ffff147224 */ /* 0x000fe200010e061b */
[----:B------:R-:W-:Y:S02]  /*1cb0*/  SEL R23, R12, 0x1, !P0 ;  /* 0x000000010c177807 */ /* 0x000fe40004000000 */
[----:B------:R-:W-:-:S02]  /*1cc0*/  SEL R17, R13, RZ, !P0 ;  /* 0x000000ff0d117207 */ /* 0x000fc40004000000 */
[----:B------:R-:W-:Y:S02]  /*1cd0*/  ISETP.GE.U32.AND.EX P0, PT, R20, RZ, PT, P1 ;  /* 0x000000ff1400720c */ /* 0x000fe40003f06110 */
[----:B------:R-:W-:Y:S01]  /*1ce0*/  LEA.HI R24, P2, R27, R22, RZ, 0x1 ;  /* 0x000000161b187211 */ /* 0x000fe200078508ff */
[----:B------:R-:W-:-:S04]  /*1cf0*/  IMAD.WIDE.U32 R22, R23, 0x1, RZ ;  /* 0x0000000117167825 */ /* 0x000fc800078e00ff */
[----:B------:R-:W-:Y:S02]  /*1d00*/  IMAD.IADD R17, R23, 0x1, R17 ;  /* 0x0000000117117824 */ /* 0x000fe400078e0211 */
[----:B------:R-:W-:Y:S02]  /*1d10*/  IMAD.MOV.U32 R20, RZ, RZ, R22 ;  /* 0x000000ffff147224 */ /* 0x000fe400078e0016 */
[----:B------:R-:W-:-:S04]  /*1d20*/  IMAD.WIDE.U32 R22, R12, R12, RZ ;  /* 0x0000000c0c167225 */ /* 0x000fc800078e00ff */
[----:B------:R-:W-:Y:S01]  /*1d30*/  IMAD.X R13, RZ, RZ, R27, P2 ;  /* 0x000000ffff0d7224 */ /* 0x000fe200010e061b */
[----:B------:R-:W-:Y:S05]  /*1d40*/  @!P0 BRA `(.L_x_6652) ;  /* 0x000001c000008947 */ /* 0x000fea0003800000 */
[----:B------:R-:W-:Y:S01]  /*1d50*/  SHF.R.S64 R12, R24, 0x1, R13 ;  /* 0x00000001180c7819 */ /* 0x000fe2000000100d */
[----:B------:R-:W-:Y:S01]  /*1d60*/  IMAD.IADD R23, R23, 0x1, R25 ;  /* 0x0000000117177824 */ /* 0x000fe200078e0219 */
[----:B------:R-:W-:Y:S02]  /*1d70*/  SHF.R.S32.HI R13, RZ, 0x1, R13 ;  /* 0x00000001ff0d7819 */ /* 0x000fe4000001140d */
.L_x_6653:
        /* <DEDUP_REMOVED lines=10> */
[C---:B------:R-:W-:Y:S01]  /*1e20*/  SEL R26, R22.reuse, 0x1, !P0 ;  /* 0x00000001161a7807 */ /* 0x040fe20004000000 */
[----:B------:R-:W-:Y:S01]  /*1e30*/  IMAD.WIDE.U32 R22, R22, R22, RZ ;  /* 0x0000001616167225 */ /* 0x000fe200078e00ff */
[----:B------:R-:W-:-:S03]  /*1e40*/  ISETP.GE.U32.AND.EX P0, PT, R28, RZ, PT, P1 ;  /* 0x000000ff1c00720c */ /* 0x000fc60003f06110 */
[----:B------:R-:W-:Y:S02]  /*1e50*/  IMAD R25, R25, R20, RZ ;  /* 0x0000001419197224 */ /* 0x000fe400078e02ff */
        /* <DEDUP_REMOVED lines=11> */
.L_x_6652:
[----:B------:R-:W-:Y:S05]  /*1f10*/  BSYNC B1 ;  /* 0x0000000000017941 */ /* 0x000fea0003800000 */
.L_x_6651:
[----:B------:R-:W-:Y:S05]  /*1f20*/  BRA `(.L_x_6654) ;  /* 0x0000010000007947 */ /* 0x000fea0003800000 */
.L_x_6650:
        /* <DEDUP_REMOVED lines=16> */
.L_x_6654:
[----:B------:R-:W-:Y:S05]  /*2030*/  BSYNC B0 ;  /* 0x0000000000007941 */ /* 0x000fea0003800000 */
.L_x_6649:
        /* <DEDUP_REMOVED lines=17> */
[----:B------:R-:W-:Y:S01]  /*2150*/  ISETP.NE.U32.AND P0, PT, R17, 0x1, PT ;  /* 0x000000011100780c */ /* 0x000fe20003f05070 */
[----:B------:R-:W-:Y:S01]  /*2160*/  IMAD R25, R14, R15, R25 ;  /* 0x0000000f0e197224 */ /* 0x000fe200078e0219 */
[----:B------:R-:W-:Y:S02]  /*2170*/  IADD3 R17, P2, R22, 0x1, RZ ;  /* 0x0000000116117810 */ /* 0x000fe40007f5e0ff */
[----:B------:R-:W-:Y:S02]  /*2180*/  ISETP.NE.U32.AND.EX P0, PT, RZ, RZ, PT, P0 ;  /* 0x000000ffff00720c */ /* 0x000fe40003f05100 */
[----:B------:R-:W-:Y:S01]  /*2190*/  ISETP.GE.U32.AND P1, PT, R17, 0x3, PT ;  /* 0x000000031100780c */ /* 0x000fe20003f26070 */
[----:B------:R-:W-:Y:S01]  /*21a0*/  IMAD.X R20, RZ, RZ, R27, P2 ;  /* 0x000000ffff147224 */ /* 0x000fe200010e061b */
[C---:B------:R-:W-:Y:S02]  /*21b0*/  SEL R18, R14.reuse, 0x1, !P0 ;  /* 0x000000010e127807 */ /* 0x040fe40004000000 */
[----:B------:R-:W-:Y:S01]  /*21c0*/  SEL R23, R15, RZ, !P0 ;  /* 0x000000ff0f177207 */ /* 0x000fe20004000000 */
[----:B------:R-:W-:Y:S01]  /*21d0*/  IMAD.WIDE.U32 R14, R14, R14, RZ ;  /* 0x0000000e0e0e7225 */ /* 0x000fe200078e00ff */
[----:B------:R-:W-:-:S02]  /*21e0*/  ISETP.GE.U32.AND.EX P0, PT, R20, RZ, PT, P1 ;  /* 0x000000ff1400720c */ /* 0x000fc40003f06110 */
[----:B------:R-:W-:Y:S01]  /*21f0*/  LEA.HI R17, P2, R27, R22, RZ, 0x1 ;  /* 0x000000161b117211 */ /* 0x000fe200078508ff */
[----:B------:R-:W-:-:S04]  /*2200*/  IMAD.WIDE.U32 R18, R18, 0x1, RZ ;  /* 0x0000000112127825 */ /* 0x000fc800078e00ff */
[----:B------:R-:W-:Y:S02]  /*2210*/  IMAD.IADD R19, R19, 0x1, R23 ;  /* 0x0000000113137824 */ /* 0x000fe400078e0217 */
[----:B------:R-:W-:-:S04]  /*2220*/  IMAD.X R20, RZ, RZ, R27, P2 ;  /* 0x000000ffff147224 */ /* 0x000fc800010e061b */
[----:B------:R-:W-:Y:S05]  /*2230*/  @!P0 BRA `(.L_x_6658) ;  /* 0x0000019000008947 */ /* 0x000fea0003800000 */
[--C-:B------:R-:W-:Y:S01]  /*2240*/  SHF.R.S64 R17, R17, 0x1, R20.reuse ;  /* 0x0000000111117819 */ /* 0x100fe20000001014 */
[----:B------:R-:W-:Y:S01]  /*2250*/  IMAD.IADD R15, R15, 0x1, R25 ;  /* 0x000000010f0f7824 */ /* 0x000fe200078e0219 */
[----:B------:R-:W-:Y:S02]  /*2260*/  SHF.R.S32.HI R20, RZ, 0x1, R20 ;  /* 0x00000001ff147819 */ /* 0x000fe40000011414 */
.L_x_6659:
        /* <DEDUP_REMOVED lines=22> */
.L_x_6658:
[----:B------:R-:W-:Y:S05]  /*23d0*/  BSYNC B1 ;  /* 0x0000000000017941 */ /* 0x000fea0003800000 */
.L_x_6657:
[----:B------:R-:W-:Y:S05]  /*23e0*/  BRA `(.L_x_6660) ;  /* 0x000000e000007947 */ /* 0x000fea0003800000 */
.L_x_6656:
        /* <DEDUP_REMOVED lines=14> */
.L_x_6660:
[----:B------:R-:W-:Y:S05]  /*24d0*/  BSYNC B0 ;  /* 0x0000000000007941 */ /* 0x000fea0003800000 */
.L_x_6655:
        /* <DEDUP_REMOVED lines=36> */
.L_x_6665:
        /* <DEDUP_REMOVED lines=23> */
.L_x_6664:
[----:B------:R-:W-:Y:S05]  /*2890*/  BSYNC B1 ;  /* 0x0000000000017941 */ /* 0x000fea0003800000 */
.L_x_6663:
[----:B------:R-:W-:Y:S05]  /*28a0*/  BRA `(.L_x_6666) ;  /* 0x000000e000007947 */ /* 0x000fea0003800000 */
.L_x_6662:
        /* <DEDUP_REMOVED lines=14> */
.L_x_6666:
[----:B------:R-:W-:Y:S05]  /*2990*/  BSYNC B0 ;  /* 0x0000000000007941 */ /* 0x000fea0003800000 */
.L_x_6661:
        /* <DEDUP_REMOVED lines=35> */
.L_x_6671:
        /* <DEDUP_REMOVED lines=9> */
[----:B------:R-:W-:Y:S01]  /*2c60*/  SEL R19, R7, RZ, !P0 ;  /* 0x000000ff07137207 */ /* 0x000fe20004000000 */
[C---:B------:R-:W-:Y:S01]  /*2c70*/  IMAD.WIDE.U32 R6, R8.reuse, R8, RZ ;  /* 0x0000000808067225 */ /* 0x040fe200078e00ff */
[----:B------:R-:W-:Y:S02]  /*2c80*/  SEL R11, R8, 0x1, !P0 ;  /* 0x00000001080b7807 */ /* 0x000fe40004000000 */
[----:B------:R-:W-:Y:S01]  /*2c90*/  ISETP.GE.U32.AND.EX P0, PT, R20, RZ, PT, P1 ;  /* 0x000000ff1400720c */ /* 0x000fe20003f06110 */
[-C--:B------:R-:W-:Y:S02]  /*2ca0*/  IMAD R18, R19, R16.reuse, RZ ;  /* 0x0000001013127224 */ /* 0x080fe400078e02ff */
[----:B------:R-:W-:Y:S02]  /*2cb0*/  IMAD.X R9, RZ, RZ, R9, P2 ;  /* 0x000000ffff097224 */ /* 0x000fe400010e0609 */
[----:B------:R-:W-:Y:S02]  /*2cc0*/  IMAD R19, R17, R11, R18 ;  /* 0x0000000b11137224 */ /* 0x000fe400078e0212 */
[----:B------:R-:W-:-:S04]  /*2cd0*/  IMAD.WIDE.U32 R16, R11, R16, RZ ;  /* 0x000000100b107225 */ /* 0x000fc800078e00ff */
[----:B------:R-:W-:Y:S01]  /*2ce0*/  IMAD.MOV.U32 R8, RZ, RZ, R6 ;  /* 0x000000ffff087224 */ /* 0x000fe200078e0006 */
[----:B------:R-:W-:Y:S01]  /*2cf0*/  SHF.R.S64 R6, R10, 0x1, R9 ;  /* 0x000000010a067819 */ /* 0x000fe20000001009 */
[----:B------:R-:W-:Y:S01]  /*2d00*/  IMAD.IADD R7, R7, 0x1, R23 ;  /* 0x0000000107077824 */ /* 0x000fe200078e0217 */
[----:B------:R-:W-:Y:S01]  /*2d10*/  SHF.R.S32.HI R9, RZ, 0x1, R9 ;  /* 0x00000001ff097819 */ /* 0x000fe20000011409 */
[----:B------:R-:W-:Y:S01]  /*2d20*/  IMAD.IADD R17, R17, 0x1, R19 ;  /* 0x0000000111117824 */ /* 0x000fe200078e0213 */
[----:B------:R-:W-:Y:S05]  /*2d30*/  @P0 BRA `(.L_x_6671) ;  /* 0xfffffe9000000947 */ /* 0x000fea000383ffff */
.L_x_6670:
[----:B------:R-:W-:Y:S05]  /*2d40*/  BSYNC B1 ;  /* 0x0000000000017941 */ /* 0x000fea0003800000 */
.L_x_6669:
[----:B------:R-:W-:Y:S05]  /*2d50*/  BRA `(.L_x_6672) ;  /* 0x000000d000007947 */ /* 0x000fea0003800000 */
.L_x_6668:
        /* <DEDUP_REMOVED lines=13> */
.L_x_6672:
[----:B------:R-:W-:Y:S05]  /*2e30*/  BSYNC B0 ;  /* 0x0000000000007941 */ /* 0x000fea0003800000 */
.L_x_6667:
[----:B------:R-:W-:Y:S01]  /*2e40*/  IADD3 R21, P0, R21, c[0x0][0x0], RZ ;  /* 0x0000000015157a10 */ /* 0x000fe20007f1e0ff */
[----:B------:R-:W-:Y:S01]  /*2e50*/  IMAD.MOV.U32 R6, RZ, RZ, R16 ;  /* 0x000000ffff067224 */ /* 0x000fe200078e0010 */
[----:B------:R0:W-:Y:S01]  /*2e60*/  STG.E.128 [R2.64], R12 ;  /* 0x0000000c02007986 */ /* 0x0001e2000c101d0c */
[----:B------:R-:W-:Y:S01]  /*2e70*/  IMAD.MOV.U32 R7, RZ, RZ, R17 ;  /* 0x000000ffff077224 */ /* 0x000fe200078e0011 */
[C---:B------:R-:W-:Y:S01]  /*2e80*/  ISETP.LT.U32.AND P1, PT, R21.reuse, 0x4000, PT ;  /* 0x000040001500780c */ /* 0x040fe20003f21070 */
[----:B------:R-:W-:Y:S02]  /*2e90*/  IMAD.SHL.U32 R8, R21, 0x4, RZ ;  /* 0x0000000415087824 */ /* 0x000fe400078e00ff */
[----:B------:R-:W-:Y:S01]  /*2ea0*/  IMAD.X R0, RZ, RZ, R0, P0 ;  /* 0x000000ffff007224 */ /* 0x000fe200000e0600 */
[----:B------:R0:W-:Y:S02]  /*2eb0*/  STG.E.128 [R2.64+0x10], R4 ;  /* 0x0000100402007986 */ /* 0x0001e4000c101d0c */
[----:B------:R-:W-:-:S02]  /*2ec0*/  ISETP.GE.U32.AND P0, PT, R8, UR14, PT ;  /* 0x0000000e08007c0c */ /* 0x000fc4000bf06070 */
[----:B------:R-:W-:Y:S02]  /*2ed0*/  SHF.L.U64.HI R8, R21, 0x2, R0 ;  /* 0x0000000215087819 */ /* 0x000fe40000010200 */
[----:B------:R-:W-:Y:S02]  /*2ee0*/  ISETP.LT.U32.AND.EX P1, PT, R0, RZ, PT, P1 ;  /* 0x000000ff0000720c */ /* 0x000fe40003f21110 */
[----:B------:R-:W-:-:S13]  /*2ef0*/  ISETP.GE.AND.EX P0, PT, R8, UR10, PT, P0 ;  /* 0x0000000a08007c0c */ /* 0x000fda000bf06300 */
[----:B0-----:R-:W-:Y:S05]  /*2f00*/  @!P0 BRA P1, `(.L_x_6673) ;  /* 0xffffeba000008947 */ /* 0x001fea000083ffff */
[----:B------:R-:W-:Y:S05]  /*2f10*/  EXIT ;  /* 0x000000000000794d */ /* 0x000fea0003800000 */
.L_x_6674:
        /* <DEDUP_REMOVED lines=14> */
.L_x_8044:


//--------------------- .text._ZN2at6native55_GLOBAL__N__de093ff9_22_ForeachBinaryOpList_cu_a911ec4325multi_tensor_apply_kernelINS1_18TensorListMetadataILi2EEENS1_24BinaryOpListAlphaFunctorIiLi2ELi2ELi0EEEJNS1_13power_functorIiEEiEEEvT_T0_DpT1_ --------------------------
	.section	.text._ZN2at6native55_GLOBAL__N__de093ff9_22_ForeachBinaryOpList_cu_a911ec4325multi_tensor_apply_kernelINS1_18TensorListMetadataILi2EEENS1_24BinaryOpListAlphaFunctorIiLi2ELi2ELi0EEEJNS1_13power_functorIiEEiEEEvT_T0_DpT1_,"ax",@progbits
	.sectioninfo	@"SHI_REGISTERS=32"
	.align	128
.text._ZN2at6native55_GLOBAL__N__de093ff9_22_ForeachBinaryOpList_cu_a911ec4325multi_tensor_apply_kernelINS1_18TensorListMetadataILi2EEENS1_24BinaryOpListAlphaFunctorIiLi2ELi2ELi0EEEJNS1_13power_functorIiEEiEEEvT_T0_DpT1_:
        .type           _ZN2at6native55_GLOBAL__N__de093ff9_22_ForeachBinaryOpList_cu_a911ec4325multi_tensor_apply_kernelINS1_18TensorListMetadataILi2EEENS1_24BinaryOpListAlphaFunctorIiLi2ELi2ELi0EEEJNS1_13power_functorIiEEiEEEvT_T0_DpT1_,@function
        .size           _ZN2at6native55_GLOBAL__N__de093ff9_22_ForeachBinaryOpList_cu_a911ec4325multi_tensor_apply_kernelINS1_18TensorListMetadataILi2EEENS1_24BinaryOpListAlphaFunctorIiLi2ELi2ELi0EEEJNS1_13power_functorIiEEiEEEvT_T0_DpT1_,(.L_x_8045 - _ZN2at6native55_GLOBAL__N__de093ff9_22_ForeachBinaryOpList_cu_a911ec4325multi_tensor_apply_kernelINS1_18TensorListMetadataILi2EEENS1_24BinaryOpListAlphaFunctorIiLi2ELi2ELi0EEEJNS1_13power_functorIiEEiEEEvT_T0_DpT1_)
        .other          _ZN2at6native55_GLOBAL__N__de093ff9_22_ForeachBinaryOpList_cu_a911ec4325multi_tensor_apply_kernelINS1_18TensorListMetadataILi2EEENS1_24BinaryOpListAlphaFunctorIiLi2ELi2ELi0EEEJNS1_13power_functorIiEEiEEEvT_T0_DpT1_,@"STO_CUDA_ENTRY STV_DEFAULT"
_ZN2at6native55_GLOBAL__N__de093ff9_22_ForeachBinaryOpList_cu_a911ec4325multi_tensor_apply_kernelINS1_18TensorListMetadataILi2EEENS1_24BinaryOpListAlphaFunctorIiLi2ELi2ELi0EEEJNS1_13power_functorIiEEiEEEvT_T0_DpT1_:
        /* <DEDUP_REMOVED lines=28> */
.L_x_6700:
        /* <DEDUP_REMOVED lines=74> */
.L_x_6680:
        /* <DEDUP_REMOVED lines=11> */
.L_x_6679:
[----:B------:R-:W-:Y:S05]  /*0710*/  BSYNC B1 ;  /* 0x0000000000017941 */ /* 0x000fea0003800000 */
.L_x_6678:
[----:B------:R-:W-:Y:S05]  /*0720*/  BRA `(.L_x_6681) ;  /* 0x000000a000007947 */ /* 0x000fea0003800000 */
.L_x_6677:
        /* <DEDUP_REMOVED lines=10> */
.L_x_6681:
[----:B------:R-:W-:Y:S05]  /*07d0*/  BSYNC B0 ;  /* 0x0000000000007941 */ /* 0x000fea0003800000 */
.L_x_6676:
        /* <DEDUP_REMOVED lines=18> */
.L_x_6686:
        /* <DEDUP_REMOVED lines=11> */
.L_x_6685:
[----:B------:R-:W-:Y:S05]  /*09b0*/  BSYNC B1 ;  /* 0x0000000000017941 */ /* 0x000fea0003800000 */
.L_x_6684:
[----:B------:R-:W-:Y:S05]  /*09c0*/  BRA `(.L_x_6687) ;  /* 0x0000009000007947 */ /* 0x000fea0003800000 */
.L_x_6683:
        /* <DEDUP_REMOVED lines=9> */
.L_x_6687:
[----:B------:R-:W-:Y:S05]  /*0a60*/  BSYNC B0 ;  /* 0x0000000000007941 */ /* 0x000fea0003800000 */
.L_x_6682:
        /* <DEDUP_REMOVED lines=18> */
.L_x_6692:
        /* <DEDUP_REMOVED lines=11> */
.L_x_6691:
[----:B------:R-:W-:Y:S05]  /*0c40*/  BSYNC B1 ;  /* 0x0000000000017941 */ /* 0x000fea0003800000 */
.L_x_6690:
[----:B------:R-:W-:Y:S05]  /*0c50*/  BRA `(.L_x_6693) ;  /* 0x0000009000007947 */ /* 0x000fea0003800000 */
.L_x_6689:
        /* <DEDUP_REMOVED lines=9> */
.L_x_6693:
[----:B------:R-:W-:Y:S05]  /*0cf0*/  BSYNC B0 ;  /* 0x0000000000007941 */ /* 0x000fea0003800000 */
.L_x_6688:
        /* <DEDUP_REMOVED lines=17> */
.L_x_6698:
        /* <DEDUP_REMOVED lines=10> */
.L_x_6697:
[----:B------:R-:W-:Y:S05]  /*0eb0*/  BSYNC B1 ;  /* 0x0000000000017941 */ /* 0x000fea0003800000 */
.L_x_6696:
[----:B------:R-:W-:Y:S05]  /*0ec0*/  BRA `(.L_x_6699) ;  /* 0x0000008000007947 */ /* 0x000fea0003800000 */
.L_x_6695:
        /* <DEDUP_REMOVED lines=8> */
.L_x_6699:
[----:B------:R-:W-:Y:S05]  /*0f50*/  BSYNC B0 ;  /* 0x0000000000007941 */ /* 0x000fea0003800000 */
.L_x_6694:
        /* <DEDUP_REMOVED lines=19> */
.L_x_6675:
[----:B------:R-:W0:Y:S02]  /*1090*/  S2R R0, SR_TID.X ;  /* 0x0000000000007919 */ /* 0x000e240000002100 */
[----:B0-----:R-:W-:-:S05]  /*10a0*/  IMAD.WIDE.U32 R2, R0, 0x4, RZ ;  /* 0x0000000400027825 */ /* 0x001fca00078e00ff */
[----:B------:R-:W-:-:S04]  /*10b0*/  ISETP.GE.U32.AND P0, PT, R2, UR12, PT ;  /* 0x0000000c02007c0c */ /* 0x000fc8000bf06070 */
[----:B------:R-:W-:-:S04]  /*10c0*/  ISETP.GE.AND.EX P0, PT, R3, UR4, PT, P0 ;  /* 0x0000000403007c0c */ /* 0x000fc8000bf06300 */
[----:B------:R-:W-:-:S13]  /*10d0*/  ISETP.GT.U32.OR P0, PT, R0, 0x3fff, P0 ;  /* 0x00003fff0000780c */ /* 0x000fda0000704470 */
[----:B------:R-:W-:Y:S05]  /*10e0*/  @P0 EXIT ;  /* 0x000000000000094d */ /* 0x000fea0003800000 */
[----:B------:R-:W-:-:S04]  /*10f0*/  IMAD.MOV.U32 R13, RZ, RZ, RZ ;  /* 0x000000ffff0d7224 */ /* 0x000fc800078e00ff */
.L_x_6725:
[C---:B------:R-:W-:Y:S01]  /*1100*/  IMAD.SHL.U32 R2, R0.reuse, 0x10, RZ ;  /* 0x0000001000027824 */ /* 0x040fe200078e00ff */
[----:B------:R-:W-:-:S04]  /*1110*/  SHF.L.U64.HI R3, R0, 0x4, R13 ;  /* 0x0000000400037819 */ /* 0x000fc8000001020d */
[----:B------:R-:W-:-:S04]  /*1120*/  IADD3 R8, P0, R2, UR8, RZ ;  /* 0x0000000802087c10 */ /* 0x000fc8000ff1e0ff */
[----:B------:R-:W-:-:S06]  /*1130*/  IADD3.X R9, R3, UR9, RZ, P0, !PT ;  /* 0x0000000903097c10 */ /* 0x000fcc00087fe4ff */
[----:B------:R-:W2:Y:S01]  /*1140*/  LDG.E.128 R8, [R8.64] ;  /* 0x0000000a08087981 */ /* 0x000ea2000c1e1d00 */
[----:B------:R-:W-:-:S04]  /*1150*/  IADD3 R2, P0, R2, UR6, RZ ;  /* 0x0000000602027c10 */ /* 0x000fc8000ff1e0ff */
[----:B------:R-:W-:-:S05]  /*1160*/  IADD3.X R3, R3, UR7, RZ, P0, !PT ;  /* 0x0000000703037c10 */ /* 0x000fca00087fe4ff */
[----:B------:R0:W5:Y:S01]  /*1170*/  LDG.E.128 R4, [R2.64] ;  /* 0x0000000a02047981 */ /* 0x000162000c1e1d00 */
        /* <DEDUP_REMOVED lines=19> */
.L_x_6705:
        /* <DEDUP_REMOVED lines=10> */
.L_x_6704:
[----:B------:R-:W-:Y:S05]  /*1350*/  BSYNC B1 ;  /* 0x0000000000017941 */ /* 0x000fea0003800000 */
.L_x_6703:
[----:B------:R-:W-:Y:S05]  /*1360*/  BRA `(.L_x_6706) ;  /* 0x000000a000007947 */ /* 0x000fea0003800000 */
.L_x_6702:
        /* <DEDUP_REMOVED lines=10> */
.L_x_6706:
[----:B------:R-:W-:Y:S05]  /*1410*/  BSYNC B0 ;  /* 0x0000000000007941 */ /* 0x000fea0003800000 */
.L_x_6701:
        /* <DEDUP_REMOVED lines=16> */
[----:B------:R-:W-:-:S04]  /*1520*/  SHF.R.S32.HI R5, RZ, 0x1, R4 ;  /* 0x00000001ff057819 */ /* 0x000fc80000011404 */
.L_x_6711:
        /* <DEDUP_REMOVED lines=10> */
.L_x_6710:
[----:B------:R-:W-:Y:S05]  /*15d0*/  BSYNC B1 ;  /* 0x0000000000017941 */ /* 0x000fea0003800000 */
.L_x_6709:
[----:B------:R-:W-:Y:S05]  /*15e0*/  BRA `(.L_x_6712) ;  /* 0x0000009000007947 */ /* 0x000fea0003800000 */
.L_x_6708:
        /* <DEDUP_REMOVED lines=9> */
.L_x_6712:
[----:B------:R-:W-:Y:S05]  /*1680*/  BSYNC B0 ;  /* 0x0000000000007941 */ /* 0x000fea0003800000 */
.L_x_6707:
        /* <DEDUP_REMOVED lines=18> */
.L_x_6717:
        /* <DEDUP_REMOVED lines=10> */
.L_x_6716:
[----:B------:R-:W-:Y:S05]  /*1850*/  BSYNC B1 ;  /* 0x0000000000017941 */ /* 0x000fea0003800000 */
.L_x_6715:
[----:B------:R-:W-:Y:S05]  /*1860*/  BRA `(.L_x_6718) ;  /* 0x0000009000007947 */ /* 0x000fea0003800000 */
.L_x_6714:
        /* <DEDUP_REMOVED lines=9> */
.L_x_6718:
[----:B------:R-:W-:Y:S05]  /*1900*/  BSYNC B0 ;  /* 0x0000000000007941 */ /* 0x000fea0003800000 */
.L_x_6713:
        /* <DEDUP_REMOVED lines=18> */
.L_x_6723:
        /* <DEDUP_REMOVED lines=11> */
.L_x_6722:
[----:B------:R-:W-:Y:S05]  /*1ae0*/  BSYNC B1 ;  /* 0x0000000000017941 */ /* 0x000fea0003800000 */
.L_x_6721:
[----:B------:R-:W-:Y:S05]  /*1af0*/  BRA `(.L_x_6724) ;  /* 0x0000009000007947 */ /* 0x000fea0003800000 */
.L_x_6720:
        /* <DEDUP_REMOVED lines=9> */
.L_x_6724:
[----:B------:R-:W-:Y:S05]  /*1b90*/  BSYNC B0 ;  /* 0x0000000000007941 */ /* 0x000fea0003800000 */
.L_x_6719:
[----:B------:R-:W-:Y:S01]  /*1ba0*/  IADD3 R0, P0, R0, c[0x0][0x0], RZ ;  /* 0x0000000000007a10 */ /* 0x000fe20007f1e0ff */
[----:B------:R0:W-:Y:S03]  /*1bb0*/  STG.E.128 [R2.64], R8 ;  /* 0x0000000802007986 */ /* 0x0001e6000c101d0a */
        /* <DEDUP_REMOVED lines=9> */
.L_x_6726:
        /* <DEDUP_REMOVED lines=11> */
.L_x_8045:


//--------------------- .text._ZN2at6native55_GLOBAL__N__de093ff9_22_ForeachBinaryOpList_cu_a911ec4325multi_tensor_apply_kernelINS1_18TensorListMetadataILi2EEENS1_24BinaryOpListAlphaFunctorIaLi2ELi2ELi0EEEJNS1_13power_functorIaEEaEEEvT_T0_DpT1_ --------------------------
	.section	.text._ZN2at6native55_GLOBAL__N__de093ff9_22_ForeachBinaryOpList_cu_a911ec4325multi_tensor_apply_kernelINS1_18TensorListMetadataILi2EEENS1_24BinaryOpListAlphaFunctorIaLi2ELi2ELi0EEEJNS1_13power_functorIaEEaEEEvT_T0_DpT1_,"ax",@progbits
	.sectioninfo	@"SHI_REGISTERS=32"
	.align	128
.text._ZN2at6native55_GLOBAL__N__de093ff9_22_ForeachBinaryOpList_cu_a911ec4325multi_tensor_apply_kernelINS1_18TensorListMetadataILi2EEENS1_24BinaryOpListAlphaFunctorIaLi2ELi2ELi0EEEJNS1_13power_functorIaEEaEEEvT_T0_DpT1_:
        .type           _ZN2at6native55_GLOBAL__N__de093ff9_22_ForeachBinaryOpList_cu_a911ec4325multi_tensor_apply_kernelINS1_18TensorListMetadataILi2EEENS1_24BinaryOpListAlphaFunctorIaLi2ELi2ELi0EEEJNS1_13power_functorIaEEaEEEvT_T0_DpT1_,@function
        .size           _ZN2at6native55_GLOBAL__N__de093ff9_22_ForeachBinaryOpList_cu_a911ec4325multi_tensor_apply_kernelINS1_18TensorListMetadataILi2EEENS1_24BinaryOpListAlphaFunctorIaLi2ELi2ELi0EEEJNS1_13power_functorIaEEaEEEvT_T0_DpT1_,(.L_x_8046 - _ZN2at6native55_GLOBAL__N__de093ff9_22_ForeachBinaryOpList_cu_a911ec4325multi_tensor_apply_kernelINS1_18TensorListMetadataILi2EEENS1_24BinaryOpListAlphaFunctorIaLi2ELi2ELi0EEEJNS1_13power_functorIaEEaEEEvT_T0_DpT1_)
        .other          _ZN2at6native55_GLOBAL__N__de093ff9_22_ForeachBinaryOpList_cu_a911ec4325multi_tensor_apply_kernelINS1_18TensorListMetadataILi2EEENS1_24BinaryOpListAlphaFunctorIaLi2ELi2ELi0EEEJNS1_13power_functorIaEEaEEEvT_T0_DpT1_,@"STO_CUDA_ENTRY STV_DEFAULT"
_ZN2at6native55_GLOBAL__N__de093ff9_22_ForeachBinaryOpList_cu_a911ec4325multi_tensor_apply_kernelINS1_18TensorListMetadataILi2EEENS1_24BinaryOpListAlphaFunctorIaLi2ELi2ELi0EEEJNS1_13power_functorIaEEaEEEvT_T0_DpT1_:
        /* <DEDUP_REMOVED lines=30> */
.L_x_6751:
        /* <DEDUP_REMOVED lines=86> */
.L_x_6732:
        /* <DEDUP_REMOVED lines=20> */
.L_x_6731:
[----:B------:R-:W-:Y:S05]  /*0880*/  BSYNC B1 ;  /* 0x0000000000017941 */ /* 0x000fea0003800000 */
.L_x_6730:
[----:B------:R-:W-:Y:S05]  /*0890*/  BRA `(.L_x_6733) ;  /* 0x000000b000007947 */ /* 0x000fea0003800000 */
.L_x_6729:
        /* <DEDUP_REMOVED lines=11> */
.L_x_6733:
[----:B------:R-:W-:Y:S05]  /*0950*/  BSYNC B0 ;  /* 0x0000000000007941 */ /* 0x000fea0003800000 */
.L_x_6728:
        /* <DEDUP_REMOVED lines=29> */
.L_x_6738:
        /* <DEDUP_REMOVED lines=20> */
.L_x_6737:
[----:B------:R-:W-:Y:S05]  /*0c70*/  BSYNC B1 ;  /* 0x0000000000017941 */ /* 0x000fea0003800000 */
.L_x_6736:
[----:B------:R-:W-:Y:S05]  /*0c80*/  BRA `(.L_x_6739) ;  /* 0x0000009000007947 */ /* 0x000fea0003800000 */
.L_x_6735:
        /* <DEDUP_REMOVED lines=9> */
.L_x_6739:
[----:B------:R-:W-:Y:S05]  /*0d20*/  BSYNC B0 ;  /* 0x0000000000007941 */ /* 0x000fea0003800000 */
.L_x_6734:
        /* <DEDUP_REMOVED lines=29> */
.L_x_6744:
        /* <DEDUP_REMOVED lines=21> */
.L_x_6743:
[----:B------:R-:W-:Y:S05]  /*1050*/  BRA `(.L_x_6742) ;  /* 0x0000009000007947 */ /* 0x000fea0003800000 */
.L_x_6741:
        /* <DEDUP_REMOVED lines=9> */
.L_x_6742:
[----:B------:R-:W-:Y:S05]  /*10f0*/  BSYNC B0 ;  /* 0x0000000000007941 */ /* 0x000fea0003800000 */
.L_x_6740:
        /* <DEDUP_REMOVED lines=29> */
.L_x_6749:
        /* <DEDUP_REMOVED lines=20> */
.L_x_6748:
[----:B------:R-:W-:Y:S05]  /*1410*/  BSYNC B1 ;  /* 0x0000000000017941 */ /* 0x000fea0003800000 */
.L_x_6747:
[----:B------:R-:W-:Y:S05]  /*1420*/  BRA `(.L_x_6750) ;  /* 0x000000a000007947 */ /* 0x000fea0003800000 */
.L_x_6746:
        /* <DEDUP_REMOVED lines=10> */
.L_x_6750:
[----:B------:R-:W-:Y:S05]  /*14d0*/  BSYNC B0 ;  /* 0x0000000000007941 */ /* 0x000fea0003800000 */
.L_x_6745:
        /* <DEDUP_REMOVED lines=20> */
.L_x_6727:
[----:B------:R-:W0:Y:S02]  /*1620*/  S2R R5, SR_TID.X ;  /* 0x0000000000057919 */ /* 0x000e240000002100 */
[----:B0-----:R-:W-:-:S05]  /*1630*/  IMAD.WIDE.U32 R2, R5, 0x4, RZ ;  /* 0x0000000405027825 */ /* 0x001fca00078e00ff */
[----:B------:R-:W-:-:S04]  /*1640*/  ISETP.GE.U32.AND P0, PT, R2, UR12, PT ;  /* 0x0000000c02007c0c */ /* 0x000fc8000bf06070 */
[----:B------:R-:W-:-:S04]  /*1650*/  ISETP.GE.AND.EX P0, PT, R3, UR5, PT, P0 ;  /* 0x0000000503007c0c */ /* 0x000fc8000bf06300 */
[----:B------:R-:W-:-:S13]  /*1660*/  ISETP.GT.U32.OR P0, PT, R5, 0x3fff, P0 ;  /* 0x00003fff0500780c */ /* 0x000fda0000704470 */
[----:B------:R-:W-:Y:S05]  /*1670*/  @P0 EXIT ;  /* 0x000000000000094d */ /* 0x000fea0003800000 */
[----:B------:R-:W-:-:S04]  /*1680*/  IMAD.MOV.U32 R0, RZ, RZ, RZ ;  /* 0x000000ffff007224 */ /* 0x000fc800078e00ff */
.L_x_6776:
[C---:B------:R-:W-:Y:S01]  /*1690*/  IMAD.SHL.U32 R2, R5.reuse, 0x4, RZ ;  /* 0x0000000405027824 */ /* 0x040fe200078e00ff */
[----:B------:R-:W-:-:S04]  /*16a0*/  SHF.L.U64.HI R3, R5, 0x2, R0 ;  /* 0x0000000205037819 */ /* 0x000fc80000010200 */
[----:B------:R-:W-:-:S04]  /*16b0*/  IADD3 R6, P0, R2, UR13, RZ ;  /* 0x0000000d02067c10 */ /* 0x000fc8000ff1e0ff */
[----:B------:R-:W-:-:S05]  /*16c0*/  IADD3.X R7, R3, UR8, RZ, P0, !PT ;  /* 0x0000000803077c10 */ /* 0x000fca00087fe4ff */
[----:B------:R-:W2:Y:S01]  /*16d0*/  LDG.E R6, [R6.64] ;  /* 0x0000000a06067981 */ /* 0x000ea2000c1e1900 */
[----:B------:R-:W-:-:S04]  /*16e0*/  IADD3 R2, P0, R2, UR14, RZ ;  /* 0x0000000e02027c10 */ /* 0x000fc8000ff1e0ff */
[----:B------:R-:W-:-:S05]  /*16f0*/  IADD3.X R3, R3, UR6, RZ, P0, !PT ;  /* 0x0000000603037c10 */ /* 0x000fca00087fe4ff */
[----:B------:R-:W3:Y:S01]  /*1700*/  LDG.E R4, [R2.64] ;  /* 0x0000000a02047981 */ /* 0x000ee2000c1e1900 */
[----:B------:R-:W0:Y:S01]  /*1710*/  LDC.S8 R9, c[0x0][0xdaa] ;  /* 0x00036a80ff097b82 */ /* 0x000e220000000200 */
[----:B------:R-:W-:Y:S01]  /*1720*/  BSSY B0, `(.L_x_6752) ;  /* 0x0000047000007945 */ /* 0x000fe20003800000 */
[C---:B--2---:R-:W-:Y:S02]  /*1730*/  LOP3.LUT R8, R6.reuse, 0xff, RZ, 0xc0, !PT ;  /* 0x000000ff06087812 */ /* 0x044fe400078ec0ff */
[C---:B------:R-:W-:Y:S02]  /*1740*/  PRMT R13, R6.reuse, 0x7771, RZ ;  /* 0x00007771060d7816 */ /* 0x040fe400000000ff */
[C---:B------:R-:W-:Y:S01]  /*1750*/  PRMT R10, R6.reuse, 0x7772, RZ ;  /* 0x00007772060a7816 */ /* 0x040fe200000000ff */
[----:B0-----:R-:W-:Y:S01]  /*1760*/  IMAD R12, R9, R8, RZ ;  /* 0x00000008090c7224 */ /* 0x001fe200078e02ff */
[----:B------:R-:W-:-:S04]  /*1770*/  PRMT R8, R6, 0x7773, RZ ;  /* 0x0000777306087816 */ /* 0x000fc800000000ff */
[C---:B------:R-:W-:Y:S02]  /*1780*/  PRMT R11, R12.reuse, 0x8880, RZ ;  /* 0x000088800c0b7816 */ /* 0x040fe400000000ff */
[----:B------:R-:W-:Y:S02]  /*1790*/  PRMT R15, R12, 0x8880, RZ ;  /* 0x000088800c0f7816 */ /* 0x000fe400000000ff */
[----:B------:R-:W-:Y:S02]  /*17a0*/  ISETP.GE.AND P0, PT, R11, RZ, PT ;  /* 0x000000ff0b00720c */ /* 0x000fe40003f06270 */
[C---:B---3--:R-:W-:Y:S02]  /*17b0*/  PRMT R17, R4.reuse, 0x7770, RZ ;  /* 0x0000777004117816 */ /* 0x048fe400000000ff */
[C---:B------:R-:W-:Y:S02]  /*17c0*/  PRMT R14, R4.reuse, 0x7771, RZ ;  /* 0x00007771040e7816 */ /* 0x040fe400000000ff */
[----:B------:R-:W-:-:S02]  /*17d0*/  PRMT R7, R4, 0x7772, RZ ;  /* 0x0000777204077816 */ /* 0x000fc400000000ff */
[----:B------:R-:W-:Y:S02]  /*17e0*/  PRMT R6, R4, 0x7773, RZ ;  /* 0x0000777304067816 */ /* 0x000fe400000000ff */
[----:B------:R-:W-:-:S03]  /*17f0*/  PRMT R15, R15, 0x7710, RZ ;  /* 0x000077100f0f7816 */ /* 0x000fc600000000ff */
        /* <DEDUP_REMOVED lines=25> */
.L_x_6756:
[----:B------:R-:W-:Y:S02]  /*1990*/  LOP3.LUT R15, R18, 0x1, RZ, 0xc0, !PT ;  /* 0x00000001120f7812 */ /* 0x000fe400078ec0ff */
[----:B------:R-:W-:Y:S02]  /*19a0*/  PRMT R19, R12, 0x9910, RZ ;  /* 0x000099100c137816 */ /* 0x000fe400000000ff */
[----:B------:R-:W-:Y:S02]  /*19b0*/  ISETP.NE.U32.AND P0, PT, R15, 0x1, PT ;  /* 0x000000010f00780c */ /* 0x000fe40003f05070 */
[C---:B------:R-:W-:Y:S02]  /*19c0*/  LOP3.LUT R15, R18.reuse, 0x80, RZ, 0xc0, !PT ;  /* 0x00000080120f7812 */ /* 0x040fe400078ec0ff */
[----:B------:R-:W-:Y:S02]  /*19d0*/  SEL R12, R17, 0x1, !P0 ;  /* 0x00000001110c7807 */ /* 0x000fe40004000000 */
[----:B------:R-:W-:Y:S01]  /*19e0*/  LEA.HI R16, R15, R18, RZ, 0x19 ;  /* 0x000000120f107211 */ /* 0x000fe200078fc8ff */
[----:B------:R-:W-:Y:S01]  /*19f0*/  IMAD.MOV.U32 R15, RZ, RZ, R19 ;  /* 0x000000ffff0f7224 */ /* 0x000fe200078e0013 */
[----:B------:R-:W-:-:S02]  /*1a00*/  IADD3 R18, R18, 0x1, RZ ;  /* 0x0000000112127810 */ /* 0x000fc40007ffe0ff */
[----:B------:R-:W-:Y:S02]  /*1a10*/  PRMT R20, R17, 0x9910, RZ ;  /* 0x0000991011147816 */ /* 0x000fe400000000ff */
[----:B------:R-:W-:Y:S02]  /*1a20*/  LOP3.LUT R18, R18, 0xff, RZ, 0xc0, !PT ;  /* 0x000000ff12127812 */ /* 0x000fe400078ec0ff */
[----:B------:R-:W-:Y:S01]  /*1a30*/  PRMT R16, R16, 0x8880, RZ ;  /* 0x0000888010107816 */ /* 0x000fe200000000ff */
[----:B------:R-:W-:Y:S01]  /*1a40*/  IMAD.MOV.U32 R17, RZ, RZ, R20 ;  /* 0x000000ffff117224 */ /* 0x000fe200078e0014 */
[----:B------:R-:W-:Y:S02]  /*1a50*/  ISETP.GE.U32.AND P0, PT, R18, 0x3, PT ;  /* 0x000000031200780c */ /* 0x000fe40003f06070 */
[----:B------:R-:W-:Y:S01]  /*1a60*/  PRMT R12, R12, 0x9910, RZ ;  /* 0x000099100c0c7816 */ /* 0x000fe200000000ff */
[----:B------:R-:W-:Y:S01]  /*1a70*/  IMAD R17, R17, R17, RZ ;  /* 0x0000001111117224 */ /* 0x000fe200078e02ff */
[----:B------:R-:W-:-:S03]  /*1a80*/  SHF.R.S32.HI R16, RZ, 0x1, R16 ;  /* 0x00000001ff107819 */ /* 0x000fc60000011410 */
[----:B------:R-:W-:Y:S01]  /*1a90*/  IMAD R12, R15, R12, RZ ;  /* 0x0000000c0f0c7224 */ /* 0x000fe200078e02ff */
[----:B------:R-:W-:-:S05]  /*1aa0*/  PRMT R18, R16, 0x7610, R18 ;  /* 0x0000761010127816 */ /* 0x000fca0000000012 */
[----:B------:R-:W-:Y:S05]  /*1ab0*/  @P0 BRA `(.L_x_6756) ;  /* 0xfffffed000000947 */ /* 0x000fea000383ffff */
.L_x_6755:
[----:B------:R-:W-:Y:S05]  /*1ac0*/  BSYNC B1 ;  /* 0x0000000000017941 */ /* 0x000fea0003800000 */
.L_x_6754:
[----:B------:R-:W-:Y:S05]  /*1ad0*/  BRA `(.L_x_6757) ;  /* 0x000000b000007947 */ /* 0x000fea0003800000 */
.L_x_6753:
        /* <DEDUP_REMOVED lines=11> */
.L_x_6757:
[----:B------:R-:W-:Y:S05]  /*1b90*/  BSYNC B0 ;  /* 0x0000000000007941 */ /* 0x000fea0003800000 */
.L_x_6752:
        /* <DEDUP_REMOVED lines=30> */
.L_x_6762:
        /* <DEDUP_REMOVED lines=19> */
.L_x_6761:
[----:B------:R-:W-:Y:S05]  /*1eb0*/  BSYNC B1 ;  /* 0x0000000000017941 */ /* 0x000fea0003800000 */
.L_x_6760:
[----:B------:R-:W-:Y:S05]  /*1ec0*/  BRA `(.L_x_6763) ;  /* 0x0000009000007947 */ /* 0x000fea0003800000 */
.L_x_6759:
        /* <DEDUP_REMOVED lines=9> */
.L_x_6763:
[----:B------:R-:W-:Y:S05]  /*1f60*/  BSYNC B0 ;  /* 0x0000000000007941 */ /* 0x000fea0003800000 */
.L_x_6758:
        /* <DEDUP_REMOVED lines=29> */
.L_x_6768:
[C---:B------:R-:W-:Y:S02]  /*2140*/  LOP3.LUT R7, R17.reuse, 0x1, RZ, 0xc0, !PT ;  /* 0x0000000111077812 */ /* 0x040fe400078ec0ff */
[----:B------:R-:W-:Y:S02]  /*2150*/  IADD3 R16, R17, 0x1, RZ ;  /* 0x0000000111107810 */ /* 0x000fe40007ffe0ff */
[----:B------:R-:W-:Y:S02]  /*2160*/  ISETP.NE.U32.AND P0, PT, R7, 0x1, PT ;  /* 0x000000010700780c */ /* 0x000fe40003f05070 */
[----:B------:R-:W-:Y:S02]  /*2170*/  LOP3.LUT R16, R16, 0xff, RZ, 0xc0, !PT ;  /* 0x000000ff10107812 */ /* 0x000fe400078ec0ff */
[----:B------:R-:W-:Y:S02]  /*2180*/  LOP3.LUT R14, R17, 0x80, RZ, 0xc0, !PT ;  /* 0x00000080110e7812 */ /* 0x000fe400078ec0ff */
[----:B------:R-:W-:-:S02]  /*2190*/  SEL R7, R15, 0x1, !P0 ;  /* 0x000000010f077807 */ /* 0x000fc40004000000 */
[----:B------:R-:W-:Y:S02]  /*21a0*/  ISETP.GE.U32.AND P0, PT, R16, 0x3, PT ;  /* 0x000000031000780c */ /* 0x000fe40003f06070 */
[----:B------:R-:W-:Y:S02]  /*21b0*/  LEA.HI R14, R14, R17, RZ, 0x19 ;  /* 0x000000110e0e7211 */ /* 0x000fe400078fc8ff */
[----:B------:R-:W-:Y:S02]  /*21c0*/  PRMT R18, R15, 0x9910, RZ ;  /* 0x000099100f127816 */ /* 0x000fe400000000ff */
[----:B------:R-:W-:Y:S02]  /*21d0*/  PRMT R14, R14, 0x8880, RZ ;  /* 0x000088800e0e7816 */ /* 0x000fe400000000ff */
[----:B------:R-:W-:Y:S01]  /*21e0*/  PRMT R10, R10, 0x9910, RZ ;  /* 0x000099100a0a7816 */ /* 0x000fe200000000ff */
[----:B------:R-:W-:Y:S01]  /*21f0*/  IMAD.MOV.U32 R15, RZ, RZ, R18 ;  /* 0x000000ffff0f7224 */ /* 0x000fe200078e0012 */
[----:B------:R-:W-:-:S02]  /*2200*/  PRMT R7, R7, 0x9910, RZ ;  /* 0x0000991007077816 */ /* 0x000fc400000000ff */
[----:B------:R-:W-:Y:S01]  /*2210*/  SHF.R.S32.HI R14, RZ, 0x1, R14 ;  /* 0x00000001ff0e7819 */ /* 0x000fe2000001140e */
[----:B------:R-:W-:Y:S02]  /*2220*/  IMAD R15, R15, R15, RZ ;  /* 0x0000000f0f0f7224 */ /* 0x000fe400078e02ff */
[----:B------:R-:W-:Y:S01]  /*2230*/  IMAD R10, R10, R7, RZ ;  /* 0x000000070a0a7224 */ /* 0x000fe200078e02ff */
[----:B------:R-:W-:Y:S01]  /*2240*/  PRMT R17, R14, 0x7610, R17 ;  /* 0x000076100e117816 */ /* 0x000fe20000000011 */
[----:B------:R-:W-:Y:S05]  /*2250*/  @P0 BRA `(.L_x_6768) ;  /* 0xfffffee000000947 */ /* 0x000fea000383ffff */
.L_x_6767:
[----:B------:R-:W-:Y:S05]  /*2260*/  BSYNC B1 ;  /* 0x0000000000017941 */ /* 0x000fea0003800000 */
.L_x_6766:
[----:B------:R-:W-:Y:S05]  /*2270*/  BRA `(.L_x_6769) ;  /* 0x0000009000007947 */ /* 0x000fea0003800000 */
.L_x_6765:
        /* <DEDUP_REMOVED lines=9> */
.L_x_6769:
[----:B------:R-:W-:Y:S05]  /*2310*/  BSYNC B0 ;  /* 0x0000000000007941 */ /* 0x000fea0003800000 */
.L_x_6764:
        /* <DEDUP_REMOVED lines=20> */
[----:B------:R-:W-:-:S03]  /*2460*/  IMAD R6, R6, R6, RZ ;  /* 0x0000000606067224 */ /* 0x000fc600078e02ff */
[----:B------:R-:W-:-:S03]  /*2470*/  LEA.HI R4, R4, R9, RZ, 0x19 ;  /* 0x0000000904047211 */ /* 0x000fc600078fc8ff */
[----:B------:R-:W-:Y:S05]  /*2480*/  @!P0 BRA `(.L_x_6773) ;  /* 0x000001a000008947 */ /* 0x000fea0003800000 */
[----:B------:R-:W-:Y:S02]  /*2490*/  PRMT R4, R4, 0x8880, RZ ;  /* 0x0000888004047816 */ /* 0x000fe400000000ff */
[----:B------:R-:W-:Y:S02]  /*24a0*/  PRMT R8, R6, 0x7610, R8 ;  /* 0x0000761006087816 */ /* 0x000fe40000000008 */
[----:B------:R-:W-:-:S04]  /*24b0*/  SHF.R.S32.HI R4, RZ, 0x1, R4 ;  /* 0x00000001ff047819 */ /* 0x000fc80000011404 */
[----:B------:R-:W-:-:S04]  /*24c0*/  PRMT R9, R4, 0x7610, R9 ;  /* 0x0000761004097816 */ /* 0x000fc80000000009 */
.L_x_6774:
[C---:B------:R-:W-:Y:S02]  /*24d0*/  LOP3.LUT R6, R9.reuse, 0x80, RZ, 0xc0, !PT ;  /* 0x0000008009067812 */ /* 0x040fe400078ec0ff */
[C---:B------:R-:W-:Y:S02]  /*24e0*/  LOP3.LUT R4, R9.reuse, 0x1, RZ, 0xc0, !PT ;  /* 0x0000000109047812 */ /* 0x040fe400078ec0ff */
[----:B------:R-:W-:Y:S02]  /*24f0*/  LEA.HI R7, R6, R9, RZ, 0x19 ;  /* 0x0000000906077211 */ /* 0x000fe400078fc8ff */
[----:B------:R-:W-:Y:S02]  /*2500*/  ISETP.NE.U32.AND P0, PT, R4, 0x1, PT ;  /* 0x000000010400780c */ /* 0x000fe40003f05070 */
[----:B------:R-:W-:Y:S02]  /*2510*/  IADD3 R9, R9, 0x1, RZ ;  /* 0x0000000109097810 */ /* 0x000fe40007ffe0ff */
[----:B------:R-:W-:-:S02]  /*2520*/  PRMT R11, R11, 0x9910, RZ ;  /* 0x000099100b0b7816 */ /* 0x000fc400000000ff */
[----:B------:R-:W-:Y:S02]  /*2530*/  SEL R4, R8, 0x1, !P0 ;  /* 0x0000000108047807 */ /* 0x000fe40004000000 */
[----:B------:R-:W-:Y:S01]  /*2540*/  LOP3.LUT R9, R9, 0xff, RZ, 0xc0, !PT ;  /* 0x000000ff09097812 */ /* 0x000fe200078ec0ff */
[----:B------:R-:W-:Y:S01]  /*2550*/  IMAD.MOV.U32 R6, RZ, RZ, R11 ;  /* 0x000000ffff067224 */ /* 0x000fe200078e000b */
[----:B------:R-:W-:Y:S02]  /*2560*/  PRMT R4, R4, 0x9910, RZ ;  /* 0x0000991004047816 */ /* 0x000fe400000000ff */
[----:B------:R-:W-:Y:S02]  /*2570*/  ISETP.GE.U32.AND P0, PT, R9, 0x3, PT ;  /* 0x000000030900780c */ /* 0x000fe40003f06070 */
[----:B------:R-:W-:Y:S01]  /*2580*/  PRMT R11, R7, 0x8880, RZ ;  /* 0x00008880070b7816 */ /* 0x000fe200000000ff */
[----:B------:R-:W-:Y:S01]  /*2590*/  IMAD.MOV.U32 R7, RZ, RZ, R4 ;  /* 0x000000ffff077224 */ /* 0x000fe200078e0004 */
[----:B------:R-:W-:-:S03]  /*25a0*/  PRMT R14, R8, 0x9910, RZ ;  /* 0x00009910080e7816 */ /* 0x000fc600000000ff */
[--C-:B------:R-:W-:Y:S02]  /*25b0*/  IMAD.MOV.U32 R4, RZ, RZ, R11.reuse ;  /* 0x000000ffff047224 */ /* 0x100fe400078e000b */
[----:B------:R-:W-:Y:S02]  /*25c0*/  IMAD R6, R6, R7, RZ ;  /* 0x0000000706067224 */ /* 0x000fe400078e02ff */
[----:B------:R-:W-:Y:S01]  /*25d0*/  IMAD.MOV.U32 R8, RZ, RZ, R14 ;  /* 0x000000ffff087224 */ /* 0x000fe200078e000e */
[----:B------:R-:W-:Y:S02]  /*25e0*/  SHF.R.S32.HI R4, RZ, 0x1, R4 ;  /* 0x00000001ff047819 */ /* 0x000fe40000011404 */
[----:B------:R-:W-:Y:S01]  /*25f0*/  PRMT R11, R6, 0x7610, R11 ;  /* 0x00007610060b7816 */ /* 0x000fe2000000000b */
[----:B------:R-:W-:Y:S01]  /*2600*/  IMAD R8, R8, R8, RZ ;  /* 0x0000000808087224 */ /* 0x000fe200078e02ff */
[----:B------:R-:W-:Y:S01]  /*2610*/  PRMT R9, R4, 0x7610, R9 ;  /* 0x0000761004097816 */ /* 0x000fe20000000009 */
[----:B------:R-:W-:Y:S05]  /*2620*/  @P0 BRA `(.L_x_6774) ;  /* 0xfffffea000000947 */ /* 0x000fea000383ffff */
.L_x_6773:
[----:B------:R-:W-:Y:S05]  /*2630*/  BSYNC B1 ;  /* 0x0000000000017941 */ /* 0x000fea0003800000 */
.L_x_6772:
[----:B------:R-:W-:Y:S05]  /*2640*/  BRA `(.L_x_6775) ;  /* 0x0000009000007947 */ /* 0x000fea0003800000 */
.L_x_6771:
        /* <DEDUP_REMOVED lines=9> */
.L_x_6775:
[----:B------:R-:W-:Y:S05]  /*26e0*/  BSYNC B0 ;  /* 0x0000000000007941 */ /* 0x000fea0003800000 */
.L_x_6770:
[----:B------:R-:W-:Y:S02]  /*26f0*/  PRMT R13, R13, 0x7604, R12 ;  /* 0x000076040d0d7816 */ /* 0x000fe4000000000c */
        /* <DEDUP_REMOVED lines=13> */
.L_x_6777:
        /* <DEDUP_REMOVED lines=11> */
.L_x_8046:


//--------------------- .text._ZN2at6native55_GLOBAL__N__de093ff9_22_ForeachBinaryOpList_cu_a911ec4325multi_tensor_apply_kernelINS1_18TensorListMetadataILi2EEENS1_24BinaryOpListAlphaFunctorIhLi2ELi2ELi0EEEJNS1_13power_functorIhEEhEEEvT_T0_DpT1_ --------------------------
	.section	.text._ZN2at6native55_GLOBAL__N__de093ff9_22_ForeachBinaryOpList_cu_a911ec4325multi_tensor_apply_kernelINS1_18TensorListMetadataILi2EEENS1_24BinaryOpListAlphaFunctorIhLi2ELi2ELi0EEEJNS1_13power_functorIhEEhEEEvT_T0_DpT1_,"ax",@progbits
	.sectioninfo	@"SHI_REGISTERS=32"
	.align	128
.text._ZN2at6native55_GLOBAL__N__de093ff9_22_ForeachBinaryOpList_cu_a911ec4325multi_tensor_apply_kernelINS1_18TensorListMetadataILi2EEENS1_24BinaryOpListAlphaFunctorIhLi2ELi2ELi0EEEJNS1_13power_functorIhEEhEEEvT_T0_DpT1_:
        .type           _ZN2at6native55_GLOBAL__N__de093ff9_22_ForeachBinaryOpList_cu_a911ec4325multi_tensor_apply_kernelINS1_18TensorListMetadataILi2EEENS1_24BinaryOpListAlphaFunctorIhLi2ELi2ELi0EEEJNS1_13power_functorIhEEhEEEvT_T0_DpT1_,@function
        .size           _ZN2at6native55_GLOBAL__N__de093ff9_22_ForeachBinaryOpList_cu_a911ec4325multi_tensor_apply_kernelINS1_18TensorListMetadataILi2EEENS1_24BinaryOpListAlphaFunctorIhLi2ELi2ELi0EEEJNS1_13power_functorIhEEhEEEvT_T0_DpT1_,(.L_x_8047 - _ZN2at6native55_GLOBAL__N__de093ff9_22_ForeachBinaryOpList_cu_a911ec4325multi_tensor_apply_kernelINS1_18TensorListMetadataILi2EEENS1_24BinaryOpListAlphaFunctorIhLi2ELi2ELi0EEEJNS1_13power_functorIhEEhEEEvT_T0_DpT1_)
        .other          _ZN2at6native55_GLOBAL__N__de093ff9_22_ForeachBinaryOpList_cu_a911ec4325multi_tensor_apply_kernelINS1_18TensorListMetadataILi2EEENS1_24BinaryOpListAlphaFunctorIhLi2ELi2ELi0EEEJNS1_13power_functorIhEEhEEEvT_T0_DpT1_,@"STO_CUDA_ENTRY STV_DEFAULT"
_ZN2at6native55_GLOBAL__N__de093ff9_22_ForeachBinaryOpList_cu_a911ec4325multi_tensor_apply_kernelINS1_18TensorListMetadataILi2EEENS1_24BinaryOpListAlphaFunctorIhLi2ELi2ELi0EEEJNS1_13power_functorIhEEhEEEvT_T0_DpT1_:
        /* <DEDUP_REMOVED lines=31> */
.L_x_6791:
        /* <DEDUP_REMOVED lines=74> */
.L_x_6781:
        /* <DEDUP_REMOVED lines=15> */
.L_x_6780:
[----:B------:R-:W-:Y:S05]  /*0780*/  BSYNC B0 ;  /* 0x0000000000007941 */ /* 0x000fea0003800000 */
.L_x_6779:
[----:B------:R-:W-:Y:S01]  /*0790*/  LOP3.LUT P6, RZ, R14, 0xff, RZ, 0xc0, !PT ;  /* 0x000000ff0eff7812 */ /* 0x000fe200078cc0ff */
[----:B------:R-:W-:Y:S01]  /*07a0*/  BSSY B0, `(.L_x_6782) ;  /* 0x0000012000007945 */ /* 0x000fe20003800000 */
[----:B------:R-:W-:Y:S01]  /*07b0*/  LOP3.LUT P5, RZ, R12, 0xff, RZ, 0xc0, !PT ;  /* 0x000000ff0cff7812 */ /* 0x000fe200078ac0ff */
[----:B------:R-:W-:Y:S01]  /*07c0*/  IMAD.MOV.U32 R21, RZ, RZ, 0x1 ;  /* 0x00000001ff157424 */ /* 0x000fe200078e00ff */
[----:B------:R-:W-:-:S09]  /*07d0*/  LOP3.LUT P4, RZ, R13, 0xff, RZ, 0xc0, !PT ;  /* 0x000000ff0dff7812 */ /* 0x000fd2000788c0ff */
[----:B------:R-:W-:Y:S05]  /*07e0*/  @!P6 BRA `(.L_x_6783) ;  /* 0x000000d00000e947 */ /* 0x000fea0003800000 */
[----:B------:R-:W-:Y:S02]  /*07f0*/  IMAD.MOV.U32 R15, RZ, RZ, 0x1 ;  /* 0x00000001ff0f7424 */ /* 0x000fe400078e00ff */
.L_x_6784:
        /* <DEDUP_REMOVED lines=12> */
.L_x_6783:
[----:B------:R-:W-:Y:S05]  /*08c0*/  BSYNC B0 ;  /* 0x0000000000007941 */ /* 0x000fea0003800000 */
.L_x_6782:
[----:B------:R-:W-:Y:S01]  /*08d0*/  BSSY B0, `(.L_x_6785) ;  /* 0x0000010000007945 */ /* 0x000fe20003800000 */
[----:B------:R-:W-:Y:S01]  /*08e0*/  IMAD.MOV.U32 R23, RZ, RZ, 0x1 ;  /* 0x00000001ff177424 */ /* 0x000fe200078e00ff */
[----:B------:R-:W-:Y:S05]  /*08f0*/  @!P5 BRA `(.L_x_6786) ;  /* 0x000000d00000d947 */ /* 0x000fea0003800000 */
[----:B------:R-:W-:Y:S02]  /*0900*/  IMAD.MOV.U32 R21, RZ, RZ, 0x1 ;  /* 0x00000001ff157424 */ /* 0x000fe400078e00ff */
.L_x_6787:
        /* <DEDUP_REMOVED lines=12> */
.L_x_6786:
[----:B------:R-:W-:Y:S05]  /*09d0*/  BSYNC B0 ;  /* 0x0000000000007941 */ /* 0x000fea0003800000 */
.L_x_6785:
[----:B------:R-:W-:Y:S01]  /*09e0*/  BSSY B0, `(.L_x_6788) ;  /* 0x0000010000007945 */ /* 0x000fe20003800000 */
[----:B------:R-:W-:Y:S05]  /*09f0*/  @!P4 BRA `(.L_x_6789) ;  /* 0x000000e00000c947 */ /* 0x000fea0003800000 */
[----:B------:R-:W-:Y:S02]  /*0a00*/  IMAD.MOV.U32 R23, RZ, RZ, 0x1 ;  /* 0x00000001ff177424 */ /* 0x000fe400078e00ff */
.L_x_6790:
        /* <DEDUP_REMOVED lines=13> */
.L_x_6789:
[----:B------:R-:W-:Y:S05]  /*0ae0*/  BSYNC B0 ;  /* 0x0000000000007941 */ /* 0x000fea0003800000 */
.L_x_6788:
        /* <DEDUP_REMOVED lines=20> */
.L_x_6778:
[----:B-1----:R-:W0:Y:S02]  /*0c30*/  S2R R4, SR_TID.X ;  /* 0x0000000000047919 */ /* 0x002e240000002100 */
[----:B0-----:R-:W-:-:S05]  /*0c40*/  IMAD.WIDE.U32 R2, R4, 0x4, RZ ;  /* 0x0000000404027825 */ /* 0x001fca00078e00ff */
[----:B------:R-:W-:-:S04]  /*0c50*/  ISETP.GE.U32.AND P0, PT, R2, UR12, PT ;  /* 0x0000000c02007c0c */ /* 0x000fc8000bf06070 */
[----:B------:R-:W-:-:S04]  /*0c60*/  ISETP.GE.AND.EX P0, PT, R3, UR4, PT, P0 ;  /* 0x0000000403007c0c */ /* 0x000fc8000bf06300 */
[----:B------:R-:W-:-:S13]  /*0c70*/  ISETP.GT.U32.OR P0, PT, R4, 0x3fff, P0 ;  /* 0x00003fff0400780c */ /* 0x000fda0000704470 */
[----:B------:R-:W-:Y:S05]  /*0c80*/  @P0 EXIT ;  /* 0x000000000000094d */ /* 0x000fea0003800000 */
[----:B------:R-:W-:-:S04]  /*0c90*/  IMAD.MOV.U32 R5, RZ, RZ, RZ ;  /* 0x000000ffff057224 */ /* 0x000fc800078e00ff */
.L_x_6804:
        /* <DEDUP_REMOVED lines=8> */
[----:B------:R-:W-:Y:S01]  /*0d20*/  PRMT R12, R0, 0x9910, RZ ;  /* 0x00009910000c7816 */ /* 0x000fe200000000ff */
[----:B------:R-:W-:Y:S01]  /*0d30*/  BSSY B0, `(.L_x_6792) ;  /* 0x0000029000007945 */ /* 0x000fe20003800000 */
[----:B------:R-:W-:Y:S01]  /*0d40*/  IMAD.MOV.U32 R13, RZ, RZ, 0x1 ;  /* 0x00000001ff0d7424 */ /* 0x000fe200078e00ff */
[C---:B--2---:R-:W-:Y:S02]  /*0d50*/  LOP3.LUT R15, R6.reuse, 0xff, RZ, 0xc0, !PT ;  /* 0x000000ff060f7812 */ /* 0x044fe400078ec0ff */
[C---:B------:R-:W-:Y:S02]  /*0d60*/  PRMT R8, R6.reuse, 0x7771, RZ ;  /* 0x0000777106087816 */ /* 0x040fe400000000ff */
[----:B------:R-:W-:Y:S01]  /*0d70*/  PRMT R9, R6, 0x7772, RZ ;  /* 0x0000777206097816 */ /* 0x000fe200000000ff */
[----:B------:R-:W-:Y:S01]  /*0d80*/  IMAD R15, R12, R15, RZ ;  /* 0x0000000f0c0f7224 */ /* 0x000fe200078e02ff */
[----:B------:R-:W-:Y:S01]  /*0d90*/  PRMT R11, R6, 0x7773, RZ ;  /* 0x00007773060b7816 */ /* 0x000fe200000000ff */
[----:B------:R-:W-:Y:S01]  /*0da0*/  IMAD.MOV.U32 R6, RZ, RZ, 0x1 ;  /* 0x00000001ff067424 */ /* 0x000fe200078e00ff */
[----:B------:R-:W-:-:S02]  /*0db0*/  PRMT R14, R8, 0x9910, RZ ;  /* 0x00009910080e7816 */ /* 0x000fc400000000ff */
[----:B------:R-:W-:Y:S02]  /*0dc0*/  LOP3.LUT P2, RZ, R15, 0xff, RZ, 0xc0, !PT ;  /* 0x000000ff0fff7812 */ /* 0x000fe4000784c0ff */
[----:B------:R-:W-:Y:S01]  /*0dd0*/  PRMT R8, R9, 0x9910, RZ ;  /* 0x0000991009087816 */ /* 0x000fe200000000ff */
[----:B------:R-:W-:Y:S01]  /*0de0*/  IMAD R14, R12, R14, RZ ;  /* 0x0000000e0c0e7224 */ /* 0x000fe200078e02ff */
[----:B------:R-:W-:Y:S01]  /*0df0*/  PRMT R7, R11, 0x9910, RZ ;  /* 0x000099100b077816 */ /* 0x000fe200000000ff */
[----:B------:R-:W-:Y:S01]  /*0e00*/  IMAD.MOV.U32 R9, RZ, RZ, 0x1 ;  /* 0x00000001ff097424 */ /* 0x000fe200078e00ff */
[----:B---3--:R-:W-:Y:S01]  /*0e10*/  PRMT R11, R10, 0x7772, RZ ;  /* 0x000077720a0b7816 */ /* 0x008fe200000000ff */
[----:B------:R-:W-:Y:S01]  /*0e20*/  IMAD R8, R12, R8, RZ ;  /* 0x000000080c087224 */ /* 0x000fe200078e02ff */
[----:B------:R-:W-:Y:S01]  /*0e30*/  LOP3.LUT P3, RZ, R14, 0xff, RZ, 0xc0, !PT ;  /* 0x000000ff0eff7812 */ /* 0x000fe2000786c0ff */
[----:B------:R-:W-:Y:S01]  /*0e40*/  IMAD R7, R12, R7, RZ ;  /* 0x000000070c077224 */ /* 0x000fe200078e02ff */
[----:B------:R-:W-:-:S02]  /*0e50*/  PRMT R12, R10, 0x7771, RZ ;  /* 0x000077710a0c7816 */ /* 0x000fc400000000ff */
[----:B------:R-:W-:Y:S02]  /*0e60*/  LOP3.LUT P1, RZ, R8, 0xff, RZ, 0xc0, !PT ;  /* 0x000000ff08ff7812 */ /* 0x000fe4000782c0ff */
[----:B------:R-:W-:Y:S01]  /*0e70*/  LOP3.LUT P0, RZ, R7, 0xff, RZ, 0xc0, !PT ;  /* 0x000000ff07ff7812 */ /* 0x000fe2000780c0ff */
[----:B------:R-:W-:Y:S07]  /*0e80*/  @!P2 BRA `(.L_x_6793) ;  /* 0x000001300000a947 */ /* 0x000fee0003800000 */
[----:B------:R-:W-:Y:S01]  /*0e90*/  PRMT R13, R10, 0x7770, RZ ;  /* 0x000077700a0d7816 */ /* 0x000fe200000000ff */
[----:B------:R-:W-:Y:S01]  /*0ea0*/  IMAD.MOV.U32 R17, RZ, RZ, 0x1 ;  /* 0x00000001ff117424 */ /* 0x000fe200078e00ff */
[----:B------:R-:W-:Y:S02]  /*0eb0*/  PRMT R16, R15, 0x7610, R16 ;  /* 0x000076100f107816 */ /* 0x000fe40000000010 */
[----:B------:R-:W-:Y:S02]  /*0ec0*/  PRMT R15, R13, 0x7610, R15 ;  /* 0x000076100d0f7816 */ /* 0x000fe4000000000f */
[----:B------:R-:W-:Y:S02]  /*0ed0*/  PRMT R13, R17, 0x7610, R13 ;  /* 0x00007610110d7816 */ /* 0x000fe4000000000d */
.L_x_6794:
[----:B------:R-:W-:Y:S02]  /*0ee0*/  LOP3.LUT R17, R16, 0x1, RZ, 0xc0, !PT ;  /* 0x0000000110117812 */ /* 0x000fe400078ec0ff */
[----:B------:R-:W-:-:S02]  /*0ef0*/  PRMT R18, R13, 0x9910, RZ ;  /* 0x000099100d127816 */ /* 0x000fc400000000ff */
[----:B------:R-:W-:Y:S02]  /*0f00*/  ISETP.NE.U32.AND P2, PT, R17, 0x1, PT ;  /* 0x000000011100780c */ /* 0x000fe40003f45070 */
[----:B------:R-:W-:Y:S02]  /*0f10*/  LOP3.LUT R13, R16, 0xffff, RZ, 0xc0, !PT ;  /* 0x0000ffff100d7812 */ /* 0x000fe400078ec0ff */
[----:B------:R-:W-:Y:S02]  /*0f20*/  SEL R17, R15, 0x1, !P2 ;  /* 0x000000010f117807 */ /* 0x000fe40005000000 */
        /* <DEDUP_REMOVED lines=9> */
.L_x_6793:
[----:B------:R-:W-:Y:S05]  /*0fc0*/  BSYNC B0 ;  /* 0x0000000000007941 */ /* 0x000fea0003800000 */
.L_x_6792:
[----:B------:R-:W-:Y:S01]  /*0fd0*/  BSSY B0, `(.L_x_6795) ;  /* 0x0000011000007945 */ /* 0x000fe20003800000 */
[----:B------:R-:W-:Y:S05]  /*0fe0*/  @!P3 BRA `(.L_x_6796) ;  /* 0x000000f00000b947 */ /* 0x000fea0003800000 */
[----:B------:R-:W-:-:S03]  /*0ff0*/  IMAD.MOV.U32 R6, RZ, RZ, 0x1 ;  /* 0x00000001ff067424 */ /* 0x000fc600078e00ff */
.L_x_6797:
[----:B------:R-:W-:Y:S02]  /*1000*/  LOP3.LUT R15, R14, 0x1, RZ, 0xc0, !PT ;  /* 0x000000010e0f7812 */ /* 0x000fe400078ec0ff */
[----:B------:R-:W-:Y:S02]  /*1010*/  PRMT R16, R6, 0x9910, RZ ;  /* 0x0000991006107816 */ /* 0x000fe400000000ff */
[----:B------:R-:W-:Y:S02]  /*1020*/  ISETP.NE.U32.AND P2, PT, R15, 0x1, PT ;  /* 0x000000010f00780c */ /* 0x000fe40003f45070 */
[----:B------:R-:W-:Y:S02]  /*1030*/  LOP3.LUT R6, R14, 0xffff, RZ, 0xc0, !PT ;  /* 0x0000ffff0e067812 */ /* 0x000fe400078ec0ff */
[----:B------:R-:W-:Y:S02]  /*1040*/  SEL R15, R12, 0x1, !P2 ;  /* 0x000000010c0f7807 */ /* 0x000fe40005000000 */
[----:B------:R-:W-:-:S02]  /*1050*/  SHF.R.U32.HI R6, RZ, 0x1, R6 ;  /* 0x00000001ff067819 */ /* 0x000fc40000011606 */
        /* <DEDUP_REMOVED lines=8> */
.L_x_6796:
[----:B------:R-:W-:Y:S05]  /*10e0*/  BSYNC B0 ;  /* 0x0000000000007941 */ /* 0x000fea0003800000 */
.L_x_6795:
[----:B------:R-:W-:Y:S01]  /*10f0*/  BSSY B0, `(.L_x_6798) ;  /* 0x0000011000007945 */ /* 0x000fe20003800000 */
[----:B------:R-:W-:Y:S01]  /*1100*/  IMAD.MOV.U32 R12, RZ, RZ, 0x1 ;  /* 0x00000001ff0c7424 */ /* 0x000fe200078e00ff */
[----:B------:R-:W-:Y:S01]  /*1110*/  PRMT R10, R10, 0x7773, RZ ;  /* 0x000077730a0a7816 */ /* 0x000fe200000000ff */
[----:B------:R-:W-:Y:S05]  /*1120*/  @!P1 BRA `(.L_x_6799) ;  /* 0x000000d000009947 */ /* 0x000fea0003800000 */
[----:B------:R-:W-:Y:S02]  /*1130*/  IMAD.MOV.U32 R9, RZ, RZ, 0x1 ;  /* 0x00000001ff097424 */ /* 0x000fe400078e00ff */
.L_x_6800:
        /* <DEDUP_REMOVED lines=12> */
.L_x_6799:
[----:B------:R-:W-:Y:S05]  /*1200*/  BSYNC B0 ;  /* 0x0000000000007941 */ /* 0x000fea0003800000 */
.L_x_6798:
[----:B------:R-:W-:Y:S01]  /*1210*/  BSSY B0, `(.L_x_6801) ;  /* 0x000000f000007945 */ /* 0x000fe20003800000 */
[----:B------:R-:W-:Y:S05]  /*1220*/  @!P0 BRA `(.L_x_6802) ;  /* 0x000000d000008947 */ /* 0x000fea0003800000 */
[----:B------:R-:W-:Y:S02]  /*1230*/  IMAD.MOV.U32 R12, RZ, RZ, 0x1 ;  /* 0x00000001ff0c7424 */ /* 0x000fe400078e00ff */
.L_x_6803:
        /* <DEDUP_REMOVED lines=12> */
.L_x_6802:
[----:B------:R-:W-:Y:S05]  /*1300*/  BSYNC B0 ;  /* 0x0000000000007941 */ /* 0x000fea0003800000 */
.L_x_6801:
        /* <DEDUP_REMOVED lines=14> */
.L_x_6805:
        /* <DEDUP_REMOVED lines=9> */
.L_x_8047:


//--------------------- .text._ZN2at6native55_GLOBAL__N__de093ff9_22_ForeachBinaryOpList_cu_a911ec4325multi_tensor_apply_kernelINS1_18TensorListMetadataILi3EEENS1_24BinaryOpListAlphaFunctorIN3c104HalfELi3ELi2ELi2EEEJNS0_7maximumIfEEfEEEvT_T0_DpT1_ --------------------------
	.section	.text._ZN2at6native55_GLOBAL__N__de093ff9_22_ForeachBinaryOpList_cu_a911ec4325multi_tensor_apply_kernelINS1_18TensorListMetadataILi3EEENS1_24BinaryOpListAlphaFunctorIN3c104HalfELi3ELi2ELi2EEEJNS0_7maximumIfEEfEEEvT_T0_DpT1_,"ax",@progbits
	.sectioninfo	@"SHI_REGISTERS=31"
	.align	128
.text._ZN2at6native55_GLOBAL__N__de093ff9_22_ForeachBinaryOpList_cu_a911ec4325multi_tensor_apply_kernelINS1_18TensorListMetadataILi3EEENS1_24BinaryOpListAlphaFunctorIN3c104HalfELi3ELi2ELi2EEEJNS0_7maximumIfEEfEEEvT_T0_DpT1_:
        .type           _ZN2at6native55_GLOBAL__N__de093ff9_22_ForeachBinaryOpList_cu_a911ec4325multi_tensor_apply_kernelINS1_18TensorListMetadataILi3EEENS1_24BinaryOpListAlphaFunctorIN3c104HalfELi3ELi2ELi2EEEJNS0_7maximumIfEEfEEEvT_T0_DpT1_,@function
        .size           _ZN2at6native55_GLOBAL__N__de093ff9_22_ForeachBinaryOpList_cu_a911ec4325multi_tensor_apply_kernelINS1_18TensorListMetadataILi3EEENS1_24BinaryOpListAlphaFunctorIN3c104HalfELi3ELi2ELi2EEEJNS0_7maximumIfEEfEEEvT_T0_DpT1_,(.L_x_8048 - _ZN2at6native55_GLOBAL__N__de093ff9_22_ForeachBinaryOpList_cu_a911ec4325multi_tensor_apply_kernelINS1_18TensorListMetadataILi3EEENS1_24BinaryOpListAlphaFunctorIN3c104HalfELi3ELi2ELi2EEEJNS0_7maximumIfEEfEEEvT_T0_DpT1_)
        .other          _ZN2at6native55_GLOBAL__N__de093ff9_22_ForeachBinaryOpList_cu_a911ec4325multi_tensor_apply_kernelINS1_18TensorListMetadataILi3EEENS1_24BinaryOpListAlphaFunctorIN3c104HalfELi3ELi2ELi2EEEJNS0_7maximumIfEEfEEEvT_T0_DpT1_,@"STO_CUDA_ENTRY STV_DEFAULT"
_ZN2at6native55_GLOBAL__N__de093ff9_22_ForeachBinaryOpList_cu_a911ec4325multi_tensor_apply_kernelINS1_18TensorListMetadataILi3EEENS1_24BinaryOpListAlphaFunctorIN3c104HalfELi3ELi2ELi2EEEJNS0_7maximumIfEEfEEEvT_T0_DpT1_:
        /* <DEDUP_REMOVED lines=32> */
.L_x_6807:
[----:B0-----:R-:W-:Y:S02]  /*0200*/  IADD3 R21, P0, R12, R16, RZ ;  /* 0x000000100c157210 */ /* 0x001fe40007f1e0ff */
[----:B------:R-:W-:Y:S02]  /*0210*/  PRMT R24, RZ, 0x7610, R24 ;  /* 0x00007610ff187816 */ /* 0x000fe40000000018 */
[C---:B------:R-:W-:Y:S01]  /*0220*/  ISETP.GE.U32.AND P1, PT, R21.reuse, 0x10000, PT ;  /* 0x000100001500780c */ /* 0x040fe20003f26070 */
[----:B------:R-:W-:Y:S01]  /*0230*/  IMAD.X R20, RZ, RZ, R17, P0 ;  /* 0x000000ffff147224 */ /* 0x000fe200000e0611 */
[C---:B------:R-:W-:Y:S02]  /*0240*/  ISETP.LT.U32.AND P0, PT, R21.reuse, UR14, PT ;  /* 0x0000000e15007c0c */ /* 0x040fe4000bf01070 */
[----:B------:R-:W-:-:S02]  /*0250*/  IADD3 R18, P2, R21, c[0x0][0x0], RZ ;  /* 0x0000000015127a10 */ /* 0x000fc40007f5e0ff */
[C---:B------:R-:W-:Y:S02]  /*0260*/  ISETP.GE.U32.AND.EX P1, PT, R20.reuse, RZ, PT, P1 ;  /* 0x000000ff1400720c */ /* 0x040fe40003f26110 */
[----:B------:R-:W-:Y:S01]  /*0270*/  PRMT R25, RZ, 0x7610, R25 ;  /* 0x00007610ff197816 */ /* 0x000fe20000000019 */
[----:B------:R-:W-:Y:S01]  /*0280*/  IMAD.X R15, RZ, RZ, R20, P2 ;  /* 0x000000ffff0f7224 */ /* 0x000fe200010e0614 */
[----:B------:R-:W-:Y:S02]  /*0290*/  ISETP.LT.AND.EX P1, PT, R20, UR4, !P1, P0 ;  /* 0x0000000414007c0c */ /* 0x000fe4000cf21300 */
[C---:B------:R-:W-:Y:S02]  /*02a0*/  ISETP.GE.U32.AND P0, PT, R18.reuse, 0x10000, PT ;  /* 0x000100001200780c */ /* 0x040fe40003f06070 */
[----:B------:R-:W-:Y:S02]  /*02b0*/  ISETP.LT.U32.AND P2, PT, R18, UR14, PT ;  /* 0x0000000e12007c0c */ /* 0x000fe4000bf41070 */
[----:B------:R-:W-:-:S04]  /*02c0*/  ISETP.GE.U32.AND.EX P0, PT, R15, RZ, PT, P0 ;  /* 0x000000ff0f00720c */ /* 0x000fc80003f06100 */
[----:B------:R-:W-:-:S03]  /*02d0*/  ISETP.LT.AND.EX P0, PT, R15, UR4, !P0, P2 ;  /* 0x000000040f007c0c */ /* 0x000fc6000c701320 */
[----:B------:R-:W-:Y:S01]  /*02e0*/  @P1 LEA R2, P3, R21, UR6, 0x1 ;  /* 0x0000000615021c11 */ /* 0x000fe2000f8608ff */
[----:B------:R-:W-:Y:S01]  /*02f0*/  IMAD R22, R13, 0x3, RZ ;  /* 0x000000030d167824 */ /* 0x000fe200078e02ff */
[C---:B------:R-:W-:Y:S02]  /*0300*/  @P1 LEA R6, P4, R21.reuse, UR8, 0x1 ;  /* 0x0000000815061c11 */ /* 0x040fe4000f8808ff */
[--C-:B------:R-:W-:Y:S02]  /*0310*/  @P1 LEA.HI.X R3, R21, UR7, R20.reuse, 0x1, P3 ;  /* 0x0000000715031c11 */ /* 0x100fe400098f0c14 */
[-C--:B------:R-:W-:Y:S02]  /*0320*/  LEA R14, P3, R13, R21.reuse, 0x1 ;  /* 0x000000150d0e7211 */ /* 0x080fe400078608ff */
[--C-:B------:R-:W-:Y:S01]  /*0330*/  @P1 LEA.HI.X R7, R21, UR9, R20.reuse, 0x1, P4 ;  /* 0x0000000915071c11 */ /* 0x100fe2000a0f0c14 */
[----:B------:R0:W2:Y:S01]  /*0340*/  @P1 LDG.E.U16 R25, [R2.64] ;  /* 0x0000000c02191981 */ /* 0x0000a2000c1e1500 */
[----:B------:R-:W-:Y:S01]  /*0350*/  ISETP.GE.U32.AND P2, PT, R14, 0x10000, PT ;  /* 0x000100000e00780c */ /* 0x000fe20003f46070 */
[----:B------:R-:W-:Y:S01]  /*0360*/  IMAD.X R19, RZ, RZ, R20, P3 ;  /* 0x000000ffff137224 */ /* 0x000fe200018e0614 */
[----:B------:R-:W-:Y:S01]  /*0370*/  IADD3 R22, P4, R22, R21, RZ ;  /* 0x0000001516167210 */ /* 0x000fe20007f9e0ff */
[----:B------:R1:W3:Y:S01]  /*0380*/  @P1 LDG.E.U16 R24, [R6.64] ;  /* 0x0000000c06181981 */ /* 0x0002e2000c1e1500 */
[----:B------:R-:W-:-:S02]  /*0390*/  ISETP.LT.U32.AND P3, PT, R14, UR14, PT ;  /* 0x0000000e0e007c0c */ /* 0x000fc4000bf61070 */
[C---:B------:R-:W-:Y:S01]  /*03a0*/  ISETP.GE.U32.AND.EX P2, PT, R19.reuse, RZ, PT, P2 ;  /* 0x000000ff1300720c */ /* 0x040fe20003f46120 */
[----:B------:R-:W-:Y:S01]  /*03b0*/  IMAD.X R23, RZ, RZ, R20, P4 ;  /* 0x000000ffff177224 */ /* 0x000fe200020e0614 */
[C---:B------:R-:W-:Y:S02]  /*03c0*/  @P0 LEA R4, P6, R18.reuse, UR8, 0x1 ;  /* 0x0000000812040c11 */ /* 0x040fe4000f8c08ff */
[----:B------:R-:W-:Y:S02]  /*03d0*/  PRMT R26, RZ, 0x7610, R26 ;  /* 0x00007610ff1a7816 */ /* 0x000fe4000000001a */
[----:B------:R-:W-:Y:S02]  /*03e0*/  ISETP.LT.AND.EX P3, PT, R19, UR4, !P2, P3 ;  /* 0x0000000413007c0c */ /* 0x000fe4000d761330 */
[----:B------:R-:W-:Y:S02]  /*03f0*/  @P0 LEA.HI.X R5, R18, UR9, R15, 0x1, P6 ;  /* 0x0000000912050c11 */ /* 0x000fe4000b0f0c0f */
[----:B------:R-:W-:-:S02]  /*0400*/  ISETP.GE.U32.AND P2, PT, R22, 0x10000, PT ;  /* 0x000100001600780c */ /* 0x000fc40003f46070 */
[----:B------:R-:W-:Y:S01]  /*0410*/  @P0 LEA R8, P5, R18, UR6, 0x1 ;  /* 0x0000000612080c11 */ /* 0x000fe2000f8a08ff */
[----:B------:R4:W5:Y:S01]  /*0420*/  @P0 LDG.E.U16 R26, [R4.64] ;  /* 0x0000000c041a0981 */ /* 0x000962000c1e1500 */
[----:B------:R-:W-:Y:S02]  /*0430*/  PRMT R0, RZ, 0x7610, R0 ;  /* 0x00007610ff007816 */ /* 0x000fe40000000000 */
[----:B------:R-:W-:Y:S02]  /*0440*/  ISETP.LT.U32.AND P4, PT, R22, UR14, PT ;  /* 0x0000000e16007c0c */ /* 0x000fe4000bf81070 */
[C---:B------:R-:W-:Y:S02]  /*0450*/  ISETP.GE.U32.AND.EX P2, PT, R23.reuse, RZ, PT, P2 ;  /* 0x000000ff1700720c */ /* 0x040fe40003f46120 */
[----:B------:R-:W-:Y:S02]  /*0460*/  @P0 LEA.HI.X R9, R18, UR7, R15, 0x1, P5 ;  /* 0x0000000712090c11 */ /* 0x000fe4000a8f0c0f */
[----:B------:R-:W-:-:S03]  /*0470*/  ISETP.LT.AND.EX P2, PT, R23, UR4, !P2, P4 ;  /* 0x0000000417007c0c */ /* 0x000fc6000d741340 */
[----:B------:R1:W5:Y:S01]  /*0480*/  @P0 LDG.E.U16 R0, [R8.64] ;  /* 0x0000000c08000981 */ /* 0x000362000c1e1500 */
[C---:B0-----:R-:W-:Y:S02]  /*0490*/  @P3 LEA R2, P5, R14.reuse, UR8, 0x1 ;  /* 0x000000080e023c11 */ /* 0x041fe4000f8a08ff */
[----:B------:R-:W-:Y:S02]  /*04a0*/  PRMT R27, RZ, 0x7610, R27 ;  /* 0x00007610ff1b7816 */ /* 0x000fe4000000001b */
[C---:B------:R-:W-:Y:S02]  /*04b0*/  @P3 LEA.HI.X R3, R14.reuse, UR9, R19, 0x1, P5 ;  /* 0x000000090e033c11 */ /* 0x040fe4000a8f0c13 */
[----:B------:R-:W-:-:S03]  /*04c0*/  @P3 LEA R10, P4, R14, UR6, 0x1 ;  /* 0x000000060e0a3c11 */ /* 0x000fc6000f8808ff */
[----:B----4-:R-:W-:Y:S01]  /*04d0*/  @P2 LEA R4, P5, R22, UR8, 0x1 ;  /* 0x0000000816042c11 */ /* 0x010fe2000f8a08ff */
[----:B------:R0:W4:Y:S01]  /*04e0*/  @P3 LDG.E.U16 R27, [R2.64] ;  /* 0x0000000c021b3981 */ /* 0x000122000c1e1500 */
[----:B------:R-:W-:Y:S02]  /*04f0*/  PRMT R28, RZ, 0x7610, R28 ;  /* 0x00007610ff1c7816 */ /* 0x000fe4000000001c */
[----:B-1----:R-:W-:Y:S02]  /*0500*/  PRMT R8, RZ, 0x7610, R8 ;  /* 0x00007610ff087816 */ /* 0x002fe40000000008 */
[----:B------:R-:W-:Y:S02]  /*0510*/  @P3 LEA.HI.X R11, R14, UR7, R19, 0x1, P4 ;  /* 0x000000070e0b3c11 */ /* 0x000fe4000a0f0c13 */
[C---:B------:R-:W-:Y:S02]  /*0520*/  @P2 LEA.HI.X R5, R22.reuse, UR9, R23, 0x1, P5 ;  /* 0x0000000916052c11 */ /* 0x040fe4000a8f0c17 */
[----:B------:R-:W-:Y:S01]  /*0530*/  @P2 LEA R6, P4, R22, UR6, 0x1 ;  /* 0x0000000616062c11 */ /* 0x000fe2000f8808ff */
[----:B------:R1:W4:Y:S01]  /*0540*/  @P3 LDG.E.U16 R28, [R10.64] ;  /* 0x0000000c0a1c3981 */ /* 0x000322000c1e1500 */
[----:B------:R-:W-:-:S02]  /*0550*/  PRMT R9, RZ, 0x7610, R9 ;  /* 0x00007610ff097816 */ /* 0x000fc40000000009 */
[----:B------:R-:W-:Y:S01]  /*0560*/  @P2 LEA.HI.X R7, R22, UR7, R23, 0x1, P4 ;  /* 0x0000000716072c11 */ /* 0x000fe2000a0f0c17 */
[----:B------:R1:W4:Y:S04]  /*0570*/  @P2 LDG.E.U16 R8, [R4.64] ;  /* 0x0000000c04082981 */ /* 0x000328000c1e1500 */
[----:B------:R1:W4:Y:S01]  /*0580*/  @P2 LDG.E.U16 R9, [R6.64] ;  /* 0x0000000c06092981 */ /* 0x000322000c1e1500 */
[----:B0-----:R-:W-:-:S04]  /*0590*/  @P1 LEA R2, P6, R21, UR10, 0x1 ;  /* 0x0000000a15021c11 */ /* 0x001fc8000f8c08ff */
[----:B------:R-:W-:Y:S01]  /*05a0*/  @P1 LEA.HI.X R3, R21, UR11, R20, 0x1, P6 ;  /* 0x0000000b15031c11 */ /* 0x000fe2000b0f0c14 */
[----:B---3--:R-:W-:Y:S02]  /*05b0*/  HADD2.F32 R24, -RZ, R24.H0_H0 ;  /* 0x20000018ff187230 */ /* 0x008fe40000004100 */
[----:B--2---:R-:W-:-:S03]  /*05c0*/  HADD2.F32 R25, -RZ, R25.H0_H0 ;  /* 0x20000019ff197230 */ /* 0x004fc60000004100 */
[----:B-1----:R-:W-:Y:S02]  /*05d0*/  FMUL.FTZ R10, R24, c[0x0][0xdac] ;  /* 0x00036b00180a7a20 */ /* 0x002fe40000410000 */
[----:B------:R-:W-:-:S03]  /*05e0*/  FSETP.GTU.FTZ.AND P4, PT, |R25|, +INF , PT ;  /* 0x7f8000001900780b */ /* 0x000fc60003f9c200 */
[----:B------:R-:W-:Y:S01]  /*05f0*/  FSETP.GT.FTZ.AND P5, PT, R25, R10, PT ;  /* 0x0000000a1900720b */ /* 0x000fe20003fb4000 */
[----:B-----5:R-:W-:-:S03]  /*0600*/  HADD2.F32 R26, -RZ, R26.H0_H0 ;  /* 0x2000001aff1a7230 */ /* 0x020fc60000004100 */
[----:B------:R-:W-:Y:S02]  /*0610*/  PLOP3.LUT P4, PT, P4, P5, PT, 0xa8, 0x0 ;  /* 0x000000000000781c */ /* 0x000fe4000278b570 */
[----:B------:R-:W-:Y:S01]  /*0620*/  FMUL.FTZ R11, R26, c[0x0][0xdac] ;  /* 0x00036b001a0b7a20 */ /* 0x000fe20000410000 */
[----:B------:R-:W-:-:S05]  /*0630*/  HADD2.F32 R0, -RZ, R0.H0_H0 ;  /* 0x20000000ff007230 */ /* 0x000fca0000004100 */
[C---:B------:R-:W-:Y:S02]  /*0640*/  FSETP.GTU.FTZ.AND P5, PT, |R0|.reuse, +INF , PT ;  /* 0x7f8000000000780b */ /* 0x040fe40003fbc200 */
[----:B------:R-:W-:-:S04]  /*0650*/  FSETP.GT.FTZ.AND P6, PT, R0, R11, PT ;  /* 0x0000000b0000720b */ /* 0x000fc80003fd4000 */
[----:B------:R-:W-:Y:S02]  /*0660*/  PLOP3.LUT P5, PT, P5, P6, PT, 0xa8, 0x0 ;  /* 0x000000000000781c */ /* 0x000fe40002fad570 */
[----:B------:R-:W-:Y:S01]  /*0670*/  @P0 LEA R4, P6, R18, UR10, 0x1 ;  /* 0x0000000a12040c11 */ /* 0x000fe2000f8c08ff */
[----:B----4-:R-:W-:-:S03]  /*0680*/  HADD2.F32 R27, -RZ, R27.H0_H0 ;  /* 0x2000001bff1b7230 */ /* 0x010fc60000004100 */
[----:B------:R-:W-:Y:S02]  /*0690*/  @P0 LEA.HI.X R5, R18, UR11, R15, 0x1, P6 ;  /* 0x0000000b12050c11 */ /* 0x000fe4000b0f0c0f */
[C---:B------:R-:W-:Y:S01]  /*06a0*/  @P3 LEA R6, P6, R14.reuse, UR10, 0x1 ;  /* 0x0000000a0e063c11 */ /* 0x040fe2000f8c08ff */
[----:B------:R-:W-:Y:S01]  /*06b0*/  FMUL.FTZ R27, R27, c[0x0][0xdac] ;  /* 0x00036b001b1b7a20 */ /* 0x000fe20000410000 */
[----:B------:R-:W-:Y:S02]  /*06c0*/  HADD2.F32 R28, -RZ, R28.H0_H0 ;  /* 0x2000001cff1c7230 */ /* 0x000fe40000004100 */
[----:B------:R-:W-:Y:S01]  /*06d0*/  @P3 LEA.HI.X R7, R14, UR11, R19, 0x1, P6 ;  /* 0x0000000b0e073c11 */ /* 0x000fe2000b0f0c13 */
[----:B------:R-:W-:Y:S01]  /*06e0*/  HADD2.F32 R14, -RZ, R8.H0_H0 ;  /* 0x20000008ff0e7230 */ /* 0x000fe20000004100 */
[----:B------:R-:W-:Y:S02]  /*06f0*/  FSEL R10, R25, R10, P4 ;  /* 0x0000000a190a7208 */ /* 0x000fe40002000000 */
[----:B------:R-:W-:Y:S01]  /*0700*/  FSEL R0, R0, R11, P5 ;  /* 0x0000000b00007208 */ /* 0x000fe20002800000 */
[----:B------:R-:W-:Y:S01]  /*0710*/  HADD2.F32 R11, -RZ, R9.H0_H0 ;  /* 0x20000009ff0b7230 */ /* 0x000fe20000004100 */
[----:B------:R-:W-:Y:S01]  /*0720*/  @P2 LEA R8, P6, R22, UR10, 0x1 ;  /* 0x0000000a16082c11 */ /* 0x000fe2000f8c08ff */
[----:B------:R-:W-:Y:S01]  /*0730*/  FMUL.FTZ R14, R14, c[0x0][0xdac] ;  /* 0x00036b000e0e7a20 */ /* 0x000fe20000410000 */
[----:B------:R-:W-:-:S02]  /*0740*/  FSETP.GTU.FTZ.AND P4, PT, |R28|, +INF , PT ;  /* 0x7f8000001c00780b */ /* 0x000fc40003f9c200 */
[----:B------:R-:W-:Y:S02]  /*0750*/  FSETP.GT.FTZ.AND P5, PT, R28, R27, PT ;  /* 0x0000001b1c00720b */ /* 0x000fe40003fb4000 */
[----:B------:R-:W-:Y:S02]  /*0760*/  @P2 LEA.HI.X R9, R22, UR11, R23, 0x1, P6 ;  /* 0x0000000b16092c11 */ /* 0x000fe4000b0f0c17 */
[----:B------:R-:W-:Y:S02]  /*0770*/  PLOP3.LUT P4, PT, P4, P5, PT, 0xa8, 0x0 ;  /* 0x000000000000781c */ /* 0x000fe4000278b570 */
[C---:B------:R-:W-:Y:S02]  /*0780*/  FSETP.GTU.FTZ.AND P5, PT, |R11|.reuse, +INF , PT ;  /* 0x7f8000000b00780b */ /* 0x040fe40003fbc200 */
[----:B------:R-:W-:-:S04]  /*0790*/  FSETP.GT.FTZ.AND P6, PT, R11, R14, PT ;  /* 0x0000000e0b00720b */ /* 0x000fc80003fd4000 */
[----:B------:R-:W-:Y:S02]  /*07a0*/  PLOP3.LUT P5, PT, P5, P6, PT, 0xa8, 0x0 ;  /* 0x000000000000781c */ /* 0x000fe40002fad570 */
[----:B------:R-:W-:Y:S01]  /*07b0*/  FSEL R27, R28, R27, P4 ;  /* 0x0000001b1c1b7208 */ /* 0x000fe20002000000 */
[----:B------:R-:W-:Y:S01]  /*07c0*/  IMAD.MOV.U32 R15, RZ, RZ, c[0x0][0x0] ;  /* 0x00000000ff0f7624 */ /* 0x000fe200078e00ff */
[----:B------:R-:W-:Y:S02]  /*07d0*/  FSEL R11, R11, R14, P5 ;  /* 0x0000000e0b0b7208 */ /* 0x000fe40002800000 */
[----:B------:R-:W-:Y:S02]  /*07e0*/  F2FP.PACK_AB R10, RZ, R10 ;  /* 0x0000000aff0a723e */ /* 0x000fe400000000ff */
[----:B------:R-:W-:Y:S02]  /*07f0*/  F2FP.PACK_AB R0, RZ, R0 ;  /* 0x00000000ff00723e */ /* 0x000fe400000000ff */
        /* <DEDUP_REMOVED lines=13> */
.L_x_6806:
[----:B------:R-:W0:Y:S02]  /*08d0*/  S2R R0, SR_TID.X ;  /* 0x0000000000007919 */ /* 0x000e240000002100 */
[----:B0-----:R-:W-:-:S05]  /*08e0*/  IMAD.WIDE.U32 R2, R0, 0x4, RZ ;  /* 0x0000000400027825 */ /* 0x001fca00078e00ff */
[----:B------:R-:W-:-:S04]  /*08f0*/  ISETP.GE.U32.AND P0, PT, R2, UR14, PT ;  /* 0x0000000e02007c0c */ /* 0x000fc8000bf06070 */
[----:B------:R-:W-:-:S04]  /*0900*/  ISETP.GE.AND.EX P0, PT, R3, UR4, PT, P0 ;  /* 0x0000000403007c0c */ /* 0x000fc8000bf06300 */
[----:B------:R-:W-:-:S13]  /*0910*/  ISETP.GT.U32.OR P0, PT, R0, 0x3fff, P0 ;  /* 0x00003fff0000780c */ /* 0x000fda0000704470 */
[----:B------:R-:W-:Y:S05]  /*0920*/  @P0 EXIT ;  /* 0x000000000000094d */ /* 0x000fea0003800000 */
[----:B------:R-:W-:-:S04]  /*0930*/  IMAD.MOV.U32 R3, RZ, RZ, RZ ;  /* 0x000000ffff037224 */ /* 0x000fc800078e00ff */
.L_x_6808:
[C---:B------:R-:W-:Y:S01]  /*0940*/  IMAD.SHL.U32 R16, R0.reuse, 0x8, RZ ;  /* 0x0000000800107824 */ /* 0x040fe200078e00ff */
[----:B------:R-:W-:-:S04]  /*0950*/  SHF.L.U64.HI R15, R0, 0x3, R3 ;  /* 0x00000003000f7819 */ /* 0x000fc80000010203 */
[C---:B------:R-:W-:Y:S02]  /*0960*/  IADD3 R6, P1, R16.reuse, UR8, RZ ;  /* 0x0000000810067c10 */ /* 0x040fe4000ff3e0ff */
[----:B------:R-:W-:Y:S02]  /*0970*/  IADD3 R4, P0, R16, UR6, RZ ;  /* 0x0000000610047c10 */ /* 0x000fe4000ff1e0ff */
[C---:B------:R-:W-:Y:S02]  /*0980*/  IADD3.X R7, R15.reuse, UR9, RZ, P1, !PT ;  /* 0x000000090f077c10 */ /* 0x040fe40008ffe4ff */
[----:B------:R-:W-:-:S04]  /*0990*/  IADD3.X R5, R15, UR7, RZ, P0, !PT ;  /* 0x000000070f057c10 */ /* 0x000fc800087fe4ff */
[----:B------:R-:W2:Y:S04]  /*09a0*/  LDG.E.64 R6, [R6.64] ;  /* 0x0000000c06067981 */ /* 0x000ea8000c1e1b00 */
[----:B------:R-:W3:Y:S01]  /*09b0*/  LDG.E.64 R4, [R4.64] ;  /* 0x0000000c04047981 */ /* 0x000ee2000c1e1b00 */
[--C-:B--2---:R-:W-:Y:S02]  /*09c0*/  HADD2.F32 R8, -RZ, R6.reuse.H0_H0 ;  /* 0x20000006ff087230 */ /* 0x104fe40000004100 */
[----:B------:R-:W-:Y:S02]  /*09d0*/  HADD2.F32 R10, -RZ, R6.H1_H1 ;  /* 0x30000006ff0a7230 */ /* 0x000fe40000004100 */
[--C-:B---3--:R-:W-:Y:S02]  /*09e0*/  HADD2.F32 R11, -RZ, R5.reuse.H0_H0 ;  /* 0x20000005ff0b7230 */ /* 0x108fe40000004100 */
[----:B------:R-:W-:Y:S01]  /*09f0*/  HADD2.F32 R13, -RZ, R5.H1_H1 ;  /* 0x30000005ff0d7230 */ /* 0x000fe20000004100 */
[----:B------:R-:W-:Y:S01]  /*0a00*/  FMUL.FTZ R5, R8, c[0x0][0xdac] ;  /* 0x00036b0008057a20 */ /* 0x000fe20000410000 */
[----:B------:R-:W-:-:S02]  /*0a10*/  HADD2.F32 R2, -RZ, R4.H0_H0 ;  /* 0x20000004ff027230 */ /* 0x000fc40000004100 */
[--C-:B------:R-:W-:Y:S02]  /*0a20*/  HADD2.F32 R12, -RZ, R7.reuse.H0_H0 ;  /* 0x20000007ff0c7230 */ /* 0x100fe40000004100 */
[----:B------:R-:W-:Y:S01]  /*0a30*/  HADD2.F32 R14, -RZ, R7.H1_H1 ;  /* 0x30000007ff0e7230 */ /* 0x000fe20000004100 */
[C---:B------:R-:W-:Y:S01]  /*0a40*/  FSETP.GTU.FTZ.AND P0, PT, |R2|.reuse, +INF , PT ;  /* 0x7f8000000200780b */ /* 0x040fe20003f1c200 */
[----:B------:R-:W-:Y:S01]  /*0a50*/  HADD2.F32 R9, -RZ, R4.H1_H1 ;  /* 0x30000004ff097230 */ /* 0x000fe20000004100 */
[----:B------:R-:W-:Y:S01]  /*0a60*/  FSETP.GT.FTZ.AND P2, PT, R2, R5, PT ;  /* 0x000000050200720b */ /* 0x000fe20003f54000 */
[----:B------:R-:W-:Y:S02]  /*0a70*/  FMUL.FTZ R10, R10, c[0x0][0xdac] ;  /* 0x00036b000a0a7a20 */ /* 0x000fe40000410000 */
[----:B------:R-:W-:Y:S02]  /*0a80*/  FMUL.FTZ R12, R12, c[0x0][0xdac] ;  /* 0x00036b000c0c7a20 */ /* 0x000fe40000410000 */
[----:B------:R-:W-:Y:S01]  /*0a90*/  FMUL.FTZ R14, R14, c[0x0][0xdac] ;  /* 0x00036b000e0e7a20 */ /* 0x000fe20000410000 */
[----:B------:R-:W-:-:S02]  /*0aa0*/  PLOP3.LUT P0, PT, P0, P2, PT, 0xa8, 0x0 ;  /* 0x000000000000781c */ /* 0x000fc40000705570 */
[C---:B------:R-:W-:Y:S02]  /*0ab0*/  FSETP.GTU.FTZ.AND P5, PT, |R9|.reuse, +INF , PT ;  /* 0x7f8000000900780b */ /* 0x040fe40003fbc200 */
[----:B------:R-:W-:Y:S02]  /*0ac0*/  FSETP.GT.FTZ.AND P6, PT, R9, R10, PT ;  /* 0x0000000a0900720b */ /* 0x000fe40003fd4000 */
[----:B------:R-:W-:Y:S02]  /*0ad0*/  FSETP.GTU.FTZ.AND P3, PT, |R11|, +INF , PT ;  /* 0x7f8000000b00780b */ /* 0x000fe40003f7c200 */
[----:B------:R-:W-:Y:S02]  /*0ae0*/  FSETP.GTU.FTZ.AND P1, PT, |R13|, +INF , PT ;  /* 0x7f8000000d00780b */ /* 0x000fe40003f3c200 */
[----:B------:R-:W-:Y:S02]  /*0af0*/  FSETP.GT.FTZ.AND P4, PT, R11, R12, PT ;  /* 0x0000000c0b00720b */ /* 0x000fe40003f94000 */
[----:B------:R-:W-:-:S02]  /*0b00*/  FSETP.GT.FTZ.AND P2, PT, R13, R14, PT ;  /* 0x0000000e0d00720b */ /* 0x000fc40003f54000 */
[----:B------:R-:W-:Y:S02]  /*0b10*/  FSEL R2, R2, R5, P0 ;  /* 0x0000000502027208 */ /* 0x000fe40000000000 */
[----:B------:R-:W-:Y:S02]  /*0b20*/  IADD3 R4, P0, R16, UR10, RZ ;  /* 0x0000000a10047c10 */ /* 0x000fe4000ff1e0ff */
[----:B------:R-:W-:Y:S02]  /*0b30*/  PLOP3.LUT P5, PT, P5, P6, PT, 0xa8, 0x0 ;  /* 0x000000000000781c */ /* 0x000fe40002fad570 */
[----:B------:R-:W-:Y:S02]  /*0b40*/  PLOP3.LUT P3, PT, P3, P4, PT, 0xa8, 0x0 ;  /* 0x000000000000781c */ /* 0x000fe40001f69570 */
[----:B------:R-:W-:Y:S02]  /*0b50*/  PLOP3.LUT P1, PT, P1, P2, PT, 0xa8, 0x0 ;  /* 0x000000000000781c */ /* 0x000fe40000f25570 */
[----:B------:R-:W-:-:S02]  /*0b60*/  IADD3.X R5, R15, UR11, RZ, P0, !PT ;  /* 0x0000000b0f057c10 */ /* 0x000fc400087fe4ff */
[----:B------:R-:W-:Y:S02]  /*0b70*/  FSEL R9, R9, R10, P5 ;  /* 0x0000000a09097208 */ /* 0x000fe40002800000 */
[----:B------:R-:W-:Y:S02]  /*0b80*/  IADD3 R0, P0, R0, c[0x0][0x0], RZ ;  /* 0x0000000000007a10 */ /* 0x000fe40007f1e0ff */
[----:B------:R-:W-:Y:S02]  /*0b90*/  FSEL R11, R11, R12, P3 ;  /* 0x0000000c0b0b7208 */ /* 0x000fe40001800000 */
[----:B------:R-:W-:Y:S02]  /*0ba0*/  FSEL R14, R13, R14, P1 ;  /* 0x0000000e0d0e7208 */ /* 0x000fe40000800000 */
[----:B------:R-:W-:Y:S01]  /*0bb0*/  F2FP.PACK_AB R10, R9, R2 ;  /* 0x00000002090a723e */ /* 0x000fe200000000ff */
[----:B------:R-:W-:Y:S01]  /*0bc0*/  IMAD.SHL.U32 R2, R0, 0x4, RZ ;  /* 0x0000000400027824 */ /* 0x000fe200078e00ff */
[----:B------:R-:W-:Y:S01]  /*0bd0*/  F2FP.PACK_AB R11, R14, R11 ;  /* 0x0000000b0e0b723e */ /* 0x000fe200000000ff */
[----:B------:R-:W-:Y:S01]  /*0be0*/  IMAD.X R3, RZ, RZ, R3, P0 ;  /* 0x000000ffff037224 */ /* 0x000fe200000e0603 */
[----:B------:R-:W-:-:S02]  /*0bf0*/  ISETP.LT.U32.AND P1, PT, R0, 0x4000, PT ;  /* 0x000040000000780c */ /* 0x000fc40003f21070 */
[----:B------:R-:W-:Y:S01]  /*0c00*/  ISETP.GE.U32.AND P0, PT, R2, UR14, PT ;  /* 0x0000000e02007c0c */ /* 0x000fe2000bf06070 */
[----:B------:R0:W-:Y:S01]  /*0c10*/  STG.E.64 [R4.64], R10 ;  /* 0x0000000a04007986 */ /* 0x0001e2000c101b0c */
[----:B------:R-:W-:Y:S02]  /*0c20*/  SHF.L.U64.HI R2, R0, 0x2, R3 ;  /* 0x0000000200027819 */ /* 0x000fe40000010203 */
[----:B------:R-:W-:Y:S02]  /*0c30*/  ISETP.LT.U32.AND.EX P1, PT, R3, RZ, PT, P1 ;  /* 0x000000ff0300720c */ /* 0x000fe40003f21110 */
[----:B------:R-:W-:-:S13]  /*0c40*/  ISETP.GE.AND.EX P0, PT, R2, UR4, PT, P0 ;  /* 0x0000000402007c0c */ /* 0x000fda000bf06300 */
[----:B0-----:R-:W-:Y:S05]  /*0c50*/  @!P0 BRA P1, `(.L_x_6808) ;  /* 0xfffffce000008947 */ /* 0x001fea000083ffff */
[----:B------:R-:W-:Y:S05]  /*0c60*/  EXIT ;  /* 0x000000000000794d */ /* 0x000fea0003800000 */
.L_x_6809:
        /* <DEDUP_REMOVED lines=9> */
.L_x_8048:


//--------------------- .text._ZN2at6native55_GLOBAL__N__de093ff9_22_ForeachBinaryOpList_cu_a911ec4325multi_tensor_apply_kernelINS1_18TensorListMetadataILi3EEENS1_24BinaryOpListAlphaFunctorIN3c108BFloat16ELi3ELi2ELi2EEEJNS0_7maximumIfEEfEEEvT_T0_DpT1_ --------------------------
	.section	.text._ZN2at6native55_GLOBAL__N__de093ff9_22_ForeachBinaryOpList_cu_a911ec4325multi_tensor_apply_kernelINS1_18TensorListMetadataILi3EEENS1_24BinaryOpListAlphaFunctorIN3c108BFloat16ELi3ELi2ELi2EEEJNS0_7maximumIfEEfEEEvT_T0_DpT1_,"ax",@progbits
	.sectioninfo	@"SHI_REGISTERS=32"
	.align	128
.text._ZN2at6native55_GLOBAL__N__de093ff9_22_ForeachBinaryOpList_cu_a911ec4325multi_tensor_apply_kernelINS1_18TensorListMetadataILi3EEENS1_24BinaryOpListAlphaFunctorIN3c108BFloat16ELi3ELi2ELi2EEEJNS0_7maximumIfEEfEEEvT_T0_DpT1_:
        .type           _ZN2at6native55_GLOBAL__N__de093ff9_22_ForeachBinaryOpList_cu_a911ec4325multi_tensor_apply_kernelINS1_18TensorListMetadataILi3EEENS1_24BinaryOpListAlphaFunctorIN3c108BFloat16ELi3ELi2ELi2EEEJNS0_7maximumIfEEfEEEvT_T0_DpT1_,@function
        .size           _ZN2at6native55_GLOBAL__N__de093ff9_22_ForeachBinaryOpList_cu_a911ec4325multi_tensor_apply_kernelINS1_18TensorListMetadataILi3EEENS1_24BinaryOpListAlphaFunctorIN3c108BFloat16ELi3ELi2ELi2EEEJNS0_7maximumIfEEfEEEvT_T0_DpT1_,(.L_x_8049 - _ZN2at6native55_GLOBAL__N__de093ff9_22_ForeachBinaryOpList_cu_a911ec4325multi_tensor_apply_kernelINS1_18TensorListMetadataILi3EEENS1_24BinaryOpListAlphaFunctorIN3c108BFloat16ELi3ELi2ELi2EEEJNS0_7maximumIfEEfEEEvT_T0_DpT1_)
        .other          _ZN2at6native55_GLOBAL__N__de093ff9_22_ForeachBinaryOpList_cu_a911ec4325multi_tensor_apply_kernelINS1_18TensorListMetadataILi3EEENS1_24BinaryOpListAlphaFunctorIN3c108BFloat16ELi3ELi2ELi2EEEJNS0_7maximumIfEEfEEEvT_T0_DpT1_,@"STO_CUDA_ENTRY STV_DEFAULT"
_ZN2at6native55_GLOBAL__N__de093ff9_22_ForeachBinaryOpList_cu_a911ec4325multi_tensor_apply_kernelINS1_18TensorListMetadataILi3EEENS1_24BinaryOpListAlphaFunctorIN3c108BFloat16ELi3ELi2ELi2EEEJNS0_7maximumIfEEfEEEvT_T0_DpT1_:
        /* <DEDUP_REMOVED lines=32> */
.L_x_6811:
        /* <DEDUP_REMOVED lines=13> */
[----:B------:R-:W-:Y:S02]  /*02d0*/  ISETP.LT.AND.EX P1, PT, R15, UR4, !P1, P2 ;  /* 0x000000040f007c0c */ /* 0x000fe4000cf21320 */
[----:B------:R-:W-:Y:S02]  /*02e0*/  LEA R23, P2, R12, R24, 0x1 ;  /* 0x000000180c177211 */ /* 0x000fe400078408ff */
[----:B------:R-:W-:Y:S01]  /*02f0*/  @P0 LEA R4, P4, R24, UR8, 0x1 ;  /* 0x0000000818040c11 */ /* 0x000fe2000f8808ff */
[----:B------:R-:W-:Y:S01]  /*0300*/  IMAD R13, R12, 0x3, RZ ;  /* 0x000000030c0d7824 */ /* 0x000fe200078e02ff */
[C---:B------:R-:W-:Y:S01]  /*0310*/  @P0 LEA R2, P3, R24.reuse, UR6, 0x1 ;  /* 0x0000000618020c11 */ /* 0x040fe2000f8608ff */
[--C-:B------:R-:W-:Y:S01]  /*0320*/  IMAD.X R14, RZ, RZ, R19.reuse, P2 ;  /* 0x000000ffff0e7224 */ /* 0x100fe200010e0613 */
[----:B------:R-:W-:Y:S02]  /*0330*/  @P0 LEA.HI.X R5, R24, UR9, R19, 0x1, P4 ;  /* 0x0000000918050c11 */ /* 0x000fe4000a0f0c13 */
[----:B------:R-:W-:-:S02]  /*0340*/  ISETP.GE.U32.AND P4, PT, R23, 0x10000, PT ;  /* 0x000100001700780c */ /* 0x000fc40003f86070 */
[----:B------:R-:W-:Y:S01]  /*0350*/  IADD3 R13, P6, R13, R24, RZ ;  /* 0x000000180d0d7210 */ /* 0x000fe20007fde0ff */
[----:B------:R0:W2:Y:S01]  /*0360*/  @P0 LDG.E.U16 R27, [R4.64] ;  /* 0x0000000c041b0981 */ /* 0x0000a2000c1e1500 */
[----:B------:R-:W-:Y:S02]  /*0370*/  ISETP.LT.U32.AND P2, PT, R23, UR14, PT ;  /* 0x0000000e17007c0c */ /* 0x000fe4000bf41070 */
[----:B------:R-:W-:Y:S01]  /*0380*/  ISETP.GE.U32.AND.EX P4, PT, R14, RZ, PT, P4 ;  /* 0x000000ff0e00720c */ /* 0x000fe20003f86140 */
[--C-:B------:R-:W-:Y:S01]  /*0390*/  IMAD.X R20, RZ, RZ, R19.reuse, P6 ;  /* 0x000000ffff147224 */ /* 0x100fe200030e0613 */
[----:B------:R-:W-:Y:S02]  /*03a0*/  @P0 LEA.HI.X R3, R24, UR7, R19, 0x1, P3 ;  /* 0x0000000718030c11 */ /* 0x000fe400098f0c13 */
[----:B------:R-:W-:Y:S02]  /*03b0*/  ISETP.LT.AND.EX P2, PT, R14, UR4, !P4, P2 ;  /* 0x000000040e007c0c */ /* 0x000fe4000e741320 */
[----:B------:R-:W-:Y:S01]  /*03c0*/  @P1 LEA R8, P5, R22, UR8, 0x1 ;  /* 0x0000000816081c11 */ /* 0x000fe2000f8a08ff */
[----:B------:R1:W3:Y:S01]  /*03d0*/  @P0 LDG.E.U16 R18, [R2.64] ;  /* 0x0000000c02120981 */ /* 0x0002e2000c1e1500 */
[----:B------:R-:W-:-:S02]  /*03e0*/  ISETP.GE.U32.AND P3, PT, R13, 0x10000, PT ;  /* 0x000100000d00780c */ /* 0x000fc40003f66070 */
[----:B------:R-:W-:Y:S02]  /*03f0*/  @P1 LEA.HI.X R9, R22, UR9, R15, 0x1, P5 ;  /* 0x0000000916091c11 */ /* 0x000fe4000a8f0c0f */
[----:B------:R-:W-:Y:S02]  /*0400*/  PRMT R21, RZ, 0x7610, R21 ;  /* 0x00007610ff157816 */ /* 0x000fe40000000015 */
[----:B------:R-:W-:Y:S02]  /*0410*/  ISETP.LT.U32.AND P5, PT, R13, UR14, PT ;  /* 0x0000000e0d007c0c */ /* 0x000fe4000bfa1070 */
[----:B------:R-:W-:Y:S02]  /*0420*/  ISETP.GE.U32.AND.EX P3, PT, R20, RZ, PT, P3 ;  /* 0x000000ff1400720c */ /* 0x000fe40003f66130 */
[----:B------:R-:W-:Y:S01]  /*0430*/  @P1 LEA R10, P4, R22, UR6, 0x1 ;  /* 0x00000006160a1c11 */ /* 0x000fe2000f8808ff */
[----:B------:R4:W5:Y:S01]  /*0440*/  @P1 LDG.E.U16 R21, [R8.64] ;  /* 0x0000000c08151981 */ /* 0x000962000c1e1500 */
[----:B------:R-:W-:-:S02]  /*0450*/  ISETP.LT.AND.EX P3, PT, R20, UR4, !P3, P5 ;  /* 0x0000000414007c0c */ /* 0x000fc4000df61350 */
[----:B------:R-:W-:Y:S02]  /*0460*/  PRMT R25, RZ, 0x7610, R25 ;  /* 0x00007610ff197816 */ /* 0x000fe40000000019 */
[----:B------:R-:W-:Y:S02]  /*0470*/  @P1 LEA.HI.X R11, R22, UR7, R15, 0x1, P4 ;  /* 0x00000007160b1c11 */ /* 0x000fe4000a0f0c0f */
[----:B------:R-:W-:-:S03]  /*0480*/  @P2 LEA R6, P4, R23, UR6, 0x1 ;  /* 0x0000000617062c11 */ /* 0x000fc6000f8808ff */
[----:B------:R4:W5:Y:S01]  /*0490*/  @P1 LDG.E.U16 R25, [R10.64] ;  /* 0x0000000c0a191981 */ /* 0x000962000c1e1500 */
[C---:B------:R-:W-:Y:S02]  /*04a0*/  @P2 LEA.HI.X R7, R23.reuse, UR7, R14, 0x1, P4 ;  /* 0x0000000717072c11 */ /* 0x040fe4000a0f0c0e */
[C---:B-1----:R-:W-:Y:S02]  /*04b0*/  @P2 LEA R2, P4, R23.reuse, UR8, 0x1 ;  /* 0x0000000817022c11 */ /* 0x042fe4000f8808ff */
[----:B------:R-:W-:Y:S02]  /*04c0*/  PRMT R28, RZ, 0x7610, R28 ;  /* 0x00007610ff1c7816 */ /* 0x000fe4000000001c */
[----:B------:R-:W-:Y:S02]  /*04d0*/  @P2 LEA.HI.X R3, R23, UR9, R14, 0x1, P4 ;  /* 0x0000000917032c11 */ /* 0x000fe4000a0f0c0e */
[----:B0-----:R-:W-:Y:S02]  /*04e0*/  @P3 LEA R4, P5, R13, UR8, 0x1 ;  /* 0x000000080d043c11 */ /* 0x001fe4000f8a08ff */
[----:B------:R-:W-:Y:S01]  /*04f0*/  PRMT R29, RZ, 0x7610, R29 ;  /* 0x00007610ff1d7816 */ /* 0x000fe2000000001d */
[----:B------:R0:W5:Y:S01]  /*0500*/  @P2 LDG.E.U16 R28, [R2.64] ;  /* 0x0000000c021c2981 */ /* 0x000162000c1e1500 */
[----:B------:R-:W-:-:S02]  /*0510*/  PRMT R26, RZ, 0x7610, R26 ;  /* 0x00007610ff1a7816 */ /* 0x000fc4000000001a */
[C---:B------:R-:W-:Y:S02]  /*0520*/  @P3 LEA.HI.X R5, R13.reuse, UR9, R20, 0x1, P5 ;  /* 0x000000090d053c11 */ /* 0x040fe4000a8f0c14 */
[C---:B----4-:R-:W-:Y:S02]  /*0530*/  @P3 LEA R8, P4, R13.reuse, UR6, 0x1 ;  /* 0x000000060d083c11 */ /* 0x050fe4000f8808ff */
[----:B------:R-:W-:Y:S01]  /*0540*/  PRMT R10, RZ, 0x7610, R10 ;  /* 0x00007610ff0a7816 */ /* 0x000fe2000000000a */
[----:B------:R1:W4:Y:S01]  /*0550*/  @P3 LDG.E.U16 R29, [R4.64] ;  /* 0x0000000c041d3981 */ /* 0x000322000c1e1500 */
[----:B------:R-:W-:-:S03]  /*0560*/  @P3 LEA.HI.X R9, R13, UR7, R20, 0x1, P4 ;  /* 0x000000070d093c11 */ /* 0x000fc6000a0f0c14 */
[----:B------:R0:W4:Y:S04]  /*0570*/  @P2 LDG.E.U16 R26, [R6.64] ;  /* 0x0000000c061a2981 */ /* 0x000128000c1e1500 */
[----:B------:R1:W4:Y:S01]  /*0580*/  @P3 LDG.E.U16 R10, [R8.64] ;  /* 0x0000000c080a3981 */ /* 0x000322000c1e1500 */
[----:B0-----:R-:W-:-:S04]  /*0590*/  @P0 LEA R6, P6, R24, UR10, 0x1 ;  /* 0x0000000a18060c11 */ /* 0x001fc8000f8c08ff */
[----:B------:R-:W-:Y:S02]  /*05a0*/  @P0 LEA.HI.X R7, R24, UR11, R19, 0x1, P6 ;  /* 0x0000000b18070c11 */ /* 0x000fe4000b0f0c13 */
[----:B--2---:R-:W-:-:S05]  /*05b0*/  PRMT R11, RZ, 0x5410, R27 ;  /* 0x00005410ff0b7816 */ /* 0x004fca000000001b */
[----:B------:R-:W-:Y:S01]  /*05c0*/  FMUL.FTZ R11, R11, c[0x0][0xdac] ;  /* 0x00036b000b0b7a20 */ /* 0x000fe20000410000 */
[----:B---3--:R-:W-:-:S04]  /*05d0*/  PRMT R18, RZ, 0x5410, R18 ;  /* 0x00005410ff127816 */ /* 0x008fc80000000012 */
[C---:B------:R-:W-:Y:S02]  /*05e0*/  FSETP.GTU.FTZ.AND P4, PT, |R18|.reuse, +INF , PT ;  /* 0x7f8000001200780b */ /* 0x040fe40003f9c200 */
[----:B------:R-:W-:Y:S02]  /*05f0*/  FSETP.GT.FTZ.AND P5, PT, R18, R11, PT ;  /* 0x0000000b1200720b */ /* 0x000fe40003fb4000 */
[----:B-----5:R-:W-:-:S05]  /*0600*/  PRMT R21, RZ, 0x5410, R21 ;  /* 0x00005410ff157816 */ /* 0x020fca0000000015 */
[----:B------:R-:W-:Y:S01]  /*0610*/  FMUL.FTZ R21, R21, c[0x0][0xdac] ;  /* 0x00036b0015157a20 */ /* 0x000fe20000410000 */
[----:B------:R-:W-:Y:S02]  /*0620*/  PLOP3.LUT P4, PT, P4, P5, PT, 0xa8, 0x0 ;  /* 0x000000000000781c */ /* 0x000fe4000278b570 */
[----:B------:R-:W-:-:S04]  /*0630*/  PRMT R25, RZ, 0x5410, R25 ;  /* 0x00005410ff197816 */ /* 0x000fc80000000019 */
[C---:B------:R-:W-:Y:S02]  /*0640*/  FSETP.GTU.FTZ.AND P5, PT, |R25|.reuse, +INF , PT ;  /* 0x7f8000001900780b */ /* 0x040fe40003fbc200 */
[----:B------:R-:W-:-:S04]  /*0650*/  FSETP.GT.FTZ.AND P6, PT, R25, R21, PT ;  /* 0x000000151900720b */ /* 0x000fc80003fd4000 */
[----:B------:R-:W-:Y:S02]  /*0660*/  PLOP3.LUT P5, PT, P5, P6, PT, 0xa8, 0x0 ;  /* 0x000000000000781c */ /* 0x000fe40002fad570 */
[C---:B------:R-:W-:Y:S02]  /*0670*/  @P1 LEA R2, P6, R22.reuse, UR10, 0x1 ;  /* 0x0000000a16021c11 */ /* 0x040fe4000f8c08ff */
[----:B------:R-:W-:Y:S02]  /*0680*/  PRMT R28, RZ, 0x5410, R28 ;  /* 0x00005410ff1c7816 */ /* 0x000fe4000000001c */
[----:B------:R-:W-:Y:S02]  /*0690*/  @P1 LEA.HI.X R3, R22, UR11, R15, 0x1, P6 ;  /* 0x0000000b16031c11 */ /* 0x000fe4000b0f0c0f */
[----:B-1----:R-:W-:Y:S01]  /*06a0*/  @P2 LEA R4, P6, R23, UR10, 0x1 ;  /* 0x0000000a17042c11 */ /* 0x002fe2000f8c08ff */
[----:B------:R-:W-:Y:S01]  /*06b0*/  FMUL.FTZ R15, R28, c[0x0][0xdac] ;  /* 0x00036b001c0f7a20 */ /* 0x000fe20000410000 */
[----:B----4-:R-:W-:-:S02]  /*06c0*/  PRMT R29, RZ, 0x5410, R29 ;  /* 0x00005410ff1d7816 */ /* 0x010fc4000000001d */
[----:B------:R-:W-:-:S03]  /*06d0*/  PRMT R26, RZ, 0x5410, R26 ;  /* 0x00005410ff1a7816 */ /* 0x000fc6000000001a */
[----:B------:R-:W-:Y:S01]  /*06e0*/  FMUL.FTZ R29, R29, c[0x0][0xdac] ;  /* 0x00036b001d1d7a20 */ /* 0x000fe20000410000 */
[----:B------:R-:W-:Y:S02]  /*06f0*/  @P2 LEA.HI.X R5, R23, UR11, R14, 0x1, P6 ;  /* 0x0000000b17052c11 */ /* 0x000fe4000b0f0c0e */
[----:B------:R-:W-:Y:S02]  /*0700*/  FSEL R11, R18, R11, P4 ;  /* 0x0000000b120b7208 */ /* 0x000fe40002000000 */
[----:B------:R-:W-:Y:S02]  /*0710*/  FSEL R21, R25, R21, P5 ;  /* 0x0000001519157208 */ /* 0x000fe40002800000 */
[----:B------:R-:W-:Y:S02]  /*0720*/  @P3 LEA R8, P6, R13, UR10, 0x1 ;  /* 0x0000000a0d083c11 */ /* 0x000fe4000f8c08ff */
[C---:B------:R-:W-:Y:S02]  /*0730*/  FSETP.GTU.FTZ.AND P4, PT, |R26|.reuse, +INF , PT ;  /* 0x7f8000001a00780b */ /* 0x040fe40003f9c200 */
[----:B------:R-:W-:-:S02]  /*0740*/  FSETP.GT.FTZ.AND P5, PT, R26, R15, PT ;  /* 0x0000000f1a00720b */ /* 0x000fc40003fb4000 */
[----:B------:R-:W-:Y:S02]  /*0750*/  PRMT R10, RZ, 0x5410, R10 ;  /* 0x00005410ff0a7816 */ /* 0x000fe4000000000a */
[----:B------:R-:W-:Y:S02]  /*0760*/  @P3 LEA.HI.X R9, R13, UR11, R20, 0x1, P6 ;  /* 0x0000000b0d093c11 */ /* 0x000fe4000b0f0c14 */
[----:B------:R-:W-:Y:S02]  /*0770*/  PLOP3.LUT P4, PT, P4, P5, PT, 0xa8, 0x0 ;  /* 0x000000000000781c */ /* 0x000fe4000278b570 */
[C---:B------:R-:W-:Y:S02]  /*0780*/  FSETP.GTU.FTZ.AND P5, PT, |R10|.reuse, +INF , PT ;  /* 0x7f8000000a00780b */ /* 0x040fe40003fbc200 */
[----:B------:R-:W-:Y:S02]  /*0790*/  FSETP.GT.FTZ.AND P6, PT, R10, R29, PT ;  /* 0x0000001d0a00720b */ /* 0x000fe40003fd4000 */
[----:B------:R-:W-:-:S02]  /*07a0*/  F2FP.BF16.PACK_AB R11, RZ, R11 ;  /* 0x0000000bff0b723e */ /* 0x000fc400000010ff */
[----:B------:R-:W-:Y:S02]  /*07b0*/  PLOP3.LUT P5, PT, P5, P6, PT, 0xa8, 0x0 ;  /* 0x000000000000781c */ /* 0x000fe40002fad570 */
[----:B------:R-:W-:Y:S02]  /*07c0*/  FSEL R15, R26, R15, P4 ;  /* 0x0000000f1a0f7208 */ /* 0x000fe40002000000 */
[----:B------:R-:W-:Y:S01]  /*07d0*/  PRMT R13, R11, 0x7610, R13 ;  /* 0x000076100b0d7816 */ /* 0x000fe2000000000d */
[----:B------:R-:W-:Y:S01]  /*07e0*/  IMAD.MOV.U32 R11, RZ, RZ, c[0x0][0x0] ;  /* 0x00000000ff0b7624 */ /* 0x000fe200078e00ff */
[----:B------:R-:W-:Y:S02]  /*07f0*/  FSEL R10, R10, R29, P5 ;  /* 0x0000001d0a0a7208 */ /* 0x000fe40002800000 */
[----:B------:R-:W-:Y:S02]  /*0800*/  F2FP.BF16.PACK_AB R21, RZ, R21 ;  /* 0x00000015ff15723e */ /* 0x000fe400000010ff */
        /* <DEDUP_REMOVED lines=13> */
.L_x_6810:
[----:B------:R-:W0:Y:S02]  /*08e0*/  S2R R0, SR_TID.X ;  /* 0x0000000000007919 */ /* 0x000e240000002100 */
[----:B0-----:R-:W-:-:S05]  /*08f0*/  IMAD.WIDE.U32 R2, R0, 0x4, RZ ;  /* 0x0000000400027825 */ /* 0x001fca00078e00ff */
[----:B------:R-:W-:-:S04]  /*0900*/  ISETP.GE.U32.AND P0, PT, R2, UR14, PT ;  /* 0x0000000e02007c0c */ /* 0x000fc8000bf06070 */
[----:B------:R-:W-:-:S04]  /*0910*/  ISETP.GE.AND.EX P0, PT, R3, UR4, PT, P0 ;  /* 0x0000000403007c0c */ /* 0x000fc8000bf06300 */
[----:B------:R-:W-:-:S13]  /*0920*/  ISETP.GT.U32.OR P0, PT, R0, 0x3fff, P0 ;  /* 0x00003fff0000780c */ /* 0x000fda0000704470 */
[----:B------:R-:W-:Y:S05]  /*0930*/  @P0 EXIT ;  /* 0x000000000000094d */ /* 0x000fea0003800000 */
[----:B------:R-:W-:-:S04]  /*0940*/  IMAD.MOV.U32 R3, RZ, RZ, RZ ;  /* 0x000000ffff037224 */ /* 0x000fc800078e00ff */
.L_x_6812:
[C---:B------:R-:W-:Y:S01]  /*0950*/  IMAD.SHL.U32 R15, R0.reuse, 0x8, RZ ;  /* 0x00000008000f7824 */ /* 0x040fe200078e00ff */
[----:B------:R-:W-:-:S04]  /*0960*/  SHF.L.U64.HI R14, R0, 0x3, R3 ;  /* 0x00000003000e7819 */ /* 0x000fc80000010203 */
[C---:B------:R-:W-:Y:S02]  /*0970*/  IADD3 R4, P0, R15.reuse, UR6, RZ ;  /* 0x000000060f047c10 */ /* 0x040fe4000ff1e0ff */
[----:B------:R-:W-:Y:S02]  /*0980*/  IADD3 R6, P1, R15, UR8, RZ ;  /* 0x000000080f067c10 */ /* 0x000fe4000ff3e0ff */
[C---:B------:R-:W-:Y:S02]  /*0990*/  IADD3.X R5, R14.reuse, UR7, RZ, P0, !PT ;  /* 0x000000070e057c10 */ /* 0x040fe400087fe4ff */
[----:B------:R-:W-:-:S04]  /*09a0*/  IADD3.X R7, R14, UR9, RZ, P1, !PT ;  /* 0x000000090e077c10 */ /* 0x000fc80008ffe4ff */
[----:B------:R-:W2:Y:S04]  /*09b0*/  LDG.E.64 R4, [R4.64] ;  /* 0x0000000c04047981 */ /* 0x000ea8000c1e1b00 */
[----:B------:R0:W3:Y:S01]  /*09c0*/  LDG.E.64 R12, [R6.64] ;  /* 0x0000000c060c7981 */ /* 0x0000e2000c1e1b00 */
[--C-:B--2---:R-:W-:Y:S02]  /*09d0*/  PRMT R2, RZ, 0x5410, R4.reuse ;  /* 0x00005410ff027816 */ /* 0x104fe40000000004 */
[----:B0-----:R-:W-:Y:S02]  /*09e0*/  PRMT R6, RZ, 0x7610, R4 ;  /* 0x00007610ff067816 */ /* 0x001fe40000000004 */
[----:B---3--:R-:W-:Y:S02]  /*09f0*/  PRMT R4, RZ, 0x5410, R12 ;  /* 0x00005410ff047816 */ /* 0x008fe4000000000c */
[----:B------:R-:W-:-:S02]  /*0a00*/  PRMT R8, RZ, 0x5410, R5 ;  /* 0x00005410ff087816 */ /* 0x000fc40000000005 */
[----:B------:R-:W-:Y:S01]  /*0a10*/  PRMT R10, RZ, 0x7610, R5 ;  /* 0x00007610ff0a7816 */ /* 0x000fe20000000005 */
[----:B------:R-:W-:Y:S01]  /*0a20*/  FMUL.FTZ R5, R4, c[0x0][0xdac] ;  /* 0x00036b0004057a20 */ /* 0x000fe20000410000 */
[----:B------:R-:W-:Y:S02]  /*0a30*/  PRMT R7, RZ, 0x7610, R12 ;  /* 0x00007610ff077816 */ /* 0x000fe4000000000c */
[--C-:B------:R-:W-:Y:S02]  /*0a40*/  PRMT R9, RZ, 0x5410, R13.reuse ;  /* 0x00005410ff097816 */ /* 0x100fe4000000000d */
[----:B------:R-:W-:Y:S01]  /*0a50*/  PRMT R11, RZ, 0x7610, R13 ;  /* 0x00007610ff0b7816 */ /* 0x000fe2000000000d */
[----:B------:R-:W-:Y:S01]  /*0a60*/  FMUL.FTZ R7, R7, c[0x0][0xdac] ;  /* 0x00036b0007077a20 */ /* 0x000fe20000410000 */
[C---:B------:R-:W-:Y:S01]  /*0a70*/  FSETP.GTU.FTZ.AND P0, PT, |R2|.reuse, +INF , PT ;  /* 0x7f8000000200780b */ /* 0x040fe20003f1c200 */
[----:B------:R-:W-:Y:S01]  /*0a80*/  FMUL.FTZ R9, R9, c[0x0][0xdac] ;  /* 0x00036b0009097a20 */ /* 0x000fe20000410000 */
[----:B------:R-:W-:Y:S01]  /*0a90*/  FSETP.GT.FTZ.AND P2, PT, R2, R5, PT ;  /* 0x000000050200720b */ /* 0x000fe20003f54000 */
[----:B------:R-:W-:Y:S01]  /*0aa0*/  FMUL.FTZ R11, R11, c[0x0][0xdac] ;  /* 0x00036b000b0b7a20 */ /* 0x000fe20000410000 */
[----:B------:R-:W-:-:S02]  /*0ab0*/  FSETP.GTU.FTZ.AND P5, PT, |R6|, +INF , PT ;  /* 0x7f8000000600780b */ /* 0x000fc40003fbc200 */
[----:B------:R-:W-:Y:S02]  /*0ac0*/  PLOP3.LUT P0, PT, P0, P2, PT, 0xa8, 0x0 ;  /* 0x000000000000781c */ /* 0x000fe40000705570 */
        /* <DEDUP_REMOVED lines=14> */
[----:B------:R-:W-:Y:S01]  /*0bb0*/  FSEL R11, R10, R11, P1 ;  /* 0x0000000b0a0b7208 */ /* 0x000fe20000800000 */
[----:B------:R-:W-:Y:S01]  /*0bc0*/  IMAD.X R3, RZ, RZ, R3, P0 ;  /* 0x000000ffff037224 */ /* 0x000fe200000e0603 */
[----:B------:R-:W-:Y:S01]  /*0bd0*/  F2FP.BF16.PACK_AB R10, R7, R2 ;  /* 0x00000002070a723e */ /* 0x000fe200000010ff */
[----:B------:R-:W-:Y:S01]  /*0be0*/  IMAD.SHL.U32 R2, R0, 0x4, RZ ;  /* 0x0000000400027824 */ /* 0x000fe200078e00ff */
[----:B------:R-:W-:-:S02]  /*0bf0*/  F2FP.BF16.PACK_AB R11, R11, R8 ;  /* 0x000000080b0b723e */ /* 0x000fc400000010ff */
[----:B------:R-:W-:Y:S02]  /*0c00*/  ISETP.LT.U32.AND P1, PT, R0, 0x4000, PT ;  /* 0x000040000000780c */ /* 0x000fe40003f21070 */
[----:B------:R-:W-:Y:S01]  /*0c10*/  ISETP.GE.U32.AND P0, PT, R2, UR14, PT ;  /* 0x0000000e02007c0c */ /* 0x000fe2000bf06070 */
[----:B------:R0:W-:Y:S01]  /*0c20*/  STG.E.64 [R4.64], R10 ;  /* 0x0000000a04007986 */ /* 0x0001e2000c101b0c */
[----:B------:R-:W-:Y:S02]  /*0c30*/  SHF.L.U64.HI R2, R0, 0x2, R3 ;  /* 0x0000000200027819 */ /* 0x000fe40000010203 */
[----:B------:R-:W-:Y:S02]  /*0c40*/  ISETP.LT.U32.AND.EX P1, PT, R3, RZ, PT, P1 ;  /* 0x000000ff0300720c */ /* 0x000fe40003f21110 */
[----:B------:R-:W-:-:S13]  /*0c50*/  ISETP.GE.AND.EX P0, PT, R2, UR4, PT, P0 ;  /* 0x0000000402007c0c */ /* 0x000fda000bf06300 */
[----:B0-----:R-:W-:Y:S05]  /*0c60*/  @!P0 BRA P1, `(.L_x_6812) ;  /* 0xfffffce000008947 */ /* 0x001fea000083ffff */
[----:B------:R-:W-:Y:S05]  /*0c70*/  EXIT ;  /* 0x000000000000794d */ /* 0x000fea0003800000 */
.L_x_6813:
        /* <DEDUP_REMOVED lines=16> */
.L_x_8049:


//--------------------- .text._ZN2at6native55_GLOBAL__N__de093ff9_22_ForeachBinaryOpList_cu_a911ec4325multi_tensor_apply_kernelINS1_18TensorListMetadataILi3EEENS1_24BinaryOpListAlphaFunctorIfLi3ELi2ELi2EEEJNS0_7maximumIfEEfEEEvT_T0_DpT1_ --------------------------
	.section	.text._ZN2at6native55_GLOBAL__N__de093ff9_22_ForeachBinaryOpList_cu_a911ec4325multi_tensor_apply_kernelINS1_18TensorListMetadataILi3EEENS1_24BinaryOpListAlphaFunctorIfLi3ELi2ELi2EEEJNS0_7maximumIfEEfEEEvT_T0_DpT1_,"ax",@progbits
	.sectioninfo	@"SHI_REGISTERS=32"
	.align	128
.text._ZN2at6native55_GLOBAL__N__de093ff9_22_ForeachBinaryOpList_cu_a911ec4325multi_tensor_apply_kernelINS1_18TensorListMetadataILi3EEENS1_24BinaryOpListAlphaFunctorIfLi3ELi2ELi2EEEJNS0_7maximumIfEEfEEEvT_T0_DpT1_:
        .type           _ZN2at6native55_GLOBAL__N__de093ff9_22_ForeachBinaryOpList_cu_a911ec4325multi_tensor_apply_kernelINS1_18TensorListMetadataILi3EEENS1_24BinaryOpListAlphaFunctorIfLi3ELi2ELi2EEEJNS0_7maximumIfEEfEEEvT_T0_DpT1_,@function
        .size           _ZN2at6native55_GLOBAL__N__de093ff9_22_ForeachBinaryOpList_cu_a911ec4325multi_tensor_apply_kernelINS1_18TensorListMetadataILi3EEENS1_24BinaryOpListAlphaFunctorIfLi3ELi2ELi2EEEJNS0_7maximumIfEEfEEEvT_T0_DpT1_,(.L_x_8050 - _ZN2at6native55_GLOBAL__N__de093ff9_22_ForeachBinaryOpList_cu_a911ec4325multi_tensor_apply_kernelINS1_18TensorListMetadataILi3EEENS1_24BinaryOpListAlphaFunctorIfLi3ELi2ELi2EEEJNS0_7maximumIfEEfEEEvT_T0_DpT1_)
        .other          _ZN2at6native55_GLOBAL__N__de093ff9_22_ForeachBinaryOpList_cu_a911ec4325multi_tensor_apply_kernelINS1_18TensorListMetadataILi3EEENS1_24BinaryOpListAlphaFunctorIfLi3ELi2ELi2EEEJNS0_7maximumIfEEfEEEvT_T0_DpT1_,@"STO_CUDA_ENTRY STV_DEFAULT"
_ZN2at6native55_GLOBAL__N__de093ff9_22_ForeachBinaryOpList_cu_a911ec4325multi_tensor_apply_kernelINS1_18TensorListMetadataILi3EEENS1_24BinaryOpListAlphaFunctorIfLi3ELi2ELi2EEEJNS0_7maximumIfEEfEEEvT_T0_DpT1_:
        /* <DEDUP_REMOVED lines=32> */
.L_x_6815:
[----:B0-----:R-:W-:Y:S01]  /*0200*/  IADD3 R25, P1, R0, R14, RZ ;  /* 0x0000000e00197210 */ /* 0x001fe20007f3e0ff */
[----:B------:R-:W-:-:S03]  /*0210*/  CS2R R18, SRZ ;  /* 0x0000000000127805 */ /* 0x000fc6000001ff00 */
[C---:B------:R-:W-:Y:S01]  /*0220*/  ISETP.GE.U32.AND P0, PT, R25.reuse, 0x10000, PT ;  /* 0x000100001900780c */ /* 0x040fe20003f06070 */
[----:B------:R-:W-:Y:S01]  /*0230*/  IMAD.X R24, RZ, RZ, R15, P1 ;  /* 0x000000ffff187224 */ /* 0x000fe200008e060f */
[C---:B------:R-:W-:Y:S02]  /*0240*/  ISETP.LT.U32.AND P1, PT, R25.reuse, UR14, PT ;  /* 0x0000000e19007c0c */ /* 0x040fe4000bf21070 */
[----:B------:R-:W-:Y:S02]  /*0250*/  IADD3 R21, P3, R25, c[0x0][0x0], RZ ;  /* 0x0000000019157a10 */ /* 0x000fe40007f7e0ff */
[----:B------:R-:W-:-:S03]  /*0260*/  ISETP.GE.U32.AND.EX P0, PT, R24, RZ, PT, P0 ;  /* 0x000000ff1800720c */ /* 0x000fc60003f06100 */
[----:B------:R-:W-:Y:S01]  /*0270*/  IMAD.X R22, RZ, RZ, R24, P3 ;  /* 0x000000ffff167224 */ /* 0x000fe200018e0618 */
[----:B------:R-:W-:Y:S02]  /*0280*/  ISETP.LT.AND.EX P0, PT, R24, UR4, !P0, P1 ;  /* 0x0000000418007c0c */ /* 0x000fe4000c701310 */
[----:B------:R-:W-:-:S04]  /*0290*/  ISETP.GE.U32.AND P1, PT, R21, 0x10000, PT ;  /* 0x000100001500780c */ /* 0x000fc80003f26070 */
[----:B------:R-:W-:-:S07]  /*02a0*/  ISETP.GE.U32.AND.EX P1, PT, R22, RZ, PT, P1 ;  /* 0x000000ff1600720c */ /* 0x000fce0003f26110 */
[C---:B------:R-:W-:Y:S01]  /*02b0*/  @P0 LEA R4, P2, R25.reuse, UR6, 0x2 ;  /* 0x0000000619040c11 */ /* 0x040fe2000f8410ff */
[C---:B------:R-:W-:Y:S01]  /*02c0*/  IMAD R16, R12.reuse, 0x3, RZ ;  /* 0x000000030c107824 */ /* 0x040fe200078e02ff */
[-C--:B------:R-:W-:Y:S02]  /*02d0*/  LEA R20, P4, R12, R25.reuse, 0x1 ;  /* 0x000000190c147211 */ /* 0x080fe400078808ff */
[--C-:B------:R-:W-:Y:S02]  /*02e0*/  @P0 LEA.HI.X R5, R25, UR7, R24.reuse, 0x2, P2 ;  /* 0x0000000719050c11 */ /* 0x100fe400090f1418 */
[----:B------:R-:W-:Y:S01]  /*02f0*/  ISETP.LT.U32.AND P2, PT, R21, UR14, PT ;  /* 0x0000000e15007c0c */ /* 0x000fe2000bf41070 */
[----:B------:R-:W-:Y:S01]  /*0300*/  IMAD.X R13, RZ, RZ, R24, P4 ;  /* 0x000000ffff0d7224 */ /* 0x000fe200020e0618 */
[----:B------:R-:W-:Y:S01]  /*0310*/  @P0 LEA R2, P3, R25, UR8, 0x2 ;  /* 0x0000000819020c11 */ /* 0x000fe2000f8610ff */
[----:B------:R-:W-:Y:S01]  /*0320*/  CS2R R26, SRZ ;  /* 0x00000000001a7805 */ /* 0x000fe2000001ff00 */
[----:B------:R-:W-:Y:S01]  /*0330*/  ISETP.LT.AND.EX P1, PT, R22, UR4, !P1, P2 ;  /* 0x0000000416007c0c */ /* 0x000fe2000cf21320 */
[----:B------:R-:W-:Y:S01]  /*0340*/  IMAD.MOV.U32 R23, RZ, RZ, RZ ;  /* 0x000000ffff177224 */ /* 0x000fe200078e00ff */
[----:B------:R-:W-:Y:S01]  /*0350*/  IADD3 R16, P4, R16, R25, RZ ;  /* 0x0000001910107210 */ /* 0x000fe20007f9e0ff */
[----:B------:R0:W2:Y:S01]  /*0360*/  @P0 LDG.E R19, [R4.64] ;  /* 0x0000000c04130981 */ /* 0x0000a2000c1e1900 */
[----:B------:R-:W-:-:S02]  /*0370*/  ISETP.GE.U32.AND P6, PT, R20, 0x10000, PT ;  /* 0x000100001400780c */ /* 0x000fc40003fc6070 */
[--C-:B------:R-:W-:Y:S01]  /*0380*/  @P0 LEA.HI.X R3, R25, UR9, R24.reuse, 0x2, P3 ;  /* 0x0000000919030c11 */ /* 0x100fe200098f1418 */
[----:B------:R-:W-:Y:S01]  /*0390*/  IMAD.X R17, RZ, RZ, R24, P4 ;  /* 0x000000ffff117224 */ /* 0x000fe200020e0618 */
[----:B------:R-:W-:Y:S02]  /*03a0*/  ISETP.LT.U32.AND P2, PT, R20, UR14, PT ;  /* 0x0000000e14007c0c */ /* 0x000fe4000bf41070 */
[----:B------:R-:W-:Y:S01]  /*03b0*/  ISETP.GE.U32.AND.EX P6, PT, R13, RZ, PT, P6 ;  /* 0x000000ff0d00720c */ /* 0x000fe20003fc6160 */
[----:B------:R1:W3:Y:S01]  /*03c0*/  @P0 LDG.E R27, [R2.64] ;  /* 0x0000000c021b0981 */ /* 0x0002e2000c1e1900 */
[----:B------:R-:W-:Y:S02]  /*03d0*/  ISETP.GE.U32.AND P3, PT, R16, 0x10000, PT ;  /* 0x000100001000780c */ /* 0x000fe40003f66070 */
[----:B------:R-:W-:Y:S02]  /*03e0*/  @P1 LEA R6, P5, R21, UR8, 0x2 ;  /* 0x0000000815061c11 */ /* 0x000fe4000f8a10ff */
[----:B------:R-:W-:-:S02]  /*03f0*/  ISETP.LT.AND.EX P2, PT, R13, UR4, !P6, P2 ;  /* 0x000000040d007c0c */ /* 0x000fc4000f741320 */
[--C-:B------:R-:W-:Y:S02]  /*0400*/  @P1 LEA.HI.X R7, R21, UR9, R22.reuse, 0x2, P5 ;  /* 0x0000000915071c11 */ /* 0x100fe4000a8f1416 */
[----:B------:R-:W-:Y:S02]  /*0410*/  ISETP.LT.U32.AND P5, PT, R16, UR14, PT ;  /* 0x0000000e10007c0c */ /* 0x000fe4000bfa1070 */
[----:B------:R-:W-:Y:S01]  /*0420*/  ISETP.GE.U32.AND.EX P3, PT, R17, RZ, PT, P3 ;  /* 0x000000ff1100720c */ /* 0x000fe20003f66130 */
[----:B------:R4:W5:Y:S01]  /*0430*/  @P1 LDG.E R23, [R6.64] ;  /* 0x0000000c06171981 */ /* 0x000962000c1e1900 */
[----:B------:R-:W-:Y:S02]  /*0440*/  @P1 LEA R8, P4, R21, UR6, 0x2 ;  /* 0x0000000615081c11 */ /* 0x000fe4000f8810ff */
[----:B------:R-:W-:Y:S02]  /*0450*/  ISETP.LT.AND.EX P3, PT, R17, UR4, !P3, P5 ;  /* 0x0000000411007c0c */ /* 0x000fe4000df61350 */
[----:B------:R-:W-:-:S02]  /*0460*/  @P1 LEA.HI.X R9, R21, UR7, R22, 0x2, P4 ;  /* 0x0000000715091c11 */ /* 0x000fc4000a0f1416 */
[----:B------:R-:W-:-:S03]  /*0470*/  @P2 LEA R10, P4, R20, UR8, 0x2 ;  /* 0x00000008140a2c11 */ /* 0x000fc6000f8810ff */
[----:B------:R4:W5:Y:S01]  /*0480*/  @P1 LDG.E R18, [R8.64] ;  /* 0x0000000c08121981 */ /* 0x000962000c1e1900 */
[C---:B------:R-:W-:Y:S02]  /*0490*/  @P2 LEA.HI.X R11, R20.reuse, UR9, R13, 0x2, P4 ;  /* 0x00000009140b2c11 */ /* 0x040fe4000a0f140d */
[----:B-1----:R-:W-:-:S03]  /*04a0*/  @P2 LEA R2, P4, R20, UR6, 0x2 ;  /* 0x0000000614022c11 */ /* 0x002fc6000f8810ff */
[----:B0-----:R-:W-:Y:S01]  /*04b0*/  @P3 LEA R4, P5, R16, UR8, 0x2 ;  /* 0x0000000810043c11 */ /* 0x001fe2000f8a10ff */
[----:B------:R-:W-:Y:S01]  /*04c0*/  CS2R R28, SRZ ;  /* 0x00000000001c7805 */ /* 0x000fe2000001ff00 */
[----:B------:R0:W5:Y:S01]  /*04d0*/  @P2 LDG.E R26, [R10.64] ;  /* 0x0000000c0a1a2981 */ /* 0x000162000c1e1900 */
[----:B------:R-:W-:Y:S02]  /*04e0*/  @P2 LEA.HI.X R3, R20, UR7, R13, 0x2, P4 ;  /* 0x0000000714032c11 */ /* 0x000fe4000a0f140d */
[C-C-:B------:R-:W-:Y:S02]  /*04f0*/  @P3 LEA.HI.X R5, R16.reuse, UR9, R17.reuse, 0x2, P5 ;  /* 0x0000000910053c11 */ /* 0x140fe4000a8f1411 */
[C---:B----4-:R-:W-:Y:S01]  /*0500*/  @P3 LEA R6, P4, R16.reuse, UR6, 0x2 ;  /* 0x0000000610063c11 */ /* 0x050fe2000f8810ff */
[----:B------:R1:W4:Y:S03]  /*0510*/  @P2 LDG.E R29, [R2.64] ;  /* 0x0000000c021d2981 */ /* 0x000326000c1e1900 */
[----:B------:R-:W-:Y:S01]  /*0520*/  @P3 LEA.HI.X R7, R16, UR7, R17, 0x2, P4 ;  /* 0x0000000710073c11 */ /* 0x000fe2000a0f1411 */
[----:B0-----:R-:W-:Y:S01]  /*0530*/  IMAD.MOV.U32 R10, RZ, RZ, RZ ;  /* 0x000000ffff0a7224 */ /* 0x001fe200078e00ff */
[----:B------:R0:W4:Y:S05]  /*0540*/  @P3 LDG.E R28, [R4.64] ;  /* 0x0000000c041c3981 */ /* 0x00012a000c1e1900 */
[----:B------:R0:W4:Y:S01]  /*0550*/  @P3 LDG.E R10, [R6.64] ;  /* 0x0000000c060a3981 */ /* 0x000122000c1e1900 */
[----:B------:R-:W-:-:S04]  /*0560*/  @P0 LEA R8, P6, R25, UR10, 0x2 ;  /* 0x0000000a19080c11 */ /* 0x000fc8000f8c10ff */
[----:B------:R-:W-:Y:S02]  /*0570*/  @P0 LEA.HI.X R9, R25, UR11, R24, 0x2, P6 ;  /* 0x0000000b19090c11 */ /* 0x000fe4000b0f1418 */
[----:B--2---:R-:W-:Y:S01]  /*0580*/  FSETP.GTU.FTZ.AND P4, PT, |R19|, +INF , PT ;  /* 0x7f8000001300780b */ /* 0x004fe20003f9c200 */
[----:B---3--:R-:W-:-:S05]  /*0590*/  FMUL.FTZ R27, R27, c[0x0][0xdac] ;  /* 0x00036b001b1b7a20 */ /* 0x008fca0000410000 */
[----:B------:R-:W-:Y:S01]  /*05a0*/  FSETP.GT.FTZ.AND P5, PT, R19, R27, PT ;  /* 0x0000001b1300720b */ /* 0x000fe20003fb4000 */
[----:B-----5:R-:W-:-:S03]  /*05b0*/  FMUL.FTZ R23, R23, c[0x0][0xdac] ;  /* 0x00036b0017177a20 */ /* 0x020fc60000410000 */
[----:B------:R-:W-:Y:S02]  /*05c0*/  PLOP3.LUT P4, PT, P4, P5, PT, 0xa8, 0x0 ;  /* 0x000000000000781c */ /* 0x000fe4000278b570 */
[C---:B------:R-:W-:Y:S02]  /*05d0*/  FSETP.GTU.FTZ.AND P5, PT, |R18|.reuse, +INF , PT ;  /* 0x7f8000001200780b */ /* 0x040fe40003fbc200 */
[----:B------:R-:W-:-:S04]  /*05e0*/  FSETP.GT.FTZ.AND P6, PT, R18, R23, PT ;  /* 0x000000171200720b */ /* 0x000fc80003fd4000 */
[----:B------:R-:W-:Y:S02]  /*05f0*/  PLOP3.LUT P5, PT, P5, P6, PT, 0xa8, 0x0 ;  /* 0x000000000000781c */ /* 0x000fe40002fad570 */
[----:B-1----:R-:W-:Y:S01]  /*0600*/  @P1 LEA R2, P6, R21, UR10, 0x2 ;  /* 0x0000000a15021c11 */ /* 0x002fe2000f8c10ff */
[----:B------:R-:W-:-:S03]  /*0610*/  FMUL.FTZ R26, R26, c[0x0][0xdac] ;  /* 0x00036b001a1a7a20 */ /* 0x000fc60000410000 */
[----:B------:R-:W-:Y:S02]  /*0620*/  @P1 LEA.HI.X R3, R21, UR11, R22, 0x2, P6 ;  /* 0x0000000b15031c11 */ /* 0x000fe4000b0f1416 */
[C---:B0-----:R-:W-:Y:S02]  /*0630*/  @P2 LEA R4, P6, R20.reuse, UR10, 0x2 ;  /* 0x0000000a14042c11 */ /* 0x041fe4000f8c10ff */
[----:B------:R-:W-:Y:S02]  /*0640*/  FSEL R19, R19, R27, P4 ;  /* 0x0000001b13137208 */ /* 0x000fe40002000000 */
[----:B------:R-:W-:Y:S01]  /*0650*/  @P2 LEA.HI.X R5, R20, UR11, R13, 0x2, P6 ;  /* 0x0000000b14052c11 */ /* 0x000fe2000b0f140d */
[----:B----4-:R-:W-:Y:S01]  /*0660*/  FMUL.FTZ R11, R28, c[0x0][0xdac] ;  /* 0x00036b001c0b7a20 */ /* 0x010fe20000410000 */
[----:B------:R-:W-:Y:S02]  /*0670*/  FSEL R23, R18, R23, P5 ;  /* 0x0000001712177208 */ /* 0x000fe40002800000 */
[----:B------:R-:W-:-:S02]  /*0680*/  @P3 LEA R6, P6, R16, UR10, 0x2 ;  /* 0x0000000a10063c11 */ /* 0x000fc4000f8c10ff */
[C---:B------:R-:W-:Y:S02]  /*0690*/  FSETP.GTU.FTZ.AND P4, PT, |R29|.reuse, +INF , PT ;  /* 0x7f8000001d00780b */ /* 0x040fe40003f9c200 */
[----:B------:R-:W-:Y:S02]  /*06a0*/  FSETP.GT.FTZ.AND P5, PT, R29, R26, PT ;  /* 0x0000001a1d00720b */ /* 0x000fe40003fb4000 */
[----:B------:R-:W-:Y:S02]  /*06b0*/  @P3 LEA.HI.X R7, R16, UR11, R17, 0x2, P6 ;  /* 0x0000000b10073c11 */ /* 0x000fe4000b0f1411 */
[----:B------:R-:W-:Y:S02]  /*06c0*/  PLOP3.LUT P4, PT, P4, P5, PT, 0xa8, 0x0 ;  /* 0x000000000000781c */ /* 0x000fe4000278b570 */
[C---:B------:R-:W-:Y:S02]  /*06d0*/  FSETP.GTU.FTZ.AND P5, PT, |R10|.reuse, +INF , PT ;  /* 0x7f8000000a00780b */ /* 0x040fe40003fbc200 */
[----:B------:R-:W-:Y:S01]  /*06e0*/  FSETP.GT.FTZ.AND P6, PT, R10, R11, PT ;  /* 0x0000000b0a00720b */ /* 0x000fe20003fd4000 */
[----:B------:R-:W-:-:S03]  /*06f0*/  IMAD.MOV.U32 R13, RZ, RZ, c[0x0][0x0] ;  /* 0x00000000ff0d7624 */ /* 0x000fc600078e00ff */
[----:B------:R-:W-:Y:S02]  /*0700*/  PLOP3.LUT P5, PT, P5, P6, PT, 0xa8, 0x0 ;  /* 0x000000000000781c */ /* 0x000fe40002fad570 */
[----:B------:R-:W-:Y:S01]  /*0710*/  FSEL R29, R29, R26, P4 ;  /* 0x0000001a1d1d7208 */ /* 0x000fe20002000000 */
[----:B------:R-:W-:Y:S01]  /*0720*/  IMAD.WIDE.U32 R14, R13, 0x4, R14 ;  /* 0x000000040d0e7825 */ /* 0x000fe200078e000e */
[----:B------:R-:W-:Y:S01]  /*0730*/  FSEL R11, R10, R11, P5 ;  /* 0x0000000b0a0b7208 */ /* 0x000fe20002800000 */
[----:B------:R0:W-:Y:S04]  /*0740*/  @P0 STG.E [R8.64], R19 ;  /* 0x0000001308000986 */ /* 0x0001e8000c10190c */
        /* <DEDUP_REMOVED lines=9> */
.L_x_6814:
[----:B------:R-:W0:Y:S02]  /*07e0*/  S2R R12, SR_TID.X ;  /* 0x00000000000c7919 */ /* 0x000e240000002100 */
[----:B0-----:R-:W-:-:S05]  /*07f0*/  IMAD.WIDE.U32 R2, R12, 0x4, RZ ;  /* 0x000000040c027825 */ /* 0x001fca00078e00ff */
[----:B------:R-:W-:-:S04]  /*0800*/  ISETP.GE.U32.AND P0, PT, R2, UR14, PT ;  /* 0x0000000e02007c0c */ /* 0x000fc8000bf06070 */
[----:B------:R-:W-:-:S04]  /*0810*/  ISETP.GE.AND.EX P0, PT, R3, UR4, PT, P0 ;  /* 0x0000000403007c0c */ /* 0x000fc8000bf06300 */
[----:B------:R-:W-:-:S13]  /*0820*/  ISETP.GT.U32.OR P0, PT, R12, 0x3fff, P0 ;  /* 0x00003fff0c00780c */ /* 0x000fda0000704470 */
[----:B------:R-:W-:Y:S05]  /*0830*/  @P0 EXIT ;  /* 0x000000000000094d */ /* 0x000fea0003800000 */
[----:B------:R-:W-:-:S04]  /*0840*/  IMAD.MOV.U32 R15, RZ, RZ, RZ ;  /* 0x000000ffff0f7224 */ /* 0x000fc800078e00ff */
.L_x_6816:
[C---:B------:R-:W-:Y:S01]  /*0850*/  IMAD.SHL.U32 R2, R12.reuse, 0x10, RZ ;  /* 0x000000100c027824 */ /* 0x040fe200078e00ff */
[----:B------:R-:W-:-:S04]  /*0860*/  SHF.L.U64.HI R14, R12, 0x4, R15 ;  /* 0x000000040c0e7819 */ /* 0x000fc8000001020f */
[C---:B------:R-:W-:Y:S02]  /*0870*/  IADD3 R8, P1, R2.reuse, UR8, RZ ;  /* 0x0000000802087c10 */ /* 0x040fe4000ff3e0ff */
[----:B------:R-:W-:Y:S02]  /*0880*/  IADD3 R6, P0, R2, UR6, RZ ;  /* 0x0000000602067c10 */ /* 0x000fe4000ff1e0ff */
[C---:B------:R-:W-:Y:S02]  /*0890*/  IADD3.X R9, R14.reuse, UR9, RZ, P1, !PT ;  /* 0x000000090e097c10 */ /* 0x040fe40008ffe4ff */
[----:B------:R-:W-:-:S04]  /*08a0*/  IADD3.X R7, R14, UR7, RZ, P0, !PT ;  /* 0x000000070e077c10 */ /* 0x000fc800087fe4ff */
[----:B------:R-:W2:Y:S04]  /*08b0*/  LDG.E.128 R8, [R8.64] ;  /* 0x0000000c08087981 */ /* 0x000ea8000c1e1d00 */
[----:B------:R-:W3:Y:S01]  /*08c0*/  LDG.E.128 R4, [R6.64] ;  /* 0x0000000c06047981 */ /* 0x000ee2000c1e1d00 */
[----:B--2---:R-:W-:Y:S02]  /*08d0*/  FMUL.FTZ R3, R8, c[0x0][0xdac] ;  /* 0x00036b0008037a20 */ /* 0x004fe40000410000 */
[----:B------:R-:W-:Y:S01]  /*08e0*/  FMUL.FTZ R13, R10, c[0x0][0xdac] ;  /* 0x00036b000a0d7a20 */ /* 0x000fe20000410000 */
[C---:B---3--:R-:W-:Y:S01]  /*08f0*/  FSETP.GTU.FTZ.AND P0, PT, |R4|.reuse, +INF , PT ;  /* 0x7f8000000400780b */ /* 0x048fe20003f1c200 */
[----:B------:R-:W-:Y:S01]  /*0900*/  FMUL.FTZ R10, R11, c[0x0][0xdac] ;  /* 0x00036b000b0a7a20 */ /* 0x000fe20000410000 */
[----:B------:R-:W-:Y:S01]  /*0910*/  FSETP.GT.FTZ.AND P1, PT, R4, R3, PT ;  /* 0x000000030400720b */ /* 0x000fe20003f34000 */
[----:B------:R-:W-:Y:S01]  /*0920*/  FMUL.FTZ R0, R9, c[0x0][0xdac] ;  /* 0x00036b0009007a20 */ /* 0x000fe20000410000 */
[----:B------:R-:W-:-:S02]  /*0930*/  FSETP.GTU.FTZ.AND P2, PT, |R5|, +INF , PT ;  /* 0x7f8000000500780b */ /* 0x000fc40003f5c200 */
[----:B------:R-:W-:Y:S02]  /*0940*/  PLOP3.LUT P0, PT, P0, P1, PT, 0xa8, 0x0 ;  /* 0x000000000000781c */ /* 0x000fe40000703570 */
[C---:B------:R-:W-:Y:S02]  /*0950*/  FSETP.GTU.FTZ.AND P1, PT, |R7|.reuse, +INF , PT ;  /* 0x7f8000000700780b */ /* 0x040fe40003f3c200 */
[----:B------:R-:W-:Y:S02]  /*0960*/  FSEL R4, R4, R3, P0 ;  /* 0x0000000304047208 */ /* 0x000fe40000000000 */
[----:B------:R-:W-:Y:S02]  /*0970*/  FSETP.GT.FTZ.AND P0, PT, R7, R10, PT ;  /* 0x0000000a0700720b */ /* 0x000fe40003f14000 */
[----:B------:R-:W-:Y:S02]  /*0980*/  FSETP.GT.FTZ.AND P3, PT, R5, R0, PT ;  /* 0x000000000500720b */ /* 0x000fe40003f74000 */
[----:B------:R-:W-:-:S02]  /*0990*/  PLOP3.LUT P0, PT, P1, P0, PT, 0xa8, 0x0 ;  /* 0x000000000000781c */ /* 0x000fc40000f01570 */
[C---:B------:R-:W-:Y:S02]  /*09a0*/  FSETP.GTU.FTZ.AND P4, PT, |R6|.reuse, +INF , PT ;  /* 0x7f8000000600780b */ /* 0x040fe40003f9c200 */
[----:B------:R-:W-:Y:S02]  /*09b0*/  FSETP.GT.FTZ.AND P5, PT, R6, R13, PT ;  /* 0x0000000d0600720b */ /* 0x000fe40003fb4000 */
[----:B------:R-:W-:Y:S02]  /*09c0*/  FSEL R7, R7, R10, P0 ;  /* 0x0000000a07077208 */ /* 0x000fe40000000000 */
[----:B------:R-:W-:Y:S02]  /*09d0*/  PLOP3.LUT P2, PT, P2, P3, PT, 0xa8, 0x0 ;  /* 0x000000000000781c */ /* 0x000fe40001747570 */
[----:B------:R-:W-:Y:S02]  /*09e0*/  IADD3 R12, P0, R12, c[0x0][0x0], RZ ;  /* 0x000000000c0c7a10 */ /* 0x000fe40007f1e0ff */
[----:B------:R-:W-:-:S02]  /*09f0*/  PLOP3.LUT P4, PT, P4, P5, PT, 0xa8, 0x0 ;  /* 0x000000000000781c */ /* 0x000fc4000278b570 */
[----:B------:R-:W-:Y:S01]  /*0a00*/  IADD3 R2, P3, R2, UR10, RZ ;  /* 0x0000000a02027c10 */ /* 0x000fe2000ff7e0ff */
[----:B------:R-:W-:Y:S01]  /*0a10*/  IMAD.X R15, RZ, RZ, R15, P0 ;  /* 0x000000ffff0f7224 */ /* 0x000fe200000e060f */
[----:B------:R-:W-:Y:S01]  /*0a20*/  FSEL R5, R5, R0, P2 ;  /* 0x0000000005057208 */ /* 0x000fe20001000000 */
[----:B------:R-:W-:Y:S01]  /*0a30*/  IMAD.SHL.U32 R0, R12, 0x4, RZ ;  /* 0x000000040c007824 */ /* 0x000fe200078e00ff */
[----:B------:R-:W-:Y:S02]  /*0a40*/  FSEL R6, R6, R13, P4 ;  /* 0x0000000d06067208 */ /* 0x000fe40002000000 */
[----:B------:R-:W-:Y:S02]  /*0a50*/  IADD3.X R3, R14, UR11, RZ, P3, !PT ;  /* 0x0000000b0e037c10 */ /* 0x000fe40009ffe4ff */
        /* <DEDUP_REMOVED lines=8> */
.L_x_6817:
        /* <DEDUP_REMOVED lines=10> */
.L_x_8050:


//--------------------- .text._ZN2at6native55_GLOBAL__N__de093ff9_22_ForeachBinaryOpList_cu_a911ec4325multi_tensor_apply_kernelINS1_18TensorListMetadataILi3EEENS1_24BinaryOpListAlphaFunctorIdLi3ELi2ELi2EEEJNS0_7maximumIdEEdEEEvT_T0_DpT1_ --------------------------
	.section	.text._ZN2at6native55_GLOBAL__N__de093ff9_22_ForeachBinaryOpList_cu_a911ec4325multi_tensor_apply_kernelINS1_18TensorListMetadataILi3EEENS1_24BinaryOpListAlphaFunctorIdLi3ELi2ELi2EEEJNS0_7maximumIdEEdEEEvT_T0_DpT1_,"ax",@progbits
	.sectioninfo	@"SHI_REGISTERS=31"
	.align	128
.text._ZN2at6native55_GLOBAL__N__de093ff9_22_ForeachBinaryOpList_cu_a911ec4325multi_tensor_apply_kernelINS1_18TensorListMetadataILi3EEENS1_24BinaryOpListAlphaFunctorIdLi3ELi2ELi2EEEJNS0_7maximumIdEEdEEEvT_T0_DpT1_:
        .type           _ZN2at6native55_GLOBAL__N__de093ff9_22_ForeachBinaryOpList_cu_a911ec4325multi_tensor_apply_kernelINS1_18TensorListMetadataILi3EEENS1_24BinaryOpListAlphaFunctorIdLi3ELi2ELi2EEEJNS0_7maximumIdEEdEEEvT_T0_DpT1_,@function
        .size           _ZN2at6native55_GLOBAL__N__de093ff9_22_ForeachBinaryOpList_cu_a911ec4325multi_tensor_apply_kernelINS1_18TensorListMetadataILi3EEENS1_24BinaryOpListAlphaFunctorIdLi3ELi2ELi2EEEJNS0_7maximumIdEEdEEEvT_T0_DpT1_,(.L_x_8051 - _ZN2at6native55_GLOBAL__N__de093ff9_22_ForeachBinaryOpList_cu_a911ec4325multi_tensor_apply_kernelINS1_18TensorListMetadataILi3EEENS1_24BinaryOpListAlphaFunctorIdLi3ELi2ELi2EEEJNS0_7maximumIdEEdEEEvT_T0_DpT1_)
        .other          _ZN2at6native55_GLOBAL__N__de093ff9_22_ForeachBinaryOpList_cu_a911ec4325multi_tensor_apply_kernelINS1_18TensorListMetadataILi3EEENS1_24BinaryOpListAlphaFunctorIdLi3ELi2ELi2EEEJNS0_7maximumIdEEdEEEvT_T0_DpT1_,@"STO_CUDA_ENTRY STV_DEFAULT"
_ZN2at6native55_GLOBAL__N__de093ff9_22_ForeachBinaryOpList_cu_a911ec4325multi_tensor_apply_kernelINS1_18TensorListMetadataILi3EEENS1_24BinaryOpListAlphaFunctorIdLi3ELi2ELi2EEEJNS0_7maximumIdEEdEEEvT_T0_DpT1_:
        /* <DEDUP_REMOVED lines=33> */
.L_x_6819:
[----:B0-----:R-:W-:Y:S01]  /*0210*/  IADD3 R28, P0, R0, UR4, RZ ;  /* 0x00000004001c7c10 */ /* 0x001fe2000ff1e0ff */
[----:B------:R-:W-:-:S03]  /*0220*/  CS2R R10, SRZ ;  /* 0x00000000000a7805 */ /* 0x000fc6000001ff00 */
[C---:B------:R-:W-:Y:S01]  /*0230*/  ISETP.GE.U32.AND P2, PT, R28.reuse, 0x10000, PT ;  /* 0x000100001c00780c */ /* 0x040fe20003f46070 */
[----:B------:R-:W-:Y:S01]  /*0240*/  IMAD.X R5, RZ, RZ, UR5, P0 ;  /* 0x00000005ff057e24 */ /* 0x000fe200080e06ff */
[----:B------:R-:W-:-:S04]  /*0250*/  ISETP.LT.U32.AND P0, PT, R28, UR16, PT ;  /* 0x000000101c007c0c */ /* 0x000fc8000bf01070 */
[----:B------:R-:W-:-:S04]  /*0260*/  ISETP.GE.U32.AND.EX P2, PT, R5, RZ, PT, P2 ;  /* 0x000000ff0500720c */ /* 0x000fc80003f46120 */
[----:B------:R-:W-:Y:S01]  /*0270*/  ISETP.LT.AND.EX P2, PT, R5, UR12, !P2, P0 ;  /* 0x0000000c05007c0c */ /* 0x000fe2000d741300 */
[----:B------:R-:W-:-:S12]  /*0280*/  CS2R R14, SRZ ;  /* 0x00000000000e7805 */ /* 0x000fd8000001ff00 */
[C---:B------:R-:W-:Y:S02]  /*0290*/  @P2 LEA R6, P1, R28.reuse, UR8, 0x3 ;  /* 0x000000081c062c11 */ /* 0x040fe4000f8218ff */
[C---:B------:R-:W-:Y:S02]  /*02a0*/  @P2 LEA R8, P0, R28.reuse, UR6, 0x3 ;  /* 0x000000061c082c11 */ /* 0x040fe4000f8018ff */
[C-C-:B------:R-:W-:Y:S02]  /*02b0*/  @P2 LEA.HI.X R7, R28.reuse, UR9, R5.reuse, 0x3, P1 ;  /* 0x000000091c072c11 */ /* 0x140fe400088f1c05 */
[----:B------:R-:W-:-:S03]  /*02c0*/  @P2 LEA.HI.X R9, R28, UR7, R5, 0x3, P0 ;  /* 0x000000071c092c11 */ /* 0x000fc600080f1c05 */
[----:B------:R0:W2:Y:S04]  /*02d0*/  @P2 LDG.E.64 R10, [R6.64] ;  /* 0x0000000e060a2981 */ /* 0x0000a8000c1e1b00 */
[----:B------:R1:W3:Y:S01]  /*02e0*/  @P2 LDG.E.64 R14, [R8.64] ;  /* 0x0000000e080e2981 */ /* 0x0002e2000c1e1b00 */
[----:B------:R-:W-:Y:S02]  /*02f0*/  IADD3 R3, P0, R28, c[0x0][0x0], RZ ;  /* 0x000000001c037a10 */ /* 0x000fe40007f1e0ff */
[C---:B------:R-:W-:Y:S02]  /*0300*/  LEA R27, P3, R2.reuse, R28, 0x1 ;  /* 0x0000001c021b7211 */ /* 0x040fe400078608ff */
[C---:B------:R-:W-:Y:S01]  /*0310*/  ISETP.GE.U32.AND P1, PT, R3.reuse, 0x10000, PT ;  /* 0x000100000300780c */ /* 0x040fe20003f26070 */
[--C-:B------:R-:W-:Y:S01]  /*0320*/  IMAD.X R26, RZ, RZ, R5.reuse, P0 ;  /* 0x000000ffff1a7224 */ /* 0x100fe200000e0605 */
[----:B------:R-:W-:Y:S01]  /*0330*/  ISETP.LT.U32.AND P0, PT, R3, UR16, PT ;  /* 0x0000001003007c0c */ /* 0x000fe2000bf01070 */
[----:B0-----:R-:W-:Y:S01]  /*0340*/  IMAD.X R6, RZ, RZ, R5, P3 ;  /* 0x000000ffff067224 */ /* 0x001fe200018e0605 */
[----:B------:R-:W-:Y:S01]  /*0350*/  ISETP.LT.U32.AND P3, PT, R27, UR16, PT ;  /* 0x000000101b007c0c */ /* 0x000fe2000bf61070 */
[----:B------:R-:W-:Y:S01]  /*0360*/  IMAD R7, R2, 0x3, RZ ;  /* 0x0000000302077824 */ /* 0x000fe200078e02ff */
[----:B------:R-:W-:Y:S01]  /*0370*/  ISETP.GE.U32.AND.EX P1, PT, R26, RZ, PT, P1 ;  /* 0x000000ff1a00720c */ /* 0x000fe20003f26110 */
[----:B------:R-:W-:Y:S01]  /*0380*/  CS2R R18, SRZ ;  /* 0x0000000000127805 */ /* 0x000fe2000001ff00 */
[----:B-1----:R-:W-:-:S02]  /*0390*/  CS2R R8, SRZ ;  /* 0x0000000000087805 */ /* 0x002fc4000001ff00 */
[----:B------:R-:W-:Y:S02]  /*03a0*/  ISETP.LT.AND.EX P1, PT, R26, UR12, !P1, P0 ;  /* 0x0000000c1a007c0c */ /* 0x000fe4000cf21300 */
[----:B------:R-:W-:-:S04]  /*03b0*/  ISETP.GE.U32.AND P0, PT, R27, 0x10000, PT ;  /* 0x000100001b00780c */ /* 0x000fc80003f06070 */
[----:B------:R-:W-:-:S04]  /*03c0*/  ISETP.GE.U32.AND.EX P0, PT, R6, RZ, PT, P0 ;  /* 0x000000ff0600720c */ /* 0x000fc80003f06100 */
[----:B------:R-:W-:Y:S02]  /*03d0*/  ISETP.LT.AND.EX P0, PT, R6, UR12, !P0, P3 ;  /* 0x0000000c06007c0c */ /* 0x000fe4000c701330 */
[----:B------:R-:W-:Y:S02]  /*03e0*/  IADD3 R7, P3, R7, R28, RZ ;  /* 0x0000001c07077210 */ /* 0x000fe40007f7e0ff */
[C---:B------:R-:W-:Y:S02]  /*03f0*/  @P1 LEA R12, P4, R3.reuse, UR6, 0x3 ;  /* 0x00000006030c1c11 */ /* 0x040fe4000f8818ff */
[C---:B------:R-:W-:Y:S01]  /*0400*/  @P1 LEA R22, P6, R3.reuse, UR8, 0x3 ;  /* 0x0000000803161c11 */ /* 0x040fe2000f8c18ff */
[----:B------:R-:W-:Y:S01]  /*0410*/  IMAD.X R4, RZ, RZ, R5, P3 ;  /* 0x000000ffff047224 */ /* 0x000fe200018e0605 */
[----:B------:R-:W-:Y:S02]  /*0420*/  @P1 LEA.HI.X R13, R3, UR7, R26, 0x3, P4 ;  /* 0x00000007030d1c11 */ /* 0x000fe4000a0f1c1a */
[----:B------:R-:W-:-:S02]  /*0430*/  ISETP.GE.U32.AND P4, PT, R7, 0x10000, PT ;  /* 0x000100000700780c */ /* 0x000fc40003f86070 */
[----:B------:R-:W-:Y:S01]  /*0440*/  @P1 LEA.HI.X R23, R3, UR9, R26, 0x3, P6 ;  /* 0x0000000903171c11 */ /* 0x000fe2000b0f1c1a */
[----:B------:R0:W4:Y:S01]  /*0450*/  @P1 LDG.E.64 R8, [R12.64] ;  /* 0x0000000e0c081981 */ /* 0x000122000c1e1b00 */
[C---:B------:R-:W-:Y:S01]  /*0460*/  ISETP.GE.U32.AND.EX P4, PT, R4.reuse, RZ, PT, P4 ;  /* 0x000000ff0400720c */ /* 0x040fe20003f86140 */
[----:B------:R-:W-:Y:S01]  /*0470*/  CS2R R16, SRZ ;  /* 0x0000000000107805 */ /* 0x000fe2000001ff00 */
[----:B------:R-:W-:Y:S01]  /*0480*/  ISETP.LT.U32.AND P3, PT, R7, UR16, PT ;  /* 0x0000001007007c0c */ /* 0x000fe2000bf61070 */
[----:B------:R1:W5:Y:S01]  /*0490*/  @P1 LDG.E.64 R18, [R22.64] ;  /* 0x0000000e16121981 */ /* 0x000362000c1e1b00 */
[C---:B------:R-:W-:Y:S02]  /*04a0*/  @P0 LEA R24, P5, R27.reuse, UR6, 0x3 ;  /* 0x000000061b180c11 */ /* 0x040fe4000f8a18ff */
[----:B------:R-:W-:Y:S02]  /*04b0*/  ISETP.LT.AND.EX P3, PT, R4, UR12, !P4, P3 ;  /* 0x0000000c04007c0c */ /* 0x000fe4000e761330 */
[----:B------:R-:W-:-:S02]  /*04c0*/  @P0 LEA.HI.X R25, R27, UR7, R6, 0x3, P5 ;  /* 0x000000071b190c11 */ /* 0x000fc4000a8f1c06 */
[C---:B------:R-:W-:Y:S01]  /*04d0*/  @P0 LEA R20, P5, R27.reuse, UR8, 0x3 ;  /* 0x000000081b140c11 */ /* 0x040fe2000f8a18ff */
[----:B0-----:R-:W-:Y:S02]  /*04e0*/  CS2R R12, SRZ ;  /* 0x00000000000c7805 */ /* 0x001fe4000001ff00 */
[----:B------:R0:W4:Y:S01]  /*04f0*/  @P0 LDG.E.64 R16, [R24.64] ;  /* 0x0000000e18100981 */ /* 0x000122000c1e1b00 */
[----:B------:R-:W-:-:S05]  /*0500*/  @P0 LEA.HI.X R21, R27, UR9, R6, 0x3, P5 ;  /* 0x000000091b150c11 */ /* 0x000fca000a8f1c06 */
[----:B------:R2:W4:Y:S01]  /*0510*/  @P0 LDG.E.64 R12, [R20.64] ;  /* 0x0000000e140c0981 */ /* 0x000522000c1e1b00 */
[----:B-1----:R-:W-:Y:S01]  /*0520*/  @P3 LEA R22, P5, R7, UR6, 0x3 ;  /* 0x0000000607163c11 */ /* 0x002fe2000f8a18ff */
[----:B0-----:R-:W-:-:S03]  /*0530*/  CS2R R24, SRZ ;  /* 0x0000000000187805 */ /* 0x001fc6000001ff00 */
[----:B------:R-:W-:Y:S01]  /*0540*/  @P3 LEA.HI.X R23, R7, UR7, R4, 0x3, P5 ;  /* 0x0000000707173c11 */ /* 0x000fe2000a8f1c04 */
[----:B--2---:R-:W3:-:S06]  /*0550*/  DMUL R10, R10, c[0x0][0xdb0] ;  /* 0x00036c000a0a7a28 */ /* 0x004ecc0000000000 */
[----:B---3--:R-:W0:-:S06]  /*0560*/  DSETP.GT.AND P4, PT, R14, R10, PT ;  /* 0x0000000a0e00722a */ /* 0x008e0c0003f84000 */
[----:B0-----:R-:W0:-:S06]  /*0570*/  DSETP.GTU.OR P4, PT, |R14|, +INF , P4 ;  /* 0x7ff000000e00742a */ /* 0x001e0c000278c600 */
[----:B0-----:R-:W-:Y:S02]  /*0580*/  FSEL R10, R14, R10, P4 ;  /* 0x0000000a0e0a7208 */ /* 0x001fe40002000000 */
[----:B------:R-:W-:Y:S02]  /*0590*/  FSEL R11, R15, R11, P4 ;  /* 0x0000000b0f0b7208 */ /* 0x000fe40002000000 */
[----:B------:R-:W-:-:S04]  /*05a0*/  @P3 LEA R20, P4, R7, UR8, 0x3 ;  /* 0x0000000807143c11 */ /* 0x000fc8000f8818ff */
[----:B------:R-:W-:Y:S01]  /*05b0*/  @P3 LEA.HI.X R21, R7, UR9, R4, 0x3, P4 ;  /* 0x0000000907153c11 */ /* 0x000fe2000a0f1c04 */
[----:B------:R-:W-:-:S04]  /*05c0*/  CS2R R14, SRZ ;  /* 0x00000000000e7805 */ /* 0x000fc8000001ff00 */
[----:B------:R0:W2:Y:S04]  /*05d0*/  @P3 LDG.E.64 R24, [R20.64] ;  /* 0x0000000e14183981 */ /* 0x0000a8000c1e1b00 */
[----:B------:R1:W3:Y:S01]  /*05e0*/  @P3 LDG.E.64 R14, [R22.64] ;  /* 0x0000000e160e3981 */ /* 0x0002e2000c1e1b00 */
[----:B-----5:R-:W4:-:S06]  /*05f0*/  DMUL R18, R18, c[0x0][0xdb0] ;  /* 0x00036c0012127a28 */ /* 0x020f0c0000000000 */
[----:B----4-:R-:W4:-:S06]  /*0600*/  DSETP.GT.AND P4, PT, R8, R18, PT ;  /* 0x000000120800722a */ /* 0x010f0c0003f84000 */
[----:B----4-:R-:W4:-:S06]  /*0610*/  DSETP.GTU.OR P4, PT, |R8|, +INF , P4 ;  /* 0x7ff000000800742a */ /* 0x010f0c000278c600 */
[----:B----4-:R-:W-:Y:S02]  /*0620*/  FSEL R8, R8, R18, P4 ;  /* 0x0000001208087208 */ /* 0x010fe40002000000 */
[----:B------:R-:W-:Y:S02]  /*0630*/  FSEL R9, R9, R19, P4 ;  /* 0x0000001309097208 */ /* 0x000fe40002000000 */
[----:B------:R-:W-:Y:S01]  /*0640*/  @P2 LEA R18, P4, R28, UR10, 0x3 ;  /* 0x0000000a1c122c11 */ /* 0x000fe2000f8818ff */
[----:B------:R-:W4:-:S03]  /*0650*/  DMUL R12, R12, c[0x0][0xdb0] ;  /* 0x00036c000c0c7a28 */ /* 0x000f060000000000 */
[----:B------:R-:W-:Y:S02]  /*0660*/  @P2 LEA.HI.X R19, R28, UR11, R5, 0x3, P4 ;  /* 0x0000000b1c132c11 */ /* 0x000fe4000a0f1c05 */
[----:B-1----:R-:W-:Y:S01]  /*0670*/  @P1 LEA R22, P4, R3, UR10, 0x3 ;  /* 0x0000000a03161c11 */ /* 0x002fe2000f8818ff */
[C---:B----4-:R-:W1:Y:S01]  /*0680*/  DSETP.GT.AND P5, PT, R16.reuse, R12, PT ;  /* 0x0000000c1000722a */ /* 0x050e620003fa4000 */
[----:B0-----:R-:W-:Y:S02]  /*0690*/  @P0 LEA R20, P6, R27, UR10, 0x3 ;  /* 0x0000000a1b140c11 */ /* 0x001fe4000f8c18ff */
[----:B------:R-:W-:Y:S01]  /*06a0*/  @P1 LEA.HI.X R23, R3, UR11, R26, 0x3, P4 ;  /* 0x0000000b03171c11 */ /* 0x000fe2000a0f1c1a */
[----:B------:R-:W-:Y:S01]  /*06b0*/  ULDC UR13, c[0x0][0x0] ;  /* 0x00000000000d7ab9 */ /* 0x000fe20000000800 */
[----:B------:R-:W-:Y:S01]  /*06c0*/  @P0 LEA.HI.X R21, R27, UR11, R6, 0x3, P6 ;  /* 0x0000000b1b150c11 */ /* 0x000fe2000b0f1c06 */
[----:B-1----:R-:W0:Y:S01]  /*06d0*/  DSETP.GTU.OR P5, PT, |R16|, +INF , P5 ;  /* 0x7ff000001000742a */ /* 0x002e220002fac600 */
[----:B------:R-:W-:Y:S01]  /*06e0*/  @P3 LEA R6, P6, R7, UR10, 0x3 ;  /* 0x0000000a07063c11 */ /* 0x000fe2000f8c18ff */
[----:B------:R-:W-:-:S03]  /*06f0*/  UIMAD.WIDE.U32 UR4, UR13, 0x4, UR4 ;  /* 0x000000040d0478a5 */ /* 0x000fc6000f8e0004 */
[----:B------:R-:W-:Y:S01]  /*0700*/  @P3 LEA.HI.X R7, R7, UR11, R4, 0x3, P6 ;  /* 0x0000000b07073c11 */ /* 0x000fe2000b0f1c04 */
[----:B------:R-:W-:Y:S01]  /*0710*/  UISETP.LT.U32.AND UP1, UPT, UR4, UR16, UPT ;  /* 0x000000100400728c */ /* 0x000fe2000bf21070 */
[----:B0-----:R-:W-:Y:S01]  /*0720*/  FSEL R4, R16, R12, P5 ;  /* 0x0000000c10047208 */ /* 0x001fe20002800000 */
[----:B------:R-:W-:Y:S01]  /*0730*/  UISETP.GE.U32.AND UP0, UPT, UR4, 0x10000, UPT ;  /* 0x000100000400788c */ /* 0x000fe2000bf06070 */
[----:B------:R-:W-:Y:S01]  /*0740*/  FSEL R5, R17, R13, P5 ;  /* 0x0000000d11057208 */ /* 0x000fe20002800000 */
[----:B------:R0:W-:Y:S02]  /*0750*/  @P2 STG.E.64 [R18.64], R10 ;  /* 0x0000000a12002986 */ /* 0x0001e4000c101b0e */
[----:B------:R-:W-:Y:S02]  /*0760*/  UISETP.GE.U32.AND.EX UP0, UPT, UR5, URZ, UPT, UP0 ;  /* 0x0000003f0500728c */ /* 0x000fe4000bf06100 */
[----:B------:R0:W-:Y:S04]  /*0770*/  @P1 STG.E.64 [R22.64], R8 ;  /* 0x0000000816001986 */ /* 0x0001e8000c101b0e */
[----:B------:R0:W-:Y:S01]  /*0780*/  @P0 STG.E.64 [R20.64], R4 ;  /* 0x0000000414000986 */ /* 0x0001e2000c101b0e */
[----:B------:R-:W-:-:S02]  /*0790*/  PLOP3.LUT P0, PT, PT, PT, UP1, 0x80, 0x0 ;  /* 0x000000000000781c */ /* 0x000fc40003f0f018 */
[----:B------:R-:W-:Y:S01]  /*07a0*/  PLOP3.LUT P1, PT, PT, PT, UP0, 0x80, 0x0 ;  /* 0x000000000000781c */ /* 0x000fe20003f2f008 */
[----:B--2---:R-:W3:-:S06]  /*07b0*/  DMUL R24, R24, c[0x0][0xdb0] ;  /* 0x00036c0018187a28 */ /* 0x004ecc0000000000 */
[----:B---3--:R-:W1:-:S06]  /*07c0*/  DSETP.GT.AND P4, PT, R14, R24, PT ;  /* 0x000000180e00722a */ /* 0x008e4c0003f84000 */
[----:B-1----:R-:W1:-:S06]  /*07d0*/  DSETP.GTU.OR P4, PT, |R14|, +INF , P4 ;  /* 0x7ff000000e00742a */ /* 0x002e4c000278c600 */
[----:B-1----:R-:W-:Y:S02]  /*07e0*/  FSEL R12, R14, R24, P4 ;  /* 0x000000180e0c7208 */ /* 0x002fe40002000000 */
[----:B------:R-:W-:Y:S01]  /*07f0*/  FSEL R13, R15, R25, P4 ;  /* 0x000000190f0d7208 */ /* 0x000fe20002000000 */
[----:B------:R-:W-:-:S04]  /*0800*/  IMAD.U32 R15, RZ, RZ, UR5 ;  /* 0x00000005ff0f7e24 */ /* 0x000fc8000f8e00ff */
[----:B------:R0:W-:Y:S01]  /*0810*/  @P3 STG.E.64 [R6.64], R12 ;  /* 0x0000000c06003986 */ /* 0x0001e2000c101b0e */
[----:B------:R-:W-:Y:S01]  /*0820*/  ISETP.LT.AND.EX P0, PT, R15, UR12, PT, P0 ;  /* 0x0000000c0f007c0c */ /* 0x000fe2000bf01300 */
[----:B------:R-:W-:-:S12]  /*0830*/  IMAD.U32 R14, RZ, RZ, UR4 ;  /* 0x00000004ff0e7e24 */ /* 0x000fd8000f8e00ff */
[----:B0-----:R-:W-:Y:S05]  /*0840*/  @!P1 BRA P0, `(.L_x_6819) ;  /* 0xfffff9c000009947 */ /* 0x001fea000003ffff */
[----:B------:R-:W-:Y:S05]  /*0850*/  EXIT ;  /* 0x000000000000794d */ /* 0x000fea0003800000 */
.L_x_6818:
[----:B------:R-:W0:Y:S02]  /*0860*/  S2R R3, SR_TID.X ;  /* 0x0000000000037919 */ /* 0x000e240000002100 */
[----:B0-----:R-:W-:-:S05]  /*0870*/  IMAD.WIDE.U32 R4, R3, 0x4, RZ ;  /* 0x0000000403047825 */ /* 0x001fca00078e00ff */
[----:B------:R-:W-:-:S04]  /*0880*/  ISETP.GE.U32.AND P0, PT, R4, UR16, PT ;  /* 0x0000001004007c0c */ /* 0x000fc8000bf06070 */
[----:B------:R-:W-:-:S04]  /*0890*/  ISETP.GE.AND.EX P0, PT, R5, UR12, PT, P0 ;  /* 0x0000000c05007c0c */ /* 0x000fc8000bf06300 */
[----:B------:R-:W-:-:S13]  /*08a0*/  ISETP.GT.U32.OR P0, PT, R3, 0x3fff, P0 ;  /* 0x00003fff0300780c */ /* 0x000fda0000704470 */
[----:B------:R-:W-:Y:S05]  /*08b0*/  @P0 EXIT ;  /* 0x000000000000094d */ /* 0x000fea0003800000 */
[----:B------:R-:W-:-:S04]  /*08c0*/  IMAD.MOV.U32 R0, RZ, RZ, RZ ;  /* 0x000000ffff007224 */ /* 0x000fc800078e00ff */
.L_x_6820:
[C---:B------:R-:W-:Y:S01]  /*08d0*/  IMAD.SHL.U32 R2, R3.reuse, 0x20, RZ ;  /* 0x0000002003027824 */ /* 0x040fe200078e00ff */
[----:B------:R-:W-:-:S04]  /*08e0*/  SHF.L.U64.HI R20, R3, 0x5, R0 ;  /* 0x0000000503147819 */ /* 0x000fc80000010200 */
[C---:B------:R-:W-:Y:S02]  /*08f0*/  IADD3 R24, P1, R2.reuse, UR8, RZ ;  /* 0x0000000802187c10 */ /* 0x040fe4000ff3e0ff */
[----:B------:R-:W-:Y:S02]  /*0900*/  IADD3 R22, P0, R2, UR6, RZ ;  /* 0x0000000602167c10 */ /* 0x000fe4000ff1e0ff */
[C---:B------:R-:W-:Y:S02]  /*0910*/  IADD3.X R25, R20.reuse, UR9, RZ, P1, !PT ;  /* 0x0000000914197c10 */ /* 0x040fe40008ffe4ff */
[----:B------:R-:W-:-:S03]  /*0920*/  IADD3.X R23, R20, UR7, RZ, P0, !PT ;  /* 0x0000000714177c10 */ /* 0x000fc600087fe4ff */
[----:B------:R-:W2:Y:S04]  /*0930*/  LDG.E.128 R16, [R24.64] ;  /* 0x0000000e18107981 */ /* 0x000ea8000c1e1d00 */
[----:B------:R-:W3:Y:S04]  /*0940*/  LDG.E.128 R12, [R24.64+0x10] ;  /* 0x0000100e180c7981 */ /* 0x000ee8000c1e1d00 */
[----:B------:R-:W4:Y:S04]  /*0950*/  LDG.E.128 R4, [R22.64] ;  /* 0x0000000e16047981 */ /* 0x000f28000c1e1d00 */
[----:B------:R-:W5:Y:S01]  /*0960*/  LDG.E.128 R8, [R22.64+0x10] ;  /* 0x0000100e16087981 */ /* 0x000f62000c1e1d00 */
[----:B--2---:R-:W4:-:S04]  /*0970*/  DMUL R16, R16, c[0x0][0xdb0] ;  /* 0x00036c0010107a28 */ /* 0x004f080000000000 */
[----:B------:R-:W0:-:S04]  /*0980*/  DMUL R18, R18, c[0x0][0xdb0] ;  /* 0x00036c0012127a28 */ /* 0x000e080000000000 */
[----:B---3--:R-:W-:-:S04]  /*0990*/  DMUL R12, R12, c[0x0][0xdb0] ;  /* 0x00036c000c0c7a28 */ /* 0x008fc80000000000 */
[----:B------:R-:W5:-:S04]  /*09a0*/  DMUL R14, R14, c[0x0][0xdb0] ;  /* 0x00036c000e0e7a28 */ /* 0x000f480000000000 */
[----:B----4-:R-:W1:-:S04]  /*09b0*/  DSETP.GT.AND P1, PT, R4, R16, PT ;  /* 0x000000100400722a */ /* 0x010e480003f24000 */
[----:B0-----:R-:W0:-:S04]  /*09c0*/  DSETP.GT.AND P2, PT, R6, R18, PT ;  /* 0x000000120600722a */ /* 0x001e080003f44000 */
[----:B-----5:R-:W-:-:S04]  /*09d0*/  DSETP.GT.AND P3, PT, R10, R14, PT ;  /* 0x0000000e0a00722a */ /* 0x020fc80003f64000 */
[----:B------:R-:W-:-:S04]  /*09e0*/  DSETP.GT.AND P0, PT, R8, R12, PT ;  /* 0x0000000c0800722a */ /* 0x000fc80003f04000 */
[----:B-1----:R-:W1:-:S04]  /*09f0*/  DSETP.GTU.OR P1, PT, |R4|, +INF , P1 ;  /* 0x7ff000000400742a */ /* 0x002e480000f2c600 */
[----:B0-----:R-:W0:Y:S02]  /*0a00*/  DSETP.GTU.OR P2, PT, |R6|, +INF , P2 ;  /* 0x7ff000000600742a */ /* 0x001e24000174c600 */
[----:B-1----:R-:W-:Y:S02]  /*0a10*/  FSEL R16, R4, R16, P1 ;  /* 0x0000001004107208 */ /* 0x002fe40000800000 */
[----:B------:R-:W1:Y:S01]  /*0a20*/  DSETP.GTU.OR P3, PT, |R10|, +INF , P3 ;  /* 0x7ff000000a00742a */ /* 0x000e620001f6c600 */
[----:B------:R-:W-:Y:S02]  /*0a30*/  FSEL R17, R5, R17, P1 ;  /* 0x0000001105117208 */ /* 0x000fe40000800000 */
[----:B0-----:R-:W-:Y:S01]  /*0a40*/  FSEL R18, R6, R18, P2 ;  /* 0x0000001206127208 */ /* 0x001fe20001000000 */
[----:B------:R-:W0:Y:S01]  /*0a50*/  DSETP.GTU.OR P0, PT, |R8|, +INF , P0 ;  /* 0x7ff000000800742a */ /* 0x000e22000070c600 */
[----:B------:R-:W-:Y:S02]  /*0a60*/  FSEL R19, R7, R19, P2 ;  /* 0x0000001307137208 */ /* 0x000fe40001000000 */
[----:B------:R-:W-:-:S02]  /*0a70*/  IADD3 R4, P1, R2, UR10, RZ ;  /* 0x0000000a02047c10 */ /* 0x000fc4000ff3e0ff */
[----:B-1----:R-:W-:Y:S01]  /*0a80*/  FSEL R6, R10, R14, P3 ;  /* 0x0000000e0a067208 */ /* 0x002fe20001800000 */
[----:B------:R-:W-:Y:S01]  /*0a90*/  IMAD.MOV.U32 R10, RZ, RZ, R18 ;  /* 0x000000ffff0a7224 */ /* 0x000fe200078e0012 */
[----:B------:R-:W-:Y:S01]  /*0aa0*/  FSEL R7, R11, R15, P3 ;  /* 0x0000000f0b077208 */ /* 0x000fe20001800000 */
[----:B------:R-:W-:Y:S01]  /*0ab0*/  IMAD.MOV.U32 R11, RZ, RZ, R19 ;  /* 0x000000ffff0b7224 */ /* 0x000fe200078e0013 */
[----:B0-----:R-:W-:Y:S01]  /*0ac0*/  FSEL R2, R8, R12, P0 ;  /* 0x0000000c08027208 */ /* 0x001fe20000000000 */
[----:B------:R-:W-:Y:S01]  /*0ad0*/  IMAD.MOV.U32 R8, RZ, RZ, R16 ;  /* 0x000000ffff087224 */ /* 0x000fe200078e0010 */
[----:B------:R-:W-:Y:S01]  /*0ae0*/  FSEL R13, R9, R13, P0 ;  /* 0x0000000d090d7208 */ /* 0x000fe20000000000 */
[----:B------:R-:W-:Y:S01]  /*0af0*/  IMAD.MOV.U32 R9, RZ, RZ, R17 ;  /* 0x000000ffff097224 */ /* 0x000fe200078e0011 */
[----:B------:R-:W-:Y:S02]  /*0b00*/  IADD3.X R5, R20, UR11, RZ, P1, !PT ;  /* 0x0000000b14057c10 */ /* 0x000fe40008ffe4ff */
[----:B------:R-:W-:-:S03]  /*0b10*/  IADD3 R3, P0, R3, c[0x0][0x0], RZ ;  /* 0x0000000003037a10 */ /* 0x000fc60007f1e0ff */
[----:B------:R0:W-:Y:S01]  /*0b20*/  STG.E.128 [R4.64], R8 ;  /* 0x0000000804007986 */ /* 0x0001e2000c101d0e */
[----:B------:R-:W-:Y:S01]  /*0b30*/  ISETP.LT.U32.AND P1, PT, R3, 0x4000, PT ;  /* 0x000040000300780c */ /* 0x000fe20003f21070 */
[----:B------:R-:W-:-:S05]  /*0b40*/  IMAD.X R0, RZ, RZ, R0, P0 ;  /* 0x000000ffff007224 */ /* 0x000fca00000e0600 */
[----:B------:R-:W-:Y:S01]  /*0b50*/  ISETP.LT.U32.AND.EX P1, PT, R0, RZ, PT, P1 ;  /* 0x000000ff0000720c */ /* 0x000fe20003f21110 */
[----:B0-----:R-:W-:Y:S02]  /*0b60*/  IMAD.MOV.U32 R8, RZ, RZ, R2 ;  /* 0x000000ffff087224 */ /* 0x001fe400078e0002 */
        /* <DEDUP_REMOVED lines=8> */
[----:B0-----:R-:W-:Y:S05]  /*0bf0*/  @!P0 BRA P1, `(.L_x_6820) ;  /* 0xfffffcd000008947 */ /* 0x001fea000083ffff */
[----:B------:R-:W-:Y:S05]  /*0c00*/  EXIT ;  /* 0x000000000000794d */ /* 0x000fea0003800000 */
.L_x_6821:
        /* <DEDUP_REMOVED lines=15> */
.L_x_8051:


//--------------------- .text._ZN2at6native55_GLOBAL__N__de093ff9_22_ForeachBinaryOpList_cu_a911ec4325multi_tensor_apply_kernelINS1_18TensorListMetadataILi3EEENS1_24BinaryOpListAlphaFunctorIsLi3ELi2ELi2EEEJNS0_7maximumIsEEsEEEvT_T0_DpT1_ --------------------------
	.section	.text._ZN2at6native55_GLOBAL__N__de093ff9_22_ForeachBinaryOpList_cu_a911ec4325multi_tensor_apply_kernelINS1_18TensorListMetadataILi3EEENS1_24BinaryOpListAlphaFunctorIsLi3ELi2ELi2EEEJNS0_7maximumIsEEsEEEvT_T0_DpT1_,"ax",@progbits
	.sectioninfo	@"SHI_REGISTERS=32"
	.align	128
.text._ZN2at6native55_GLOBAL__N__de093ff9_22_ForeachBinaryOpList_cu_a911ec4325multi_tensor_apply_kernelINS1_18TensorListMetadataILi3EEENS1_24BinaryOpListAlphaFunctorIsLi3ELi2ELi2EEEJNS0_7maximumIsEEsEEEvT_T0_DpT1_:
        .type           _ZN2at6native55_GLOBAL__N__de093ff9_22_ForeachBinaryOpList_cu_a911ec4325multi_tensor_apply_kernelINS1_18TensorListMetadataILi3EEENS1_24BinaryOpListAlphaFunctorIsLi3ELi2ELi2EEEJNS0_7maximumIsEEsEEEvT_T0_DpT1_,@function
        .size           _ZN2at6native55_GLOBAL__N__de093ff9_22_ForeachBinaryOpList_cu_a911ec4325multi_tensor_apply_kernelINS1_18TensorListMetadataILi3EEENS1_24BinaryOpListAlphaFunctorIsLi3ELi2ELi2EEEJNS0_7maximumIsEEsEEEvT_T0_DpT1_,(.L_x_8052 - _ZN2at6native55_GLOBAL__N__de093ff9_22_ForeachBinaryOpList_cu_a911ec4325multi_tensor_apply_kernelINS1_18TensorListMetadataILi3EEENS1_24BinaryOpListAlphaFunctorIsLi3ELi2ELi2EEEJNS0_7maximumIsEEsEEEvT_T0_DpT1_)
        .other          _ZN2at6native55_GLOBAL__N__de093ff9_22_ForeachBinaryOpList_cu_a911ec4325multi_tensor_apply_kernelINS1_18TensorListMetadataILi3EEENS1_24BinaryOpListAlphaFunctorIsLi3ELi2ELi2EEEJNS0_7maximumIsEEsEEEvT_T0_DpT1_,@"STO_CUDA_ENTRY STV_DEFAULT"
_ZN2at6native55_GLOBAL__N__de093ff9_22_ForeachBinaryOpList_cu_a911ec4325multi_tensor_apply_kernelINS1_18TensorListMetadataILi3EEENS1_24BinaryOpListAlphaFunctorIsLi3ELi2ELi2EEEJNS0_7maximumIsEEsEEEvT_T0_DpT1_:
        /* <DEDUP_REMOVED lines=32> */
.L_x_6823:
[----:B0-----:R-:W-:Y:S01]  /*0200*/  IADD3 R5, P0, R0, R6, RZ ;  /* 0x0000000600057210 */ /* 0x001fe20007f1e0ff */
[----:B------:R-:W-:Y:S01]  /*0210*/  IMAD R4, R2, 0x3, RZ ;  /* 0x0000000302047824 */ /* 0x000fe200078e02ff */
[----:B------:R-:W-:Y:S02]  /*0220*/  PRMT R22, RZ, 0x7610, R22 ;  /* 0x00007610ff167816 */ /* 0x000fe40000000016 */
[C---:B------:R-:W-:Y:S01]  /*0230*/  IADD3 R3, P1, R5.reuse, c[0x0][0x0], RZ ;  /* 0x0000000005037a10 */ /* 0x040fe20007f3e0ff */
[----:B------:R-:W-:Y:S01]  /*0240*/  IMAD.X R24, RZ, RZ, R7, P0 ;  /* 0x000000ffff187224 */ /* 0x000fe200000e0607 */
[----:B------:R-:W-:Y:S02]  /*0250*/  ISETP.GE.U32.AND P3, PT, R5, 0x10000, PT ;  /* 0x000100000500780c */ /* 0x000fe40003f66070 */
[----:B------:R-:W-:Y:S01]  /*0260*/  ISETP.GE.U32.AND P6, PT, R3, 0x10000, PT ;  /* 0x000100000300780c */ /* 0x000fe20003fc6070 */
[----:B------:R-:W-:Y:S01]  /*0270*/  IMAD.X R8, RZ, RZ, R24, P1 ;  /* 0x000000ffff087224 */ /* 0x000fe200008e0618 */
[----:B------:R-:W-:-:S02]  /*0280*/  ISETP.LT.U32.AND P0, PT, R5, UR14, PT ;  /* 0x0000000e05007c0c */ /* 0x000fc4000bf01070 */
[----:B------:R-:W-:Y:S02]  /*0290*/  ISETP.GE.U32.AND.EX P3, PT, R24, RZ, PT, P3 ;  /* 0x000000ff1800720c */ /* 0x000fe40003f66130 */
[----:B------:R-:W-:Y:S02]  /*02a0*/  ISETP.LT.U32.AND P2, PT, R3, UR14, PT ;  /* 0x0000000e03007c0c */ /* 0x000fe4000bf41070 */
[----:B------:R-:W-:Y:S02]  /*02b0*/  ISETP.GE.U32.AND.EX P6, PT, R8, RZ, PT, P6 ;  /* 0x000000ff0800720c */ /* 0x000fe40003fc6160 */
[-C--:B------:R-:W-:Y:S02]  /*02c0*/  LEA R11, P4, R2, R5.reuse, 0x1 ;  /* 0x00000005020b7211 */ /* 0x080fe400078808ff */
[----:B------:R-:W-:Y:S02]  /*02d0*/  IADD3 R9, P1, R4, R5, RZ ;  /* 0x0000000504097210 */ /* 0x000fe40007f3e0ff */
[----:B------:R-:W-:Y:S01]  /*02e0*/  ISETP.LT.AND.EX P3, PT, R24, UR5, !P3, P0 ;  /* 0x0000000518007c0c */ /* 0x000fe2000df61300 */
[--C-:B------:R-:W-:Y:S01]  /*02f0*/  IMAD.X R4, RZ, RZ, R24.reuse, P4 ;  /* 0x000000ffff047224 */ /* 0x100fe200020e0618 */
[----:B------:R-:W-:Y:S01]  /*0300*/  ISETP.LT.AND.EX P2, PT, R8, UR5, !P6, P2 ;  /* 0x0000000508007c0c */ /* 0x000fe2000f741320 */
[----:B------:R-:W-:Y:S01]  /*0310*/  IMAD.X R12, RZ, RZ, R24, P1 ;  /* 0x000000ffff0c7224 */ /* 0x000fe200008e0618 */
[----:B------:R-:W-:-:S02]  /*0320*/  ISETP.GE.U32.AND P4, PT, R9, 0x10000, PT ;  /* 0x000100000900780c */ /* 0x000fc40003f86070 */
[----:B------:R-:W-:Y:S02]  /*0330*/  ISETP.GE.U32.AND P5, PT, R11, 0x10000, PT ;  /* 0x000100000b00780c */ /* 0x000fe40003fa6070 */
[----:B------:R-:W-:Y:S02]  /*0340*/  ISETP.LT.U32.AND P1, PT, R9, UR14, PT ;  /* 0x0000000e09007c0c */ /* 0x000fe4000bf21070 */
[----:B------:R-:W-:Y:S02]  /*0350*/  ISETP.GE.U32.AND.EX P4, PT, R12, RZ, PT, P4 ;  /* 0x000000ff0c00720c */ /* 0x000fe40003f86140 */
[----:B------:R-:W-:Y:S02]  /*0360*/  ISETP.LT.U32.AND P0, PT, R11, UR14, PT ;  /* 0x0000000e0b007c0c */ /* 0x000fe4000bf01070 */
[----:B------:R-:W-:Y:S02]  /*0370*/  ISETP.GE.U32.AND.EX P5, PT, R4, RZ, PT, P5 ;  /* 0x000000ff0400720c */ /* 0x000fe40003fa6150 */
[----:B------:R-:W-:-:S02]  /*0380*/  ISETP.LT.AND.EX P1, PT, R12, UR5, !P4, P1 ;  /* 0x000000050c007c0c */ /* 0x000fc4000e721310 */
[----:B------:R-:W-:Y:S02]  /*0390*/  @P3 LEA R14, P6, R5, UR8, 0x1 ;  /* 0x00000008050e3c11 */ /* 0x000fe4000f8c08ff */
[----:B------:R-:W-:Y:S02]  /*03a0*/  ISETP.LT.AND.EX P0, PT, R4, UR5, !P5, P0 ;  /* 0x0000000504007c0c */ /* 0x000fe4000ef01300 */
[----:B------:R-:W-:Y:S02]  /*03b0*/  @P2 LEA R18, P4, R3, UR6, 0x1 ;  /* 0x0000000603122c11 */ /* 0x000fe4000f8808ff */
[----:B------:R-:W-:Y:S02]  /*03c0*/  @P3 LEA.HI.X R15, R5, UR9, R24, 0x1, P6 ;  /* 0x00000009050f3c11 */ /* 0x000fe4000b0f0c18 */
[C---:B------:R-:W-:Y:S02]  /*03d0*/  @P2 LEA.HI.X R19, R3.reuse, UR7, R8, 0x1, P4 ;  /* 0x0000000703132c11 */ /* 0x040fe4000a0f0c08 */
[----:B------:R-:W-:Y:S01]  /*03e0*/  @P2 LEA R16, P4, R3, UR8, 0x1 ;  /* 0x0000000803102c11 */ /* 0x000fe2000f8808ff */
[----:B------:R0:W2:Y:S01]  /*03f0*/  @P3 LDG.E.U16 R22, [R14.64] ;  /* 0x0000000c0e163981 */ /* 0x0000a2000c1e1500 */
[----:B------:R-:W-:-:S02]  /*0400*/  PRMT R25, RZ, 0x7610, R25 ;  /* 0x00007610ff197816 */ /* 0x000fc40000000019 */
[----:B------:R-:W-:Y:S02]  /*0410*/  @P3 LEA R28, P6, R5, UR6, 0x1 ;  /* 0x00000006051c3c11 */ /* 0x000fe4000f8c08ff */
[----:B------:R-:W-:Y:S02]  /*0420*/  @P2 LEA.HI.X R17, R3, UR9, R8, 0x1, P4 ;  /* 0x0000000903112c11 */ /* 0x000fe4000a0f0c08 */
[----:B------:R-:W-:Y:S02]  /*0430*/  PRMT R13, RZ, 0x7610, R13 ;  /* 0x00007610ff0d7816 */ /* 0x000fe4000000000d */
[----:B------:R-:W-:Y:S01]  /*0440*/  @P3 LEA.HI.X R29, R5, UR7, R24, 0x1, P6 ;  /* 0x00000007051d3c11 */ /* 0x000fe2000b0f0c18 */
[----:B------:R1:W3:Y:S01]  /*0450*/  @P2 LDG.E.U16 R25, [R16.64] ;  /* 0x0000000c10192981 */ /* 0x0002e2000c1e1500 */
[----:B0-----:R-:W-:Y:S02]  /*0460*/  @P1 LEA R14, P4, R9, UR8, 0x1 ;  /* 0x00000008090e1c11 */ /* 0x001fe4000f8808ff */
[----:B------:R-:W-:Y:S01]  /*0470*/  @P0 LEA R20, P5, R11, UR8, 0x1 ;  /* 0x000000080b140c11 */ /* 0x000fe2000f8a08ff */
[----:B------:R0:W4:Y:S01]  /*0480*/  @P3 LDG.E.U16 R13, [R28.64] ;  /* 0x0000000c1c0d3981 */ /* 0x000122000c1e1500 */
[----:B------:R-:W-:-:S02]  /*0490*/  PRMT R27, RZ, 0x7610, R27 ;  /* 0x00007610ff1b7816 */ /* 0x000fc4000000001b */
[----:B------:R-:W-:Y:S02]  /*04a0*/  @P1 LEA.HI.X R15, R9, UR9, R12, 0x1, P4 ;  /* 0x00000009090f1c11 */ /* 0x000fe4000a0f0c0c */
[----:B------:R-:W-:Y:S02]  /*04b0*/  PRMT R26, RZ, 0x7610, R26 ;  /* 0x00007610ff1a7816 */ /* 0x000fe4000000001a */
[----:B------:R-:W-:Y:S01]  /*04c0*/  @P0 LEA.HI.X R21, R11, UR9, R4, 0x1, P5 ;  /* 0x000000090b150c11 */ /* 0x000fe2000a8f0c04 */
[----:B------:R5:W4:Y:S01]  /*04d0*/  @P1 LDG.E.U16 R27, [R14.64] ;  /* 0x0000000c0e1b1981 */ /* 0x000b22000c1e1500 */
[----:B------:R-:W-:-:S03]  /*04e0*/  PRMT R10, RZ, 0x7610, R10 ;  /* 0x00007610ff0a7816 */ /* 0x000fc6000000000a */
[----:B------:R5:W4:Y:S01]  /*04f0*/  @P0 LDG.E.U16 R26, [R20.64] ;  /* 0x0000000c141a0981 */ /* 0x000b22000c1e1500 */
[----:B-1----:R-:W-:-:S03]  /*0500*/  @P0 LEA R16, P4, R11, UR6, 0x1 ;  /* 0x000000060b100c11 */ /* 0x002fc6000f8808ff */
[----:B------:R1:W4:Y:S01]  /*0510*/  @P2 LDG.E.U16 R10, [R18.64] ;  /* 0x0000000c120a2981 */ /* 0x000322000c1e1500 */
[----:B0-----:R-:W-:Y:S02]  /*0520*/  PRMT R28, RZ, 0x7610, R28 ;  /* 0x00007610ff1c7816 */ /* 0x001fe4000000001c */
[----:B------:R-:W-:Y:S02]  /*0530*/  @P0 LEA.HI.X R17, R11, UR7, R4, 0x1, P4 ;  /* 0x000000070b110c11 */ /* 0x000fe4000a0f0c04 */
[----:B------:R-:W-:-:S03]  /*0540*/  PRMT R29, RZ, 0x7610, R29 ;  /* 0x00007610ff1d7816 */ /* 0x000fc6000000001d */
[----:B------:R0:W4:Y:S01]  /*0550*/  @P0 LDG.E.U16 R28, [R16.64] ;  /* 0x0000000c101c0981 */ /* 0x000122000c1e1500 */
[----:B-1----:R-:W-:-:S04]  /*0560*/  @P1 LEA R18, P5, R9, UR6, 0x1 ;  /* 0x0000000609121c11 */ /* 0x002fc8000f8a08ff */
[----:B------:R-:W-:-:S05]  /*0570*/  @P1 LEA.HI.X R19, R9, UR7, R12, 0x1, P5 ;  /* 0x0000000709131c11 */ /* 0x000fca000a8f0c0c */
[----:B------:R-:W4:Y:S01]  /*0580*/  @P1 LDG.E.U16 R29, [R18.64] ;  /* 0x0000000c121d1981 */ /* 0x000f22000c1e1500 */
[----:B------:R-:W-:Y:S02]  /*0590*/  ULDC.U16 UR4, c[0x0][0xdaa] ;  /* 0x00036a8000047ab9 */ /* 0x000fe40000000400 */
[----:B------:R-:W-:Y:S01]  /*05a0*/  UPRMT UR4, UR4, 0x9910, URZ ;  /* 0x0000991004047896 */ /* 0x000fe2000800003f */
[----:B-----5:R-:W-:Y:S02]  /*05b0*/  @P3 LEA R14, P4, R5, UR10, 0x1 ;  /* 0x0000000a050e3c11 */ /* 0x020fe4000f8808ff */
[----:B------:R-:W-:Y:S02]  /*05c0*/  @P2 LEA R20, P5, R3, UR10, 0x1 ;  /* 0x0000000a03142c11 */ /* 0x000fe4000f8a08ff */
[----:B------:R-:W-:Y:S01]  /*05d0*/  @P3 LEA.HI.X R15, R5, UR11, R24, 0x1, P4 ;  /* 0x0000000b050f3c11 */ /* 0x000fe2000a0f0c18 */
[----:B0-----:R-:W-:-:S04]  /*05e0*/  IMAD.MOV.U32 R17, RZ, RZ, c[0x0][0x0] ;  /* 0x00000000ff117624 */ /* 0x001fc800078e00ff */
[----:B------:R-:W-:Y:S01]  /*05f0*/  IMAD.WIDE.U32 R6, R17, 0x4, R6 ;  /* 0x0000000411067825 */ /* 0x000fe200078e0006 */
[----:B--2---:R-:W-:Y:S02]  /*0600*/  PRMT R21, R22, 0x9910, RZ ;  /* 0x0000991016157816 */ /* 0x004fe400000000ff */
[----:B------:R-:W-:-:S03]  /*0610*/  @P0 LEA R22, P6, R11, UR10, 0x1 ;  /* 0x0000000a0b160c11 */ /* 0x000fc6000f8c08ff */
[----:B------:R-:W-:Y:S01]  /*0620*/  IMAD R16, R21, UR4, RZ ;  /* 0x0000000415107c24 */ /* 0x000fe2000f8e02ff */
[----:B------:R-:W-:Y:S02]  /*0630*/  @P0 LEA.HI.X R23, R11, UR11, R4, 0x1, P6 ;  /* 0x0000000b0b170c11 */ /* 0x000fe4000b0f0c04 */
[----:B------:R-:W-:Y:S02]  /*0640*/  @P1 LEA R4, P4, R9, UR10, 0x1 ;  /* 0x0000000a09041c11 */ /* 0x000fe4000f8808ff */
[----:B---3--:R-:W-:Y:S02]  /*0650*/  PRMT R25, R25, 0x9910, RZ ;  /* 0x0000991019197816 */ /* 0x008fe400000000ff */
[----:B------:R-:W-:Y:S02]  /*0660*/  @P2 LEA.HI.X R21, R3, UR11, R8, 0x1, P5 ;  /* 0x0000000b03152c11 */ /* 0x000fe4000a8f0c08 */
[----:B----4-:R-:W-:Y:S02]  /*0670*/  PRMT R8, R13, 0x9910, RZ ;  /* 0x000099100d087816 */ /* 0x010fe400000000ff */
[----:B------:R-:W-:-:S02]  /*0680*/  PRMT R3, R16, 0x9910, RZ ;  /* 0x0000991010037816 */ /* 0x000fc400000000ff */
[----:B------:R-:W-:Y:S01]  /*0690*/  @P1 LEA.HI.X R5, R9, UR11, R12, 0x1, P4 ;  /* 0x0000000b09051c11 */ /* 0x000fe2000a0f0c0c */
[----:B------:R-:W-:Y:S01]  /*06a0*/  IMAD.MOV.U32 R9, RZ, RZ, R25 ;  /* 0x000000ffff097224 */ /* 0x000fe200078e0019 */
[----:B------:R-:W-:Y:S02]  /*06b0*/  IMNMX R3, R3, R8, !PT ;  /* 0x0000000803037217 */ /* 0x000fe40007800200 */
[----:B------:R-:W-:Y:S01]  /*06c0*/  PRMT R27, R27, 0x9910, RZ ;  /* 0x000099101b1b7816 */ /* 0x000fe200000000ff */
[----:B------:R-:W-:Y:S01]  /*06d0*/  IMAD R8, R9, UR4, RZ ;  /* 0x0000000409087c24 */ /* 0x000fe2000f8e02ff */
[----:B------:R-:W-:Y:S02]  /*06e0*/  PRMT R11, R26, 0x9910, RZ ;  /* 0x000099101a0b7816 */ /* 0x000fe400000000ff */
[----:B------:R-:W-:Y:S01]  /*06f0*/  PRMT R12, R10, 0x9910, RZ ;  /* 0x000099100a0c7816 */ /* 0x000fe200000000ff */
[----:B------:R-:W-:Y:S02]  /*0700*/  IMAD.MOV.U32 R10, RZ, RZ, R27 ;  /* 0x000000ffff0a7224 */ /* 0x000fe400078e001b */
[----:B------:R-:W-:Y:S01]  /*0710*/  IMAD R9, R11, UR4, RZ ;  /* 0x000000040b097c24 */ /* 0x000fe2000f8e02ff */
[----:B------:R-:W-:Y:S01]  /*0720*/  PRMT R11, R8, 0x9910, RZ ;  /* 0x00009910080b7816 */ /* 0x000fe200000000ff */
[----:B------:R-:W-:-:S02]  /*0730*/  IMAD R8, R10, UR4, RZ ;  /* 0x000000040a087c24 */ /* 0x000fc4000f8e02ff */
[----:B------:R-:W-:Y:S01]  /*0740*/  IMAD.MOV.U32 R10, RZ, RZ, R12 ;  /* 0x000000ffff0a7224 */ /* 0x000fe200078e000c */
[----:B------:R-:W-:Y:S01]  /*0750*/  PRMT R12, R9, 0x9910, RZ ;  /* 0x00009910090c7816 */ /* 0x000fe200000000ff */
[----:B------:R-:W-:Y:S01]  /*0760*/  IMAD.MOV.U32 R9, RZ, RZ, R11 ;  /* 0x000000ffff097224 */ /* 0x000fe200078e000b */
[----:B------:R-:W-:Y:S02]  /*0770*/  PRMT R28, R28, 0x9910, RZ ;  /* 0x000099101c1c7816 */ /* 0x000fe400000000ff */
[----:B------:R-:W-:Y:S01]  /*0780*/  PRMT R16, R8, 0x9910, RZ ;  /* 0x0000991008107816 */ /* 0x000fe200000000ff */
[----:B------:R-:W-:Y:S01]  /*0790*/  IMAD.MOV.U32 R8, RZ, RZ, R12 ;  /* 0x000000ffff087224 */ /* 0x000fe200078e000c */
[----:B------:R-:W-:Y:S01]  /*07a0*/  IMNMX R13, R9, R10, !PT ;  /* 0x0000000a090d7217 */ /* 0x000fe20007800200 */
[----:B------:R-:W-:Y:S01]  /*07b0*/  IMAD.MOV.U32 R11, RZ, RZ, R28 ;  /* 0x000000ffff0b7224 */ /* 0x000fe200078e001c */
[----:B------:R-:W-:Y:S01]  /*07c0*/  PRMT R29, R29, 0x9910, RZ ;  /* 0x000099101d1d7816 */ /* 0x000fe200000000ff */
[----:B------:R-:W-:-:S04]  /*07d0*/  IMAD.MOV.U32 R9, RZ, RZ, R16 ;  /* 0x000000ffff097224 */ /* 0x000fc800078e0010 */
[----:B------:R-:W-:Y:S01]  /*07e0*/  IMAD.MOV.U32 R10, RZ, RZ, R29 ;  /* 0x000000ffff0a7224 */ /* 0x000fe200078e001d */
[----:B------:R-:W-:Y:S01]  /*07f0*/  IMNMX R11, R8, R11, !PT ;  /* 0x0000000b080b7217 */ /* 0x000fe20007800200 */
[----:B------:R0:W-:Y:S03]  /*0800*/  @P3 STG.E.U16 [R14.64], R3 ;  /* 0x000000030e003986 */ /* 0x0001e6000c10150c */
[----:B------:R-:W-:Y:S01]  /*0810*/  IMNMX R9, R9, R10, !PT ;  /* 0x0000000a09097217 */ /* 0x000fe20007800200 */
[----:B------:R0:W-:Y:S04]  /*0820*/  @P2 STG.E.U16 [R20.64], R13 ;  /* 0x0000000d14002986 */ /* 0x0001e8000c10150c */
[----:B------:R0:W-:Y:S01]  /*0830*/  @P0 STG.E.U16 [R22.64], R11 ;  /* 0x0000000b16000986 */ /* 0x0001e2000c10150c */
[----:B------:R-:W-:-:S03]  /*0840*/  ISETP.GE.U32.AND P0, PT, R6, 0x10000, PT ;  /* 0x000100000600780c */ /* 0x000fc60003f06070 */
[----:B------:R0:W-:Y:S01]  /*0850*/  @P1 STG.E.U16 [R4.64], R9 ;  /* 0x0000000904001986 */ /* 0x0001e2000c10150c */
[----:B------:R-:W-:Y:S02]  /*0860*/  ISETP.LT.U32.AND P1, PT, R6, UR14, PT ;  /* 0x0000000e06007c0c */ /* 0x000fe4000bf21070 */
[C---:B------:R-:W-:Y:S02]  /*0870*/  ISETP.GE.U32.AND.EX P0, PT, R7.reuse, RZ, PT, P0 ;  /* 0x000000ff0700720c */ /* 0x040fe40003f06100 */
[----:B------:R-:W-:-:S13]  /*0880*/  ISETP.LT.AND.EX P1, PT, R7, UR5, PT, P1 ;  /* 0x0000000507007c0c */ /* 0x000fda000bf21310 */
[----:B0-----:R-:W-:Y:S05]  /*0890*/  @!P0 BRA P1, `(.L_x_6823) ;  /* 0xfffff96000008947 */ /* 0x001fea000083ffff */
[----:B------:R-:W-:Y:S05]  /*08a0*/  EXIT ;  /* 0x000000000000794d */ /* 0x000fea0003800000 */
.L_x_6822:
[----:B------:R-:W0:Y:S02]  /*08b0*/  S2R R3, SR_TID.X ;  /* 0x0000000000037919 */ /* 0x000e240000002100 */
[----:B0-----:R-:W-:-:S05]  /*08c0*/  IMAD.WIDE.U32 R4, R3, 0x4, RZ ;  /* 0x0000000403047825 */ /* 0x001fca00078e00ff */
[----:B------:R-:W-:-:S04]  /*08d0*/  ISETP.GE.U32.AND P0, PT, R4, UR14, PT ;  /* 0x0000000e04007c0c */ /* 0x000fc8000bf06070 */
[----:B------:R-:W-:-:S04]  /*08e0*/  ISETP.GE.AND.EX P0, PT, R5, UR5, PT, P0 ;  /* 0x0000000505007c0c */ /* 0x000fc8000bf06300 */
[----:B------:R-:W-:-:S13]  /*08f0*/  ISETP.GT.U32.OR P0, PT, R3, 0x3fff, P0 ;  /* 0x00003fff0300780c */ /* 0x000fda0000704470 */
[----:B------:R-:W-:Y:S05]  /*0900*/  @P0 EXIT ;  /* 0x000000000000094d */ /* 0x000fea0003800000 */
[----:B------:R-:W-:-:S04]  /*0910*/  IMAD.MOV.U32 R0, RZ, RZ, RZ ;  /* 0x000000ffff007224 */ /* 0x000fc800078e00ff */
.L_x_6824:
[C---:B------:R-:W-:Y:S01]  /*0920*/  IMAD.SHL.U32 R4, R3.reuse, 0x8, RZ ;  /* 0x0000000803047824 */ /* 0x040fe200078e00ff */
[----:B------:R-:W-:-:S04]  /*0930*/  SHF.L.U64.HI R10, R3, 0x3, R0 ;  /* 0x00000003030a7819 */ /* 0x000fc80000010200 */
[----:B------:R-:W-:-:S04]  /*0940*/  IADD3 R8, P0, R4, UR8, RZ ;  /* 0x0000000804087c10 */ /* 0x000fc8000ff1e0ff */
[----:B------:R-:W-:Y:S02]  /*0950*/  IADD3.X R9, R10, UR9, RZ, P0, !PT ;  /* 0x000000090a097c10 */ /* 0x000fe400087fe4ff */
[----:B------:R-:W-:-:S04]  /*0960*/  IADD3 R6, P0, R4, UR6, RZ ;  /* 0x0000000604067c10 */ /* 0x000fc8000ff1e0ff */
[----:B------:R-:W2:Y:S01]  /*0970*/  LDG.E.64 R8, [R8.64] ;  /* 0x0000000c08087981 */ /* 0x000ea2000c1e1b00 */
[----:B------:R-:W-:-:S06]  /*0980*/  IADD3.X R7, R10, UR7, RZ, P0, !PT ;  /* 0x000000070a077c10 */ /* 0x000fcc00087fe4ff */
[----:B------:R-:W3:Y:S01]  /*0990*/  LDG.E.64 R6, [R6.64] ;  /* 0x0000000c06067981 */ /* 0x000ee2000c1e1b00 */
[----:B------:R-:W-:Y:S01]  /*09a0*/  ULDC.U16 UR4, c[0x0][0xdaa] ;  /* 0x00036a8000047ab9 */ /* 0x000fe20000000400 */
[----:B------:R-:W-:Y:S01]  /*09b0*/  IADD3 R4, P0, R4, UR10, RZ ;  /* 0x0000000a04047c10 */ /* 0x000fe2000ff1e0ff */
[----:B------:R-:W-:Y:S01]  /*09c0*/  UPRMT UR4, UR4, 0x9910, URZ ;  /* 0x0000991004047896 */ /* 0x000fe2000800003f */
[C---:B--2---:R-:W-:Y:S02]  /*09d0*/  PRMT R2, R9.reuse, 0x9910, RZ ;  /* 0x0000991009027816 */ /* 0x044fe400000000ff */
[----:B------:R-:W-:Y:S02]  /*09e0*/  PRMT R11, R9, 0xbb32, RZ ;  /* 0x0000bb32090b7816 */ /* 0x000fe400000000ff */
[----:B------:R-:W-:Y:S01]  /*09f0*/  PRMT R9, R8, 0xbb32, RZ ;  /* 0x0000bb3208097816 */ /* 0x000fe200000000ff */
[----:B------:R-:W-:Y:S01]  /*0a00*/  IMAD R2, R2, UR4, RZ ;  /* 0x0000000402027c24 */ /* 0x000fe2000f8e02ff */
[----:B---3--:R-:W-:-:S02]  /*0a10*/  PRMT R5, R7, 0x9910, RZ ;  /* 0x0000991007057816 */ /* 0x008fc400000000ff */
[----:B------:R-:W-:Y:S01]  /*0a20*/  PRMT R12, R7, 0xbb32, RZ ;  /* 0x0000bb32070c7816 */ /* 0x000fe200000000ff */
[----:B------:R-:W-:Y:S01]  /*0a30*/  IMAD.MOV.U32 R7, RZ, RZ, R11 ;  /* 0x000000ffff077224 */ /* 0x000fe200078e000b */
[----:B------:R-:W-:Y:S02]  /*0a40*/  PRMT R2, R2, 0x9910, RZ ;  /* 0x0000991002027816 */ /* 0x000fe400000000ff */
[----:B------:R-:W-:Y:S01]  /*0a50*/  PRMT R11, R6, 0x9910, RZ ;  /* 0x00009910060b7816 */ /* 0x000fe200000000ff */
[----:B------:R-:W-:Y:S01]  /*0a60*/  IMAD R7, R7, UR4, RZ ;  /* 0x0000000407077c24 */ /* 0x000fe2000f8e02ff */
[----:B------:R-:W-:Y:S02]  /*0a70*/  IMNMX R2, R2, R5, !PT ;  /* 0x0000000502027217 */ /* 0x000fe40007800200 */
[----:B------:R-:W-:Y:S01]  /*0a80*/  PRMT R5, R8, 0x9910, RZ ;  /* 0x0000991008057816 */ /* 0x000fe200000000ff */
[----:B------:R-:W-:Y:S01]  /*0a90*/  IMAD.MOV.U32 R8, RZ, RZ, R9 ;  /* 0x000000ffff087224 */ /* 0x000fe200078e0009 */
[----:B------:R-:W-:-:S02]  /*0aa0*/  PRMT R9, R6, 0xbb32, RZ ;  /* 0x0000bb3206097816 */ /* 0x000fc400000000ff */
[----:B------:R-:W-:Y:S01]  /*0ab0*/  PRMT R7, R7, 0x9910, RZ ;  /* 0x0000991007077816 */ /* 0x000fe200000000ff */
[----:B------:R-:W-:Y:S02]  /*0ac0*/  IMAD R6, R8, UR4, RZ ;  /* 0x0000000408067c24 */ /* 0x000fe4000f8e02ff */
[----:B------:R-:W-:Y:S02]  /*0ad0*/  IMAD R5, R5, UR4, RZ ;  /* 0x0000000405057c24 */ /* 0x000fe4000f8e02ff */
[----:B------:R-:W-:Y:S01]  /*0ae0*/  IMAD.MOV.U32 R8, RZ, RZ, R12 ;  /* 0x000000ffff087224 */ /* 0x000fe200078e000c */
[----:B------:R-:W-:Y:S01]  /*0af0*/  PRMT R6, R6, 0x9910, RZ ;  /* 0x0000991006067816 */ /* 0x000fe200000000ff */
[----:B------:R-:W-:Y:S01]  /*0b00*/  IMAD.MOV.U32 R12, RZ, RZ, R11 ;  /* 0x000000ffff0c7224 */ /* 0x000fe200078e000b */
[----:B------:R-:W-:Y:S02]  /*0b10*/  PRMT R5, R5, 0x9910, RZ ;  /* 0x0000991005057816 */ /* 0x000fe400000000ff */
[----:B------:R-:W-:-:S02]  /*0b20*/  IMNMX R6, R6, R9, !PT ;  /* 0x0000000906067217 */ /* 0x000fc40007800200 */
[----:B------:R-:W-:Y:S02]  /*0b30*/  IMNMX R9, R5, R12, !PT ;  /* 0x0000000c05097217 */ /* 0x000fe40007800200 */
[----:B------:R-:W-:Y:S02]  /*0b40*/  IADD3.X R5, R10, UR11, RZ, P0, !PT ;  /* 0x0000000b0a057c10 */ /* 0x000fe400087fe4ff */
[----:B------:R-:W-:Y:S02]  /*0b50*/  IMNMX R7, R7, R8, !PT ;  /* 0x0000000807077217 */ /* 0x000fe40007800200 */
[----:B------:R-:W-:Y:S02]  /*0b60*/  IADD3 R3, P0, R3, c[0x0][0x0], RZ ;  /* 0x0000000003037a10 */ /* 0x000fe40007f1e0ff */
[----:B------:R-:W-:Y:S02]  /*0b70*/  PRMT R7, R2, 0x5410, R7 ;  /* 0x0000541002077816 */ /* 0x000fe40000000007 */
[----:B------:R-:W-:Y:S01]  /*0b80*/  PRMT R6, R9, 0x5410, R6 ;  /* 0x0000541009067816 */ /* 0x000fe20000000006 */
        /* <DEDUP_REMOVED lines=10> */
.L_x_6825:
        /* <DEDUP_REMOVED lines=13> */
.L_x_8052:


//--------------------- .text._ZN2at6native55_GLOBAL__N__de093ff9_22_ForeachBinaryOpList_cu_a911ec4325multi_tensor_apply_kernelINS1_18TensorListMetadataILi3EEENS1_24BinaryOpListAlphaFunctorIlLi3ELi2ELi2EEEJNS0_7maximumIlEElEEEvT_T0_DpT1_ --------------------------
	.section	.text._ZN2at6native55_GLOBAL__N__de093ff9_22_ForeachBinaryOpList_cu_a911ec4325multi_tensor_apply_kernelINS1_18TensorListMetadataILi3EEENS1_24BinaryOpListAlphaFunctorIlLi3ELi2ELi2EEEJNS0_7maximumIlEElEEEvT_T0_DpT1_,"ax",@progbits
	.sectioninfo	@"SHI_REGISTERS=32"
	.align	128
.text._ZN2at6native55_GLOBAL__N__de093ff9_22_ForeachBinaryOpList_cu_a911ec4325multi_tensor_apply_kernelINS1_18TensorListMetadataILi3EEENS1_24BinaryOpListAlphaFunctorIlLi3ELi2ELi2EEEJNS0_7maximumIlEElEEEvT_T0_DpT1_:
        .type           _ZN2at6native55_GLOBAL__N__de093ff9_22_ForeachBinaryOpList_cu_a911ec4325multi_tensor_apply_kernelINS1_18TensorListMetadataILi3EEENS1_24BinaryOpListAlphaFunctorIlLi3ELi2ELi2EEEJNS0_7maximumIlEElEEEvT_T0_DpT1_,@function
        .size           _ZN2at6native55_GLOBAL__N__de093ff9_22_ForeachBinaryOpList_cu_a911ec4325multi_tensor_apply_kernelINS1_18TensorListMetadataILi3EEENS1_24BinaryOpListAlphaFunctorIlLi3ELi2ELi2EEEJNS0_7maximumIlEElEEEvT_T0_DpT1_,(.L_x_8053 - _ZN2at6native55_GLOBAL__N__de093ff9_22_ForeachBinaryOpList_cu_a911ec4325multi_tensor_apply_kernelINS1_18TensorListMetadataILi3EEENS1_24BinaryOpListAlphaFunctorIlLi3ELi2ELi2EEEJNS0_7maximumIlEElEEEvT_T0_DpT1_)
        .other          _ZN2at6native55_GLOBAL__N__de093ff9_22_ForeachBinaryOpList_cu_a911ec4325multi_tensor_apply_kernelINS1_18TensorListMetadataILi3EEENS1_24BinaryOpListAlphaFunctorIlLi3ELi2ELi2EEEJNS0_7maximumIlEElEEEvT_T0_DpT1_,@"STO_CUDA_ENTRY STV_DEFAULT"
_ZN2at6native55_GLOBAL__N__de093ff9_22_ForeachBinaryOpList_cu_a911ec4325multi_tensor_apply_kernelINS1_18TensorListMetadataILi3EEENS1_24BinaryOpListAlphaFunctorIlLi3ELi2ELi2EEEJNS0_7maximumIlEElEEEvT_T0_DpT1_:
        /* <DEDUP_REMOVED lines=33> */
.L_x_6827:
[----:B0-----:R-:W-:Y:S01]  /*0210*/  IADD3 R28, P0, R0, UR4, RZ ;  /* 0x00000004001c7c10 */ /* 0x001fe2000ff1e0ff */
[----:B------:R-:W-:-:S03]  /*0220*/  CS2R R14, SRZ ;  /* 0x00000000000e7805 */ /* 0x000fc6000001ff00 */
[C---:B------:R-:W-:Y:S01]  /*0230*/  ISETP.GE.U32.AND P2, PT, R28.reuse, 0x10000, PT ;  /* 0x000100001c00780c */ /* 0x040fe20003f46070 */
[----:B------:R-:W-:Y:S01]  /*0240*/  IMAD.X R25, RZ, RZ, UR5, P0 ;  /* 0x00000005ff197e24 */ /* 0x000fe200080e06ff */
[----:B------:R-:W-:-:S04]  /*0250*/  ISETP.LT.U32.AND P0, PT, R28, UR16, PT ;  /* 0x000000101c007c0c */ /* 0x000fc8000bf01070 */
[----:B------:R-:W-:-:S04]  /*0260*/  ISETP.GE.U32.AND.EX P2, PT, R25, RZ, PT, P2 ;  /* 0x000000ff1900720c */ /* 0x000fc80003f46120 */
[----:B------:R-:W-:-:S13]  /*0270*/  ISETP.LT.AND.EX P2, PT, R25, UR12, !P2, P0 ;  /* 0x0000000c19007c0c */ /* 0x000fda000d741300 */
[----:B------:R-:W-:-:S04]  /*0280*/  @P2 LEA R6, P0, R28, UR8, 0x3 ;  /* 0x000000081c062c11 */ /* 0x000fc8000f8018ff */
[C---:B------:R-:W-:Y:S02]  /*0290*/  @P2 LEA.HI.X R7, R28.reuse, UR9, R25, 0x3, P0 ;  /* 0x000000091c072c11 */ /* 0x040fe400080f1c19 */
[----:B------:R-:W-:-:S03]  /*02a0*/  @P2 LEA R8, P0, R28, UR6, 0x3 ;  /* 0x000000061c082c11 */ /* 0x000fc6000f8018ff */
[----:B------:R0:W2:Y:S01]  /*02b0*/  @P2 LDG.E.64 R14, [R6.64] ;  /* 0x0000000e060e2981 */ /* 0x0000a2000c1e1b00 */
[----:B------:R-:W-:Y:S01]  /*02c0*/  CS2R R20, SRZ ;  /* 0x0000000000147805 */ /* 0x000fe2000001ff00 */
[----:B------:R-:W-:-:S05]  /*02d0*/  @P2 LEA.HI.X R9, R28, UR7, R25, 0x3, P0 ;  /* 0x000000071c092c11 */ /* 0x000fca00080f1c19 */
[----:B------:R1:W3:Y:S01]  /*02e0*/  @P2 LDG.E.64 R20, [R8.64] ;  /* 0x0000000e08142981 */ /* 0x0002e2000c1e1b00 */
[----:B------:R-:W-:Y:S01]  /*02f0*/  IADD3 R5, P1, R28, c[0x0][0x0], RZ ;  /* 0x000000001c057a10 */ /* 0x000fe20007f3e0ff */
[C---:B------:R-:W-:Y:S01]  /*0300*/  IMAD R3, R2.reuse, 0x3, RZ ;  /* 0x0000000302037824 */ /* 0x040fe200078e02ff */
[----:B------:R-:W-:Y:S01]  /*0310*/  LEA R26, P3, R2, R28, 0x1 ;  /* 0x0000001c021a7211 */ /* 0x000fe200078608ff */
[----:B------:R-:W-:Y:S01]  /*0320*/  CS2R R18, SRZ ;  /* 0x0000000000127805 */ /* 0x000fe2000001ff00 */
[C---:B------:R-:W-:Y:S01]  /*0330*/  ISETP.GE.U32.AND P0, PT, R5.reuse, 0x10000, PT ;  /* 0x000100000500780c */ /* 0x040fe20003f06070 */
[--C-:B------:R-:W-:Y:S01]  /*0340*/  IMAD.X R4, RZ, RZ, R25.reuse, P1 ;  /* 0x000000ffff047224 */ /* 0x100fe200008e0619 */
[----:B------:R-:W-:Y:S01]  /*0350*/  ISETP.LT.U32.AND P1, PT, R5, UR16, PT ;  /* 0x0000001005007c0c */ /* 0x000fe2000bf21070 */
[----:B0-----:R-:W-:Y:S01]  /*0360*/  IMAD.X R7, RZ, RZ, R25, P3 ;  /* 0x000000ffff077224 */ /* 0x001fe200018e0619 */
[----:B------:R-:W-:Y:S01]  /*0370*/  ISETP.LT.U32.AND P3, PT, R26, UR16, PT ;  /* 0x000000101a007c0c */ /* 0x000fe2000bf61070 */
[----:B-1----:R-:W-:Y:S01]  /*0380*/  CS2R R8, SRZ ;  /* 0x0000000000087805 */ /* 0x002fe2000001ff00 */
[----:B------:R-:W-:-:S04]  /*0390*/  ISETP.GE.U32.AND.EX P0, PT, R4, RZ, PT, P0 ;  /* 0x000000ff0400720c */ /* 0x000fc80003f06100 */
[----:B------:R-:W-:Y:S02]  /*03a0*/  ISETP.LT.AND.EX P0, PT, R4, UR12, !P0, P1 ;  /* 0x0000000c04007c0c */ /* 0x000fe4000c701310 */
[----:B------:R-:W-:-:S04]  /*03b0*/  ISETP.GE.U32.AND P1, PT, R26, 0x10000, PT ;  /* 0x000100001a00780c */ /* 0x000fc80003f26070 */
[----:B------:R-:W-:-:S04]  /*03c0*/  ISETP.GE.U32.AND.EX P1, PT, R7, RZ, PT, P1 ;  /* 0x000000ff0700720c */ /* 0x000fc80003f26110 */
[----:B------:R-:W-:-:S03]  /*03d0*/  ISETP.LT.AND.EX P1, PT, R7, UR12, !P1, P3 ;  /* 0x0000000c07007c0c */ /* 0x000fc6000cf21330 */
[C---:B------:R-:W-:Y:S02]  /*03e0*/  @P0 LEA R10, P4, R5.reuse, UR6, 0x3 ;  /* 0x00000006050a0c11 */ /* 0x040fe4000f8818ff */
[C---:B------:R-:W-:Y:S02]  /*03f0*/  @P0 LEA R12, P3, R5.reuse, UR8, 0x3 ;  /* 0x00000008050c0c11 */ /* 0x040fe4000f8618ff */
[--C-:B------:R-:W-:Y:S02]  /*0400*/  @P0 LEA.HI.X R11, R5, UR7, R4.reuse, 0x3, P4 ;  /* 0x00000007050b0c11 */ /* 0x100fe4000a0f1c04 */
[----:B------:R-:W-:Y:S02]  /*0410*/  IADD3 R6, P4, R3, R28, RZ ;  /* 0x0000001c03067210 */ /* 0x000fe40007f9e0ff */
[----:B------:R-:W-:Y:S01]  /*0420*/  @P0 LEA.HI.X R13, R5, UR9, R4, 0x3, P3 ;  /* 0x00000009050d0c11 */ /* 0x000fe200098f1c04 */
[----:B------:R-:W-:Y:S01]  /*0430*/  CS2R R16, SRZ ;  /* 0x0000000000107805 */ /* 0x000fe2000001ff00 */
[C---:B------:R-:W-:Y:S01]  /*0440*/  ISETP.GE.U32.AND P3, PT, R6.reuse, 0x10000, PT ;  /* 0x000100000600780c */ /* 0x040fe20003f66070 */
[----:B------:R-:W-:Y:S01]  /*0450*/  IMAD.X R3, RZ, RZ, R25, P4 ;  /* 0x000000ffff037224 */ /* 0x000fe200020e0619 */
[----:B------:R-:W-:Y:S01]  /*0460*/  ISETP.LT.U32.AND P4, PT, R6, UR16, PT ;  /* 0x0000001006007c0c */ /* 0x000fe2000bf81070 */
[----:B------:R0:W4:Y:S01]  /*0470*/  @P0 LDG.E.64 R18, [R10.64] ;  /* 0x0000000e0a120981 */ /* 0x000122000c1e1b00 */
[----:B------:R-:W-:-:S02]  /*0480*/  @P1 LEA R22, P5, R26, UR6, 0x3 ;  /* 0x000000061a161c11 */ /* 0x000fc4000f8a18ff */
[C---:B------:R-:W-:Y:S01]  /*0490*/  ISETP.GE.U32.AND.EX P3, PT, R3.reuse, RZ, PT, P3 ;  /* 0x000000ff0300720c */ /* 0x040fe20003f66130 */
[----:B------:R1:W5:Y:S01]  /*04a0*/  @P0 LDG.E.64 R8, [R12.64] ;  /* 0x0000000e0c080981 */ /* 0x000362000c1e1b00 */
[C-C-:B------:R-:W-:Y:S02]  /*04b0*/  @P1 LEA.HI.X R23, R26.reuse, UR7, R7.reuse, 0x3, P5 ;  /* 0x000000071a171c11 */ /* 0x140fe4000a8f1c07 */
[----:B------:R-:W-:Y:S02]  /*04c0*/  ISETP.LT.AND.EX P3, PT, R3, UR12, !P3, P4 ;  /* 0x0000000c03007c0c */ /* 0x000fe4000df61340 */
[C---:B0-----:R-:W-:Y:S01]  /*04d0*/  @P1 LEA R10, P4, R26.reuse, UR8, 0x3 ;  /* 0x000000081a0a1c11 */ /* 0x041fe2000f8818ff */
[----:B------:R0:W4:Y:S03]  /*04e0*/  @P1 LDG.E.64 R16, [R22.64] ;  /* 0x0000000e16101981 */ /* 0x000126000c1e1b00 */
[----:B------:R-:W-:Y:S01]  /*04f0*/  @P1 LEA.HI.X R11, R26, UR9, R7, 0x3, P4 ;  /* 0x000000091a0b1c11 */ /* 0x000fe2000a0f1c07 */
[----:B-1----:R-:W-:-:S06]  /*0500*/  CS2R R12, SRZ ;  /* 0x00000000000c7805 */ /* 0x002fcc000001ff00 */
[----:B------:R1:W4:Y:S02]  /*0510*/  @P1 LDG.E.64 R12, [R10.64] ;  /* 0x0000000e0a0c1981 */ /* 0x000324000c1e1b00 */
[----:B-1----:R-:W-:-:S04]  /*0520*/  @P3 LEA R10, P5, R6, UR6, 0x3 ;  /* 0x00000006060a3c11 */ /* 0x002fc8000f8a18ff */
[C---:B------:R-:W-:Y:S02]  /*0530*/  @P3 LEA.HI.X R11, R6.reuse, UR7, R3, 0x3, P5 ;  /* 0x00000007060b3c11 */ /* 0x040fe4000a8f1c03 */
[----:B0-----:R-:W-:Y:S01]  /*0540*/  @P3 LEA R22, P5, R6, UR8, 0x3 ;  /* 0x0000000806163c11 */ /* 0x001fe2000f8a18ff */
[----:B--2---:R-:W-:-:S04]  /*0550*/  IMAD R15, R15, c[0x0][0xdb0], RZ ;  /* 0x00036c000f0f7a24 */ /* 0x004fc800078e02ff */
[C---:B------:R-:W-:Y:S02]  /*0560*/  IMAD R27, R14.reuse, c[0x0][0xdb4], R15 ;  /* 0x00036d000e1b7a24 */ /* 0x040fe400078e020f */
[----:B------:R-:W-:-:S04]  /*0570*/  IMAD.WIDE.U32 R14, R14, c[0x0][0xdb0], RZ ;  /* 0x00036c000e0e7a25 */ /* 0x000fc800078e00ff */
[----:B------:R-:W-:Y:S01]  /*0580*/  IMAD.IADD R23, R15, 0x1, R27 ;  /* 0x000000010f177824 */ /* 0x000fe200078e021b */
[----:B---3--:R-:W-:-:S04]  /*0590*/  ISETP.GT.U32.AND P4, PT, R20, R14, PT ;  /* 0x0000000e1400720c */ /* 0x008fc80003f84070 */
[----:B------:R-:W-:-:S04]  /*05a0*/  ISETP.GT.AND.EX P4, PT, R21, R23, PT, P4 ;  /* 0x000000171500720c */ /* 0x000fc80003f84340 */
[----:B------:R-:W-:Y:S02]  /*05b0*/  SEL R20, R20, R14, P4 ;  /* 0x0000000e14147207 */ /* 0x000fe40002000000 */
[----:B------:R-:W-:Y:S01]  /*05c0*/  CS2R R14, SRZ ;  /* 0x00000000000e7805 */ /* 0x000fe2000001ff00 */
[----:B------:R-:W-:Y:S02]  /*05d0*/  SEL R21, R21, R23, P4 ;  /* 0x0000001715157207 */ /* 0x000fe40002000000 */
[----:B------:R-:W-:-:S03]  /*05e0*/  @P3 LEA.HI.X R23, R6, UR9, R3, 0x3, P5 ;  /* 0x0000000906173c11 */ /* 0x000fc6000a8f1c03 */
[----:B------:R0:W2:Y:S02]  /*05f0*/  @P3 LDG.E.64 R14, [R10.64] ;  /* 0x0000000e0a0e3981 */ /* 0x0000a4000c1e1b00 */
[----:B0-----:R-:W-:-:S06]  /*0600*/  CS2R R10, SRZ ;  /* 0x00000000000a7805 */ /* 0x001fcc000001ff00 */
[----:B------:R0:W3:Y:S01]  /*0610*/  @P3 LDG.E.64 R10, [R22.64] ;  /* 0x0000000e160a3981 */ /* 0x0000e2000c1e1b00 */
[----:B------:R-:W-:-:S04]  /*0620*/  @P2 LEA R24, P4, R28, UR10, 0x3 ;  /* 0x0000000a1c182c11 */ /* 0x000fc8000f8818ff */
[----:B------:R-:W-:Y:S02]  /*0630*/  @P2 LEA.HI.X R25, R28, UR11, R25, 0x3, P4 ;  /* 0x0000000b1c192c11 */ /* 0x000fe4000a0f1c19 */
[----:B------:R-:W-:-:S03]  /*0640*/  @P1 LEA R28, P4, R26, UR10, 0x3 ;  /* 0x0000000a1a1c1c11 */ /* 0x000fc6000f8818ff */
[----:B------:R1:W-:Y:S01]  /*0650*/  @P2 STG.E.64 [R24.64], R20 ;  /* 0x0000001418002986 */ /* 0x0003e2000c101b0e */
[C---:B0-----:R-:W-:Y:S02]  /*0660*/  @P0 LEA R22, P2, R5.reuse, UR10, 0x3 ;  /* 0x0000000a05160c11 */ /* 0x041fe4000f8418ff */
[----:B------:R-:W-:Y:S02]  /*0670*/  @P1 LEA.HI.X R29, R26, UR11, R7, 0x3, P4 ;  /* 0x0000000b1a1d1c11 */ /* 0x000fe4000a0f1c07 */
[----:B------:R-:W-:Y:S01]  /*0680*/  @P0 LEA.HI.X R23, R5, UR11, R4, 0x3, P2 ;  /* 0x0000000b05170c11 */ /* 0x000fe200090f1c04 */
[----:B-----5:R-:W-:-:S04]  /*0690*/  IMAD R5, R9, c[0x0][0xdb0], RZ ;  /* 0x00036c0009057a24 */ /* 0x020fc800078e02ff */
[C---:B------:R-:W-:Y:S02]  /*06a0*/  IMAD R5, R8.reuse, c[0x0][0xdb4], R5 ;  /* 0x00036d0008057a24 */ /* 0x040fe400078e0205 */
[----:B------:R-:W-:-:S04]  /*06b0*/  IMAD.WIDE.U32 R8, R8, c[0x0][0xdb0], RZ ;  /* 0x00036c0008087a25 */ /* 0x000fc800078e00ff */
[----:B----4-:R-:W-:-:S04]  /*06c0*/  IMAD R7, R13, c[0x0][0xdb0], RZ ;  /* 0x00036c000d077a24 */ /* 0x010fc800078e02ff */
[C---:B------:R-:W-:Y:S02]  /*06d0*/  IMAD R7, R12.reuse, c[0x0][0xdb4], R7 ;  /* 0x00036d000c077a24 */ /* 0x040fe400078e0207 */
[----:B------:R-:W-:Y:S01]  /*06e0*/  IMAD.WIDE.U32 R12, R12, c[0x0][0xdb0], RZ ;  /* 0x00036c000c0c7a25 */ /* 0x000fe200078e00ff */
[----:B------:R-:W-:-:S03]  /*06f0*/  ISETP.GT.U32.AND P5, PT, R18, R8, PT ;  /* 0x000000081200720c */ /* 0x000fc60003fa4070 */
[----:B------:R-:W-:Y:S01]  /*0700*/  IMAD.IADD R9, R9, 0x1, R5 ;  /* 0x0000000109097824 */ /* 0x000fe200078e0205 */
[----:B------:R-:W-:Y:S01]  /*0710*/  ISETP.GT.U32.AND P2, PT, R16, R12, PT ;  /* 0x0000000c1000720c */ /* 0x000fe20003f44070 */
[----:B------:R-:W-:Y:S01]  /*0720*/  IMAD.IADD R13, R13, 0x1, R7 ;  /* 0x000000010d0d7824 */ /* 0x000fe200078e0207 */
[----:B------:R-:W-:Y:S02]  /*0730*/  ULDC UR13, c[0x0][0x0] ;  /* 0x00000000000d7ab9 */ /* 0x000fe40000000800 */
[----:B------:R-:W-:Y:S01]  /*0740*/  ISETP.GT.AND.EX P5, PT, R19, R9, PT, P5 ;  /* 0x000000091300720c */ /* 0x000fe20003fa4350 */
[----:B------:R-:W-:Y:S01]  /*0750*/  UIMAD.WIDE.U32 UR4, UR13, 0x4, UR4 ;  /* 0x000000040d0478a5 */ /* 0x000fe2000f8e0004 */
[----:B------:R-:W-:Y:S02]  /*0760*/  ISETP.GT.AND.EX P2, PT, R17, R13, PT, P2 ;  /* 0x0000000d1100720c */ /* 0x000fe40003f44320 */
[----:B------:R-:W-:Y:S02]  /*0770*/  @P3 LEA R4, P6, R6, UR10, 0x3 ;  /* 0x0000000a06043c11 */ /* 0x000fe4000f8c18ff */
[----:B------:R-:W-:-:S02]  /*0780*/  SEL R8, R18, R8, P5 ;  /* 0x0000000812087207 */ /* 0x000fc40002800000 */
[----:B------:R-:W-:Y:S01]  /*0790*/  SEL R9, R19, R9, P5 ;  /* 0x0000000913097207 */ /* 0x000fe20002800000 */
[----:B------:R-:W-:Y:S01]  /*07a0*/  UISETP.LT.U32.AND UP1, UPT, UR4, UR16, UPT ;  /* 0x000000100400728c */ /* 0x000fe2000bf21070 */
[----:B------:R-:W-:Y:S01]  /*07b0*/  SEL R12, R16, R12, P2 ;  /* 0x0000000c100c7207 */ /* 0x000fe20001000000 */
[----:B------:R-:W-:Y:S01]  /*07c0*/  UISETP.GE.U32.AND UP0, UPT, UR4, 0x10000, UPT ;  /* 0x000100000400788c */ /* 0x000fe2000bf06070 */
[----:B------:R-:W-:Y:S02]  /*07d0*/  SEL R13, R17, R13, P2 ;  /* 0x0000000d110d7207 */ /* 0x000fe40001000000 */
[----:B------:R-:W-:Y:S01]  /*07e0*/  @P3 LEA.HI.X R5, R6, UR11, R3, 0x3, P6 ;  /* 0x0000000b06053c11 */ /* 0x000fe2000b0f1c03 */
[----:B------:R0:W-:Y:S01]  /*07f0*/  @P0 STG.E.64 [R22.64], R8 ;  /* 0x0000000816000986 */ /* 0x0001e2000c101b0e */
[----:B------:R-:W-:Y:S01]  /*0800*/  UISETP.GE.U32.AND.EX UP0, UPT, UR5, URZ, UPT, UP0 ;  /* 0x0000003f0500728c */ /* 0x000fe2000bf06100 */
[----:B------:R-:W-:Y:S02]  /*0810*/  PLOP3.LUT P0, PT, PT, PT, UP1, 0x80, 0x0 ;  /* 0x000000000000781c */ /* 0x000fe40003f0f018 */
[----:B------:R0:W-:Y:S03]  /*0820*/  @P1 STG.E.64 [R28.64], R12 ;  /* 0x0000000c1c001986 */ /* 0x0001e6000c101b0e */
[----:B------:R-:W-:Y:S01]  /*0830*/  PLOP3.LUT P1, PT, PT, PT, UP0, 0x80, 0x0 ;  /* 0x000000000000781c */ /* 0x000fe20003f2f008 */
[----:B------:R-:W-:-:S02]  /*0840*/  IMAD.U32 R6, RZ, RZ, UR4 ;  /* 0x00000004ff067e24 */ /* 0x000fc4000f8e00ff */
[----:B---3--:R-:W-:-:S04]  /*0850*/  IMAD R11, R11, c[0x0][0xdb0], RZ ;  /* 0x00036c000b0b7a24 */ /* 0x008fc800078e02ff */
[C---:B-1----:R-:W-:Y:S02]  /*0860*/  IMAD R21, R10.reuse, c[0x0][0xdb4], R11 ;  /* 0x00036d000a157a24 */ /* 0x042fe400078e020b */
[----:B------:R-:W-:-:S04]  /*0870*/  IMAD.WIDE.U32 R10, R10, c[0x0][0xdb0], RZ ;  /* 0x00036c000a0a7a25 */ /* 0x000fc800078e00ff */
[----:B------:R-:W-:Y:S01]  /*0880*/  IMAD.IADD R7, R11, 0x1, R21 ;  /* 0x000000010b077824 */ /* 0x000fe200078e0215 */
[----:B--2---:R-:W-:-:S04]  /*0890*/  ISETP.GT.U32.AND P4, PT, R14, R10, PT ;  /* 0x0000000a0e00720c */ /* 0x004fc80003f84070 */
[----:B------:R-:W-:-:S04]  /*08a0*/  ISETP.GT.AND.EX P4, PT, R15, R7, PT, P4 ;  /* 0x000000070f00720c */ /* 0x000fc80003f84340 */
[----:B------:R-:W-:Y:S02]  /*08b0*/  SEL R10, R14, R10, P4 ;  /* 0x0000000a0e0a7207 */ /* 0x000fe40002000000 */
[----:B------:R-:W-:Y:S01]  /*08c0*/  SEL R11, R15, R7, P4 ;  /* 0x000000070f0b7207 */ /* 0x000fe20002000000 */
[----:B------:R-:W-:-:S04]  /*08d0*/  IMAD.U32 R7, RZ, RZ, UR5 ;  /* 0x00000005ff077e24 */ /* 0x000fc8000f8e00ff */
[----:B------:R0:W-:Y:S01]  /*08e0*/  @P3 STG.E.64 [R4.64], R10 ;  /* 0x0000000a04003986 */ /* 0x0001e2000c101b0e */
[----:B------:R-:W-:-:S13]  /*08f0*/  ISETP.LT.AND.EX P0, PT, R7, UR12, PT, P0 ;  /* 0x0000000c07007c0c */ /* 0x000fda000bf01300 */
[----:B0-----:R-:W-:Y:S05]  /*0900*/  @!P1 BRA P0, `(.L_x_6827) ;  /* 0xfffff90000009947 */ /* 0x001fea000003ffff */
[----:B------:R-:W-:Y:S05]  /*0910*/  EXIT ;  /* 0x000000000000794d */ /* 0x000fea0003800000 */
.L_x_6826:
[----:B------:R-:W0:Y:S02]  /*0920*/  S2R R3, SR_TID.X ;  /* 0x0000000000037919 */ /* 0x000e240000002100 */
[----:B0-----:R-:W-:-:S05]  /*0930*/  IMAD.WIDE.U32 R4, R3, 0x4, RZ ;  /* 0x0000000403047825 */ /* 0x001fca00078e00ff */
[----:B------:R-:W-:-:S04]  /*0940*/  ISETP.GE.U32.AND P0, PT, R4, UR16, PT ;  /* 0x0000001004007c0c */ /* 0x000fc8000bf06070 */
[----:B------:R-:W-:-:S04]  /*0950*/  ISETP.GE.AND.EX P0, PT, R5, UR12, PT, P0 ;  /* 0x0000000c05007c0c */ /* 0x000fc8000bf06300 */
[----:B------:R-:W-:-:S13]  /*0960*/  ISETP.GT.U32.OR P0, PT, R3, 0x3fff, P0 ;  /* 0x00003fff0300780c */ /* 0x000fda0000704470 */
[----:B------:R-:W-:Y:S05]  /*0970*/  @P0 EXIT ;  /* 0x000000000000094d */ /* 0x000fea0003800000 */
[----:B------:R-:W-:-:S04]  /*0980*/  IMAD.MOV.U32 R0, RZ, RZ, RZ ;  /* 0x000000ffff007224 */ /* 0x000fc800078e00ff */
.L_x_6828:
[C---:B------:R-:W-:Y:S01]  /*0990*/  IMAD.SHL.U32 R2, R3.reuse, 0x20, RZ ;  /* 0x0000002003027824 */ /* 0x040fe200078e00ff */
[----:B------:R-:W-:-:S04]  /*09a0*/  SHF.L.U64.HI R20, R3, 0x5, R0 ;  /* 0x0000000503147819 */ /* 0x000fc80000010200 */
[----:B------:R-:W-:-:S04]  /*09b0*/  IADD3 R26, P0, R2, UR8, RZ ;  /* 0x00000008021a7c10 */ /* 0x000fc8000ff1e0ff */
[----:B------:R-:W-:Y:S02]  /*09c0*/  IADD3.X R27, R20, UR9, RZ, P0, !PT ;  /* 0x00000009141b7c10 */ /* 0x000fe400087fe4ff */
[----:B------:R-:W-:-:S03]  /*09d0*/  IADD3 R24, P0, R2, UR6, RZ ;  /* 0x0000000602187c10 */ /* 0x000fc6000ff1e0ff */
[----:B------:R-:W2:Y:S01]  /*09e0*/  LDG.E.128 R16, [R26.64] ;  /* 0x0000000e1a107981 */ /* 0x000ea2000c1e1d00 */
[----:B------:R-:W-:-:S03]  /*09f0*/  IADD3.X R25, R20, UR7, RZ, P0, !PT ;  /* 0x0000000714197c10 */ /* 0x000fc600087fe4ff */
[----:B0-----:R-:W3:Y:S04]  /*0a00*/  LDG.E.128 R4, [R26.64+0x10] ;  /* 0x0000100e1a047981 */ /* 0x001ee8000c1e1d00 */
[----:B------:R-:W4:Y:S04]  /*0a10*/  LDG.E.128 R12, [R24.64] ;  /* 0x0000000e180c7981 */ /* 0x000f28000c1e1d00 */
[----:B------:R-:W5:Y:S01]  /*0a20*/  LDG.E.128 R8, [R24.64+0x10] ;  /* 0x0000100e18087981 */ /* 0x000f62000c1e1d00 */
[----:B--2---:R-:W-:Y:S02]  /*0a30*/  IMAD R19, R19, c[0x0][0xdb0], RZ ;  /* 0x00036c0013137a24 */ /* 0x004fe400078e02ff */
[----:B------:R-:W-:-:S04]  /*0a40*/  IMAD.WIDE.U32 R22, R18, c[0x0][0xdb0], RZ ;  /* 0x00036c0012167a25 */ /* 0x000fc800078e00ff */
[----:B------:R-:W-:Y:S01]  /*0a50*/  IMAD R19, R18, c[0x0][0xdb4], R19 ;  /* 0x00036d0012137a24 */ /* 0x000fe200078e0213 */
[----:B----4-:R-:W-:-:S03]  /*0a60*/  ISETP.GT.U32.AND P0, PT, R14, R22, PT ;  /* 0x000000160e00720c */ /* 0x010fc60003f04070 */
[----:B------:R-:W-:Y:S02]  /*0a70*/  IMAD.IADD R21, R23, 0x1, R19 ;  /* 0x0000000117157824 */ /* 0x000fe400078e0213 */
[----:B------:R-:W-:Y:S02]  /*0a80*/  IMAD R17, R17, c[0x0][0xdb0], RZ ;  /* 0x00036c0011117a24 */ /* 0x000fe400078e02ff */
[----:B------:R-:W-:Y:S01]  /*0a90*/  IMAD.WIDE.U32 R18, R16, c[0x0][0xdb0], RZ ;  /* 0x00036c0010127a25 */ /* 0x000fe200078e00ff */
[----:B------:R-:W-:-:S03]  /*0aa0*/  ISETP.GT.AND.EX P0, PT, R15, R21, PT, P0 ;  /* 0x000000150f00720c */ /* 0x000fc60003f04300 */
[----:B------:R-:W-:Y:S02]  /*0ab0*/  IMAD R23, R16, c[0x0][0xdb4], R17 ;  /* 0x00036d0010177a24 */ /* 0x000fe400078e0211 */
[----:B---3--:R-:W-:Y:S02]  /*0ac0*/  IMAD R7, R7, c[0x0][0xdb0], RZ ;  /* 0x00036c0007077a24 */ /* 0x008fe400078e02ff */
[----:B------:R-:W-:Y:S01]  /*0ad0*/  IMAD R5, R5, c[0x0][0xdb0], RZ ;  /* 0x00036c0005057a24 */ /* 0x000fe200078e02ff */
[----:B------:R-:W-:Y:S01]  /*0ae0*/  SEL R16, R14, R22, P0 ;  /* 0x000000160e107207 */ /* 0x000fe20000000000 */
[----:B------:R-:W-:Y:S01]  /*0af0*/  IMAD.IADD R19, R19, 0x1, R23 ;  /* 0x0000000113137824 */ /* 0x000fe200078e0217 */
[----:B------:R-:W-:Y:S01]  /*0b00*/  SEL R17, R15, R21, P0 ;  /* 0x000000150f117207 */ /* 0x000fe20000000000 */
[----:B------:R-:W-:Y:S01]  /*0b10*/  IMAD.WIDE.U32 R14, R6, c[0x0][0xdb0], RZ ;  /* 0x00036c00060e7a25 */ /* 0x000fe200078e00ff */
[----:B------:R-:W-:-:S03]  /*0b20*/  ISETP.GT.U32.AND P0, PT, R12, R18, PT ;  /* 0x000000120c00720c */ /* 0x000fc60003f04070 */
[----:B------:R-:W-:Y:S02]  /*0b30*/  IMAD R21, R6, c[0x0][0xdb4], R7 ;  /* 0x00036d0006157a24 */ /* 0x000fe400078e0207 */
[----:B------:R-:W-:-:S04]  /*0b40*/  IMAD.WIDE.U32 R6, R4, c[0x0][0xdb0], RZ ;  /* 0x00036c0004067a25 */ /* 0x000fc800078e00ff */
[----:B------:R-:W-:Y:S01]  /*0b50*/  IMAD R5, R4, c[0x0][0xdb4], R5 ;  /* 0x00036d0004057a24 */ /* 0x000fe200078e0205 */
[-C--:B------:R-:W-:Y:S01]  /*0b60*/  ISETP.GT.AND.EX P0, PT, R13, R19.reuse, PT, P0 ;  /* 0x000000130d00720c */ /* 0x080fe20003f04300 */
[----:B------:R-:W-:Y:S01]  /*0b70*/  IMAD.IADD R15, R15, 0x1, R21 ;  /* 0x000000010f0f7824 */ /* 0x000fe200078e0215 */
[----:B-----5:R-:W-:Y:S01]  /*0b80*/  ISETP.GT.U32.AND P1, PT, R10, R14, PT ;  /* 0x0000000e0a00720c */ /* 0x020fe20003f24070 */
[----:B------:R-:W-:Y:S01]  /*0b90*/  IMAD.IADD R7, R7, 0x1, R5 ;  /* 0x0000000107077824 */ /* 0x000fe200078e0205 */
[----:B------:R-:W-:Y:S02]  /*0ba0*/  ISETP.GT.U32.AND P2, PT, R8, R6, PT ;  /* 0x000000060800720c */ /* 0x000fe40003f44070 */
[----:B------:R-:W-:Y:S02]  /*0bb0*/  SEL R18, R12, R18, P0 ;  /* 0x000000120c127207 */ /* 0x000fe40000000000 */
[----:B------:R-:W-:Y:S02]  /*0bc0*/  SEL R19, R13, R19, P0 ;  /* 0x000000130d137207 */ /* 0x000fe40000000000 */
[----:B------:R-:W-:-:S02]  /*0bd0*/  ISETP.GT.AND.EX P1, PT, R11, R15, PT, P1 ;  /* 0x0000000f0b00720c */ /* 0x000fc40003f24310 */
[----:B------:R-:W-:Y:S02]  /*0be0*/  ISETP.GT.AND.EX P0, PT, R9, R7, PT, P2 ;  /* 0x000000070900720c */ /* 0x000fe40003f04320 */
[----:B------:R-:W-:Y:S02]  /*0bf0*/  IADD3 R4, P3, R2, UR10, RZ ;  /* 0x0000000a02047c10 */ /* 0x000fe4000ff7e0ff */
[----:B------:R-:W-:Y:S01]  /*0c00*/  SEL R14, R10, R14, P1 ;  /* 0x0000000e0a0e7207 */ /* 0x000fe20000800000 */
[----:B------:R-:W-:Y:S01]  /*0c10*/  IMAD.MOV.U32 R10, RZ, RZ, R16 ;  /* 0x000000ffff0a7224 */ /* 0x000fe200078e0010 */
[----:B------:R-:W-:Y:S01]  /*0c20*/  SEL R15, R11, R15, P1 ;  /* 0x0000000f0b0f7207 */ /* 0x000fe20000800000 */
[----:B------:R-:W-:Y:S01]  /*0c30*/  IMAD.MOV.U32 R11, RZ, RZ, R17 ;  /* 0x000000ffff0b7224 */ /* 0x000fe200078e0011 */
[----:B------:R-:W-:Y:S01]  /*0c40*/  SEL R6, R8, R6, P0 ;  /* 0x0000000608067207 */ /* 0x000fe20000000000 */
[----:B------:R-:W-:Y:S01]  /*0c50*/  IMAD.MOV.U32 R8, RZ, RZ, R18 ;  /* 0x000000ffff087224 */ /* 0x000fe200078e0012 */
[----:B------:R-:W-:Y:S01]  /*0c60*/  SEL R7, R9, R7, P0 ;  /* 0x0000000709077207 */ /* 0x000fe20000000000 */
[----:B------:R-:W-:Y:S01]  /*0c70*/  IMAD.MOV.U32 R9, RZ, RZ, R19 ;  /* 0x000000ffff097224 */ /* 0x000fe200078e0013 */
[----:B------:R-:W-:-:S02]  /*0c80*/  IADD3.X R5, R20, UR11, RZ, P3, !PT ;  /* 0x0000000b14057c10 */ /* 0x000fc40009ffe4ff */
[----:B------:R-:W-:-:S03]  /*0c90*/  IADD3 R3, P0, R3, c[0x0][0x0], RZ ;  /* 0x0000000003037a10 */ /* 0x000fc60007f1e0ff */
[----:B------:R0:W-:Y:S02]  /*0ca0*/  STG.E.128 [R4.64], R8 ;  /* 0x0000000804007986 */ /* 0x0001e4000c101d0e */
[C---:B------:R-:W-:Y:S02]  /*0cb0*/  IMAD.SHL.U32 R2, R3.reuse, 0x4, RZ ;  /* 0x0000000403027824 */ /* 0x040fe400078e00ff */
[----:B------:R-:W-:Y:S01]  /*0cc0*/  IMAD.X R0, RZ, RZ, R0, P0 ;  /* 0x000000ffff007224 */ /* 0x000fe200000e0600 */
[C---:B------:R-:W-:Y:S02]  /*0cd0*/  ISETP.LT.U32.AND P1, PT, R3.reuse, 0x4000, PT ;  /* 0x000040000300780c */ /* 0x040fe40003f21070 */
[----:B------:R-:W-:Y:S02]  /*0ce0*/  ISETP.GE.U32.AND P0, PT, R2, UR16, PT ;  /* 0x0000001002007c0c */ /* 0x000fe4000bf06070 */
[----:B------:R-:W-:Y:S01]  /*0cf0*/  SHF.L.U64.HI R2, R3, 0x2, R0 ;  /* 0x0000000203027819 */ /* 0x000fe20000010200 */
[----:B0-----:R-:W-:-:S02]  /*0d00*/  IMAD.MOV.U32 R10, RZ, RZ, R14 ;  /* 0x000000ffff0a7224 */ /* 0x001fc400078e000e */
[----:B------:R-:W-:Y:S02]  /*0d10*/  IMAD.MOV.U32 R11, RZ, RZ, R15 ;  /* 0x000000ffff0b7224 */ /* 0x000fe400078e000f */
[----:B------:R-:W-:Y:S02]  /*0d20*/  IMAD.MOV.U32 R8, RZ, RZ, R6 ;  /* 0x000000ffff087224 */ /* 0x000fe400078e0006 */
[----:B------:R-:W-:-:S05]  /*0d30*/  IMAD.MOV.U32 R9, RZ, RZ, R7 ;  /* 0x000000ffff097224 */ /* 0x000fca00078e0007 */
[----:B------:R0:W-:Y:S01]  /*0d40*/  STG.E.128 [R4.64+0x10], R8 ;  /* 0x0000100804007986 */ /* 0x0001e2000c101d0e */
[----:B------:R-:W-:Y:S02]  /*0d50*/  ISETP.GE.AND.EX P0, PT, R2, UR12, PT, P0 ;  /* 0x0000000c02007c0c */ /* 0x000fe4000bf06300 */
[----:B------:R-:W-:-:S13]  /*0d60*/  ISETP.LT.U32.AND.EX P1, PT, R0, RZ, PT, P1 ;  /* 0x000000ff0000720c */ /* 0x000fda0003f21110 */
[----:B------:R-:W-:Y:S05]  /*0d70*/  @!P0 BRA P1, `(.L_x_6828) ;  /* 0xfffffc1000008947 */ /* 0x000fea000083ffff */
[----:B------:R-:W-:Y:S05]  /*0d80*/  EXIT ;  /* 0x000000000000794d */ /* 0x000fea0003800000 */
.L_x_6829:
        /* <DEDUP_REMOVED lines=15> */
.L_x_8053:


//--------------------- .text._ZN2at6native55_GLOBAL__N__de093ff9_22_ForeachBinaryOpList_cu_a911ec4325multi_tensor_apply_kernelINS1_18TensorListMetadataILi3EEENS1_24BinaryOpListAlphaFunctorIiLi3ELi2ELi2EEEJNS0_7maximumIiEEiEEEvT_T0_DpT1_ --------------------------
	.section	.text._ZN2at6native55_GLOBAL__N__de093ff9_22_ForeachBinaryOpList_cu_a911ec4325multi_tensor_apply_kernelINS1_18TensorListMetadataILi3EEENS1_24BinaryOpListAlphaFunctorIiLi3ELi2ELi2EEEJNS0_7maximumIiEEiEEEvT_T0_DpT1_,"ax",@progbits
	.sectioninfo	@"SHI_REGISTERS=32"
	.align	128
.text._ZN2at6native55_GLOBAL__N__de093ff9_22_ForeachBinaryOpList_cu_a911ec4325multi_tensor_apply_kernelINS1_18TensorListMetadataILi3EEENS1_24BinaryOpListAlphaFunctorIiLi3ELi2ELi2EEEJNS0_7maximumIiEEiEEEvT_T0_DpT1_:
        .type           _ZN2at6native55_GLOBAL__N__de093ff9_22_ForeachBinaryOpList_cu_a911ec4325multi_tensor_apply_kernelINS1_18TensorListMetadataILi3EEENS1_24BinaryOpListAlphaFunctorIiLi3ELi2ELi2EEEJNS0_7maximumIiEEiEEEvT_T0_DpT1_,@function
        .size           _ZN2at6native55_GLOBAL__N__de093ff9_22_ForeachBinaryOpList_cu_a911ec4325multi_tensor_apply_kernelINS1_18TensorListMetadataILi3EEENS1_24BinaryOpListAlphaFunctorIiLi3ELi2ELi2EEEJNS0_7maximumIiEEiEEEvT_T0_DpT1_,(.L_x_8054 - _ZN2at6native55_GLOBAL__N__de093ff9_22_ForeachBinaryOpList_cu_a911ec4325multi_tensor_apply_kernelINS1_18TensorListMetadataILi3EEENS1_24BinaryOpListAlphaFunctorIiLi3ELi2ELi2EEEJNS0_7maximumIiEEiEEEvT_T0_DpT1_)
        .other          _ZN2at6native55_GLOBAL__N__de093ff9_22_ForeachBinaryOpList_cu_a911ec4325multi_tensor_apply_kernelINS1_18TensorListMetadataILi3EEENS1_24BinaryOpListAlphaFunctorIiLi3ELi2ELi2EEEJNS0_7maximumIiEEiEEEvT_T0_DpT1_,@"STO_CUDA_ENTRY STV_DEFAULT"
_ZN2at6native55_GLOBAL__N__de093ff9_22_ForeachBinaryOpList_cu_a911ec4325multi_tensor_apply_kernelINS1_18TensorListMetadataILi3EEENS1_24BinaryOpListAlphaFunctorIiLi3ELi2ELi2EEEJNS0_7maximumIiEEiEEEvT_T0_DpT1_:
        /* <DEDUP_REMOVED lines=31> */
.L_x_6831:
[----:B0-----:R-:W-:Y:S01]  /*01f0*/  IADD3 R22, P1, R0, R2, RZ ;  /* 0x0000000200167210 */ /* 0x001fe20007f3e0ff */
[----:B------:R-:W-:Y:S02]  /*0200*/  IMAD.MOV.U32 R5, RZ, RZ, c[0x0][0x0] ;  /* 0x00000000ff057624 */ /* 0x000fe400078e00ff */
[----:B------:R-:W-:Y:S01]  /*0210*/  IMAD.MOV.U32 R4, RZ, RZ, RZ ;  /* 0x000000ffff047224 */ /* 0x000fe200078e00ff */
[C---:B------:R-:W-:Y:S01]  /*0220*/  ISETP.GE.U32.AND P0, PT, R22.reuse, 0x10000, PT ;  /* 0x000100001600780c */ /* 0x040fe20003f06070 */
[----:B------:R-:W-:Y:S01]  /*0230*/  IMAD.X R19, RZ, RZ, R3, P1 ;  /* 0x000000ffff137224 */ /* 0x000fe200008e0603 */
[C---:B------:R-:W-:Y:S01]  /*0240*/  ISETP.LT.U32.AND P1, PT, R22.reuse, UR14, PT ;  /* 0x0000000e16007c0c */ /* 0x040fe2000bf21070 */
[----:B------:R-:W-:Y:S01]  /*0250*/  IMAD R9, R5, 0x3, RZ ;  /* 0x0000000305097824 */ /* 0x000fe200078e02ff */
[----:B------:R-:W-:Y:S02]  /*0260*/  IADD3 R21, P2, R22, c[0x0][0x0], RZ ;  /* 0x0000000016157a10 */ /* 0x000fe40007f5e0ff */
[----:B------:R-:W-:-:S02]  /*0270*/  ISETP.GE.U32.AND.EX P0, PT, R19, RZ, PT, P0 ;  /* 0x000000ff1300720c */ /* 0x000fc40003f06100 */
[-C--:B------:R-:W-:Y:S01]  /*0280*/  LEA R6, P4, R5, R22.reuse, 0x1 ;  /* 0x0000001605067211 */ /* 0x080fe200078808ff */
[--C-:B------:R-:W-:Y:S01]  /*0290*/  IMAD.X R28, RZ, RZ, R19.reuse, P2 ;  /* 0x000000ffff1c7224 */ /* 0x100fe200010e0613 */
[----:B------:R-:W-:Y:S02]  /*02a0*/  ISETP.LT.AND.EX P0, PT, R19, UR4, !P0, P1 ;  /* 0x0000000413007c0c */ /* 0x000fe4000c701310 */
[C---:B------:R-:W-:Y:S01]  /*02b0*/  ISETP.GE.U32.AND P1, PT, R21.reuse, 0x10000, PT ;  /* 0x000100001500780c */ /* 0x040fe20003f26070 */
[----:B------:R-:W-:Y:S01]  /*02c0*/  IMAD.X R7, RZ, RZ, R19, P4 ;  /* 0x000000ffff077224 */ /* 0x000fe200020e0613 */
[----:B------:R-:W-:Y:S02]  /*02d0*/  ISETP.LT.U32.AND P2, PT, R21, UR14, PT ;  /* 0x0000000e15007c0c */ /* 0x000fe4000bf41070 */
[----:B------:R-:W-:Y:S02]  /*02e0*/  ISETP.GE.U32.AND.EX P1, PT, R28, RZ, PT, P1 ;  /* 0x000000ff1c00720c */ /* 0x000fe40003f26110 */
[----:B------:R-:W-:-:S02]  /*02f0*/  IADD3 R8, P4, R9, R22, RZ ;  /* 0x0000001609087210 */ /* 0x000fc40007f9e0ff */
[----:B------:R-:W-:-:S03]  /*0300*/  ISETP.LT.AND.EX P1, PT, R28, UR4, !P1, P2 ;  /* 0x000000041c007c0c */ /* 0x000fc6000cf21320 */
[----:B------:R-:W-:-:S04]  /*0310*/  @P0 LEA R12, P3, R22, UR6, 0x2 ;  /* 0x00000006160c0c11 */ /* 0x000fc8000f8610ff */
[--C-:B------:R-:W-:Y:S02]  /*0320*/  @P0 LEA.HI.X R13, R22, UR7, R19.reuse, 0x2, P3 ;  /* 0x00000007160d0c11 */ /* 0x100fe400098f1413 */
[C---:B------:R-:W-:Y:S01]  /*0330*/  ISETP.GE.U32.AND P3, PT, R6.reuse, 0x10000, PT ;  /* 0x000100000600780c */ /* 0x040fe20003f66070 */
[----:B------:R-:W-:Y:S01]  /*0340*/  IMAD.X R9, RZ, RZ, R19, P4 ;  /* 0x000000ffff097224 */ /* 0x000fe200020e0613 */
[----:B------:R-:W-:Y:S01]  /*0350*/  ISETP.LT.U32.AND P2, PT, R6, UR14, PT ;  /* 0x0000000e06007c0c */ /* 0x000fe2000bf41070 */
[----:B------:R0:W2:Y:S01]  /*0360*/  @P0 LDG.E R4, [R12.64] ;  /* 0x0000000c0c040981 */ /* 0x0000a2000c1e1900 */
[C---:B------:R-:W-:Y:S01]  /*0370*/  ISETP.GE.U32.AND.EX P6, PT, R7.reuse, RZ, PT, P3 ;  /* 0x000000ff0700720c */ /* 0x040fe20003fc6130 */
[----:B------:R-:W-:Y:S01]  /*0380*/  CS2R R10, SRZ ;  /* 0x00000000000a7805 */ /* 0x000fe2000001ff00 */
[----:B------:R-:W-:Y:S02]  /*0390*/  ISETP.GE.U32.AND P3, PT, R8, 0x10000, PT ;  /* 0x000100000800780c */ /* 0x000fe40003f66070 */
[----:B------:R-:W-:-:S02]  /*03a0*/  ISETP.LT.AND.EX P2, PT, R7, UR4, !P6, P2 ;  /* 0x0000000407007c0c */ /* 0x000fc4000f741320 */
[----:B------:R-:W-:Y:S02]  /*03b0*/  ISETP.LT.U32.AND P4, PT, R8, UR14, PT ;  /* 0x0000000e08007c0c */ /* 0x000fe4000bf81070 */
[C---:B------:R-:W-:Y:S02]  /*03c0*/  ISETP.GE.U32.AND.EX P3, PT, R9.reuse, RZ, PT, P3 ;  /* 0x000000ff0900720c */ /* 0x040fe40003f66130 */
[C---:B------:R-:W-:Y:S02]  /*03d0*/  @P0 LEA R14, P5, R22.reuse, UR8, 0x2 ;  /* 0x00000008160e0c11 */ /* 0x040fe4000f8a10ff */
[----:B------:R-:W-:Y:S02]  /*03e0*/  ISETP.LT.AND.EX P3, PT, R9, UR4, !P3, P4 ;  /* 0x0000000409007c0c */ /* 0x000fe4000df61340 */
[----:B------:R-:W-:Y:S02]  /*03f0*/  @P0 LEA.HI.X R15, R22, UR9, R19, 0x2, P5 ;  /* 0x00000009160f0c11 */ /* 0x000fe4000a8f1413 */
[----:B------:R-:W-:-:S02]  /*0400*/  @P1 LEA R26, P5, R21, UR6, 0x2 ;  /* 0x00000006151a1c11 */ /* 0x000fc4000f8a10ff */
[C---:B0-----:R-:W-:Y:S01]  /*0410*/  @P1 LEA R12, P4, R21.reuse, UR8, 0x2 ;  /* 0x00000008150c1c11 */ /* 0x041fe2000f8810ff */
[----:B------:R-:W-:Y:S01]  /*0420*/  IMAD.MOV.U32 R23, RZ, RZ, RZ ;  /* 0x000000ffff177224 */ /* 0x000fe200078e00ff */
[C-C-:B------:R-:W-:Y:S01]  /*0430*/  @P1 LEA.HI.X R27, R21.reuse, UR7, R28.reuse, 0x2, P5 ;  /* 0x00000007151b1c11 */ /* 0x140fe2000a8f141c */
[----:B------:R-:W-:Y:S01]  /*0440*/  CS2R R24, SRZ ;  /* 0x0000000000187805 */ /* 0x000fe2000001ff00 */
[----:B------:R-:W-:Y:S01]  /*0450*/  @P1 LEA.HI.X R13, R21, UR9, R28, 0x2, P4 ;  /* 0x00000009150d1c11 */ /* 0x000fe2000a0f141c */
[----:B------:R0:W3:Y:S01]  /*0460*/  @P0 LDG.E R10, [R14.64] ;  /* 0x0000000c0e0a0981 */ /* 0x0000e2000c1e1900 */
[----:B------:R-:W-:-:S03]  /*0470*/  @P2 LEA R16, P5, R6, UR8, 0x2 ;  /* 0x0000000806102c11 */ /* 0x000fc6000f8a10ff */
[----:B------:R1:W4:Y:S01]  /*0480*/  @P1 LDG.E R23, [R12.64] ;  /* 0x0000000c0c171981 */ /* 0x000322000c1e1900 */
[----:B------:R-:W-:-:S03]  /*0490*/  @P2 LEA.HI.X R17, R6, UR9, R7, 0x2, P5 ;  /* 0x0000000906112c11 */ /* 0x000fc6000a8f1407 */
[----:B------:R5:W2:Y:S01]  /*04a0*/  @P1 LDG.E R11, [R26.64] ;  /* 0x0000000c1a0b1981 */ /* 0x000aa2000c1e1900 */
[----:B0-----:R-:W-:-:S03]  /*04b0*/  @P3 LEA R14, P5, R8, UR8, 0x2 ;  /* 0x00000008080e3c11 */ /* 0x001fc6000f8a10ff */
[----:B------:R0:W2:Y:S01]  /*04c0*/  @P2 LDG.E R24, [R16.64] ;  /* 0x0000000c10182981 */ /* 0x0000a2000c1e1900 */
[----:B-1----:R-:W-:Y:S02]  /*04d0*/  @P2 LEA R12, P4, R6, UR6, 0x2 ;  /* 0x00000006060c2c11 */ /* 0x002fe4000f8810ff */
[----:B------:R-:W-:Y:S01]  /*04e0*/  @P3 LEA.HI.X R15, R8, UR9, R9, 0x2, P5 ;  /* 0x00000009080f3c11 */ /* 0x000fe2000a8f1409 */
[----:B-----5:R-:W-:Y:S01]  /*04f0*/  CS2R R26, SRZ ;  /* 0x00000000001a7805 */ /* 0x020fe2000001ff00 */
[----:B------:R-:W-:Y:S02]  /*0500*/  @P2 LEA.HI.X R13, R6, UR7, R7, 0x2, P4 ;  /* 0x00000007060d2c11 */ /* 0x000fe4000a0f1407 */
[----:B0-----:R-:W-:-:S03]  /*0510*/  @P3 LEA R16, P4, R8, UR6, 0x2 ;  /* 0x0000000608103c11 */ /* 0x001fc6000f8810ff */
[----:B------:R-:W5:Y:S01]  /*0520*/  @P3 LDG.E R26, [R14.64] ;  /* 0x0000000c0e1a3981 */ /* 0x000f62000c1e1900 */
[----:B------:R-:W-:-:S03]  /*0530*/  @P3 LEA.HI.X R17, R8, UR7, R9, 0x2, P4 ;  /* 0x0000000708113c11 */ /* 0x000fc6000a0f1409 */
[----:B------:R3:W5:Y:S04]  /*0540*/  @P2 LDG.E R25, [R12.64] ;  /* 0x0000000c0c192981 */ /* 0x000768000c1e1900 */
[----:B------:R-:W5:Y:S01]  /*0550*/  @P3 LDG.E R27, [R16.64] ;  /* 0x0000000c101b3981 */ /* 0x000f62000c1e1900 */
[C---:B------:R-:W-:Y:S02]  /*0560*/  @P0 LEA R18, P4, R22.reuse, UR10, 0x2 ;  /* 0x0000000a16120c11 */ /* 0x040fe4000f8810ff */
[C---:B------:R-:W-:Y:S02]  /*0570*/  @P1 LEA R20, P5, R21.reuse, UR10, 0x2 ;  /* 0x0000000a15141c11 */ /* 0x040fe4000f8a10ff */
[----:B------:R-:W-:Y:S02]  /*0580*/  @P0 LEA.HI.X R19, R22, UR11, R19, 0x2, P4 ;  /* 0x0000000b16130c11 */ /* 0x000fe4000a0f1413 */
[----:B------:R-:W-:-:S02]  /*0590*/  @P1 LEA.HI.X R21, R21, UR11, R28, 0x2, P5 ;  /* 0x0000000b15151c11 */ /* 0x000fc4000a8f141c */
[----:B------:R-:W-:Y:S02]  /*05a0*/  @P2 LEA R28, P4, R6, UR10, 0x2 ;  /* 0x0000000a061c2c11 */ /* 0x000fe4000f8810ff */
[----:B------:R-:W-:Y:S02]  /*05b0*/  @P3 LEA R22, P5, R8, UR10, 0x2 ;  /* 0x0000000a08163c11 */ /* 0x000fe4000f8a10ff */
[----:B------:R-:W-:Y:S01]  /*05c0*/  @P2 LEA.HI.X R29, R6, UR11, R7, 0x2, P4 ;  /* 0x0000000b061d2c11 */ /* 0x000fe2000a0f1407 */
[----:B------:R-:W-:-:S04]  /*05d0*/  IMAD.WIDE.U32 R2, R5, 0x4, R2 ;  /* 0x0000000405027825 */ /* 0x000fc800078e0002 */
[----:B---3--:R-:W-:Y:S02]  /*05e0*/  IMAD R13, R10, c[0x0][0xdac], RZ ;  /* 0x00036b000a0d7a24 */ /* 0x008fe400078e02ff */
[----:B----4-:R-:W-:-:S03]  /*05f0*/  IMAD R10, R23, c[0x0][0xdac], RZ ;  /* 0x00036b00170a7a24 */ /* 0x010fc600078e02ff */
[----:B--2---:R-:W-:Y:S01]  /*0600*/  IMNMX R13, R13, R4, !PT ;  /* 0x000000040d0d7217 */ /* 0x004fe20007800200 */
[----:B------:R-:W-:Y:S01]  /*0610*/  IMAD R24, R24, c[0x0][0xdac], RZ ;  /* 0x00036b0018187a24 */ /* 0x000fe200078e02ff */
[----:B------:R-:W-:Y:S02]  /*0620*/  IMNMX R11, R10, R11, !PT ;  /* 0x0000000b0a0b7217 */ /* 0x000fe40007800200 */
[----:B------:R-:W-:Y:S01]  /*0630*/  @P3 LEA.HI.X R23, R8, UR11, R9, 0x2, P5 ;  /* 0x0000000b08173c11 */ /* 0x000fe2000a8f1409 */
[----:B------:R0:W-:Y:S01]  /*0640*/  @P0 STG.E [R18.64], R13 ;  /* 0x0000000d12000986 */ /* 0x0001e2000c10190c */
[----:B-----5:R-:W-:Y:S01]  /*0650*/  IMAD R26, R26, c[0x0][0xdac], RZ ;  /* 0x00036b001a1a7a24 */ /* 0x020fe200078e02ff */
[----:B------:R-:W-:Y:S02]  /*0660*/  IMNMX R25, R24, R25, !PT ;  /* 0x0000001918197217 */ /* 0x000fe40007800200 */
[----:B------:R0:W-:Y:S02]  /*0670*/  @P1 STG.E [R20.64], R11 ;  /* 0x0000000b14001986 */ /* 0x0001e4000c10190c */
[----:B------:R-:W-:-:S02]  /*0680*/  IMNMX R27, R26, R27, !PT ;  /* 0x0000001b1a1b7217 */ /* 0x000fc40007800200 */
        /* <DEDUP_REMOVED lines=8> */
.L_x_6830:
[----:B------:R-:W0:Y:S02]  /*0710*/  S2R R15, SR_TID.X ;  /* 0x00000000000f7919 */ /* 0x000e240000002100 */
[----:B0-----:R-:W-:-:S05]  /*0720*/  IMAD.WIDE.U32 R2, R15, 0x4, RZ ;  /* 0x000000040f027825 */ /* 0x001fca00078e00ff */
[----:B------:R-:W-:-:S04]  /*0730*/  ISETP.GE.U32.AND P0, PT, R2, UR14, PT ;  /* 0x0000000e02007c0c */ /* 0x000fc8000bf06070 */
[----:B------:R-:W-:-:S04]  /*0740*/  ISETP.GE.AND.EX P0, PT, R3, UR4, PT, P0 ;  /* 0x0000000403007c0c */ /* 0x000fc8000bf06300 */
[----:B------:R-:W-:-:S13]  /*0750*/  ISETP.GT.U32.OR P0, PT, R15, 0x3fff, P0 ;  /* 0x00003fff0f00780c */ /* 0x000fda0000704470 */
[----:B------:R-:W-:Y:S05]  /*0760*/  @P0 EXIT ;  /* 0x000000000000094d */ /* 0x000fea0003800000 */
[----:B------:R-:W-:-:S04]  /*0770*/  IMAD.MOV.U32 R16, RZ, RZ, RZ ;  /* 0x000000ffff107224 */ /* 0x000fc800078e00ff */
.L_x_6832:
        /* <DEDUP_REMOVED lines=8> */
[----:B--2---:R-:W-:Y:S02]  /*0800*/  IMAD R12, R11, c[0x0][0xdac], RZ ;  /* 0x00036b000b0c7a24 */ /* 0x004fe400078e02ff */
[----:B------:R-:W-:Y:S01]  /*0810*/  IMAD R11, R10, c[0x0][0xdac], RZ ;  /* 0x00036b000a0b7a24 */ /* 0x000fe200078e02ff */
[----:B------:R-:W-:Y:S01]  /*0820*/  IADD3 R10, P0, R14, UR10, RZ ;  /* 0x0000000a0e0a7c10 */ /* 0x000fe2000ff1e0ff */
[----:B------:R-:W-:Y:S01]  /*0830*/  IMAD R0, R9, c[0x0][0xdac], RZ ;  /* 0x00036b0009007a24 */ /* 0x000fe200078e02ff */
[----:B---3--:R-:W-:Y:S01]  /*0840*/  IMNMX R7, R7, R12, !PT ;  /* 0x0000000c07077217 */ /* 0x008fe20007800200 */
[----:B------:R-:W-:Y:S01]  /*0850*/  IMAD R13, R8, c[0x0][0xdac], RZ ;  /* 0x00036b00080d7a24 */ /* 0x000fe200078e02ff */
[----:B------:R-:W-:-:S02]  /*0860*/  IMNMX R6, R6, R11, !PT ;  /* 0x0000000b06067217 */ /* 0x000fc40007800200 */
[----:B------:R-:W-:Y:S02]  /*0870*/  IADD3.X R11, R17, UR11, RZ, P0, !PT ;  /* 0x0000000b110b7c10 */ /* 0x000fe400087fe4ff */
[----:B------:R-:W-:Y:S02]  /*0880*/  IADD3 R15, P0, R15, c[0x0][0x0], RZ ;  /* 0x000000000f0f7a10 */ /* 0x000fe40007f1e0ff */
[----:B------:R-:W-:Y:S02]  /*0890*/  IMNMX R5, R5, R0, !PT ;  /* 0x0000000005057217 */ /* 0x000fe40007800200 */
[----:B------:R-:W-:Y:S01]  /*08a0*/  IMNMX R4, R4, R13, !PT ;  /* 0x0000000d04047217 */ /* 0x000fe20007800200 */
[C---:B------:R-:W-:Y:S01]  /*08b0*/  IMAD.SHL.U32 R0, R15.reuse, 0x4, RZ ;  /* 0x000000040f007824 */ /* 0x040fe200078e00ff */
[----:B------:R-:W-:Y:S01]  /*08c0*/  ISETP.LT.U32.AND P1, PT, R15, 0x4000, PT ;  /* 0x000040000f00780c */ /* 0x000fe20003f21070 */
[----:B------:R-:W-:Y:S02]  /*08d0*/  IMAD.X R16, RZ, RZ, R16, P0 ;  /* 0x000000ffff107224 */ /* 0x000fe400000e0610 */
[----:B------:R0:W-:Y:S01]  /*08e0*/  STG.E.128 [R10.64], R4 ;  /* 0x000000040a007986 */ /* 0x0001e2000c101d0c */
[----:B------:R-:W-:-:S02]  /*08f0*/  ISETP.GE.U32.AND P0, PT, R0, UR14, PT ;  /* 0x0000000e00007c0c */ /* 0x000fc4000bf06070 */
[----:B------:R-:W-:Y:S02]  /*0900*/  SHF.L.U64.HI R0, R15, 0x2, R16 ;  /* 0x000000020f007819 */ /* 0x000fe40000010210 */
[----:B------:R-:W-:Y:S02]  /*0910*/  ISETP.LT.U32.AND.EX P1, PT, R16, RZ, PT, P1 ;  /* 0x000000ff1000720c */ /* 0x000fe40003f21110 */
[----:B------:R-:W-:-:S13]  /*0920*/  ISETP.GE.AND.EX P0, PT, R0, UR4, PT, P0 ;  /* 0x0000000400007c0c */ /* 0x000fda000bf06300 */
[----:B0-----:R-:W-:Y:S05]  /*0930*/  @!P0 BRA P1, `(.L_x_6832) ;  /* 0xfffffe4000008947 */ /* 0x001fea000083ffff */
[----:B------:R-:W-:Y:S05]  /*0940*/  EXIT ;  /* 0x000000000000794d */ /* 0x000fea0003800000 */
.L_x_6833:
        /* <DEDUP_REMOVED lines=11> */
.L_x_8054:


//--------------------- .text._ZN2at6native55_GLOBAL__N__de093ff9_22_ForeachBinaryOpList_cu_a911ec4325multi_tensor_apply_kernelINS1_18TensorListMetadataILi3EEENS1_24BinaryOpListAlphaFunctorIaLi3ELi2ELi2EEEJNS0_7maximumIaEEaEEEvT_T0_DpT1_ --------------------------
	.section	.text._ZN2at6native55_GLOBAL__N__de093ff9_22_ForeachBinaryOpList_cu_a911ec4325multi_tensor_apply_kernelINS1_18TensorListMetadataILi3EEENS1_24BinaryOpListAlphaFunctorIaLi3ELi2ELi2EEEJNS0_7maximumIaEEaEEEvT_T0_DpT1_,"ax",@progbits
	.sectioninfo	@"SHI_REGISTERS=32"
	.align	128
.text._ZN2at6native55_GLOBAL__N__de093ff9_22_ForeachBinaryOpList_cu_a911ec4325multi_tensor_apply_kernelINS1_18TensorListMetadataILi3EEENS1_24BinaryOpListAlphaFunctorIaLi3ELi2ELi2EEEJNS0_7maximumIaEEaEEEvT_T0_DpT1_:
        .type           _ZN2at6native55_GLOBAL__N__de093ff9_22_ForeachBinaryOpList_cu_a911ec4325multi_tensor_apply_kernelINS1_18TensorListMetadataILi3EEENS1_24BinaryOpListAlphaFunctorIaLi3ELi2ELi2EEEJNS0_7maximumIaEEaEEEvT_T0_DpT1_,@function
        .size           _ZN2at6native55_GLOBAL__N__de093ff9_22_ForeachBinaryOpList_cu_a911ec4325multi_tensor_apply_kernelINS1_18TensorListMetadataILi3EEENS1_24BinaryOpListAlphaFunctorIaLi3ELi2ELi2EEEJNS0_7maximumIaEEaEEEvT_T0_DpT1_,(.L_x_8055 - _ZN2at6native55_GLOBAL__N__de093ff9_22_ForeachBinaryOpList_cu_a911ec4325multi_tensor_apply_kernelINS1_18TensorListMetadataILi3EEENS1_24BinaryOpListAlphaFunctorIaLi3ELi2ELi2EEEJNS0_7maximumIaEEaEEEvT_T0_DpT1_)
        .other          _ZN2at6native55_GLOBAL__N__de093ff9_22_ForeachBinaryOpList_cu_a911ec4325multi_tensor_apply_kernelINS1_18TensorListMetadataILi3EEENS1_24BinaryOpListAlphaFunctorIaLi3ELi2ELi2EEEJNS0_7maximumIaEEaEEEvT_T0_DpT1_,@"STO_CUDA_ENTRY STV_DEFAULT"
_ZN2at6native55_GLOBAL__N__de093ff9_22_ForeachBinaryOpList_cu_a911ec4325multi_tensor_apply_kernelINS1_18TensorListMetadataILi3EEENS1_24BinaryOpListAlphaFunctorIaLi3ELi2ELi2EEEJNS0_7maximumIaEEaEEEvT_T0_DpT1_:
        /* <DEDUP_REMOVED lines=33> */
.L_x_6835:
        /* <DEDUP_REMOVED lines=9> */
[----:B------:R-:W-:Y:S02]  /*02a0*/  LEA R19, P5, R14, R23, 0x1 ;  /* 0x000000170e137211 */ /* 0x000fe400078a08ff */
[C---:B------:R-:W-:Y:S02]  /*02b0*/  ISETP.GE.U32.AND P4, PT, R20.reuse, 0x10000, PT ;  /* 0x000100001400780c */ /* 0x040fe40003f86070 */
[----:B------:R-:W-:Y:S01]  /*02c0*/  ISETP.LT.AND.EX P0, PT, R27, UR5, !P0, P1 ;  /* 0x000000051b007c0c */ /* 0x000fe2000c701310 */
[----:B------:R-:W-:Y:S01]  /*02d0*/  IMAD.X R25, RZ, RZ, R27, P5 ;  /* 0x000000ffff197224 */ /* 0x000fe200028e061b */
[----:B------:R-:W-:Y:S02]  /*02e0*/  ISETP.LT.U32.AND P1, PT, R20, UR14, PT ;  /* 0x0000000e14007c0c */ /* 0x000fe4000bf21070 */
[----:B------:R-:W-:Y:S02]  /*02f0*/  ISETP.GE.U32.AND.EX P4, PT, R26, RZ, PT, P4 ;  /* 0x000000ff1a00720c */ /* 0x000fe40003f86140 */
[----:B------:R-:W-:-:S02]  /*0300*/  ISETP.GE.U32.AND P3, PT, R19, 0x10000, PT ;  /* 0x000100001300780c */ /* 0x000fc40003f66070 */
[----:B------:R-:W-:Y:S02]  /*0310*/  ISETP.LT.AND.EX P1, PT, R26, UR5, !P4, P1 ;  /* 0x000000051a007c0c */ /* 0x000fe4000e721310 */
[----:B------:R-:W-:Y:S02]  /*0320*/  IADD3 R15, P4, R4, R23, RZ ;  /* 0x00000017040f7210 */ /* 0x000fe40007f9e0ff */
[----:B------:R-:W-:Y:S02]  /*0330*/  ISETP.LT.U32.AND P2, PT, R19, UR14, PT ;  /* 0x0000000e13007c0c */ /* 0x000fe4000bf41070 */
[----:B------:R-:W-:Y:S01]  /*0340*/  ISETP.GE.U32.AND.EX P3, PT, R25, RZ, PT, P3 ;  /* 0x000000ff1900720c */ /* 0x000fe20003f66130 */
[----:B------:R-:W-:Y:S01]  /*0350*/  IMAD.X R18, RZ, RZ, R27, P4 ;  /* 0x000000ffff127224 */ /* 0x000fe200020e061b */
[----:B------:R-:W-:Y:S02]  /*0360*/  @P0 IADD3 R2, P5, R23, UR17, RZ ;  /* 0x0000001117020c10 */ /* 0x000fe4000ffbe0ff */
[----:B------:R-:W-:-:S02]  /*0370*/  ISETP.LT.AND.EX P3, PT, R25, UR5, !P3, P2 ;  /* 0x0000000519007c0c */ /* 0x000fc4000df61320 */
[C---:B------:R-:W-:Y:S02]  /*0380*/  ISETP.GE.U32.AND P2, PT, R15.reuse, 0x10000, PT ;  /* 0x000100000f00780c */ /* 0x040fe40003f46070 */
[----:B------:R-:W-:Y:S02]  /*0390*/  ISETP.LT.U32.AND P4, PT, R15, UR14, PT ;  /* 0x0000000e0f007c0c */ /* 0x000fe4000bf81070 */
[C---:B------:R-:W-:Y:S02]  /*03a0*/  ISETP.GE.U32.AND.EX P2, PT, R18.reuse, RZ, PT, P2 ;  /* 0x000000ff1200720c */ /* 0x040fe40003f46120 */
[----:B------:R-:W-:Y:S02]  /*03b0*/  @P0 IADD3.X R3, R27, UR6, RZ, P5, !PT ;  /* 0x000000061b030c10 */ /* 0x000fe4000affe4ff */
[----:B------:R-:W-:Y:S02]  /*03c0*/  @P0 IADD3 R6, P5, R23, UR16, RZ ;  /* 0x0000001017060c10 */ /* 0x000fe4000ffbe0ff */
[----:B------:R-:W-:Y:S01]  /*03d0*/  ISETP.LT.AND.EX P2, PT, R18, UR5, !P2, P4 ;  /* 0x0000000512007c0c */ /* 0x000fe2000d741340 */
[----:B------:R0:W2:Y:S01]  /*03e0*/  @P0 LDG.E.U8 R24, [R2.64] ;  /* 0x0000000c02180981 */ /* 0x0000a2000c1e1100 */
[----:B------:R-:W-:-:S02]  /*03f0*/  @P0 IADD3.X R7, R27, UR8, RZ, P5, !PT ;  /* 0x000000081b070c10 */ /* 0x000fc4000affe4ff */
[----:B------:R-:W-:Y:S02]  /*0400*/  @P1 IADD3 R8, P5, R20, UR16, RZ ;  /* 0x0000001014081c10 */ /* 0x000fe4000ffbe0ff */
[----:B------:R-:W-:Y:S02]  /*0410*/  PRMT R21, RZ, 0x7610, R21 ;  /* 0x00007610ff157816 */ /* 0x000fe40000000015 */
[----:B------:R-:W-:Y:S02]  /*0420*/  @P1 IADD3.X R9, R26, UR8, RZ, P5, !PT ;  /* 0x000000081a091c10 */ /* 0x000fe4000affe4ff */
[----:B------:R-:W-:Y:S02]  /*0430*/  @P1 IADD3 R4, P5, R20, UR17, RZ ;  /* 0x0000001114041c10 */ /* 0x000fe4000ffbe0ff */
[----:B------:R-:W-:Y:S01]  /*0440*/  PRMT R22, RZ, 0x7610, R22 ;  /* 0x00007610ff167816 */ /* 0x000fe20000000016 */
[----:B------:R1:W3:Y:S01]  /*0450*/  @P0 LDG.E.U8 R21, [R6.64] ;  /* 0x0000000c06150981 */ /* 0x0002e2000c1e1100 */
[----:B------:R-:W-:-:S02]  /*0460*/  @P1 IADD3.X R5, R26, UR6, RZ, P5, !PT ;  /* 0x000000061a051c10 */ /* 0x000fc4000affe4ff */
[----:B------:R-:W-:Y:S02]  /*0470*/  @P2 IADD3 R12, P5, R15, UR16, RZ ;  /* 0x000000100f0c2c10 */ /* 0x000fe4000ffbe0ff */
[----:B0-----:R-:W-:Y:S01]  /*0480*/  @P3 IADD3 R2, P4, R19, UR16, RZ ;  /* 0x0000001013023c10 */ /* 0x001fe2000ff9e0ff */
[----:B------:R0:W4:Y:S01]  /*0490*/  @P1 LDG.E.U8 R22, [R8.64] ;  /* 0x0000000c08161981 */ /* 0x000122000c1e1100 */
[----:B------:R-:W-:Y:S02]  /*04a0*/  @P2 IADD3.X R13, R18, UR8, RZ, P5, !PT ;  /* 0x00000008120d2c10 */ /* 0x000fe4000affe4ff */
[----:B-1----:R-:W-:Y:S02]  /*04b0*/  PRMT R7, RZ, 0x7610, R7 ;  /* 0x00007610ff077816 */ /* 0x002fe40000000007 */
[----:B------:R-:W-:Y:S02]  /*04c0*/  PRMT R28, RZ, 0x7610, R28 ;  /* 0x00007610ff1c7816 */ /* 0x000fe4000000001c */
[----:B------:R-:W-:-:S02]  /*04d0*/  @P3 IADD3.X R3, R25, UR8, RZ, P4, !PT ;  /* 0x0000000819033c10 */ /* 0x000fc4000a7fe4ff */
[----:B------:R-:W5:Y:S01]  /*04e0*/  @P2 LDG.E.U8 R7, [R12.64] ;  /* 0x0000000c0c072981 */ /* 0x000f62000c1e1100 */
[----:B------:R-:W-:-:S03]  /*04f0*/  @P3 IADD3 R10, P4, R19, UR17, RZ ;  /* 0x00000011130a3c10 */ /* 0x000fc6000ff9e0ff */
[----:B------:R1:W5:Y:S01]  /*0500*/  @P3 LDG.E.U8 R28, [R2.64] ;  /* 0x0000000c021c3981 */ /* 0x000362000c1e1100 */
[----:B------:R-:W-:Y:S02]  /*0510*/  PRMT R29, RZ, 0x7610, R29 ;  /* 0x00007610ff1d7816 */ /* 0x000fe4000000001d */
[----:B------:R-:W-:Y:S02]  /*0520*/  @P3 IADD3.X R11, R25, UR6, RZ, P4, !PT ;  /* 0x00000006190b3c10 */ /* 0x000fe4000a7fe4ff */
[----:B------:R-:W-:Y:S02]  /*0530*/  PRMT R6, RZ, 0x7610, R6 ;  /* 0x00007610ff067816 */ /* 0x000fe40000000006 */
[----:B------:R2:W5:Y:S01]  /*0540*/  @P1 LDG.E.U8 R29, [R4.64] ;  /* 0x0000000c041d1981 */ /* 0x000562000c1e1100 */
[----:B-1----:R-:W-:Y:S02]  /*0550*/  @P2 IADD3 R2, P4, R15, UR17, RZ ;  /* 0x000000110f022c10 */ /* 0x002fe4000ff9e0ff */
[----:B0-----:R-:W-:-:S02]  /*0560*/  PRMT R8, RZ, 0x7610, R8 ;  /* 0x00007610ff087816 */ /* 0x001fc40000000008 */
[----:B------:R-:W-:-:S04]  /*0570*/  @P2 IADD3.X R3, R18, UR6, RZ, P4, !PT ;  /* 0x0000000612032c10 */ /* 0x000fc8000a7fe4ff */
[----:B------:R5:W5:Y:S04]  /*0580*/  @P3 LDG.E.U8 R8, [R10.64] ;  /* 0x0000000c0a083981 */ /* 0x000b68000c1e1100 */
[----:B------:R0:W5:Y:S01]  /*0590*/  @P2 LDG.E.U8 R6, [R2.64] ;  /* 0x0000000c02062981 */ /* 0x000162000c1e1100 */
[----:B------:R-:W-:Y:S01]  /*05a0*/  ULDC.S8 UR4, c[0x0][0xdaa] ;  /* 0x00036a8000047ab9 */ /* 0x000fe20000000200 */
[----:B------:R-:W-:Y:S02]  /*05b0*/  @P1 IADD3 R20, P4, R20, UR15, RZ ;  /* 0x0000000f14141c10 */ /* 0x000fe4000ff9e0ff */
[----:B--2---:R-:W-:Y:S02]  /*05c0*/  PRMT R4, R24, 0x8880, RZ ;  /* 0x0000888018047816 */ /* 0x004fe400000000ff */
[----:B---3--:R-:W-:-:S02]  /*05d0*/  PRMT R5, R21, 0x9910, RZ ;  /* 0x0000991015057816 */ /* 0x008fc400000000ff */
[----:B----4-:R-:W-:-:S05]  /*05e0*/  PRMT R9, R22, 0x9910, RZ ;  /* 0x0000991016097816 */ /* 0x010fca00000000ff */
[----:B0-----:R-:W-:Y:S01]  /*05f0*/  IMAD R3, R9, UR4, RZ ;  /* 0x0000000409037c24 */ /* 0x001fe2000f8e02ff */
[----:B-----5:R-:W-:Y:S01]  /*0600*/  PRMT R11, R7, 0x9910, RZ ;  /* 0x00009910070b7816 */ /* 0x020fe200000000ff */
[----:B------:R-:W-:-:S03]  /*0610*/  IMAD R2, R5, UR4, RZ ;  /* 0x0000000405027c24 */ /* 0x000fc6000f8e02ff */
[----:B------:R-:W-:Y:S02]  /*0620*/  PRMT R7, R3, 0x8880, RZ ;  /* 0x0000888003077816 */ /* 0x000fe400000000ff */
[----:B------:R-:W-:Y:S01]  /*0630*/  PRMT R10, R28, 0x9910, RZ ;  /* 0x000099101c0a7816 */ /* 0x000fe200000000ff */
[----:B------:R-:W-:Y:S01]  /*0640*/  IMAD.MOV.U32 R3, RZ, RZ, R11 ;  /* 0x000000ffff037224 */ /* 0x000fe200078e000b */
[----:B------:R-:W-:-:S03]  /*0650*/  PRMT R9, R2, 0x8880, RZ ;  /* 0x0000888002097816 */ /* 0x000fc600000000ff */
[----:B------:R-:W-:Y:S02]  /*0660*/  IMAD R5, R10, UR4, RZ ;  /* 0x000000040a057c24 */ /* 0x000fe4000f8e02ff */
[----:B------:R-:W-:Y:S01]  /*0670*/  IMAD R3, R3, UR4, RZ ;  /* 0x0000000403037c24 */ /* 0x000fe2000f8e02ff */
[----:B------:R-:W-:Y:S02]  /*0680*/  @P0 IADD3 R2, P5, R23, UR15, RZ ;  /* 0x0000000f17020c10 */ /* 0x000fe4000ffbe0ff */
[----:B------:R-:W-:Y:S02]  /*0690*/  PRMT R29, R29, 0x8880, RZ ;  /* 0x000088801d1d7816 */ /* 0x000fe400000000ff */
[----:B------:R-:W-:Y:S02]  /*06a0*/  PRMT R11, R5, 0x8880, RZ ;  /* 0x00008880050b7816 */ /* 0x000fe400000000ff */
[----:B------:R-:W-:Y:S02]  /*06b0*/  PRMT R5, R3, 0x8880, RZ ;  /* 0x0000888003057816 */ /* 0x000fe400000000ff */
[----:B------:R-:W-:-:S02]  /*06c0*/  IMNMX R9, R9, R4, !PT ;  /* 0x0000000409097217 */ /* 0x000fc40007800200 */
[----:B------:R-:W-:Y:S01]  /*06d0*/  @P0 IADD3.X R3, R27, UR10, RZ, P5, !PT ;  /* 0x0000000a1b030c10 */ /* 0x000fe2000affe4ff */
[----:B------:R-:W-:Y:S01]  /*06e0*/  IMAD.MOV.U32 R10, RZ, RZ, R29 ;  /* 0x000000ffff0a7224 */ /* 0x000fe200078e001d */
[----:B------:R-:W-:Y:S02]  /*06f0*/  PRMT R8, R8, 0x8880, RZ ;  /* 0x0000888008087816 */ /* 0x000fe400000000ff */
[----:B------:R-:W-:Y:S01]  /*0700*/  PRMT R6, R6, 0x8880, RZ ;  /* 0x0000888006067816 */ /* 0x000fe200000000ff */
[----:B------:R0:W-:Y:S01]  /*0710*/  @P0 STG.E.U8 [R2.64], R9 ;  /* 0x0000000902000986 */ /* 0x0001e2000c10110c */
[----:B------:R-:W-:Y:S02]  /*0720*/  @P3 IADD3 R4, P5, R19, UR15, RZ ;  /* 0x0000000f13043c10 */ /* 0x000fe4000ffbe0ff */
[----:B------:R-:W-:Y:S01]  /*0730*/  @P2 IADD3 R12, P0, R15, UR15, RZ ;  /* 0x0000000f0f0c2c10 */ /* 0x000fe2000ff1e0ff */
[----:B------:R-:W-:Y:S01]  /*0740*/  IMAD.MOV.U32 R15, RZ, RZ, c[0x0][0x0] ;  /* 0x00000000ff0f7624 */ /* 0x000fe200078e00ff */
[----:B------:R-:W-:-:S02]  /*0750*/  IMNMX R7, R7, R10, !PT ;  /* 0x0000000a07077217 */ /* 0x000fc40007800200 */
[----:B------:R-:W-:Y:S02]  /*0760*/  @P1 IADD3.X R21, R26, UR10, RZ, P4, !PT ;  /* 0x0000000a1a151c10 */ /* 0x000fe4000a7fe4ff */
[----:B------:R-:W-:Y:S02]  /*0770*/  IMNMX R19, R5, R6, !PT ;  /* 0x0000000605137217 */ /* 0x000fe40007800200 */
[----:B------:R-:W-:Y:S02]  /*0780*/  IMNMX R11, R11, R8, !PT ;  /* 0x000000080b0b7217 */ /* 0x000fe40007800200 */
[----:B------:R-:W-:Y:S01]  /*0790*/  @P3 IADD3.X R5, R25, UR10, RZ, P5, !PT ;  /* 0x0000000a19053c10 */ /* 0x000fe2000affe4ff */
[----:B------:R-:W-:Y:S01]  /*07a0*/  IMAD.WIDE.U32 R16, R15, 0x4, R16 ;  /* 0x000000040f107825 */ /* 0x000fe200078e0010 */
[----:B------:R-:W-:Y:S01]  /*07b0*/  @P2 IADD3.X R13, R18, UR10, RZ, P0, !PT ;  /* 0x0000000a120d2c10 */ /* 0x000fe200087fe4ff */
[----:B------:R0:W-:Y:S04]  /*07c0*/  @P1 STG.E.U8 [R20.64], R7 ;  /* 0x0000000714001986 */ /* 0x0001e8000c10110c */
[----:B------:R0:W-:Y:S01]  /*07d0*/  @P3 STG.E.U8 [R4.64], R11 ;  /* 0x0000000b04003986 */ /* 0x0001e2000c10110c */
[----:B------:R-:W-:-:S02]  /*07e0*/  ISETP.GE.U32.AND P0, PT, R16, 0x10000, PT ;  /* 0x000100001000780c */ /* 0x000fc40003f06070 */
[----:B------:R-:W-:Y:S01]  /*07f0*/  ISETP.LT.U32.AND P1, PT, R16, UR14, PT ;  /* 0x0000000e10007c0c */ /* 0x000fe2000bf21070 */
[----:B------:R0:W-:Y:S01]  /*0800*/  @P2 STG.E.U8 [R12.64], R19 ;  /* 0x000000130c002986 */ /* 0x0001e2000c10110c */
[C---:B------:R-:W-:Y:S02]  /*0810*/  ISETP.GE.U32.AND.EX P0, PT, R17.reuse, RZ, PT, P0 ;  /* 0x000000ff1100720c */ /* 0x040fe40003f06100 */
[----:B------:R-:W-:-:S13]  /*0820*/  ISETP.LT.AND.EX P1, PT, R17, UR5, PT, P1 ;  /* 0x0000000511007c0c */ /* 0x000fda000bf21310 */
[----:B0-----:R-:W-:Y:S05]  /*0830*/  @!P0 BRA P1, `(.L_x_6835) ;  /* 0xfffff9d000008947 */ /* 0x001fea000083ffff */
[----:B------:R-:W-:Y:S05]  /*0840*/  EXIT ;  /* 0x000000000000794d */ /* 0x000fea0003800000 */
.L_x_6834:
[----:B------:R-:W0:Y:S02]  /*0850*/  S2R R3, SR_TID.X ;  /* 0x0000000000037919 */ /* 0x000e240000002100 */
[----:B0-----:R-:W-:-:S05]  /*0860*/  IMAD.WIDE.U32 R4, R3, 0x4, RZ ;  /* 0x0000000403047825 */ /* 0x001fca00078e00ff */
[----:B------:R-:W-:-:S04]  /*0870*/  ISETP.GE.U32.AND P0, PT, R4, UR14, PT ;  /* 0x0000000e04007c0c */ /* 0x000fc8000bf06070 */
[----:B------:R-:W-:-:S04]  /*0880*/  ISETP.GE.AND.EX P0, PT, R5, UR5, PT, P0 ;  /* 0x0000000505007c0c */ /* 0x000fc8000bf06300 */
[----:B------:R-:W-:-:S13]  /*0890*/  ISETP.GT.U32.OR P0, PT, R3, 0x3fff, P0 ;  /* 0x00003fff0300780c */ /* 0x000fda0000704470 */
[----:B------:R-:W-:Y:S05]  /*08a0*/  @P0 EXIT ;  /* 0x000000000000094d */ /* 0x000fea0003800000 */
[----:B------:R-:W-:-:S04]  /*08b0*/  IMAD.MOV.U32 R0, RZ, RZ, RZ ;  /* 0x000000ffff007224 */ /* 0x000fc800078e00ff */
.L_x_6836:
[C---:B------:R-:W-:Y:S01]  /*08c0*/  IMAD.SHL.U32 R2, R3.reuse, 0x4, RZ ;  /* 0x0000000403027824 */ /* 0x040fe200078e00ff */
[----:B------:R-:W-:-:S04]  /*08d0*/  SHF.L.U64.HI R10, R3, 0x2, R0 ;  /* 0x00000002030a7819 */ /* 0x000fc80000010200 */
[----:B------:R-:W-:-:S04]  /*08e0*/  IADD3 R6, P0, R2, UR16, RZ ;  /* 0x0000001002067c10 */ /* 0x000fc8000ff1e0ff */
[----:B------:R-:W-:Y:S02]  /*08f0*/  IADD3.X R7, R10, UR8, RZ, P0, !PT ;  /* 0x000000080a077c10 */ /* 0x000fe400087fe4ff */
[----:B------:R-:W-:-:S03]  /*0900*/  IADD3 R4, P0, R2, UR17, RZ ;  /* 0x0000001102047c10 */ /* 0x000fc6000ff1e0ff */
[----:B------:R-:W2:Y:S01]  /*0910*/  LDG.E R6, [R6.64] ;  /* 0x0000000c06067981 */ /* 0x000ea2000c1e1900 */
[----:B------:R-:W-:-:S05]  /*0920*/  IADD3.X R5, R10, UR6, RZ, P0, !PT ;  /* 0x000000060a057c10 */ /* 0x000fca00087fe4ff */
[----:B------:R0:W3:Y:S01]  /*0930*/  LDG.E R9, [R4.64] ;  /* 0x0000000c04097981 */ /* 0x0000e2000c1e1900 */
[----:B------:R-:W-:Y:S01]  /*0940*/  ULDC.S8 UR4, c[0x0][0xdaa] ;  /* 0x00036a8000047ab9 */ /* 0x000fe20000000200 */
[C---:B--2---:R-:W-:Y:S02]  /*0950*/  LOP3.LUT R8, R6.reuse, 0xff, RZ, 0xc0, !PT ;  /* 0x000000ff06087812 */ /* 0x044fe400078ec0ff */
[C---:B0-----:R-:W-:Y:S02]  /*0960*/  PRMT R4, R6.reuse, 0x7771, RZ ;  /* 0x0000777106047816 */ /* 0x041fe400000000ff */
[----:B------:R-:W-:Y:S01]  /*0970*/  PRMT R5, R6, 0x7772, RZ ;  /* 0x0000777206057816 */ /* 0x000fe200000000ff */
[----:B------:R-:W-:Y:S01]  /*0980*/  IMAD R8, R8, UR4, RZ ;  /* 0x0000000408087c24 */ /* 0x000fe2000f8e02ff */
[----:B---3--:R-:W-:Y:S01]  /*0990*/  PRMT R11, R9, 0x8880, RZ ;  /* 0x00008880090b7816 */ /* 0x008fe200000000ff */
[----:B------:R-:W-:Y:S01]  /*09a0*/  IMAD R4, R4, UR4, RZ ;  /* 0x0000000404047c24 */ /* 0x000fe2000f8e02ff */
[----:B------:R-:W-:Y:S01]  /*09b0*/  PRMT R6, R6, 0x7773, RZ ;  /* 0x0000777306067816 */ /* 0x000fe200000000ff */
[----:B------:R-:W-:Y:S01]  /*09c0*/  IMAD R5, R5, UR4, RZ ;  /* 0x0000000405057c24 */ /* 0x000fe2000f8e02ff */
[----:B------:R-:W-:Y:S01]  /*09d0*/  PRMT R7, R8, 0x8880, RZ ;  /* 0x0000888008077816 */ /* 0x000fe200000000ff */
[----:B------:R-:W-:Y:S01]  /*09e0*/  IMAD.MOV.U32 R8, RZ, RZ, R11 ;  /* 0x000000ffff087224 */ /* 0x000fe200078e000b */
[----:B------:R-:W-:-:S02]  /*09f0*/  PRMT R13, R9, 0x9991, RZ ;  /* 0x00009991090d7816 */ /* 0x000fc400000000ff */
[----:B------:R-:W-:Y:S01]  /*0a00*/  PRMT R11, R4, 0x8880, RZ ;  /* 0x00008880040b7816 */ /* 0x000fe200000000ff */
[----:B------:R-:W-:Y:S01]  /*0a10*/  IMAD R4, R6, UR4, RZ ;  /* 0x0000000406047c24 */ /* 0x000fe2000f8e02ff */
[----:B------:R-:W-:Y:S02]  /*0a20*/  IMNMX R7, R7, R8, !PT ;  /* 0x0000000807077217 */ /* 0x000fe40007800200 */
[C---:B------:R-:W-:Y:S01]  /*0a30*/  PRMT R12, R9.reuse, 0xbbb3, RZ ;  /* 0x0000bbb3090c7816 */ /* 0x040fe200000000ff */
[----:B------:R-:W-:Y:S01]  /*0a40*/  IMAD.MOV.U32 R6, RZ, RZ, R11 ;  /* 0x000000ffff067224 */ /* 0x000fe200078e000b */
[----:B------:R-:W-:Y:S01]  /*0a50*/  PRMT R8, R9, 0xaaa2, RZ ;  /* 0x0000aaa209087816 */ /* 0x000fe200000000ff */
[----:B------:R-:W-:Y:S01]  /*0a60*/  IMAD.MOV.U32 R9, RZ, RZ, R13 ;  /* 0x000000ffff097224 */ /* 0x000fe200078e000d */
[----:B------:R-:W-:Y:S02]  /*0a70*/  PRMT R5, R5, 0x8880, RZ ;  /* 0x0000888005057816 */ /* 0x000fe400000000ff */
[----:B------:R-:W-:-:S02]  /*0a80*/  PRMT R11, R4, 0x8880, RZ ;  /* 0x00008880040b7816 */ /* 0x000fc400000000ff */
[----:B------:R-:W-:Y:S01]  /*0a90*/  IMNMX R4, R6, R9, !PT ;  /* 0x0000000906047217 */ /* 0x000fe20007800200 */
[----:B------:R-:W-:Y:S01]  /*0aa0*/  IMAD.MOV.U32 R9, RZ, RZ, R12 ;  /* 0x000000ffff097224 */ /* 0x000fe200078e000c */
[----:B------:R-:W-:Y:S01]  /*0ab0*/  IMNMX R5, R5, R8, !PT ;  /* 0x0000000805057217 */ /* 0x000fe20007800200 */
[----:B------:R-:W-:Y:S01]  /*0ac0*/  IMAD.MOV.U32 R6, RZ, RZ, R11 ;  /* 0x000000ffff067224 */ /* 0x000fe200078e000b */
[----:B------:R-:W-:Y:S02]  /*0ad0*/  PRMT R8, R4, 0x7604, R7 ;  /* 0x0000760404087816 */ /* 0x000fe40000000007 */
[----:B------:R-:W-:Y:S02]  /*0ae0*/  IADD3 R4, P0, R2, UR15, RZ ;  /* 0x0000000f02047c10 */ /* 0x000fe4000ff1e0ff */
[----:B------:R-:W-:Y:S02]  /*0af0*/  PRMT R7, R5, 0x7054, R8 ;  /* 0x0000705405077816 */ /* 0x000fe40000000008 */
[----:B------:R-:W-:-:S02]  /*0b00*/  IADD3.X R5, R10, UR10, RZ, P0, !PT ;  /* 0x0000000a0a057c10 */ /* 0x000fc400087fe4ff */
[----:B------:R-:W-:Y:S02]  /*0b10*/  IADD3 R3, P0, R3, c[0x0][0x0], RZ ;  /* 0x0000000003037a10 */ /* 0x000fe40007f1e0ff */
[----:B------:R-:W-:Y:S02]  /*0b20*/  IMNMX R6, R6, R9, !PT ;  /* 0x0000000906067217 */ /* 0x000fe40007800200 */
        /* <DEDUP_REMOVED lines=11> */
.L_x_6837:
        /* <DEDUP_REMOVED lines=10> */
.L_x_8055:


//--------------------- .text._ZN2at6native55_GLOBAL__N__de093ff9_22_ForeachBinaryOpList_cu_a911ec4325multi_tensor_apply_kernelINS1_18TensorListMetadataILi3EEENS1_24BinaryOpListAlphaFunctorIhLi3ELi2ELi2EEEJNS0_7maximumIhEEhEEEvT_T0_DpT1_ --------------------------
	.section	.text._ZN2at6native55_GLOBAL__N__de093ff9_22_ForeachBinaryOpList_cu_a911ec4325multi_tensor_apply_kernelINS1_18TensorListMetadataILi3EEENS1_24BinaryOpListAlphaFunctorIhLi3ELi2ELi2EEEJNS0_7maximumIhEEhEEEvT_T0_DpT1_,"ax",@progbits
	.sectioninfo	@"SHI_REGISTERS=32"
	.align	128
.text._ZN2at6native55_GLOBAL__N__de093ff9_22_ForeachBinaryOpList_cu_a911ec4325multi_tensor_apply_kernelINS1_18TensorListMetadataILi3EEENS1_24BinaryOpListAlphaFunctorIhLi3ELi2ELi2EEEJNS0_7maximumIhEEhEEEvT_T0_DpT1_:
        .type           _ZN2at6native55_GLOBAL__N__de093ff9_22_ForeachBinaryOpList_cu_a911ec4325multi_tensor_apply_kernelINS1_18TensorListMetadataILi3EEENS1_24BinaryOpListAlphaFunctorIhLi3ELi2ELi2EEEJNS0_7maximumIhEEhEEEvT_T0_DpT1_,@function
        .size           _ZN2at6native55_GLOBAL__N__de093ff9_22_ForeachBinaryOpList_cu_a911ec4325multi_tensor_apply_kernelINS1_18TensorListMetadataILi3EEENS1_24BinaryOpListAlphaFunctorIhLi3ELi2ELi2EEEJNS0_7maximumIhEEhEEEvT_T0_DpT1_,(.L_x_8056 - _ZN2at6native55_GLOBAL__N__de093ff9_22_ForeachBinaryOpList_cu_a911ec4325multi_tensor_apply_kernelINS1_18TensorListMetadataILi3EEENS1_24BinaryOpListAlphaFunctorIhLi3ELi2ELi2EEEJNS0_7maximumIhEEhEEEvT_T0_DpT1_)
        .other          _ZN2at6native55_GLOBAL__N__de093ff9_22_ForeachBinaryOpList_cu_a911ec4325multi_tensor_apply_kernelINS1_18TensorListMetadataILi3EEENS1_24BinaryOpListAlphaFunctorIhLi3ELi2ELi2EEEJNS0_7maximumIhEEhEEEvT_T0_DpT1_,@"STO_CUDA_ENTRY STV_DEFAULT"
_ZN2at6native55_GLOBAL__N__de093ff9_22_ForeachBinaryOpList_cu_a911ec4325multi_tensor_apply_kernelINS1_18TensorListMetadataILi3EEENS1_24BinaryOpListAlphaFunctorIhLi3ELi2ELi2EEEJNS0_7maximumIhEEhEEEvT_T0_DpT1_:
        /* <DEDUP_REMOVED lines=23> */
[----:B------:R-:W-:Y:S02]  /*0170*/  UIADD3.X UR5, ~UR5, UR13, URZ, UP4, !UPT ;  /* 0x0000000d05057290 */ /* 0x000fe4000a7fe53f */
[----:B------:R-:W-:Y:S02]  /*0180*/  ULDC.U8 UR7, c[0x0][0xdaa] ;  /* 0x00036a8000077ab9 */ /* 0x000fe40000000000 */
[----:B------:R-:W-:-:S08]  /*0190*/  ULDC.64 UR12, c[0x0][0x118] ;  /* 0x00004600000c7ab9 */ /* 0x000fd00000000a00 */
        /* <DEDUP_REMOVED lines=8> */
.L_x_6839:
[----:B0-----:R-:W-:Y:S01]  /*0220*/  IADD3 R19, P1, R0, R16, RZ ;  /* 0x0000001000137210 */ /* 0x001fe20007f3e0ff */
[C---:B------:R-:W-:Y:S01]  /*0230*/  IMAD R14, R12.reuse, 0x3, RZ ;  /* 0x000000030c0e7824 */ /* 0x040fe200078e02ff */
[----:B------:R-:W-:Y:S02]  /*0240*/  PRMT R20, RZ, 0x7610, R20 ;  /* 0x00007610ff147816 */ /* 0x000fe40000000014 */
[C---:B------:R-:W-:Y:S01]  /*0250*/  ISETP.GE.U32.AND P0, PT, R19.reuse, 0x10000, PT ;  /* 0x000100001300780c */ /* 0x040fe20003f06070 */
[----:B------:R-:W-:Y:S01]  /*0260*/  IMAD.X R24, RZ, RZ, R17, P1 ;  /* 0x000000ffff187224 */ /* 0x000fe200008e0611 */
[----:B------:R-:W-:Y:S02]  /*0270*/  ISETP.LT.U32.AND P1, PT, R19, UR14, PT ;  /* 0x0000000e13007c0c */ /* 0x000fe4000bf21070 */
[----:B------:R-:W-:-:S02]  /*0280*/  LEA R21, P4, R12, R19, 0x1 ;  /* 0x000000130c157211 */ /* 0x000fc400078808ff */
[C---:B------:R-:W-:Y:S02]  /*0290*/  ISETP.GE.U32.AND.EX P0, PT, R24.reuse, RZ, PT, P0 ;  /* 0x000000ff1800720c */ /* 0x040fe40003f06100 */
[----:B------:R-:W-:Y:S01]  /*02a0*/  ISETP.GE.U32.AND P2, PT, R21, 0x10000, PT ;  /* 0x000100001500780c */ /* 0x000fe20003f46070 */
[--C-:B------:R-:W-:Y:S01]  /*02b0*/  IMAD.X R23, RZ, RZ, R24.reuse, P4 ;  /* 0x000000ffff177224 */ /* 0x100fe200020e0618 */
[----:B------:R-:W-:Y:S02]  /*02c0*/  ISETP.LT.AND.EX P0, PT, R24, UR5, !P0, P1 ;  /* 0x0000000518007c0c */ /* 0x000fe4000c701310 */
[----:B------:R-:W-:Y:S02]  /*02d0*/  IADD3 R18, P1, R19, c[0x0][0x0], RZ ;  /* 0x0000000013127a10 */ /* 0x000fe40007f3e0ff */
[----:B------:R-:W-:Y:S02]  /*02e0*/  ISETP.GE.U32.AND.EX P2, PT, R23, RZ, PT, P2 ;  /* 0x000000ff1700720c */ /* 0x000fe40003f46120 */
[----:B------:R-:W-:Y:S01]  /*02f0*/  ISETP.GE.U32.AND P5, PT, R18, 0x10000, PT ;  /* 0x000100001200780c */ /* 0x000fe20003fa6070 */
[----:B------:R-:W-:Y:S01]  /*0300*/  IMAD.X R25, RZ, RZ, R24, P1 ;  /* 0x000000ffff197224 */ /* 0x000fe200008e0618 */
[----:B------:R-:W-:-:S02]  /*0310*/  ISETP.LT.U32.AND P1, PT, R21, UR14, PT ;  /* 0x0000000e15007c0c */ /* 0x000fc4000bf21070 */
[----:B------:R-:W-:Y:S02]  /*0320*/  ISETP.LT.U32.AND P3, PT, R18, UR14, PT ;  /* 0x0000000e12007c0c */ /* 0x000fe4000bf61070 */
[----:B------:R-:W-:Y:S02]  /*0330*/  ISETP.GE.U32.AND.EX P5, PT, R25, RZ, PT, P5 ;  /* 0x000000ff1900720c */ /* 0x000fe40003fa6150 */
[----:B------:R-:W-:Y:S02]  /*0340*/  @P0 IADD3 R2, P4, R19, UR17, RZ ;  /* 0x0000001113020c10 */ /* 0x000fe4000ff9e0ff */
[----:B------:R-:W-:Y:S02]  /*0350*/  ISETP.LT.AND.EX P1, PT, R23, UR5, !P2, P1 ;  /* 0x0000000517007c0c */ /* 0x000fe4000d721310 */
[----:B------:R-:W-:Y:S02]  /*0360*/  @P0 IADD3.X R3, R24, UR6, RZ, P4, !PT ;  /* 0x0000000618030c10 */ /* 0x000fe4000a7fe4ff */
[----:B------:R-:W-:-:S02]  /*0370*/  IADD3 R14, P4, R14, R19, RZ ;  /* 0x000000130e0e7210 */ /* 0x000fc40007f9e0ff */
[----:B------:R-:W-:Y:S01]  /*0380*/  ISETP.LT.AND.EX P3, PT, R25, UR5, !P5, P3 ;  /* 0x0000000519007c0c */ /* 0x000fe2000ef61330 */
[----:B------:R0:W2:Y:S01]  /*0390*/  @P0 LDG.E.U8 R20, [R2.64] ;  /* 0x0000000c02140981 */ /* 0x0000a2000c1e1100 */
[----:B------:R-:W-:Y:S01]  /*03a0*/  @P0 IADD3 R8, P2, R19, UR16, RZ ;  /* 0x0000001013080c10 */ /* 0x000fe2000ff5e0ff */
[----:B------:R-:W-:Y:S01]  /*03b0*/  IMAD.X R15, RZ, RZ, R24, P4 ;  /* 0x000000ffff0f7224 */ /* 0x000fe200020e0618 */
[----:B------:R-:W-:Y:S02]  /*03c0*/  ISETP.GE.U32.AND P5, PT, R14, 0x10000, PT ;  /* 0x000100000e00780c */ /* 0x000fe40003fa6070 */
[----:B------:R-:W-:Y:S02]  /*03d0*/  @P0 IADD3.X R9, R24, UR8, RZ, P2, !PT ;  /* 0x0000000818090c10 */ /* 0x000fe400097fe4ff */
[----:B------:R-:W-:Y:S02]  /*03e0*/  ISETP.LT.U32.AND P2, PT, R14, UR14, PT ;  /* 0x0000000e0e007c0c */ /* 0x000fe4000bf41070 */
[----:B------:R-:W-:-:S04]  /*03f0*/  ISETP.GE.U32.AND.EX P5, PT, R15, RZ, PT, P5 ;  /* 0x000000ff0f00720c */ /* 0x000fc80003fa6150 */
[----:B------:R-:W-:Y:S02]  /*0400*/  ISETP.LT.AND.EX P2, PT, R15, UR5, !P5, P2 ;  /* 0x000000050f007c0c */ /* 0x000fe4000ef41320 */
[----:B------:R-:W-:Y:S02]  /*0410*/  PRMT R13, RZ, 0x7610, R13 ;  /* 0x00007610ff0d7816 */ /* 0x000fe4000000000d */
[----:B------:R-:W-:Y:S02]  /*0420*/  @P3 IADD3 R4, P4, R18, UR16, RZ ;  /* 0x0000001012043c10 */ /* 0x000fe4000ff9e0ff */
[----:B------:R-:W-:Y:S02]  /*0430*/  @P1 IADD3 R6, P5, R21, UR16, RZ ;  /* 0x0000001015061c10 */ /* 0x000fe4000ffbe0ff */
[----:B------:R-:W-:Y:S01]  /*0440*/  PRMT R26, RZ, 0x7610, R26 ;  /* 0x00007610ff1a7816 */ /* 0x000fe2000000001a */
[----:B------:R1:W3:Y:S01]  /*0450*/  @P0 LDG.E.U8 R13, [R8.64] ;  /* 0x0000000c080d0981 */ /* 0x0002e2000c1e1100 */
[----:B------:R-:W-:-:S02]  /*0460*/  PRMT R22, RZ, 0x7610, R22 ;  /* 0x00007610ff167816 */ /* 0x000fc40000000016 */
[----:B------:R-:W-:Y:S02]  /*0470*/  @P3 IADD3.X R5, R25, UR8, RZ, P4, !PT ;  /* 0x0000000819053c10 */ /* 0x000fe4000a7fe4ff */
[----:B------:R-:W-:Y:S02]  /*0480*/  @P1 IADD3.X R7, R23, UR8, RZ, P5, !PT ;  /* 0x0000000817071c10 */ /* 0x000fe4000affe4ff */
[----:B0-----:R-:W-:Y:S01]  /*0490*/  @P3 IADD3 R2, P4, R18, UR17, RZ ;  /* 0x0000001112023c10 */ /* 0x001fe2000ff9e0ff */
[----:B------:R0:W4:Y:S01]  /*04a0*/  @P3 LDG.E.U8 R26, [R4.64] ;  /* 0x0000000c041a3981 */ /* 0x000122000c1e1100 */
[----:B-1----:R-:W-:Y:S02]  /*04b0*/  @P2 IADD3 R8, P5, R14, UR16, RZ ;  /* 0x000000100e082c10 */ /* 0x002fe4000ffbe0ff */
[----:B------:R-:W-:Y:S01]  /*04c0*/  @P3 IADD3.X R3, R25, UR6, RZ, P4, !PT ;  /* 0x0000000619033c10 */ /* 0x000fe2000a7fe4ff */
[----:B------:R1:W5:Y:S01]  /*04d0*/  @P1 LDG.E.U8 R22, [R6.64] ;  /* 0x0000000c06161981 */ /* 0x000362000c1e1100 */
[----:B------:R-:W-:-:S02]  /*04e0*/  PRMT R29, RZ, 0x7610, R29 ;  /* 0x00007610ff1d7816 */ /* 0x000fc4000000001d */
[----:B------:R-:W-:Y:S02]  /*04f0*/  @P1 IADD3 R10, P4, R21, UR17, RZ ;  /* 0x00000011150a1c10 */ /* 0x000fe4000ff9e0ff */
[----:B------:R-:W-:Y:S02]  /*0500*/  @P2 IADD3.X R9, R15, UR8, RZ, P5, !PT ;  /* 0x000000080f092c10 */ /* 0x000fe4000affe4ff */
[----:B------:R-:W-:Y:S02]  /*0510*/  PRMT R28, RZ, 0x7610, R28 ;  /* 0x00007610ff1c7816 */ /* 0x000fe4000000001c */
[----:B------:R-:W-:Y:S01]  /*0520*/  @P1 IADD3.X R11, R23, UR6, RZ, P4, !PT ;  /* 0x00000006170b1c10 */ /* 0x000fe2000a7fe4ff */
[----:B------:R2:W5:Y:S01]  /*0530*/  @P2 LDG.E.U8 R29, [R8.64] ;  /* 0x0000000c081d2981 */ /* 0x000562000c1e1100 */
[----:B------:R-:W-:Y:S02]  /*0540*/  PRMT R27, RZ, 0x7610, R27 ;  /* 0x00007610ff1b7816 */ /* 0x000fe4000000001b */
[----:B0-----:R-:W-:Y:S01]  /*0550*/  @P2 IADD3 R4, P4, R14, UR17, RZ ;  /* 0x000000110e042c10 */ /* 0x001fe2000ff9e0ff */
[----:B------:R-:W5:Y:S01]  /*0560*/  @P1 LDG.E.U8 R28, [R10.64] ;  /* 0x0000000c0a1c1981 */ /* 0x000f62000c1e1100 */
[----:B-1----:R-:W-:-:S02]  /*0570*/  PRMT R6, RZ, 0x7610, R6 ;  /* 0x00007610ff067816 */ /* 0x002fc40000000006 */
[----:B------:R-:W-:Y:S01]  /*0580*/  @P2 IADD3.X R5, R15, UR6, RZ, P4, !PT ;  /* 0x000000060f052c10 */ /* 0x000fe2000a7fe4ff */
[----:B------:R3:W5:Y:S04]  /*0590*/  @P3 LDG.E.U8 R27, [R2.64] ;  /* 0x0000000c021b3981 */ /* 0x000768000c1e1100 */
[----:B------:R0:W5:Y:S01]  /*05a0*/  @P2 LDG.E.U8 R6, [R4.64] ;  /* 0x0000000c04062981 */ /* 0x000162000c1e1100 */
[----:B------:R-:W-:Y:S01]  /*05b0*/  UPRMT UR4, UR7, 0x9910, URZ ;  /* 0x0000991007047896 */ /* 0x000fe2000800003f */
[----:B------:R-:W-:Y:S02]  /*05c0*/  @P3 IADD3 R18, P4, R18, UR15, RZ ;  /* 0x0000000f12123c10 */ /* 0x000fe4000ff9e0ff */
[----:B--2---:R-:W-:Y:S02]  /*05d0*/  LOP3.LUT R9, R20, 0xff, RZ, 0xc0, !PT ;  /* 0x000000ff14097812 */ /* 0x004fe400078ec0ff */
[----:B---3--:R-:W-:-:S05]  /*05e0*/  PRMT R2, R13, 0x9910, RZ ;  /* 0x000099100d027816 */ /* 0x008fca00000000ff */
[----:B------:R-:W-:Y:S01]  /*05f0*/  IMAD R2, R2, UR4, RZ ;  /* 0x0000000402027c24 */ /* 0x000fe2000f8e02ff */
[----:B----4-:R-:W-:Y:S02]  /*0600*/  PRMT R3, R26, 0x9910, RZ ;  /* 0x000099101a037816 */ /* 0x010fe400000000ff */
[----:B-----5:R-:W-:-:S03]  /*0610*/  PRMT R8, R22, 0x9910, RZ ;  /* 0x0000991016087816 */ /* 0x020fc600000000ff */
[----:B------:R-:W-:Y:S01]  /*0620*/  IMAD R3, R3, UR4, RZ ;  /* 0x0000000403037c24 */ /* 0x000fe2000f8e02ff */
[----:B------:R-:W-:Y:S01]  /*0630*/  LOP3.LUT R2, R2, 0xff, RZ, 0xc0, !PT ;  /* 0x000000ff02027812 */ /* 0x000fe200078ec0ff */
[----:B0-----:R-:W-:-:S03]  /*0640*/  IMAD R5, R8, UR4, RZ ;  /* 0x0000000408057c24 */ /* 0x001fc6000f8e02ff */
[----:B------:R-:W-:Y:S02]  /*0650*/  LOP3.LUT R4, R3, 0xff, RZ, 0xc0, !PT ;  /* 0x000000ff03047812 */ /* 0x000fe400078ec0ff */
[----:B------:R-:W-:Y:S02]  /*0660*/  PRMT R29, R29, 0x9910, RZ ;  /* 0x000099101d1d7816 */ /* 0x000fe400000000ff */
[----:B------:R-:W-:Y:S02]  /*0670*/  LOP3.LUT R5, R5, 0xff, RZ, 0xc0, !PT ;  /* 0x000000ff05057812 */ /* 0x000fe400078ec0ff */
[----:B------:R-:W-:Y:S01]  /*0680*/  LOP3.LUT R28, R28, 0xff, RZ, 0xc0, !PT ;  /* 0x000000ff1c1c7812 */ /* 0x000fe200078ec0ff */
[----:B------:R-:W-:Y:S01]  /*0690*/  IMAD.MOV.U32 R3, RZ, RZ, R29 ;  /* 0x000000ffff037224 */ /* 0x000fe200078e001d */
[----:B------:R-:W-:Y:S02]  /*06a0*/  IMNMX.U32 R9, R2, R9, !PT ;  /* 0x0000000902097217 */ /* 0x000fe40007800000 */
[----:B------:R-:W-:-:S02]  /*06b0*/  @P0 IADD3 R2, P5, R19, UR15, RZ ;  /* 0x0000000f13020c10 */ /* 0x000fc4000ffbe0ff */
[----:B------:R-:W-:Y:S01]  /*06c0*/  IMNMX.U32 R11, R5, R28, !PT ;  /* 0x0000001c050b7217 */ /* 0x000fe20007800000 */
[----:B------:R-:W-:Y:S01]  /*06d0*/  IMAD R5, R3, UR4, RZ ;  /* 0x0000000403057c24 */ /* 0x000fe2000f8e02ff */
[----:B------:R-:W-:Y:S02]  /*06e0*/  LOP3.LUT R7, R27, 0xff, RZ, 0xc0, !PT ;  /* 0x000000ff1b077812 */ /* 0x000fe400078ec0ff */
[----:B------:R-:W-:Y:S02]  /*06f0*/  @P0 IADD3.X R3, R24, UR10, RZ, P5, !PT ;  /* 0x0000000a18030c10 */ /* 0x000fe4000affe4ff */
[----:B------:R-:W-:Y:S02]  /*0700*/  IMNMX.U32 R7, R4, R7, !PT ;  /* 0x0000000704077217 */ /* 0x000fe40007800000 */
[----:B------:R-:W-:Y:S01]  /*0710*/  LOP3.LUT R6, R6, 0xff, RZ, 0xc0, !PT ;  /* 0x000000ff06067812 */ /* 0x000fe200078ec0ff */
[----:B------:R0:W-:Y:S01]  /*0720*/  @P0 STG.E.U8 [R2.64], R9 ;  /* 0x0000000902000986 */ /* 0x0001e2000c10110c */
[----:B------:R-:W-:-:S02]  /*0730*/  LOP3.LUT R5, R5, 0xff, RZ, 0xc0, !PT ;  /* 0x000000ff05057812 */ /* 0x000fc400078ec0ff */
[----:B------:R-:W-:Y:S01]  /*0740*/  @P1 IADD3 R4, P5, R21, UR15, RZ ;  /* 0x0000000f15041c10 */ /* 0x000fe2000ffbe0ff */
[----:B------:R-:W-:Y:S01]  /*0750*/  IMAD.MOV.U32 R21, RZ, RZ, c[0x0][0x0] ;  /* 0x00000000ff157624 */ /* 0x000fe200078e00ff */
[----:B------:R-:W-:Y:S02]  /*0760*/  @P2 IADD3 R14, P0, R14, UR15, RZ ;  /* 0x0000000f0e0e2c10 */ /* 0x000fe4000ff1e0ff */
[----:B------:R-:W-:Y:S02]  /*0770*/  @P3 IADD3.X R19, R25, UR10, RZ, P4, !PT ;  /* 0x0000000a19133c10 */ /* 0x000fe4000a7fe4ff */
[----:B------:R-:W-:Y:S02]  /*0780*/  IMNMX.U32 R13, R5, R6, !PT ;  /* 0x00000006050d7217 */ /* 0x000fe40007800000 */
        /* <DEDUP_REMOVED lines=12> */
.L_x_6838:
[----:B------:R-:W0:Y:S02]  /*0850*/  S2R R3, SR_TID.X ;  /* 0x0000000000037919 */ /* 0x000e240000002100 */
[----:B0-----:R-:W-:-:S05]  /*0860*/  IMAD.WIDE.U32 R4, R3, 0x4, RZ ;  /* 0x0000000403047825 */ /* 0x001fca00078e00ff */
[----:B------:R-:W-:-:S04]  /*0870*/  ISETP.GE.U32.AND P0, PT, R4, UR14, PT ;  /* 0x0000000e04007c0c */ /* 0x000fc8000bf06070 */
[----:B------:R-:W-:-:S04]  /*0880*/  ISETP.GE.AND.EX P0, PT, R5, UR5, PT, P0 ;  /* 0x0000000505007c0c */ /* 0x000fc8000bf06300 */
[----:B------:R-:W-:-:S13]  /*0890*/  ISETP.GT.U32.OR P0, PT, R3, 0x3fff, P0 ;  /* 0x00003fff0300780c */ /* 0x000fda0000704470 */
[----:B------:R-:W-:Y:S05]  /*08a0*/  @P0 EXIT ;  /* 0x000000000000094d */ /* 0x000fea0003800000 */
[----:B------:R-:W-:-:S04]  /*08b0*/  IMAD.MOV.U32 R0, RZ, RZ, RZ ;  /* 0x000000ffff007224 */ /* 0x000fc800078e00ff */
.L_x_6840:
[C---:B------:R-:W-:Y:S01]  /*08c0*/  IMAD.SHL.U32 R2, R3.reuse, 0x4, RZ ;  /* 0x0000000403027824 */ /* 0x040fe200078e00ff */
[----:B------:R-:W-:-:S04]  /*08d0*/  SHF.L.U64.HI R12, R3, 0x2, R0 ;  /* 0x00000002030c7819 */ /* 0x000fc80000010200 */
[C---:B------:R-:W-:Y:S02]  /*08e0*/  IADD3 R6, P1, R2.reuse, UR16, RZ ;  /* 0x0000001002067c10 */ /* 0x040fe4000ff3e0ff */
[----:B------:R-:W-:Y:S02]  /*08f0*/  IADD3 R4, P0, R2, UR17, RZ ;  /* 0x0000001102047c10 */ /* 0x000fe4000ff1e0ff */
[C---:B------:R-:W-:Y:S02]  /*0900*/  IADD3.X R7, R12.reuse, UR8, RZ, P1, !PT ;  /* 0x000000080c077c10 */ /* 0x040fe40008ffe4ff */
[----:B------:R-:W-:-:S03]  /*0910*/  IADD3.X R5, R12, UR6, RZ, P0, !PT ;  /* 0x000000060c057c10 */ /* 0x000fc600087fe4ff */
[----:B------:R-:W2:Y:S04]  /*0920*/  LDG.E R6, [R6.64] ;  /* 0x0000000c06067981 */ /* 0x000ea8000c1e1900 */
[----:B------:R0:W3:Y:S01]  /*0930*/  LDG.E R11, [R4.64] ;  /* 0x0000000c040b7981 */ /* 0x0000e2000c1e1900 */
[----:B------:R-:W-:Y:S01]  /*0940*/  UPRMT UR4, UR7, 0x9910, URZ ;  /* 0x0000991007047896 */ /* 0x000fe2000800003f */
[C---:B--2---:R-:W-:Y:S02]  /*0950*/  LOP3.LUT R9, R6.reuse, 0xff, RZ, 0xc0, !PT ;  /* 0x000000ff06097812 */ /* 0x044fe400078ec0ff */
[C---:B------:R-:W-:Y:S02]  /*0960*/  PRMT R10, R6.reuse, 0x7771, RZ ;  /* 0x00007771060a7816 */ /* 0x040fe400000000ff */
[C---:B------:R-:W-:Y:S01]  /*0970*/  PRMT R13, R6.reuse, 0x7772, RZ ;  /* 0x00007772060d7816 */ /* 0x040fe200000000ff */
[----:B------:R-:W-:Y:S01]  /*0980*/  IMAD R9, R9, UR4, RZ ;  /* 0x0000000409097c24 */ /* 0x000fe2000f8e02ff */
[----:B------:R-:W-:Y:S01]  /*0990*/  PRMT R14, R6, 0x7773, RZ ;  /* 0x00007773060e7816 */ /* 0x000fe200000000ff */
[----:B0-----:R-:W-:Y:S01]  /*09a0*/  IMAD R5, R10, UR4, RZ ;  /* 0x000000040a057c24 */ /* 0x001fe2000f8e02ff */
[----:B---3--:R-:W-:Y:S01]  /*09b0*/  PRMT R8, R11, 0x7770, RZ ;  /* 0x000077700b087816 */ /* 0x008fe200000000ff */
[----:B------:R-:W-:Y:S01]  /*09c0*/  IMAD.MOV.U32 R6, RZ, RZ, R13 ;  /* 0x000000ffff067224 */ /* 0x000fe200078e000d */
[----:B------:R-:W-:Y:S01]  /*09d0*/  LOP3.LUT R9, R9, 0xff, RZ, 0xc0, !PT ;  /* 0x000000ff09097812 */ /* 0x000fe200078ec0ff */
[----:B------:R-:W-:Y:S01]  /*09e0*/  IMAD.MOV.U32 R13, RZ, RZ, R14 ;  /* 0x000000ffff0d7224 */ /* 0x000fe200078e000e */
[----:B------:R-:W-:Y:S01]  /*09f0*/  PRMT R4, R11, 0x7771, RZ ;  /* 0x000077710b047816 */ /* 0x000fe200000000ff */
[----:B------:R-:W-:Y:S01]  /*0a00*/  IMAD R6, R6, UR4, RZ ;  /* 0x0000000406067c24 */ /* 0x000fe2000f8e02ff */
[----:B------:R-:W-:Y:S01]  /*0a10*/  IMNMX.U32 R10, R8, R9, !PT ;  /* 0x00000009080a7217 */ /* 0x000fe20007800000 */
[----:B------:R-:W-:Y:S01]  /*0a20*/  IMAD R8, R13, UR4, RZ ;  /* 0x000000040d087c24 */ /* 0x000fe2000f8e02ff */
[----:B------:R-:W-:-:S02]  /*0a30*/  LOP3.LUT R7, R5, 0xff, RZ, 0xc0, !PT ;  /* 0x000000ff05077812 */ /* 0x000fc400078ec0ff */
[C---:B------:R-:W-:Y:S02]  /*0a40*/  PRMT R5, R11.reuse, 0x7772, RZ ;  /* 0x000077720b057816 */ /* 0x040fe400000000ff */
[----:B------:R-:W-:Y:S02]  /*0a50*/  IMNMX.U32 R9, R4, R7, !PT ;  /* 0x0000000704097217 */ /* 0x000fe40007800000 */
[----:B------:R-:W-:Y:S02]  /*0a60*/  LOP3.LUT R6, R6, 0xff, RZ, 0xc0, !PT ;  /* 0x000000ff06067812 */ /* 0x000fe400078ec0ff */
[----:B------:R-:W-:Y:S02]  /*0a70*/  PRMT R4, R11, 0x7773, RZ ;  /* 0x000077730b047816 */ /* 0x000fe400000000ff */
[----:B------:R-:W-:Y:S02]  /*0a80*/  LOP3.LUT R7, R8, 0xff, RZ, 0xc0, !PT ;  /* 0x000000ff08077812 */ /* 0x000fe400078ec0ff */
[----:B------:R-:W-:-:S02]  /*0a90*/  IMNMX.U32 R5, R5, R6, !PT ;  /* 0x0000000605057217 */ /* 0x000fc40007800000 */
[----:B------:R-:W-:Y:S02]  /*0aa0*/  PRMT R10, R9, 0x7604, R10 ;  /* 0x00007604090a7816 */ /* 0x000fe4000000000a */
[----:B------:R-:W-:Y:S02]  /*0ab0*/  IMNMX.U32 R7, R4, R7, !PT ;  /* 0x0000000704077217 */ /* 0x000fe40007800000 */
[----:B------:R-:W-:Y:S02]  /*0ac0*/  IADD3 R4, P0, R2, UR15, RZ ;  /* 0x0000000f02047c10 */ /* 0x000fe4000ff1e0ff */
[----:B------:R-:W-:Y:S02]  /*0ad0*/  PRMT R10, R5, 0x7054, R10 ;  /* 0x00007054050a7816 */ /* 0x000fe4000000000a */
[----:B------:R-:W-:Y:S02]  /*0ae0*/  IADD3.X R5, R12, UR10, RZ, P0, !PT ;  /* 0x0000000a0c057c10 */ /* 0x000fe400087fe4ff */
[----:B------:R-:W-:-:S02]  /*0af0*/  IADD3 R3, P0, R3, c[0x0][0x0], RZ ;  /* 0x0000000003037a10 */ /* 0x000fc40007f1e0ff */
[----:B------:R-:W-:Y:S02]  /*0b00*/  PRMT R7, R7, 0x654, R10 ;  /* 0x0000065407077816 */ /* 0x000fe4000000000a */
[C---:B------:R-:W-:Y:S01]  /*0b10*/  ISETP.LT.U32.AND P1, PT, R3.reuse, 0x4000, PT ;  /* 0x000040000300780c */ /* 0x040fe20003f21070 */
[C---:B------:R-:W-:Y:S02]  /*0b20*/  IMAD.SHL.U32 R2, R3.reuse, 0x4, RZ ;  /* 0x0000000403027824 */ /* 0x040fe400078e00ff */
[----:B------:R-:W-:Y:S01]  /*0b30*/  IMAD.X R0, RZ, RZ, R0, P0 ;  /* 0x000000ffff007224 */ /* 0x000fe200000e0600 */
[----:B------:R0:W-:Y:S02]  /*0b40*/  STG.E [R4.64], R7 ;  /* 0x0000000704007986 */ /* 0x0001e4000c10190c */
[----:B------:R-:W-:Y:S02]  /*0b50*/  ISETP.GE.U32.AND P0, PT, R2, UR14, PT ;  /* 0x0000000e02007c0c */ /* 0x000fe4000bf06070 */
[----:B------:R-:W-:-:S02]  /*0b60*/  SHF.L.U64.HI R2, R3, 0x2, R0 ;  /* 0x0000000203027819 */ /* 0x000fc40000010200 */
[----:B------:R-:W-:Y:S02]  /*0b70*/  ISETP.LT.U32.AND.EX P1, PT, R0, RZ, PT, P1 ;  /* 0x000000ff0000720c */ /* 0x000fe40003f21110 */
[----:B------:R-:W-:-:S13]  /*0b80*/  ISETP.GE.AND.EX P0, PT, R2, UR5, PT, P0 ;  /* 0x0000000502007c0c */ /* 0x000fda000bf06300 */
[----:B0-----:R-:W-:Y:S05]  /*0b90*/  @!P0 BRA P1, `(.L_x_6840) ;  /* 0xfffffd2000008947 */ /* 0x001fea000083ffff */
[----:B------:R-:W-:Y:S05]  /*0ba0*/  EXIT ;  /* 0x000000000000794d */ /* 0x000fea0003800000 */
.L_x_6841:
        /* <DEDUP_REMOVED lines=13> */
.L_x_8056:


//--------------------- .text._ZN2at6native55_GLOBAL__N__de093ff9_22_ForeachBinaryOpList_cu_a911ec4325multi_tensor_apply_kernelINS1_18TensorListMetadataILi2EEENS1_24BinaryOpListAlphaFunctorIN3c104HalfELi2ELi2ELi0EEEJNS0_7maximumIfEEfEEEvT_T0_DpT1_ --------------------------
	.section	.text._ZN2at6native55_GLOBAL__N__de093ff9_22_ForeachBinaryOpList_cu_a911ec4325multi_tensor_apply_kernelINS1_18TensorListMetadataILi2EEENS1_24BinaryOpListAlphaFunctorIN3c104HalfELi2ELi2ELi0EEEJNS0_7maximumIfEEfEEEvT_T0_DpT1_,"ax",@progbits
	.sectioninfo	@"SHI_REGISTERS=32"
	.align	128
.text._ZN2at6native55_GLOBAL__N__de093ff9_22_ForeachBinaryOpList_cu_a911ec4325multi_tensor_apply_kernelINS1_18TensorListMetadataILi2EEENS1_24BinaryOpListAlphaFunctorIN3c104HalfELi2ELi2ELi0EEEJNS0_7maximumIfEEfEEEvT_T0_DpT1_:
        .type           _ZN2at6native55_GLOBAL__N__de093ff9_22_ForeachBinaryOpList_cu_a911ec4325multi_tensor_apply_kernelINS1_18TensorListMetadataILi2EEENS1_24BinaryOpListAlphaFunctorIN3c104HalfELi2ELi2ELi0EEEJNS0_7maximumIfEEfEEEvT_T0_DpT1_,@function
        .size           _ZN2at6native55_GLOBAL__N__de093ff9_22_ForeachBinaryOpList_cu_a911ec4325multi_tensor_apply_kernelINS1_18TensorListMetadataILi2EEENS1_24BinaryOpListAlphaFunctorIN3c104HalfELi2ELi2ELi0EEEJNS0_7maximumIfEEfEEEvT_T0_DpT1_,(.L_x_8057 - _ZN2at6native55_GLOBAL__N__de093ff9_22_ForeachBinaryOpList_cu_a911ec4325multi_tensor_apply_kernelINS1_18TensorListMetadataILi2EEENS1_24BinaryOpListAlphaFunctorIN3c104HalfELi2ELi2ELi0EEEJNS0_7maximumIfEEfEEEvT_T0_DpT1_)
        .other          _ZN2at6native55_GLOBAL__N__de093ff9_22_ForeachBinaryOpList_cu_a911ec4325multi_tensor_apply_kernelINS1_18TensorListMetadataILi2EEENS1_24BinaryOpListAlphaFunctorIN3c104HalfELi2ELi2ELi0EEEJNS0_7maximumIfEEfEEEvT_T0_DpT1_,@"STO_CUDA_ENTRY STV_DEFAULT"
_ZN2at6native55_GLOBAL__N__de093ff9_22_ForeachBinaryOpList_cu_a911ec4325multi_tensor_apply_kernelINS1_18TensorListMetadataILi2EEENS1_24BinaryOpListAlphaFunctorIN3c104HalfELi2ELi2ELi0EEEJNS0_7maximumIfEEfEEEvT_T0_DpT1_:
        /* <DEDUP_REMOVED lines=29> */
.L_x_6843:
[----:B0-----:R-:W-:Y:S02]  /*01d0*/  IADD3 R21, P0, R0, R14, RZ ;  /* 0x0000000e00157210 */ /* 0x001fe40007f1e0ff */
[----:B------:R-:W-:Y:S02]  /*01e0*/  PRMT R23, RZ, 0x7610, R23 ;  /* 0x00007610ff177816 */ /* 0x000fe40000000017 */
[C---:B------:R-:W-:Y:S01]  /*01f0*/  ISETP.GE.U32.AND P2, PT, R21.reuse, 0x10000, PT ;  /* 0x000100001500780c */ /* 0x040fe20003f46070 */
[----:B------:R-:W-:Y:S01]  /*0200*/  IMAD.X R20, RZ, RZ, R15, P0 ;  /* 0x000000ffff147224 */ /* 0x000fe200000e060f */
[C---:B------:R-:W-:Y:S02]  /*0210*/  ISETP.LT.U32.AND P0, PT, R21.reuse, UR12, PT ;  /* 0x0000000c15007c0c */ /* 0x040fe4000bf01070 */
[----:B------:R-:W-:-:S02]  /*0220*/  IADD3 R18, P3, R21, c[0x0][0x0], RZ ;  /* 0x0000000015127a10 */ /* 0x000fc40007f7e0ff */
[----:B------:R-:W-:Y:S02]  /*0230*/  ISETP.GE.U32.AND.EX P2, PT, R20, RZ, PT, P2 ;  /* 0x000000ff1400720c */ /* 0x000fe40003f46120 */
[----:B------:R-:W-:Y:S01]  /*0240*/  ISETP.GE.U32.AND P1, PT, R18, 0x10000, PT ;  /* 0x000100001200780c */ /* 0x000fe20003f26070 */
[----:B------:R-:W-:Y:S01]  /*0250*/  IMAD.X R17, RZ, RZ, R20, P3 ;  /* 0x000000ffff117224 */ /* 0x000fe200018e0614 */
[----:B------:R-:W-:Y:S02]  /*0260*/  ISETP.LT.AND.EX P2, PT, R20, UR4, !P2, P0 ;  /* 0x0000000414007c0c */ /* 0x000fe4000d741300 */
[C---:B------:R-:W-:Y:S02]  /*0270*/  LEA R16, P3, R12.reuse, R21, 0x1 ;  /* 0x000000150c107211 */ /* 0x040fe400078608ff */
[----:B------:R-:W-:Y:S01]  /*0280*/  ISETP.GE.U32.AND.EX P1, PT, R17, RZ, PT, P1 ;  /* 0x000000ff1100720c */ /* 0x000fe20003f26110 */
[----:B------:R-:W-:-:S08]  /*0290*/  IMAD R6, R12, 0x3, RZ ;  /* 0x000000030c067824 */ /* 0x000fd000078e02ff */
[----:B------:R-:W-:-:S04]  /*02a0*/  @P2 LEA R2, P0, R21, UR6, 0x1 ;  /* 0x0000000615022c11 */ /* 0x000fc8000f8008ff */
[C-C-:B------:R-:W-:Y:S02]  /*02b0*/  @P2 LEA.HI.X R3, R21.reuse, UR7, R20.reuse, 0x1, P0 ;  /* 0x0000000715032c11 */ /* 0x140fe400080f0c14 */
[----:B------:R-:W-:Y:S01]  /*02c0*/  ISETP.LT.U32.AND P0, PT, R18, UR12, PT ;  /* 0x0000000c12007c0c */ /* 0x000fe2000bf01070 */
[--C-:B------:R-:W-:Y:S01]  /*02d0*/  IMAD.X R13, RZ, RZ, R20.reuse, P3 ;  /* 0x000000ffff0d7224 */ /* 0x100fe200018e0614 */
[----:B------:R-:W-:Y:S01]  /*02e0*/  @P2 LEA R4, P4, R21, UR8, 0x1 ;  /* 0x0000000815042c11 */ /* 0x000fe2000f8808ff */
[----:B------:R0:W2:Y:S01]  /*02f0*/  @P2 LDG.E.U16 R23, [R2.64] ;  /* 0x0000000a02172981 */ /* 0x0000a2000c1e1500 */
[----:B------:R-:W-:Y:S02]  /*0300*/  ISETP.LT.AND.EX P1, PT, R17, UR4, !P1, P0 ;  /* 0x0000000411007c0c */ /* 0x000fe4000cf21300 */
[----:B------:R-:W-:Y:S02]  /*0310*/  ISETP.GE.U32.AND P0, PT, R16, 0x10000, PT ;  /* 0x000100001000780c */ /* 0x000fe40003f06070 */
[----:B------:R-:W-:-:S02]  /*0320*/  @P2 LEA.HI.X R5, R21, UR9, R20, 0x1, P4 ;  /* 0x0000000915052c11 */ /* 0x000fc4000a0f0c14 */
[----:B------:R-:W-:Y:S02]  /*0330*/  IADD3 R6, P4, R6, R21, RZ ;  /* 0x0000001506067210 */ /* 0x000fe40007f9e0ff */
[----:B------:R-:W-:Y:S02]  /*0340*/  ISETP.LT.U32.AND P3, PT, R16, UR12, PT ;  /* 0x0000000c10007c0c */ /* 0x000fe4000bf61070 */
[C---:B------:R-:W-:Y:S01]  /*0350*/  ISETP.GE.U32.AND.EX P0, PT, R13.reuse, RZ, PT, P0 ;  /* 0x000000ff0d00720c */ /* 0x040fe20003f06100 */
[----:B------:R-:W-:Y:S01]  /*0360*/  IMAD.X R7, RZ, RZ, R20, P4 ;  /* 0x000000ffff077224 */ /* 0x000fe200020e0614 */
[----:B------:R-:W-:Y:S02]  /*0370*/  PRMT R25, RZ, 0x7610, R25 ;  /* 0x00007610ff197816 */ /* 0x000fe40000000019 */
[----:B------:R-:W-:Y:S02]  /*0380*/  ISETP.LT.AND.EX P0, PT, R13, UR4, !P0, P3 ;  /* 0x000000040d007c0c */ /* 0x000fe4000c701330 */
[----:B------:R-:W-:-:S02]  /*0390*/  ISETP.GE.U32.AND P3, PT, R6, 0x10000, PT ;  /* 0x000100000600780c */ /* 0x000fc40003f66070 */
[----:B0-----:R-:W-:Y:S01]  /*03a0*/  @P1 LEA R2, P6, R18, UR8, 0x1 ;  /* 0x0000000812021c11 */ /* 0x001fe2000f8c08ff */
[----:B------:R0:W3:Y:S01]  /*03b0*/  @P2 LDG.E.U16 R25, [R4.64] ;  /* 0x0000000a04192981 */ /* 0x0000e2000c1e1500 */
[----:B------:R-:W-:Y:S02]  /*03c0*/  ISETP.LT.U32.AND P4, PT, R6, UR12, PT ;  /* 0x0000000c06007c0c */ /* 0x000fe4000bf81070 */
[C---:B------:R-:W-:Y:S02]  /*03d0*/  ISETP.GE.U32.AND.EX P3, PT, R7.reuse, RZ, PT, P3 ;  /* 0x000000ff0700720c */ /* 0x040fe40003f66130 */
[----:B------:R-:W-:Y:S02]  /*03e0*/  PRMT R24, RZ, 0x7610, R24 ;  /* 0x00007610ff187816 */ /* 0x000fe40000000018 */
[----:B------:R-:W-:Y:S02]  /*03f0*/  @P1 LEA.HI.X R3, R18, UR9, R17, 0x1, P6 ;  /* 0x0000000912031c11 */ /* 0x000fe4000b0f0c11 */
[----:B------:R-:W-:-:S02]  /*0400*/  ISETP.LT.AND.EX P3, PT, R7, UR4, !P3, P4 ;  /* 0x0000000407007c0c */ /* 0x000fc4000df61340 */
[C---:B------:R-:W-:Y:S01]  /*0410*/  @P1 LEA R8, P5, R18.reuse, UR6, 0x1 ;  /* 0x0000000612081c11 */ /* 0x040fe2000f8a08ff */
[----:B------:R1:W4:Y:S01]  /*0420*/  @P1 LDG.E.U16 R24, [R2.64] ;  /* 0x0000000a02181981 */ /* 0x000322000c1e1500 */
[----:B------:R-:W-:Y:S02]  /*0430*/  PRMT R19, RZ, 0x7610, R19 ;  /* 0x00007610ff137816 */ /* 0x000fe40000000013 */
[----:B------:R-:W-:Y:S02]  /*0440*/  @P1 LEA.HI.X R9, R18, UR7, R17, 0x1, P5 ;  /* 0x0000000712091c11 */ /* 0x000fe4000a8f0c11 */
[----:B------:R-:W-:Y:S01]  /*0450*/  @P0 LEA R10, P4, R16, UR8, 0x1 ;  /* 0x00000008100a0c11 */ /* 0x000fe2000f8808ff */
[----:B0-----:R-:W-:Y:S01]  /*0460*/  IMAD.SHL.U32 R5, R6, 0x2, RZ ;  /* 0x0000000206057824 */ /* 0x001fe200078e00ff */
[----:B------:R-:W-:Y:S01]  /*0470*/  PRMT R22, RZ, 0x7610, R22 ;  /* 0x00007610ff167816 */ /* 0x000fe20000000016 */
[----:B------:R0:W5:Y:S01]  /*0480*/  @P1 LDG.E.U16 R19, [R8.64] ;  /* 0x0000000a08131981 */ /* 0x000162000c1e1500 */
[----:B------:R-:W-:-:S02]  /*0490*/  @P0 LEA.HI.X R11, R16, UR9, R13, 0x1, P4 ;  /* 0x00000009100b0c11 */ /* 0x000fc4000a0f0c0d */
[----:B------:R-:W-:Y:S02]  /*04a0*/  @P0 LEA R4, P4, R16, UR6, 0x1 ;  /* 0x0000000610040c11 */ /* 0x000fe4000f8808ff */
[----:B------:R-:W-:Y:S01]  /*04b0*/  SHF.L.U64.HI R29, R6, 0x1, R7 ;  /* 0x00000001061d7819 */ /* 0x000fe20000010207 */
[----:B------:R0:W5:Y:S01]  /*04c0*/  @P0 LDG.E.U16 R22, [R10.64] ;  /* 0x0000000a0a160981 */ /* 0x000162000c1e1500 */
[----:B------:R-:W-:Y:S02]  /*04d0*/  PRMT R28, RZ, 0x7610, R28 ;  /* 0x00007610ff1c7816 */ /* 0x000fe4000000001c */
[C---:B------:R-:W-:Y:S02]  /*04e0*/  @P3 IADD3 R6, P6, R5.reuse, UR8, RZ ;  /* 0x0000000805063c10 */ /* 0x040fe4000ffde0ff */
[----:B-1----:R-:W-:Y:S02]  /*04f0*/  IADD3 R2, P5, R5, UR6, RZ ;  /* 0x0000000605027c10 */ /* 0x002fe4000ffbe0ff */
[----:B------:R-:W-:-:S02]  /*0500*/  @P0 LEA.HI.X R5, R16, UR7, R13, 0x1, P4 ;  /* 0x0000000710050c11 */ /* 0x000fc4000a0f0c0d */
[----:B------:R-:W-:Y:S02]  /*0510*/  PRMT R27, RZ, 0x7610, R27 ;  /* 0x00007610ff1b7816 */ /* 0x000fe4000000001b */
[C---:B------:R-:W-:Y:S01]  /*0520*/  @P3 IADD3.X R7, R29.reuse, UR9, RZ, P6, !PT ;  /* 0x000000091d073c10 */ /* 0x040fe2000b7fe4ff */
[----:B------:R1:W5:Y:S01]  /*0530*/  @P0 LDG.E.U16 R28, [R4.64] ;  /* 0x0000000a041c0981 */ /* 0x000362000c1e1500 */
[----:B------:R-:W-:Y:S02]  /*0540*/  PRMT R26, RZ, 0x7610, R26 ;  /* 0x00007610ff1a7816 */ /* 0x000fe4000000001a */
[----:B------:R-:W-:Y:S01]  /*0550*/  IADD3.X R3, R29, UR7, RZ, P5, !PT ;  /* 0x000000071d037c10 */ /* 0x000fe2000affe4ff */
[----:B------:R-:W5:Y:S04]  /*0560*/  @P3 LDG.E.U16 R27, [R6.64] ;  /* 0x0000000a061b3981 */ /* 0x000f68000c1e1500 */
[----:B------:R-:W5:Y:S01]  /*0570*/  @P3 LDG.E.U16 R26, [R2.64] ;  /* 0x0000000a021a3981 */ /* 0x000f62000c1e1500 */
[----:B0-----:R-:W-:-:S04]  /*0580*/  @P2 LEA R8, P6, R21, UR6, 0x1 ;  /* 0x0000000615082c11 */ /* 0x001fc8000f8c08ff */
[----:B------:R-:W-:Y:S01]  /*0590*/  @P2 LEA.HI.X R9, R21, UR7, R20, 0x1, P6 ;  /* 0x0000000715092c11 */ /* 0x000fe2000b0f0c14 */
[----:B--2---:R-:W-:-:S05]  /*05a0*/  HADD2.F32 R23, -RZ, R23.H0_H0 ;  /* 0x20000017ff177230 */ /* 0x004fca0000004100 */
[----:B------:R-:W-:Y:S01]  /*05b0*/  FSETP.GTU.FTZ.AND P4, PT, |R23|, +INF , PT ;  /* 0x7f8000001700780b */ /* 0x000fe20003f9c200 */
[----:B---3--:R-:W-:-:S05]  /*05c0*/  HADD2.F32 R25, -RZ, R25.H0_H0 ;  /* 0x20000019ff197230 */ /* 0x008fca0000004100 */
[----:B------:R-:W-:Y:S01]  /*05d0*/  FMUL.FTZ R10, R25, c[0x0][0xdac] ;  /* 0x00036b00190a7a20 */ /* 0x000fe20000410000 */
[----:B----4-:R-:W-:-:S04]  /*05e0*/  HADD2.F32 R24, -RZ, R24.H0_H0 ;  /* 0x20000018ff187230 */ /* 0x010fc80000004100 */
[----:B------:R-:W-:Y:S01]  /*05f0*/  FSETP.GT.FTZ.AND P5, PT, R23, R10, PT ;  /* 0x0000000a1700720b */ /* 0x000fe20003fb4000 */
[----:B------:R-:W-:Y:S01]  /*0600*/  FMUL.FTZ R24, R24, c[0x0][0xdac] ;  /* 0x00036b0018187a20 */ /* 0x000fe20000410000 */
[----:B-----5:R-:W-:Y:S02]  /*0610*/  HADD2.F32 R19, -RZ, R19.H0_H0 ;  /* 0x20000013ff137230 */ /* 0x020fe40000004100 */
[----:B------:R-:W-:-:S03]  /*0620*/  PLOP3.LUT P4, PT, P4, P5, PT, 0xa8, 0x0 ;  /* 0x000000000000781c */ /* 0x000fc6000278b570 */
[C---:B------:R-:W-:Y:S01]  /*0630*/  FSETP.GTU.FTZ.AND P5, PT, |R19|.reuse, +INF , PT ;  /* 0x7f8000001300780b */ /* 0x040fe20003fbc200 */
[----:B------:R-:W-:Y:S01]  /*0640*/  HADD2.F32 R22, -RZ, R22.H0_H0 ;  /* 0x20000016ff167230 */ /* 0x000fe20000004100 */
[----:B------:R-:W-:-:S04]  /*0650*/  FSETP.GT.FTZ.AND P6, PT, R19, R24, PT ;  /* 0x000000181300720b */ /* 0x000fc80003fd4000 */
[----:B------:R-:W-:Y:S01]  /*0660*/  PLOP3.LUT P5, PT, P5, P6, PT, 0xa8, 0x0 ;  /* 0x000000000000781c */ /* 0x000fe20002fad570 */
[----:B------:R-:W-:Y:S01]  /*0670*/  FMUL.FTZ R11, R22, c[0x0][0xdac] ;  /* 0x00036b00160b7a20 */ /* 0x000fe20000410000 */
[----:B-1----:R-:W-:Y:S01]  /*0680*/  @P1 LEA R4, P6, R18, UR6, 0x1 ;  /* 0x0000000612041c11 */ /* 0x002fe2000f8c08ff */
[----:B------:R-:W-:Y:S01]  /*0690*/  HADD2.F32 R28, -RZ, R28.H0_H0 ;  /* 0x2000001cff1c7230 */ /* 0x000fe20000004100 */
[----:B------:R-:W-:Y:S02]  /*06a0*/  FSEL R10, R23, R10, P4 ;  /* 0x0000000a170a7208 */ /* 0x000fe40002000000 */
[----:B------:R-:W-:Y:S01]  /*06b0*/  FSEL R19, R19, R24, P5 ;  /* 0x0000001813137208 */ /* 0x000fe20002800000 */
[----:B------:R-:W-:Y:S01]  /*06c0*/  HADD2.F32 R27, -RZ, R27.H0_H0 ;  /* 0x2000001bff1b7230 */ /* 0x000fe20000004100 */
[C---:B------:R-:W-:Y:S02]  /*06d0*/  FSETP.GTU.FTZ.AND P4, PT, |R28|.reuse, +INF , PT ;  /* 0x7f8000001c00780b */ /* 0x040fe40003f9c200 */
[----:B------:R-:W-:Y:S01]  /*06e0*/  FSETP.GT.FTZ.AND P5, PT, R28, R11, PT ;  /* 0x0000000b1c00720b */ /* 0x000fe20003fb4000 */
[----:B------:R-:W-:Y:S01]  /*06f0*/  HADD2.F32 R26, -RZ, R26.H0_H0 ;  /* 0x2000001aff1a7230 */ /* 0x000fe20000004100 */
[----:B------:R-:W-:Y:S01]  /*0700*/  @P1 LEA.HI.X R5, R18, UR7, R17, 0x1, P6 ;  /* 0x0000000712051c11 */ /* 0x000fe2000b0f0c11 */
[----:B------:R-:W-:Y:S01]  /*0710*/  FMUL.FTZ R27, R27, c[0x0][0xdac] ;  /* 0x00036b001b1b7a20 */ /* 0x000fe20000410000 */
[----:B------:R-:W-:-:S02]  /*0720*/  @P0 LEA R6, P6, R16, UR6, 0x1 ;  /* 0x0000000610060c11 */ /* 0x000fc4000f8c08ff */
[----:B------:R-:W-:Y:S02]  /*0730*/  PLOP3.LUT P4, PT, P4, P5, PT, 0xa8, 0x0 ;  /* 0x000000000000781c */ /* 0x000fe4000278b570 */
[----:B------:R-:W-:Y:S02]  /*0740*/  @P0 LEA.HI.X R7, R16, UR7, R13, 0x1, P6 ;  /* 0x0000000710070c11 */ /* 0x000fe4000b0f0c0d */
[C---:B------:R-:W-:Y:S02]  /*0750*/  FSETP.GTU.FTZ.AND P5, PT, |R26|.reuse, +INF , PT ;  /* 0x7f8000001a00780b */ /* 0x040fe40003fbc200 */
[----:B------:R-:W-:Y:S02]  /*0760*/  FSETP.GT.FTZ.AND P6, PT, R26, R27, PT ;  /* 0x0000001b1a00720b */ /* 0x000fe40003fd4000 */
[----:B------:R-:W-:Y:S02]  /*0770*/  FSEL R11, R28, R11, P4 ;  /* 0x0000000b1c0b7208 */ /* 0x000fe40002000000 */
[----:B------:R-:W-:-:S02]  /*0780*/  F2FP.PACK_AB R10, RZ, R10 ;  /* 0x0000000aff0a723e */ /* 0x000fc400000000ff */
[----:B------:R-:W-:Y:S02]  /*0790*/  PLOP3.LUT P5, PT, P5, P6, PT, 0xa8, 0x0 ;  /* 0x000000000000781c */ /* 0x000fe40002fad570 */
[----:B------:R-:W-:Y:S01]  /*07a0*/  F2FP.PACK_AB R11, RZ, R11 ;  /* 0x0000000bff0b723e */ /* 0x000fe200000000ff */
[----:B------:R0:W-:Y:S01]  /*07b0*/  @P2 STG.E.U16 [R8.64], R10 ;  /* 0x0000000a08002986 */ /* 0x0001e2000c10150a */
[----:B------:R-:W-:Y:S02]  /*07c0*/  FSEL R26, R26, R27, P5 ;  /* 0x0000001b1a1a7208 */ /* 0x000fe40002800000 */
        /* <DEDUP_REMOVED lines=14> */
.L_x_6842:
[----:B------:R-:W0:Y:S02]  /*08b0*/  S2R R0, SR_TID.X ;  /* 0x0000000000007919 */ /* 0x000e240000002100 */
[----:B0-----:R-:W-:-:S05]  /*08c0*/  IMAD.WIDE.U32 R2, R0, 0x4, RZ ;  /* 0x0000000400027825 */ /* 0x001fca00078e00ff */
[----:B------:R-:W-:-:S04]  /*08d0*/  ISETP.GE.U32.AND P0, PT, R2, UR12, PT ;  /* 0x0000000c02007c0c */ /* 0x000fc8000bf06070 */
[----:B------:R-:W-:-:S04]  /*08e0*/  ISETP.GE.AND.EX P0, PT, R3, UR4, PT, P0 ;  /* 0x0000000403007c0c */ /* 0x000fc8000bf06300 */
[----:B------:R-:W-:-:S13]  /*08f0*/  ISETP.GT.U32.OR P0, PT, R0, 0x3fff, P0 ;  /* 0x00003fff0000780c */ /* 0x000fda0000704470 */
[----:B------:R-:W-:Y:S05]  /*0900*/  @P0 EXIT ;  /* 0x000000000000094d */ /* 0x000fea0003800000 */
[----:B------:R-:W-:-:S04]  /*0910*/  IMAD.MOV.U32 R5, RZ, RZ, RZ ;  /* 0x000000ffff057224 */ /* 0x000fc800078e00ff */
.L_x_6844:
        /* <DEDUP_REMOVED lines=10> */
[--C-:B------:R-:W-:Y:S01]  /*09c0*/  HADD2.F32 R13, -RZ, R7.reuse.H0_H0 ;  /* 0x20000007ff0d7230 */ /* 0x100fe20000004100 */
[----:B------:R-:W-:Y:S01]  /*09d0*/  FMUL.FTZ R9, R8, c[0x0][0xdac] ;  /* 0x00036b0008097a20 */ /* 0x000fe20000410000 */
[----:B------:R-:W-:Y:S01]  /*09e0*/  HADD2.F32 R15, -RZ, R7.H1_H1 ;  /* 0x30000007ff0f7230 */ /* 0x000fe20000004100 */
[----:B------:R-:W-:Y:S01]  /*09f0*/  FMUL.FTZ R11, R11, c[0x0][0xdac] ;  /* 0x00036b000b0b7a20 */ /* 0x000fe20000410000 */
[--C-:B---3--:R-:W-:Y:S01]  /*0a00*/  HADD2.F32 R4, -RZ, R16.reuse.H0_H0 ;  /* 0x20000010ff047230 */ /* 0x108fe20000004100 */
[----:B------:R-:W-:Y:S01]  /*0a10*/  FMUL.FTZ R13, R13, c[0x0][0xdac] ;  /* 0x00036b000d0d7a20 */ /* 0x000fe20000410000 */
[----:B------:R-:W-:Y:S01]  /*0a20*/  HADD2.F32 R10, -RZ, R16.H1_H1 ;  /* 0x30000010ff0a7230 */ /* 0x000fe20000004100 */
[----:B------:R-:W-:Y:S01]  /*0a30*/  FMUL.FTZ R15, R15, c[0x0][0xdac] ;  /* 0x00036b000f0f7a20 */ /* 0x000fe20000410000 */
[--C-:B------:R-:W-:Y:S01]  /*0a40*/  HADD2.F32 R12, -RZ, R17.reuse.H0_H0 ;  /* 0x20000011ff0c7230 */ /* 0x100fe20000004100 */
[C---:B------:R-:W-:Y:S01]  /*0a50*/  FSETP.GTU.FTZ.AND P0, PT, |R4|.reuse, +INF , PT ;  /* 0x7f8000000400780b */ /* 0x040fe20003f1c200 */
[----:B------:R-:W-:Y:S01]  /*0a60*/  HADD2.F32 R14, -RZ, R17.H1_H1 ;  /* 0x30000011ff0e7230 */ /* 0x000fe20000004100 */
[----:B------:R-:W-:-:S02]  /*0a70*/  FSETP.GT.FTZ.AND P1, PT, R4, R9, PT ;  /* 0x000000090400720b */ /* 0x000fc40003f34000 */
[C---:B------:R-:W-:Y:S02]  /*0a80*/  FSETP.GTU.FTZ.AND P5, PT, |R10|.reuse, +INF , PT ;  /* 0x7f8000000a00780b */ /* 0x040fe40003fbc200 */
[----:B------:R-:W-:Y:S02]  /*0a90*/  FSETP.GT.FTZ.AND P6, PT, R10, R11, PT ;  /* 0x0000000b0a00720b */ /* 0x000fe40003fd4000 */
[----:B------:R-:W-:Y:S02]  /*0aa0*/  PLOP3.LUT P0, PT, P0, P1, PT, 0xa8, 0x0 ;  /* 0x000000000000781c */ /* 0x000fe40000703570 */
[----:B------:R-:W-:Y:S02]  /*0ab0*/  FSETP.GTU.FTZ.AND P3, PT, |R12|, +INF , PT ;  /* 0x7f8000000c00780b */ /* 0x000fe40003f7c200 */
[----:B------:R-:W-:Y:S02]  /*0ac0*/  FSETP.GTU.FTZ.AND P2, PT, |R14|, +INF , PT ;  /* 0x7f8000000e00780b */ /* 0x000fe40003f5c200 */
[----:B------:R-:W-:-:S02]  /*0ad0*/  FSETP.GT.FTZ.AND P4, PT, R12, R13, PT ;  /* 0x0000000d0c00720b */ /* 0x000fc40003f94000 */
[----:B------:R-:W-:Y:S02]  /*0ae0*/  FSETP.GT.FTZ.AND P1, PT, R14, R15, PT ;  /* 0x0000000f0e00720b */ /* 0x000fe40003f34000 */
[----:B------:R-:W-:Y:S02]  /*0af0*/  PLOP3.LUT P5, PT, P5, P6, PT, 0xa8, 0x0 ;  /* 0x000000000000781c */ /* 0x000fe40002fad570 */
[----:B------:R-:W-:Y:S02]  /*0b00*/  PLOP3.LUT P3, PT, P3, P4, PT, 0xa8, 0x0 ;  /* 0x000000000000781c */ /* 0x000fe40001f69570 */
[----:B------:R-:W-:Y:S02]  /*0b10*/  PLOP3.LUT P1, PT, P2, P1, PT, 0xa8, 0x0 ;  /* 0x000000000000781c */ /* 0x000fe40001723570 */
[----:B------:R-:W-:Y:S02]  /*0b20*/  FSEL R4, R4, R9, P0 ;  /* 0x0000000904047208 */ /* 0x000fe40000000000 */
[----:B------:R-:W-:-:S02]  /*0b30*/  FSEL R11, R10, R11, P5 ;  /* 0x0000000b0a0b7208 */ /* 0x000fc40002800000 */
[----:B------:R-:W-:Y:S02]  /*0b40*/  IADD3 R0, P0, R0, c[0x0][0x0], RZ ;  /* 0x0000000000007a10 */ /* 0x000fe40007f1e0ff */
[----:B------:R-:W-:Y:S02]  /*0b50*/  FSEL R12, R12, R13, P3 ;  /* 0x0000000d0c0c7208 */ /* 0x000fe40001800000 */
[----:B------:R-:W-:Y:S01]  /*0b60*/  FSEL R15, R14, R15, P1 ;  /* 0x0000000f0e0f7208 */ /* 0x000fe20000800000 */
[----:B------:R-:W-:Y:S01]  /*0b70*/  IMAD.X R5, RZ, RZ, R5, P0 ;  /* 0x000000ffff057224 */ /* 0x000fe200000e0605 */
[----:B------:R-:W-:Y:S01]  /*0b80*/  F2FP.PACK_AB R14, R11, R4 ;  /* 0x000000040b0e723e */ /* 0x000fe200000000ff */
[C---:B------:R-:W-:Y:S01]  /*0b90*/  IMAD.SHL.U32 R4, R0.reuse, 0x4, RZ ;  /* 0x0000000400047824 */ /* 0x040fe200078e00ff */
[----:B------:R-:W-:Y:S02]  /*0ba0*/  F2FP.PACK_AB R15, R15, R12 ;  /* 0x0000000c0f0f723e */ /* 0x000fe400000000ff */
        /* <DEDUP_REMOVED lines=8> */
.L_x_6845:
        /* <DEDUP_REMOVED lines=13> */
.L_x_8057:


//--------------------- .text._ZN2at6native55_GLOBAL__N__de093ff9_22_ForeachBinaryOpList_cu_a911ec4325multi_tensor_apply_kernelINS1_18TensorListMetadataILi2EEENS1_24BinaryOpListAlphaFunctorIN3c108BFloat16ELi2ELi2ELi0EEEJNS0_7maximumIfEEfEEEvT_T0_DpT1_ --------------------------
	.section	.text._ZN2at6native55_GLOBAL__N__de093ff9_22_ForeachBinaryOpList_cu_a911ec4325multi_tensor_apply_kernelINS1_18TensorListMetadataILi2EEENS1_24BinaryOpListAlphaFunctorIN3c108BFloat16ELi2ELi2ELi0EEEJNS0_7maximumIfEEfEEEvT_T0_DpT1_,"ax",@progbits
	.sectioninfo	@"SHI_REGISTERS=31"
	.align	128
.text._ZN2at6native55_GLOBAL__N__de093ff9_22_ForeachBinaryOpList_cu_a911ec4325multi_tensor_apply_kernelINS1_18TensorListMetadataILi2EEENS1_24BinaryOpListAlphaFunctorIN3c108BFloat16ELi2ELi2ELi0EEEJNS0_7maximumIfEEfEEEvT_T0_DpT1_:
        .type           _ZN2at6native55_GLOBAL__N__de093ff9_22_ForeachBinaryOpList_cu_a911ec4325multi_tensor_apply_kernelINS1_18TensorListMetadataILi2EEENS1_24BinaryOpListAlphaFunctorIN3c108BFloat16ELi2ELi2ELi0EEEJNS0_7maximumIfEEfEEEvT_T0_DpT1_,@function
        .size           _ZN2at6native55_GLOBAL__N__de093ff9_22_ForeachBinaryOpList_cu_a911ec4325multi_tensor_apply_kernelINS1_18TensorListMetadataILi2EEENS1_24BinaryOpListAlphaFunctorIN3c108BFloat16ELi2ELi2ELi0EEEJNS0_7maximumIfEEfEEEvT_T0_DpT1_,(.L_x_8058 - _ZN2at6native55_GLOBAL__N__de093ff9_22_ForeachBinaryOpList_cu_a911ec4325multi_tensor_apply_kernelINS1_18TensorListMetadataILi2EEENS1_24BinaryOpListAlphaFunctorIN3c108BFloat16ELi2ELi2ELi0EEEJNS0_7maximumIfEEfEEEvT_T0_DpT1_)
        .other          _ZN2at6native55_GLOBAL__N__de093ff9_22_ForeachBinaryOpList_cu_a911ec4325multi_tensor_apply_kernelINS1_18TensorListMetadataILi2EEENS1_24BinaryOpListAlphaFunctorIN3c108BFloat16ELi2ELi2ELi0EEEJNS0_7maximumIfEEfEEEvT_T0_DpT1_,@"STO_CUDA_ENTRY STV_DEFAULT"
_ZN2at6native55_GLOBAL__N__de093ff9_22_ForeachBinaryOpList_cu_a911ec4325multi_tensor_apply_kernelINS1_18TensorListMetadataILi2EEENS1_24BinaryOpListAlphaFunctorIN3c108BFloat16ELi2ELi2ELi0EEEJNS0_7maximumIfEEfEEEvT_T0_DpT1_:
        /* <DEDUP_REMOVED lines=29> */
.L_x_6847:
        /* <DEDUP_REMOVED lines=8> */
[----:B------:R-:W-:Y:S02]  /*0250*/  ISETP.LT.AND.EX P0, PT, R20, UR4, !P0, P1 ;  /* 0x0000000414007c0c */ /* 0x000fe4000c701310 */
[----:B------:R-:W-:Y:S02]  /*0260*/  ISETP.GE.U32.AND P1, PT, R17, 0x10000, PT ;  /* 0x000100001100780c */ /* 0x000fe40003f26070 */
[----:B------:R-:W-:Y:S02]  /*0270*/  LEA R13, P4, R12, R23, 0x1 ;  /* 0x000000170c0d7211 */ /* 0x000fe400078808ff */
[----:B------:R-:W-:-:S07]  /*0280*/  ISETP.GE.U32.AND.EX P1, PT, R18, RZ, PT, P1 ;  /* 0x000000ff1200720c */ /* 0x000fce0003f26110 */
[----:B------:R-:W-:-:S04]  /*0290*/  @P0 LEA R4, P2, R23, UR6, 0x1 ;  /* 0x0000000617040c11 */ /* 0x000fc8000f8408ff */
[--C-:B------:R-:W-:Y:S02]  /*02a0*/  @P0 LEA.HI.X R5, R23, UR7, R20.reuse, 0x1, P2 ;  /* 0x0000000717050c11 */ /* 0x100fe400090f0c14 */
[----:B------:R-:W-:Y:S01]  /*02b0*/  ISETP.LT.U32.AND P2, PT, R17, UR12, PT ;  /* 0x0000000c11007c0c */ /* 0x000fe2000bf41070 */
[--C-:B------:R-:W-:Y:S01]  /*02c0*/  IMAD.X R16, RZ, RZ, R20.reuse, P4 ;  /* 0x000000ffff107224 */ /* 0x100fe200020e0614 */
[----:B------:R-:W-:Y:S01]  /*02d0*/  @P0 LEA R2, P3, R23, UR8, 0x1 ;  /* 0x0000000817020c11 */ /* 0x000fe2000f8608ff */
[----:B------:R-:W-:Y:S01]  /*02e0*/  IMAD R6, R12, 0x3, RZ ;  /* 0x000000030c067824 */ /* 0x000fe200078e02ff */
[----:B------:R-:W-:Y:S01]  /*02f0*/  ISETP.LT.AND.EX P1, PT, R18, UR4, !P1, P2 ;  /* 0x0000000412007c0c */ /* 0x000fe2000cf21320 */
[----:B------:R0:W2:Y:S01]  /*0300*/  @P0 LDG.E.U16 R19, [R4.64] ;  /* 0x0000000a04130981 */ /* 0x0000a2000c1e1500 */
[----:B------:R-:W-:Y:S02]  /*0310*/  ISETP.GE.U32.AND P2, PT, R13, 0x10000, PT ;  /* 0x000100000d00780c */ /* 0x000fe40003f46070 */
[----:B------:R-:W-:-:S02]  /*0320*/  @P0 LEA.HI.X R3, R23, UR9, R20, 0x1, P3 ;  /* 0x0000000917030c11 */ /* 0x000fc400098f0c14 */
[----:B------:R-:W-:Y:S02]  /*0330*/  ISETP.LT.U32.AND P3, PT, R13, UR12, PT ;  /* 0x0000000c0d007c0c */ /* 0x000fe4000bf61070 */
[----:B------:R-:W-:Y:S02]  /*0340*/  ISETP.GE.U32.AND.EX P2, PT, R16, RZ, PT, P2 ;  /* 0x000000ff1000720c */ /* 0x000fe40003f46120 */
[----:B------:R-:W-:Y:S02]  /*0350*/  IADD3 R6, P5, R6, R23, RZ ;  /* 0x0000001706067210 */ /* 0x000fe40007fbe0ff */
[----:B------:R-:W-:Y:S02]  /*0360*/  ISETP.LT.AND.EX P2, PT, R16, UR4, !P2, P3 ;  /* 0x0000000410007c0c */ /* 0x000fe4000d741330 */
[----:B------:R-:W-:Y:S01]  /*0370*/  ISETP.GE.U32.AND P4, PT, R6, 0x10000, PT ;  /* 0x000100000600780c */ /* 0x000fe20003f86070 */
[----:B0-----:R-:W-:Y:S01]  /*0380*/  IMAD.X R5, RZ, RZ, R20, P5 ;  /* 0x000000ffff057224 */ /* 0x001fe200028e0614 */
[----:B------:R-:W-:-:S02]  /*0390*/  PRMT R25, RZ, 0x7610, R25 ;  /* 0x00007610ff197816 */ /* 0x000fc40000000019 */
[----:B------:R-:W-:Y:S02]  /*03a0*/  @P1 LEA R10, P5, R17, UR8, 0x1 ;  /* 0x00000008110a1c11 */ /* 0x000fe4000f8a08ff */
[----:B------:R-:W-:Y:S02]  /*03b0*/  ISETP.GE.U32.AND.EX P6, PT, R5, RZ, PT, P4 ;  /* 0x000000ff0500720c */ /* 0x000fe40003fc6140 */
[C---:B------:R-:W-:Y:S01]  /*03c0*/  @P1 LEA R8, P4, R17.reuse, UR6, 0x1 ;  /* 0x0000000611081c11 */ /* 0x040fe2000f8808ff */
[----:B------:R0:W3:Y:S01]  /*03d0*/  @P0 LDG.E.U16 R25, [R2.64] ;  /* 0x0000000a02190981 */ /* 0x0000e2000c1e1500 */
[----:B------:R-:W-:Y:S02]  /*03e0*/  ISETP.LT.U32.AND P3, PT, R6, UR12, PT ;  /* 0x0000000c06007c0c */ /* 0x000fe4000bf61070 */
[----:B------:R-:W-:Y:S02]  /*03f0*/  PRMT R21, RZ, 0x7610, R21 ;  /* 0x00007610ff157816 */ /* 0x000fe40000000015 */
[----:B------:R-:W-:-:S02]  /*0400*/  @P1 LEA.HI.X R9, R17, UR7, R18, 0x1, P4 ;  /* 0x0000000711091c11 */ /* 0x000fc4000a0f0c12 */
[----:B------:R-:W-:Y:S02]  /*0410*/  @P1 LEA.HI.X R11, R17, UR9, R18, 0x1, P5 ;  /* 0x00000009110b1c11 */ /* 0x000fe4000a8f0c12 */
[----:B------:R-:W-:Y:S02]  /*0420*/  ISETP.LT.AND.EX P3, PT, R5, UR4, !P6, P3 ;  /* 0x0000000405007c0c */ /* 0x000fe4000f761330 */
[C---:B0-----:R-:W-:Y:S01]  /*0430*/  @P2 LEA R2, P4, R13.reuse, UR6, 0x1 ;  /* 0x000000060d022c11 */ /* 0x041fe2000f8808ff */
[----:B------:R0:W4:Y:S01]  /*0440*/  @P1 LDG.E.U16 R21, [R10.64] ;  /* 0x0000000a0a151981 */ /* 0x000122000c1e1500 */
[----:B------:R-:W-:Y:S02]  /*0450*/  PRMT R22, RZ, 0x7610, R22 ;  /* 0x00007610ff167816 */ /* 0x000fe40000000016 */
[C-C-:B------:R-:W-:Y:S02]  /*0460*/  @P2 LEA.HI.X R3, R13.reuse, UR7, R16.reuse, 0x1, P4 ;  /* 0x000000070d032c11 */ /* 0x140fe4000a0f0c10 */
[C---:B------:R-:W-:Y:S01]  /*0470*/  @P2 LEA R4, P4, R13.reuse, UR8, 0x1 ;  /* 0x000000080d042c11 */ /* 0x040fe2000f8808ff */
[C---:B------:R-:W-:Y:S01]  /*0480*/  IMAD.SHL.U32 R27, R6.reuse, 0x2, RZ ;  /* 0x00000002061b7824 */ /* 0x040fe200078e00ff */
[----:B------:R-:W-:Y:S01]  /*0490*/  SHF.L.U64.HI R26, R6, 0x1, R5 ;  /* 0x00000001061a7819 */ /* 0x000fe20000010205 */
[----:B------:R1:W5:Y:S01]  /*04a0*/  @P1 LDG.E.U16 R22, [R8.64] ;  /* 0x0000000a08161981 */ /* 0x000362000c1e1500 */
[----:B------:R-:W-:-:S02]  /*04b0*/  @P2 LEA.HI.X R5, R13, UR9, R16, 0x1, P4 ;  /* 0x000000090d052c11 */ /* 0x000fc4000a0f0c10 */
[----:B0-----:R-:W-:Y:S02]  /*04c0*/  PRMT R11, RZ, 0x7610, R11 ;  /* 0x00007610ff0b7816 */ /* 0x001fe4000000000b */
[C---:B------:R-:W-:Y:S02]  /*04d0*/  @P3 IADD3 R6, P5, R27.reuse, UR8, RZ ;  /* 0x000000081b063c10 */ /* 0x040fe4000ffbe0ff */
[----:B------:R-:W-:Y:S02]  /*04e0*/  PRMT R24, RZ, 0x7610, R24 ;  /* 0x00007610ff187816 */ /* 0x000fe40000000018 */
[----:B------:R-:W5:Y:S01]  /*04f0*/  @P2 LDG.E.U16 R11, [R4.64] ;  /* 0x0000000a040b2981 */ /* 0x000f62000c1e1500 */
[----:B------:R-:W-:Y:S02]  /*0500*/  PRMT R10, RZ, 0x7610, R10 ;  /* 0x00007610ff0a7816 */ /* 0x000fe4000000000a */
[----:B------:R-:W-:Y:S01]  /*0510*/  @P3 IADD3.X R7, R26, UR9, RZ, P5, !PT ;  /* 0x000000091a073c10 */ /* 0x000fe2000affe4ff */
[----:B------:R0:W5:Y:S01]  /*0520*/  @P2 LDG.E.U16 R24, [R2.64] ;  /* 0x0000000a02182981 */ /* 0x000162000c1e1500 */
[----:B-1----:R-:W-:-:S03]  /*0530*/  IADD3 R8, P4, R27, UR6, RZ ;  /* 0x000000061b087c10 */ /* 0x002fc6000ff9e0ff */
[----:B------:R-:W5:Y:S01]  /*0540*/  @P3 LDG.E.U16 R10, [R6.64] ;  /* 0x0000000a060a3981 */ /* 0x000f62000c1e1500 */
[----:B------:R-:W-:Y:S02]  /*0550*/  IADD3.X R9, R26, UR7, RZ, P4, !PT ;  /* 0x000000071a097c10 */ /* 0x000fe4000a7fe4ff */
[----:B------:R-:W-:-:S06]  /*0560*/  PRMT R26, RZ, 0x7610, R26 ;  /* 0x00007610ff1a7816 */ /* 0x000fcc000000001a */
[----:B------:R-:W5:Y:S01]  /*0570*/  @P3 LDG.E.U16 R26, [R8.64] ;  /* 0x0000000a081a3981 */ /* 0x000f62000c1e1500 */
[----:B0-----:R-:W-:-:S04]  /*0580*/  @P0 LEA R2, P6, R23, UR6, 0x1 ;  /* 0x0000000617020c11 */ /* 0x001fc8000f8c08ff */
[----:B------:R-:W-:Y:S02]  /*0590*/  @P0 LEA.HI.X R3, R23, UR7, R20, 0x1, P6 ;  /* 0x0000000717030c11 */ /* 0x000fe4000b0f0c14 */
[----:B--2---:R-:W-:-:S04]  /*05a0*/  PRMT R19, RZ, 0x5410, R19 ;  /* 0x00005410ff137816 */ /* 0x004fc80000000013 */
[----:B------:R-:W-:Y:S02]  /*05b0*/  FSETP.GTU.FTZ.AND P4, PT, |R19|, +INF , PT ;  /* 0x7f8000001300780b */ /* 0x000fe40003f9c200 */
[----:B---3--:R-:W-:-:S05]  /*05c0*/  PRMT R25, RZ, 0x5410, R25 ;  /* 0x00005410ff197816 */ /* 0x008fca0000000019 */
[----:B------:R-:W-:Y:S01]  /*05d0*/  FMUL.FTZ R28, R25, c[0x0][0xdac] ;  /* 0x00036b00191c7a20 */ /* 0x000fe20000410000 */
[----:B----4-:R-:W-:-:S04]  /*05e0*/  PRMT R21, RZ, 0x5410, R21 ;  /* 0x00005410ff157816 */ /* 0x010fc80000000015 */
[----:B------:R-:W-:Y:S01]  /*05f0*/  FSETP.GT.FTZ.AND P5, PT, R19, R28, PT ;  /* 0x0000001c1300720b */ /* 0x000fe20003fb4000 */
[----:B------:R-:W-:Y:S01]  /*0600*/  FMUL.FTZ R21, R21, c[0x0][0xdac] ;  /* 0x00036b0015157a20 */ /* 0x000fe20000410000 */
[----:B-----5:R-:W-:Y:S02]  /*0610*/  PRMT R22, RZ, 0x5410, R22 ;  /* 0x00005410ff167816 */ /* 0x020fe40000000016 */
[----:B------:R-:W-:Y:S02]  /*0620*/  PLOP3.LUT P4, PT, P4, P5, PT, 0xa8, 0x0 ;  /* 0x000000000000781c */ /* 0x000fe4000278b570 */
[C---:B------:R-:W-:Y:S02]  /*0630*/  FSETP.GTU.FTZ.AND P5, PT, |R22|.reuse, +INF , PT ;  /* 0x7f8000001600780b */ /* 0x040fe40003fbc200 */
[----:B------:R-:W-:Y:S02]  /*0640*/  FSETP.GT.FTZ.AND P6, PT, R22, R21, PT ;  /* 0x000000151600720b */ /* 0x000fe40003fd4000 */
[----:B------:R-:W-:-:S02]  /*0650*/  PRMT R11, RZ, 0x5410, R11 ;  /* 0x00005410ff0b7816 */ /* 0x000fc4000000000b */
[----:B------:R-:W-:Y:S02]  /*0660*/  PLOP3.LUT P5, PT, P5, P6, PT, 0xa8, 0x0 ;  /* 0x000000000000781c */ /* 0x000fe40002fad570 */
[----:B------:R-:W-:Y:S01]  /*0670*/  PRMT R24, RZ, 0x5410, R24 ;  /* 0x00005410ff187816 */ /* 0x000fe20000000018 */
[----:B------:R-:W-:Y:S01]  /*0680*/  FMUL.FTZ R11, R11, c[0x0][0xdac] ;  /* 0x00036b000b0b7a20 */ /* 0x000fe20000410000 */
[----:B------:R-:W-:Y:S02]  /*0690*/  @P1 LEA R4, P6, R17, UR6, 0x1 ;  /* 0x0000000611041c11 */ /* 0x000fe4000f8c08ff */
[----:B------:R-:W-:Y:S02]  /*06a0*/  PRMT R10, RZ, 0x5410, R10 ;  /* 0x00005410ff0a7816 */ /* 0x000fe4000000000a */
[----:B------:R-:W-:Y:S02]  /*06b0*/  FSEL R19, R19, R28, P4 ;  /* 0x0000001c13137208 */ /* 0x000fe40002000000 */
[----:B------:R-:W-:-:S02]  /*06c0*/  FSEL R21, R22, R21, P5 ;  /* 0x0000001516157208 */ /* 0x000fc40002800000 */
[C---:B------:R-:W-:Y:S02]  /*06d0*/  FSETP.GTU.FTZ.AND P4, PT, |R24|.reuse, +INF , PT ;  /* 0x7f8000001800780b */ /* 0x040fe40003f9c200 */
[----:B------:R-:W-:Y:S02]  /*06e0*/  FSETP.GT.FTZ.AND P5, PT, R24, R11, PT ;  /* 0x0000000b1800720b */ /* 0x000fe40003fb4000 */
[----:B------:R-:W-:Y:S01]  /*06f0*/  @P1 LEA.HI.X R5, R17, UR7, R18, 0x1, P6 ;  /* 0x0000000711051c11 */ /* 0x000fe2000b0f0c12 */
[----:B------:R-:W-:Y:S01]  /*0700*/  FMUL.FTZ R17, R10, c[0x0][0xdac] ;  /* 0x00036b000a117a20 */ /* 0x000fe20000410000 */
[----:B------:R-:W-:Y:S02]  /*0710*/  @P2 LEA R6, P6, R13, UR6, 0x1 ;  /* 0x000000060d062c11 */ /* 0x000fe4000f8c08ff */
[----:B------:R-:W-:Y:S02]  /*0720*/  PRMT R26, RZ, 0x5410, R26 ;  /* 0x00005410ff1a7816 */ /* 0x000fe4000000001a */
[----:B------:R-:W-:-:S02]  /*0730*/  PLOP3.LUT P4, PT, P4, P5, PT, 0xa8, 0x0 ;  /* 0x000000000000781c */ /* 0x000fc4000278b570 */
[----:B------:R-:W-:Y:S02]  /*0740*/  @P2 LEA.HI.X R7, R13, UR7, R16, 0x1, P6 ;  /* 0x000000070d072c11 */ /* 0x000fe4000b0f0c10 */
[C---:B------:R-:W-:Y:S02]  /*0750*/  FSETP.GTU.FTZ.AND P5, PT, |R26|.reuse, +INF , PT ;  /* 0x7f8000001a00780b */ /* 0x040fe40003fbc200 */
[----:B------:R-:W-:Y:S02]  /*0760*/  FSETP.GT.FTZ.AND P6, PT, R26, R17, PT ;  /* 0x000000111a00720b */ /* 0x000fe40003fd4000 */
[----:B------:R-:W-:Y:S02]  /*0770*/  FSEL R11, R24, R11, P4 ;  /* 0x0000000b180b7208 */ /* 0x000fe40002000000 */
[----:B------:R-:W-:Y:S02]  /*0780*/  F2FP.BF16.PACK_AB R19, RZ, R19 ;  /* 0x00000013ff13723e */ /* 0x000fe400000010ff */
[----:B------:R-:W-:-:S02]  /*0790*/  PLOP3.LUT P5, PT, P5, P6, PT, 0xa8, 0x0 ;  /* 0x000000000000781c */ /* 0x000fc40002fad570 */
[----:B------:R-:W-:Y:S01]  /*07a0*/  F2FP.BF16.PACK_AB R11, RZ, R11 ;  /* 0x0000000bff0b723e */ /* 0x000fe200000010ff */
[----:B------:R0:W-:Y:S01]  /*07b0*/  @P0 STG.E.U16 [R2.64], R19 ;  /* 0x0000001302000986 */ /* 0x0001e2000c10150a */
[----:B------:R-:W-:Y:S02]  /*07c0*/  FSEL R17, R26, R17, P5 ;  /* 0x000000111a117208 */ /* 0x000fe40002800000 */
        /* <DEDUP_REMOVED lines=14> */
.L_x_6846:
[----:B------:R-:W0:Y:S02]  /*08b0*/  S2R R0, SR_TID.X ;  /* 0x0000000000007919 */ /* 0x000e240000002100 */
[----:B0-----:R-:W-:-:S05]  /*08c0*/  IMAD.WIDE.U32 R2, R0, 0x4, RZ ;  /* 0x0000000400027825 */ /* 0x001fca00078e00ff */
[----:B------:R-:W-:-:S04]  /*08d0*/  ISETP.GE.U32.AND P0, PT, R2, UR12, PT ;  /* 0x0000000c02007c0c */ /* 0x000fc8000bf06070 */
[----:B------:R-:W-:-:S04]  /*08e0*/  ISETP.GE.AND.EX P0, PT, R3, UR4, PT, P0 ;  /* 0x0000000403007c0c */ /* 0x000fc8000bf06300 */
[----:B------:R-:W-:-:S13]  /*08f0*/  ISETP.GT.U32.OR P0, PT, R0, 0x3fff, P0 ;  /* 0x00003fff0000780c */ /* 0x000fda0000704470 */
[----:B------:R-:W-:Y:S05]  /*0900*/  @P0 EXIT ;  /* 0x000000000000094d */ /* 0x000fea0003800000 */
[----:B------:R-:W-:-:S04]  /*0910*/  IMAD.MOV.U32 R5, RZ, RZ, RZ ;  /* 0x000000ffff057224 */ /* 0x000fc800078e00ff */
.L_x_6848:
[C---:B------:R-:W-:Y:S01]  /*0920*/  IMAD.SHL.U32 R2, R0.reuse, 0x8, RZ ;  /* 0x0000000800027824 */ /* 0x040fe200078e00ff */
[----:B------:R-:W-:-:S04]  /*0930*/  SHF.L.U64.HI R3, R0, 0x3, R5 ;  /* 0x0000000300037819 */ /* 0x000fc80000010205 */
[C---:B------:R-:W-:Y:S02]  /*0940*/  IADD3 R6, P1, R2.reuse, UR8, RZ ;  /* 0x0000000802067c10 */ /* 0x040fe4000ff3e0ff */
[----:B------:R-:W-:Y:S02]  /*0950*/  IADD3 R2, P0, R2, UR6, RZ ;  /* 0x0000000602027c10 */ /* 0x000fe4000ff1e0ff */
[C---:B------:R-:W-:Y:S02]  /*0960*/  IADD3.X R7, R3.reuse, UR9, RZ, P1, !PT ;  /* 0x0000000903077c10 */ /* 0x040fe40008ffe4ff */
[----:B------:R-:W-:-:S03]  /*0970*/  IADD3.X R3, R3, UR7, RZ, P0, !PT ;  /* 0x0000000703037c10 */ /* 0x000fc600087fe4ff */
[----:B------:R-:W2:Y:S04]  /*0980*/  LDG.E.64 R8, [R6.64] ;  /* 0x0000000a06087981 */ /* 0x000ea8000c1e1b00 */
[----:B------:R-:W3:Y:S01]  /*0990*/  LDG.E.64 R14, [R2.64] ;  /* 0x0000000a020e7981 */ /* 0x000ee2000c1e1b00 */
[--C-:B--2---:R-:W-:Y:S02]  /*09a0*/  PRMT R6, RZ, 0x5410, R8.reuse ;  /* 0x00005410ff067816 */ /* 0x104fe40000000008 */
[----:B------:R-:W-:Y:S02]  /*09b0*/  PRMT R8, RZ, 0x7610, R8 ;  /* 0x00007610ff087816 */ /* 0x000fe40000000008 */
[--C-:B------:R-:W-:Y:S02]  /*09c0*/  PRMT R11, RZ, 0x5410, R9.reuse ;  /* 0x00005410ff0b7816 */ /* 0x100fe40000000009 */
[----:B------:R-:W-:Y:S01]  /*09d0*/  PRMT R13, RZ, 0x7610, R9 ;  /* 0x00007610ff0d7816 */ /* 0x000fe20000000009 */
[----:B------:R-:W-:Y:S01]  /*09e0*/  FMUL.FTZ R9, R6, c[0x0][0xdac] ;  /* 0x00036b0006097a20 */ /* 0x000fe20000410000 */
[--C-:B---3--:R-:W-:Y:S01]  /*09f0*/  PRMT R4, RZ, 0x5410, R14.reuse ;  /* 0x00005410ff047816 */ /* 0x108fe2000000000e */
[----:B------:R-:W-:Y:S01]  /*0a00*/  FMUL.FTZ R8, R8, c[0x0][0xdac] ;  /* 0x00036b0008087a20 */ /* 0x000fe20000410000 */
[----:B------:R-:W-:Y:S01]  /*0a10*/  PRMT R7, RZ, 0x7610, R14 ;  /* 0x00007610ff077816 */ /* 0x000fe2000000000e */
[----:B------:R-:W-:Y:S01]  /*0a20*/  FMUL.FTZ R11, R11, c[0x0][0xdac] ;  /* 0x00036b000b0b7a20 */ /* 0x000fe20000410000 */
[C---:B------:R-:W-:Y:S01]  /*0a30*/  FSETP.GTU.FTZ.AND P0, PT, |R4|.reuse, +INF , PT ;  /* 0x7f8000000400780b */ /* 0x040fe20003f1c200 */
[----:B------:R-:W-:Y:S01]  /*0a40*/  FMUL.FTZ R13, R13, c[0x0][0xdac] ;  /* 0x00036b000d0d7a20 */ /* 0x000fe20000410000 */
[----:B------:R-:W-:-:S02]  /*0a50*/  FSETP.GT.FTZ.AND P1, PT, R4, R9, PT ;  /* 0x000000090400720b */ /* 0x000fc40003f34000 */
[--C-:B------:R-:W-:Y:S02]  /*0a60*/  PRMT R10, RZ, 0x5410, R15.reuse ;  /* 0x00005410ff0a7816 */ /* 0x100fe4000000000f */
[----:B------:R-:W-:Y:S02]  /*0a70*/  PRMT R12, RZ, 0x7610, R15 ;  /* 0x00007610ff0c7816 */ /* 0x000fe4000000000f */
[C---:B------:R-:W-:Y:S02]  /*0a80*/  FSETP.GTU.FTZ.AND P5, PT, |R7|.reuse, +INF , PT ;  /* 0x7f8000000700780b */ /* 0x040fe40003fbc200 */
[----:B------:R-:W-:Y:S02]  /*0a90*/  FSETP.GT.FTZ.AND P6, PT, R7, R8, PT ;  /* 0x000000080700720b */ /* 0x000fe40003fd4000 */
[----:B------:R-:W-:Y:S02]  /*0aa0*/  PLOP3.LUT P0, PT, P0, P1, PT, 0xa8, 0x0 ;  /* 0x000000000000781c */ /* 0x000fe40000703570 */
[----:B------:R-:W-:-:S02]  /*0ab0*/  FSETP.GTU.FTZ.AND P3, PT, |R10|, +INF , PT ;  /* 0x7f8000000a00780b */ /* 0x000fc40003f7c200 */
[----:B------:R-:W-:Y:S02]  /*0ac0*/  FSETP.GTU.FTZ.AND P2, PT, |R12|, +INF , PT ;  /* 0x7f8000000c00780b */ /* 0x000fe40003f5c200 */
[----:B------:R-:W-:Y:S02]  /*0ad0*/  FSETP.GT.FTZ.AND P4, PT, R10, R11, PT ;  /* 0x0000000b0a00720b */ /* 0x000fe40003f94000 */
[----:B------:R-:W-:Y:S02]  /*0ae0*/  FSETP.GT.FTZ.AND P1, PT, R12, R13, PT ;  /* 0x0000000d0c00720b */ /* 0x000fe40003f34000 */
[----:B------:R-:W-:Y:S02]  /*0af0*/  PLOP3.LUT P5, PT, P5, P6, PT, 0xa8, 0x0 ;  /* 0x000000000000781c */ /* 0x000fe40002fad570 */
[----:B------:R-:W-:Y:S02]  /*0b00*/  PLOP3.LUT P3, PT, P3, P4, PT, 0xa8, 0x0 ;  /* 0x000000000000781c */ /* 0x000fe40001f69570 */
[----:B------:R-:W-:-:S02]  /*0b10*/  PLOP3.LUT P1, PT, P2, P1, PT, 0xa8, 0x0 ;  /* 0x000000000000781c */ /* 0x000fc40001723570 */
[----:B------:R-:W-:Y:S02]  /*0b20*/  FSEL R4, R4, R9, P0 ;  /* 0x0000000904047208 */ /* 0x000fe40000000000 */
        /* <DEDUP_REMOVED lines=16> */
.L_x_6849:
        /* <DEDUP_REMOVED lines=13> */
.L_x_8058:


//--------------------- .text._ZN2at6native55_GLOBAL__N__de093ff9_22_ForeachBinaryOpList_cu_a911ec4325multi_tensor_apply_kernelINS1_18TensorListMetadataILi2EEENS1_24BinaryOpListAlphaFunctorIfLi2ELi2ELi0EEEJNS0_7maximumIfEEfEEEvT_T0_DpT1_ --------------------------
	.section	.text._ZN2at6native55_GLOBAL__N__de093ff9_22_ForeachBinaryOpList_cu_a911ec4325multi_tensor_apply_kernelINS1_18TensorListMetadataILi2EEENS1_24BinaryOpListAlphaFunctorIfLi2ELi2ELi0EEEJNS0_7maximumIfEEfEEEvT_T0_DpT1_,"ax",@progbits
	.sectioninfo	@"SHI_REGISTERS=31"
	.align	128
.text._ZN2at6native55_GLOBAL__N__de093ff9_22_ForeachBinaryOpList_cu_a911ec4325multi_tensor_apply_kernelINS1_18TensorListMetadataILi2EEENS1_24BinaryOpListAlphaFunctorIfLi2ELi2ELi0EEEJNS0_7maximumIfEEfEEEvT_T0_DpT1_:
        .type           _ZN2at6native55_GLOBAL__N__de093ff9_22_ForeachBinaryOpList_cu_a911ec4325multi_tensor_apply_kernelINS1_18TensorListMetadataILi2EEENS1_24BinaryOpListAlphaFunctorIfLi2ELi2ELi0EEEJNS0_7maximumIfEEfEEEvT_T0_DpT1_,@function
        .size           _ZN2at6native55_GLOBAL__N__de093ff9_22_ForeachBinaryOpList_cu_a911ec4325multi_tensor_apply_kernelINS1_18TensorListMetadataILi2EEENS1_24BinaryOpListAlphaFunctorIfLi2ELi2ELi0EEEJNS0_7maximumIfEEfEEEvT_T0_DpT1_,(.L_x_8059 - _ZN2at6native55_GLOBAL__N__de093ff9_22_ForeachBinaryOpList_cu_a911ec4325multi_tensor_apply_kernelINS1_18TensorListMetadataILi2EEENS1_24BinaryOpListAlphaFunctorIfLi2ELi2ELi0EEEJNS0_7maximumIfEEfEEEvT_T0_DpT1_)
        .other          _ZN2at6native55_GLOBAL__N__de093ff9_22_ForeachBinaryOpList_cu_a911ec4325multi_tensor_apply_kernelINS1_18TensorListMetadataILi2EEENS1_24BinaryOpListAlphaFunctorIfLi2ELi2ELi0EEEJNS0_7maximumIfEEfEEEvT_T0_DpT1_,@"STO_CUDA_ENTRY STV_DEFAULT"
_ZN2at6native55_GLOBAL__N__de093ff9_22_ForeachBinaryOpList_cu_a911ec4325multi_tensor_apply_kernelINS1_18TensorListMetadataILi2EEENS1_24BinaryOpListAlphaFunctorIfLi2ELi2ELi0EEEJNS0_7maximumIfEEfEEEvT_T0_DpT1_:
        /* <DEDUP_REMOVED lines=29> */
.L_x_6851:
[----:B0-----:R-:W-:Y:S01]  /*01d0*/  IADD3 R23, P1, R0, R14, RZ ;  /* 0x0000000e00177210 */ /* 0x001fe20007f3e0ff */
[----:B------:R-:W-:Y:S01]  /*01e0*/  IMAD R10, R12, 0x3, RZ ;  /* 0x000000030c0a7824 */ /* 0x000fe200078e02ff */
[----:B------:R-:W-:Y:S01]  /*01f0*/  CS2R R24, SRZ ;  /* 0x0000000000187805 */ /* 0x000fe2000001ff00 */
[----:B------:R-:W-:Y:S01]  /*0200*/  CS2R R18, SRZ ;  /* 0x0000000000127805 */ /* 0x000fe2000001ff00 */
[C---:B------:R-:W-:Y:S01]  /*0210*/  ISETP.GE.U32.AND P0, PT, R23.reuse, 0x10000, PT ;  /* 0x000100001700780c */ /* 0x040fe20003f06070 */
[----:B------:R-:W-:Y:S01]  /*0220*/  IMAD.X R22, RZ, RZ, R15, P1 ;  /* 0x000000ffff167224 */ /* 0x000fe200008e060f */
[C---:B------:R-:W-:Y:S02]  /*0230*/  ISETP.LT.U32.AND P1, PT, R23.reuse, UR12, PT ;  /* 0x0000000c17007c0c */ /* 0x040fe4000bf21070 */
[----:B------:R-:W-:-:S02]  /*0240*/  IADD3 R20, P2, R23, c[0x0][0x0], RZ ;  /* 0x0000000017147a10 */ /* 0x000fc40007f5e0ff */
[----:B------:R-:W-:Y:S02]  /*0250*/  ISETP.GE.U32.AND.EX P0, PT, R22, RZ, PT, P0 ;  /* 0x000000ff1600720c */ /* 0x000fe40003f06100 */
[----:B------:R-:W-:Y:S01]  /*0260*/  LEA R16, P5, R12, R23, 0x1 ;  /* 0x000000170c107211 */ /* 0x000fe200078a08ff */
[--C-:B------:R-:W-:Y:S01]  /*0270*/  IMAD.X R13, RZ, RZ, R22.reuse, P2 ;  /* 0x000000ffff0d7224 */ /* 0x100fe200010e0616 */
[----:B------:R-:W-:Y:S02]  /*0280*/  ISETP.LT.AND.EX P0, PT, R22, UR4, !P0, P1 ;  /* 0x0000000416007c0c */ /* 0x000fe4000c701310 */
[C---:B------:R-:W-:Y:S01]  /*0290*/  ISETP.GE.U32.AND P1, PT, R20.reuse, 0x10000, PT ;  /* 0x000100001400780c */ /* 0x040fe20003f26070 */
[----:B------:R-:W-:Y:S01]  /*02a0*/  IMAD.X R17, RZ, RZ, R22, P5 ;  /* 0x000000ffff117224 */ /* 0x000fe200028e0616 */
[----:B------:R-:W-:Y:S02]  /*02b0*/  ISETP.LT.U32.AND P3, PT, R20, UR12, PT ;  /* 0x0000000c14007c0c */ /* 0x000fe4000bf61070 */
[----:B------:R-:W-:-:S02]  /*02c0*/  ISETP.GE.U32.AND.EX P1, PT, R13, RZ, PT, P1 ;  /* 0x000000ff0d00720c */ /* 0x000fc40003f26110 */
[C---:B------:R-:W-:Y:S02]  /*02d0*/  ISETP.GE.U32.AND P2, PT, R16.reuse, 0x10000, PT ;  /* 0x000100001000780c */ /* 0x040fe40003f46070 */
[----:B------:R-:W-:Y:S02]  /*02e0*/  ISETP.LT.AND.EX P1, PT, R13, UR4, !P1, P3 ;  /* 0x000000040d007c0c */ /* 0x000fe4000cf21330 */
[----:B------:R-:W-:Y:S02]  /*02f0*/  ISETP.LT.U32.AND P3, PT, R16, UR12, PT ;  /* 0x0000000c10007c0c */ /* 0x000fe4000bf61070 */
[----:B------:R-:W-:Y:S02]  /*0300*/  @P0 LEA R4, P4, R23, UR6, 0x2 ;  /* 0x0000000617040c11 */ /* 0x000fe4000f8810ff */
[----:B------:R-:W-:Y:S02]  /*0310*/  ISETP.GE.U32.AND.EX P2, PT, R17, RZ, PT, P2 ;  /* 0x000000ff1100720c */ /* 0x000fe40003f46120 */
[----:B------:R-:W-:-:S02]  /*0320*/  @P0 LEA.HI.X R5, R23, UR7, R22, 0x2, P4 ;  /* 0x0000000717050c11 */ /* 0x000fc4000a0f1416 */
[----:B------:R-:W-:Y:S02]  /*0330*/  IADD3 R10, P4, R10, R23, RZ ;  /* 0x000000170a0a7210 */ /* 0x000fe40007f9e0ff */
[----:B------:R-:W-:Y:S01]  /*0340*/  ISETP.LT.AND.EX P2, PT, R17, UR4, !P2, P3 ;  /* 0x0000000411007c0c */ /* 0x000fe2000d741330 */
[----:B------:R-:W-:Y:S01]  /*0350*/  IMAD.MOV.U32 R21, RZ, RZ, RZ ;  /* 0x000000ffff157224 */ /* 0x000fe200078e00ff */
[C---:B------:R-:W-:Y:S01]  /*0360*/  ISETP.GE.U32.AND P3, PT, R10.reuse, 0x10000, PT ;  /* 0x000100000a00780c */ /* 0x040fe20003f66070 */
[----:B------:R-:W-:Y:S01]  /*0370*/  IMAD.X R11, RZ, RZ, R22, P4 ;  /* 0x000000ffff0b7224 */ /* 0x000fe200020e0616 */
[----:B------:R-:W-:Y:S01]  /*0380*/  @P0 LEA R2, P5, R23, UR8, 0x2 ;  /* 0x0000000817020c11 */ /* 0x000fe2000f8a10ff */
[----:B------:R0:W2:Y:S01]  /*0390*/  @P0 LDG.E R19, [R4.64] ;  /* 0x0000000a04130981 */ /* 0x0000a2000c1e1900 */
[----:B------:R-:W-:Y:S02]  /*03a0*/  ISETP.LT.U32.AND P4, PT, R10, UR12, PT ;  /* 0x0000000c0a007c0c */ /* 0x000fe4000bf81070 */
[----:B------:R-:W-:-:S02]  /*03b0*/  ISETP.GE.U32.AND.EX P3, PT, R11, RZ, PT, P3 ;  /* 0x000000ff0b00720c */ /* 0x000fc40003f66130 */
[----:B------:R-:W-:Y:S02]  /*03c0*/  @P0 LEA.HI.X R3, R23, UR9, R22, 0x2, P5 ;  /* 0x0000000917030c11 */ /* 0x000fe4000a8f1416 */
[C---:B------:R-:W-:Y:S02]  /*03d0*/  @P1 LEA R6, P5, R20.reuse, UR8, 0x2 ;  /* 0x0000000814061c11 */ /* 0x040fe4000f8a10ff */
[----:B------:R-:W-:Y:S01]  /*03e0*/  ISETP.LT.AND.EX P3, PT, R11, UR4, !P3, P4 ;  /* 0x000000040b007c0c */ /* 0x000fe2000df61340 */
[----:B------:R1:W3:Y:S01]  /*03f0*/  @P0 LDG.E R25, [R2.64] ;  /* 0x0000000a02190981 */ /* 0x0002e2000c1e1900 */
[C---:B------:R-:W-:Y:S02]  /*0400*/  @P1 LEA.HI.X R7, R20.reuse, UR9, R13, 0x2, P5 ;  /* 0x0000000914071c11 */ /* 0x040fe4000a8f140d */
[----:B------:R-:W-:Y:S02]  /*0410*/  @P1 LEA R8, P5, R20, UR6, 0x2 ;  /* 0x0000000614081c11 */ /* 0x000fe4000f8a10ff */
[----:B------:R-:W-:Y:S01]  /*0420*/  SHF.L.U64.HI R28, R10, 0x2, R11 ;  /* 0x000000020a1c7819 */ /* 0x000fe2000001020b */
[----:B------:R4:W5:Y:S01]  /*0430*/  @P1 LDG.E R21, [R6.64] ;  /* 0x0000000a06151981 */ /* 0x000962000c1e1900 */
[----:B------:R-:W-:Y:S01]  /*0440*/  @P1 LEA.HI.X R9, R20, UR7, R13, 0x2, P5 ;  /* 0x0000000714091c11 */ /* 0x000fe2000a8f140d */
[----:B------:R-:W-:Y:S01]  /*0450*/  IMAD.SHL.U32 R11, R10, 0x4, RZ ;  /* 0x000000040a0b7824 */ /* 0x000fe200078e00ff */
[----:B-1----:R-:W-:-:S03]  /*0460*/  @P2 LEA R2, P4, R16, UR8, 0x2 ;  /* 0x0000000810022c11 */ /* 0x002fc6000f8810ff */
[----:B------:R1:W5:Y:S01]  /*0470*/  @P1 LDG.E R18, [R8.64] ;  /* 0x0000000a08121981 */ /* 0x000362000c1e1900 */
[C-C-:B------:R-:W-:Y:S02]  /*0480*/  @P2 LEA.HI.X R3, R16.reuse, UR9, R17.reuse, 0x2, P4 ;  /* 0x0000000910032c11 */ /* 0x140fe4000a0f1411 */
[C---:B0-----:R-:W-:Y:S02]  /*0490*/  @P2 LEA R4, P4, R16.reuse, UR6, 0x2 ;  /* 0x0000000610042c11 */ /* 0x041fe4000f8810ff */
[C---:B------:R-:W-:Y:S01]  /*04a0*/  @P3 IADD3 R10, P5, R11.reuse, UR8, RZ ;  /* 0x000000080b0a3c10 */ /* 0x040fe2000ffbe0ff */
[----:B------:R-:W-:Y:S01]  /*04b0*/  CS2R R26, SRZ ;  /* 0x00000000001a7805 */ /* 0x000fe2000001ff00 */
[----:B------:R-:W-:Y:S01]  /*04c0*/  @P2 LEA.HI.X R5, R16, UR7, R17, 0x2, P4 ;  /* 0x0000000710052c11 */ /* 0x000fe2000a0f1411 */
[----:B------:R0:W5:Y:S01]  /*04d0*/  @P2 LDG.E R24, [R2.64] ;  /* 0x0000000a02182981 */ /* 0x000162000c1e1900 */
[----:B----4-:R-:W-:Y:S02]  /*04e0*/  IADD3 R6, P4, R11, UR6, RZ ;  /* 0x000000060b067c10 */ /* 0x010fe4000ff9e0ff */
[C---:B------:R-:W-:Y:S01]  /*04f0*/  @P3 IADD3.X R11, R28.reuse, UR9, RZ, P5, !PT ;  /* 0x000000091c0b3c10 */ /* 0x040fe2000affe4ff */
[----:B-1----:R-:W-:Y:S01]  /*0500*/  IMAD.MOV.U32 R8, RZ, RZ, RZ ;  /* 0x000000ffff087224 */ /* 0x002fe200078e00ff */
[----:B------:R1:W4:Y:S01]  /*0510*/  @P2 LDG.E R26, [R4.64] ;  /* 0x0000000a041a2981 */ /* 0x000322000c1e1900 */
[----:B------:R-:W-:-:S03]  /*0520*/  IADD3.X R7, R28, UR7, RZ, P4, !PT ;  /* 0x000000071c077c10 */ /* 0x000fc6000a7fe4ff */
[----:B------:R1:W4:Y:S04]  /*0530*/  @P3 LDG.E R27, [R10.64] ;  /* 0x0000000a0a1b3981 */ /* 0x000328000c1e1900 */
[----:B------:R-:W4:Y:S01]  /*0540*/  @P3 LDG.E R8, [R6.64] ;  /* 0x0000000a06083981 */ /* 0x000f22000c1e1900 */
[----:B0-----:R-:W-:-:S04]  /*0550*/  @P0 LEA R2, P6, R23, UR6, 0x2 ;  /* 0x0000000617020c11 */ /* 0x001fc8000f8c10ff */
        /* <DEDUP_REMOVED lines=10> */
[----:B------:R-:W-:Y:S01]  /*0600*/  FMUL.FTZ R9, R24, c[0x0][0xdac] ;  /* 0x00036b0018097a20 */ /* 0x000fe20000410000 */
[----:B------:R-:W-:Y:S02]  /*0610*/  FSEL R19, R19, R28, P4 ;  /* 0x0000001c13137208 */ /* 0x000fe40002000000 */
[----:B------:R-:W-:Y:S02]  /*0620*/  @P1 LEA.HI.X R5, R20, UR7, R13, 0x2, P6 ;  /* 0x0000000714051c11 */ /* 0x000fe4000b0f140d */
[----:B------:R-:W-:Y:S02]  /*0630*/  FSEL R21, R18, R21, P5 ;  /* 0x0000001512157208 */ /* 0x000fe40002800000 */
[----:B------:R-:W-:-:S02]  /*0640*/  @P2 LEA R10, P6, R16, UR6, 0x2 ;  /* 0x00000006100a2c11 */ /* 0x000fc4000f8c10ff */
[C---:B----4-:R-:W-:Y:S01]  /*0650*/  FSETP.GTU.FTZ.AND P4, PT, |R26|.reuse, +INF , PT ;  /* 0x7f8000001a00780b */ /* 0x050fe20003f9c200 */
[----:B------:R-:W-:Y:S01]  /*0660*/  FMUL.FTZ R27, R27, c[0x0][0xdac] ;  /* 0x00036b001b1b7a20 */ /* 0x000fe20000410000 */
        /* <DEDUP_REMOVED lines=20> */
.L_x_6850:
[----:B------:R-:W0:Y:S02]  /*07b0*/  S2R R12, SR_TID.X ;  /* 0x00000000000c7919 */ /* 0x000e240000002100 */
[----:B0-----:R-:W-:-:S05]  /*07c0*/  IMAD.WIDE.U32 R2, R12, 0x4, RZ ;  /* 0x000000040c027825 */ /* 0x001fca00078e00ff */
[----:B------:R-:W-:-:S04]  /*07d0*/  ISETP.GE.U32.AND P0, PT, R2, UR12, PT ;  /* 0x0000000c02007c0c */ /* 0x000fc8000bf06070 */
[----:B------:R-:W-:-:S04]  /*07e0*/  ISETP.GE.AND.EX P0, PT, R3, UR4, PT, P0 ;  /* 0x0000000403007c0c */ /* 0x000fc8000bf06300 */
[----:B------:R-:W-:-:S13]  /*07f0*/  ISETP.GT.U32.OR P0, PT, R12, 0x3fff, P0 ;  /* 0x00003fff0c00780c */ /* 0x000fda0000704470 */
[----:B------:R-:W-:Y:S05]  /*0800*/  @P0 EXIT ;  /* 0x000000000000094d */ /* 0x000fea0003800000 */
[----:B------:R-:W-:-:S04]  /*0810*/  IMAD.MOV.U32 R17, RZ, RZ, RZ ;  /* 0x000000ffff117224 */ /* 0x000fc800078e00ff */
.L_x_6852:
        /* <DEDUP_REMOVED lines=9> */
[----:B------:R-:W-:Y:S02]  /*08b0*/  FMUL.FTZ R0, R9, c[0x0][0xdac] ;  /* 0x00036b0009007a20 */ /* 0x000fe40000410000 */
[----:B------:R-:W-:Y:S01]  /*08c0*/  FMUL.FTZ R15, R10, c[0x0][0xdac] ;  /* 0x00036b000a0f7a20 */ /* 0x000fe20000410000 */
[C---:B---3--:R-:W-:Y:S01]  /*08d0*/  FSETP.GTU.FTZ.AND P0, PT, |R4|.reuse, +INF , PT ;  /* 0x7f8000000400780b */ /* 0x048fe20003f1c200 */
[----:B------:R-:W-:Y:S01]  /*08e0*/  FMUL.FTZ R10, R11, c[0x0][0xdac] ;  /* 0x00036b000b0a7a20 */ /* 0x000fe20000410000 */
[----:B------:R-:W-:-:S02]  /*08f0*/  FSETP.GT.FTZ.AND P1, PT, R4, R13, PT ;  /* 0x0000000d0400720b */ /* 0x000fc40003f34000 */
[C---:B------:R-:W-:Y:S02]  /*0900*/  FSETP.GTU.FTZ.AND P5, PT, |R5|.reuse, +INF , PT ;  /* 0x7f8000000500780b */ /* 0x040fe40003fbc200 */
[----:B------:R-:W-:Y:S02]  /*0910*/  PLOP3.LUT P0, PT, P0, P1, PT, 0xa8, 0x0 ;  /* 0x000000000000781c */ /* 0x000fe40000703570 */
[----:B------:R-:W-:Y:S02]  /*0920*/  FSETP.GT.FTZ.AND P6, PT, R5, R0, PT ;  /* 0x000000000500720b */ /* 0x000fe40003fd4000 */
[C---:B------:R-:W-:Y:S02]  /*0930*/  FSETP.GTU.FTZ.AND P3, PT, |R6|.reuse, +INF , PT ;  /* 0x7f8000000600780b */ /* 0x040fe40003f7c200 */
[----:B------:R-:W-:Y:S02]  /*0940*/  FSETP.GTU.FTZ.AND P2, PT, |R7|, +INF , PT ;  /* 0x7f8000000700780b */ /* 0x000fe40003f5c200 */
[----:B------:R-:W-:-:S02]  /*0950*/  FSETP.GT.FTZ.AND P4, PT, R6, R15, PT ;  /* 0x0000000f0600720b */ /* 0x000fc40003f94000 */
[----:B------:R-:W-:Y:S02]  /*0960*/  FSETP.GT.FTZ.AND P1, PT, R7, R10, PT ;  /* 0x0000000a0700720b */ /* 0x000fe40003f34000 */
[----:B------:R-:W-:Y:S02]  /*0970*/  FSEL R4, R4, R13, P0 ;  /* 0x0000000d04047208 */ /* 0x000fe40000000000 */
[----:B------:R-:W-:Y:S02]  /*0980*/  PLOP3.LUT P5, PT, P5, P6, PT, 0xa8, 0x0 ;  /* 0x000000000000781c */ /* 0x000fe40002fad570 */
[----:B------:R-:W-:Y:S02]  /*0990*/  IADD3 R12, P0, R12, c[0x0][0x0], RZ ;  /* 0x000000000c0c7a10 */ /* 0x000fe40007f1e0ff */
[----:B------:R-:W-:Y:S02]  /*09a0*/  PLOP3.LUT P3, PT, P3, P4, PT, 0xa8, 0x0 ;  /* 0x000000000000781c */ /* 0x000fe40001f69570 */
[----:B------:R-:W-:Y:S01]  /*09b0*/  PLOP3.LUT P1, PT, P2, P1, PT, 0xa8, 0x0 ;  /* 0x000000000000781c */ /* 0x000fe20001723570 */
[----:B------:R-:W-:Y:S01]  /*09c0*/  IMAD.X R17, RZ, RZ, R17, P0 ;  /* 0x000000ffff117224 */ /* 0x000fe200000e0611 */
[----:B------:R-:W-:Y:S01]  /*09d0*/  FSEL R5, R5, R0, P5 ;  /* 0x0000000005057208 */ /* 0x000fe20002800000 */
[----:B------:R-:W-:Y:S01]  /*09e0*/  IMAD.SHL.U32 R0, R12, 0x4, RZ ;  /* 0x000000040c007824 */ /* 0x000fe200078e00ff */
[----:B------:R-:W-:-:S02]  /*09f0*/  FSEL R6, R6, R15, P3 ;  /* 0x0000000f06067208 */ /* 0x000fc40001800000 */
[----:B------:R-:W-:Y:S02]  /*0a00*/  FSEL R7, R7, R10, P1 ;  /* 0x0000000a07077208 */ /* 0x000fe40000800000 */
[----:B------:R-:W-:Y:S02]  /*0a10*/  ISETP.GE.U32.AND P0, PT, R0, UR12, PT ;  /* 0x0000000c00007c0c */ /* 0x000fe4000bf06070 */
[C---:B------:R-:W-:Y:S01]  /*0a20*/  ISETP.LT.U32.AND P1, PT, R12.reuse, 0x4000, PT ;  /* 0x000040000c00780c */ /* 0x040fe20003f21070 */
[----:B------:R0:W-:Y:S01]  /*0a30*/  STG.E.128 [R2.64], R4 ;  /* 0x0000000402007986 */ /* 0x0001e2000c101d0a */
[----:B------:R-:W-:Y:S02]  /*0a40*/  SHF.L.U64.HI R0, R12, 0x2, R17 ;  /* 0x000000020c007819 */ /* 0x000fe40000010211 */
[----:B------:R-:W-:Y:S02]  /*0a50*/  ISETP.LT.U32.AND.EX P1, PT, R17, RZ, PT, P1 ;  /* 0x000000ff1100720c */ /* 0x000fe40003f21110 */
[----:B------:R-:W-:-:S13]  /*0a60*/  ISETP.GE.AND.EX P0, PT, R0, UR4, PT, P0 ;  /* 0x0000000400007c0c */ /* 0x000fda000bf06300 */
[----:B0-----:R-:W-:Y:S05]  /*0a70*/  @!P0 BRA P1, `(.L_x_6852) ;  /* 0xfffffda000008947 */ /* 0x001fea000083ffff */
[----:B------:R-:W-:Y:S05]  /*0a80*/  EXIT ;  /* 0x000000000000794d */ /* 0x000fea0003800000 */
.L_x_6853:
        /* <DEDUP_REMOVED lines=15> */
.L_x_8059:


//--------------------- .text._ZN2at6native55_GLOBAL__N__de093ff9_22_ForeachBinaryOpList_cu_a911ec4325multi_tensor_apply_kernelINS1_18TensorListMetadataILi2EEENS1_24BinaryOpListAlphaFunctorIdLi2ELi2ELi0EEEJNS0_7maximumIdEEdEEEvT_T0_DpT1_ --------------------------
	.section	.text._ZN2at6native55_GLOBAL__N__de093ff9_22_ForeachBinaryOpList_cu_a911ec4325multi_tensor_apply_kernelINS1_18TensorListMetadataILi2EEENS1_24BinaryOpListAlphaFunctorIdLi2ELi2ELi0EEEJNS0_7maximumIdEEdEEEvT_T0_DpT1_,"ax",@progbits
	.sectioninfo	@"SHI_REGISTERS=32"
	.align	128
.text._ZN2at6native55_GLOBAL__N__de093ff9_22_ForeachBinaryOpList_cu_a911ec4325multi_tensor_apply_kernelINS1_18TensorListMetadataILi2EEENS1_24BinaryOpListAlphaFunctorIdLi2ELi2ELi0EEEJNS0_7maximumIdEEdEEEvT_T0_DpT1_:
        .type           _ZN2at6native55_GLOBAL__N__de093ff9_22_ForeachBinaryOpList_cu_a911ec4325multi_tensor_apply_kernelINS1_18TensorListMetadataILi2EEENS1_24BinaryOpListAlphaFunctorIdLi2ELi2ELi0EEEJNS0_7maximumIdEEdEEEvT_T0_DpT1_,@function
        .size           _ZN2at6native55_GLOBAL__N__de093ff9_22_ForeachBinaryOpList_cu_a911ec4325multi_tensor_apply_kernelINS1_18TensorListMetadataILi2EEENS1_24BinaryOpListAlphaFunctorIdLi2ELi2ELi0EEEJNS0_7maximumIdEEdEEEvT_T0_DpT1_,(.L_x_8060 - _ZN2at6native55_GLOBAL__N__de093ff9_22_ForeachBinaryOpList_cu_a911ec4325multi_tensor_apply_kernelINS1_18TensorListMetadataILi2EEENS1_24BinaryOpListAlphaFunctorIdLi2ELi2ELi0EEEJNS0_7maximumIdEEdEEEvT_T0_DpT1_)
        .other          _ZN2at6native55_GLOBAL__N__de093ff9_22_ForeachBinaryOpList_cu_a911ec4325multi_tensor_apply_kernelINS1_18TensorListMetadataILi2EEENS1_24BinaryOpListAlphaFunctorIdLi2ELi2ELi0EEEJNS0_7maximumIdEEdEEEvT_T0_DpT1_,@"STO_CUDA_ENTRY STV_DEFAULT"
_ZN2at6native55_GLOBAL__N__de093ff9_22_ForeachBinaryOpList_cu_a911ec4325multi_tensor_apply_kernelINS1_18TensorListMetadataILi2EEENS1_24BinaryOpListAlphaFunctorIdLi2ELi2ELi0EEEJNS0_7maximumIdEEdEEEvT_T0_DpT1_:
        /* <DEDUP_REMOVED lines=30> */
.L_x_6855:
        /* <DEDUP_REMOVED lines=14> */
[----:B------:R-:W-:Y:S01]  /*02c0*/  IADD3 R24, P0, R3, c[0x0][0x0], RZ ;  /* 0x0000000003187a10 */ /* 0x000fe20007f1e0ff */
[----:B------:R-:W-:-:S03]  /*02d0*/  IMAD R22, R2, 0x3, RZ ;  /* 0x0000000302167824 */ /* 0x000fc600078e02ff */
[C---:B------:R-:W-:Y:S01]  /*02e0*/  ISETP.GE.U32.AND P2, PT, R24.reuse, 0x10000, PT ;  /* 0x000100001800780c */ /* 0x040fe20003f46070 */
[----:B------:R-:W-:Y:S01]  /*02f0*/  IMAD.X R5, RZ, RZ, R6, P0 ;  /* 0x000000ffff057224 */ /* 0x000fe200000e0606 */
[----:B------:R-:W-:Y:S02]  /*0300*/  ISETP.LT.U32.AND P0, PT, R24, UR14, PT ;  /* 0x0000000e18007c0c */ /* 0x000fe4000bf01070 */
[----:B------:R-:W-:Y:S01]  /*0310*/  IADD3 R22, P5, R22, R3, RZ ;  /* 0x0000000316167210 */ /* 0x000fe20007fbe0ff */
[----:B-1----:R-:W-:Y:S01]  /*0320*/  CS2R R8, SRZ ;  /* 0x0000000000087805 */ /* 0x002fe2000001ff00 */
[----:B------:R-:W-:-:S03]  /*0330*/  ISETP.GE.U32.AND.EX P2, PT, R5, RZ, PT, P2 ;  /* 0x000000ff0500720c */ /* 0x000fc60003f46120 */
[----:B------:R-:W-:Y:S01]  /*0340*/  IMAD.X R23, RZ, RZ, R6, P5 ;  /* 0x000000ffff177224 */ /* 0x000fe200028e0606 */
[----:B------:R-:W-:Y:S02]  /*0350*/  ISETP.LT.AND.EX P2, PT, R5, UR10, !P2, P0 ;  /* 0x0000000a05007c0c */ /* 0x000fe4000d741300 */
[----:B------:R-:W-:-:S04]  /*0360*/  LEA R7, P0, R2, R3, 0x1 ;  /* 0x0000000302077211 */ /* 0x000fc800078008ff */
[C---:B------:R-:W-:Y:S01]  /*0370*/  ISETP.GE.U32.AND P4, PT, R7.reuse, 0x10000, PT ;  /* 0x000100000700780c */ /* 0x040fe20003f86070 */
[----:B------:R-:W-:Y:S01]  /*0380*/  IMAD.X R4, RZ, RZ, R6, P0 ;  /* 0x000000ffff047224 */ /* 0x000fe200000e0606 */
[----:B------:R-:W-:Y:S02]  /*0390*/  ISETP.LT.U32.AND P1, PT, R7, UR14, PT ;  /* 0x0000000e07007c0c */ /* 0x000fe4000bf21070 */
[----:B------:R-:W-:Y:S02]  /*03a0*/  ISETP.GE.U32.AND P0, PT, R22, 0x10000, PT ;  /* 0x000100001600780c */ /* 0x000fe40003f06070 */
[C---:B------:R-:W-:Y:S02]  /*03b0*/  ISETP.GE.U32.AND.EX P4, PT, R4.reuse, RZ, PT, P4 ;  /* 0x000000ff0400720c */ /* 0x040fe40003f86140 */
[----:B------:R-:W-:Y:S02]  /*03c0*/  ISETP.GE.U32.AND.EX P0, PT, R23, RZ, PT, P0 ;  /* 0x000000ff1700720c */ /* 0x000fe40003f06100 */
[----:B------:R-:W-:-:S02]  /*03d0*/  ISETP.LT.AND.EX P1, PT, R4, UR10, !P4, P1 ;  /* 0x0000000a04007c0c */ /* 0x000fc4000e721310 */
[----:B------:R-:W-:Y:S02]  /*03e0*/  ISETP.LT.U32.AND P4, PT, R22, UR14, PT ;  /* 0x0000000e16007c0c */ /* 0x000fe4000bf81070 */
[C---:B------:R-:W-:Y:S02]  /*03f0*/  @P2 LEA R14, P5, R24.reuse, UR6, 0x3 ;  /* 0x00000006180e2c11 */ /* 0x040fe4000f8a18ff */
[----:B------:R-:W-:Y:S02]  /*0400*/  ISETP.LT.AND.EX P0, PT, R23, UR10, !P0, P4 ;  /* 0x0000000a17007c0c */ /* 0x000fe4000c701340 */
[C---:B------:R-:W-:Y:S02]  /*0410*/  @P2 LEA R16, P4, R24.reuse, UR8, 0x3 ;  /* 0x0000000818102c11 */ /* 0x040fe4000f8818ff */
[----:B------:R-:W-:Y:S02]  /*0420*/  @P2 LEA.HI.X R15, R24, UR7, R5, 0x3, P5 ;  /* 0x00000007180f2c11 */ /* 0x000fe4000a8f1c05 */
[C---:B------:R-:W-:Y:S01]  /*0430*/  SHF.L.U64.HI R23, R22.reuse, 0x3, R23 ;  /* 0x0000000316177819 */ /* 0x040fe20000010217 */
[----:B------:R-:W-:Y:S01]  /*0440*/  IMAD.SHL.U32 R22, R22, 0x8, RZ ;  /* 0x0000000816167824 */ /* 0x000fe200078e00ff */
[C---:B------:R-:W-:Y:S01]  /*0450*/  @P1 LEA R28, P5, R7.reuse, UR8, 0x3 ;  /* 0x00000008071c1c11 */ /* 0x040fe2000f8a18ff */
[----:B------:R1:W4:Y:S01]  /*0460*/  @P2 LDG.E.64 R8, [R14.64] ;  /* 0x0000000c0e082981 */ /* 0x000322000c1e1b00 */
[----:B------:R-:W-:Y:S01]  /*0470*/  @P2 LEA.HI.X R17, R24, UR9, R5, 0x3, P4 ;  /* 0x0000000918112c11 */ /* 0x000fe2000a0f1c05 */
[----:B0-----:R-:W-:Y:S01]  /*0480*/  CS2R R10, SRZ ;  /* 0x00000000000a7805 */ /* 0x001fe2000001ff00 */
[----:B------:R-:W-:Y:S01]  /*0490*/  @P1 LEA.HI.X R29, R7, UR9, R4, 0x3, P5 ;  /* 0x00000009071d1c11 */ /* 0x000fe2000a8f1c04 */
[----:B------:R-:W-:Y:S01]  /*04a0*/  CS2R R12, SRZ ;  /* 0x00000000000c7805 */ /* 0x000fe2000001ff00 */
[----:B------:R-:W-:-:S03]  /*04b0*/  @P0 IADD3 R26, P5, R22, UR8, RZ ;  /* 0x00000008161a0c10 */ /* 0x000fc6000ffbe0ff */
[----:B------:R0:W5:Y:S01]  /*04c0*/  @P2 LDG.E.64 R10, [R16.64] ;  /* 0x0000000c100a2981 */ /* 0x000162000c1e1b00 */
[----:B------:R-:W-:Y:S01]  /*04d0*/  @P0 IADD3.X R27, R23, UR9, RZ, P5, !PT ;  /* 0x00000009171b0c10 */ /* 0x000fe2000affe4ff */
[----:B-1----:R-:W-:Y:S02]  /*04e0*/  CS2R R14, SRZ ;  /* 0x00000000000e7805 */ /* 0x002fe4000001ff00 */
[----:B------:R1:W4:Y:S04]  /*04f0*/  @P1 LDG.E.64 R12, [R28.64] ;  /* 0x0000000c1c0c1981 */ /* 0x000328000c1e1b00 */
[----:B------:R-:W4:Y:S01]  /*0500*/  @P0 LDG.E.64 R14, [R26.64] ;  /* 0x0000000c1a0e0981 */ /* 0x000f22000c1e1b00 */
[----:B0-----:R-:W-:-:S04]  /*0510*/  @P1 LEA R16, P5, R7, UR6, 0x3 ;  /* 0x0000000607101c11 */ /* 0x001fc8000f8a18ff */
[----:B------:R-:W-:Y:S01]  /*0520*/  @P1 LEA.HI.X R17, R7, UR7, R4, 0x3, P5 ;  /* 0x0000000707111c11 */ /* 0x000fe2000a8f1c04 */
[----:B-1----:R-:W-:Y:S01]  /*0530*/  CS2R R28, SRZ ;  /* 0x00000000001c7805 */ /* 0x002fe2000001ff00 */
[----:B--2---:R-:W3:-:S06]  /*0540*/  DMUL R20, R20, c[0x0][0xdb0] ;  /* 0x00036c0014147a28 */ /* 0x004ecc0000000000 */
[----:B---3--:R-:W0:-:S06]  /*0550*/  DSETP.GT.AND P4, PT, R18, R20, PT ;  /* 0x000000141200722a */ /* 0x008e0c0003f84000 */
[----:B0-----:R-:W0:-:S06]  /*0560*/  DSETP.GTU.OR P4, PT, |R18|, +INF , P4 ;  /* 0x7ff000001200742a */ /* 0x001e0c000278c600 */
[----:B0-----:R-:W-:Y:S02]  /*0570*/  FSEL R18, R18, R20, P4 ;  /* 0x0000001412127208 */ /* 0x001fe40002000000 */
[----:B------:R-:W-:Y:S02]  /*0580*/  FSEL R19, R19, R21, P4 ;  /* 0x0000001513137208 */ /* 0x000fe40002000000 */
[----:B------:R-:W-:Y:S01]  /*0590*/  IADD3 R22, P4, R22, UR6, RZ ;  /* 0x0000000616167c10 */ /* 0x000fe2000ff9e0ff */
[----:B------:R-:W-:-:S03]  /*05a0*/  CS2R R20, SRZ ;  /* 0x0000000000147805 */ /* 0x000fc6000001ff00 */
[----:B------:R-:W-:-:S03]  /*05b0*/  IADD3.X R23, R23, UR7, RZ, P4, !PT ;  /* 0x0000000717177c10 */ /* 0x000fc6000a7fe4ff */
[----:B------:R0:W2:Y:S04]  /*05c0*/  @P1 LDG.E.64 R20, [R16.64] ;  /* 0x0000000c10141981 */ /* 0x0000a8000c1e1b00 */
[----:B------:R-:W3:Y:S01]  /*05d0*/  @P0 LDG.E.64 R28, [R22.64] ;  /* 0x0000000c161c0981 */ /* 0x000ee2000c1e1b00 */
[----:B------:R-:W-:Y:S02]  /*05e0*/  ULDC UR11, c[0x0][0x0] ;  /* 0x00000000000b7ab9 */ /* 0x000fe40000000800 */
[----:B------:R-:W-:Y:S01]  /*05f0*/  UIMAD.WIDE.U32 UR4, UR11, 0x4, UR4 ;  /* 0x000000040b0478a5 */ /* 0x000fe2000f8e0004 */
[----:B-----5:R-:W1:-:S04]  /*0600*/  DMUL R10, R10, c[0x0][0xdb0] ;  /* 0x00036c000a0a7a28 */ /* 0x020e480000000000 */
[----:B----4-:R4:W-:Y:S02]  /*0610*/  DMUL R26, R14, c[0x0][0xdb0] ;  /* 0x00036c000e1a7a28 */ /* 0x0109e40000000000 */
[C---:B----4-:R-:W-:Y:S02]  /*0620*/  @P3 LEA R14, P4, R3.reuse, UR6, 0x3 ;  /* 0x00000006030e3c11 */ /* 0x050fe4000f8818ff */
[----:B------:R-:W-:Y:S02]  /*0630*/  DMUL R12, R12, c[0x0][0xdb0] ;  /* 0x00036c000c0c7a28 */ /* 0x000fe40000000000 */
[----:B------:R-:W-:Y:S02]  /*0640*/  @P3 LEA.HI.X R15, R3, UR7, R6, 0x3, P4 ;  /* 0x00000007030f3c11 */ /* 0x000fe4000a0f1c06 */
[----:B-1----:R-:W1:Y:S01]  /*0650*/  DSETP.GT.AND P5, PT, R8, R10, PT ;  /* 0x0000000a0800722a */ /* 0x002e620003fa4000 */
[----:B0-----:R-:W-:-:S04]  /*0660*/  @P2 LEA R16, P4, R24, UR6, 0x3 ;  /* 0x0000000618102c11 */ /* 0x001fc8000f8818ff */
[----:B------:R-:W-:Y:S01]  /*0670*/  @P2 LEA.HI.X R17, R24, UR7, R5, 0x3, P4 ;  /* 0x0000000718112c11 */ /* 0x000fe2000a0f1c05 */
[----:B-1----:R-:W0:-:S06]  /*0680*/  DSETP.GTU.OR P5, PT, |R8|, +INF , P5 ;  /* 0x7ff000000800742a */ /* 0x002e0c0002fac600 */
[----:B0-----:R-:W-:Y:S02]  /*0690*/  FSEL R8, R8, R10, P5 ;  /* 0x0000000a08087208 */ /* 0x001fe40002800000 */
[----:B------:R-:W-:Y:S02]  /*06a0*/  FSEL R9, R9, R11, P5 ;  /* 0x0000000b09097208 */ /* 0x000fe40002800000 */
[----:B------:R-:W-:Y:S01]  /*06b0*/  @P1 LEA R6, P5, R7, UR6, 0x3 ;  /* 0x0000000607061c11 */ /* 0x000fe2000f8a18ff */
[----:B------:R-:W-:-:S03]  /*06c0*/  UISETP.LT.U32.AND UP1, UPT, UR4, UR14, UPT ;  /* 0x0000000e0400728c */ /* 0x000fc6000bf21070 */
[----:B------:R-:W-:Y:S01]  /*06d0*/  @P1 LEA.HI.X R7, R7, UR7, R4, 0x3, P5 ;  /* 0x0000000707071c11 */ /* 0x000fe2000a8f1c04 */
[----:B------:R-:W-:Y:S01]  /*06e0*/  UISETP.GE.U32.AND UP0, UPT, UR4, 0x10000, UPT ;  /* 0x000100000400788c */ /* 0x000fe2000bf06070 */
[----:B------:R0:W-:Y:S03]  /*06f0*/  @P3 STG.E.64 [R14.64], R18 ;  /* 0x000000120e003986 */ /* 0x0001e6000c101b0c */
[----:B------:R-:W-:Y:S01]  /*0700*/  UISETP.GE.U32.AND.EX UP0, UPT, UR5, URZ, UPT, UP0 ;  /* 0x0000003f0500728c */ /* 0x000fe2000bf06100 */
[----:B------:R0:W-:Y:S01]  /*0710*/  @P2 STG.E.64 [R16.64], R8 ;  /* 0x0000000810002986 */ /* 0x0001e2000c101b0c */
[----:B--2---:R-:W1:-:S04]  /*0720*/  DSETP.GT.AND P6, PT, R20, R12, PT ;  /* 0x0000000c1400722a */ /* 0x004e480003fc4000 */
[----:B---3--:R-:W2:-:S04]  /*0730*/  DSETP.GT.AND P4, PT, R28, R26, PT ;  /* 0x0000001a1c00722a */ /* 0x008e880003f84000 */
[----:B-1----:R-:W1:-:S04]  /*0740*/  DSETP.GTU.OR P6, PT, |R20|, +INF , P6 ;  /* 0x7ff000001400742a */ /* 0x002e4800037cc600 */
[----:B--2---:R-:W2:Y:S02]  /*0750*/  DSETP.GTU.OR P4, PT, |R28|, +INF , P4 ;  /* 0x7ff000001c00742a */ /* 0x004ea4000278c600 */
[----:B-1----:R-:W-:Y:S02]  /*0760*/  FSEL R4, R20, R12, P6 ;  /* 0x0000000c14047208 */ /* 0x002fe40003000000 */
[----:B------:R-:W-:Y:S02]  /*0770*/  FSEL R5, R21, R13, P6 ;  /* 0x0000000d15057208 */ /* 0x000fe40003000000 */
[----:B--2---:R-:W-:Y:S02]  /*0780*/  FSEL R10, R28, R26, P4 ;  /* 0x0000001a1c0a7208 */ /* 0x004fe40002000000 */
[----:B------:R-:W-:Y:S01]  /*0790*/  FSEL R11, R29, R27, P4 ;  /* 0x0000001b1d0b7208 */ /* 0x000fe20002000000 */
[----:B------:R0:W-:Y:S01]  /*07a0*/  @P1 STG.E.64 [R6.64], R4 ;  /* 0x0000000406001986 */ /* 0x0001e2000c101b0c */
[----:B------:R-:W-:-:S03]  /*07b0*/  IMAD.U32 R13, RZ, RZ, UR5 ;  /* 0x00000005ff0d7e24 */ /* 0x000fc6000f8e00ff */
[----:B------:R0:W-:Y:S01]  /*07c0*/  @P0 STG.E.64 [R22.64], R10 ;  /* 0x0000000a16000986 */ /* 0x0001e2000c101b0c */
[----:B------:R-:W-:Y:S02]  /*07d0*/  PLOP3.LUT P0, PT, PT, PT, UP1, 0x80, 0x0 ;  /* 0x000000000000781c */ /* 0x000fe40003f0f018 */
[----:B------:R-:W-:Y:S02]  /*07e0*/  PLOP3.LUT P1, PT, PT, PT, UP0, 0x80, 0x0 ;  /* 0x000000000000781c */ /* 0x000fe40003f2f008 */
[----:B------:R-:W-:Y:S01]  /*07f0*/  ISETP.LT.AND.EX P0, PT, R13, UR10, PT, P0 ;  /* 0x0000000a0d007c0c */ /* 0x000fe2000bf01300 */
[----:B------:R-:W-:-:S12]  /*0800*/  IMAD.U32 R12, RZ, RZ, UR4 ;  /* 0x00000004ff0c7e24 */ /* 0x000fd8000f8e00ff */
[----:B0-----:R-:W-:Y:S05]  /*0810*/  @!P1 BRA P0, `(.L_x_6855) ;  /* 0xfffff9c000009947 */ /* 0x001fea000003ffff */
[----:B------:R-:W-:Y:S05]  /*0820*/  EXIT ;  /* 0x000000000000794d */ /* 0x000fea0003800000 */
.L_x_6854:
[----:B------:R-:W0:Y:S02]  /*0830*/  S2R R21, SR_TID.X ;  /* 0x0000000000157919 */ /* 0x000e240000002100 */
[----:B0-----:R-:W-:-:S05]  /*0840*/  IMAD.WIDE.U32 R2, R21, 0x4, RZ ;  /* 0x0000000415027825 */ /* 0x001fca00078e00ff */
[----:B------:R-:W-:-:S04]  /*0850*/  ISETP.GE.U32.AND P0, PT, R2, UR14, PT ;  /* 0x0000000e02007c0c */ /* 0x000fc8000bf06070 */
[----:B------:R-:W-:-:S04]  /*0860*/  ISETP.GE.AND.EX P0, PT, R3, UR10, PT, P0 ;  /* 0x0000000a03007c0c */ /* 0x000fc8000bf06300 */
[----:B------:R-:W-:-:S13]  /*0870*/  ISETP.GT.U32.OR P0, PT, R21, 0x3fff, P0 ;  /* 0x00003fff1500780c */ /* 0x000fda0000704470 */
[----:B------:R-:W-:Y:S05]  /*0880*/  @P0 EXIT ;  /* 0x000000000000094d */ /* 0x000fea0003800000 */
[----:B------:R-:W-:-:S04]  /*0890*/  IMAD.MOV.U32 R0, RZ, RZ, RZ ;  /* 0x000000ffff007224 */ /* 0x000fc800078e00ff */
.L_x_6856:
        /* <DEDUP_REMOVED lines=12> */
[----:B---3--:R-:W5:-:S04]  /*0960*/  DMUL R8, R8, c[0x0][0xdb0] ;  /* 0x00036c0008087a28 */ /* 0x008f480000000000 */
[----:B------:R-:W1:-:S04]  /*0970*/  DMUL R10, R10, c[0x0][0xdb0] ;  /* 0x00036c000a0a7a28 */ /* 0x000e480000000000 */
[----:B----4-:R-:W2:-:S04]  /*0980*/  DSETP.GT.AND P0, PT, R12, R4, PT ;  /* 0x000000040c00722a */ /* 0x010e880003f04000 */
[----:B0-----:R-:W0:-:S04]  /*0990*/  DSETP.GT.AND P1, PT, R14, R6, PT ;  /* 0x000000060e00722a */ /* 0x001e080003f24000 */
[----:B-----5:R-:W-:-:S04]  /*09a0*/  DSETP.GT.AND P2, PT, R16, R8, PT ;  /* 0x000000081000722a */ /* 0x020fc80003f44000 */
[----:B-1----:R-:W-:-:S04]  /*09b0*/  DSETP.GT.AND P3, PT, R18, R10, PT ;  /* 0x0000000a1200722a */ /* 0x002fc80003f64000 */
[----:B--2---:R-:W1:-:S04]  /*09c0*/  DSETP.GTU.OR P0, PT, |R12|, +INF , P0 ;  /* 0x7ff000000c00742a */ /* 0x004e48000070c600 */
[----:B0-----:R-:W0:Y:S02]  /*09d0*/  DSETP.GTU.OR P1, PT, |R14|, +INF , P1 ;  /* 0x7ff000000e00742a */ /* 0x001e240000f2c600 */
[----:B-1----:R-:W-:Y:S02]  /*09e0*/  FSEL R4, R12, R4, P0 ;  /* 0x000000040c047208 */ /* 0x002fe40000000000 */
[----:B------:R-:W1:Y:S01]  /*09f0*/  DSETP.GTU.OR P2, PT, |R16|, +INF , P2 ;  /* 0x7ff000001000742a */ /* 0x000e62000174c600 */
[----:B------:R-:W-:Y:S02]  /*0a00*/  FSEL R5, R13, R5, P0 ;  /* 0x000000050d057208 */ /* 0x000fe40000000000 */
[----:B0-----:R-:W-:Y:S01]  /*0a10*/  FSEL R6, R14, R6, P1 ;  /* 0x000000060e067208 */ /* 0x001fe20000800000 */
[----:B------:R-:W0:Y:S01]  /*0a20*/  DSETP.GTU.OR P3, PT, |R18|, +INF , P3 ;  /* 0x7ff000001200742a */ /* 0x000e220001f6c600 */
[----:B------:R-:W-:Y:S02]  /*0a30*/  FSEL R7, R15, R7, P1 ;  /* 0x000000070f077208 */ /* 0x000fe40000800000 */
[----:B-1----:R-:W-:-:S02]  /*0a40*/  FSEL R8, R16, R8, P2 ;  /* 0x0000000810087208 */ /* 0x002fc40001000000 */
[----:B------:R-:W-:Y:S01]  /*0a50*/  FSEL R9, R17, R9, P2 ;  /* 0x0000000911097208 */ /* 0x000fe20001000000 */
[----:B------:R1:W-:Y:S01]  /*0a60*/  STG.E.128 [R2.64], R4 ;  /* 0x0000000402007986 */ /* 0x0003e2000c101d0c */
[----:B0-----:R-:W-:Y:S02]  /*0a70*/  FSEL R10, R18, R10, P3 ;  /* 0x0000000a120a7208 */ /* 0x001fe40001800000 */
[----:B------:R-:W-:Y:S02]  /*0a80*/  FSEL R11, R19, R11, P3 ;  /* 0x0000000b130b7208 */ /* 0x000fe40001800000 */
[----:B------:R-:W-:-:S04]  /*0a90*/  IADD3 R21, P0, R21, c[0x0][0x0], RZ ;  /* 0x0000000015157a10 */ /* 0x000fc80007f1e0ff */
[----:B------:R-:W-:Y:S01]  /*0aa0*/  ISETP.LT.U32.AND P1, PT, R21, 0x4000, PT ;  /* 0x000040001500780c */ /* 0x000fe20003f21070 */
[----:B------:R-:W-:-:S05]  /*0ab0*/  IMAD.X R0, RZ, RZ, R0, P0 ;  /* 0x000000ffff007224 */ /* 0x000fca00000e0600 */
[----:B------:R-:W-:Y:S01]  /*0ac0*/  ISETP.LT.U32.AND.EX P1, PT, R0, RZ, PT, P1 ;  /* 0x000000ff0000720c */ /* 0x000fe20003f21110 */
[----:B-1----:R-:W-:Y:S02]  /*0ad0*/  IMAD.MOV.U32 R4, RZ, RZ, R8 ;  /* 0x000000ffff047224 */ /* 0x002fe400078e0008 */
        /* <DEDUP_REMOVED lines=10> */
.L_x_6857:
        /* <DEDUP_REMOVED lines=16> */
.L_x_8060:


//--------------------- .text._ZN2at6native55_GLOBAL__N__de093ff9_22_ForeachBinaryOpList_cu_a911ec4325multi_tensor_apply_kernelINS1_18TensorListMetadataILi2EEENS1_24BinaryOpListAlphaFunctorIsLi2ELi2ELi0EEEJNS0_7maximumIsEEsEEEvT_T0_DpT1_ --------------------------
	.section	.text._ZN2at6native55_GLOBAL__N__de093ff9_22_ForeachBinaryOpList_cu_a911ec4325multi_tensor_apply_kernelINS1_18TensorListMetadataILi2EEENS1_24BinaryOpListAlphaFunctorIsLi2ELi2ELi0EEEJNS0_7maximumIsEEsEEEvT_T0_DpT1_,"ax",@progbits
	.sectioninfo	@"SHI_REGISTERS=32"
	.align	128
.text._ZN2at6native55_GLOBAL__N__de093ff9_22_ForeachBinaryOpList_cu_a911ec4325multi_tensor_apply_kernelINS1_18TensorListMetadataILi2EEENS1_24BinaryOpListAlphaFunctorIsLi2ELi2ELi0EEEJNS0_7maximumIsEEsEEEvT_T0_DpT1_:
        .type           _ZN2at6native55_GLOBAL__N__de093ff9_22_ForeachBinaryOpList_cu_a911ec4325multi_tensor_apply_kernelINS1_18TensorListMetadataILi2EEENS1_24BinaryOpListAlphaFunctorIsLi2ELi2ELi0EEEJNS0_7maximumIsEEsEEEvT_T0_DpT1_,@function
        .size           _ZN2at6native55_GLOBAL__N__de093ff9_22_ForeachBinaryOpList_cu_a911ec4325multi_tensor_apply_kernelINS1_18TensorListMetadataILi2EEENS1_24BinaryOpListAlphaFunctorIsLi2ELi2ELi0EEEJNS0_7maximumIsEEsEEEvT_T0_DpT1_,(.L_x_8061 - _ZN2at6native55_GLOBAL__N__de093ff9_22_ForeachBinaryOpList_cu_a911ec4325multi_tensor_apply_kernelINS1_18TensorListMetadataILi2EEENS1_24BinaryOpListAlphaFunctorIsLi2ELi2ELi0EEEJNS0_7maximumIsEEsEEEvT_T0_DpT1_)
        .other          _ZN2at6native55_GLOBAL__N__de093ff9_22_ForeachBinaryOpList_cu_a911ec4325multi_tensor_apply_kernelINS1_18TensorListMetadataILi2EEENS1_24BinaryOpListAlphaFunctorIsLi2ELi2ELi0EEEJNS0_7maximumIsEEsEEEvT_T0_DpT1_,@"STO_CUDA_ENTRY STV_DEFAULT"
_ZN2at6native55_GLOBAL__N__de093ff9_22_ForeachBinaryOpList_cu_a911ec4325multi_tensor_apply_kernelINS1_18TensorListMetadataILi2EEENS1_24BinaryOpListAlphaFunctorIsLi2ELi2ELi0EEEJNS0_7maximumIsEEsEEEvT_T0_DpT1_:
        /* <DEDUP_REMOVED lines=29> */
.L_x_6859:
        /* <DEDUP_REMOVED lines=8> */
[----:B------:R-:W-:Y:S01]  /*0250*/  ISETP.GE.U32.AND P3, PT, R26, 0x10000, PT ;  /* 0x000100001a00780c */ /* 0x000fe20003f66070 */
[--C-:B------:R-:W-:Y:S01]  /*0260*/  IMAD.X R15, RZ, RZ, R24.reuse, P2 ;  /* 0x000000ffff0f7224 */ /* 0x100fe200010e0618 */
[----:B------:R-:W-:Y:S02]  /*0270*/  ISETP.LT.AND.EX P0, PT, R24, UR5, !P0, P1 ;  /* 0x0000000518007c0c */ /* 0x000fe4000c701310 */
[-C--:B------:R-:W-:Y:S02]  /*0280*/  LEA R21, P5, R14, R17.reuse, 0x1 ;  /* 0x000000110e157211 */ /* 0x080fe400078a08ff */
[----:B------:R-:W-:Y:S02]  /*0290*/  IADD3 R4, P6, R4, R17, RZ ;  /* 0x0000001104047210 */ /* 0x000fe40007fde0ff */
[----:B------:R-:W-:Y:S01]  /*02a0*/  ISETP.LT.U32.AND P2, PT, R26, UR12, PT ;  /* 0x0000000c1a007c0c */ /* 0x000fe2000bf41070 */
[--C-:B------:R-:W-:Y:S01]  /*02b0*/  IMAD.X R22, RZ, RZ, R24.reuse, P5 ;  /* 0x000000ffff167224 */ /* 0x100fe200028e0618 */
[----:B------:R-:W-:Y:S01]  /*02c0*/  ISETP.GE.U32.AND.EX P3, PT, R15, RZ, PT, P3 ;  /* 0x000000ff0f00720c */ /* 0x000fe20003f66130 */
[----:B------:R-:W-:Y:S01]  /*02d0*/  IMAD.X R5, RZ, RZ, R24, P6 ;  /* 0x000000ffff057224 */ /* 0x000fe200030e0618 */
[----:B------:R-:W-:-:S02]  /*02e0*/  ISETP.GE.U32.AND P4, PT, R21, 0x10000, PT ;  /* 0x000100001500780c */ /* 0x000fc40003f86070 */
[----:B------:R-:W-:Y:S02]  /*02f0*/  ISETP.LT.AND.EX P2, PT, R15, UR5, !P3, P2 ;  /* 0x000000050f007c0c */ /* 0x000fe4000df41320 */
[C---:B------:R-:W-:Y:S02]  /*0300*/  @P0 LEA R2, P5, R17.reuse, UR6, 0x1 ;  /* 0x0000000611020c11 */ /* 0x040fe4000f8a08ff */
[C---:B------:R-:W-:Y:S02]  /*0310*/  ISETP.GE.U32.AND P3, PT, R4.reuse, 0x10000, PT ;  /* 0x000100000400780c */ /* 0x040fe40003f66070 */
[----:B------:R-:W-:Y:S02]  /*0320*/  @P0 LEA.HI.X R3, R17, UR7, R24, 0x1, P5 ;  /* 0x0000000711030c11 */ /* 0x000fe4000a8f0c18 */
[----:B------:R-:W-:Y:S02]  /*0330*/  ISETP.LT.U32.AND P5, PT, R4, UR12, PT ;  /* 0x0000000c04007c0c */ /* 0x000fe4000bfa1070 */
[----:B------:R-:W-:-:S02]  /*0340*/  ISETP.GE.U32.AND.EX P3, PT, R5, RZ, PT, P3 ;  /* 0x000000ff0500720c */ /* 0x000fc40003f66130 */
[----:B------:R-:W-:Y:S02]  /*0350*/  ISETP.LT.U32.AND P1, PT, R21, UR12, PT ;  /* 0x0000000c15007c0c */ /* 0x000fe4000bf21070 */
[C---:B------:R-:W-:Y:S02]  /*0360*/  ISETP.GE.U32.AND.EX P4, PT, R22.reuse, RZ, PT, P4 ;  /* 0x000000ff1600720c */ /* 0x040fe40003f86140 */
[----:B------:R-:W-:Y:S02]  /*0370*/  ISETP.LT.AND.EX P3, PT, R5, UR5, !P3, P5 ;  /* 0x0000000505007c0c */ /* 0x000fe4000df61350 */
[----:B------:R-:W-:Y:S02]  /*0380*/  ISETP.LT.AND.EX P1, PT, R22, UR5, !P4, P1 ;  /* 0x0000000516007c0c */ /* 0x000fe4000e721310 */
[----:B------:R-:W-:Y:S01]  /*0390*/  @P0 LEA R10, P6, R17, UR8, 0x1 ;  /* 0x00000008110a0c11 */ /* 0x000fe2000f8c08ff */
[----:B------:R-:W-:Y:S01]  /*03a0*/  IMAD.SHL.U32 R13, R4, 0x2, RZ ;  /* 0x00000002040d7824 */ /* 0x000fe200078e00ff */
[----:B------:R-:W-:-:S02]  /*03b0*/  @P2 LEA R6, P4, R26, UR8, 0x1 ;  /* 0x000000081a062c11 */ /* 0x000fc4000f8808ff */
[----:B------:R-:W-:Y:S02]  /*03c0*/  @P0 LEA.HI.X R11, R17, UR9, R24, 0x1, P6 ;  /* 0x00000009110b0c11 */ /* 0x000fe4000b0f0c18 */
[----:B------:R-:W-:Y:S02]  /*03d0*/  PRMT R16, RZ, 0x7610, R16 ;  /* 0x00007610ff107816 */ /* 0x000fe40000000010 */
[----:B------:R-:W-:Y:S01]  /*03e0*/  SHF.L.U64.HI R12, R4, 0x1, R5 ;  /* 0x00000001040c7819 */ /* 0x000fe20000010205 */
[----:B------:R0:W2:Y:S01]  /*03f0*/  @P0 LDG.E.U16 R29, [R10.64] ;  /* 0x0000000a0a1d0981 */ /* 0x0000a2000c1e1500 */
[----:B------:R-:W-:Y:S02]  /*0400*/  @P2 LEA.HI.X R7, R26, UR9, R15, 0x1, P4 ;  /* 0x000000091a072c11 */ /* 0x000fe4000a0f0c0f */
[----:B------:R-:W-:Y:S01]  /*0410*/  @P3 IADD3 R4, P4, R13, UR8, RZ ;  /* 0x000000080d043c10 */ /* 0x000fe2000ff9e0ff */
[----:B------:R1:W3:Y:S01]  /*0420*/  @P0 LDG.E.U16 R16, [R2.64] ;  /* 0x0000000a02100981 */ /* 0x0002e2000c1e1500 */
[----:B------:R-:W-:-:S02]  /*0430*/  @P1 LEA R8, P5, R21, UR8, 0x1 ;  /* 0x0000000815081c11 */ /* 0x000fc4000f8a08ff */
[----:B------:R-:W-:Y:S02]  /*0440*/  @P3 IADD3.X R5, R12, UR9, RZ, P4, !PT ;  /* 0x000000090c053c10 */ /* 0x000fe4000a7fe4ff */
[----:B------:R-:W-:Y:S02]  /*0450*/  PRMT R20, RZ, 0x7610, R20 ;  /* 0x00007610ff147816 */ /* 0x000fe40000000014 */
[----:B------:R-:W-:Y:S02]  /*0460*/  PRMT R23, RZ, 0x7610, R23 ;  /* 0x00007610ff177816 */ /* 0x000fe40000000017 */
[----:B-1----:R-:W-:Y:S02]  /*0470*/  IADD3 R2, P4, R13, UR6, RZ ;  /* 0x000000060d027c10 */ /* 0x002fe4000ff9e0ff */
[----:B------:R1:W4:Y:S01]  /*0480*/  @P2 LDG.E.U16 R20, [R6.64] ;  /* 0x0000000a06142981 */ /* 0x000322000c1e1500 */
[----:B------:R-:W-:Y:S02]  /*0490*/  @P1 LEA.HI.X R9, R21, UR9, R22, 0x1, P5 ;  /* 0x0000000915091c11 */ /* 0x000fe4000a8f0c16 */
[----:B------:R-:W-:-:S02]  /*04a0*/  PRMT R27, RZ, 0x7610, R27 ;  /* 0x00007610ff1b7816 */ /* 0x000fc4000000001b */
[----:B------:R-:W-:Y:S01]  /*04b0*/  IADD3.X R3, R12, UR7, RZ, P4, !PT ;  /* 0x000000070c037c10 */ /* 0x000fe2000a7fe4ff */
[----:B------:R5:W4:Y:S01]  /*04c0*/  @P1 LDG.E.U16 R23, [R8.64] ;  /* 0x0000000a08171981 */ /* 0x000b22000c1e1500 */
[C---:B0-----:R-:W-:Y:S02]  /*04d0*/  @P2 LEA R10, P4, R26.reuse, UR6, 0x1 ;  /* 0x000000061a0a2c11 */ /* 0x041fe4000f8808ff */
[C---:B------:R-:W-:Y:S01]  /*04e0*/  @P1 LEA R12, P5, R21.reuse, UR6, 0x1 ;  /* 0x00000006150c1c11 */ /* 0x040fe2000f8a08ff */
[----:B------:R0:W4:Y:S01]  /*04f0*/  @P3 LDG.E.U16 R27, [R4.64] ;  /* 0x0000000a041b3981 */ /* 0x000122000c1e1500 */
[----:B------:R-:W-:Y:S02]  /*0500*/  PRMT R28, RZ, 0x7610, R28 ;  /* 0x00007610ff1c7816 */ /* 0x000fe4000000001c */
[----:B------:R-:W-:Y:S02]  /*0510*/  @P2 LEA.HI.X R11, R26, UR7, R15, 0x1, P4 ;  /* 0x000000071a0b2c11 */ /* 0x000fe4000a0f0c0f */
[----:B------:R-:W-:-:S02]  /*0520*/  @P1 LEA.HI.X R13, R21, UR7, R22, 0x1, P5 ;  /* 0x00000007150d1c11 */ /* 0x000fc4000a8f0c16 */
[----:B-----5:R-:W-:Y:S01]  /*0530*/  PRMT R8, RZ, 0x7610, R8 ;  /* 0x00007610ff087816 */ /* 0x020fe20000000008 */
[----:B------:R5:W4:Y:S05]  /*0540*/  @P2 LDG.E.U16 R28, [R10.64] ;  /* 0x0000000a0a1c2981 */ /* 0x000b2a000c1e1500 */
[----:B------:R3:W4:Y:S01]  /*0550*/  @P1 LDG.E.U16 R8, [R12.64] ;  /* 0x0000000a0c081981 */ /* 0x000722000c1e1500 */
[----:B------:R-:W-:-:S06]  /*0560*/  PRMT R25, RZ, 0x7610, R25 ;  /* 0x00007610ff197816 */ /* 0x000fcc0000000019 */
[----:B------:R-:W4:Y:S01]  /*0570*/  @P3 LDG.E.U16 R25, [R2.64] ;  /* 0x0000000a02193981 */ /* 0x000f22000c1e1500 */
[----:B------:R-:W-:Y:S02]  /*0580*/  ULDC.U16 UR4, c[0x0][0xdaa] ;  /* 0x00036a8000047ab9 */ /* 0x000fe40000000400 */
[----:B------:R-:W-:Y:S01]  /*0590*/  UPRMT UR4, UR4, 0x9910, URZ ;  /* 0x0000991004047896 */ /* 0x000fe2000800003f */
[C---:B-1----:R-:W-:Y:S02]  /*05a0*/  @P2 LEA R6, P5, R26.reuse, UR6, 0x1 ;  /* 0x000000061a062c11 */ /* 0x042fe4000f8a08ff */
[C---:B0-----:R-:W-:Y:S02]  /*05b0*/  @P0 LEA R4, P4, R17.reuse, UR6, 0x1 ;  /* 0x0000000611040c11 */ /* 0x041fe4000f8808ff */
[----:B------:R-:W-:Y:S02]  /*05c0*/  @P2 LEA.HI.X R7, R26, UR7, R15, 0x1, P5 ;  /* 0x000000071a072c11 */ /* 0x000fe4000a8f0c0f */
[----:B------:R-:W-:-:S02]  /*05d0*/  @P0 LEA.HI.X R5, R17, UR7, R24, 0x1, P4 ;  /* 0x0000000711050c11 */ /* 0x000fc4000a0f0c18 */
[----:B-----5:R-:W-:-:S04]  /*05e0*/  @P1 LEA R10, P4, R21, UR6, 0x1 ;  /* 0x00000006150a1c11 */ /* 0x020fc8000f8808ff */
[----:B------:R-:W-:Y:S02]  /*05f0*/  @P1 LEA.HI.X R11, R21, UR7, R22, 0x1, P4 ;  /* 0x00000007150b1c11 */ /* 0x000fe4000a0f0c16 */
[----:B--2---:R-:W-:-:S05]  /*0600*/  PRMT R9, R29, 0x9910, RZ ;  /* 0x000099101d097816 */ /* 0x004fca00000000ff */
[----:B------:R-:W-:Y:S01]  /*0610*/  IMAD R9, R9, UR4, RZ ;  /* 0x0000000409097c24 */ /* 0x000fe2000f8e02ff */
[----:B---3--:R-:W-:-:S04]  /*0620*/  PRMT R12, R16, 0x9910, RZ ;  /* 0x00009910100c7816 */ /* 0x008fc800000000ff */
[----:B------:R-:W-:Y:S02]  /*0630*/  PRMT R9, R9, 0x9910, RZ ;  /* 0x0000991009097816 */ /* 0x000fe400000000ff */
[----:B----4-:R-:W-:Y:S02]  /*0640*/  PRMT R13, R20, 0x9910, RZ ;  /* 0x00009910140d7816 */ /* 0x010fe400000000ff */
[----:B------:R-:W-:Y:S02]  /*0650*/  IMNMX R9, R9, R12, !PT ;  /* 0x0000000c09097217 */ /* 0x000fe40007800200 */
[----:B------:R-:W-:Y:S01]  /*0660*/  PRMT R15, R23, 0x9910, RZ ;  /* 0x00009910170f7816 */ /* 0x000fe200000000ff */
[----:B------:R-:W-:Y:S01]  /*0670*/  IMAD R12, R13, UR4, RZ ;  /* 0x000000040d0c7c24 */ /* 0x000fe2000f8e02ff */
[----:B------:R-:W-:-:S03]  /*0680*/  PRMT R16, R27, 0x9910, RZ ;  /* 0x000099101b107816 */ /* 0x000fc600000000ff */
[----:B------:R-:W-:Y:S01]  /*0690*/  IMAD R13, R15, UR4, RZ ;  /* 0x000000040f0d7c24 */ /* 0x000fe2000f8e02ff */
[----:B------:R-:W-:Y:S02]  /*06a0*/  PRMT R12, R12, 0x9910, RZ ;  /* 0x000099100c0c7816 */ /* 0x000fe400000000ff */
[----:B------:R-:W-:Y:S02]  /*06b0*/  PRMT R28, R28, 0x9910, RZ ;  /* 0x000099101c1c7816 */ /* 0x000fe400000000ff */
[----:B------:R-:W-:Y:S01]  /*06c0*/  PRMT R17, R8, 0x9910, RZ ;  /* 0x0000991008117816 */ /* 0x000fe200000000ff */
[----:B------:R-:W-:Y:S01]  /*06d0*/  IMAD R8, R16, UR4, RZ ;  /* 0x0000000410087c24 */ /* 0x000fe2000f8e02ff */
[----:B------:R-:W-:Y:S01]  /*06e0*/  PRMT R16, R13, 0x9910, RZ ;  /* 0x000099100d107816 */ /* 0x000fe200000000ff */
[----:B------:R-:W-:Y:S02]  /*06f0*/  IMAD.MOV.U32 R15, RZ, RZ, R28 ;  /* 0x000000ffff0f7224 */ /* 0x000fe400078e001c */
[----:B------:R-:W-:Y:S01]  /*0700*/  IMAD.MOV.U32 R13, RZ, RZ, R17 ;  /* 0x000000ffff0d7224 */ /* 0x000fe200078e0011 */
[----:B------:R-:W-:Y:S01]  /*0710*/  PRMT R17, R8, 0x9910, RZ ;  /* 0x0000991008117816 */ /* 0x000fe200000000ff */
[----:B------:R-:W-:Y:S01]  /*0720*/  IMAD.MOV.U32 R8, RZ, RZ, R16 ;  /* 0x000000ffff087224 */ /* 0x000fe200078e0010 */
[----:B------:R-:W-:-:S02]  /*0730*/  IMNMX R15, R12, R15, !PT ;  /* 0x0000000f0c0f7217 */ /* 0x000fc40007800200 */
[----:B------:R-:W-:Y:S01]  /*0740*/  PRMT R25, R25, 0x9910, RZ ;  /* 0x0000991019197816 */ /* 0x000fe200000000ff */
[----:B------:R-:W-:Y:S02]  /*0750*/  IMAD.MOV.U32 R12, RZ, RZ, R17 ;  /* 0x000000ffff0c7224 */ /* 0x000fe400078e0011 */
[----:B------:R-:W-:Y:S01]  /*0760*/  IMAD.MOV.U32 R17, RZ, RZ, c[0x0][0x0] ;  /* 0x00000000ff117624 */ /* 0x000fe200078e00ff */
[----:B------:R-:W-:Y:S02]  /*0770*/  IMNMX R13, R8, R13, !PT ;  /* 0x0000000d080d7217 */ /* 0x000fe40007800200 */
[----:B------:R-:W-:Y:S01]  /*0780*/  IMNMX R25, R12, R25, !PT ;  /* 0x000000190c197217 */ /* 0x000fe20007800200 */
[----:B------:R-:W-:Y:S01]  /*0790*/  IMAD.WIDE.U32 R18, R17, 0x4, R18 ;  /* 0x0000000411127825 */ /* 0x000fe200078e0012 */
        /* <DEDUP_REMOVED lines=10> */
.L_x_6858:
[----:B------:R-:W0:Y:S02]  /*0840*/  S2R R5, SR_TID.X ;  /* 0x0000000000057919 */ /* 0x000e240000002100 */
[----:B0-----:R-:W-:-:S05]  /*0850*/  IMAD.WIDE.U32 R2, R5, 0x4, RZ ;  /* 0x0000000405027825 */ /* 0x001fca00078e00ff */
[----:B------:R-:W-:-:S04]  /*0860*/  ISETP.GE.U32.AND P0, PT, R2, UR12, PT ;  /* 0x0000000c02007c0c */ /* 0x000fc8000bf06070 */
[----:B------:R-:W-:-:S04]  /*0870*/  ISETP.GE.AND.EX P0, PT, R3, UR5, PT, P0 ;  /* 0x0000000503007c0c */ /* 0x000fc8000bf06300 */
[----:B------:R-:W-:-:S13]  /*0880*/  ISETP.GT.U32.OR P0, PT, R5, 0x3fff, P0 ;  /* 0x00003fff0500780c */ /* 0x000fda0000704470 */
[----:B------:R-:W-:Y:S05]  /*0890*/  @P0 EXIT ;  /* 0x000000000000094d */ /* 0x000fea0003800000 */
[----:B------:R-:W-:Y:S01]  /*08a0*/  IMAD.MOV.U32 R0, RZ, RZ, RZ ;  /* 0x000000ffff007224 */ /* 0x000fe200078e00ff */
[----:B------:R-:W-:Y:S02]  /*08b0*/  ULDC.U16 UR4, c[0x0][0xdaa] ;  /* 0x00036a8000047ab9 */ /* 0x000fe40000000400 */
[----:B------:R-:W-:Y:S02]  /*08c0*/  UPRMT UR4, UR4, 0x9910, URZ ;  /* 0x0000991004047896 */ /* 0x000fe4000800003f */
.L_x_6860:
        /* <DEDUP_REMOVED lines=8> */
[----:B------:R-:W-:-:S04]  /*0950*/  IADD3 R5, P0, R5, c[0x0][0x0], RZ ;  /* 0x0000000005057a10 */ /* 0x000fc80007f1e0ff */
[----:B------:R-:W-:Y:S01]  /*0960*/  ISETP.LT.U32.AND P1, PT, R5, 0x4000, PT ;  /* 0x000040000500780c */ /* 0x000fe20003f21070 */
[----:B------:R-:W-:-:S05]  /*0970*/  IMAD.X R0, RZ, RZ, R0, P0 ;  /* 0x000000ffff007224 */ /* 0x000fca00000e0600 */
[----:B------:R-:W-:Y:S02]  /*0980*/  ISETP.LT.U32.AND.EX P1, PT, R0, RZ, PT, P1 ;  /* 0x000000ff0000720c */ /* 0x000fe40003f21110 */
[C---:B--2---:R-:W-:Y:S02]  /*0990*/  PRMT R11, R7.reuse, 0xbb32, RZ ;  /* 0x0000bb32070b7816 */ /* 0x044fe400000000ff */
[----:B------:R-:W-:Y:S02]  /*09a0*/  PRMT R10, R7, 0x9910, RZ ;  /* 0x00009910070a7816 */ /* 0x000fe400000000ff */
[C---:B---3--:R-:W-:Y:S02]  /*09b0*/  PRMT R14, R8.reuse, 0xbb32, RZ ;  /* 0x0000bb32080e7816 */ /* 0x048fe400000000ff */
[----:B------:R-:W-:Y:S01]  /*09c0*/  PRMT R15, R8, 0x9910, RZ ;  /* 0x00009910080f7816 */ /* 0x000fe200000000ff */
[----:B------:R-:W-:Y:S01]  /*09d0*/  IMAD.MOV.U32 R8, RZ, RZ, R11 ;  /* 0x000000ffff087224 */ /* 0x000fe200078e000b */
[----:B------:R-:W-:-:S02]  /*09e0*/  PRMT R4, R6, 0x9910, RZ ;  /* 0x0000991006047816 */ /* 0x000fc400000000ff */
[C---:B------:R-:W-:Y:S01]  /*09f0*/  PRMT R12, R9.reuse, 0xbb32, RZ ;  /* 0x0000bb32090c7816 */ /* 0x040fe200000000ff */
[----:B------:R-:W-:Y:S01]  /*0a00*/  IMAD R8, R8, UR4, RZ ;  /* 0x0000000408087c24 */ /* 0x000fe2000f8e02ff */
[----:B------:R-:W-:Y:S01]  /*0a10*/  PRMT R13, R9, 0x9910, RZ ;  /* 0x00009910090d7816 */ /* 0x000fe200000000ff */
[----:B------:R-:W-:Y:S01]  /*0a20*/  IMAD.MOV.U32 R9, RZ, RZ, R10 ;  /* 0x000000ffff097224 */ /* 0x000fe200078e000a */
[----:B------:R-:W-:Y:S01]  /*0a30*/  PRMT R6, R6, 0xbb32, RZ ;  /* 0x0000bb3206067816 */ /* 0x000fe200000000ff */
[----:B------:R-:W-:Y:S01]  /*0a40*/  IMAD R4, R4, UR4, RZ ;  /* 0x0000000404047c24 */ /* 0x000fe2000f8e02ff */
[----:B------:R-:W-:Y:S01]  /*0a50*/  PRMT R8, R8, 0x9910, RZ ;  /* 0x0000991008087816 */ /* 0x000fe200000000ff */
[----:B------:R-:W-:Y:S02]  /*0a60*/  IMAD R7, R9, UR4, RZ ;  /* 0x0000000409077c24 */ /* 0x000fe4000f8e02ff */
[----:B------:R-:W-:Y:S01]  /*0a70*/  IMAD R6, R6, UR4, RZ ;  /* 0x0000000406067c24 */ /* 0x000fe2000f8e02ff */
[----:B------:R-:W-:Y:S01]  /*0a80*/  PRMT R9, R4, 0x9910, RZ ;  /* 0x0000991004097816 */ /* 0x000fe200000000ff */
[----:B------:R-:W-:Y:S01]  /*0a90*/  IMAD.MOV.U32 R11, RZ, RZ, R12 ;  /* 0x000000ffff0b7224 */ /* 0x000fe200078e000c */
[----:B------:R-:W-:Y:S01]  /*0aa0*/  PRMT R7, R7, 0x9910, RZ ;  /* 0x0000991007077816 */ /* 0x000fe200000000ff */
[----:B------:R-:W-:Y:S01]  /*0ab0*/  IMAD.MOV.U32 R10, RZ, RZ, R13 ;  /* 0x000000ffff0a7224 */ /* 0x000fe200078e000d */
[----:B------:R-:W-:Y:S01]  /*0ac0*/  PRMT R6, R6, 0x9910, RZ ;  /* 0x0000991006067816 */ /* 0x000fe200000000ff */
[----:B------:R-:W-:-:S02]  /*0ad0*/  IMAD.MOV.U32 R4, RZ, RZ, R8 ;  /* 0x000000ffff047224 */ /* 0x000fc400078e0008 */
[----:B------:R-:W-:Y:S01]  /*0ae0*/  IMAD.MOV.U32 R13, RZ, RZ, R14 ;  /* 0x000000ffff0d7224 */ /* 0x000fe200078e000e */
[----:B------:R-:W-:Y:S01]  /*0af0*/  IMNMX R7, R7, R10, !PT ;  /* 0x0000000a07077217 */ /* 0x000fe20007800200 */
[----:B------:R-:W-:Y:S01]  /*0b00*/  IMAD.MOV.U32 R12, RZ, RZ, R15 ;  /* 0x000000ffff0c7224 */ /* 0x000fe200078e000f */
[----:B------:R-:W-:Y:S02]  /*0b10*/  IMNMX R4, R4, R11, !PT ;  /* 0x0000000b04047217 */ /* 0x000fe40007800200 */
[----:B------:R-:W-:Y:S02]  /*0b20*/  IMNMX R6, R6, R13, !PT ;  /* 0x0000000d06067217 */ /* 0x000fe40007800200 */
[----:B------:R-:W-:Y:S02]  /*0b30*/  IMNMX R9, R9, R12, !PT ;  /* 0x0000000c09097217 */ /* 0x000fe40007800200 */
[----:B------:R-:W-:Y:S01]  /*0b40*/  PRMT R7, R7, 0x5410, R4 ;  /* 0x0000541007077816 */ /* 0x000fe20000000004 */
[----:B------:R-:W-:Y:S01]  /*0b50*/  IMAD.SHL.U32 R4, R5, 0x4, RZ ;  /* 0x0000000405047824 */ /* 0x000fe200078e00ff */
[----:B------:R-:W-:-:S04]  /*0b60*/  PRMT R6, R9, 0x5410, R6 ;  /* 0x0000541009067816 */ /* 0x000fc80000000006 */
[----:B------:R-:W-:Y:S01]  /*0b70*/  ISETP.GE.U32.AND P0, PT, R4, UR12, PT ;  /* 0x0000000c04007c0c */ /* 0x000fe2000bf06070 */
[----:B------:R0:W-:Y:S01]  /*0b80*/  STG.E.64 [R2.64], R6 ;  /* 0x0000000602007986 */ /* 0x0001e2000c101b0a */
[----:B------:R-:W-:-:S04]  /*0b90*/  SHF.L.U64.HI R4, R5, 0x2, R0 ;  /* 0x0000000205047819 */ /* 0x000fc80000010200 */
[----:B------:R-:W-:-:S13]  /*0ba0*/  ISETP.GE.AND.EX P0, PT, R4, UR5, PT, P0 ;  /* 0x0000000504007c0c */ /* 0x000fda000bf06300 */
[----:B0-----:R-:W-:Y:S05]  /*0bb0*/  @!P0 BRA P1, `(.L_x_6860) ;  /* 0xfffffd1000008947 */ /* 0x001fea000083ffff */
[----:B------:R-:W-:Y:S05]  /*0bc0*/  EXIT ;  /* 0x000000000000794d */ /* 0x000fea0003800000 */
.L_x_6861:
        /* <DEDUP_REMOVED lines=11> */
.L_x_8061:


//--------------------- .text._ZN2at6native55_GLOBAL__N__de093ff9_22_ForeachBinaryOpList_cu_a911ec4325multi_tensor_apply_kernelINS1_18TensorListMetadataILi2EEENS1_24BinaryOpListAlphaFunctorIlLi2ELi2ELi0EEEJNS0_7maximumIlEElEEEvT_T0_DpT1_ --------------------------
	.section	.text._ZN2at6native55_GLOBAL__N__de093ff9_22_ForeachBinaryOpList_cu_a911ec4325multi_tensor_apply_kernelINS1_18TensorListMetadataILi2EEENS1_24BinaryOpListAlphaFunctorIlLi2ELi2ELi0EEEJNS0_7maximumIlEElEEEvT_T0_DpT1_,"ax",@progbits
	.sectioninfo	@"SHI_REGISTERS=32"
	.align	128
.text._ZN2at6native55_GLOBAL__N__de093ff9_22_ForeachBinaryOpList_cu_a911ec4325multi_tensor_apply_kernelINS1_18TensorListMetadataILi2EEENS1_24BinaryOpListAlphaFunctorIlLi2ELi2ELi0EEEJNS0_7maximumIlEElEEEvT_T0_DpT1_:
        .type           _ZN2at6native55_GLOBAL__N__de093ff9_22_ForeachBinaryOpList_cu_a911ec4325multi_tensor_apply_kernelINS1_18TensorListMetadataILi2EEENS1_24BinaryOpListAlphaFunctorIlLi2ELi2ELi0EEEJNS0_7maximumIlEElEEEvT_T0_DpT1_,@function
        .size           _ZN2at6native55_GLOBAL__N__de093ff9_22_ForeachBinaryOpList_cu_a911ec4325multi_tensor_apply_kernelINS1_18TensorListMetadataILi2EEENS1_24BinaryOpListAlphaFunctorIlLi2ELi2ELi0EEEJNS0_7maximumIlEElEEEvT_T0_DpT1_,(.L_x_8062 - _ZN2at6native55_GLOBAL__N__de093ff9_22_ForeachBinaryOpList_cu_a911ec4325multi_tensor_apply_kernelINS1_18TensorListMetadataILi2EEENS1_24BinaryOpListAlphaFunctorIlLi2ELi2ELi0EEEJNS0_7maximumIlEElEEEvT_T0_DpT1_)
        .other          _ZN2at6native55_GLOBAL__N__de093ff9_22_ForeachBinaryOpList_cu_a911ec4325multi_tensor_apply_kernelINS1_18TensorListMetadataILi2EEENS1_24BinaryOpListAlphaFunctorIlLi2ELi2ELi0EEEJNS0_7maximumIlEElEEEvT_T0_DpT1_,@"STO_CUDA_ENTRY STV_DEFAULT"
_ZN2at6native55_GLOBAL__N__de093ff9_22_ForeachBinaryOpList_cu_a911ec4325multi_tensor_apply_kernelINS1_18TensorListMetadataILi2EEENS1_24BinaryOpListAlphaFunctorIlLi2ELi2ELi0EEEJNS0_7maximumIlEElEEEvT_T0_DpT1_:
        /* <DEDUP_REMOVED lines=30> */
.L_x_6863:
        /* <DEDUP_REMOVED lines=17> */
[----:B0-----:R-:W-:Y:S01]  /*02f0*/  CS2R R10, SRZ ;  /* 0x00000000000a7805 */ /* 0x001fe2000001ff00 */
[C---:B------:R-:W-:Y:S01]  /*0300*/  ISETP.GE.U32.AND P0, PT, R26.reuse, 0x10000, PT ;  /* 0x000100001a00780c */ /* 0x040fe20003f06070 */
[--C-:B------:R-:W-:Y:S01]  /*0310*/  IMAD.X R5, RZ, RZ, R4.reuse, P1 ;  /* 0x000000ffff057224 */ /* 0x100fe200008e0604 */
[----:B------:R-:W-:Y:S01]  /*0320*/  ISETP.LT.U32.AND P1, PT, R26, UR14, PT ;  /* 0x0000000e1a007c0c */ /* 0x000fe2000bf21070 */
[----:B------:R-:W-:Y:S01]  /*0330*/  IMAD.X R3, RZ, RZ, R4, P3 ;  /* 0x000000ffff037224 */ /* 0x000fe200018e0604 */
[----:B------:R-:W-:Y:S01]  /*0340*/  ISETP.LT.U32.AND P3, PT, R6, UR14, PT ;  /* 0x0000000e06007c0c */ /* 0x000fe2000bf61070 */
[----:B-1----:R-:W-:Y:S01]  /*0350*/  CS2R R8, SRZ ;  /* 0x0000000000087805 */ /* 0x002fe2000001ff00 */
[----:B------:R-:W-:-:S04]  /*0360*/  ISETP.GE.U32.AND.EX P0, PT, R5, RZ, PT, P0 ;  /* 0x000000ff0500720c */ /* 0x000fc80003f06100 */
        /* <DEDUP_REMOVED lines=8> */
[C-C-:B------:R-:W-:Y:S02]  /*03f0*/  @P0 LEA.HI.X R15, R26.reuse, UR9, R5.reuse, 0x3, P4 ;  /* 0x000000091a0f0c11 */ /* 0x140fe4000a0f1c05 */
[----:B------:R-:W-:-:S02]  /*0400*/  @P0 LEA.HI.X R13, R26, UR7, R5, 0x3, P3 ;  /* 0x000000071a0d0c11 */ /* 0x000fc400098f1c05 */
[C---:B------:R-:W-:Y:S01]  /*0410*/  ISETP.GE.U32.AND P3, PT, R21.reuse, 0x10000, PT ;  /* 0x000100001500780c */ /* 0x040fe20003f66070 */
[C---:B------:R-:W-:Y:S01]  /*0420*/  IMAD.SHL.U32 R20, R21.reuse, 0x8, RZ ;  /* 0x0000000815147824 */ /* 0x040fe200078e00ff */
[----:B------:R-:W-:Y:S01]  /*0430*/  @P1 LEA R28, P4, R6, UR6, 0x3 ;  /* 0x00000006061c1c11 */ /* 0x000fe2000f8818ff */
[----:B------:R0:W4:Y:S01]  /*0440*/  @P0 LDG.E.64 R8, [R12.64] ;  /* 0x0000000c0c080981 */ /* 0x000122000c1e1b00 */
[----:B------:R-:W-:Y:S02]  /*0450*/  ISETP.GE.U32.AND.EX P3, PT, R24, RZ, PT, P3 ;  /* 0x000000ff1800720c */ /* 0x000fe40003f66130 */
[C---:B------:R-:W-:Y:S01]  /*0460*/  @P1 LEA.HI.X R29, R6.reuse, UR7, R3, 0x3, P4 ;  /* 0x00000007061d1c11 */ /* 0x040fe2000a0f1c03 */
[----:B------:R1:W5:Y:S01]  /*0470*/  @P0 LDG.E.64 R10, [R14.64] ;  /* 0x0000000c0e0a0981 */ /* 0x000362000c1e1b00 */
[----:B------:R-:W-:Y:S02]  /*0480*/  ISETP.LT.U32.AND P4, PT, R21, UR14, PT ;  /* 0x0000000e15007c0c */ /* 0x000fe4000bf81070 */
[----:B------:R-:W-:-:S02]  /*0490*/  @P1 LEA R22, P5, R6, UR8, 0x3 ;  /* 0x0000000806161c11 */ /* 0x000fc4000f8a18ff */
[----:B------:R-:W-:Y:S01]  /*04a0*/  ISETP.LT.AND.EX P3, PT, R24, UR10, !P3, P4 ;  /* 0x0000000a18007c0c */ /* 0x000fe2000df61340 */
[----:B0-----:R-:W-:Y:S01]  /*04b0*/  CS2R R12, SRZ ;  /* 0x00000000000c7805 */ /* 0x001fe2000001ff00 */
[----:B------:R-:W-:Y:S02]  /*04c0*/  @P1 LEA.HI.X R23, R6, UR9, R3, 0x3, P5 ;  /* 0x0000000906171c11 */ /* 0x000fe4000a8f1c03 */
[----:B------:R-:W-:-:S03]  /*04d0*/  SHF.L.U64.HI R21, R21, 0x3, R24 ;  /* 0x0000000315157819 */ /* 0x000fc60000010218 */
[----:B------:R0:W4:Y:S01]  /*04e0*/  @P1 LDG.E.64 R12, [R28.64] ;  /* 0x0000000c1c0c1981 */ /* 0x000122000c1e1b00 */
[----:B-1----:R-:W-:-:S06]  /*04f0*/  CS2R R14, SRZ ;  /* 0x00000000000e7805 */ /* 0x002fcc000001ff00 */
[----:B------:R1:W4:Y:S01]  /*0500*/  @P1 LDG.E.64 R14, [R22.64] ;  /* 0x0000000c160e1981 */ /* 0x000322000c1e1b00 */
[----:B0-----:R-:W-:-:S04]  /*0510*/  @P3 IADD3 R28, P5, R20, UR8, RZ ;  /* 0x00000008141c3c10 */ /* 0x001fc8000ffbe0ff */
[----:B------:R-:W-:Y:S02]  /*0520*/  @P3 IADD3.X R29, R21, UR9, RZ, P5, !PT ;  /* 0x00000009151d3c10 */ /* 0x000fe4000affe4ff */
[----:B------:R-:W-:Y:S01]  /*0530*/  IADD3 R20, P5, R20, UR6, RZ ;  /* 0x0000000614147c10 */ /* 0x000fe2000ffbe0ff */
[----:B-1----:R-:W-:-:S03]  /*0540*/  CS2R R22, SRZ ;  /* 0x0000000000167805 */ /* 0x002fc6000001ff00 */
[----:B------:R-:W-:-:S05]  /*0550*/  IADD3.X R21, R21, UR7, RZ, P5, !PT ;  /* 0x0000000715157c10 */ /* 0x000fca000affe4ff */
[----:B------:R-:W4:Y:S01]  /*0560*/  @P3 LDG.E.64 R22, [R20.64] ;  /* 0x0000000c14163981 */ /* 0x000f22000c1e1b00 */
[----:B--2---:R-:W-:-:S04]  /*0570*/  IMAD R19, R19, c[0x0][0xdb0], RZ ;  /* 0x00036c0013137a24 */ /* 0x004fc800078e02ff */
[C---:B------:R-:W-:Y:S02]  /*0580*/  IMAD R25, R18.reuse, c[0x0][0xdb4], R19 ;  /* 0x00036d0012197a24 */ /* 0x040fe400078e0213 */
[----:B------:R-:W-:-:S04]  /*0590*/  IMAD.WIDE.U32 R18, R18, c[0x0][0xdb0], RZ ;  /* 0x00036c0012127a25 */ /* 0x000fc800078e00ff */
[----:B------:R-:W-:Y:S01]  /*05a0*/  IMAD.IADD R25, R19, 0x1, R25 ;  /* 0x0000000113197824 */ /* 0x000fe200078e0219 */
[----:B---3--:R-:W-:-:S04]  /*05b0*/  ISETP.GT.U32.AND P4, PT, R16, R18, PT ;  /* 0x000000121000720c */ /* 0x008fc80003f84070 */
[----:B------:R-:W-:-:S04]  /*05c0*/  ISETP.GT.AND.EX P4, PT, R17, R25, PT, P4 ;  /* 0x000000191100720c */ /* 0x000fc80003f84340 */
[----:B------:R-:W-:Y:S02]  /*05d0*/  SEL R16, R16, R18, P4 ;  /* 0x0000001210107207 */ /* 0x000fe40002000000 */
[----:B------:R-:W-:-:S06]  /*05e0*/  CS2R R18, SRZ ;  /* 0x0000000000127805 */ /* 0x000fcc000001ff00 */
[----:B------:R-:W2:Y:S01]  /*05f0*/  @P3 LDG.E.64 R18, [R28.64] ;  /* 0x0000000c1c123981 */ /* 0x000ea2000c1e1b00 */
[----:B------:R-:W-:Y:S02]  /*0600*/  SEL R17, R17, R25, P4 ;  /* 0x0000001911117207 */ /* 0x000fe40002000000 */
[----:B------:R-:W-:-:S04]  /*0610*/  @P2 LEA R24, P4, R7, UR6, 0x3 ;  /* 0x0000000607182c11 */ /* 0x000fc8000f8818ff */
[----:B------:R-:W-:Y:S02]  /*0620*/  @P2 LEA.HI.X R25, R7, UR7, R4, 0x3, P4 ;  /* 0x0000000707192c11 */ /* 0x000fe4000a0f1c04 */
[----:B------:R-:W-:-:S03]  /*0630*/  @P0 LEA R4, P4, R26, UR6, 0x3 ;  /* 0x000000061a040c11 */ /* 0x000fc6000f8818ff */
[----:B------:R0:W-:Y:S01]  /*0640*/  @P2 STG.E.64 [R24.64], R16 ;  /* 0x0000001018002986 */ /* 0x0001e2000c101b0c */
[----:B------:R-:W-:Y:S01]  /*0650*/  @P0 LEA.HI.X R5, R26, UR7, R5, 0x3, P4 ;  /* 0x000000071a050c11 */ /* 0x000fe2000a0f1c05 */
[----:B-----5:R-:W-:-:S04]  /*0660*/  IMAD R7, R11, c[0x0][0xdb0], RZ ;  /* 0x00036c000b077a24 */ /* 0x020fc800078e02ff */
[C---:B------:R-:W-:Y:S02]  /*0670*/  IMAD R7, R10.reuse, c[0x0][0xdb4], R7 ;  /* 0x00036d000a077a24 */ /* 0x040fe400078e0207 */
[----:B------:R-:W-:-:S04]  /*0680*/  IMAD.WIDE.U32 R10, R10, c[0x0][0xdb0], RZ ;  /* 0x00036c000a0a7a25 */ /* 0x000fc800078e00ff */
[----:B------:R-:W-:Y:S02]  /*0690*/  IMAD.IADD R11, R11, 0x1, R7 ;  /* 0x000000010b0b7824 */ /* 0x000fe400078e0207 */
[----:B----4-:R-:W-:-:S04]  /*06a0*/  IMAD R27, R15, c[0x0][0xdb0], RZ ;  /* 0x00036c000f1b7a24 */ /* 0x010fc800078e02ff */
[C---:B------:R-:W-:Y:S02]  /*06b0*/  IMAD R27, R14.reuse, c[0x0][0xdb4], R27 ;  /* 0x00036d000e1b7a24 */ /* 0x040fe400078e021b */
[----:B------:R-:W-:Y:S01]  /*06c0*/  IMAD.WIDE.U32 R14, R14, c[0x0][0xdb0], RZ ;  /* 0x00036c000e0e7a25 */ /* 0x000fe200078e00ff */
[----:B------:R-:W-:-:S03]  /*06d0*/  ISETP.GT.U32.AND P5, PT, R8, R10, PT ;  /* 0x0000000a0800720c */ /* 0x000fc60003fa4070 */
[----:B------:R-:W-:Y:S01]  /*06e0*/  IMAD.IADD R27, R15, 0x1, R27 ;  /* 0x000000010f1b7824 */ /* 0x000fe200078e021b */
[----:B------:R-:W-:Y:S01]  /*06f0*/  ISETP.GT.U32.AND P2, PT, R12, R14, PT ;  /* 0x0000000e0c00720c */ /* 0x000fe20003f44070 */
[----:B------:R-:W-:Y:S01]  /*0700*/  ULDC UR11, c[0x0][0x0] ;  /* 0x00000000000b7ab9 */ /* 0x000fe20000000800 */
[----:B------:R-:W-:Y:S01]  /*0710*/  ISETP.GT.AND.EX P5, PT, R9, R11, PT, P5 ;  /* 0x0000000b0900720c */ /* 0x000fe20003fa4350 */
[----:B------:R-:W-:Y:S01]  /*0720*/  UIMAD.WIDE.U32 UR4, UR11, 0x4, UR4 ;  /* 0x000000040b0478a5 */ /* 0x000fe2000f8e0004 */
[----:B0-----:R-:W-:Y:S02]  /*0730*/  @P1 LEA R16, P6, R6, UR6, 0x3 ;  /* 0x0000000606101c11 */ /* 0x001fe4000f8c18ff */
[----:B------:R-:W-:Y:S02]  /*0740*/  ISETP.GT.AND.EX P2, PT, R13, R27, PT, P2 ;  /* 0x0000001b0d00720c */ /* 0x000fe40003f44320 */
[----:B------:R-:W-:Y:S02]  /*0750*/  SEL R10, R8, R10, P5 ;  /* 0x0000000a080a7207 */ /* 0x000fe40002800000 */
[----:B------:R-:W-:Y:S01]  /*0760*/  SEL R11, R9, R11, P5 ;  /* 0x0000000b090b7207 */ /* 0x000fe20002800000 */
[----:B------:R-:W-:Y:S01]  /*0770*/  UISETP.LT.U32.AND UP1, UPT, UR4, UR14, UPT ;  /* 0x0000000e0400728c */ /* 0x000fe2000bf21070 */
[----:B------:R-:W-:Y:S01]  /*0780*/  @P1 LEA.HI.X R17, R6, UR7, R3, 0x3, P6 ;  /* 0x0000000706111c11 */ /* 0x000fe2000b0f1c03 */
[----:B------:R-:W-:Y:S01]  /*0790*/  UISETP.GE.U32.AND UP0, UPT, UR4, 0x10000, UPT ;  /* 0x000100000400788c */ /* 0x000fe2000bf06070 */
[----:B------:R-:W-:-:S02]  /*07a0*/  SEL R14, R12, R14, P2 ;  /* 0x0000000e0c0e7207 */ /* 0x000fc40001000000 */
[----:B------:R-:W-:Y:S01]  /*07b0*/  SEL R15, R13, R27, P2 ;  /* 0x0000001b0d0f7207 */ /* 0x000fe20001000000 */
[----:B------:R0:W-:Y:S01]  /*07c0*/  @P0 STG.E.64 [R4.64], R10 ;  /* 0x0000000a04000986 */ /* 0x0001e2000c101b0c */
[----:B------:R-:W-:Y:S01]  /*07d0*/  UISETP.GE.U32.AND.EX UP0, UPT, UR5, URZ, UPT, UP0 ;  /* 0x0000003f0500728c */ /* 0x000fe2000bf06100 */
[----:B------:R-:W-:Y:S02]  /*07e0*/  PLOP3.LUT P0, PT, PT, PT, UP1, 0x80, 0x0 ;  /* 0x000000000000781c */ /* 0x000fe40003f0f018 */
[----:B------:R0:W-:Y:S03]  /*07f0*/  @P1 STG.E.64 [R16.64], R14 ;  /* 0x0000000e10001986 */ /* 0x0001e6000c101b0c */
[----:B------:R-:W-:Y:S01]  /*0800*/  PLOP3.LUT P1, PT, PT, PT, UP0, 0x80, 0x0 ;  /* 0x000000000000781c */ /* 0x000fe20003f2f008 */
[----:B------:R-:W-:Y:S02]  /*0810*/  IMAD.U32 R6, RZ, RZ, UR4 ;  /* 0x00000004ff067e24 */ /* 0x000fe4000f8e00ff */
[----:B--2---:R-:W-:-:S04]  /*0820*/  IMAD R19, R19, c[0x0][0xdb0], RZ ;  /* 0x00036c0013137a24 */ /* 0x004fc800078e02ff */
[C---:B------:R-:W-:Y:S02]  /*0830*/  IMAD R29, R18.reuse, c[0x0][0xdb4], R19 ;  /* 0x00036d00121d7a24 */ /* 0x040fe400078e0213 */
[----:B------:R-:W-:-:S04]  /*0840*/  IMAD.WIDE.U32 R18, R18, c[0x0][0xdb0], RZ ;  /* 0x00036c0012127a25 */ /* 0x000fc800078e00ff */
[----:B------:R-:W-:Y:S01]  /*0850*/  IMAD.IADD R7, R19, 0x1, R29 ;  /* 0x0000000113077824 */ /* 0x000fe200078e021d */
[----:B------:R-:W-:-:S04]  /*0860*/  ISETP.GT.U32.AND P4, PT, R22, R18, PT ;  /* 0x000000121600720c */ /* 0x000fc80003f84070 */
        /* <DEDUP_REMOVED lines=8> */
.L_x_6862:
[----:B------:R-:W0:Y:S02]  /*08f0*/  S2R R23, SR_TID.X ;  /* 0x0000000000177919 */ /* 0x000e240000002100 */
[----:B0-----:R-:W-:-:S05]  /*0900*/  IMAD.WIDE.U32 R2, R23, 0x4, RZ ;  /* 0x0000000417027825 */ /* 0x001fca00078e00ff */
[----:B------:R-:W-:-:S04]  /*0910*/  ISETP.GE.U32.AND P0, PT, R2, UR14, PT ;  /* 0x0000000e02007c0c */ /* 0x000fc8000bf06070 */
[----:B------:R-:W-:-:S04]  /*0920*/  ISETP.GE.AND.EX P0, PT, R3, UR10, PT, P0 ;  /* 0x0000000a03007c0c */ /* 0x000fc8000bf06300 */
[----:B------:R-:W-:-:S13]  /*0930*/  ISETP.GT.U32.OR P0, PT, R23, 0x3fff, P0 ;  /* 0x00003fff1700780c */ /* 0x000fda0000704470 */
[----:B------:R-:W-:Y:S05]  /*0940*/  @P0 EXIT ;  /* 0x000000000000094d */ /* 0x000fea0003800000 */
[----:B------:R-:W-:-:S04]  /*0950*/  IMAD.MOV.U32 R0, RZ, RZ, RZ ;  /* 0x000000ffff007224 */ /* 0x000fc800078e00ff */
.L_x_6864:
[C---:B0-----:R-:W-:Y:S01]  /*0960*/  IMAD.SHL.U32 R20, R23.reuse, 0x20, RZ ;  /* 0x0000002017147824 */ /* 0x041fe200078e00ff */
[----:B------:R-:W-:-:S04]  /*0970*/  SHF.L.U64.HI R2, R23, 0x5, R0 ;  /* 0x0000000517027819 */ /* 0x000fc80000010200 */
[----:B------:R-:W-:-:S04]  /*0980*/  IADD3 R24, P0, R20, UR8, RZ ;  /* 0x0000000814187c10 */ /* 0x000fc8000ff1e0ff */
[----:B------:R-:W-:Y:S02]  /*0990*/  IADD3.X R25, R2, UR9, RZ, P0, !PT ;  /* 0x0000000902197c10 */ /* 0x000fe400087fe4ff */
[----:B------:R-:W-:-:S03]  /*09a0*/  IADD3 R20, P0, R20, UR6, RZ ;  /* 0x0000000614147c10 */ /* 0x000fc6000ff1e0ff */
[----:B------:R-:W2:Y:S01]  /*09b0*/  LDG.E.128 R4, [R24.64] ;  /* 0x0000000c18047981 */ /* 0x000ea2000c1e1d00 */
[----:B------:R-:W-:-:S03]  /*09c0*/  IADD3.X R21, R2, UR7, RZ, P0, !PT ;  /* 0x0000000702157c10 */ /* 0x000fc600087fe4ff */
[----:B------:R-:W3:Y:S04]  /*09d0*/  LDG.E.128 R8, [R24.64+0x10] ;  /* 0x0000100c18087981 */ /* 0x000ee8000c1e1d00 */
[----:B------:R-:W4:Y:S04]  /*09e0*/  LDG.E.128 R12, [R20.64] ;  /* 0x0000000c140c7981 */ /* 0x000f28000c1e1d00 */
[----:B------:R-:W5:Y:S01]  /*09f0*/  LDG.E.128 R16, [R20.64+0x10] ;  /* 0x0000100c14107981 */ /* 0x000f62000c1e1d00 */
[----:B--2---:R-:W-:Y:S02]  /*0a00*/  IMAD R27, R7, c[0x0][0xdb0], RZ ;  /* 0x00036c00071b7a24 */ /* 0x004fe400078e02ff */
[----:B------:R-:W-:-:S02]  /*0a10*/  IMAD R7, R5, c[0x0][0xdb0], RZ ;  /* 0x00036c0005077a24 */ /* 0x000fc400078e02ff */
[----:B------:R-:W-:-:S04]  /*0a20*/  IMAD.WIDE.U32 R2, R6, c[0x0][0xdb0], RZ ;  /* 0x00036c0006027a25 */ /* 0x000fc800078e00ff */
[----:B------:R-:W-:Y:S01]  /*0a30*/  IMAD R27, R6, c[0x0][0xdb4], R27 ;  /* 0x00036d00061b7a24 */ /* 0x000fe200078e021b */
[----:B----4-:R-:W-:Y:S01]  /*0a40*/  ISETP.GT.U32.AND P0, PT, R14, R2, PT ;  /* 0x000000020e00720c */ /* 0x010fe20003f04070 */
[----:B---3--:R-:W-:Y:S02]  /*0a50*/  IMAD R11, R11, c[0x0][0xdb0], RZ ;  /* 0x00036c000b0b7a24 */ /* 0x008fe400078e02ff */
[----:B------:R-:W-:Y:S02]  /*0a60*/  IMAD R9, R9, c[0x0][0xdb0], RZ ;  /* 0x00036c0009097a24 */ /* 0x000fe400078e02ff */
[----:B------:R-:W-:Y:S02]  /*0a70*/  IMAD R7, R4, c[0x0][0xdb4], R7 ;  /* 0x00036d0004077a24 */ /* 0x000fe400078e0207 */
[----:B------:R-:W-:Y:S02]  /*0a80*/  IMAD.IADD R3, R3, 0x1, R27 ;  /* 0x0000000103037824 */ /* 0x000fe400078e021b */
[----:B------:R-:W-:-:S02]  /*0a90*/  IMAD R25, R10, c[0x0][0xdb4], R11 ;  /* 0x00036d000a197a24 */ /* 0x000fc400078e020b */
[----:B------:R-:W-:Y:S01]  /*0aa0*/  IMAD.WIDE.U32 R4, R4, c[0x0][0xdb0], RZ ;  /* 0x00036c0004047a25 */ /* 0x000fe200078e00ff */
[----:B------:R-:W-:-:S03]  /*0ab0*/  ISETP.GT.AND.EX P0, PT, R15, R3, PT, P0 ;  /* 0x000000030f00720c */ /* 0x000fc60003f04300 */
[----:B------:R-:W-:Y:S01]  /*0ac0*/  IMAD.WIDE.U32 R10, R10, c[0x0][0xdb0], RZ ;  /* 0x00036c000a0a7a25 */ /* 0x000fe200078e00ff */
[----:B------:R-:W-:Y:S02]  /*0ad0*/  ISETP.GT.U32.AND P1, PT, R12, R4, PT ;  /* 0x000000040c00720c */ /* 0x000fe40003f24070 */
[----:B------:R-:W-:Y:S01]  /*0ae0*/  SEL R6, R14, R2, P0 ;  /* 0x000000020e067207 */ /* 0x000fe20000000000 */
[----:B------:R-:W-:Y:S01]  /*0af0*/  IMAD R27, R8, c[0x0][0xdb4], R9 ;  /* 0x00036d00081b7a24 */ /* 0x000fe200078e0209 */
[----:B-----5:R-:W-:Y:S01]  /*0b00*/  ISETP.GT.U32.AND P2, PT, R18, R10, PT ;  /* 0x0000000a1200720c */ /* 0x020fe20003f44070 */
[----:B------:R-:W-:-:S04]  /*0b10*/  IMAD.WIDE.U32 R8, R8, c[0x0][0xdb0], RZ ;  /* 0x00036c0008087a25 */ /* 0x000fc800078e00ff */
[----:B------:R-:W-:Y:S01]  /*0b20*/  IMAD.IADD R5, R5, 0x1, R7 ;  /* 0x0000000105057824 */ /* 0x000fe200078e0207 */
[----:B------:R-:W-:Y:S01]  /*0b30*/  ISETP.GT.U32.AND P3, PT, R16, R8, PT ;  /* 0x000000081000720c */ /* 0x000fe20003f64070 */
[----:B------:R-:W-:Y:S01]  /*0b40*/  IMAD.IADD R25, R11, 0x1, R25 ;  /* 0x000000010b197824 */ /* 0x000fe200078e0219 */
[----:B------:R-:W-:Y:S01]  /*0b50*/  SEL R7, R15, R3, P0 ;  /* 0x000000030f077207 */ /* 0x000fe20000000000 */
[----:B------:R-:W-:Y:S01]  /*0b60*/  IMAD.IADD R9, R9, 0x1, R27 ;  /* 0x0000000109097824 */ /* 0x000fe200078e021b */
[----:B------:R-:W-:Y:S02]  /*0b70*/  ISETP.GT.AND.EX P1, PT, R13, R5, PT, P1 ;  /* 0x000000050d00720c */ /* 0x000fe40003f24310 */
[----:B------:R-:W-:Y:S02]  /*0b80*/  ISETP.GT.AND.EX P0, PT, R19, R25, PT, P2 ;  /* 0x000000191300720c */ /* 0x000fe40003f04320 */
[----:B------:R-:W-:Y:S02]  /*0b90*/  ISETP.GT.AND.EX P2, PT, R17, R9, PT, P3 ;  /* 0x000000091100720c */ /* 0x000fe40003f44330 */
[----:B------:R-:W-:-:S02]  /*0ba0*/  SEL R4, R12, R4, P1 ;  /* 0x000000040c047207 */ /* 0x000fc40000800000 */
[----:B------:R-:W-:Y:S02]  /*0bb0*/  SEL R5, R13, R5, P1 ;  /* 0x000000050d057207 */ /* 0x000fe40000800000 */
[----:B------:R-:W-:Y:S02]  /*0bc0*/  SEL R10, R18, R10, P0 ;  /* 0x0000000a120a7207 */ /* 0x000fe40000000000 */
[----:B------:R-:W-:Y:S01]  /*0bd0*/  SEL R11, R19, R25, P0 ;  /* 0x00000019130b7207 */ /* 0x000fe20000000000 */
[----:B------:R0:W-:Y:S01]  /*0be0*/  STG.E.128 [R20.64], R4 ;  /* 0x0000000414007986 */ /* 0x0001e2000c101d0c */
[----:B------:R-:W-:Y:S02]  /*0bf0*/  SEL R8, R16, R8, P2 ;  /* 0x0000000810087207 */ /* 0x000fe40001000000 */
[----:B------:R-:W-:Y:S02]  /*0c00*/  SEL R9, R17, R9, P2 ;  /* 0x0000000911097207 */ /* 0x000fe40001000000 */
[----:B------:R-:W-:-:S04]  /*0c10*/  IADD3 R23, P0, R23, c[0x0][0x0], RZ ;  /* 0x0000000017177a10 */ /* 0x000fc80007f1e0ff */
[C---:B------:R-:W-:Y:S01]  /*0c20*/  ISETP.LT.U32.AND P1, PT, R23.reuse, 0x4000, PT ;  /* 0x000040001700780c */ /* 0x040fe20003f21070 */
[----:B------:R-:W-:Y:S02]  /*0c30*/  IMAD.SHL.U32 R2, R23, 0x4, RZ ;  /* 0x0000000417027824 */ /* 0x000fe400078e00ff */
[----:B------:R-:W-:-:S03]  /*0c40*/  IMAD.X R0, RZ, RZ, R0, P0 ;  /* 0x000000ffff007224 */ /* 0x000fc600000e0600 */
[----:B------:R-:W-:Y:S02]  /*0c50*/  ISETP.GE.U32.AND P0, PT, R2, UR14, PT ;  /* 0x0000000e02007c0c */ /* 0x000fe4000bf06070 */
[----:B------:R-:W-:Y:S01]  /*0c60*/  SHF.L.U64.HI R2, R23, 0x2, R0 ;  /* 0x0000000217027819 */ /* 0x000fe20000010200 */
[----:B0-----:R-:W-:Y:S01]  /*0c70*/  IMAD.MOV.U32 R6, RZ, RZ, R10 ;  /* 0x000000ffff067224 */ /* 0x001fe200078e000a */
[----:B------:R-:W-:Y:S01]  /*0c80*/  ISETP.LT.U32.AND.EX P1, PT, R0, RZ, PT, P1 ;  /* 0x000000ff0000720c */ /* 0x000fe20003f21110 */
[----:B------:R-:W-:Y:S01]  /*0c90*/  IMAD.MOV.U32 R7, RZ, RZ, R11 ;  /* 0x000000ffff077224 */ /* 0x000fe200078e000b */
[----:B------:R-:W-:Y:S01]  /*0ca0*/  ISETP.GE.AND.EX P0, PT, R2, UR10, PT, P0 ;  /* 0x0000000a02007c0c */ /* 0x000fe2000bf06300 */
[----:B------:R-:W-:Y:S02]  /*0cb0*/  IMAD.MOV.U32 R4, RZ, RZ, R8 ;  /* 0x000000ffff047224 */ /* 0x000fe400078e0008 */
[----:B------:R-:W-:-:S05]  /*0cc0*/  IMAD.MOV.U32 R5, RZ, RZ, R9 ;  /* 0x000000ffff057224 */ /* 0x000fca00078e0009 */
[----:B------:R0:W-:Y:S05]  /*0cd0*/  STG.E.128 [R20.64+0x10], R4 ;  /* 0x0000100414007986 */ /* 0x0001ea000c101d0c */
[----:B------:R-:W-:Y:S05]  /*0ce0*/  @!P0 BRA P1, `(.L_x_6864) ;  /* 0xfffffc7000008947 */ /* 0x000fea000083ffff */
[----:B------:R-:W-:Y:S05]  /*0cf0*/  EXIT ;  /* 0x000000000000794d */ /* 0x000fea0003800000 */
.L_x_6865:
        /* <DEDUP_REMOVED lines=16> */
.L_x_8062:


//--------------------- .text._ZN2at6native55_GLOBAL__N__de093ff9_22_ForeachBinaryOpList_cu_a911ec4325multi_tensor_apply_kernelINS1_18TensorListMetadataILi2EEENS1_24BinaryOpListAlphaFunctorIiLi2ELi2ELi0EEEJNS0_7maximumIiEEiEEEvT_T0_DpT1_ --------------------------
	.section	.text._ZN2at6native55_GLOBAL__N__de093ff9_22_ForeachBinaryOpList_cu_a911ec4325multi_tensor_apply_kernelINS1_18TensorListMetadataILi2EEENS1_24BinaryOpListAlphaFunctorIiLi2ELi2ELi0EEEJNS0_7maximumIiEEiEEEvT_T0_DpT1_,"ax",@progbits
	.sectioninfo	@"SHI_REGISTERS=31"
	.align	128
.text._ZN2at6native55_GLOBAL__N__de093ff9_22_ForeachBinaryOpList_cu_a911ec4325multi_tensor_apply_kernelINS1_18TensorListMetadataILi2EEENS1_24BinaryOpListAlphaFunctorIiLi2ELi2ELi0EEEJNS0_7maximumIiEEiEEEvT_T0_DpT1_:
        .type           _ZN2at6native55_GLOBAL__N__de093ff9_22_ForeachBinaryOpList_cu_a911ec4325multi_tensor_apply_kernelINS1_18TensorListMetadataILi2EEENS1_24BinaryOpListAlphaFunctorIiLi2ELi2ELi0EEEJNS0_7maximumIiEEiEEEvT_T0_DpT1_,@function
        .size           _ZN2at6native55_GLOBAL__N__de093ff9_22_ForeachBinaryOpList_cu_a911ec4325multi_tensor_apply_kernelINS1_18TensorListMetadataILi2EEENS1_24BinaryOpListAlphaFunctorIiLi2ELi2ELi0EEEJNS0_7maximumIiEEiEEEvT_T0_DpT1_,(.L_x_8063 - _ZN2at6native55_GLOBAL__N__de093ff9_22_ForeachBinaryOpList_cu_a911ec4325multi_tensor_apply_kernelINS1_18TensorListMetadataILi2EEENS1_24BinaryOpListAlphaFunctorIiLi2ELi2ELi0EEEJNS0_7maximumIiEEiEEEvT_T0_DpT1_)
        .other          _ZN2at6native55_GLOBAL__N__de093ff9_22_ForeachBinaryOpList_cu_a911ec4325multi_tensor_apply_kernelINS1_18TensorListMetadataILi2EEENS1_24BinaryOpListAlphaFunctorIiLi2ELi2ELi0EEEJNS0_7maximumIiEEiEEEvT_T0_DpT1_,@"STO_CUDA_ENTRY STV_DEFAULT"
_ZN2at6native55_GLOBAL__N__de093ff9_22_ForeachBinaryOpList_cu_a911ec4325multi_tensor_apply_kernelINS1_18TensorListMetadataILi2EEENS1_24BinaryOpListAlphaFunctorIiLi2ELi2ELi0EEEJNS0_7maximumIiEEiEEEvT_T0_DpT1_:
        /* <DEDUP_REMOVED lines=28> */
.L_x_6867:
        /* <DEDUP_REMOVED lines=8> */
[----:B------:R-:W-:-:S03]  /*0240*/  ISETP.GE.U32.AND.EX P0, PT, R18, RZ, PT, P0 ;  /* 0x000000ff1200720c */ /* 0x000fc60003f06100 */
[----:B------:R-:W-:Y:S01]  /*0250*/  IMAD.X R5, RZ, RZ, R18, P2 ;  /* 0x000000ffff057224 */ /* 0x000fe200010e0612 */
[----:B------:R-:W-:Y:S02]  /*0260*/  ISETP.LT.AND.EX P0, PT, R18, UR4, !P0, P1 ;  /* 0x0000000412007c0c */ /* 0x000fe4000c701310 */
[C---:B------:R-:W-:Y:S02]  /*0270*/  ISETP.GE.U32.AND P1, PT, R4.reuse, 0x10000, PT ;  /* 0x000100000400780c */ /* 0x040fe40003f26070 */
[----:B------:R-:W-:Y:S02]  /*0280*/  ISETP.LT.U32.AND P2, PT, R4, UR12, PT ;  /* 0x0000000c04007c0c */ /* 0x000fe4000bf41070 */
[C---:B------:R-:W-:Y:S02]  /*0290*/  ISETP.GE.U32.AND.EX P1, PT, R5.reuse, RZ, PT, P1 ;  /* 0x000000ff0500720c */ /* 0x040fe40003f26110 */
[----:B------:R-:W-:Y:S02]  /*02a0*/  IADD3 R15, P6, R14, R25, RZ ;  /* 0x000000190e0f7210 */ /* 0x000fe40007fde0ff */
[----:B------:R-:W-:-:S03]  /*02b0*/  ISETP.LT.AND.EX P1, PT, R5, UR4, !P1, P2 ;  /* 0x0000000405007c0c */ /* 0x000fc6000cf21320 */
[----:B------:R-:W-:-:S04]  /*02c0*/  @P0 LEA R12, P3, R25, UR6, 0x2 ;  /* 0x00000006190c0c11 */ /* 0x000fc8000f8610ff */
[--C-:B------:R-:W-:Y:S02]  /*02d0*/  @P0 LEA.HI.X R13, R25, UR7, R18.reuse, 0x2, P3 ;  /* 0x00000007190d0c11 */ /* 0x100fe400098f1412 */
[----:B------:R-:W-:Y:S01]  /*02e0*/  LEA R8, P3, R6, R25, 0x1 ;  /* 0x0000001906087211 */ /* 0x000fe200078608ff */
[--C-:B------:R-:W-:Y:S01]  /*02f0*/  IMAD.X R28, RZ, RZ, R18.reuse, P6 ;  /* 0x000000ffff1c7224 */ /* 0x100fe200030e0612 */
[----:B------:R-:W-:Y:S01]  /*0300*/  ISETP.GE.U32.AND P2, PT, R15, 0x10000, PT ;  /* 0x000100000f00780c */ /* 0x000fe20003f46070 */
[----:B------:R0:W2:Y:S01]  /*0310*/  @P0 LDG.E R7, [R12.64] ;  /* 0x0000000a0c070981 */ /* 0x0000a2000c1e1900 */
[C---:B------:R-:W-:Y:S01]  /*0320*/  ISETP.GE.U32.AND P4, PT, R8.reuse, 0x10000, PT ;  /* 0x000100000800780c */ /* 0x040fe20003f86070 */
[----:B------:R-:W-:Y:S01]  /*0330*/  IMAD.X R9, RZ, RZ, R18, P3 ;  /* 0x000000ffff097224 */ /* 0x000fe200018e0612 */
[----:B------:R-:W-:Y:S01]  /*0340*/  ISETP.LT.U32.AND P3, PT, R8, UR12, PT ;  /* 0x0000000c08007c0c */ /* 0x000fe2000bf61070 */
[----:B------:R-:W-:Y:S01]  /*0350*/  CS2R R10, SRZ ;  /* 0x00000000000a7805 */ /* 0x000fe2000001ff00 */
[----:B------:R-:W-:-:S02]  /*0360*/  ISETP.GE.U32.AND.EX P2, PT, R28, RZ, PT, P2 ;  /* 0x000000ff1c00720c */ /* 0x000fc40003f46120 */
[----:B------:R-:W-:Y:S02]  /*0370*/  ISETP.GE.U32.AND.EX P4, PT, R9, RZ, PT, P4 ;  /* 0x000000ff0900720c */ /* 0x000fe40003f86140 */
[----:B------:R-:W-:Y:S02]  /*0380*/  @P0 LEA R20, P5, R25, UR8, 0x2 ;  /* 0x0000000819140c11 */ /* 0x000fe4000f8a10ff */
[----:B------:R-:W-:Y:S02]  /*0390*/  ISETP.LT.AND.EX P3, PT, R9, UR4, !P4, P3 ;  /* 0x0000000409007c0c */ /* 0x000fe4000e761330 */
[----:B------:R-:W-:Y:S02]  /*03a0*/  ISETP.LT.U32.AND P4, PT, R15, UR12, PT ;  /* 0x0000000c0f007c0c */ /* 0x000fe4000bf81070 */
[----:B------:R-:W-:Y:S02]  /*03b0*/  @P0 LEA.HI.X R21, R25, UR9, R18, 0x2, P5 ;  /* 0x0000000919150c11 */ /* 0x000fe4000a8f1412 */
[----:B------:R-:W-:-:S02]  /*03c0*/  ISETP.LT.AND.EX P2, PT, R28, UR4, !P2, P4 ;  /* 0x000000041c007c0c */ /* 0x000fc4000d741340 */
[C---:B0-----:R-:W-:Y:S01]  /*03d0*/  @P1 LEA R12, P5, R4.reuse, UR6, 0x2 ;  /* 0x00000006040c1c11 */ /* 0x041fe2000f8a10ff */
[C---:B------:R-:W-:Y:S01]  /*03e0*/  IMAD.SHL.U32 R23, R15.reuse, 0x4, RZ ;  /* 0x000000040f177824 */ /* 0x040fe200078e00ff */
[----:B------:R0:W3:Y:S02]  /*03f0*/  @P0 LDG.E R10, [R20.64] ;  /* 0x0000000a140a0981 */ /* 0x0000e4000c1e1900 */
[----:B------:R-:W-:Y:S02]  /*0400*/  @P1 LEA.HI.X R13, R4, UR7, R5, 0x2, P5 ;  /* 0x00000007040d1c11 */ /* 0x000fe4000a8f1405 */
[C---:B------:R-:W-:Y:S02]  /*0410*/  @P3 LEA R14, P5, R8.reuse, UR8, 0x2 ;  /* 0x00000008080e3c11 */ /* 0x040fe4000f8a10ff */
[----:B------:R-:W-:Y:S01]  /*0420*/  SHF.L.U64.HI R28, R15, 0x2, R28 ;  /* 0x000000020f1c7819 */ /* 0x000fe2000001021c */
[----:B------:R-:W-:Y:S01]  /*0430*/  IMAD.MOV.U32 R19, RZ, RZ, RZ ;  /* 0x000000ffff137224 */ /* 0x000fe200078e00ff */
[----:B------:R-:W-:Y:S01]  /*0440*/  @P3 LEA.HI.X R15, R8, UR9, R9, 0x2, P5 ;  /* 0x00000009080f3c11 */ /* 0x000fe2000a8f1409 */
[----:B------:R1:W4:Y:S01]  /*0450*/  @P1 LDG.E R11, [R12.64] ;  /* 0x0000000a0c0b1981 */ /* 0x000322000c1e1900 */
[----:B------:R-:W-:-:S02]  /*0460*/  @P1 LEA R16, P4, R4, UR8, 0x2 ;  /* 0x0000000804101c11 */ /* 0x000fc4000f8810ff */
[C---:B0-----:R-:W-:Y:S01]  /*0470*/  @P2 IADD3 R20, P5, R23.reuse, UR8, RZ ;  /* 0x0000000817142c10 */ /* 0x041fe2000ffbe0ff */
[----:B------:R-:W-:Y:S01]  /*0480*/  IMAD.MOV.U32 R24, RZ, RZ, RZ ;  /* 0x000000ffff187224 */ /* 0x000fe200078e00ff */
[----:B------:R-:W-:Y:S01]  /*0490*/  @P1 LEA.HI.X R17, R4, UR9, R5, 0x2, P4 ;  /* 0x0000000904111c11 */ /* 0x000fe2000a0f1405 */
[----:B------:R-:W-:Y:S01]  /*04a0*/  CS2R R26, SRZ ;  /* 0x00000000001a7805 */ /* 0x000fe2000001ff00 */
[----:B------:R-:W-:Y:S02]  /*04b0*/  @P2 IADD3.X R21, R28, UR9, RZ, P5, !PT ;  /* 0x000000091c152c10 */ /* 0x000fe4000affe4ff */
[C---:B------:R-:W-:Y:S01]  /*04c0*/  @P3 LEA R22, P4, R8.reuse, UR6, 0x2 ;  /* 0x0000000608163c11 */ /* 0x040fe2000f8810ff */
[----:B------:R0:W5:Y:S01]  /*04d0*/  @P1 LDG.E R19, [R16.64] ;  /* 0x0000000a10131981 */ /* 0x000162000c1e1900 */
[----:B-1----:R-:W-:Y:S02]  /*04e0*/  IADD3 R12, P5, R23, UR6, RZ ;  /* 0x00000006170c7c10 */ /* 0x002fe4000ffbe0ff */
[----:B------:R-:W-:Y:S01]  /*04f0*/  @P3 LEA.HI.X R23, R8, UR7, R9, 0x2, P4 ;  /* 0x0000000708173c11 */ /* 0x000fe2000a0f1409 */
[----:B------:R1:W4:Y:S01]  /*0500*/  @P3 LDG.E R24, [R14.64] ;  /* 0x0000000a0e183981 */ /* 0x000322000c1e1900 */
[----:B------:R-:W-:Y:S01]  /*0510*/  IADD3.X R13, R28, UR7, RZ, P5, !PT ;  /* 0x000000071c0d7c10 */ /* 0x000fe2000affe4ff */
[----:B------:R-:W-:-:S02]  /*0520*/  IMAD.MOV.U32 R28, RZ, RZ, RZ ;  /* 0x000000ffff1c7224 */ /* 0x000fc400078e00ff */
[----:B------:R-:W4:Y:S04]  /*0530*/  @P2 LDG.E R27, [R20.64] ;  /* 0x0000000a141b2981 */ /* 0x000f28000c1e1900 */
[----:B------:R-:W4:Y:S04]  /*0540*/  @P3 LDG.E R26, [R22.64] ;  /* 0x0000000a161a3981 */ /* 0x000f28000c1e1900 */
[----:B------:R-:W4:Y:S01]  /*0550*/  @P2 LDG.E R28, [R12.64] ;  /* 0x0000000a0c1c2981 */ /* 0x000f22000c1e1900 */
[----:B0-----:R-:W-:Y:S02]  /*0560*/  @P1 LEA R16, P5, R4, UR6, 0x2 ;  /* 0x0000000604101c11 */ /* 0x001fe4000f8a10ff */
[----:B-1----:R-:W-:-:S02]  /*0570*/  @P0 LEA R14, P4, R25, UR6, 0x2 ;  /* 0x00000006190e0c11 */ /* 0x002fc4000f8810ff */
[----:B------:R-:W-:Y:S02]  /*0580*/  @P1 LEA.HI.X R17, R4, UR7, R5, 0x2, P5 ;  /* 0x0000000704111c11 */ /* 0x000fe4000a8f1405 */
[----:B------:R-:W-:Y:S02]  /*0590*/  @P0 LEA.HI.X R15, R25, UR7, R18, 0x2, P4 ;  /* 0x00000007190f0c11 */ /* 0x000fe4000a0f1412 */
[----:B------:R-:W-:Y:S01]  /*05a0*/  @P3 LEA R18, P4, R8, UR6, 0x2 ;  /* 0x0000000608123c11 */ /* 0x000fe2000f8810ff */
[----:B------:R-:W-:-:S04]  /*05b0*/  IMAD.WIDE.U32 R2, R6, 0x4, R2 ;  /* 0x0000000406027825 */ /* 0x000fc800078e0002 */
[----:B---3--:R-:W-:-:S05]  /*05c0*/  IMAD R10, R10, c[0x0][0xdac], RZ ;  /* 0x00036b000a0a7a24 */ /* 0x008fca00078e02ff */
[----:B--2---:R-:W-:-:S05]  /*05d0*/  IMNMX R7, R10, R7, !PT ;  /* 0x000000070a077217 */ /* 0x004fca0007800200 */
[----:B------:R0:W-:Y:S01]  /*05e0*/  @P0 STG.E [R14.64], R7 ;  /* 0x000000070e000986 */ /* 0x0001e2000c10190a */
[----:B-----5:R-:W-:Y:S02]  /*05f0*/  IMAD R4, R19, c[0x0][0xdac], RZ ;  /* 0x00036b0013047a24 */ /* 0x020fe400078e02ff */
[----:B----4-:R-:W-:-:S03]  /*0600*/  IMAD R5, R24, c[0x0][0xdac], RZ ;  /* 0x00036b0018057a24 */ /* 0x010fc600078e02ff */
[----:B------:R-:W-:Y:S01]  /*0610*/  IMNMX R11, R4, R11, !PT ;  /* 0x0000000b040b7217 */ /* 0x000fe20007800200 */
[----:B------:R-:W-:Y:S01]  /*0620*/  IMAD R27, R27, c[0x0][0xdac], RZ ;  /* 0x00036b001b1b7a24 */ /* 0x000fe200078e02ff */
[----:B------:R-:W-:Y:S02]  /*0630*/  @P3 LEA.HI.X R19, R8, UR7, R9, 0x2, P4 ;  /* 0x0000000708133c11 */ /* 0x000fe4000a0f1409 */
[----:B------:R-:W-:Y:S01]  /*0640*/  IMNMX R5, R5, R26, !PT ;  /* 0x0000001a05057217 */ /* 0x000fe20007800200 */
[----:B------:R0:W-:Y:S01]  /*0650*/  @P1 STG.E [R16.64], R11 ;  /* 0x0000000b10001986 */ /* 0x0001e2000c10190a */
[----:B------:R-:W-:-:S03]  /*0660*/  IMNMX R27, R27, R28, !PT ;  /* 0x0000001c1b1b7217 */ /* 0x000fc60007800200 */
        /* <DEDUP_REMOVED lines=8> */
.L_x_6866:
[----:B------:R-:W0:Y:S02]  /*06f0*/  S2R R14, SR_TID.X ;  /* 0x00000000000e7919 */ /* 0x000e240000002100 */
[----:B0-----:R-:W-:-:S05]  /*0700*/  IMAD.WIDE.U32 R2, R14, 0x4, RZ ;  /* 0x000000040e027825 */ /* 0x001fca00078e00ff */
[----:B------:R-:W-:-:S04]  /*0710*/  ISETP.GE.U32.AND P0, PT, R2, UR12, PT ;  /* 0x0000000c02007c0c */ /* 0x000fc8000bf06070 */
[----:B------:R-:W-:-:S04]  /*0720*/  ISETP.GE.AND.EX P0, PT, R3, UR4, PT, P0 ;  /* 0x0000000403007c0c */ /* 0x000fc8000bf06300 */
[----:B------:R-:W-:-:S13]  /*0730*/  ISETP.GT.U32.OR P0, PT, R14, 0x3fff, P0 ;  /* 0x00003fff0e00780c */ /* 0x000fda0000704470 */
[----:B------:R-:W-:Y:S05]  /*0740*/  @P0 EXIT ;  /* 0x000000000000094d */ /* 0x000fea0003800000 */
[----:B------:R-:W-:-:S04]  /*0750*/  IMAD.MOV.U32 R15, RZ, RZ, RZ ;  /* 0x000000ffff0f7224 */ /* 0x000fc800078e00ff */
.L_x_6868:
[C---:B0-----:R-:W-:Y:S01]  /*0760*/  IMAD.SHL.U32 R2, R14.reuse, 0x10, RZ ;  /* 0x000000100e027824 */ /* 0x041fe200078e00ff */
[----:B------:R-:W-:-:S04]  /*0770*/  SHF.L.U64.HI R0, R14, 0x4, R15 ;  /* 0x000000040e007819 */ /* 0x000fc8000001020f */
[C---:B------:R-:W-:Y:S02]  /*0780*/  IADD3 R8, P1, R2.reuse, UR8, RZ ;  /* 0x0000000802087c10 */ /* 0x040fe4000ff3e0ff */
[----:B------:R-:W-:Y:S02]  /*0790*/  IADD3 R2, P0, R2, UR6, RZ ;  /* 0x0000000602027c10 */ /* 0x000fe4000ff1e0ff */
[C---:B------:R-:W-:Y:S02]  /*07a0*/  IADD3.X R9, R0.reuse, UR9, RZ, P1, !PT ;  /* 0x0000000900097c10 */ /* 0x040fe40008ffe4ff */
[----:B------:R-:W-:-:S04]  /*07b0*/  IADD3.X R3, R0, UR7, RZ, P0, !PT ;  /* 0x0000000700037c10 */ /* 0x000fc800087fe4ff */
[----:B------:R-:W2:Y:S04]  /*07c0*/  LDG.E.128 R8, [R8.64] ;  /* 0x0000000a08087981 */ /* 0x000ea8000c1e1d00 */
[----:B------:R-:W3:Y:S01]  /*07d0*/  LDG.E.128 R4, [R2.64] ;  /* 0x0000000a02047981 */ /* 0x000ee2000c1e1d00 */
[----:B------:R-:W-:-:S04]  /*07e0*/  IADD3 R14, P0, R14, c[0x0][0x0], RZ ;  /* 0x000000000e0e7a10 */ /* 0x000fc80007f1e0ff */
[----:B------:R-:W-:Y:S01]  /*07f0*/  ISETP.LT.U32.AND P1, PT, R14, 0x4000, PT ;  /* 0x000040000e00780c */ /* 0x000fe20003f21070 */
[----:B------:R-:W-:-:S05]  /*0800*/  IMAD.X R15, RZ, RZ, R15, P0 ;  /* 0x000000ffff0f7224 */ /* 0x000fca00000e060f */
[----:B------:R-:W-:Y:S01]  /*0810*/  ISETP.LT.U32.AND.EX P1, PT, R15, RZ, PT, P1 ;  /* 0x000000ff0f00720c */ /* 0x000fe20003f21110 */
[----:B--2---:R-:W-:Y:S02]  /*0820*/  IMAD R12, R11, c[0x0][0xdac], RZ ;  /* 0x00036b000b0c7a24 */ /* 0x004fe400078e02ff */
[----:B------:R-:W-:Y:S02]  /*0830*/  IMAD R0, R9, c[0x0][0xdac], RZ ;  /* 0x00036b0009007a24 */ /* 0x000fe400078e02ff */
[----:B------:R-:W-:Y:S01]  /*0840*/  IMAD R13, R10, c[0x0][0xdac], RZ ;  /* 0x00036b000a0d7a24 */ /* 0x000fe200078e02ff */
[----:B---3--:R-:W-:Y:S01]  /*0850*/  IMNMX R7, R7, R12, !PT ;  /* 0x0000000c07077217 */ /* 0x008fe20007800200 */
[----:B------:R-:W-:Y:S01]  /*0860*/  IMAD R11, R8, c[0x0][0xdac], RZ ;  /* 0x00036b00080b7a24 */ /* 0x000fe200078e02ff */
[----:B------:R-:W-:Y:S01]  /*0870*/  IMNMX R5, R5, R0, !PT ;  /* 0x0000000005057217 */ /* 0x000fe20007800200 */
[----:B------:R-:W-:Y:S01]  /*0880*/  IMAD.SHL.U32 R0, R14, 0x4, RZ ;  /* 0x000000040e007824 */ /* 0x000fe200078e00ff */
[----:B------:R-:W-:-:S02]  /*0890*/  IMNMX R6, R6, R13, !PT ;  /* 0x0000000d06067217 */ /* 0x000fc40007800200 */
[----:B------:R-:W-:Y:S02]  /*08a0*/  IMNMX R4, R4, R11, !PT ;  /* 0x0000000b04047217 */ /* 0x000fe40007800200 */
[----:B------:R-:W-:Y:S02]  /*08b0*/  ISETP.GE.U32.AND P0, PT, R0, UR12, PT ;  /* 0x0000000c00007c0c */ /* 0x000fe4000bf06070 */
[----:B------:R-:W-:Y:S01]  /*08c0*/  SHF.L.U64.HI R0, R14, 0x2, R15 ;  /* 0x000000020e007819 */ /* 0x000fe2000001020f */
[----:B------:R0:W-:Y:S03]  /*08d0*/  STG.E.128 [R2.64], R4 ;  /* 0x0000000402007986 */ /* 0x0001e6000c101d0a */
[----:B------:R-:W-:-:S13]  /*08e0*/  ISETP.GE.AND.EX P0, PT, R0, UR4, PT, P0 ;  /* 0x0000000400007c0c */ /* 0x000fda000bf06300 */
[----:B------:R-:W-:Y:S05]  /*08f0*/  @!P0 BRA P1, `(.L_x_6868) ;  /* 0xfffffe6000008947 */ /* 0x000fea000083ffff */
[----:B------:R-:W-:Y:S05]  /*0900*/  EXIT ;  /* 0x000000000000794d */ /* 0x000fea0003800000 */
.L_x_6869:
        /* <DEDUP_REMOVED lines=15> */
.L_x_8063:


//--------------------- .text._ZN2at6native55_GLOBAL__N__de093ff9_22_ForeachBinaryOpList_cu_a911ec4325multi_tensor_apply_kernelINS1_18TensorListMetadataILi2EEENS1_24BinaryOpListAlphaFunctorIaLi2ELi2ELi0EEEJNS0_7maximumIaEEaEEEvT_T0_DpT1_ --------------------------
	.section	.text._ZN2at6native55_GLOBAL__N__de093ff9_22_ForeachBinaryOpList_cu_a911ec4325multi_tensor_apply_kernelINS1_18TensorListMetadataILi2EEENS1_24BinaryOpListAlphaFunctorIaLi2ELi2ELi0EEEJNS0_7maximumIaEEaEEEvT_T0_DpT1_,"ax",@progbits
	.sectioninfo	@"SHI_REGISTERS=32"
	.align	128
.text._ZN2at6native55_GLOBAL__N__de093ff9_22_ForeachBinaryOpList_cu_a911ec4325multi_tensor_apply_kernelINS1_18TensorListMetadataILi2EEENS1_24BinaryOpListAlphaFunctorIaLi2ELi2ELi0EEEJNS0_7maximumIaEEaEEEvT_T0_DpT1_:
        .type           _ZN2at6native55_GLOBAL__N__de093ff9_22_ForeachBinaryOpList_cu_a911ec4325multi_tensor_apply_kernelINS1_18TensorListMetadataILi2EEENS1_24BinaryOpListAlphaFunctorIaLi2ELi2ELi0EEEJNS0_7maximumIaEEaEEEvT_T0_DpT1_,@function
        .size           _ZN2at6native55_GLOBAL__N__de093ff9_22_ForeachBinaryOpList_cu_a911ec4325multi_tensor_apply_kernelINS1_18TensorListMetadataILi2EEENS1_24BinaryOpListAlphaFunctorIaLi2ELi2ELi0EEEJNS0_7maximumIaEEaEEEvT_T0_DpT1_,(.L_x_8064 - _ZN2at6native55_GLOBAL__N__de093ff9_22_ForeachBinaryOpList_cu_a911ec4325multi_tensor_apply_kernelINS1_18TensorListMetadataILi2EEENS1_24BinaryOpListAlphaFunctorIaLi2ELi2ELi0EEEJNS0_7maximumIaEEaEEEvT_T0_DpT1_)
        .other          _ZN2at6native55_GLOBAL__N__de093ff9_22_ForeachBinaryOpList_cu_a911ec4325multi_tensor_apply_kernelINS1_18TensorListMetadataILi2EEENS1_24BinaryOpListAlphaFunctorIaLi2ELi2ELi0EEEJNS0_7maximumIaEEaEEEvT_T0_DpT1_,@"STO_CUDA_ENTRY STV_DEFAULT"
_ZN2at6native55_GLOBAL__N__de093ff9_22_ForeachBinaryOpList_cu_a911ec4325multi_tensor_apply_kernelINS1_18TensorListMetadataILi2EEENS1_24BinaryOpListAlphaFunctorIaLi2ELi2ELi0EEEJNS0_7maximumIaEEaEEEvT_T0_DpT1_:
        /* <DEDUP_REMOVED lines=30> */
.L_x_6871:
        /* <DEDUP_REMOVED lines=13> */
[C---:B------:R-:W-:Y:S01]  /*02b0*/  ISETP.GE.U32.AND P5, PT, R16.reuse, 0x10000, PT ;  /* 0x000100001000780c */ /* 0x040fe20003fa6070 */
[----:B------:R-:W-:Y:S01]  /*02c0*/  IMAD.X R23, RZ, RZ, R24, P1 ;  /* 0x000000ffff177224 */ /* 0x000fe200008e0618 */
[----:B------:R-:W-:-:S02]  /*02d0*/  ISETP.LT.U32.AND P3, PT, R16, UR12, PT ;  /* 0x0000000c10007c0c */ /* 0x000fc4000bf61070 */
[----:B------:R-:W-:Y:S02]  /*02e0*/  ISETP.LT.U32.AND P1, PT, R17, UR12, PT ;  /* 0x0000000c11007c0c */ /* 0x000fe4000bf21070 */
[C---:B------:R-:W-:Y:S02]  /*02f0*/  ISETP.GE.U32.AND.EX P5, PT, R23.reuse, RZ, PT, P5 ;  /* 0x000000ff1700720c */ /* 0x040fe40003fa6150 */
        /* <DEDUP_REMOVED lines=11> */
[----:B------:R-:W-:-:S02]  /*03b0*/  ISETP.GE.U32.AND.EX P5, PT, R19, RZ, PT, P5 ;  /* 0x000000ff1300720c */ /* 0x000fc40003fa6150 */
[C---:B------:R-:W-:Y:S02]  /*03c0*/  @P3 IADD3 R4, P4, R16.reuse, UR13, RZ ;  /* 0x0000000d10043c10 */ /* 0x040fe4000ff9e0ff */
[----:B------:R-:W-:Y:S02]  /*03d0*/  ISETP.LT.AND.EX P2, PT, R19, UR5, !P5, P2 ;  /* 0x0000000513007c0c */ /* 0x000fe4000ef41320 */
[----:B------:R-:W-:Y:S02]  /*03e0*/  PRMT R22, RZ, 0x7610, R22 ;  /* 0x00007610ff167816 */ /* 0x000fe40000000016 */
[----:B------:R-:W-:Y:S02]  /*03f0*/  @P3 IADD3.X R5, R23, UR8, RZ, P4, !PT ;  /* 0x0000000817053c10 */ /* 0x000fe4000a7fe4ff */
[----:B0-----:R-:W-:-:S03]  /*0400*/  @P3 IADD3 R2, P4, R16, UR14, RZ ;  /* 0x0000000e10023c10 */ /* 0x001fc6000ff9e0ff */
[----:B------:R0:W3:Y:S01]  /*0410*/  @P3 LDG.E.U8 R22, [R4.64] ;  /* 0x0000000a04163981 */ /* 0x0000e2000c1e1100 */
[----:B------:R-:W-:Y:S02]  /*0420*/  @P1 IADD3 R6, P5, R17, UR13, RZ ;  /* 0x0000000d11061c10 */ /* 0x000fe4000ffbe0ff */
[----:B------:R-:W-:Y:S02]  /*0430*/  PRMT R20, RZ, 0x7610, R20 ;  /* 0x00007610ff147816 */ /* 0x000fe40000000014 */
[----:B------:R-:W-:Y:S02]  /*0440*/  PRMT R27, RZ, 0x7610, R27 ;  /* 0x00007610ff1b7816 */ /* 0x000fe4000000001b */
[----:B------:R-:W-:Y:S02]  /*0450*/  @P3 IADD3.X R3, R23, UR6, RZ, P4, !PT ;  /* 0x0000000617033c10 */ /* 0x000fe4000a7fe4ff */
[----:B------:R-:W-:Y:S01]  /*0460*/  @P1 IADD3.X R7, R25, UR8, RZ, P5, !PT ;  /* 0x0000000819071c10 */ /* 0x000fe2000affe4ff */
[----:B------:R1:W4:Y:S01]  /*0470*/  @P0 LDG.E.U8 R20, [R8.64] ;  /* 0x0000000a08140981 */ /* 0x000322000c1e1100 */
[----:B------:R-:W-:-:S02]  /*0480*/  @P2 IADD3 R10, P5, R26, UR13, RZ ;  /* 0x0000000d1a0a2c10 */ /* 0x000fc4000ffbe0ff */
[----:B------:R-:W-:Y:S01]  /*0490*/  PRMT R21, RZ, 0x7610, R21 ;  /* 0x00007610ff157816 */ /* 0x000fe20000000015 */
[----:B------:R5:W4:Y:S01]  /*04a0*/  @P3 LDG.E.U8 R27, [R2.64] ;  /* 0x0000000a021b3981 */ /* 0x000b22000c1e1100 */
[----:B------:R-:W-:Y:S02]  /*04b0*/  PRMT R28, RZ, 0x7610, R28 ;  /* 0x00007610ff1c7816 */ /* 0x000fe4000000001c */
[----:B------:R-:W-:Y:S02]  /*04c0*/  @P2 IADD3.X R11, R19, UR8, RZ, P5, !PT ;  /* 0x00000008130b2c10 */ /* 0x000fe4000affe4ff */
[----:B------:R5:W4:Y:S01]  /*04d0*/  @P1 LDG.E.U8 R21, [R6.64] ;  /* 0x0000000a06151981 */ /* 0x000b22000c1e1100 */
[----:B-1----:R-:W-:-:S03]  /*04e0*/  @P1 IADD3 R8, P4, R17, UR14, RZ ;  /* 0x0000000e11081c10 */ /* 0x002fc6000ff9e0ff */
[----:B------:R-:W4:Y:S01]  /*04f0*/  @P2 LDG.E.U8 R28, [R10.64] ;  /* 0x0000000a0a1c2981 */ /* 0x000f22000c1e1100 */
[----:B------:R-:W-:Y:S02]  /*0500*/  @P1 IADD3.X R9, R25, UR6, RZ, P4, !PT ;  /* 0x0000000619091c10 */ /* 0x000fe4000a7fe4ff */
[----:B0-----:R-:W-:Y:S02]  /*0510*/  IADD3 R4, P4, R26, UR14, RZ ;  /* 0x0000000e1a047c10 */ /* 0x001fe4000ff9e0ff */
[----:B------:R-:W-:Y:S02]  /*0520*/  PRMT R29, RZ, 0x7610, R29 ;  /* 0x00007610ff1d7816 */ /* 0x000fe4000000001d */
[----:B-----5:R-:W-:Y:S02]  /*0530*/  PRMT R6, RZ, 0x7610, R6 ;  /* 0x00007610ff067816 */ /* 0x020fe40000000006 */
[----:B------:R-:W-:Y:S02]  /*0540*/  IADD3.X R5, R19, UR6, RZ, P4, !PT ;  /* 0x0000000613057c10 */ /* 0x000fe4000a7fe4ff */
[----:B------:R0:W5:Y:S04]  /*0550*/  @P1 LDG.E.U8 R29, [R8.64] ;  /* 0x0000000a081d1981 */ /* 0x000168000c1e1100 */
[----:B------:R-:W5:Y:S01]  /*0560*/  @P2 LDG.E.U8 R6, [R4.64] ;  /* 0x0000000a04062981 */ /* 0x000f62000c1e1100 */
[----:B------:R-:W-:Y:S01]  /*0570*/  ULDC.S8 UR4, c[0x0][0xdaa] ;  /* 0x00036a8000047ab9 */ /* 0x000fe20000000200 */
[----:B------:R-:W-:-:S02]  /*0580*/  @P0 IADD3 R18, P5, R18, UR14, RZ ;  /* 0x0000000e12120c10 */ /* 0x000fc4000ffbe0ff */
[----:B------:R-:W-:Y:S02]  /*0590*/  @P3 IADD3 R16, P4, R16, UR14, RZ ;  /* 0x0000000e10103c10 */ /* 0x000fe4000ff9e0ff */
[----:B------:R-:W-:Y:S02]  /*05a0*/  @P0 IADD3.X R19, R24, UR6, RZ, P5, !PT ;  /* 0x0000000618130c10 */ /* 0x000fe4000affe4ff */
[----:B--2---:R-:W-:-:S05]  /*05b0*/  PRMT R0, R0, 0x9910, RZ ;  /* 0x0000991000007816 */ /* 0x004fca00000000ff */
[----:B------:R-:W-:-:S05]  /*05c0*/  IMAD R0, R0, UR4, RZ ;  /* 0x0000000400007c24 */ /* 0x000fca000f8e02ff */
[----:B------:R-:W-:Y:S02]  /*05d0*/  PRMT R3, R0, 0x8880, RZ ;  /* 0x0000888000037816 */ /* 0x000fe400000000ff */
[----:B---3--:R-:W-:-:S05]  /*05e0*/  PRMT R22, R22, 0x9910, RZ ;  /* 0x0000991016167816 */ /* 0x008fca00000000ff */
[----:B------:R-:W-:-:S04]  /*05f0*/  IMAD.MOV.U32 R0, RZ, RZ, R22 ;  /* 0x000000ffff007224 */ /* 0x000fc800078e0016 */
[----:B------:R-:W-:Y:S01]  /*0600*/  IMAD R0, R0, UR4, RZ ;  /* 0x0000000400007c24 */ /* 0x000fe2000f8e02ff */
[----:B----4-:R-:W-:Y:S02]  /*0610*/  PRMT R2, R20, 0x8880, RZ ;  /* 0x0000888014027816 */ /* 0x010fe400000000ff */
[----:B------:R-:W-:Y:S02]  /*0620*/  PRMT R27, R27, 0x8880, RZ ;  /* 0x000088801b1b7816 */ /* 0x000fe400000000ff */
[----:B0-----:R-:W-:Y:S02]  /*0630*/  PRMT R9, R0, 0x8880, RZ ;  /* 0x0000888000097816 */ /* 0x001fe400000000ff */
[----:B------:R-:W-:Y:S01]  /*0640*/  PRMT R7, R21, 0x9910, RZ ;  /* 0x0000991015077816 */ /* 0x000fe200000000ff */
[----:B------:R-:W-:Y:S01]  /*0650*/  IMAD.MOV.U32 R0, RZ, RZ, R27 ;  /* 0x000000ffff007224 */ /* 0x000fe200078e001b */
[----:B------:R-:W-:Y:S02]  /*0660*/  IMNMX R3, R3, R2, !PT ;  /* 0x0000000203037217 */ /* 0x000fe40007800200 */
[----:B------:R-:W-:Y:S01]  /*0670*/  PRMT R8, R28, 0x9910, RZ ;  /* 0x000099101c087816 */ /* 0x000fe200000000ff */
[----:B------:R-:W-:Y:S01]  /*0680*/  IMAD R2, R7, UR4, RZ ;  /* 0x0000000407027c24 */ /* 0x000fe2000f8e02ff */
[----:B------:R-:W-:-:S03]  /*0690*/  IMNMX R9, R9, R0, !PT ;  /* 0x0000000009097217 */ /* 0x000fc60007800200 */
[----:B------:R-:W-:Y:S01]  /*06a0*/  IMAD R0, R8, UR4, RZ ;  /* 0x0000000408007c24 */ /* 0x000fe2000f8e02ff */
[----:B------:R-:W-:Y:S02]  /*06b0*/  PRMT R2, R2, 0x8880, RZ ;  /* 0x0000888002027816 */ /* 0x000fe400000000ff */
[----:B-----5:R-:W-:Y:S02]  /*06c0*/  PRMT R7, R29, 0x8880, RZ ;  /* 0x000088801d077816 */ /* 0x020fe400000000ff */
[----:B------:R-:W-:Y:S02]  /*06d0*/  PRMT R0, R0, 0x8880, RZ ;  /* 0x0000888000007816 */ /* 0x000fe400000000ff */
[----:B------:R-:W-:Y:S02]  /*06e0*/  PRMT R11, R6, 0x8880, RZ ;  /* 0x00008880060b7816 */ /* 0x000fe400000000ff */
[----:B------:R-:W-:Y:S02]  /*06f0*/  @P1 IADD3 R6, P5, R17, UR14, RZ ;  /* 0x0000000e11061c10 */ /* 0x000fe4000ffbe0ff */
[----:B------:R-:W-:Y:S01]  /*0700*/  @P3 IADD3.X R17, R23, UR6, RZ, P4, !PT ;  /* 0x0000000617113c10 */ /* 0x000fe2000a7fe4ff */
[----:B------:R-:W-:Y:S01]  /*0710*/  IMAD.MOV.U32 R23, RZ, RZ, c[0x0][0x0] ;  /* 0x00000000ff177624 */ /* 0x000fe200078e00ff */
[----:B------:R-:W-:-:S02]  /*0720*/  IMNMX R21, R2, R7, !PT ;  /* 0x0000000702157217 */ /* 0x000fc40007800200 */
[----:B------:R-:W-:Y:S01]  /*0730*/  @P1 IADD3.X R7, R25, UR6, RZ, P5, !PT ;  /* 0x0000000619071c10 */ /* 0x000fe2000affe4ff */
[----:B------:R-:W-:Y:S01]  /*0740*/  IMAD.WIDE.U32 R14, R23, 0x4, R14 ;  /* 0x00000004170e7825 */ /* 0x000fe200078e000e */
[----:B------:R-:W-:Y:S01]  /*0750*/  IMNMX R11, R0, R11, !PT ;  /* 0x0000000b000b7217 */ /* 0x000fe20007800200 */
[----:B------:R0:W-:Y:S04]  /*0760*/  @P0 STG.E.U8 [R18.64], R3 ;  /* 0x0000000312000986 */ /* 0x0001e8000c10110a */
[----:B------:R0:W-:Y:S01]  /*0770*/  @P3 STG.E.U8 [R16.64], R9 ;  /* 0x0000000910003986 */ /* 0x0001e2000c10110a */
[----:B------:R-:W-:-:S03]  /*0780*/  ISETP.GE.U32.AND P0, PT, R14, 0x10000, PT ;  /* 0x000100000e00780c */ /* 0x000fc60003f06070 */
[----:B------:R0:W-:Y:S01]  /*0790*/  @P1 STG.E.U8 [R6.64], R21 ;  /* 0x0000001506001986 */ /* 0x0001e2000c10110a */
[----:B------:R-:W-:-:S03]  /*07a0*/  ISETP.LT.U32.AND P1, PT, R14, UR12, PT ;  /* 0x0000000c0e007c0c */ /* 0x000fc6000bf21070 */
[----:B------:R0:W-:Y:S01]  /*07b0*/  @P2 STG.E.U8 [R4.64], R11 ;  /* 0x0000000b04002986 */ /* 0x0001e2000c10110a */
[C---:B------:R-:W-:Y:S02]  /*07c0*/  ISETP.GE.U32.AND.EX P0, PT, R15.reuse, RZ, PT, P0 ;  /* 0x000000ff0f00720c */ /* 0x040fe40003f06100 */
[----:B------:R-:W-:-:S13]  /*07d0*/  ISETP.LT.AND.EX P1, PT, R15, UR5, PT, P1 ;  /* 0x000000050f007c0c */ /* 0x000fda000bf21310 */
[----:B0-----:R-:W-:Y:S05]  /*07e0*/  @!P0 BRA P1, `(.L_x_6871) ;  /* 0xfffff9f000008947 */ /* 0x001fea000083ffff */
[----:B------:R-:W-:Y:S05]  /*07f0*/  EXIT ;  /* 0x000000000000794d */ /* 0x000fea0003800000 */
.L_x_6870:
[----:B------:R-:W0:Y:S02]  /*0800*/  S2R R5, SR_TID.X ;  /* 0x0000000000057919 */ /* 0x000e240000002100 */
[----:B0-----:R-:W-:-:S05]  /*0810*/  IMAD.WIDE.U32 R2, R5, 0x4, RZ ;  /* 0x0000000405027825 */ /* 0x001fca00078e00ff */
[----:B------:R-:W-:-:S04]  /*0820*/  ISETP.GE.U32.AND P0, PT, R2, UR12, PT ;  /* 0x0000000c02007c0c */ /* 0x000fc8000bf06070 */
[----:B------:R-:W-:-:S04]  /*0830*/  ISETP.GE.AND.EX P0, PT, R3, UR5, PT, P0 ;  /* 0x0000000503007c0c */ /* 0x000fc8000bf06300 */
[----:B------:R-:W-:-:S13]  /*0840*/  ISETP.GT.U32.OR P0, PT, R5, 0x3fff, P0 ;  /* 0x00003fff0500780c */ /* 0x000fda0000704470 */
[----:B------:R-:W-:Y:S05]  /*0850*/  @P0 EXIT ;  /* 0x000000000000094d */ /* 0x000fea0003800000 */
[----:B------:R-:W-:-:S04]  /*0860*/  IMAD.MOV.U32 R0, RZ, RZ, RZ ;  /* 0x000000ffff007224 */ /* 0x000fc800078e00ff */
.L_x_6872:
[C---:B------:R-:W-:Y:S01]  /*0870*/  IMAD.SHL.U32 R2, R5.reuse, 0x4, RZ ;  /* 0x0000000405027824 */ /* 0x040fe200078e00ff */
[----:B------:R-:W-:-:S04]  /*0880*/  SHF.L.U64.HI R3, R5, 0x2, R0 ;  /* 0x0000000205037819 */ /* 0x000fc80000010200 */
[----:B------:R-:W-:-:S04]  /*0890*/  IADD3 R6, P0, R2, UR13, RZ ;  /* 0x0000000d02067c10 */ /* 0x000fc8000ff1e0ff */
[----:B------:R-:W-:Y:S02]  /*08a0*/  IADD3.X R7, R3, UR8, RZ, P0, !PT ;  /* 0x0000000803077c10 */ /* 0x000fe400087fe4ff */
[----:B------:R-:W-:-:S03]  /*08b0*/  IADD3 R2, P0, R2, UR14, RZ ;  /* 0x0000000e02027c10 */ /* 0x000fc6000ff1e0ff */
[----:B------:R-:W2:Y:S01]  /*08c0*/  LDG.E R6, [R6.64] ;  /* 0x0000000a06067981 */ /* 0x000ea2000c1e1900 */
[----:B------:R-:W-:-:S05]  /*08d0*/  IADD3.X R3, R3, UR6, RZ, P0, !PT ;  /* 0x0000000603037c10 */ /* 0x000fca00087fe4ff */
[----:B------:R-:W3:Y:S01]  /*08e0*/  LDG.E R4, [R2.64] ;  /* 0x0000000a02047981 */ /* 0x000ee2000c1e1900 */
[----:B------:R-:W-:Y:S01]  /*08f0*/  ULDC.S8 UR4, c[0x0][0xdaa] ;  /* 0x00036a8000047ab9 */ /* 0x000fe20000000200 */
[----:B------:R-:W-:-:S04]  /*0900*/  IADD3 R5, P0, R5, c[0x0][0x0], RZ ;  /* 0x0000000005057a10 */ /* 0x000fc80007f1e0ff */
[----:B------:R-:W-:Y:S01]  /*0910*/  ISETP.LT.U32.AND P1, PT, R5, 0x4000, PT ;  /* 0x000040000500780c */ /* 0x000fe20003f21070 */
[----:B------:R-:W-:-:S05]  /*0920*/  IMAD.X R0, RZ, RZ, R0, P0 ;  /* 0x000000ffff007224 */ /* 0x000fca00000e0600 */
[----:B------:R-:W-:Y:S02]  /*0930*/  ISETP.LT.U32.AND.EX P1, PT, R0, RZ, PT, P1 ;  /* 0x000000ff0000720c */ /* 0x000fe40003f21110 */
[C---:B--2---:R-:W-:Y:S02]  /*0940*/  LOP3.LUT R8, R6.reuse, 0xff, RZ, 0xc0, !PT ;  /* 0x000000ff06087812 */ /* 0x044fe400078ec0ff */
[----:B------:R-:W-:-:S03]  /*0950*/  PRMT R7, R6, 0x7771, RZ ;  /* 0x0000777106077816 */ /* 0x000fc600000000ff */
[----:B------:R-:W-:Y:S01]  /*0960*/  IMAD R8, R8, UR4, RZ ;  /* 0x0000000408087c24 */ /* 0x000fe2000f8e02ff */
[C---:B---3--:R-:W-:Y:S02]  /*0970*/  PRMT R10, R4.reuse, 0x8880, RZ ;  /* 0x00008880040a7816 */ /* 0x048fe400000000ff */
[----:B------:R-:W-:Y:S02]  /*0980*/  PRMT R11, R4, 0x9991, RZ ;  /* 0x00009991040b7816 */ /* 0x000fe400000000ff */
[----:B------:R-:W-:Y:S02]  /*0990*/  PRMT R9, R8, 0x8880, RZ ;  /* 0x0000888008097816 */ /* 0x000fe400000000ff */
[C---:B------:R-:W-:Y:S02]  /*09a0*/  PRMT R8, R6.reuse, 0x7772, RZ ;  /* 0x0000777206087816 */ /* 0x040fe400000000ff */
[----:B------:R-:W-:Y:S02]  /*09b0*/  IMNMX R9, R9, R10, !PT ;  /* 0x0000000a09097217 */ /* 0x000fe40007800200 */
[----:B------:R-:W-:Y:S01]  /*09c0*/  PRMT R10, R6, 0x7773, RZ ;  /* 0x00007773060a7816 */ /* 0x000fe200000000ff */
[----:B------:R-:W-:Y:S01]  /*09d0*/  IMAD R6, R7, UR4, RZ ;  /* 0x0000000407067c24 */ /* 0x000fe2000f8e02ff */
[----:B------:R-:W-:Y:S01]  /*09e0*/  PRMT R13, R4, 0xbbb3, RZ ;  /* 0x0000bbb3040d7816 */ /* 0x000fe200000000ff */
[----:B------:R-:W-:-:S02]  /*09f0*/  IMAD R7, R8, UR4, RZ ;  /* 0x0000000408077c24 */ /* 0x000fc4000f8e02ff */
[----:B------:R-:W-:Y:S01]  /*0a00*/  IMAD.MOV.U32 R8, RZ, RZ, R10 ;  /* 0x000000ffff087224 */ /* 0x000fe200078e000a */
[----:B------:R-:W-:Y:S02]  /*0a10*/  PRMT R10, R4, 0xaaa2, RZ ;  /* 0x0000aaa2040a7816 */ /* 0x000fe400000000ff */
[----:B------:R-:W-:Y:S01]  /*0a20*/  PRMT R12, R6, 0x8880, RZ ;  /* 0x00008880060c7816 */ /* 0x000fe200000000ff */
[----:B------:R-:W-:Y:S01]  /*0a30*/  IMAD R6, R8, UR4, RZ ;  /* 0x0000000408067c24 */ /* 0x000fe2000f8e02ff */
[----:B------:R-:W-:Y:S01]  /*0a40*/  PRMT R7, R7, 0x8880, RZ ;  /* 0x0000888007077816 */ /* 0x000fe200000000ff */
[----:B------:R-:W-:Y:S02]  /*0a50*/  IMAD.MOV.U32 R8, RZ, RZ, R10 ;  /* 0x000000ffff087224 */ /* 0x000fe400078e000a */
[----:B------:R-:W-:Y:S01]  /*0a60*/  IMAD.MOV.U32 R10, RZ, RZ, R12 ;  /* 0x000000ffff0a7224 */ /* 0x000fe200078e000c */
[----:B------:R-:W-:Y:S02]  /*0a70*/  PRMT R12, R6, 0x8880, RZ ;  /* 0x00008880060c7816 */ /* 0x000fe400000000ff */
[----:B------:R-:W-:Y:S01]  /*0a80*/  IMNMX R6, R7, R8, !PT ;  /* 0x0000000807067217 */ /* 0x000fe20007800200 */
[----:B------:R-:W-:Y:S01]  /*0a90*/  IMAD.MOV.U32 R8, RZ, RZ, R13 ;  /* 0x000000ffff087224 */ /* 0x000fe200078e000d */
[----:B------:R-:W-:Y:S01]  /*0aa0*/  IMNMX R4, R10, R11, !PT ;  /* 0x0000000b0a047217 */ /* 0x000fe20007800200 */
[----:B------:R-:W-:-:S03]  /*0ab0*/  IMAD.MOV.U32 R7, RZ, RZ, R12 ;  /* 0x000000ffff077224 */ /* 0x000fc600078e000c */
[----:B------:R-:W-:Y:S02]  /*0ac0*/  PRMT R9, R4, 0x7604, R9 ;  /* 0x0000760404097816 */ /* 0x000fe40000000009 */
[----:B------:R-:W-:Y:S02]  /*0ad0*/  IMNMX R4, R7, R8, !PT ;  /* 0x0000000807047217 */ /* 0x000fe40007800200 */
[----:B------:R-:W-:-:S04]  /*0ae0*/  PRMT R9, R6, 0x7054, R9 ;  /* 0x0000705406097816 */ /* 0x000fc80000000009 */
[----:B------:R-:W-:Y:S01]  /*0af0*/  PRMT R9, R4, 0x654, R9 ;  /* 0x0000065404097816 */ /* 0x000fe20000000009 */
[----:B------:R-:W-:-:S04]  /*0b00*/  IMAD.SHL.U32 R4, R5, 0x4, RZ ;  /* 0x0000000405047824 */ /* 0x000fc800078e00ff */
[----:B------:R0:W-:Y:S01]  /*0b10*/  STG.E [R2.64], R9 ;  /* 0x0000000902007986 */ /* 0x0001e2000c10190a */
[----:B------:R-:W-:Y:S02]  /*0b20*/  ISETP.GE.U32.AND P0, PT, R4, UR12, PT ;  /* 0x0000000c04007c0c */ /* 0x000fe4000bf06070 */
[----:B------:R-:W-:-:S04]  /*0b30*/  SHF.L.U64.HI R4, R5, 0x2, R0 ;  /* 0x0000000205047819 */ /* 0x000fc80000010200 */
[----:B------:R-:W-:-:S13]  /*0b40*/  ISETP.GE.AND.EX P0, PT, R4, UR5, PT, P0 ;  /* 0x0000000504007c0c */ /* 0x000fda000bf06300 */
[----:B0-----:R-:W-:Y:S05]  /*0b50*/  @!P0 BRA P1, `(.L_x_6872) ;  /* 0xfffffd1000008947 */ /* 0x001fea000083ffff */
[----:B------:R-:W-:Y:S05]  /*0b60*/  EXIT ;  /* 0x000000000000794d */ /* 0x000fea0003800000 */
.L_x_6873:
        /* <DEDUP_REMOVED lines=9> */
.L_x_8064:


//--------------------- .text._ZN2at6native55_GLOBAL__N__de093ff9_22_ForeachBinaryOpList_cu_a911ec4325multi_tensor_apply_kernelINS1_18TensorListMetadataILi2EEENS1_24BinaryOpListAlphaFunctorIhLi2ELi2ELi0EEEJNS0_7maximumIhEEhEEEvT_T0_DpT1_ --------------------------
	.section	.text._ZN2at6native55_GLOBAL__N__de093ff9_22_ForeachBinaryOpList_cu_a911ec4325multi_tensor_apply_kernelINS1_18TensorListMetadataILi2EEENS1_24BinaryOpListAlphaFunctorIhLi2ELi2ELi0EEEJNS0_7maximumIhEEhEEEvT_T0_DpT1_,"ax",@progbits
	.sectioninfo	@"SHI_REGISTERS=32"
	.align	128
.text._ZN2at6native55_GLOBAL__N__de093ff9_22_ForeachBinaryOpList_cu_a911ec4325multi_tensor_apply_kernelINS1_18TensorListMetadataILi2EEENS1_24BinaryOpListAlphaFunctorIhLi2ELi2ELi0EEEJNS0_7maximumIhEEhEEEvT_T0_DpT1_:
        .type           _ZN2at6native55_GLOBAL__N__de093ff9_22_ForeachBinaryOpList_cu_a911ec4325multi_tensor_apply_kernelINS1_18TensorListMetadataILi2EEENS1_24BinaryOpListAlphaFunctorIhLi2ELi2ELi0EEEJNS0_7maximumIhEEhEEEvT_T0_DpT1_,@function
        .size           _ZN2at6native55_GLOBAL__N__de093ff9_22_ForeachBinaryOpList_cu_a911ec4325multi_tensor_apply_kernelINS1_18TensorListMetadataILi2EEENS1_24BinaryOpListAlphaFunctorIhLi2ELi2ELi0EEEJNS0_7maximumIhEEhEEEvT_T0_DpT1_,(.L_x_8065 - _ZN2at6native55_GLOBAL__N__de093ff9_22_ForeachBinaryOpList_cu_a911ec4325multi_tensor_apply_kernelINS1_18TensorListMetadataILi2EEENS1_24BinaryOpListAlphaFunctorIhLi2ELi2ELi0EEEJNS0_7maximumIhEEhEEEvT_T0_DpT1_)
        .other          _ZN2at6native55_GLOBAL__N__de093ff9_22_ForeachBinaryOpList_cu_a911ec4325multi_tensor_apply_kernelINS1_18TensorListMetadataILi2EEENS1_24BinaryOpListAlphaFunctorIhLi2ELi2ELi0EEEJNS0_7maximumIhEEhEEEvT_T0_DpT1_,@"STO_CUDA_ENTRY STV_DEFAULT"
_ZN2at6native55_GLOBAL__N__de093ff9_22_ForeachBinaryOpList_cu_a911ec4325multi_tensor_apply_kernelINS1_18TensorListMetadataILi2EEENS1_24BinaryOpListAlphaFunctorIhLi2ELi2ELi0EEEJNS0_7maximumIhEEhEEEvT_T0_DpT1_:
        /* <DEDUP_REMOVED lines=19> */
[----:B------:R-:W-:Y:S02]  /*0130*/  UIADD3.X UR5, ~UR5, UR11, URZ, UP3, !UPT ;  /* 0x0000000b05057290 */ /* 0x000fe40009ffe53f */
[----:B------:R-:W-:-:S02]  /*0140*/  ULDC.U8 UR7, c[0x0][0xdaa] ;  /* 0x00036a8000077ab9 */ /* 0x000fc40000000000 */
[----:B------:R-:W-:Y:S01]  /*0150*/  PLOP3.LUT P0, PT, PT, PT, UP0, 0x80, 0x0 ;  /* 0x000000000000781c */ /* 0x000fe20003f0f008 */
[----:B------:R-:W-:-:S12]  /*0160*/  ULDC.64 UR10, c[0x0][0x118] ;  /* 0x00004600000a7ab9 */ /* 0x000fd80000000a00 */
        /* <DEDUP_REMOVED lines=8> */
.L_x_6875:
        /* <DEDUP_REMOVED lines=9> */
[----:B------:R-:W-:Y:S02]  /*0280*/  ISETP.GE.U32.AND P1, PT, R16, 0x10000, PT ;  /* 0x000100001000780c */ /* 0x000fe40003f26070 */
[----:B------:R-:W-:Y:S02]  /*0290*/  ISETP.LT.AND.EX P0, PT, R24, UR5, !P0, P2 ;  /* 0x0000000518007c0c */ /* 0x000fe4000c701320 */
[----:B------:R-:W-:Y:S02]  /*02a0*/  ISETP.LT.U32.AND P3, PT, R16, UR12, PT ;  /* 0x0000000c10007c0c */ /* 0x000fe4000bf61070 */
[----:B------:R-:W-:Y:S02]  /*02b0*/  ISETP.GE.U32.AND.EX P1, PT, R23, RZ, PT, P1 ;  /* 0x000000ff1700720c */ /* 0x000fe40003f26110 */
[----:B------:R-:W-:Y:S02]  /*02c0*/  LEA R17, P4, R13, R18, 0x1 ;  /* 0x000000120d117211 */ /* 0x000fe400078808ff */
[----:B------:R-:W-:-:S02]  /*02d0*/  ISETP.LT.AND.EX P1, PT, R23, UR5, !P1, P3 ;  /* 0x0000000517007c0c */ /* 0x000fc4000cf21330 */
[C---:B------:R-:W-:Y:S01]  /*02e0*/  ISETP.GE.U32.AND P2, PT, R17.reuse, 0x10000, PT ;  /* 0x000100001100780c */ /* 0x040fe20003f46070 */
[--C-:B------:R-:W-:Y:S01]  /*02f0*/  IMAD.X R25, RZ, RZ, R24.reuse, P4 ;  /* 0x000000ffff197224 */ /* 0x100fe200020e0618 */
[----:B------:R-:W-:Y:S02]  /*0300*/  ISETP.LT.U32.AND P3, PT, R17, UR12, PT ;  /* 0x0000000c11007c0c */ /* 0x000fe4000bf61070 */
[----:B------:R-:W-:Y:S02]  /*0310*/  IADD3 R26, P5, R5, R18, RZ ;  /* 0x00000012051a7210 */ /* 0x000fe40007fbe0ff */
[C---:B------:R-:W-:Y:S02]  /*0320*/  ISETP.GE.U32.AND.EX P2, PT, R25.reuse, RZ, PT, P2 ;  /* 0x000000ff1900720c */ /* 0x040fe40003f46120 */
[----:B------:R-:W-:Y:S01]  /*0330*/  @P0 IADD3 R2, P4, R18, UR13, RZ ;  /* 0x0000000d12020c10 */ /* 0x000fe2000ff9e0ff */
[----:B------:R-:W-:Y:S01]  /*0340*/  IMAD.X R19, RZ, RZ, R24, P5 ;  /* 0x000000ffff137224 */ /* 0x000fe200028e0618 */
[----:B------:R-:W-:-:S02]  /*0350*/  ISETP.LT.AND.EX P2, PT, R25, UR5, !P2, P3 ;  /* 0x0000000519007c0c */ /* 0x000fc4000d741330 */
[----:B------:R-:W-:Y:S02]  /*0360*/  @P0 IADD3.X R3, R24, UR8, RZ, P4, !PT ;  /* 0x0000000818030c10 */ /* 0x000fe4000a7fe4ff */
[----:B------:R-:W-:Y:S02]  /*0370*/  @P1 IADD3 R8, P3, R16, UR13, RZ ;  /* 0x0000000d10081c10 */ /* 0x000fe4000ff7e0ff */
[C---:B------:R-:W-:Y:S01]  /*0380*/  ISETP.GE.U32.AND P4, PT, R26.reuse, 0x10000, PT ;  /* 0x000100001a00780c */ /* 0x040fe20003f86070 */
[----:B------:R0:W2:Y:S01]  /*0390*/  @P0 LDG.E.U8 R0, [R2.64] ;  /* 0x0000000a02000981 */ /* 0x0000a2000c1e1100 */
[----:B------:R-:W-:Y:S02]  /*03a0*/  @P1 IADD3.X R9, R23, UR8, RZ, P3, !PT ;  /* 0x0000000817091c10 */ /* 0x000fe40009ffe4ff */
[----:B------:R-:W-:Y:S02]  /*03b0*/  ISETP.LT.U32.AND P3, PT, R26, UR12, PT ;  /* 0x0000000c1a007c0c */ /* 0x000fe4000bf61070 */
[----:B------:R-:W-:-:S02]  /*03c0*/  ISETP.GE.U32.AND.EX P5, PT, R19, RZ, PT, P4 ;  /* 0x000000ff1300720c */ /* 0x000fc40003fa6140 */
[----:B------:R-:W-:Y:S02]  /*03d0*/  @P2 IADD3 R4, P4, R17, UR13, RZ ;  /* 0x0000000d11042c10 */ /* 0x000fe4000ff9e0ff */
[----:B------:R-:W-:Y:S02]  /*03e0*/  ISETP.LT.AND.EX P3, PT, R19, UR5, !P5, P3 ;  /* 0x0000000513007c0c */ /* 0x000fe4000ef61330 */
[----:B------:R-:W-:Y:S02]  /*03f0*/  @P0 IADD3 R6, P5, R18, UR14, RZ ;  /* 0x0000000e12060c10 */ /* 0x000fe4000ffbe0ff */
[----:B------:R-:W-:Y:S02]  /*0400*/  PRMT R20, RZ, 0x7610, R20 ;  /* 0x00007610ff147816 */ /* 0x000fe40000000014 */
[----:B------:R-:W-:Y:S02]  /*0410*/  PRMT R22, RZ, 0x7610, R22 ;  /* 0x00007610ff167816 */ /* 0x000fe40000000016 */
[----:B------:R-:W-:-:S02]  /*0420*/  PRMT R21, RZ, 0x7610, R21 ;  /* 0x00007610ff157816 */ /* 0x000fc40000000015 */
[----:B------:R-:W-:Y:S01]  /*0430*/  @P2 IADD3.X R5, R25, UR8, RZ, P4, !PT ;  /* 0x0000000819052c10 */ /* 0x000fe2000a7fe4ff */
[----:B------:R1:W3:Y:S01]  /*0440*/  @P1 LDG.E.U8 R20, [R8.64] ;  /* 0x0000000a08141981 */ /* 0x0002e2000c1e1100 */
[----:B------:R-:W-:Y:S02]  /*0450*/  @P0 IADD3.X R7, R24, UR6, RZ, P5, !PT ;  /* 0x0000000618070c10 */ /* 0x000fe4000affe4ff */
[----:B0-----:R-:W-:Y:S01]  /*0460*/  @P1 IADD3 R2, P4, R16, UR14, RZ ;  /* 0x0000000e10021c10 */ /* 0x001fe2000ff9e0ff */
[----:B------:R0:W4:Y:S01]  /*0470*/  @P2 LDG.E.U8 R22, [R4.64] ;  /* 0x0000000a04162981 */ /* 0x000122000c1e1100 */
[----:B------:R-:W-:Y:S02]  /*0480*/  PRMT R27, RZ, 0x7610, R27 ;  /* 0x00007610ff1b7816 */ /* 0x000fe4000000001b */
[----:B------:R-:W-:Y:S01]  /*0490*/  @P1 IADD3.X R3, R23, UR6, RZ, P4, !PT ;  /* 0x0000000617031c10 */ /* 0x000fe2000a7fe4ff */
[----:B------:R5:W4:Y:S01]  /*04a0*/  @P0 LDG.E.U8 R21, [R6.64] ;  /* 0x0000000a06150981 */ /* 0x000b22000c1e1100 */
[----:B------:R-:W-:-:S02]  /*04b0*/  @P2 IADD3 R10, P4, R17, UR14, RZ ;  /* 0x0000000e110a2c10 */ /* 0x000fc4000ff9e0ff */
[C---:B-1----:R-:W-:Y:S01]  /*04c0*/  @P3 IADD3 R8, P5, R26.reuse, UR13, RZ ;  /* 0x0000000d1a083c10 */ /* 0x042fe2000ffbe0ff */
[----:B------:R3:W4:Y:S01]  /*04d0*/  @P1 LDG.E.U8 R27, [R2.64] ;  /* 0x0000000a021b1981 */ /* 0x000722000c1e1100 */
[----:B------:R-:W-:Y:S02]  /*04e0*/  PRMT R28, RZ, 0x7610, R28 ;  /* 0x00007610ff1c7816 */ /* 0x000fe4000000001c */
[----:B------:R-:W-:Y:S02]  /*04f0*/  PRMT R29, RZ, 0x7610, R29 ;  /* 0x00007610ff1d7816 */ /* 0x000fe4000000001d */
[----:B------:R-:W-:Y:S02]  /*0500*/  @P3 IADD3.X R9, R19, UR8, RZ, P5, !PT ;  /* 0x0000000813093c10 */ /* 0x000fe4000affe4ff */
[----:B------:R-:W-:Y:S02]  /*0510*/  @P2 IADD3.X R11, R25, UR6, RZ, P4, !PT ;  /* 0x00000006190b2c10 */ /* 0x000fe4000a7fe4ff */
[----:B0-----:R-:W-:Y:S01]  /*0520*/  IADD3 R4, P4, R26, UR14, RZ ;  /* 0x0000000e1a047c10 */ /* 0x001fe2000ff9e0ff */
[----:B------:R0:W4:Y:S04]  /*0530*/  @P3 LDG.E.U8 R28, [R8.64] ;  /* 0x0000000a081c3981 */ /* 0x000128000c1e1100 */
[----:B------:R1:W4:Y:S01]  /*0540*/  @P2 LDG.E.U8 R29, [R10.64] ;  /* 0x0000000a0a1d2981 */ /* 0x000322000c1e1100 */
[----:B-----5:R-:W-:-:S02]  /*0550*/  PRMT R6, RZ, 0x7610, R6 ;  /* 0x00007610ff067816 */ /* 0x020fc40000000006 */
[----:B------:R-:W-:-:S05]  /*0560*/  IADD3.X R5, R19, UR6, RZ, P4, !PT ;  /* 0x0000000613057c10 */ /* 0x000fca000a7fe4ff */
[----:B------:R-:W5:Y:S01]  /*0570*/  @P3 LDG.E.U8 R6, [R4.64] ;  /* 0x0000000a04063981 */ /* 0x000f62000c1e1100 */
[----:B------:R-:W-:Y:S01]  /*0580*/  UPRMT UR4, UR7, 0x9910, URZ ;  /* 0x0000991007047896 */ /* 0x000fe2000800003f */
[----:B------:R-:W-:Y:S01]  /*0590*/  @P0 IADD3 R18, P5, R18, UR14, RZ ;  /* 0x0000000e12120c10 */ /* 0x000fe2000ffbe0ff */
[----:B-1----:R-:W-:Y:S01]  /*05a0*/  IMAD.MOV.U32 R11, RZ, RZ, c[0x0][0x0] ;  /* 0x00000000ff0b7624 */ /* 0x002fe200078e00ff */
[----:B------:R-:W-:Y:S02]  /*05b0*/  @P1 IADD3 R16, P4, R16, UR14, RZ ;  /* 0x0000000e10101c10 */ /* 0x000fe4000ff9e0ff */
[----:B------:R-:W-:Y:S01]  /*05c0*/  @P0 IADD3.X R19, R24, UR6, RZ, P5, !PT ;  /* 0x0000000618130c10 */ /* 0x000fe2000affe4ff */
[----:B------:R-:W-:Y:S01]  /*05d0*/  IMAD.WIDE.U32 R14, R11, 0x4, R14 ;  /* 0x000000040b0e7825 */ /* 0x000fe200078e000e */
[----:B0-----:R-:W-:Y:S02]  /*05e0*/  @P2 IADD3 R8, P5, R17, UR14, RZ ;  /* 0x0000000e11082c10 */ /* 0x001fe4000ffbe0ff */
[----:B------:R-:W-:-:S02]  /*05f0*/  @P1 IADD3.X R17, R23, UR6, RZ, P4, !PT ;  /* 0x0000000617111c10 */ /* 0x000fc4000a7fe4ff */
[----:B------:R-:W-:Y:S02]  /*0600*/  @P2 IADD3.X R9, R25, UR6, RZ, P5, !PT ;  /* 0x0000000619092c10 */ /* 0x000fe4000affe4ff */
[----:B--2---:R-:W-:-:S05]  /*0610*/  PRMT R0, R0, 0x9910, RZ ;  /* 0x0000991000007816 */ /* 0x004fca00000000ff */
[----:B------:R-:W-:-:S05]  /*0620*/  IMAD R0, R0, UR4, RZ ;  /* 0x0000000400007c24 */ /* 0x000fca000f8e02ff */
[----:B------:R-:W-:Y:S02]  /*0630*/  LOP3.LUT R0, R0, 0xff, RZ, 0xc0, !PT ;  /* 0x000000ff00007812 */ /* 0x000fe400078ec0ff */
[----:B---3--:R-:W-:Y:S02]  /*0640*/  PRMT R2, R20, 0x9910, RZ ;  /* 0x0000991014027816 */ /* 0x008fe400000000ff */
[----:B----4-:R-:W-:-:S03]  /*0650*/  PRMT R7, R22, 0x9910, RZ ;  /* 0x0000991016077816 */ /* 0x010fc600000000ff */
[----:B------:R-:W-:Y:S01]  /*0660*/  IMAD R2, R2, UR4, RZ ;  /* 0x0000000402027c24 */ /* 0x000fe2000f8e02ff */
[----:B------:R-:W-:-:S04]  /*0670*/  LOP3.LUT R3, R21, 0xff, RZ, 0xc0, !PT ;  /* 0x000000ff15037812 */ /* 0x000fc800078ec0ff */
[----:B------:R-:W-:Y:S02]  /*0680*/  LOP3.LUT R2, R2, 0xff, RZ, 0xc0, !PT ;  /* 0x000000ff02027812 */ /* 0x000fe400078ec0ff */
[----:B------:R-:W-:Y:S01]  /*0690*/  IMNMX.U32 R3, R0, R3, !PT ;  /* 0x0000000300037217 */ /* 0x000fe20007800000 */
[----:B------:R-:W-:Y:S01]  /*06a0*/  IMAD R0, R7, UR4, RZ ;  /* 0x0000000407007c24 */ /* 0x000fe2000f8e02ff */
[----:B------:R-:W-:-:S03]  /*06b0*/  LOP3.LUT R27, R27, 0xff, RZ, 0xc0, !PT ;  /* 0x000000ff1b1b7812 */ /* 0x000fc600078ec0ff */
[----:B------:R0:W-:Y:S01]  /*06c0*/  @P0 STG.E.U8 [R18.64], R3 ;  /* 0x0000000312000986 */ /* 0x0001e2000c10110a */
[----:B------:R-:W-:Y:S02]  /*06d0*/  LOP3.LUT R0, R0, 0xff, RZ, 0xc0, !PT ;  /* 0x000000ff00007812 */ /* 0x000fe400078ec0ff */
[----:B------:R-:W-:Y:S02]  /*06e0*/  IMNMX.U32 R27, R2, R27, !PT ;  /* 0x0000001b021b7217 */ /* 0x000fe40007800000 */
[----:B------:R-:W-:Y:S02]  /*06f0*/  PRMT R7, R28, 0x9910, RZ ;  /* 0x000099101c077816 */ /* 0x000fe400000000ff */
[C---:B------:R-:W-:Y:S01]  /*0700*/  ISETP.GE.U32.AND P0, PT, R14.reuse, 0x10000, PT ;  /* 0x000100000e00780c */ /* 0x040fe20003f06070 */
[----:B------:R0:W-:Y:S01]  /*0710*/  @P1 STG.E.U8 [R16.64], R27 ;  /* 0x0000001b10001986 */ /* 0x0001e2000c10110a */
[----:B------:R-:W-:Y:S02]  /*0720*/  LOP3.LUT R29, R29, 0xff, RZ, 0xc0, !PT ;  /* 0x000000ff1d1d7812 */ /* 0x000fe400078ec0ff */
[----:B------:R-:W-:-:S02]  /*0730*/  ISETP.LT.U32.AND P1, PT, R14, UR12, PT ;  /* 0x0000000c0e007c0c */ /* 0x000fc4000bf21070 */
[----:B------:R-:W-:Y:S01]  /*0740*/  IMNMX.U32 R29, R0, R29, !PT ;  /* 0x0000001d001d7217 */ /* 0x000fe20007800000 */
[----:B------:R-:W-:Y:S01]  /*0750*/  IMAD R0, R7, UR4, RZ ;  /* 0x0000000407007c24 */ /* 0x000fe2000f8e02ff */
[C---:B------:R-:W-:Y:S02]  /*0760*/  ISETP.GE.U32.AND.EX P0, PT, R15.reuse, RZ, PT, P0 ;  /* 0x000000ff0f00720c */ /* 0x040fe40003f06100 */
[----:B-----5:R-:W-:Y:S01]  /*0770*/  LOP3.LUT R7, R6, 0xff, RZ, 0xc0, !PT ;  /* 0x000000ff06077812 */ /* 0x020fe200078ec0ff */
[----:B------:R0:W-:Y:S01]  /*0780*/  @P2 STG.E.U8 [R8.64], R29 ;  /* 0x0000001d08002986 */ /* 0x0001e2000c10110a */
[----:B------:R-:W-:Y:S02]  /*0790*/  LOP3.LUT R0, R0, 0xff, RZ, 0xc0, !PT ;  /* 0x000000ff00007812 */ /* 0x000fe400078ec0ff */
[----:B------:R-:W-:Y:S02]  /*07a0*/  ISETP.LT.AND.EX P1, PT, R15, UR5, PT, P1 ;  /* 0x000000050f007c0c */ /* 0x000fe4000bf21310 */
[----:B------:R-:W-:-:S05]  /*07b0*/  IMNMX.U32 R7, R0, R7, !PT ;  /* 0x0000000700077217 */ /* 0x000fca0007800000 */
[----:B------:R0:W-:Y:S06]  /*07c0*/  @P3 STG.E.U8 [R4.64], R7 ;  /* 0x0000000704003986 */ /* 0x0001ec000c10110a */
[----:B------:R-:W-:Y:S05]  /*07d0*/  @!P0 BRA P1, `(.L_x_6875) ;  /* 0xfffffa1000008947 */ /* 0x000fea000083ffff */
[----:B------:R-:W-:Y:S05]  /*07e0*/  EXIT ;  /* 0x000000000000794d */ /* 0x000fea0003800000 */
.L_x_6874:
[----:B------:R-:W0:Y:S02]  /*07f0*/  S2R R5, SR_TID.X ;  /* 0x0000000000057919 */ /* 0x000e240000002100 */
[----:B0-----:R-:W-:-:S05]  /*0800*/  IMAD.WIDE.U32 R2, R5, 0x4, RZ ;  /* 0x0000000405027825 */ /* 0x001fca00078e00ff */
[----:B------:R-:W-:-:S04]  /*0810*/  ISETP.GE.U32.AND P0, PT, R2, UR12, PT ;  /* 0x0000000c02007c0c */ /* 0x000fc8000bf06070 */
[----:B------:R-:W-:-:S04]  /*0820*/  ISETP.GE.AND.EX P0, PT, R3, UR5, PT, P0 ;  /* 0x0000000503007c0c */ /* 0x000fc8000bf06300 */
[----:B------:R-:W-:-:S13]  /*0830*/  ISETP.GT.U32.OR P0, PT, R5, 0x3fff, P0 ;  /* 0x00003fff0500780c */ /* 0x000fda0000704470 */
[----:B------:R-:W-:Y:S05]  /*0840*/  @P0 EXIT ;  /* 0x000000000000094d */ /* 0x000fea0003800000 */
[----:B------:R-:W-:-:S04]  /*0850*/  IMAD.MOV.U32 R0, RZ, RZ, RZ ;  /* 0x000000ffff007224 */ /* 0x000fc800078e00ff */
.L_x_6876:
[C---:B------:R-:W-:Y:S01]  /*0860*/  IMAD.SHL.U32 R2, R5.reuse, 0x4, RZ ;  /* 0x0000000405027824 */ /* 0x040fe200078e00ff */
[----:B------:R-:W-:-:S04]  /*0870*/  SHF.L.U64.HI R3, R5, 0x2, R0 ;  /* 0x0000000205037819 */ /* 0x000fc80000010200 */
[C---:B------:R-:W-:Y:S02]  /*0880*/  IADD3 R6, P1, R2.reuse, UR13, RZ ;  /* 0x0000000d02067c10 */ /* 0x040fe4000ff3e0ff */
[----:B------:R-:W-:Y:S02]  /*0890*/  IADD3 R2, P0, R2, UR14, RZ ;  /* 0x0000000e02027c10 */ /* 0x000fe4000ff1e0ff */
[C---:B------:R-:W-:Y:S02]  /*08a0*/  IADD3.X R7, R3.reuse, UR8, RZ, P1, !PT ;  /* 0x0000000803077c10 */ /* 0x040fe40008ffe4ff */
[----:B------:R-:W-:-:S03]  /*08b0*/  IADD3.X R3, R3, UR6, RZ, P0, !PT ;  /* 0x0000000603037c10 */ /* 0x000fc600087fe4ff */
[----:B------:R-:W2:Y:S04]  /*08c0*/  LDG.E R6, [R6.64] ;  /* 0x0000000a06067981 */ /* 0x000ea8000c1e1900 */
[----:B------:R-:W3:Y:S01]  /*08d0*/  LDG.E R13, [R2.64] ;  /* 0x0000000a020d7981 */ /* 0x000ee2000c1e1900 */
[----:B------:R-:W-:Y:S01]  /*08e0*/  UPRMT UR4, UR7, 0x9910, URZ ;  /* 0x0000991007047896 */ /* 0x000fe2000800003f */
[----:B------:R-:W-:-:S04]  /*08f0*/  IADD3 R5, P0, R5, c[0x0][0x0], RZ ;  /* 0x0000000005057a10 */ /* 0x000fc80007f1e0ff */
[----:B------:R-:W-:Y:S01]  /*0900*/  ISETP.LT.U32.AND P1, PT, R5, 0x4000, PT ;  /* 0x000040000500780c */ /* 0x000fe20003f21070 */
[----:B------:R-:W-:-:S05]  /*0910*/  IMAD.X R0, RZ, RZ, R0, P0 ;  /* 0x000000ffff007224 */ /* 0x000fca00000e0600 */
[----:B------:R-:W-:Y:S02]  /*0920*/  ISETP.LT.U32.AND.EX P1, PT, R0, RZ, PT, P1 ;  /* 0x000000ff0000720c */ /* 0x000fe40003f21110 */
[C---:B--2---:R-:W-:Y:S02]  /*0930*/  PRMT R10, R6.reuse, 0x7771, RZ ;  /* 0x00007771060a7816 */ /* 0x044fe400000000ff */
[C---:B------:R-:W-:Y:S02]  /*0940*/  LOP3.LUT R8, R6.reuse, 0xff, RZ, 0xc0, !PT ;  /* 0x000000ff06087812 */ /* 0x040fe400078ec0ff */
[----:B------:R-:W-:Y:S01]  /*0950*/  PRMT R12, R6, 0x7772, RZ ;  /* 0x00007772060c7816 */ /* 0x000fe200000000ff */
[----:B------:R-:W-:Y:S01]  /*0960*/  IMAD R10, R10, UR4, RZ ;  /* 0x000000040a0a7c24 */ /* 0x000fe2000f8e02ff */
[----:B------:R-:W-:Y:S01]  /*0970*/  PRMT R14, R6, 0x7773, RZ ;  /* 0x00007773060e7816 */ /* 0x000fe200000000ff */
[----:B------:R-:W-:Y:S01]  /*0980*/  IMAD R8, R8, UR4, RZ ;  /* 0x0000000408087c24 */ /* 0x000fe2000f8e02ff */
[C---:B---3--:R-:W-:Y:S01]  /*0990*/  PRMT R4, R13.reuse, 0x7770, RZ ;  /* 0x000077700d047816 */ /* 0x048fe200000000ff */
[----:B------:R-:W-:Y:S01]  /*09a0*/  IMAD R12, R12, UR4, RZ ;  /* 0x000000040c0c7c24 */ /* 0x000fe2000f8e02ff */
[----:B------:R-:W-:-:S02]  /*09b0*/  PRMT R6, R13, 0x7771, RZ ;  /* 0x000077710d067816 */ /* 0x000fc400000000ff */
[----:B------:R-:W-:Y:S01]  /*09c0*/  LOP3.LUT R9, R8, 0xff, RZ, 0xc0, !PT ;  /* 0x000000ff08097812 */ /* 0x000fe200078ec0ff */
[----:B------:R-:W-:Y:S01]  /*09d0*/  IMAD R8, R14, UR4, RZ ;  /* 0x000000040e087c24 */ /* 0x000fe2000f8e02ff */
[----:B------:R-:W-:Y:S02]  /*09e0*/  LOP3.LUT R11, R10, 0xff, RZ, 0xc0, !PT ;  /* 0x000000ff0a0b7812 */ /* 0x000fe400078ec0ff */
[----:B------:R-:W-:Y:S02]  /*09f0*/  PRMT R7, R13, 0x7772, RZ ;  /* 0x000077720d077816 */ /* 0x000fe400000000ff */
[----:B------:R-:W-:Y:S02]  /*0a00*/  LOP3.LUT R12, R12, 0xff, RZ, 0xc0, !PT ;  /* 0x000000ff0c0c7812 */ /* 0x000fe400078ec0ff */
[----:B------:R-:W-:Y:S02]  /*0a10*/  IMNMX.U32 R9, R4, R9, !PT ;  /* 0x0000000904097217 */ /* 0x000fe40007800000 */
[----:B------:R-:W-:-:S02]  /*0a20*/  IMNMX.U32 R6, R6, R11, !PT ;  /* 0x0000000b06067217 */ /* 0x000fc40007800000 */
[----:B------:R-:W-:Y:S02]  /*0a30*/  IMNMX.U32 R12, R7, R12, !PT ;  /* 0x0000000c070c7217 */ /* 0x000fe40007800000 */
[----:B------:R-:W-:Y:S02]  /*0a40*/  PRMT R4, R13, 0x7773, RZ ;  /* 0x000077730d047816 */ /* 0x000fe400000000ff */
[----:B------:R-:W-:Y:S02]  /*0a50*/  LOP3.LUT R7, R8, 0xff, RZ, 0xc0, !PT ;  /* 0x000000ff08077812 */ /* 0x000fe400078ec0ff */
[----:B------:R-:W-:Y:S02]  /*0a60*/  PRMT R9, R6, 0x7604, R9 ;  /* 0x0000760406097816 */ /* 0x000fe40000000009 */
[----:B------:R-:W-:Y:S02]  /*0a70*/  IMNMX.U32 R4, R4, R7, !PT ;  /* 0x0000000704047217 */ /* 0x000fe40007800000 */
        /* <DEDUP_REMOVED lines=9> */
.L_x_6877:
        /* <DEDUP_REMOVED lines=15> */
.L_x_8065:


//--------------------- .text._ZN2at6native55_GLOBAL__N__de093ff9_22_ForeachBinaryOpList_cu_a911ec4325multi_tensor_apply_kernelINS1_18TensorListMetadataILi3EEENS1_24BinaryOpListAlphaFunctorIN3c104HalfELi3ELi2ELi2EEEJNS0_7minimumIfEEfEEEvT_T0_DpT1_ --------------------------
	.section	.text._ZN2at6native55_GLOBAL__N__de093ff9_22_ForeachBinaryOpList_cu_a911ec4325multi_tensor_apply_kernelINS1_18TensorListMetadataILi3EEENS1_24BinaryOpListAlphaFunctorIN3c104HalfELi3ELi2ELi2EEEJNS0_7minimumIfEEfEEEvT_T0_DpT1_,"ax",@progbits
	.sectioninfo	@"SHI_REGISTERS=31"
	.align	128
.text._ZN2at6native55_GLOBAL__N__de093ff9_22_ForeachBinaryOpList_cu_a911ec4325multi_tensor_apply_kernelINS1_18TensorListMetadataILi3EEENS1_24BinaryOpListAlphaFunctorIN3c104HalfELi3ELi2ELi2EEEJNS0_7minimumIfEEfEEEvT_T0_DpT1_:
        .type           _ZN2at6native55_GLOBAL__N__de093ff9_22_ForeachBinaryOpList_cu_a911ec4325multi_tensor_apply_kernelINS1_18TensorListMetadataILi3EEENS1_24BinaryOpListAlphaFunctorIN3c104HalfELi3ELi2ELi2EEEJNS0_7minimumIfEEfEEEvT_T0_DpT1_,@function
        .size           _ZN2at6native55_GLOBAL__N__de093ff9_22_ForeachBinaryOpList_cu_a911ec4325multi_tensor_apply_kernelINS1_18TensorListMetadataILi3EEENS1_24BinaryOpListAlphaFunctorIN3c104HalfELi3ELi2ELi2EEEJNS0_7minimumIfEEfEEEvT_T0_DpT1_,(.L_x_8066 - _ZN2at6native55_GLOBAL__N__de093ff9_22_ForeachBinaryOpList_cu_a911ec4325multi_tensor_apply_kernelINS1_18TensorListMetadataILi3EEENS1_24BinaryOpListAlphaFunctorIN3c104HalfELi3ELi2ELi2EEEJNS0_7minimumIfEEfEEEvT_T0_DpT1_)
        .other          _ZN2at6native55_GLOBAL__N__de093ff9_22_ForeachBinaryOpList_cu_a911ec4325multi_tensor_apply_kernelINS1_18TensorListMetadataILi3EEENS1_24BinaryOpListAlphaFunctorIN3c104HalfELi3ELi2ELi2EEEJNS0_7minimumIfEEfEEEvT_T0_DpT1_,@"STO_CUDA_ENTRY STV_DEFAULT"
_ZN2at6native55_GLOBAL__N__de093ff9_22_ForeachBinaryOpList_cu_a911ec4325multi_tensor_apply_kernelINS1_18TensorListMetadataILi3EEENS1_24BinaryOpListAlphaFunctorIN3c104HalfELi3ELi2ELi2EEEJNS0_7minimumIfEEfEEEvT_T0_DpT1_:
        /* <DEDUP_REMOVED lines=32> */
.L_x_6879:
        /* <DEDUP_REMOVED lines=63> */
[----:B------:R-:W-:Y:S01]  /*05f0*/  FSETP.GEU.FTZ.AND P5, PT, R25, R10, PT ;  /* 0x0000000a1900720b */ /* 0x000fe20003fbe000 */
[----:B-----5:R-:W-:-:S03]  /*0600*/  HADD2.F32 R26, -RZ, R26.H0_H0 ;  /* 0x2000001aff1a7230 */ /* 0x020fc60000004100 */
[----:B------:R-:W-:Y:S02]  /*0610*/  PLOP3.LUT P4, PT, P4, P5, PT, 0xa2, 0x0 ;  /* 0x000000000000781c */ /* 0x000fe4000278b472 */
[----:B------:R-:W-:Y:S01]  /*0620*/  FMUL.FTZ R11, R26, c[0x0][0xdac] ;  /* 0x00036b001a0b7a20 */ /* 0x000fe20000410000 */
[----:B------:R-:W-:-:S05]  /*0630*/  HADD2.F32 R0, -RZ, R0.H0_H0 ;  /* 0x20000000ff007230 */ /* 0x000fca0000004100 */
[C---:B------:R-:W-:Y:S02]  /*0640*/  FSETP.GTU.FTZ.AND P5, PT, |R0|.reuse, +INF , PT ;  /* 0x7f8000000000780b */ /* 0x040fe40003fbc200 */
[----:B------:R-:W-:-:S04]  /*0650*/  FSETP.GEU.FTZ.AND P6, PT, R0, R11, PT ;  /* 0x0000000b0000720b */ /* 0x000fc80003fde000 */
        /* <DEDUP_REMOVED lines=15> */
[----:B------:R-:W-:Y:S02]  /*0750*/  FSETP.GEU.FTZ.AND P5, PT, R28, R27, PT ;  /* 0x0000001b1c00720b */ /* 0x000fe40003fbe000 */
[----:B------:R-:W-:Y:S02]  /*0760*/  @P2 LEA.HI.X R9, R22, UR11, R23, 0x1, P6 ;  /* 0x0000000b16092c11 */ /* 0x000fe4000b0f0c17 */
[----:B------:R-:W-:Y:S02]  /*0770*/  PLOP3.LUT P4, PT, P4, P5, PT, 0xa2, 0x0 ;  /* 0x000000000000781c */ /* 0x000fe4000278b472 */
[C---:B------:R-:W-:Y:S02]  /*0780*/  FSETP.GTU.FTZ.AND P5, PT, |R11|.reuse, +INF , PT ;  /* 0x7f8000000b00780b */ /* 0x040fe40003fbc200 */
[----:B------:R-:W-:-:S04]  /*0790*/  FSETP.GEU.FTZ.AND P6, PT, R11, R14, PT ;  /* 0x0000000e0b00720b */ /* 0x000fc80003fde000 */
        /* <DEDUP_REMOVED lines=19> */
.L_x_6878:
[----:B------:R-:W0:Y:S02]  /*08d0*/  S2R R0, SR_TID.X ;  /* 0x0000000000007919 */ /* 0x000e240000002100 */
[----:B0-----:R-:W-:-:S05]  /*08e0*/  IMAD.WIDE.U32 R2, R0, 0x4, RZ ;  /* 0x0000000400027825 */ /* 0x001fca00078e00ff */
[----:B------:R-:W-:-:S04]  /*08f0*/  ISETP.GE.U32.AND P0, PT, R2, UR14, PT ;  /* 0x0000000e02007c0c */ /* 0x000fc8000bf06070 */
[----:B------:R-:W-:-:S04]  /*0900*/  ISETP.GE.AND.EX P0, PT, R3, UR4, PT, P0 ;  /* 0x0000000403007c0c */ /* 0x000fc8000bf06300 */
[----:B------:R-:W-:-:S13]  /*0910*/  ISETP.GT.U32.OR P0, PT, R0, 0x3fff, P0 ;  /* 0x00003fff0000780c */ /* 0x000fda0000704470 */
[----:B------:R-:W-:Y:S05]  /*0920*/  @P0 EXIT ;  /* 0x000000000000094d */ /* 0x000fea0003800000 */
[----:B------:R-:W-:-:S04]  /*0930*/  IMAD.MOV.U32 R3, RZ, RZ, RZ ;  /* 0x000000ffff037224 */ /* 0x000fc800078e00ff */
.L_x_6880:
        /* <DEDUP_REMOVED lines=18> */
[----:B------:R-:W-:Y:S01]  /*0a60*/  FSETP.GEU.FTZ.AND P2, PT, R2, R5, PT ;  /* 0x000000050200720b */ /* 0x000fe20003f5e000 */
[----:B------:R-:W-:Y:S02]  /*0a70*/  FMUL.FTZ R10, R10, c[0x0][0xdac] ;  /* 0x00036b000a0a7a20 */ /* 0x000fe40000410000 */
[----:B------:R-:W-:Y:S02]  /*0a80*/  FMUL.FTZ R12, R12, c[0x0][0xdac] ;  /* 0x00036b000c0c7a20 */ /* 0x000fe40000410000 */
[----:B------:R-:W-:Y:S01]  /*0a90*/  FMUL.FTZ R14, R14, c[0x0][0xdac] ;  /* 0x00036b000e0e7a20 */ /* 0x000fe20000410000 */
[----:B------:R-:W-:-:S02]  /*0aa0*/  PLOP3.LUT P0, PT, P0, P2, PT, 0xa2, 0x0 ;  /* 0x000000000000781c */ /* 0x000fc40000705472 */
[C---:B------:R-:W-:Y:S02]  /*0ab0*/  FSETP.GTU.FTZ.AND P5, PT, |R9|.reuse, +INF , PT ;  /* 0x7f8000000900780b */ /* 0x040fe40003fbc200 */
[----:B------:R-:W-:Y:S02]  /*0ac0*/  FSETP.GEU.FTZ.AND P6, PT, R9, R10, PT ;  /* 0x0000000a0900720b */ /* 0x000fe40003fde000 */
[----:B------:R-:W-:Y:S02]  /*0ad0*/  FSETP.GTU.FTZ.AND P3, PT, |R11|, +INF , PT ;  /* 0x7f8000000b00780b */ /* 0x000fe40003f7c200 */
[----:B------:R-:W-:Y:S02]  /*0ae0*/  FSETP.GTU.FTZ.AND P1, PT, |R13|, +INF , PT ;  /* 0x7f8000000d00780b */ /* 0x000fe40003f3c200 */
[----:B------:R-:W-:Y:S02]  /*0af0*/  FSETP.GEU.FTZ.AND P4, PT, R11, R12, PT ;  /* 0x0000000c0b00720b */ /* 0x000fe40003f9e000 */
[----:B------:R-:W-:-:S02]  /*0b00*/  FSETP.GEU.FTZ.AND P2, PT, R13, R14, PT ;  /* 0x0000000e0d00720b */ /* 0x000fc40003f5e000 */
        /* <DEDUP_REMOVED lines=22> */
.L_x_6881:
        /* <DEDUP_REMOVED lines=9> */
.L_x_8066:


//--------------------- .text._ZN2at6native55_GLOBAL__N__de093ff9_22_ForeachBinaryOpList_cu_a911ec4325multi_tensor_apply_kernelINS1_18TensorListMetadataILi3EEENS1_24BinaryOpListAlphaFunctorIN3c108BFloat16ELi3ELi2ELi2EEEJNS0_7minimumIfEEfEEEvT_T0_DpT1_ --------------------------
	.section	.text._ZN2at6native55_GLOBAL__N__de093ff9_22_ForeachBinaryOpList_cu_a911ec4325multi_tensor_apply_kernelINS1_18TensorListMetadataILi3EEENS1_24BinaryOpListAlphaFunctorIN3c108BFloat16ELi3ELi2ELi2EEEJNS0_7minimumIfEEfEEEvT_T0_DpT1_,"ax",@progbits
	.sectioninfo	@"SHI_REGISTERS=32"
	.align	128
.text._ZN2at6native55_GLOBAL__N__de093ff9_22_ForeachBinaryOpList_cu_a911ec4325multi_tensor_apply_kernelINS1_18TensorListMetadataILi3EEENS1_24BinaryOpListAlphaFunctorIN3c108BFloat16ELi3ELi2ELi2EEEJNS0_7minimumIfEEfEEEvT_T0_DpT1_:
        .type           _ZN2at6native55_GLOBAL__N__de093ff9_22_ForeachBinaryOpList_cu_a911ec4325multi_tensor_apply_kernelINS1_18TensorListMetadataILi3EEENS1_24BinaryOpListAlphaFunctorIN3c108BFloat16ELi3ELi2ELi2EEEJNS0_7minimumIfEEfEEEvT_T0_DpT1_,@function
        .size           _ZN2at6native55_GLOBAL__N__de093ff9_22_ForeachBinaryOpList_cu_a911ec4325multi_tensor_apply_kernelINS1_18TensorListMetadataILi3EEENS1_24BinaryOpListAlphaFunctorIN3c108BFloat16ELi3ELi2ELi2EEEJNS0_7minimumIfEEfEEEvT_T0_DpT1_,(.L_x_8067 - _ZN2at6native55_GLOBAL__N__de093ff9_22_ForeachBinaryOpList_cu_a911ec4325multi_tensor_apply_kernelINS1_18TensorListMetadataILi3EEENS1_24BinaryOpListAlphaFunctorIN3c108BFloat16ELi3ELi2ELi2EEEJNS0_7minimumIfEEfEEEvT_T0_DpT1_)
        .other          _ZN2at6native55_GLOBAL__N__de093ff9_22_ForeachBinaryOpList_cu_a911ec4325multi_tensor_apply_kernelINS1_18TensorListMetadataILi3EEENS1_24BinaryOpListAlphaFunctorIN3c108BFloat16ELi3ELi2ELi2EEEJNS0_7minimumIfEEfEEEvT_T0_DpT1_,@"STO_CUDA_ENTRY STV_DEFAULT"
_ZN2at6native55_GLOBAL__N__de093ff9_22_ForeachBinaryOpList_cu_a911ec4325multi_tensor_apply_kernelINS1_18TensorListMetadataILi3EEENS1_24BinaryOpListAlphaFunctorIN3c108BFloat16ELi3ELi2ELi2EEEJNS0_7minimumIfEEfEEEvT_T0_DpT1_:
        /* <DEDUP_REMOVED lines=32> */
.L_x_6883:
        /* <DEDUP_REMOVED lines=63> */
[----:B------:R-:W-:Y:S02]  /*05f0*/  FSETP.GEU.FTZ.AND P5, PT, R18, R11, PT ;  /* 0x0000000b1200720b */ /* 0x000fe40003fbe000 */
[----:B-----5:R-:W-:-:S05]  /*0600*/  PRMT R21, RZ, 0x5410, R21 ;  /* 0x00005410ff157816 */ /* 0x020fca0000000015 */
[----:B------:R-:W-:Y:S01]  /*0610*/  FMUL.FTZ R21, R21, c[0x0][0xdac] ;  /* 0x00036b0015157a20 */ /* 0x000fe20000410000 */
[----:B------:R-:W-:Y:S02]  /*0620*/  PLOP3.LUT P4, PT, P4, P5, PT, 0xa2, 0x0 ;  /* 0x000000000000781c */ /* 0x000fe4000278b472 */
[----:B------:R-:W-:-:S04]  /*0630*/  PRMT R25, RZ, 0x5410, R25 ;  /* 0x00005410ff197816 */ /* 0x000fc80000000019 */
[C---:B------:R-:W-:Y:S02]  /*0640*/  FSETP.GTU.FTZ.AND P5, PT, |R25|.reuse, +INF , PT ;  /* 0x7f8000001900780b */ /* 0x040fe40003fbc200 */
[----:B------:R-:W-:-:S04]  /*0650*/  FSETP.GEU.FTZ.AND P6, PT, R25, R21, PT ;  /* 0x000000151900720b */ /* 0x000fc80003fde000 */
        /* <DEDUP_REMOVED lines=14> */
[----:B------:R-:W-:-:S02]  /*0740*/  FSETP.GEU.FTZ.AND P5, PT, R26, R15, PT ;  /* 0x0000000f1a00720b */ /* 0x000fc40003fbe000 */
[----:B------:R-:W-:Y:S02]  /*0750*/  PRMT R10, RZ, 0x5410, R10 ;  /* 0x00005410ff0a7816 */ /* 0x000fe4000000000a */
[----:B------:R-:W-:Y:S02]  /*0760*/  @P3 LEA.HI.X R9, R13, UR11, R20, 0x1, P6 ;  /* 0x0000000b0d093c11 */ /* 0x000fe4000b0f0c14 */
[----:B------:R-:W-:Y:S02]  /*0770*/  PLOP3.LUT P4, PT, P4, P5, PT, 0xa2, 0x0 ;  /* 0x000000000000781c */ /* 0x000fe4000278b472 */
[C---:B------:R-:W-:Y:S02]  /*0780*/  FSETP.GTU.FTZ.AND P5, PT, |R10|.reuse, +INF , PT ;  /* 0x7f8000000a00780b */ /* 0x040fe40003fbc200 */
[----:B------:R-:W-:Y:S02]  /*0790*/  FSETP.GEU.FTZ.AND P6, PT, R10, R29, PT ;  /* 0x0000001d0a00720b */ /* 0x000fe40003fde000 */
        /* <DEDUP_REMOVED lines=20> */
.L_x_6882:
[----:B------:R-:W0:Y:S02]  /*08e0*/  S2R R0, SR_TID.X ;  /* 0x0000000000007919 */ /* 0x000e240000002100 */
[----:B0-----:R-:W-:-:S05]  /*08f0*/  IMAD.WIDE.U32 R2, R0, 0x4, RZ ;  /* 0x0000000400027825 */ /* 0x001fca00078e00ff */
[----:B------:R-:W-:-:S04]  /*0900*/  ISETP.GE.U32.AND P0, PT, R2, UR14, PT ;  /* 0x0000000e02007c0c */ /* 0x000fc8000bf06070 */
[----:B------:R-:W-:-:S04]  /*0910*/  ISETP.GE.AND.EX P0, PT, R3, UR4, PT, P0 ;  /* 0x0000000403007c0c */ /* 0x000fc8000bf06300 */
[----:B------:R-:W-:-:S13]  /*0920*/  ISETP.GT.U32.OR P0, PT, R0, 0x3fff, P0 ;  /* 0x00003fff0000780c */ /* 0x000fda0000704470 */
[----:B------:R-:W-:Y:S05]  /*0930*/  @P0 EXIT ;  /* 0x000000000000094d */ /* 0x000fea0003800000 */
[----:B------:R-:W-:-:S04]  /*0940*/  IMAD.MOV.U32 R3, RZ, RZ, RZ ;  /* 0x000000ffff037224 */ /* 0x000fc800078e00ff */
.L_x_6884:
        /* <DEDUP_REMOVED lines=20> */
[----:B------:R-:W-:Y:S01]  /*0a90*/  FSETP.GEU.FTZ.AND P2, PT, R2, R5, PT ;  /* 0x000000050200720b */ /* 0x000fe20003f5e000 */
[----:B------:R-:W-:Y:S01]  /*0aa0*/  FMUL.FTZ R11, R11, c[0x0][0xdac] ;  /* 0x00036b000b0b7a20 */ /* 0x000fe20000410000 */
[----:B------:R-:W-:-:S02]  /*0ab0*/  FSETP.GTU.FTZ.AND P5, PT, |R6|, +INF , PT ;  /* 0x7f8000000600780b */ /* 0x000fc40003fbc200 */
[----:B------:R-:W-:Y:S02]  /*0ac0*/  PLOP3.LUT P0, PT, P0, P2, PT, 0xa2, 0x0 ;  /* 0x000000000000781c */ /* 0x000fe40000705472 */
        /* <DEDUP_REMOVED lines=27> */
.L_x_6885:
        /* <DEDUP_REMOVED lines=16> */
.L_x_8067:


//--------------------- .text._ZN2at6native55_GLOBAL__N__de093ff9_22_ForeachBinaryOpList_cu_a911ec4325multi_tensor_apply_kernelINS1_18TensorListMetadataILi3EEENS1_24BinaryOpListAlphaFunctorIfLi3ELi2ELi2EEEJNS0_7minimumIfEEfEEEvT_T0_DpT1_ --------------------------
	.section	.text._ZN2at6native55_GLOBAL__N__de093ff9_22_ForeachBinaryOpList_cu_a911ec4325multi_tensor_apply_kernelINS1_18TensorListMetadataILi3EEENS1_24BinaryOpListAlphaFunctorIfLi3ELi2ELi2EEEJNS0_7minimumIfEEfEEEvT_T0_DpT1_,"ax",@progbits
	.sectioninfo	@"SHI_REGISTERS=32"
	.align	128
.text._ZN2at6native55_GLOBAL__N__de093ff9_22_ForeachBinaryOpList_cu_a911ec4325multi_tensor_apply_kernelINS1_18TensorListMetadataILi3EEENS1_24BinaryOpListAlphaFunctorIfLi3ELi2ELi2EEEJNS0_7minimumIfEEfEEEvT_T0_DpT1_:
        .type           _ZN2at6native55_GLOBAL__N__de093ff9_22_ForeachBinaryOpList_cu_a911ec4325multi_tensor_apply_kernelINS1_18TensorListMetadataILi3EEENS1_24BinaryOpListAlphaFunctorIfLi3ELi2ELi2EEEJNS0_7minimumIfEEfEEEvT_T0_DpT1_,@function
        .size           _ZN2at6native55_GLOBAL__N__de093ff9_22_ForeachBinaryOpList_cu_a911ec4325multi_tensor_apply_kernelINS1_18TensorListMetadataILi3EEENS1_24BinaryOpListAlphaFunctorIfLi3ELi2ELi2EEEJNS0_7minimumIfEEfEEEvT_T0_DpT1_,(.L_x_8068 - _ZN2at6native55_GLOBAL__N__de093ff9_22_ForeachBinaryOpList_cu_a911ec4325multi_tensor_apply_kernelINS1_18TensorListMetadataILi3EEENS1_24BinaryOpListAlphaFunctorIfLi3ELi2ELi2EEEJNS0_7minimumIfEEfEEEvT_T0_DpT1_)
        .other          _ZN2at6native55_GLOBAL__N__de093ff9_22_ForeachBinaryOpList_cu_a911ec4325multi_tensor_apply_kernelINS1_18TensorListMetadataILi3EEENS1_24BinaryOpListAlphaFunctorIfLi3ELi2ELi2EEEJNS0_7minimumIfEEfEEEvT_T0_DpT1_,@"STO_CUDA_ENTRY STV_DEFAULT"
_ZN2at6native55_GLOBAL__N__de093ff9_22_ForeachBinaryOpList_cu_a911ec4325multi_tensor_apply_kernelINS1_18TensorListMetadataILi3EEENS1_24BinaryOpListAlphaFunctorIfLi3ELi2ELi2EEEJNS0_7minimumIfEEfEEEvT_T0_DpT1_:
        /* <DEDUP_REMOVED lines=32> */
.L_x_6887:
        /* <DEDUP_REMOVED lines=58> */
[----:B------:R-:W-:Y:S01]  /*05a0*/  FSETP.GEU.FTZ.AND P5, PT, R19, R27, PT ;  /* 0x0000001b1300720b */ /* 0x000fe20003fbe000 */
[----:B-----5:R-:W-:-:S03]  /*05b0*/  FMUL.FTZ R23, R23, c[0x0][0xdac] ;  /* 0x00036b0017177a20 */ /* 0x020fc60000410000 */
[----:B------:R-:W-:Y:S02]  /*05c0*/  PLOP3.LUT P4, PT, P4, P5, PT, 0xa2, 0x0 ;  /* 0x000000000000781c */ /* 0x000fe4000278b472 */
[C---:B------:R-:W-:Y:S02]  /*05d0*/  FSETP.GTU.FTZ.AND P5, PT, |R18|.reuse, +INF , PT ;  /* 0x7f8000001200780b */ /* 0x040fe40003fbc200 */
[----:B------:R-:W-:-:S04]  /*05e0*/  FSETP.GEU.FTZ.AND P6, PT, R18, R23, PT ;  /* 0x000000171200720b */ /* 0x000fc80003fde000 */
        /* <DEDUP_REMOVED lines=11> */
[----:B------:R-:W-:Y:S02]  /*06a0*/  FSETP.GEU.FTZ.AND P5, PT, R29, R26, PT ;  /* 0x0000001a1d00720b */ /* 0x000fe40003fbe000 */
[----:B------:R-:W-:Y:S02]  /*06b0*/  @P3 LEA.HI.X R7, R16, UR11, R17, 0x2, P6 ;  /* 0x0000000b10073c11 */ /* 0x000fe4000b0f1411 */
[----:B------:R-:W-:Y:S02]  /*06c0*/  PLOP3.LUT P4, PT, P4, P5, PT, 0xa2, 0x0 ;  /* 0x000000000000781c */ /* 0x000fe4000278b472 */
[C---:B------:R-:W-:Y:S02]  /*06d0*/  FSETP.GTU.FTZ.AND P5, PT, |R10|.reuse, +INF , PT ;  /* 0x7f8000000a00780b */ /* 0x040fe40003fbc200 */
[----:B------:R-:W-:Y:S01]  /*06e0*/  FSETP.GEU.FTZ.AND P6, PT, R10, R11, PT ;  /* 0x0000000b0a00720b */ /* 0x000fe20003fde000 */
        /* <DEDUP_REMOVED lines=15> */
.L_x_6886:
[----:B------:R-:W0:Y:S02]  /*07e0*/  S2R R12, SR_TID.X ;  /* 0x00000000000c7919 */ /* 0x000e240000002100 */
[----:B0-----:R-:W-:-:S05]  /*07f0*/  IMAD.WIDE.U32 R2, R12, 0x4, RZ ;  /* 0x000000040c027825 */ /* 0x001fca00078e00ff */
[----:B------:R-:W-:-:S04]  /*0800*/  ISETP.GE.U32.AND P0, PT, R2, UR14, PT ;  /* 0x0000000e02007c0c */ /* 0x000fc8000bf06070 */
[----:B------:R-:W-:-:S04]  /*0810*/  ISETP.GE.AND.EX P0, PT, R3, UR4, PT, P0 ;  /* 0x0000000403007c0c */ /* 0x000fc8000bf06300 */
[----:B------:R-:W-:-:S13]  /*0820*/  ISETP.GT.U32.OR P0, PT, R12, 0x3fff, P0 ;  /* 0x00003fff0c00780c */ /* 0x000fda0000704470 */
[----:B------:R-:W-:Y:S05]  /*0830*/  @P0 EXIT ;  /* 0x000000000000094d */ /* 0x000fea0003800000 */
[----:B------:R-:W-:-:S04]  /*0840*/  IMAD.MOV.U32 R15, RZ, RZ, RZ ;  /* 0x000000ffff0f7224 */ /* 0x000fc800078e00ff */
.L_x_6888:
        /* <DEDUP_REMOVED lines=12> */
[----:B------:R-:W-:Y:S01]  /*0910*/  FSETP.GEU.FTZ.AND P1, PT, R4, R3, PT ;  /* 0x000000030400720b */ /* 0x000fe20003f3e000 */
[----:B------:R-:W-:Y:S01]  /*0920*/  FMUL.FTZ R0, R9, c[0x0][0xdac] ;  /* 0x00036b0009007a20 */ /* 0x000fe20000410000 */
[----:B------:R-:W-:-:S02]  /*0930*/  FSETP.GTU.FTZ.AND P2, PT, |R5|, +INF , PT ;  /* 0x7f8000000500780b */ /* 0x000fc40003f5c200 */
[----:B------:R-:W-:Y:S02]  /*0940*/  PLOP3.LUT P0, PT, P0, P1, PT, 0xa2, 0x0 ;  /* 0x000000000000781c */ /* 0x000fe40000703472 */
[C---:B------:R-:W-:Y:S02]  /*0950*/  FSETP.GEU.FTZ.AND P1, PT, R7.reuse, R10, PT ;  /* 0x0000000a0700720b */ /* 0x040fe40003f3e000 */
[----:B------:R-:W-:Y:S02]  /*0960*/  FSEL R4, R4, R3, P0 ;  /* 0x0000000304047208 */ /* 0x000fe40000000000 */
[----:B------:R-:W-:Y:S02]  /*0970*/  FSETP.GTU.FTZ.AND P0, PT, |R7|, +INF , PT ;  /* 0x7f8000000700780b */ /* 0x000fe40003f1c200 */
[----:B------:R-:W-:Y:S02]  /*0980*/  FSETP.GEU.FTZ.AND P4, PT, R5, R0, PT ;  /* 0x000000000500720b */ /* 0x000fe40003f9e000 */
[----:B------:R-:W-:-:S02]  /*0990*/  PLOP3.LUT P0, PT, P0, P1, PT, 0xa2, 0x0 ;  /* 0x000000000000781c */ /* 0x000fc40000703472 */
[C---:B------:R-:W-:Y:S02]  /*09a0*/  FSETP.GTU.FTZ.AND P3, PT, |R6|.reuse, +INF , PT ;  /* 0x7f8000000600780b */ /* 0x040fe40003f7c200 */
[----:B------:R-:W-:Y:S02]  /*09b0*/  FSETP.GEU.FTZ.AND P5, PT, R6, R13, PT ;  /* 0x0000000d0600720b */ /* 0x000fe40003fbe000 */
        /* <DEDUP_REMOVED lines=18> */
.L_x_6889:
        /* <DEDUP_REMOVED lines=10> */
.L_x_8068:


//--------------------- .text._ZN2at6native55_GLOBAL__N__de093ff9_22_ForeachBinaryOpList_cu_a911ec4325multi_tensor_apply_kernelINS1_18TensorListMetadataILi3EEENS1_24BinaryOpListAlphaFunctorIdLi3ELi2ELi2EEEJNS0_7minimumIdEEdEEEvT_T0_DpT1_ --------------------------
	.section	.text._ZN2at6native55_GLOBAL__N__de093ff9_22_ForeachBinaryOpList_cu_a911ec4325multi_tensor_apply_kernelINS1_18TensorListMetadataILi3EEENS1_24BinaryOpListAlphaFunctorIdLi3ELi2ELi2EEEJNS0_7minimumIdEEdEEEvT_T0_DpT1_,"ax",@progbits
	.sectioninfo	@"SHI_REGISTERS=31"
	.align	128
.text._ZN2at6native55_GLOBAL__N__de093ff9_22_ForeachBinaryOpList_cu_a911ec4325multi_tensor_apply_kernelINS1_18TensorListMetadataILi3EEENS1_24BinaryOpListAlphaFunctorIdLi3ELi2ELi2EEEJNS0_7minimumIdEEdEEEvT_T0_DpT1_:
        .type           _ZN2at6native55_GLOBAL__N__de093ff9_22_ForeachBinaryOpList_cu_a911ec4325multi_tensor_apply_kernelINS1_18TensorListMetadataILi3EEENS1_24BinaryOpListAlphaFunctorIdLi3ELi2ELi2EEEJNS0_7minimumIdEEdEEEvT_T0_DpT1_,@function
        .size           _ZN2at6native55_GLOBAL__N__de093ff9_22_ForeachBinaryOpList_cu_a911ec4325multi_tensor_apply_kernelINS1_18TensorListMetadataILi3EEENS1_24BinaryOpListAlphaFunctorIdLi3ELi2ELi2EEEJNS0_7minimumIdEEdEEEvT_T0_DpT1_,(.L_x_8069 - _ZN2at6native55_GLOBAL__N__de093ff9_22_ForeachBinaryOpList_cu_a911ec4325multi_tensor_apply_kernelINS1_18TensorListMetadataILi3EEENS1_24BinaryOpListAlphaFunctorIdLi3ELi2ELi2EEEJNS0_7minimumIdEEdEEEvT_T0_DpT1_)
        .other          _ZN2at6native55_GLOBAL__N__de093ff9_22_ForeachBinaryOpList_cu_a911ec4325multi_tensor_apply_kernelINS1_18TensorListMetadataILi3EEENS1_24BinaryOpListAlphaFunctorIdLi3ELi2ELi2EEEJNS0_7minimumIdEEdEEEvT_T0_DpT1_,@"STO_CUDA_ENTRY STV_DEFAULT"
_ZN2at6native55_GLOBAL__N__de093ff9_22_ForeachBinaryOpList_cu_a911ec4325multi_tensor_apply_kernelINS1_18TensorListMetadataILi3EEENS1_24BinaryOpListAlphaFunctorIdLi3ELi2ELi2EEEJNS0_7minimumIdEEdEEEvT_T0_DpT1_:
        /* <DEDUP_REMOVED lines=33> */
.L_x_6891:
        /* <DEDUP_REMOVED lines=53> */
[----:B---3--:R-:W0:-:S06]  /*0560*/  DSETP.GEU.AND P4, PT, R14, R10, PT ;  /* 0x0000000a0e00722a */ /* 0x008e0c0003f8e000 */
[----:B0-----:R-:W0:-:S06]  /*0570*/  DSETP.GTU.OR P4, PT, |R14|, +INF , !P4 ;  /* 0x7ff000000e00742a */ /* 0x001e0c000678c600 */
        /* <DEDUP_REMOVED lines=8> */
[----:B----4-:R-:W4:-:S06]  /*0600*/  DSETP.GEU.AND P4, PT, R8, R18, PT ;  /* 0x000000120800722a */ /* 0x010f0c0003f8e000 */
[----:B----4-:R-:W4:-:S06]  /*0610*/  DSETP.GTU.OR P4, PT, |R8|, +INF , !P4 ;  /* 0x7ff000000800742a */ /* 0x010f0c000678c600 */
[----:B----4-:R-:W-:Y:S02]  /*0620*/  FSEL R8, R8, R18, P4 ;  /* 0x0000001208087208 */ /* 0x010fe40002000000 */
[----:B------:R-:W-:Y:S02]  /*0630*/  FSEL R9, R9, R19, P4 ;  /* 0x0000001309097208 */ /* 0x000fe40002000000 */
[----:B------:R-:W-:Y:S01]  /*0640*/  @P2 LEA R18, P4, R28, UR10, 0x3 ;  /* 0x0000000a1c122c11 */ /* 0x000fe2000f8818ff */
[----:B------:R-:W4:-:S03]  /*0650*/  DMUL R12, R12, c[0x0][0xdb0] ;  /* 0x00036c000c0c7a28 */ /* 0x000f060000000000 */
[----:B------:R-:W-:Y:S02]  /*0660*/  @P2 LEA.HI.X R19, R28, UR11, R5, 0x3, P4 ;  /* 0x0000000b1c132c11 */ /* 0x000fe4000a0f1c05 */
[----:B-1----:R-:W-:Y:S01]  /*0670*/  @P1 LEA R22, P4, R3, UR10, 0x3 ;  /* 0x0000000a03161c11 */ /* 0x002fe2000f8818ff */
[C---:B----4-:R-:W1:Y:S01]  /*0680*/  DSETP.GEU.AND P5, PT, R16.reuse, R12, PT ;  /* 0x0000000c1000722a */ /* 0x050e620003fae000 */
[----:B0-----:R-:W-:Y:S02]  /*0690*/  @P0 LEA R20, P6, R27, UR10, 0x3 ;  /* 0x0000000a1b140c11 */ /* 0x001fe4000f8c18ff */
[----:B------:R-:W-:Y:S01]  /*06a0*/  @P1 LEA.HI.X R23, R3, UR11, R26, 0x3, P4 ;  /* 0x0000000b03171c11 */ /* 0x000fe2000a0f1c1a */
[----:B------:R-:W-:Y:S01]  /*06b0*/  ULDC UR13, c[0x0][0x0] ;  /* 0x00000000000d7ab9 */ /* 0x000fe20000000800 */
[----:B------:R-:W-:Y:S01]  /*06c0*/  @P0 LEA.HI.X R21, R27, UR11, R6, 0x3, P6 ;  /* 0x0000000b1b150c11 */ /* 0x000fe2000b0f1c06 */
[----:B-1----:R-:W0:Y:S01]  /*06d0*/  DSETP.GTU.OR P5, PT, |R16|, +INF , !P5 ;  /* 0x7ff000001000742a */ /* 0x002e220006fac600 */
        /* <DEDUP_REMOVED lines=14> */
[----:B---3--:R-:W1:-:S06]  /*07c0*/  DSETP.GEU.AND P4, PT, R14, R24, PT ;  /* 0x000000180e00722a */ /* 0x008e4c0003f8e000 */
[----:B-1----:R-:W1:-:S06]  /*07d0*/  DSETP.GTU.OR P4, PT, |R14|, +INF , !P4 ;  /* 0x7ff000000e00742a */ /* 0x002e4c000678c600 */
        /* <DEDUP_REMOVED lines=8> */
.L_x_6890:
[----:B------:R-:W0:Y:S02]  /*0860*/  S2R R3, SR_TID.X ;  /* 0x0000000000037919 */ /* 0x000e240000002100 */
[----:B0-----:R-:W-:-:S05]  /*0870*/  IMAD.WIDE.U32 R4, R3, 0x4, RZ ;  /* 0x0000000403047825 */ /* 0x001fca00078e00ff */
[----:B------:R-:W-:-:S04]  /*0880*/  ISETP.GE.U32.AND P0, PT, R4, UR16, PT ;  /* 0x0000001004007c0c */ /* 0x000fc8000bf06070 */
[----:B------:R-:W-:-:S04]  /*0890*/  ISETP.GE.AND.EX P0, PT, R5, UR12, PT, P0 ;  /* 0x0000000c05007c0c */ /* 0x000fc8000bf06300 */
[----:B------:R-:W-:-:S13]  /*08a0*/  ISETP.GT.U32.OR P0, PT, R3, 0x3fff, P0 ;  /* 0x00003fff0300780c */ /* 0x000fda0000704470 */
[----:B------:R-:W-:Y:S05]  /*08b0*/  @P0 EXIT ;  /* 0x000000000000094d */ /* 0x000fea0003800000 */
[----:B------:R-:W-:-:S04]  /*08c0*/  IMAD.MOV.U32 R0, RZ, RZ, RZ ;  /* 0x000000ffff007224 */ /* 0x000fc800078e00ff */
.L_x_6892:
        /* <DEDUP_REMOVED lines=14> */
[----:B----4-:R-:W1:-:S04]  /*09b0*/  DSETP.GEU.AND P1, PT, R4, R16, PT ;  /* 0x000000100400722a */ /* 0x010e480003f2e000 */
[----:B0-----:R-:W0:-:S04]  /*09c0*/  DSETP.GEU.AND P2, PT, R6, R18, PT ;  /* 0x000000120600722a */ /* 0x001e080003f4e000 */
[----:B-----5:R-:W-:-:S04]  /*09d0*/  DSETP.GEU.AND P3, PT, R10, R14, PT ;  /* 0x0000000e0a00722a */ /* 0x020fc80003f6e000 */
[----:B------:R-:W-:-:S04]  /*09e0*/  DSETP.GEU.AND P0, PT, R8, R12, PT ;  /* 0x0000000c0800722a */ /* 0x000fc80003f0e000 */
[----:B-1----:R-:W1:-:S04]  /*09f0*/  DSETP.GTU.OR P1, PT, |R4|, +INF , !P1 ;  /* 0x7ff000000400742a */ /* 0x002e480004f2c600 */
[----:B0-----:R-:W0:Y:S02]  /*0a00*/  DSETP.GTU.OR P2, PT, |R6|, +INF , !P2 ;  /* 0x7ff000000600742a */ /* 0x001e24000574c600 */
[----:B-1----:R-:W-:Y:S02]  /*0a10*/  FSEL R16, R4, R16, P1 ;  /* 0x0000001004107208 */ /* 0x002fe40000800000 */
[----:B------:R-:W1:Y:S01]  /*0a20*/  DSETP.GTU.OR P3, PT, |R10|, +INF , !P3 ;  /* 0x7ff000000a00742a */ /* 0x000e620005f6c600 */
[----:B------:R-:W-:Y:S02]  /*0a30*/  FSEL R17, R5, R17, P1 ;  /* 0x0000001105117208 */ /* 0x000fe40000800000 */
[----:B0-----:R-:W-:Y:S01]  /*0a40*/  FSEL R18, R6, R18, P2 ;  /* 0x0000001206127208 */ /* 0x001fe20001000000 */
[----:B------:R-:W0:Y:S01]  /*0a50*/  DSETP.GTU.OR P0, PT, |R8|, +INF , !P0 ;  /* 0x7ff000000800742a */ /* 0x000e22000470c600 */
        /* <DEDUP_REMOVED lines=27> */
.L_x_6893:
        /* <DEDUP_REMOVED lines=15> */
.L_x_8069:


//--------------------- .text._ZN2at6native55_GLOBAL__N__de093ff9_22_ForeachBinaryOpList_cu_a911ec4325multi_tensor_apply_kernelINS1_18TensorListMetadataILi3EEENS1_24BinaryOpListAlphaFunctorIsLi3ELi2ELi2EEEJNS0_7minimumIsEEsEEEvT_T0_DpT1_ --------------------------
	.section	.text._ZN2at6native55_GLOBAL__N__de093ff9_22_ForeachBinaryOpList_cu_a911ec4325multi_tensor_apply_kernelINS1_18TensorListMetadataILi3EEENS1_24BinaryOpListAlphaFunctorIsLi3ELi2ELi2EEEJNS0_7minimumIsEEsEEEvT_T0_DpT1_,"ax",@progbits
	.sectioninfo	@"SHI_REGISTERS=32"
	.align	128
.text._ZN2at6native55_GLOBAL__N__de093ff9_22_ForeachBinaryOpList_cu_a911ec4325multi_tensor_apply_kernelINS1_18TensorListMetadataILi3EEENS1_24BinaryOpListAlphaFunctorIsLi3ELi2ELi2EEEJNS0_7minimumIsEEsEEEvT_T0_DpT1_:
        .type           _ZN2at6native55_GLOBAL__N__de093ff9_22_ForeachBinaryOpList_cu_a911ec4325multi_tensor_apply_kernelINS1_18TensorListMetadataILi3EEENS1_24BinaryOpListAlphaFunctorIsLi3ELi2ELi2EEEJNS0_7minimumIsEEsEEEvT_T0_DpT1_,@function
        .size           _ZN2at6native55_GLOBAL__N__de093ff9_22_ForeachBinaryOpList_cu_a911ec4325multi_tensor_apply_kernelINS1_18TensorListMetadataILi3EEENS1_24BinaryOpListAlphaFunctorIsLi3ELi2ELi2EEEJNS0_7minimumIsEEsEEEvT_T0_DpT1_,(.L_x_8070 - _ZN2at6native55_GLOBAL__N__de093ff9_22_ForeachBinaryOpList_cu_a911ec4325multi_tensor_apply_kernelINS1_18TensorListMetadataILi3EEENS1_24BinaryOpListAlphaFunctorIsLi3ELi2ELi2EEEJNS0_7minimumIsEEsEEEvT_T0_DpT1_)
        .other          _ZN2at6native55_GLOBAL__N__de093ff9_22_ForeachBinaryOpList_cu_a911ec4325multi_tensor_apply_kernelINS1_18TensorListMetadataILi3EEENS1_24BinaryOpListAlphaFunctorIsLi3ELi2ELi2EEEJNS0_7minimumIsEEsEEEvT_T0_DpT1_,@"STO_CUDA_ENTRY STV_DEFAULT"
_ZN2at6native55_GLOBAL__N__de093ff9_22_ForeachBinaryOpList_cu_a911ec4325multi_tensor_apply_kernelINS1_18TensorListMetadataILi3EEENS1_24BinaryOpListAlphaFunctorIsLi3ELi2ELi2EEEJNS0_7minimumIsEEsEEEvT_T0_DpT1_:
        /* <DEDUP_REMOVED lines=32> */
.L_x_6895:
        /* <DEDUP_REMOVED lines=75> */
[----:B------:R-:W-:Y:S02]  /*06b0*/  IMNMX R3, R3, R8, PT ;  /* 0x0000000803037217 */ /* 0x000fe40003800200 */
        /* <DEDUP_REMOVED lines=14> */
[----:B------:R-:W-:Y:S01]  /*07a0*/  IMNMX R13, R9, R10, PT ;  /* 0x0000000a090d7217 */ /* 0x000fe20003800200 */
[----:B------:R-:W-:Y:S01]  /*07b0*/  IMAD.MOV.U32 R11, RZ, RZ, R28 ;  /* 0x000000ffff0b7224 */ /* 0x000fe200078e001c */
[----:B------:R-:W-:Y:S01]  /*07c0*/  PRMT R29, R29, 0x9910, RZ ;  /* 0x000099101d1d7816 */ /* 0x000fe200000000ff */
[----:B------:R-:W-:-:S04]  /*07d0*/  IMAD.MOV.U32 R9, RZ, RZ, R16 ;  /* 0x000000ffff097224 */ /* 0x000fc800078e0010 */
[----:B------:R-:W-:Y:S01]  /*07e0*/  IMAD.MOV.U32 R10, RZ, RZ, R29 ;  /* 0x000000ffff0a7224 */ /* 0x000fe200078e001d */
[----:B------:R-:W-:Y:S01]  /*07f0*/  IMNMX R11, R8, R11, PT ;  /* 0x0000000b080b7217 */ /* 0x000fe20003800200 */
[----:B------:R0:W-:Y:S03]  /*0800*/  @P3 STG.E.U16 [R14.64], R3 ;  /* 0x000000030e003986 */ /* 0x0001e6000c10150c */
[----:B------:R-:W-:Y:S01]  /*0810*/  IMNMX R9, R9, R10, PT ;  /* 0x0000000a09097217 */ /* 0x000fe20003800200 */
        /* <DEDUP_REMOVED lines=9> */
.L_x_6894:
[----:B------:R-:W0:Y:S02]  /*08b0*/  S2R R3, SR_TID.X ;  /* 0x0000000000037919 */ /* 0x000e240000002100 */
[----:B0-----:R-:W-:-:S05]  /*08c0*/  IMAD.WIDE.U32 R4, R3, 0x4, RZ ;  /* 0x0000000403047825 */ /* 0x001fca00078e00ff */
[----:B------:R-:W-:-:S04]  /*08d0*/  ISETP.GE.U32.AND P0, PT, R4, UR14, PT ;  /* 0x0000000e04007c0c */ /* 0x000fc8000bf06070 */
[----:B------:R-:W-:-:S04]  /*08e0*/  ISETP.GE.AND.EX P0, PT, R5, UR5, PT, P0 ;  /* 0x0000000505007c0c */ /* 0x000fc8000bf06300 */
[----:B------:R-:W-:-:S13]  /*08f0*/  ISETP.GT.U32.OR P0, PT, R3, 0x3fff, P0 ;  /* 0x00003fff0300780c */ /* 0x000fda0000704470 */
[----:B------:R-:W-:Y:S05]  /*0900*/  @P0 EXIT ;  /* 0x000000000000094d */ /* 0x000fea0003800000 */
[----:B------:R-:W-:-:S04]  /*0910*/  IMAD.MOV.U32 R0, RZ, RZ, RZ ;  /* 0x000000ffff007224 */ /* 0x000fc800078e00ff */
.L_x_6896:
        /* <DEDUP_REMOVED lines=21> */
[----:B------:R-:W-:Y:S02]  /*0a70*/  IMNMX R2, R2, R5, PT ;  /* 0x0000000502027217 */ /* 0x000fe40003800200 */
        /* <DEDUP_REMOVED lines=10> */
[----:B------:R-:W-:-:S02]  /*0b20*/  IMNMX R6, R6, R9, PT ;  /* 0x0000000906067217 */ /* 0x000fc40003800200 */
[----:B------:R-:W-:Y:S02]  /*0b30*/  IMNMX R9, R5, R12, PT ;  /* 0x0000000c05097217 */ /* 0x000fe40003800200 */
[----:B------:R-:W-:Y:S02]  /*0b40*/  IADD3.X R5, R10, UR11, RZ, P0, !PT ;  /* 0x0000000b0a057c10 */ /* 0x000fe400087fe4ff */
[----:B------:R-:W-:Y:S02]  /*0b50*/  IMNMX R7, R7, R8, PT ;  /* 0x0000000807077217 */ /* 0x000fe40003800200 */
        /* <DEDUP_REMOVED lines=13> */
.L_x_6897:
        /* <DEDUP_REMOVED lines=13> */
.L_x_8070:


//--------------------- .text._ZN2at6native55_GLOBAL__N__de093ff9_22_ForeachBinaryOpList_cu_a911ec4325multi_tensor_apply_kernelINS1_18TensorListMetadataILi3EEENS1_24BinaryOpListAlphaFunctorIlLi3ELi2ELi2EEEJNS0_7minimumIlEElEEEvT_T0_DpT1_ --------------------------
	.section	.text._ZN2at6native55_GLOBAL__N__de093ff9_22_ForeachBinaryOpList_cu_a911ec4325multi_tensor_apply_kernelINS1_18TensorListMetadataILi3EEENS1_24BinaryOpListAlphaFunctorIlLi3ELi2ELi2EEEJNS0_7minimumIlEElEEEvT_T0_DpT1_,"ax",@progbits
	.sectioninfo	@"SHI_REGISTERS=32"
	.align	128
.text._ZN2at6native55_GLOBAL__N__de093ff9_22_ForeachBinaryOpList_cu_a911ec4325multi_tensor_apply_kernelINS1_18TensorListMetadataILi3EEENS1_24BinaryOpListAlphaFunctorIlLi3ELi2ELi2EEEJNS0_7minimumIlEElEEEvT_T0_DpT1_:
        .type           _ZN2at6native55_GLOBAL__N__de093ff9_22_ForeachBinaryOpList_cu_a911ec4325multi_tensor_apply_kernelINS1_18TensorListMetadataILi3EEENS1_24BinaryOpListAlphaFunctorIlLi3ELi2ELi2EEEJNS0_7minimumIlEElEEEvT_T0_DpT1_,@function
        .size           _ZN2at6native55_GLOBAL__N__de093ff9_22_ForeachBinaryOpList_cu_a911ec4325multi_tensor_apply_kernelINS1_18TensorListMetadataILi3EEENS1_24BinaryOpListAlphaFunctorIlLi3ELi2ELi2EEEJNS0_7minimumIlEElEEEvT_T0_DpT1_,(.L_x_8071 - _ZN2at6native55_GLOBAL__N__de093ff9_22_ForeachBinaryOpList_cu_a911ec4325multi_tensor_apply_kernelINS1_18TensorListMetadataILi3EEENS1_24BinaryOpListAlphaFunctorIlLi3ELi2ELi2EEEJNS0_7minimumIlEElEEEvT_T0_DpT1_)
        .other          _ZN2at6native55_GLOBAL__N__de093ff9_22_ForeachBinaryOpList_cu_a911ec4325multi_tensor_apply_kernelINS1_18TensorListMetadataILi3EEENS1_24BinaryOpListAlphaFunctorIlLi3ELi2ELi2EEEJNS0_7minimumIlEElEEEvT_T0_DpT1_,@"STO_CUDA_ENTRY STV_DEFAULT"
_ZN2at6native55_GLOBAL__N__de093ff9_22_ForeachBinaryOpList_cu_a911ec4325multi_tensor_apply_kernelINS1_18TensorListMetadataILi3EEENS1_24BinaryOpListAlphaFunctorIlLi3ELi2ELi2EEEJNS0_7minimumIlEElEEEvT_T0_DpT1_:
        /* <DEDUP_REMOVED lines=33> */
.L_x_6899:
        /* <DEDUP_REMOVED lines=56> */
[----:B---3--:R-:W-:-:S04]  /*0590*/  ISETP.LT.U32.AND P4, PT, R20, R14, PT ;  /* 0x0000000e1400720c */ /* 0x008fc80003f81070 */
[----:B------:R-:W-:-:S04]  /*05a0*/  ISETP.LT.AND.EX P4, PT, R21, R23, PT, P4 ;  /* 0x000000171500720c */ /* 0x000fc80003f81340 */
        /* <DEDUP_REMOVED lines=20> */
[----:B------:R-:W-:-:S03]  /*06f0*/  ISETP.LT.U32.AND P5, PT, R18, R8, PT ;  /* 0x000000081200720c */ /* 0x000fc60003fa1070 */
[----:B------:R-:W-:Y:S01]  /*0700*/  IMAD.IADD R9, R9, 0x1, R5 ;  /* 0x0000000109097824 */ /* 0x000fe200078e0205 */
[----:B------:R-:W-:Y:S01]  /*0710*/  ISETP.LT.U32.AND P2, PT, R16, R12, PT ;  /* 0x0000000c1000720c */ /* 0x000fe20003f41070 */
[----:B------:R-:W-:Y:S01]  /*0720*/  IMAD.IADD R13, R13, 0x1, R7 ;  /* 0x000000010d0d7824 */ /* 0x000fe200078e0207 */
[----:B------:R-:W-:Y:S02]  /*0730*/  ULDC UR13, c[0x0][0x0] ;  /* 0x00000000000d7ab9 */ /* 0x000fe40000000800 */
[----:B------:R-:W-:Y:S01]  /*0740*/  ISETP.LT.AND.EX P5, PT, R19, R9, PT, P5 ;  /* 0x000000091300720c */ /* 0x000fe20003fa1350 */
[----:B------:R-:W-:Y:S01]  /*0750*/  UIMAD.WIDE.U32 UR4, UR13, 0x4, UR4 ;  /* 0x000000040d0478a5 */ /* 0x000fe2000f8e0004 */
[----:B------:R-:W-:Y:S02]  /*0760*/  ISETP.LT.AND.EX P2, PT, R17, R13, PT, P2 ;  /* 0x0000000d1100720c */ /* 0x000fe40003f41320 */
        /* <DEDUP_REMOVED lines=18> */
[----:B--2---:R-:W-:-:S04]  /*0890*/  ISETP.LT.U32.AND P4, PT, R14, R10, PT ;  /* 0x0000000a0e00720c */ /* 0x004fc80003f81070 */
[----:B------:R-:W-:-:S04]  /*08a0*/  ISETP.LT.AND.EX P4, PT, R15, R7, PT, P4 ;  /* 0x000000070f00720c */ /* 0x000fc80003f81340 */
[----:B------:R-:W-:Y:S02]  /*08b0*/  SEL R10, R14, R10, P4 ;  /* 0x0000000a0e0a7207 */ /* 0x000fe40002000000 */
[----:B------:R-:W-:Y:S01]  /*08c0*/  SEL R11, R15, R7, P4 ;  /* 0x000000070f0b7207 */ /* 0x000fe20002000000 */
[----:B------:R-:W-:-:S04]  /*08d0*/  IMAD.U32 R7, RZ, RZ, UR5 ;  /* 0x00000005ff077e24 */ /* 0x000fc8000f8e00ff */
[----:B------:R0:W-:Y:S01]  /*08e0*/  @P3 STG.E.64 [R4.64], R10 ;  /* 0x0000000a04003986 */ /* 0x0001e2000c101b0e */
[----:B------:R-:W-:-:S13]  /*08f0*/  ISETP.LT.AND.EX P0, PT, R7, UR12, PT, P0 ;  /* 0x0000000c07007c0c */ /* 0x000fda000bf01300 */
[----:B0-----:R-:W-:Y:S05]  /*0900*/  @!P1 BRA P0, `(.L_x_6899) ;  /* 0xfffff90000009947 */ /* 0x001fea000003ffff */
[----:B------:R-:W-:Y:S05]  /*0910*/  EXIT ;  /* 0x000000000000794d */ /* 0x000fea0003800000 */
.L_x_6898:
[----:B------:R-:W0:Y:S02]  /*0920*/  S2R R3, SR_TID.X ;  /* 0x0000000000037919 */ /* 0x000e240000002100 */
[----:B0-----:R-:W-:-:S05]  /*0930*/  IMAD.WIDE.U32 R4, R3, 0x4, RZ ;  /* 0x0000000403047825 */ /* 0x001fca00078e00ff */
[----:B------:R-:W-:-:S04]  /*0940*/  ISETP.GE.U32.AND P0, PT, R4, UR16, PT ;  /* 0x0000001004007c0c */ /* 0x000fc8000bf06070 */
[----:B------:R-:W-:-:S04]  /*0950*/  ISETP.GE.AND.EX P0, PT, R5, UR12, PT, P0 ;  /* 0x0000000c05007c0c */ /* 0x000fc8000bf06300 */
[----:B------:R-:W-:-:S13]  /*0960*/  ISETP.GT.U32.OR P0, PT, R3, 0x3fff, P0 ;  /* 0x00003fff0300780c */ /* 0x000fda0000704470 */
[----:B------:R-:W-:Y:S05]  /*0970*/  @P0 EXIT ;  /* 0x000000000000094d */ /* 0x000fea0003800000 */
[----:B------:R-:W-:-:S04]  /*0980*/  IMAD.MOV.U32 R0, RZ, RZ, RZ ;  /* 0x000000ffff007224 */ /* 0x000fc800078e00ff */
.L_x_6900:
        /* <DEDUP_REMOVED lines=13> */
[----:B----4-:R-:W-:-:S03]  /*0a60*/  ISETP.LT.U32.AND P0, PT, R14, R22, PT ;  /* 0x000000160e00720c */ /* 0x010fc60003f01070 */
[----:B------:R-:W-:Y:S02]  /*0a70*/  IMAD.IADD R21, R23, 0x1, R19 ;  /* 0x0000000117157824 */ /* 0x000fe400078e0213 */
[----:B------:R-:W-:Y:S02]  /*0a80*/  IMAD R17, R17, c[0x0][0xdb0], RZ ;  /* 0x00036c0011117a24 */ /* 0x000fe400078e02ff */
[----:B------:R-:W-:Y:S01]  /*0a90*/  IMAD.WIDE.U32 R18, R16, c[0x0][0xdb0], RZ ;  /* 0x00036c0010127a25 */ /* 0x000fe200078e00ff */
[----:B------:R-:W-:-:S03]  /*0aa0*/  ISETP.LT.AND.EX P0, PT, R15, R21, PT, P0 ;  /* 0x000000150f00720c */ /* 0x000fc60003f01300 */
[----:B------:R-:W-:Y:S02]  /*0ab0*/  IMAD R23, R16, c[0x0][0xdb4], R17 ;  /* 0x00036d0010177a24 */ /* 0x000fe400078e0211 */
[----:B---3--:R-:W-:Y:S02]  /*0ac0*/  IMAD R7, R7, c[0x0][0xdb0], RZ ;  /* 0x00036c0007077a24 */ /* 0x008fe400078e02ff */
[----:B------:R-:W-:Y:S01]  /*0ad0*/  IMAD R5, R5, c[0x0][0xdb0], RZ ;  /* 0x00036c0005057a24 */ /* 0x000fe200078e02ff */
[----:B------:R-:W-:Y:S01]  /*0ae0*/  SEL R16, R14, R22, P0 ;  /* 0x000000160e107207 */ /* 0x000fe20000000000 */
[----:B------:R-:W-:Y:S01]  /*0af0*/  IMAD.IADD R19, R19, 0x1, R23 ;  /* 0x0000000113137824 */ /* 0x000fe200078e0217 */
[----:B------:R-:W-:Y:S01]  /*0b00*/  SEL R17, R15, R21, P0 ;  /* 0x000000150f117207 */ /* 0x000fe20000000000 */
[----:B------:R-:W-:Y:S01]  /*0b10*/  IMAD.WIDE.U32 R14, R6, c[0x0][0xdb0], RZ ;  /* 0x00036c00060e7a25 */ /* 0x000fe200078e00ff */
[----:B------:R-:W-:-:S03]  /*0b20*/  ISETP.LT.U32.AND P0, PT, R12, R18, PT ;  /* 0x000000120c00720c */ /* 0x000fc60003f01070 */
[----:B------:R-:W-:Y:S02]  /*0b30*/  IMAD R21, R6, c[0x0][0xdb4], R7 ;  /* 0x00036d0006157a24 */ /* 0x000fe400078e0207 */
[----:B------:R-:W-:-:S04]  /*0b40*/  IMAD.WIDE.U32 R6, R4, c[0x0][0xdb0], RZ ;  /* 0x00036c0004067a25 */ /* 0x000fc800078e00ff */
[----:B------:R-:W-:Y:S01]  /*0b50*/  IMAD R5, R4, c[0x0][0xdb4], R5 ;  /* 0x00036d0004057a24 */ /* 0x000fe200078e0205 */
[-C--:B------:R-:W-:Y:S01]  /*0b60*/  ISETP.LT.AND.EX P0, PT, R13, R19.reuse, PT, P0 ;  /* 0x000000130d00720c */ /* 0x080fe20003f01300 */
[----:B------:R-:W-:Y:S01]  /*0b70*/  IMAD.IADD R15, R15, 0x1, R21 ;  /* 0x000000010f0f7824 */ /* 0x000fe200078e0215 */
[----:B-----5:R-:W-:Y:S01]  /*0b80*/  ISETP.LT.U32.AND P1, PT, R10, R14, PT ;  /* 0x0000000e0a00720c */ /* 0x020fe20003f21070 */
[----:B------:R-:W-:Y:S01]  /*0b90*/  IMAD.IADD R7, R7, 0x1, R5 ;  /* 0x0000000107077824 */ /* 0x000fe200078e0205 */
[----:B------:R-:W-:Y:S02]  /*0ba0*/  ISETP.LT.U32.AND P2, PT, R8, R6, PT ;  /* 0x000000060800720c */ /* 0x000fe40003f41070 */
[----:B------:R-:W-:Y:S02]  /*0bb0*/  SEL R18, R12, R18, P0 ;  /* 0x000000120c127207 */ /* 0x000fe40000000000 */
[----:B------:R-:W-:Y:S02]  /*0bc0*/  SEL R19, R13, R19, P0 ;  /* 0x000000130d137207 */ /* 0x000fe40000000000 */
[----:B------:R-:W-:-:S02]  /*0bd0*/  ISETP.LT.AND.EX P1, PT, R11, R15, PT, P1 ;  /* 0x0000000f0b00720c */ /* 0x000fc40003f21310 */
[----:B------:R-:W-:Y:S02]  /*0be0*/  ISETP.LT.AND.EX P0, PT, R9, R7, PT, P2 ;  /* 0x000000070900720c */ /* 0x000fe40003f01320 */
        /* <DEDUP_REMOVED lines=26> */
.L_x_6901:
        /* <DEDUP_REMOVED lines=15> */
.L_x_8071:


//--------------------- .text._ZN2at6native55_GLOBAL__N__de093ff9_22_ForeachBinaryOpList_cu_a911ec4325multi_tensor_apply_kernelINS1_18TensorListMetadataILi3EEENS1_24BinaryOpListAlphaFunctorIiLi3ELi2ELi2EEEJNS0_7minimumIiEEiEEEvT_T0_DpT1_ --------------------------
	.section	.text._ZN2at6native55_GLOBAL__N__de093ff9_22_ForeachBinaryOpList_cu_a911ec4325multi_tensor_apply_kernelINS1_18TensorListMetadataILi3EEENS1_24BinaryOpListAlphaFunctorIiLi3ELi2ELi2EEEJNS0_7minimumIiEEiEEEvT_T0_DpT1_,"ax",@progbits
	.sectioninfo	@"SHI_REGISTERS=32"
	.align	128
.text._ZN2at6native55_GLOBAL__N__de093ff9_22_ForeachBinaryOpList_cu_a911ec4325multi_tensor_apply_kernelINS1_18TensorListMetadataILi3EEENS1_24BinaryOpListAlphaFunctorIiLi3ELi2ELi2EEEJNS0_7minimumIiEEiEEEvT_T0_DpT1_:
        .type           _ZN2at6native55_GLOBAL__N__de093ff9_22_ForeachBinaryOpList_cu_a911ec4325multi_tensor_apply_kernelINS1_18TensorListMetadataILi3EEENS1_24BinaryOpListAlphaFunctorIiLi3ELi2ELi2EEEJNS0_7minimumIiEEiEEEvT_T0_DpT1_,@function
        .size           _ZN2at6native55_GLOBAL__N__de093ff9_22_ForeachBinaryOpList_cu_a911ec4325multi_tensor_apply_kernelINS1_18TensorListMetadataILi3EEENS1_24BinaryOpListAlphaFunctorIiLi3ELi2ELi2EEEJNS0_7minimumIiEEiEEEvT_T0_DpT1_,(.L_x_8072 - _ZN2at6native55_GLOBAL__N__de093ff9_22_ForeachBinaryOpList_cu_a911ec4325multi_tensor_apply_kernelINS1_18TensorListMetadataILi3EEENS1_24BinaryOpListAlphaFunctorIiLi3ELi2ELi2EEEJNS0_7minimumIiEEiEEEvT_T0_DpT1_)
        .other          _ZN2at6native55_GLOBAL__N__de093ff9_22_ForeachBinaryOpList_cu_a911ec4325multi_tensor_apply_kernelINS1_18TensorListMetadataILi3EEENS1_24BinaryOpListAlphaFunctorIiLi3ELi2ELi2EEEJNS0_7minimumIiEEiEEEvT_T0_DpT1_,@"STO_CUDA_ENTRY STV_DEFAULT"
_ZN2at6native55_GLOBAL__N__de093ff9_22_ForeachBinaryOpList_cu_a911ec4325multi_tensor_apply_kernelINS1_18TensorListMetadataILi3EEENS1_24BinaryOpListAlphaFunctorIiLi3ELi2ELi2EEEJNS0_7minimumIiEEiEEEvT_T0_DpT1_:
        /* <DEDUP_REMOVED lines=31> */
.L_x_6903:
        /* <DEDUP_REMOVED lines=65> */
[----:B--2---:R-:W-:Y:S01]  /*0600*/  IMNMX R13, R13, R4, PT ;  /* 0x000000040d0d7217 */ /* 0x004fe20003800200 */
[----:B------:R-:W-:Y:S01]  /*0610*/  IMAD R24, R24, c[0x0][0xdac], RZ ;  /* 0x00036b0018187a24 */ /* 0x000fe200078e02ff */
[----:B------:R-:W-:Y:S02]  /*0620*/  IMNMX R11, R10, R11, PT ;  /* 0x0000000b0a0b7217 */ /* 0x000fe40003800200 */
[----:B------:R-:W-:Y:S01]  /*0630*/  @P3 LEA.HI.X R23, R8, UR11, R9, 0x2, P5 ;  /* 0x0000000b08173c11 */ /* 0x000fe2000a8f1409 */
[----:B------:R0:W-:Y:S01]  /*0640*/  @P0 STG.E [R18.64], R13 ;  /* 0x0000000d12000986 */ /* 0x0001e2000c10190c */
[----:B-----5:R-:W-:Y:S01]  /*0650*/  IMAD R26, R26, c[0x0][0xdac], RZ ;  /* 0x00036b001a1a7a24 */ /* 0x020fe200078e02ff */
[----:B------:R-:W-:Y:S02]  /*0660*/  IMNMX R25, R24, R25, PT ;  /* 0x0000001918197217 */ /* 0x000fe40003800200 */
[----:B------:R0:W-:Y:S02]  /*0670*/  @P1 STG.E [R20.64], R11 ;  /* 0x0000000b14001986 */ /* 0x0001e4000c10190c */
[----:B------:R-:W-:-:S02]  /*0680*/  IMNMX R27, R26, R27, PT ;  /* 0x0000001b1a1b7217 */ /* 0x000fc40003800200 */
        /* <DEDUP_REMOVED lines=8> */
.L_x_6902:
[----:B------:R-:W0:Y:S02]  /*0710*/  S2R R15, SR_TID.X ;  /* 0x00000000000f7919 */ /* 0x000e240000002100 */
[----:B0-----:R-:W-:-:S05]  /*0720*/  IMAD.WIDE.U32 R2, R15, 0x4, RZ ;  /* 0x000000040f027825 */ /* 0x001fca00078e00ff */
[----:B------:R-:W-:-:S04]  /*0730*/  ISETP.GE.U32.AND P0, PT, R2, UR14, PT ;  /* 0x0000000e02007c0c */ /* 0x000fc8000bf06070 */
[----:B------:R-:W-:-:S04]  /*0740*/  ISETP.GE.AND.EX P0, PT, R3, UR4, PT, P0 ;  /* 0x0000000403007c0c */ /* 0x000fc8000bf06300 */
[----:B------:R-:W-:-:S13]  /*0750*/  ISETP.GT.U32.OR P0, PT, R15, 0x3fff, P0 ;  /* 0x00003fff0f00780c */ /* 0x000fda0000704470 */
[----:B------:R-:W-:Y:S05]  /*0760*/  @P0 EXIT ;  /* 0x000000000000094d */ /* 0x000fea0003800000 */
[----:B------:R-:W-:-:S04]  /*0770*/  IMAD.MOV.U32 R16, RZ, RZ, RZ ;  /* 0x000000ffff107224 */ /* 0x000fc800078e00ff */
.L_x_6904:
        /* <DEDUP_REMOVED lines=12> */
[----:B---3--:R-:W-:Y:S01]  /*0840*/  IMNMX R7, R7, R12, PT ;  /* 0x0000000c07077217 */ /* 0x008fe20003800200 */
[----:B------:R-:W-:Y:S01]  /*0850*/  IMAD R13, R8, c[0x0][0xdac], RZ ;  /* 0x00036b00080d7a24 */ /* 0x000fe200078e02ff */
[----:B------:R-:W-:-:S02]  /*0860*/  IMNMX R6, R6, R11, PT ;  /* 0x0000000b06067217 */ /* 0x000fc40003800200 */
[----:B------:R-:W-:Y:S02]  /*0870*/  IADD3.X R11, R17, UR11, RZ, P0, !PT ;  /* 0x0000000b110b7c10 */ /* 0x000fe400087fe4ff */
[----:B------:R-:W-:Y:S02]  /*0880*/  IADD3 R15, P0, R15, c[0x0][0x0], RZ ;  /* 0x000000000f0f7a10 */ /* 0x000fe40007f1e0ff */
[----:B------:R-:W-:Y:S02]  /*0890*/  IMNMX R5, R5, R0, PT ;  /* 0x0000000005057217 */ /* 0x000fe40003800200 */
[----:B------:R-:W-:Y:S01]  /*08a0*/  IMNMX R4, R4, R13, PT ;  /* 0x0000000d04047217 */ /* 0x000fe20003800200 */
        /* <DEDUP_REMOVED lines=10> */
.L_x_6905:
        /* <DEDUP_REMOVED lines=11> */
.L_x_8072:


//--------------------- .text._ZN2at6native55_GLOBAL__N__de093ff9_22_ForeachBinaryOpList_cu_a911ec4325multi_tensor_apply_kernelINS1_18TensorListMetadataILi3EEENS1_24BinaryOpListAlphaFunctorIaLi3ELi2ELi2EEEJNS0_7minimumIaEEaEEEvT_T0_DpT1_ --------------------------
	.section	.text._ZN2at6native55_GLOBAL__N__de093ff9_22_ForeachBinaryOpList_cu_a911ec4325multi_tensor_apply_kernelINS1_18TensorListMetadataILi3EEENS1_24BinaryOpListAlphaFunctorIaLi3ELi2ELi2EEEJNS0_7minimumIaEEaEEEvT_T0_DpT1_,"ax",@progbits
	.sectioninfo	@"SHI_REGISTERS=32"
	.align	128
.text._ZN2at6native55_GLOBAL__N__de093ff9_22_ForeachBinaryOpList_cu_a911ec4325multi_tensor_apply_kernelINS1_18TensorListMetadataILi3EEENS1_24BinaryOpListAlphaFunctorIaLi3ELi2ELi2EEEJNS0_7minimumIaEEaEEEvT_T0_DpT1_:
        .type           _ZN2at6native55_GLOBAL__N__de093ff9_22_ForeachBinaryOpList_cu_a911ec4325multi_tensor_apply_kernelINS1_18TensorListMetadataILi3EEENS1_24BinaryOpListAlphaFunctorIaLi3ELi2ELi2EEEJNS0_7minimumIaEEaEEEvT_T0_DpT1_,@function
        .size           _ZN2at6native55_GLOBAL__N__de093ff9_22_ForeachBinaryOpList_cu_a911ec4325multi_tensor_apply_kernelINS1_18TensorListMetadataILi3EEENS1_24BinaryOpListAlphaFunctorIaLi3ELi2ELi2EEEJNS0_7minimumIaEEaEEEvT_T0_DpT1_,(.L_x_8073 - _ZN2at6native55_GLOBAL__N__de093ff9_22_ForeachBinaryOpList_cu_a911ec4325multi_tensor_apply_kernelINS1_18TensorListMetadataILi3EEENS1_24BinaryOpListAlphaFunctorIaLi3ELi2ELi2EEEJNS0_7minimumIaEEaEEEvT_T0_DpT1_)
        .other          _ZN2at6native55_GLOBAL__N__de093ff9_22_ForeachBinaryOpList_cu_a911ec4325multi_tensor_apply_kernelINS1_18TensorListMetadataILi3EEENS1_24BinaryOpListAlphaFunctorIaLi3ELi2ELi2EEEJNS0_7minimumIaEEaEEEvT_T0_DpT1_,@"STO_CUDA_ENTRY STV_DEFAULT"
_ZN2at6native55_GLOBAL__N__de093ff9_22_ForeachBinaryOpList_cu_a911ec4325multi_tensor_apply_kernelINS1_18TensorListMetadataILi3EEENS1_24BinaryOpListAlphaFunctorIaLi3ELi2ELi2EEEJNS0_7minimumIaEEaEEEvT_T0_DpT1_:
        /* <DEDUP_REMOVED lines=33> */
.L_x_6907:
        /* <DEDUP_REMOVED lines=75> */
[----:B------:R-:W-:-:S02]  /*06c0*/  IMNMX R9, R9, R4, PT ;  /* 0x0000000409097217 */ /* 0x000fc40003800200 */
        /* <DEDUP_REMOVED lines=8> */
[----:B------:R-:W-:-:S02]  /*0750*/  IMNMX R7, R7, R10, PT ;  /* 0x0000000a07077217 */ /* 0x000fc40003800200 */
[----:B------:R-:W-:Y:S02]  /*0760*/  @P1 IADD3.X R21, R26, UR10, RZ, P4, !PT ;  /* 0x0000000a1a151c10 */ /* 0x000fe4000a7fe4ff */
[----:B------:R-:W-:Y:S02]  /*0770*/  IMNMX R19, R5, R6, PT ;  /* 0x0000000605137217 */ /* 0x000fe40003800200 */
[----:B------:R-:W-:Y:S02]  /*0780*/  IMNMX R11, R11, R8, PT ;  /* 0x000000080b0b7217 */ /* 0x000fe40003800200 */
        /* <DEDUP_REMOVED lines=12> */
.L_x_6906:
[----:B------:R-:W0:Y:S02]  /*0850*/  S2R R3, SR_TID.X ;  /* 0x0000000000037919 */ /* 0x000e240000002100 */
[----:B0-----:R-:W-:-:S05]  /*0860*/  IMAD.WIDE.U32 R4, R3, 0x4, RZ ;  /* 0x0000000403047825 */ /* 0x001fca00078e00ff */
[----:B------:R-:W-:-:S04]  /*0870*/  ISETP.GE.U32.AND P0, PT, R4, UR14, PT ;  /* 0x0000000e04007c0c */ /* 0x000fc8000bf06070 */
[----:B------:R-:W-:-:S04]  /*0880*/  ISETP.GE.AND.EX P0, PT, R5, UR5, PT, P0 ;  /* 0x0000000505007c0c */ /* 0x000fc8000bf06300 */
[----:B------:R-:W-:-:S13]  /*0890*/  ISETP.GT.U32.OR P0, PT, R3, 0x3fff, P0 ;  /* 0x00003fff0300780c */ /* 0x000fda0000704470 */
[----:B------:R-:W-:Y:S05]  /*08a0*/  @P0 EXIT ;  /* 0x000000000000094d */ /* 0x000fea0003800000 */
[----:B------:R-:W-:-:S04]  /*08b0*/  IMAD.MOV.U32 R0, RZ, RZ, RZ ;  /* 0x000000ffff007224 */ /* 0x000fc800078e00ff */
.L_x_6908:
        /* <DEDUP_REMOVED lines=22> */
[----:B------:R-:W-:Y:S02]  /*0a20*/  IMNMX R7, R7, R8, PT ;  /* 0x0000000807077217 */ /* 0x000fe40003800200 */
[C---:B------:R-:W-:Y:S01]  /*0a30*/  PRMT R12, R9.reuse, 0xbbb3, RZ ;  /* 0x0000bbb3090c7816 */ /* 0x040fe200000000ff */
[----:B------:R-:W-:Y:S01]  /*0a40*/  IMAD.MOV.U32 R6, RZ, RZ, R11 ;  /* 0x000000ffff067224 */ /* 0x000fe200078e000b */
[----:B------:R-:W-:Y:S01]  /*0a50*/  PRMT R8, R9, 0xaaa2, RZ ;  /* 0x0000aaa209087816 */ /* 0x000fe200000000ff */
[----:B------:R-:W-:Y:S01]  /*0a60*/  IMAD.MOV.U32 R9, RZ, RZ, R13 ;  /* 0x000000ffff097224 */ /* 0x000fe200078e000d */
[----:B------:R-:W-:Y:S02]  /*0a70*/  PRMT R5, R5, 0x8880, RZ ;  /* 0x0000888005057816 */ /* 0x000fe400000000ff */
[----:B------:R-:W-:-:S02]  /*0a80*/  PRMT R11, R4, 0x8880, RZ ;  /* 0x00008880040b7816 */ /* 0x000fc400000000ff */
[----:B------:R-:W-:Y:S01]  /*0a90*/  IMNMX R4, R6, R9, PT ;  /* 0x0000000906047217 */ /* 0x000fe20003800200 */
[----:B------:R-:W-:Y:S01]  /*0aa0*/  IMAD.MOV.U32 R9, RZ, RZ, R12 ;  /* 0x000000ffff097224 */ /* 0x000fe200078e000c */
[----:B------:R-:W-:Y:S01]  /*0ab0*/  IMNMX R5, R5, R8, PT ;  /* 0x0000000805057217 */ /* 0x000fe20003800200 */
[----:B------:R-:W-:Y:S01]  /*0ac0*/  IMAD.MOV.U32 R6, RZ, RZ, R11 ;  /* 0x000000ffff067224 */ /* 0x000fe200078e000b */
[----:B------:R-:W-:Y:S02]  /*0ad0*/  PRMT R8, R4, 0x7604, R7 ;  /* 0x0000760404087816 */ /* 0x000fe40000000007 */
[----:B------:R-:W-:Y:S02]  /*0ae0*/  IADD3 R4, P0, R2, UR15, RZ ;  /* 0x0000000f02047c10 */ /* 0x000fe4000ff1e0ff */
[----:B------:R-:W-:Y:S02]  /*0af0*/  PRMT R7, R5, 0x7054, R8 ;  /* 0x0000705405077816 */ /* 0x000fe40000000008 */
[----:B------:R-:W-:-:S02]  /*0b00*/  IADD3.X R5, R10, UR10, RZ, P0, !PT ;  /* 0x0000000a0a057c10 */ /* 0x000fc400087fe4ff */
[----:B------:R-:W-:Y:S02]  /*0b10*/  IADD3 R3, P0, R3, c[0x0][0x0], RZ ;  /* 0x0000000003037a10 */ /* 0x000fe40007f1e0ff */
[----:B------:R-:W-:Y:S02]  /*0b20*/  IMNMX R6, R6, R9, PT ;  /* 0x0000000906067217 */ /* 0x000fe40003800200 */
        /* <DEDUP_REMOVED lines=11> */
.L_x_6909:
        /* <DEDUP_REMOVED lines=10> */
.L_x_8073:


//--------------------- .text._ZN2at6native55_GLOBAL__N__de093ff9_22_ForeachBinaryOpList_cu_a911ec4325multi_tensor_apply_kernelINS1_18TensorListMetadataILi3EEENS1_24BinaryOpListAlphaFunctorIhLi3ELi2ELi2EEEJNS0_7minimumIhEEhEEEvT_T0_DpT1_ --------------------------
	.section	.text._ZN2at6native55_GLOBAL__N__de093ff9_22_ForeachBinaryOpList_cu_a911ec4325multi_tensor_apply_kernelINS1_18TensorListMetadataILi3EEENS1_24BinaryOpListAlphaFunctorIhLi3ELi2ELi2EEEJNS0_7minimumIhEEhEEEvT_T0_DpT1_,"ax",@progbits
	.sectioninfo	@"SHI_REGISTERS=32"
	.align	128
.text._ZN2at6native55_GLOBAL__N__de093ff9_22_ForeachBinaryOpList_cu_a911ec4325multi_tensor_apply_kernelINS1_18TensorListMetadataILi3EEENS1_24BinaryOpListAlphaFunctorIhLi3ELi2ELi2EEEJNS0_7minimumIhEEhEEEvT_T0_DpT1_:
        .type           _ZN2at6native55_GLOBAL__N__de093ff9_22_ForeachBinaryOpList_cu_a911ec4325multi_tensor_apply_kernelINS1_18TensorListMetadataILi3EEENS1_24BinaryOpListAlphaFunctorIhLi3ELi2ELi2EEEJNS0_7minimumIhEEhEEEvT_T0_DpT1_,@function
        .size           _ZN2at6native55_GLOBAL__N__de093ff9_22_ForeachBinaryOpList_cu_a911ec4325multi_tensor_apply_kernelINS1_18TensorListMetadataILi3EEENS1_24BinaryOpListAlphaFunctorIhLi3ELi2ELi2EEEJNS0_7minimumIhEEhEEEvT_T0_DpT1_,(.L_x_8074 - _ZN2at6native55_GLOBAL__N__de093ff9_22_ForeachBinaryOpList_cu_a911ec4325multi_tensor_apply_kernelINS1_18TensorListMetadataILi3EEENS1_24BinaryOpListAlphaFunctorIhLi3ELi2ELi2EEEJNS0_7minimumIhEEhEEEvT_T0_DpT1_)
        .other          _ZN2at6native55_GLOBAL__N__de093ff9_22_ForeachBinaryOpList_cu_a911ec4325multi_tensor_apply_kernelINS1_18TensorListMetadataILi3EEENS1_24BinaryOpListAlphaFunctorIhLi3ELi2ELi2EEEJNS0_7minimumIhEEhEEEvT_T0_DpT1_,@"STO_CUDA_ENTRY STV_DEFAULT"
_ZN2at6native55_GLOBAL__N__de093ff9_22_ForeachBinaryOpList_cu_a911ec4325multi_tensor_apply_kernelINS1_18TensorListMetadataILi3EEENS1_24BinaryOpListAlphaFunctorIhLi3ELi2ELi2EEEJNS0_7minimumIhEEhEEEvT_T0_DpT1_:
        /* <DEDUP_REMOVED lines=34> */
.L_x_6911:
        /* <DEDUP_REMOVED lines=72> */
[----:B------:R-:W-:Y:S02]  /*06a0*/  IMNMX.U32 R9, R2, R9, PT ;  /* 0x0000000902097217 */ /* 0x000fe40003800000 */
[----:B------:R-:W-:-:S02]  /*06b0*/  @P0 IADD3 R2, P5, R19, UR15, RZ ;  /* 0x0000000f13020c10 */ /* 0x000fc4000ffbe0ff */
[----:B------:R-:W-:Y:S01]  /*06c0*/  IMNMX.U32 R11, R5, R28, PT ;  /* 0x0000001c050b7217 */ /* 0x000fe20003800000 */
[----:B------:R-:W-:Y:S01]  /*06d0*/  IMAD R5, R3, UR4, RZ ;  /* 0x0000000403057c24 */ /* 0x000fe2000f8e02ff */
[----:B------:R-:W-:Y:S02]  /*06e0*/  LOP3.LUT R7, R27, 0xff, RZ, 0xc0, !PT ;  /* 0x000000ff1b077812 */ /* 0x000fe400078ec0ff */
[----:B------:R-:W-:Y:S02]  /*06f0*/  @P0 IADD3.X R3, R24, UR10, RZ, P5, !PT ;  /* 0x0000000a18030c10 */ /* 0x000fe4000affe4ff */
[----:B------:R-:W-:Y:S02]  /*0700*/  IMNMX.U32 R7, R4, R7, PT ;  /* 0x0000000704077217 */ /* 0x000fe40003800000 */
[----:B------:R-:W-:Y:S01]  /*0710*/  LOP3.LUT R6, R6, 0xff, RZ, 0xc0, !PT ;  /* 0x000000ff06067812 */ /* 0x000fe200078ec0ff */
[----:B------:R0:W-:Y:S01]  /*0720*/  @P0 STG.E.U8 [R2.64], R9 ;  /* 0x0000000902000986 */ /* 0x0001e2000c10110c */
[----:B------:R-:W-:-:S02]  /*0730*/  LOP3.LUT R5, R5, 0xff, RZ, 0xc0, !PT ;  /* 0x000000ff05057812 */ /* 0x000fc400078ec0ff */
[----:B------:R-:W-:Y:S01]  /*0740*/  @P1 IADD3 R4, P5, R21, UR15, RZ ;  /* 0x0000000f15041c10 */ /* 0x000fe2000ffbe0ff */
[----:B------:R-:W-:Y:S01]  /*0750*/  IMAD.MOV.U32 R21, RZ, RZ, c[0x0][0x0] ;  /* 0x00000000ff157624 */ /* 0x000fe200078e00ff */
[----:B------:R-:W-:Y:S02]  /*0760*/  @P2 IADD3 R14, P0, R14, UR15, RZ ;  /* 0x0000000f0e0e2c10 */ /* 0x000fe4000ff1e0ff */
[----:B------:R-:W-:Y:S02]  /*0770*/  @P3 IADD3.X R19, R25, UR10, RZ, P4, !PT ;  /* 0x0000000a19133c10 */ /* 0x000fe4000a7fe4ff */
[----:B------:R-:W-:Y:S02]  /*0780*/  IMNMX.U32 R13, R5, R6, PT ;  /* 0x00000006050d7217 */ /* 0x000fe40003800000 */
        /* <DEDUP_REMOVED lines=12> */
.L_x_6910:
[----:B------:R-:W0:Y:S02]  /*0850*/  S2R R3, SR_TID.X ;  /* 0x0000000000037919 */ /* 0x000e240000002100 */
[----:B0-----:R-:W-:-:S05]  /*0860*/  IMAD.WIDE.U32 R4, R3, 0x4, RZ ;  /* 0x0000000403047825 */ /* 0x001fca00078e00ff */
[----:B------:R-:W-:-:S04]  /*0870*/  ISETP.GE.U32.AND P0, PT, R4, UR14, PT ;  /* 0x0000000e04007c0c */ /* 0x000fc8000bf06070 */
[----:B------:R-:W-:-:S04]  /*0880*/  ISETP.GE.AND.EX P0, PT, R5, UR5, PT, P0 ;  /* 0x0000000505007c0c */ /* 0x000fc8000bf06300 */
[----:B------:R-:W-:-:S13]  /*0890*/  ISETP.GT.U32.OR P0, PT, R3, 0x3fff, P0 ;  /* 0x00003fff0300780c */ /* 0x000fda0000704470 */
[----:B------:R-:W-:Y:S05]  /*08a0*/  @P0 EXIT ;  /* 0x000000000000094d */ /* 0x000fea0003800000 */
[----:B------:R-:W-:-:S04]  /*08b0*/  IMAD.MOV.U32 R0, RZ, RZ, RZ ;  /* 0x000000ffff007224 */ /* 0x000fc800078e00ff */
.L_x_6912:
        /* <DEDUP_REMOVED lines=21> */
[----:B------:R-:W-:Y:S01]  /*0a10*/  IMNMX.U32 R10, R8, R9, PT ;  /* 0x00000009080a7217 */ /* 0x000fe20003800000 */
[----:B------:R-:W-:Y:S01]  /*0a20*/  IMAD R8, R13, UR4, RZ ;  /* 0x000000040d087c24 */ /* 0x000fe2000f8e02ff */
[----:B------:R-:W-:-:S02]  /*0a30*/  LOP3.LUT R7, R5, 0xff, RZ, 0xc0, !PT ;  /* 0x000000ff05077812 */ /* 0x000fc400078ec0ff */
[C---:B------:R-:W-:Y:S02]  /*0a40*/  PRMT R5, R11.reuse, 0x7772, RZ ;  /* 0x000077720b057816 */ /* 0x040fe400000000ff */
[----:B------:R-:W-:Y:S02]  /*0a50*/  IMNMX.U32 R9, R4, R7, PT ;  /* 0x0000000704097217 */ /* 0x000fe40003800000 */
[----:B------:R-:W-:Y:S02]  /*0a60*/  LOP3.LUT R6, R6, 0xff, RZ, 0xc0, !PT ;  /* 0x000000ff06067812 */ /* 0x000fe400078ec0ff */
[----:B------:R-:W-:Y:S02]  /*0a70*/  PRMT R4, R11, 0x7773, RZ ;  /* 0x000077730b047816 */ /* 0x000fe400000000ff */
[----:B------:R-:W-:Y:S02]  /*0a80*/  LOP3.LUT R7, R8, 0xff, RZ, 0xc0, !PT ;  /* 0x000000ff08077812 */ /* 0x000fe400078ec0ff */
[----:B------:R-:W-:-:S02]  /*0a90*/  IMNMX.U32 R5, R5, R6, PT ;  /* 0x0000000605057217 */ /* 0x000fc40003800000 */
[----:B------:R-:W-:Y:S02]  /*0aa0*/  PRMT R10, R9, 0x7604, R10 ;  /* 0x00007604090a7816 */ /* 0x000fe4000000000a */
[----:B------:R-:W-:Y:S02]  /*0ab0*/  IMNMX.U32 R7, R4, R7, PT ;  /* 0x0000000704077217 */ /* 0x000fe40003800000 */
        /* <DEDUP_REMOVED lines=15> */
.L_x_6913:
        /* <DEDUP_REMOVED lines=13> */
.L_x_8074:


//--------------------- .text._ZN2at6native55_GLOBAL__N__de093ff9_22_ForeachBinaryOpList_cu_a911ec4325multi_tensor_apply_kernelINS1_18TensorListMetadataILi2EEENS1_24BinaryOpListAlphaFunctorIN3c104HalfELi2ELi2ELi0EEEJNS0_7minimumIfEEfEEEvT_T0_DpT1_ --------------------------
	.section	.text._ZN2at6native55_GLOBAL__N__de093ff9_22_ForeachBinaryOpList_cu_a911ec4325multi_tensor_apply_kernelINS1_18TensorListMetadataILi2EEENS1_24BinaryOpListAlphaFunctorIN3c104HalfELi2ELi2ELi0EEEJNS0_7minimumIfEEfEEEvT_T0_DpT1_,"ax",@progbits
	.sectioninfo	@"SHI_REGISTERS=32"
	.align	128
.text._ZN2at6native55_GLOBAL__N__de093ff9_22_ForeachBinaryOpList_cu_a911ec4325multi_tensor_apply_kernelINS1_18TensorListMetadataILi2EEENS1_24BinaryOpListAlphaFunctorIN3c104HalfELi2ELi2ELi0EEEJNS0_7minimumIfEEfEEEvT_T0_DpT1_:
        .type           _ZN2at6native55_GLOBAL__N__de093ff9_22_ForeachBinaryOpList_cu_a911ec4325multi_tensor_apply_kernelINS1_18TensorListMetadataILi2EEENS1_24BinaryOpListAlphaFunctorIN3c104HalfELi2ELi2ELi0EEEJNS0_7minimumIfEEfEEEvT_T0_DpT1_,@function
        .size           _ZN2at6native55_GLOBAL__N__de093ff9_22_ForeachBinaryOpList_cu_a911ec4325multi_tensor_apply_kernelINS1_18TensorListMetadataILi2EEENS1_24BinaryOpListAlphaFunctorIN3c104HalfELi2ELi2ELi0EEEJNS0_7minimumIfEEfEEEvT_T0_DpT1_,(.L_x_8075 - _ZN2at6native55_GLOBAL__N__de093ff9_22_ForeachBinaryOpList_cu_a911ec4325multi_tensor_apply_kernelINS1_18TensorListMetadataILi2EEENS1_24BinaryOpListAlphaFunctorIN3c104HalfELi2ELi2ELi0EEEJNS0_7minimumIfEEfEEEvT_T0_DpT1_)
        .other          _ZN2at6native55_GLOBAL__N__de093ff9_22_ForeachBinaryOpList_cu_a911ec4325multi_tensor_apply_kernelINS1_18TensorListMetadataILi2EEENS1_24BinaryOpListAlphaFunctorIN3c104HalfELi2ELi2ELi0EEEJNS0_7minimumIfEEfEEEvT_T0_DpT1_,@"STO_CUDA_ENTRY STV_DEFAULT"
_ZN2at6native55_GLOBAL__N__de093ff9_22_ForeachBinaryOpList_cu_a911ec4325multi_tensor_apply_kernelINS1_18TensorListMetadataILi2EEENS1_24BinaryOpListAlphaFunctorIN3c104HalfELi2ELi2ELi0EEEJNS0_7minimumIfEEfEEEvT_T0_DpT1_:
        /* <DEDUP_REMOVED lines=29> */
.L_x_6915:
        /* <DEDUP_REMOVED lines=66> */
[----:B------:R-:W-:Y:S01]  /*05f0*/  FSETP.GEU.FTZ.AND P5, PT, R23, R10, PT ;  /* 0x0000000a1700720b */ /* 0x000fe20003fbe000 */
[----:B------:R-:W-:Y:S01]  /*0600*/  FMUL.FTZ R24, R24, c[0x0][0xdac] ;  /* 0x00036b0018187a20 */ /* 0x000fe20000410000 */
[----:B-----5:R-:W-:Y:S02]  /*0610*/  HADD2.F32 R19, -RZ, R19.H0_H0 ;  /* 0x20000013ff137230 */ /* 0x020fe40000004100 */
[----:B------:R-:W-:-:S03]  /*0620*/  PLOP3.LUT P4, PT, P4, P5, PT, 0xa2, 0x0 ;  /* 0x000000000000781c */ /* 0x000fc6000278b472 */
[C---:B------:R-:W-:Y:S01]  /*0630*/  FSETP.GTU.FTZ.AND P5, PT, |R19|.reuse, +INF , PT ;  /* 0x7f8000001300780b */ /* 0x040fe20003fbc200 */
[----:B------:R-:W-:Y:S01]  /*0640*/  HADD2.F32 R22, -RZ, R22.H0_H0 ;  /* 0x20000016ff167230 */ /* 0x000fe20000004100 */
[----:B------:R-:W-:-:S04]  /*0650*/  FSETP.GEU.FTZ.AND P6, PT, R19, R24, PT ;  /* 0x000000181300720b */ /* 0x000fc80003fde000 */
        /* <DEDUP_REMOVED lines=8> */
[----:B------:R-:W-:Y:S01]  /*06e0*/  FSETP.GEU.FTZ.AND P5, PT, R28, R11, PT ;  /* 0x0000000b1c00720b */ /* 0x000fe20003fbe000 */
[----:B------:R-:W-:Y:S01]  /*06f0*/  HADD2.F32 R26, -RZ, R26.H0_H0 ;  /* 0x2000001aff1a7230 */ /* 0x000fe20000004100 */
[----:B------:R-:W-:Y:S01]  /*0700*/  @P1 LEA.HI.X R5, R18, UR7, R17, 0x1, P6 ;  /* 0x0000000712051c11 */ /* 0x000fe2000b0f0c11 */
[----:B------:R-:W-:Y:S01]  /*0710*/  FMUL.FTZ R27, R27, c[0x0][0xdac] ;  /* 0x00036b001b1b7a20 */ /* 0x000fe20000410000 */
[----:B------:R-:W-:-:S02]  /*0720*/  @P0 LEA R6, P6, R16, UR6, 0x1 ;  /* 0x0000000610060c11 */ /* 0x000fc4000f8c08ff */
[----:B------:R-:W-:Y:S02]  /*0730*/  PLOP3.LUT P4, PT, P4, P5, PT, 0xa2, 0x0 ;  /* 0x000000000000781c */ /* 0x000fe4000278b472 */
[----:B------:R-:W-:Y:S02]  /*0740*/  @P0 LEA.HI.X R7, R16, UR7, R13, 0x1, P6 ;  /* 0x0000000710070c11 */ /* 0x000fe4000b0f0c0d */
[C---:B------:R-:W-:Y:S02]  /*0750*/  FSETP.GTU.FTZ.AND P5, PT, |R26|.reuse, +INF , PT ;  /* 0x7f8000001a00780b */ /* 0x040fe40003fbc200 */
[----:B------:R-:W-:Y:S02]  /*0760*/  FSETP.GEU.FTZ.AND P6, PT, R26, R27, PT ;  /* 0x0000001b1a00720b */ /* 0x000fe40003fde000 */
        /* <DEDUP_REMOVED lines=20> */
.L_x_6914:
[----:B------:R-:W0:Y:S02]  /*08b0*/  S2R R0, SR_TID.X ;  /* 0x0000000000007919 */ /* 0x000e240000002100 */
[----:B0-----:R-:W-:-:S05]  /*08c0*/  IMAD.WIDE.U32 R2, R0, 0x4, RZ ;  /* 0x0000000400027825 */ /* 0x001fca00078e00ff */
[----:B------:R-:W-:-:S04]  /*08d0*/  ISETP.GE.U32.AND P0, PT, R2, UR12, PT ;  /* 0x0000000c02007c0c */ /* 0x000fc8000bf06070 */
[----:B------:R-:W-:-:S04]  /*08e0*/  ISETP.GE.AND.EX P0, PT, R3, UR4, PT, P0 ;  /* 0x0000000403007c0c */ /* 0x000fc8000bf06300 */
[----:B------:R-:W-:-:S13]  /*08f0*/  ISETP.GT.U32.OR P0, PT, R0, 0x3fff, P0 ;  /* 0x00003fff0000780c */ /* 0x000fda0000704470 */
[----:B------:R-:W-:Y:S05]  /*0900*/  @P0 EXIT ;  /* 0x000000000000094d */ /* 0x000fea0003800000 */
[----:B------:R-:W-:-:S04]  /*0910*/  IMAD.MOV.U32 R5, RZ, RZ, RZ ;  /* 0x000000ffff057224 */ /* 0x000fc800078e00ff */
.L_x_6916:
        /* <DEDUP_REMOVED lines=21> */
[----:B------:R-:W-:-:S02]  /*0a70*/  FSETP.GEU.FTZ.AND P1, PT, R4, R9, PT ;  /* 0x000000090400720b */ /* 0x000fc40003f3e000 */
[C---:B------:R-:W-:Y:S02]  /*0a80*/  FSETP.GTU.FTZ.AND P5, PT, |R10|.reuse, +INF , PT ;  /* 0x7f8000000a00780b */ /* 0x040fe40003fbc200 */
[----:B------:R-:W-:Y:S02]  /*0a90*/  FSETP.GEU.FTZ.AND P6, PT, R10, R11, PT ;  /* 0x0000000b0a00720b */ /* 0x000fe40003fde000 */
[----:B------:R-:W-:Y:S02]  /*0aa0*/  PLOP3.LUT P0, PT, P0, P1, PT, 0xa2, 0x0 ;  /* 0x000000000000781c */ /* 0x000fe40000703472 */
[----:B------:R-:W-:Y:S02]  /*0ab0*/  FSETP.GTU.FTZ.AND P3, PT, |R12|, +INF , PT ;  /* 0x7f8000000c00780b */ /* 0x000fe40003f7c200 */
[----:B------:R-:W-:Y:S02]  /*0ac0*/  FSETP.GTU.FTZ.AND P2, PT, |R14|, +INF , PT ;  /* 0x7f8000000e00780b */ /* 0x000fe40003f5c200 */
[----:B------:R-:W-:-:S02]  /*0ad0*/  FSETP.GEU.FTZ.AND P4, PT, R12, R13, PT ;  /* 0x0000000d0c00720b */ /* 0x000fc40003f9e000 */
[----:B------:R-:W-:Y:S02]  /*0ae0*/  FSETP.GEU.FTZ.AND P1, PT, R14, R15, PT ;  /* 0x0000000f0e00720b */ /* 0x000fe40003f3e000 */
        /* <DEDUP_REMOVED lines=20> */
.L_x_6917:
        /* <DEDUP_REMOVED lines=13> */
.L_x_8075:


//--------------------- .text._ZN2at6native55_GLOBAL__N__de093ff9_22_ForeachBinaryOpList_cu_a911ec4325multi_tensor_apply_kernelINS1_18TensorListMetadataILi2EEENS1_24BinaryOpListAlphaFunctorIN3c108BFloat16ELi2ELi2ELi0EEEJNS0_7minimumIfEEfEEEvT_T0_DpT1_ --------------------------
	.section	.text._ZN2at6native55_GLOBAL__N__de093ff9_22_ForeachBinaryOpList_cu_a911ec4325multi_tensor_apply_kernelINS1_18TensorListMetadataILi2EEENS1_24BinaryOpListAlphaFunctorIN3c108BFloat16ELi2ELi2ELi0EEEJNS0_7minimumIfEEfEEEvT_T0_DpT1_,"ax",@progbits
	.sectioninfo	@"SHI_REGISTERS=31"
	.align	128
.text._ZN2at6native55_GLOBAL__N__de093ff9_22_ForeachBinaryOpList_cu_a911ec4325multi_tensor_apply_kernelINS1_18TensorListMetadataILi2EEENS1_24BinaryOpListAlphaFunctorIN3c108BFloat16ELi2ELi2ELi0EEEJNS0_7minimumIfEEfEEEvT_T0_DpT1_:
        .type           _ZN2at6native55_GLOBAL__N__de093ff9_22_ForeachBinaryOpList_cu_a911ec4325multi_tensor_apply_kernelINS1_18TensorListMetadataILi2EEENS1_24BinaryOpListAlphaFunctorIN3c108BFloat16ELi2ELi2ELi0EEEJNS0_7minimumIfEEfEEEvT_T0_DpT1_,@function
        .size           _ZN2at6native55_GLOBAL__N__de093ff9_22_ForeachBinaryOpList_cu_a911ec4325multi_tensor_apply_kernelINS1_18TensorListMetadataILi2EEENS1_24BinaryOpListAlphaFunctorIN3c108BFloat16ELi2ELi2ELi0EEEJNS0_7minimumIfEEfEEEvT_T0_DpT1_,(.L_x_8076 - _ZN2at6native55_GLOBAL__N__de093ff9_22_ForeachBinaryOpList_cu_a911ec4325multi_tensor_apply_kernelINS1_18TensorListMetadataILi2EEENS1_24BinaryOpListAlphaFunctorIN3c108BFloat16ELi2ELi2ELi0EEEJNS0_7minimumIfEEfEEEvT_T0_DpT1_)
        .other          _ZN2at6native55_GLOBAL__N__de093ff9_22_ForeachBinaryOpList_cu_a911ec4325multi_tensor_apply_kernelINS1_18TensorListMetadataILi2EEENS1_24BinaryOpListAlphaFunctorIN3c108BFloat16ELi2ELi2ELi0EEEJNS0_7minimumIfEEfEEEvT_T0_DpT1_,@"STO_CUDA_ENTRY STV_DEFAULT"
_ZN2at6native55_GLOBAL__N__de093ff9_22_ForeachBinaryOpList_cu_a911ec4325multi_tensor_apply_kernelINS1_18TensorListMetadataILi2EEENS1_24BinaryOpListAlphaFunctorIN3c108BFloat16ELi2ELi2ELi0EEEJNS0_7minimumIfEEfEEEvT_T0_DpT1_:
        /* <DEDUP_REMOVED lines=29> */
.L_x_6919:
        /* <DEDUP_REMOVED lines=66> */
[----:B------:R-:W-:Y:S01]  /*05f0*/  FSETP.GEU.FTZ.AND P5, PT, R19, R28, PT ;  /* 0x0000001c1300720b */ /* 0x000fe20003fbe000 */
[----:B------:R-:W-:Y:S01]  /*0600*/  FMUL.FTZ R21, R21, c[0x0][0xdac] ;  /* 0x00036b0015157a20 */ /* 0x000fe20000410000 */
[----:B-----5:R-:W-:Y:S02]  /*0610*/  PRMT R22, RZ, 0x5410, R22 ;  /* 0x00005410ff167816 */ /* 0x020fe40000000016 */
[----:B------:R-:W-:Y:S02]  /*0620*/  PLOP3.LUT P4, PT, P4, P5, PT, 0xa2, 0x0 ;  /* 0x000000000000781c */ /* 0x000fe4000278b472 */
[C---:B------:R-:W-:Y:S02]  /*0630*/  FSETP.GTU.FTZ.AND P5, PT, |R22|.reuse, +INF , PT ;  /* 0x7f8000001600780b */ /* 0x040fe40003fbc200 */
[----:B------:R-:W-:Y:S02]  /*0640*/  FSETP.GEU.FTZ.AND P6, PT, R22, R21, PT ;  /* 0x000000151600720b */ /* 0x000fe40003fde000 */
        /* <DEDUP_REMOVED lines=9> */
[----:B------:R-:W-:Y:S02]  /*06e0*/  FSETP.GEU.FTZ.AND P5, PT, R24, R11, PT ;  /* 0x0000000b1800720b */ /* 0x000fe40003fbe000 */
[----:B------:R-:W-:Y:S01]  /*06f0*/  @P1 LEA.HI.X R5, R17, UR7, R18, 0x1, P6 ;  /* 0x0000000711051c11 */ /* 0x000fe2000b0f0c12 */
[----:B------:R-:W-:Y:S01]  /*0700*/  FMUL.FTZ R17, R10, c[0x0][0xdac] ;  /* 0x00036b000a117a20 */ /* 0x000fe20000410000 */
[----:B------:R-:W-:Y:S02]  /*0710*/  @P2 LEA R6, P6, R13, UR6, 0x1 ;  /* 0x000000060d062c11 */ /* 0x000fe4000f8c08ff */
[----:B------:R-:W-:Y:S02]  /*0720*/  PRMT R26, RZ, 0x5410, R26 ;  /* 0x00005410ff1a7816 */ /* 0x000fe4000000001a */
[----:B------:R-:W-:-:S02]  /*0730*/  PLOP3.LUT P4, PT, P4, P5, PT, 0xa2, 0x0 ;  /* 0x000000000000781c */ /* 0x000fc4000278b472 */
[----:B------:R-:W-:Y:S02]  /*0740*/  @P2 LEA.HI.X R7, R13, UR7, R16, 0x1, P6 ;  /* 0x000000070d072c11 */ /* 0x000fe4000b0f0c10 */
[C---:B------:R-:W-:Y:S02]  /*0750*/  FSETP.GTU.FTZ.AND P5, PT, |R26|.reuse, +INF , PT ;  /* 0x7f8000001a00780b */ /* 0x040fe40003fbc200 */
[----:B------:R-:W-:Y:S02]  /*0760*/  FSETP.GEU.FTZ.AND P6, PT, R26, R17, PT ;  /* 0x000000111a00720b */ /* 0x000fe40003fde000 */
        /* <DEDUP_REMOVED lines=20> */
.L_x_6918:
[----:B------:R-:W0:Y:S02]  /*08b0*/  S2R R0, SR_TID.X ;  /* 0x0000000000007919 */ /* 0x000e240000002100 */
[----:B0-----:R-:W-:-:S05]  /*08c0*/  IMAD.WIDE.U32 R2, R0, 0x4, RZ ;  /* 0x0000000400027825 */ /* 0x001fca00078e00ff */
[----:B------:R-:W-:-:S04]  /*08d0*/  ISETP.GE.U32.AND P0, PT, R2, UR12, PT ;  /* 0x0000000c02007c0c */ /* 0x000fc8000bf06070 */
[----:B------:R-:W-:-:S04]  /*08e0*/  ISETP.GE.AND.EX P0, PT, R3, UR4, PT, P0 ;  /* 0x0000000403007c0c */ /* 0x000fc8000bf06300 */
[----:B------:R-:W-:-:S13]  /*08f0*/  ISETP.GT.U32.OR P0, PT, R0, 0x3fff, P0 ;  /* 0x00003fff0000780c */ /* 0x000fda0000704470 */
[----:B------:R-:W-:Y:S05]  /*0900*/  @P0 EXIT ;  /* 0x000000000000094d */ /* 0x000fea0003800000 */
[----:B------:R-:W-:-:S04]  /*0910*/  IMAD.MOV.U32 R5, RZ, RZ, RZ ;  /* 0x000000ffff057224 */ /* 0x000fc800078e00ff */
.L_x_6920:
        /* <DEDUP_REMOVED lines=19> */
[----:B------:R-:W-:-:S02]  /*0a50*/  FSETP.GEU.FTZ.AND P1, PT, R4, R9, PT ;  /* 0x000000090400720b */ /* 0x000fc40003f3e000 */
[--C-:B------:R-:W-:Y:S02]  /*0a60*/  PRMT R10, RZ, 0x5410, R15.reuse ;  /* 0x00005410ff0a7816 */ /* 0x100fe4000000000f */
[----:B------:R-:W-:Y:S02]  /*0a70*/  PRMT R12, RZ, 0x7610, R15 ;  /* 0x00007610ff0c7816 */ /* 0x000fe4000000000f */
[C---:B------:R-:W-:Y:S02]  /*0a80*/  FSETP.GTU.FTZ.AND P5, PT, |R7|.reuse, +INF , PT ;  /* 0x7f8000000700780b */ /* 0x040fe40003fbc200 */
[----:B------:R-:W-:Y:S02]  /*0a90*/  FSETP.GEU.FTZ.AND P6, PT, R7, R8, PT ;  /* 0x000000080700720b */ /* 0x000fe40003fde000 */
[----:B------:R-:W-:Y:S02]  /*0aa0*/  PLOP3.LUT P0, PT, P0, P1, PT, 0xa2, 0x0 ;  /* 0x000000000000781c */ /* 0x000fe40000703472 */
[----:B------:R-:W-:-:S02]  /*0ab0*/  FSETP.GTU.FTZ.AND P3, PT, |R10|, +INF , PT ;  /* 0x7f8000000a00780b */ /* 0x000fc40003f7c200 */
[----:B------:R-:W-:Y:S02]  /*0ac0*/  FSETP.GTU.FTZ.AND P2, PT, |R12|, +INF , PT ;  /* 0x7f8000000c00780b */ /* 0x000fe40003f5c200 */
[----:B------:R-:W-:Y:S02]  /*0ad0*/  FSETP.GEU.FTZ.AND P4, PT, R10, R11, PT ;  /* 0x0000000b0a00720b */ /* 0x000fe40003f9e000 */
[----:B------:R-:W-:Y:S02]  /*0ae0*/  FSETP.GEU.FTZ.AND P1, PT, R12, R13, PT ;  /* 0x0000000d0c00720b */ /* 0x000fe40003f3e000 */
        /* <DEDUP_REMOVED lines=20> */
.L_x_6921:
        /* <DEDUP_REMOVED lines=13> */
.L_x_8076:


//--------------------- .text._ZN2at6native55_GLOBAL__N__de093ff9_22_ForeachBinaryOpList_cu_a911ec4325multi_tensor_apply_kernelINS1_18TensorListMetadataILi2EEENS1_24BinaryOpListAlphaFunctorIfLi2ELi2ELi0EEEJNS0_7minimumIfEEfEEEvT_T0_DpT1_ --------------------------
	.section	.text._ZN2at6native55_GLOBAL__N__de093ff9_22_ForeachBinaryOpList_cu_a911ec4325multi_tensor_apply_kernelINS1_18TensorListMetadataILi2EEENS1_24BinaryOpListAlphaFunctorIfLi2ELi2ELi0EEEJNS0_7minimumIfEEfEEEvT_T0_DpT1_,"ax",@progbits
	.sectioninfo	@"SHI_REGISTERS=31"
	.align	128
.text._ZN2at6native55_GLOBAL__N__de093ff9_22_ForeachBinaryOpList_cu_a911ec4325multi_tensor_apply_kernelINS1_18TensorListMetadataILi2EEENS1_24BinaryOpListAlphaFunctorIfLi2ELi2ELi0EEEJNS0_7minimumIfEEfEEEvT_T0_DpT1_:
        .type           _ZN2at6native55_GLOBAL__N__de093ff9_22_ForeachBinaryOpList_cu_a911ec4325multi_tensor_apply_kernelINS1_18TensorListMetadataILi2EEENS1_24BinaryOpListAlphaFunctorIfLi2ELi2ELi0EEEJNS0_7minimumIfEEfEEEvT_T0_DpT1_,@function
        .size           _ZN2at6native55_GLOBAL__N__de093ff9_22_ForeachBinaryOpList_cu_a911ec4325multi_tensor_apply_kernelINS1_18TensorListMetadataILi2EEENS1_24BinaryOpListAlphaFunctorIfLi2ELi2ELi0EEEJNS0_7minimumIfEEfEEEvT_T0_DpT1_,(.L_x_8077 - _ZN2at6native55_GLOBAL__N__de093ff9_22_ForeachBinaryOpList_cu_a911ec4325multi_tensor_apply_kernelINS1_18TensorListMetadataILi2EEENS1_24BinaryOpListAlphaFunctorIfLi2ELi2ELi0EEEJNS0_7minimumIfEEfEEEvT_T0_DpT1_)
        .other          _ZN2at6native55_GLOBAL__N__de093ff9_22_ForeachBinaryOpList_cu_a911ec4325multi_tensor_apply_kernelINS1_18TensorListMetadataILi2EEENS1_24BinaryOpListAlphaFunctorIfLi2ELi2ELi0EEEJNS0_7minimumIfEEfEEEvT_T0_DpT1_,@"STO_CUDA_ENTRY STV_DEFAULT"
_ZN2at6native55_GLOBAL__N__de093ff9_22_ForeachBinaryOpList_cu_a911ec4325multi_tensor_apply_kernelINS1_18TensorListMetadataILi2EEENS1_24BinaryOpListAlphaFunctorIfLi2ELi2ELi0EEEJNS0_7minimumIfEEfEEEvT_T0_DpT1_:
        /* <DEDUP_REMOVED lines=29> */
.L_x_6923:
        /* <DEDUP_REMOVED lines=94> */
.L_x_6922:
[----:B------:R-:W0:Y:S02]  /*07b0*/  S2R R12, SR_TID.X ;  /* 0x00000000000c7919 */ /* 0x000e240000002100 */
[----:B0-----:R-:W-:-:S05]  /*07c0*/  IMAD.WIDE.U32 R2, R12, 0x4, RZ ;  /* 0x000000040c027825 */ /* 0x001fca00078e00ff */
[----:B------:R-:W-:-:S04]  /*07d0*/  ISETP.GE.U32.AND P0, PT, R2, UR12, PT ;  /* 0x0000000c02007c0c */ /* 0x000fc8000bf06070 */
[----:B------:R-:W-:-:S04]  /*07e0*/  ISETP.GE.AND.EX P0, PT, R3, UR4, PT, P0 ;  /* 0x0000000403007c0c */ /* 0x000fc8000bf06300 */
[----:B------:R-:W-:-:S13]  /*07f0*/  ISETP.GT.U32.OR P0, PT, R12, 0x3fff, P0 ;  /* 0x00003fff0c00780c */ /* 0x000fda0000704470 */
[----:B------:R-:W-:Y:S05]  /*0800*/  @P0 EXIT ;  /* 0x000000000000094d */ /* 0x000fea0003800000 */
[----:B------:R-:W-:-:S04]  /*0810*/  IMAD.MOV.U32 R17, RZ, RZ, RZ ;  /* 0x000000ffff117224 */ /* 0x000fc800078e00ff */
.L_x_6924:
        /* <DEDUP_REMOVED lines=13> */
[----:B------:R-:W-:-:S02]  /*08f0*/  FSETP.GEU.FTZ.AND P1, PT, R4, R13, PT ;  /* 0x0000000d0400720b */ /* 0x000fc40003f3e000 */
[C---:B------:R-:W-:Y:S02]  /*0900*/  FSETP.GTU.FTZ.AND P5, PT, |R5|.reuse, +INF , PT ;  /* 0x7f8000000500780b */ /* 0x040fe40003fbc200 */
[----:B------:R-:W-:Y:S02]  /*0910*/  PLOP3.LUT P0, PT, P0, P1, PT, 0xa2, 0x0 ;  /* 0x000000000000781c */ /* 0x000fe40000703472 */
[----:B------:R-:W-:Y:S02]  /*0920*/  FSETP.GEU.FTZ.AND P6, PT, R5, R0, PT ;  /* 0x000000000500720b */ /* 0x000fe40003fde000 */
[C---:B------:R-:W-:Y:S02]  /*0930*/  FSETP.GTU.FTZ.AND P3, PT, |R6|.reuse, +INF , PT ;  /* 0x7f8000000600780b */ /* 0x040fe40003f7c200 */
[----:B------:R-:W-:Y:S02]  /*0940*/  FSETP.GTU.FTZ.AND P2, PT, |R7|, +INF , PT ;  /* 0x7f8000000700780b */ /* 0x000fe40003f5c200 */
[----:B------:R-:W-:-:S02]  /*0950*/  FSETP.GEU.FTZ.AND P4, PT, R6, R15, PT ;  /* 0x0000000f0600720b */ /* 0x000fc40003f9e000 */
[----:B------:R-:W-:Y:S02]  /*0960*/  FSETP.GEU.FTZ.AND P1, PT, R7, R10, PT ;  /* 0x0000000a0700720b */ /* 0x000fe40003f3e000 */
        /* <DEDUP_REMOVED lines=18> */
.L_x_6925:
        /* <DEDUP_REMOVED lines=15> */
.L_x_8077:


//--------------------- .text._ZN2at6native55_GLOBAL__N__de093ff9_22_ForeachBinaryOpList_cu_a911ec4325multi_tensor_apply_kernelINS1_18TensorListMetadataILi2EEENS1_24BinaryOpListAlphaFunctorIdLi2ELi2ELi0EEEJNS0_7minimumIdEEdEEEvT_T0_DpT1_ --------------------------
	.section	.text._ZN2at6native55_GLOBAL__N__de093ff9_22_ForeachBinaryOpList_cu_a911ec4325multi_tensor_apply_kernelINS1_18TensorListMetadataILi2EEENS1_24BinaryOpListAlphaFunctorIdLi2ELi2ELi0EEEJNS0_7minimumIdEEdEEEvT_T0_DpT1_,"ax",@progbits
	.sectioninfo	@"SHI_REGISTERS=32"
	.align	128
.text._ZN2at6native55_GLOBAL__N__de093ff9_22_ForeachBinaryOpList_cu_a911ec4325multi_tensor_apply_kernelINS1_18TensorListMetadataILi2EEENS1_24BinaryOpListAlphaFunctorIdLi2ELi2ELi0EEEJNS0_7minimumIdEEdEEEvT_T0_DpT1_:
        .type           _ZN2at6native55_GLOBAL__N__de093ff9_22_ForeachBinaryOpList_cu_a911ec4325multi_tensor_apply_kernelINS1_18TensorListMetadataILi2EEENS1_24BinaryOpListAlphaFunctorIdLi2ELi2ELi0EEEJNS0_7minimumIdEEdEEEvT_T0_DpT1_,@function
        .size           _ZN2at6native55_GLOBAL__N__de093ff9_22_ForeachBinaryOpList_cu_a911ec4325multi_tensor_apply_kernelINS1_18TensorListMetadataILi2EEENS1_24BinaryOpListAlphaFunctorIdLi2ELi2ELi0EEEJNS0_7minimumIdEEdEEEvT_T0_DpT1_,(.L_x_8078 - _ZN2at6native55_GLOBAL__N__de093ff9_22_ForeachBinaryOpList_cu_a911ec4325multi_tensor_apply_kernelINS1_18TensorListMetadataILi2EEENS1_24BinaryOpListAlphaFunctorIdLi2ELi2ELi0EEEJNS0_7minimumIdEEdEEEvT_T0_DpT1_)
        .other          _ZN2at6native55_GLOBAL__N__de093ff9_22_ForeachBinaryOpList_cu_a911ec4325multi_tensor_apply_kernelINS1_18TensorListMetadataILi2EEENS1_24BinaryOpListAlphaFunctorIdLi2ELi2ELi0EEEJNS0_7minimumIdEEdEEEvT_T0_DpT1_,@"STO_CUDA_ENTRY STV_DEFAULT"
_ZN2at6native55_GLOBAL__N__de093ff9_22_ForeachBinaryOpList_cu_a911ec4325multi_tensor_apply_kernelINS1_18TensorListMetadataILi2EEENS1_24BinaryOpListAlphaFunctorIdLi2ELi2ELi0EEEJNS0_7minimumIdEEdEEEvT_T0_DpT1_:
        /* <DEDUP_REMOVED lines=30> */
.L_x_6927:
        /* <DEDUP_REMOVED lines=55> */
[----:B---3--:R-:W0:-:S06]  /*0550*/  DSETP.GEU.AND P4, PT, R18, R20, PT ;  /* 0x000000141200722a */ /* 0x008e0c0003f8e000 */
[----:B0-----:R-:W0:-:S06]  /*0560*/  DSETP.GTU.OR P4, PT, |R18|, +INF , !P4 ;  /* 0x7ff000001200742a */ /* 0x001e0c000678c600 */
        /* <DEDUP_REMOVED lines=14> */
[----:B-1----:R-:W1:Y:S01]  /*0650*/  DSETP.GEU.AND P5, PT, R8, R10, PT ;  /* 0x0000000a0800722a */ /* 0x002e620003fae000 */
[----:B0-----:R-:W-:-:S04]  /*0660*/  @P2 LEA R16, P4, R24, UR6, 0x3 ;  /* 0x0000000618102c11 */ /* 0x001fc8000f8818ff */
[----:B------:R-:W-:Y:S01]  /*0670*/  @P2 LEA.HI.X R17, R24, UR7, R5, 0x3, P4 ;  /* 0x0000000718112c11 */ /* 0x000fe2000a0f1c05 */
[----:B-1----:R-:W0:-:S06]  /*0680*/  DSETP.GTU.OR P5, PT, |R8|, +INF , !P5 ;  /* 0x7ff000000800742a */ /* 0x002e0c0006fac600 */
        /* <DEDUP_REMOVED lines=9> */
[----:B--2---:R-:W1:-:S04]  /*0720*/  DSETP.GEU.AND P6, PT, R20, R12, PT ;  /* 0x0000000c1400722a */ /* 0x004e480003fce000 */
[----:B---3--:R-:W2:-:S04]  /*0730*/  DSETP.GEU.AND P4, PT, R28, R26, PT ;  /* 0x0000001a1c00722a */ /* 0x008e880003f8e000 */
[----:B-1----:R-:W1:-:S04]  /*0740*/  DSETP.GTU.OR P6, PT, |R20|, +INF , !P6 ;  /* 0x7ff000001400742a */ /* 0x002e4800077cc600 */
[----:B--2---:R-:W2:Y:S02]  /*0750*/  DSETP.GTU.OR P4, PT, |R28|, +INF , !P4 ;  /* 0x7ff000001c00742a */ /* 0x004ea4000678c600 */
        /* <DEDUP_REMOVED lines=13> */
.L_x_6926:
[----:B------:R-:W0:Y:S02]  /*0830*/  S2R R21, SR_TID.X ;  /* 0x0000000000157919 */ /* 0x000e240000002100 */
[----:B0-----:R-:W-:-:S05]  /*0840*/  IMAD.WIDE.U32 R2, R21, 0x4, RZ ;  /* 0x0000000415027825 */ /* 0x001fca00078e00ff */
[----:B------:R-:W-:-:S04]  /*0850*/  ISETP.GE.U32.AND P0, PT, R2, UR14, PT ;  /* 0x0000000e02007c0c */ /* 0x000fc8000bf06070 */
[----:B------:R-:W-:-:S04]  /*0860*/  ISETP.GE.AND.EX P0, PT, R3, UR10, PT, P0 ;  /* 0x0000000a03007c0c */ /* 0x000fc8000bf06300 */
[----:B------:R-:W-:-:S13]  /*0870*/  ISETP.GT.U32.OR P0, PT, R21, 0x3fff, P0 ;  /* 0x00003fff1500780c */ /* 0x000fda0000704470 */
[----:B------:R-:W-:Y:S05]  /*0880*/  @P0 EXIT ;  /* 0x000000000000094d */ /* 0x000fea0003800000 */
[----:B------:R-:W-:-:S04]  /*0890*/  IMAD.MOV.U32 R0, RZ, RZ, RZ ;  /* 0x000000ffff007224 */ /* 0x000fc800078e00ff */
.L_x_6928:
        /* <DEDUP_REMOVED lines=14> */
[----:B----4-:R-:W2:-:S04]  /*0980*/  DSETP.GEU.AND P0, PT, R12, R4, PT ;  /* 0x000000040c00722a */ /* 0x010e880003f0e000 */
[----:B0-----:R-:W0:-:S04]  /*0990*/  DSETP.GEU.AND P1, PT, R14, R6, PT ;  /* 0x000000060e00722a */ /* 0x001e080003f2e000 */
[----:B-----5:R-:W-:-:S04]  /*09a0*/  DSETP.GEU.AND P2, PT, R16, R8, PT ;  /* 0x000000081000722a */ /* 0x020fc80003f4e000 */
[----:B-1----:R-:W-:-:S04]  /*09b0*/  DSETP.GEU.AND P3, PT, R18, R10, PT ;  /* 0x0000000a1200722a */ /* 0x002fc80003f6e000 */
[----:B--2---:R-:W1:-:S04]  /*09c0*/  DSETP.GTU.OR P0, PT, |R12|, +INF , !P0 ;  /* 0x7ff000000c00742a */ /* 0x004e48000470c600 */
[----:B0-----:R-:W0:Y:S02]  /*09d0*/  DSETP.GTU.OR P1, PT, |R14|, +INF , !P1 ;  /* 0x7ff000000e00742a */ /* 0x001e240004f2c600 */
[----:B-1----:R-:W-:Y:S02]  /*09e0*/  FSEL R4, R12, R4, P0 ;  /* 0x000000040c047208 */ /* 0x002fe40000000000 */
[----:B------:R-:W1:Y:S01]  /*09f0*/  DSETP.GTU.OR P2, PT, |R16|, +INF , !P2 ;  /* 0x7ff000001000742a */ /* 0x000e62000574c600 */
[----:B------:R-:W-:Y:S02]  /*0a00*/  FSEL R5, R13, R5, P0 ;  /* 0x000000050d057208 */ /* 0x000fe40000000000 */
[----:B0-----:R-:W-:Y:S01]  /*0a10*/  FSEL R6, R14, R6, P1 ;  /* 0x000000060e067208 */ /* 0x001fe20000800000 */
[----:B------:R-:W0:Y:S01]  /*0a20*/  DSETP.GTU.OR P3, PT, |R18|, +INF , !P3 ;  /* 0x7ff000001200742a */ /* 0x000e220005f6c600 */
        /* <DEDUP_REMOVED lines=21> */
.L_x_6929:
        /* <DEDUP_REMOVED lines=16> */
.L_x_8078:


//--------------------- .text._ZN2at6native55_GLOBAL__N__de093ff9_22_ForeachBinaryOpList_cu_a911ec4325multi_tensor_apply_kernelINS1_18TensorListMetadataILi2EEENS1_24BinaryOpListAlphaFunctorIsLi2ELi2ELi0EEEJNS0_7minimumIsEEsEEEvT_T0_DpT1_ --------------------------
	.section	.text._ZN2at6native55_GLOBAL__N__de093ff9_22_ForeachBinaryOpList_cu_a911ec4325multi_tensor_apply_kernelINS1_18TensorListMetadataILi2EEENS1_24BinaryOpListAlphaFunctorIsLi2ELi2ELi0EEEJNS0_7minimumIsEEsEEEvT_T0_DpT1_,"ax",@progbits
	.sectioninfo	@"SHI_REGISTERS=32"
	.align	128
.text._ZN2at6native55_GLOBAL__N__de093ff9_22_ForeachBinaryOpList_cu_a911ec4325multi_tensor_apply_kernelINS1_18TensorListMetadataILi2EEENS1_24BinaryOpListAlphaFunctorIsLi2ELi2ELi0EEEJNS0_7minimumIsEEsEEEvT_T0_DpT1_:
        .type           _ZN2at6native55_GLOBAL__N__de093ff9_22_ForeachBinaryOpList_cu_a911ec4325multi_tensor_apply_kernelINS1_18TensorListMetadataILi2EEENS1_24BinaryOpListAlphaFunctorIsLi2ELi2ELi0EEEJNS0_7minimumIsEEsEEEvT_T0_DpT1_,@function
        .size           _ZN2at6native55_GLOBAL__N__de093ff9_22_ForeachBinaryOpList_cu_a911ec4325multi_tensor_apply_kernelINS1_18TensorListMetadataILi2EEENS1_24BinaryOpListAlphaFunctorIsLi2ELi2ELi0EEEJNS0_7minimumIsEEsEEEvT_T0_DpT1_,(.L_x_8079 - _ZN2at6native55_GLOBAL__N__de093ff9_22_ForeachBinaryOpList_cu_a911ec4325multi_tensor_apply_kernelINS1_18TensorListMetadataILi2EEENS1_24BinaryOpListAlphaFunctorIsLi2ELi2ELi0EEEJNS0_7minimumIsEEsEEEvT_T0_DpT1_)
        .other          _ZN2at6native55_GLOBAL__N__de093ff9_22_ForeachBinaryOpList_cu_a911ec4325multi_tensor_apply_kernelINS1_18TensorListMetadataILi2EEENS1_24BinaryOpListAlphaFunctorIsLi2ELi2ELi0EEEJNS0_7minimumIsEEsEEEvT_T0_DpT1_,@"STO_CUDA_ENTRY STV_DEFAULT"
_ZN2at6native55_GLOBAL__N__de093ff9_22_ForeachBinaryOpList_cu_a911ec4325multi_tensor_apply_kernelINS1_18TensorListMetadataILi2EEENS1_24BinaryOpListAlphaFunctorIsLi2ELi2ELi0EEEJNS0_7minimumIsEEsEEEvT_T0_DpT1_:
        /* <DEDUP_REMOVED lines=29> */
.L_x_6931:
        /* <DEDUP_REMOVED lines=72> */
[----:B------:R-:W-:Y:S02]  /*0650*/  IMNMX R9, R9, R12, PT ;  /* 0x0000000c09097217 */ /* 0x000fe40003800200 */
        /* <DEDUP_REMOVED lines=13> */
[----:B------:R-:W-:-:S02]  /*0730*/  IMNMX R15, R12, R15, PT ;  /* 0x0000000f0c0f7217 */ /* 0x000fc40003800200 */
[----:B------:R-:W-:Y:S01]  /*0740*/  PRMT R25, R25, 0x9910, RZ ;  /* 0x0000991019197816 */ /* 0x000fe200000000ff */
[----:B------:R-:W-:Y:S02]  /*0750*/  IMAD.MOV.U32 R12, RZ, RZ, R17 ;  /* 0x000000ffff0c7224 */ /* 0x000fe400078e0011 */
[----:B------:R-:W-:Y:S01]  /*0760*/  IMAD.MOV.U32 R17, RZ, RZ, c[0x0][0x0] ;  /* 0x00000000ff117624 */ /* 0x000fe200078e00ff */
[----:B------:R-:W-:Y:S02]  /*0770*/  IMNMX R13, R8, R13, PT ;  /* 0x0000000d080d7217 */ /* 0x000fe40003800200 */
[----:B------:R-:W-:Y:S01]  /*0780*/  IMNMX R25, R12, R25, PT ;  /* 0x000000190c197217 */ /* 0x000fe20003800200 */
        /* <DEDUP_REMOVED lines=11> */
.L_x_6930:
        /* <DEDUP_REMOVED lines=9> */
.L_x_6932:
        /* <DEDUP_REMOVED lines=34> */
[----:B------:R-:W-:Y:S01]  /*0af0*/  IMNMX R7, R7, R10, PT ;  /* 0x0000000a07077217 */ /* 0x000fe20003800200 */
[----:B------:R-:W-:Y:S01]  /*0b00*/  IMAD.MOV.U32 R12, RZ, RZ, R15 ;  /* 0x000000ffff0c7224 */ /* 0x000fe200078e000f */
[----:B------:R-:W-:Y:S02]  /*0b10*/  IMNMX R4, R4, R11, PT ;  /* 0x0000000b04047217 */ /* 0x000fe40003800200 */
[----:B------:R-:W-:Y:S02]  /*0b20*/  IMNMX R6, R6, R13, PT ;  /* 0x0000000d06067217 */ /* 0x000fe40003800200 */
[----:B------:R-:W-:Y:S02]  /*0b30*/  IMNMX R9, R9, R12, PT ;  /* 0x0000000c09097217 */ /* 0x000fe40003800200 */
        /* <DEDUP_REMOVED lines=9> */
.L_x_6933:
        /* <DEDUP_REMOVED lines=11> */
.L_x_8079:


//--------------------- .text._ZN2at6native55_GLOBAL__N__de093ff9_22_ForeachBinaryOpList_cu_a911ec4325multi_tensor_apply_kernelINS1_18TensorListMetadataILi2EEENS1_24BinaryOpListAlphaFunctorIlLi2ELi2ELi0EEEJNS0_7minimumIlEElEEEvT_T0_DpT1_ --------------------------
	.section	.text._ZN2at6native55_GLOBAL__N__de093ff9_22_ForeachBinaryOpList_cu_a911ec4325multi_tensor_apply_kernelINS1_18TensorListMetadataILi2EEENS1_24BinaryOpListAlphaFunctorIlLi2ELi2ELi0EEEJNS0_7minimumIlEElEEEvT_T0_DpT1_,"ax",@progbits
	.sectioninfo	@"SHI_REGISTERS=32"
	.align	128
.text._ZN2at6native55_GLOBAL__N__de093ff9_22_ForeachBinaryOpList_cu_a911ec4325multi_tensor_apply_kernelINS1_18TensorListMetadataILi2EEENS1_24BinaryOpListAlphaFunctorIlLi2ELi2ELi0EEEJNS0_7minimumIlEElEEEvT_T0_DpT1_:
        .type           _ZN2at6native55_GLOBAL__N__de093ff9_22_ForeachBinaryOpList_cu_a911ec4325multi_tensor_apply_kernelINS1_18TensorListMetadataILi2EEENS1_24BinaryOpListAlphaFunctorIlLi2ELi2ELi0EEEJNS0_7minimumIlEElEEEvT_T0_DpT1_,@function
        .size           _ZN2at6native55_GLOBAL__N__de093ff9_22_ForeachBinaryOpList_cu_a911ec4325multi_tensor_apply_kernelINS1_18TensorListMetadataILi2EEENS1_24BinaryOpListAlphaFunctorIlLi2ELi2ELi0EEEJNS0_7minimumIlEElEEEvT_T0_DpT1_,(.L_x_8080 - _ZN2at6native55_GLOBAL__N__de093ff9_22_ForeachBinaryOpList_cu_a911ec4325multi_tensor_apply_kernelINS1_18TensorListMetadataILi2EEENS1_24BinaryOpListAlphaFunctorIlLi2ELi2ELi0EEEJNS0_7minimumIlEElEEEvT_T0_DpT1_)
        .other          _ZN2at6native55_GLOBAL__N__de093ff9_22_ForeachBinaryOpList_cu_a911ec4325multi_tensor_apply_kernelINS1_18TensorListMetadataILi2EEENS1_24BinaryOpListAlphaFunctorIlLi2ELi2ELi0EEEJNS0_7minimumIlEElEEEvT_T0_DpT1_,@"STO_CUDA_ENTRY STV_DEFAULT"
_ZN2at6native55_GLOBAL__N__de093ff9_22_ForeachBinaryOpList_cu_a911ec4325multi_tensor_apply_kernelINS1_18TensorListMetadataILi2EEENS1_24BinaryOpListAlphaFunctorIlLi2ELi2ELi0EEEJNS0_7minimumIlEElEEEvT_T0_DpT1_:
        /* <DEDUP_REMOVED lines=30> */
.L_x_6935:
        /* <DEDUP_REMOVED lines=61> */
[----:B---3--:R-:W-:-:S04]  /*05b0*/  ISETP.LT.U32.AND P4, PT, R16, R18, PT ;  /* 0x000000121000720c */ /* 0x008fc80003f81070 */
[----:B------:R-:W-:-:S04]  /*05c0*/  ISETP.LT.AND.EX P4, PT, R17, R25, PT, P4 ;  /* 0x000000191100720c */ /* 0x000fc80003f81340 */
        /* <DEDUP_REMOVED lines=16> */
[----:B------:R-:W-:-:S03]  /*06d0*/  ISETP.LT.U32.AND P5, PT, R8, R10, PT ;  /* 0x0000000a0800720c */ /* 0x000fc60003fa1070 */
[----:B------:R-:W-:Y:S01]  /*06e0*/  IMAD.IADD R27, R15, 0x1, R27 ;  /* 0x000000010f1b7824 */ /* 0x000fe200078e021b */
[----:B------:R-:W-:Y:S01]  /*06f0*/  ISETP.LT.U32.AND P2, PT, R12, R14, PT ;  /* 0x0000000e0c00720c */ /* 0x000fe20003f41070 */
[----:B------:R-:W-:Y:S01]  /*0700*/  ULDC UR11, c[0x0][0x0] ;  /* 0x00000000000b7ab9 */ /* 0x000fe20000000800 */
[----:B------:R-:W-:Y:S01]  /*0710*/  ISETP.LT.AND.EX P5, PT, R9, R11, PT, P5 ;  /* 0x0000000b0900720c */ /* 0x000fe20003fa1350 */
[----:B------:R-:W-:Y:S01]  /*0720*/  UIMAD.WIDE.U32 UR4, UR11, 0x4, UR4 ;  /* 0x000000040b0478a5 */ /* 0x000fe2000f8e0004 */
[----:B0-----:R-:W-:Y:S02]  /*0730*/  @P1 LEA R16, P6, R6, UR6, 0x3 ;  /* 0x0000000606101c11 */ /* 0x001fe4000f8c18ff */
[----:B------:R-:W-:Y:S02]  /*0740*/  ISETP.LT.AND.EX P2, PT, R13, R27, PT, P2 ;  /* 0x0000001b0d00720c */ /* 0x000fe40003f41320 */
        /* <DEDUP_REMOVED lines=17> */
[----:B------:R-:W-:-:S04]  /*0860*/  ISETP.LT.U32.AND P4, PT, R22, R18, PT ;  /* 0x000000121600720c */ /* 0x000fc80003f81070 */
        /* <DEDUP_REMOVED lines=8> */
.L_x_6934:
[----:B------:R-:W0:Y:S02]  /*08f0*/  S2R R23, SR_TID.X ;  /* 0x0000000000177919 */ /* 0x000e240000002100 */
[----:B0-----:R-:W-:-:S05]  /*0900*/  IMAD.WIDE.U32 R2, R23, 0x4, RZ ;  /* 0x0000000417027825 */ /* 0x001fca00078e00ff */
[----:B------:R-:W-:-:S04]  /*0910*/  ISETP.GE.U32.AND P0, PT, R2, UR14, PT ;  /* 0x0000000e02007c0c */ /* 0x000fc8000bf06070 */
[----:B------:R-:W-:-:S04]  /*0920*/  ISETP.GE.AND.EX P0, PT, R3, UR10, PT, P0 ;  /* 0x0000000a03007c0c */ /* 0x000fc8000bf06300 */
[----:B------:R-:W-:-:S13]  /*0930*/  ISETP.GT.U32.OR P0, PT, R23, 0x3fff, P0 ;  /* 0x00003fff1700780c */ /* 0x000fda0000704470 */
[----:B------:R-:W-:Y:S05]  /*0940*/  @P0 EXIT ;  /* 0x000000000000094d */ /* 0x000fea0003800000 */
[----:B------:R-:W-:-:S04]  /*0950*/  IMAD.MOV.U32 R0, RZ, RZ, RZ ;  /* 0x000000ffff007224 */ /* 0x000fc800078e00ff */
.L_x_6936:
        /* <DEDUP_REMOVED lines=14> */
[----:B----4-:R-:W-:Y:S01]  /*0a40*/  ISETP.LT.U32.AND P0, PT, R14, R2, PT ;  /* 0x000000020e00720c */ /* 0x010fe20003f01070 */
[----:B---3--:R-:W-:Y:S02]  /*0a50*/  IMAD R11, R11, c[0x0][0xdb0], RZ ;  /* 0x00036c000b0b7a24 */ /* 0x008fe400078e02ff */
[----:B------:R-:W-:Y:S02]  /*0a60*/  IMAD R9, R9, c[0x0][0xdb0], RZ ;  /* 0x00036c0009097a24 */ /* 0x000fe400078e02ff */
[----:B------:R-:W-:Y:S02]  /*0a70*/  IMAD R7, R4, c[0x0][0xdb4], R7 ;  /* 0x00036d0004077a24 */ /* 0x000fe400078e0207 */
[----:B------:R-:W-:Y:S02]  /*0a80*/  IMAD.IADD R3, R3, 0x1, R27 ;  /* 0x0000000103037824 */ /* 0x000fe400078e021b */
[----:B------:R-:W-:-:S02]  /*0a90*/  IMAD R25, R10, c[0x0][0xdb4], R11 ;  /* 0x00036d000a197a24 */ /* 0x000fc400078e020b */
[----:B------:R-:W-:Y:S01]  /*0aa0*/  IMAD.WIDE.U32 R4, R4, c[0x0][0xdb0], RZ ;  /* 0x00036c0004047a25 */ /* 0x000fe200078e00ff */
[----:B------:R-:W-:-:S03]  /*0ab0*/  ISETP.LT.AND.EX P0, PT, R15, R3, PT, P0 ;  /* 0x000000030f00720c */ /* 0x000fc60003f01300 */
[----:B------:R-:W-:Y:S01]  /*0ac0*/  IMAD.WIDE.U32 R10, R10, c[0x0][0xdb0], RZ ;  /* 0x00036c000a0a7a25 */ /* 0x000fe200078e00ff */
[----:B------:R-:W-:Y:S02]  /*0ad0*/  ISETP.LT.U32.AND P1, PT, R12, R4, PT ;  /* 0x000000040c00720c */ /* 0x000fe40003f21070 */
[----:B------:R-:W-:Y:S01]  /*0ae0*/  SEL R6, R14, R2, P0 ;  /* 0x000000020e067207 */ /* 0x000fe20000000000 */
[----:B------:R-:W-:Y:S01]  /*0af0*/  IMAD R27, R8, c[0x0][0xdb4], R9 ;  /* 0x00036d00081b7a24 */ /* 0x000fe200078e0209 */
[----:B-----5:R-:W-:Y:S01]  /*0b00*/  ISETP.LT.U32.AND P2, PT, R18, R10, PT ;  /* 0x0000000a1200720c */ /* 0x020fe20003f41070 */
[----:B------:R-:W-:-:S04]  /*0b10*/  IMAD.WIDE.U32 R8, R8, c[0x0][0xdb0], RZ ;  /* 0x00036c0008087a25 */ /* 0x000fc800078e00ff */
[----:B------:R-:W-:Y:S01]  /*0b20*/  IMAD.IADD R5, R5, 0x1, R7 ;  /* 0x0000000105057824 */ /* 0x000fe200078e0207 */
[----:B------:R-:W-:Y:S01]  /*0b30*/  ISETP.LT.U32.AND P3, PT, R16, R8, PT ;  /* 0x000000081000720c */ /* 0x000fe20003f61070 */
[----:B------:R-:W-:Y:S01]  /*0b40*/  IMAD.IADD R25, R11, 0x1, R25 ;  /* 0x000000010b197824 */ /* 0x000fe200078e0219 */
[----:B------:R-:W-:Y:S01]  /*0b50*/  SEL R7, R15, R3, P0 ;  /* 0x000000030f077207 */ /* 0x000fe20000000000 */
[----:B------:R-:W-:Y:S01]  /*0b60*/  IMAD.IADD R9, R9, 0x1, R27 ;  /* 0x0000000109097824 */ /* 0x000fe200078e021b */
[----:B------:R-:W-:Y:S02]  /*0b70*/  ISETP.LT.AND.EX P1, PT, R13, R5, PT, P1 ;  /* 0x000000050d00720c */ /* 0x000fe40003f21310 */
[----:B------:R-:W-:Y:S02]  /*0b80*/  ISETP.LT.AND.EX P0, PT, R19, R25, PT, P2 ;  /* 0x000000191300720c */ /* 0x000fe40003f01320 */
[----:B------:R-:W-:Y:S02]  /*0b90*/  ISETP.LT.AND.EX P2, PT, R17, R9, PT, P3 ;  /* 0x000000091100720c */ /* 0x000fe40003f41330 */
        /* <DEDUP_REMOVED lines=22> */
.L_x_6937:
        /* <DEDUP_REMOVED lines=16> */
.L_x_8080:


//--------------------- .text._ZN2at6native55_GLOBAL__N__de093ff9_22_ForeachBinaryOpList_cu_a911ec4325multi_tensor_apply_kernelINS1_18TensorListMetadataILi2EEENS1_24BinaryOpListAlphaFunctorIiLi2ELi2ELi0EEEJNS0_7minimumIiEEiEEEvT_T0_DpT1_ --------------------------
	.section	.text._ZN2at6native55_GLOBAL__N__de093ff9_22_ForeachBinaryOpList_cu_a911ec4325multi_tensor_apply_kernelINS1_18TensorListMetadataILi2EEENS1_24BinaryOpListAlphaFunctorIiLi2ELi2ELi0EEEJNS0_7minimumIiEEiEEEvT_T0_DpT1_,"ax",@progbits
	.sectioninfo	@"SHI_REGISTERS=31"
	.align	128
.text._ZN2at6native55_GLOBAL__N__de093ff9_22_ForeachBinaryOpList_cu_a911ec4325multi_tensor_apply_kernelINS1_18TensorListMetadataILi2EEENS1_24BinaryOpListAlphaFunctorIiLi2ELi2ELi0EEEJNS0_7minimumIiEEiEEEvT_T0_DpT1_:
        .type           _ZN2at6native55_GLOBAL__N__de093ff9_22_ForeachBinaryOpList_cu_a911ec4325multi_tensor_apply_kernelINS1_18TensorListMetadataILi2EEENS1_24BinaryOpListAlphaFunctorIiLi2ELi2ELi0EEEJNS0_7minimumIiEEiEEEvT_T0_DpT1_,@function
        .size           _ZN2at6native55_GLOBAL__N__de093ff9_22_ForeachBinaryOpList_cu_a911ec4325multi_tensor_apply_kernelINS1_18TensorListMetadataILi2EEENS1_24BinaryOpListAlphaFunctorIiLi2ELi2ELi0EEEJNS0_7minimumIiEEiEEEvT_T0_DpT1_,(.L_x_8081 - _ZN2at6native55_GLOBAL__N__de093ff9_22_ForeachBinaryOpList_cu_a911ec4325multi_tensor_apply_kernelINS1_18TensorListMetadataILi2EEENS1_24BinaryOpListAlphaFunctorIiLi2ELi2ELi0EEEJNS0_7minimumIiEEiEEEvT_T0_DpT1_)
        .other          _ZN2at6native55_GLOBAL__N__de093ff9_22_ForeachBinaryOpList_cu_a911ec4325multi_tensor_apply_kernelINS1_18TensorListMetadataILi2EEENS1_24BinaryOpListAlphaFunctorIiLi2ELi2ELi0EEEJNS0_7minimumIiEEiEEEvT_T0_DpT1_,@"STO_CUDA_ENTRY STV_DEFAULT"
_ZN2at6native55_GLOBAL__N__de093ff9_22_ForeachBinaryOpList_cu_a911ec4325multi_tensor_apply_kernelINS1_18TensorListMetadataILi2EEENS1_24BinaryOpListAlphaFunctorIiLi2ELi2ELi0EEEJNS0_7minimumIiEEiEEEvT_T0_DpT1_:
        /* <DEDUP_REMOVED lines=28> */
.L_x_6939:
        /* <DEDUP_REMOVED lines=65> */
[----:B--2---:R-:W-:-:S05]  /*05d0*/  IMNMX R7, R10, R7, PT ;  /* 0x000000070a077217 */ /* 0x004fca0003800200 */
[----:B------:R0:W-:Y:S01]  /*05e0*/  @P0 STG.E [R14.64], R7 ;  /* 0x000000070e000986 */ /* 0x0001e2000c10190a */
[----:B-----5:R-:W-:Y:S02]  /*05f0*/  IMAD R4, R19, c[0x0][0xdac], RZ ;  /* 0x00036b0013047a24 */ /* 0x020fe400078e02ff */
[----:B----4-:R-:W-:-:S03]  /*0600*/  IMAD R5, R24, c[0x0][0xdac], RZ ;  /* 0x00036b0018057a24 */ /* 0x010fc600078e02ff */
[----:B------:R-:W-:Y:S01]  /*0610*/  IMNMX R11, R4, R11, PT ;  /* 0x0000000b040b7217 */ /* 0x000fe20003800200 */
[----:B------:R-:W-:Y:S01]  /*0620*/  IMAD R27, R27, c[0x0][0xdac], RZ ;  /* 0x00036b001b1b7a24 */ /* 0x000fe200078e02ff */
[----:B------:R-:W-:Y:S02]  /*0630*/  @P3 LEA.HI.X R19, R8, UR7, R9, 0x2, P4 ;  /* 0x0000000708133c11 */ /* 0x000fe4000a0f1409 */
[----:B------:R-:W-:Y:S01]  /*0640*/  IMNMX R5, R5, R26, PT ;  /* 0x0000001a05057217 */ /* 0x000fe20003800200 */
[----:B------:R0:W-:Y:S01]  /*0650*/  @P1 STG.E [R16.64], R11 ;  /* 0x0000000b10001986 */ /* 0x0001e2000c10190a */
[----:B------:R-:W-:-:S03]  /*0660*/  IMNMX R27, R27, R28, PT ;  /* 0x0000001c1b1b7217 */ /* 0x000fc60003800200 */
        /* <DEDUP_REMOVED lines=8> */
.L_x_6938:
[----:B------:R-:W0:Y:S02]  /*06f0*/  S2R R14, SR_TID.X ;  /* 0x00000000000e7919 */ /* 0x000e240000002100 */
[----:B0-----:R-:W-:-:S05]  /*0700*/  IMAD.WIDE.U32 R2, R14, 0x4, RZ ;  /* 0x000000040e027825 */ /* 0x001fca00078e00ff */
[----:B------:R-:W-:-:S04]  /*0710*/  ISETP.GE.U32.AND P0, PT, R2, UR12, PT ;  /* 0x0000000c02007c0c */ /* 0x000fc8000bf06070 */
[----:B------:R-:W-:-:S04]  /*0720*/  ISETP.GE.AND.EX P0, PT, R3, UR4, PT, P0 ;  /* 0x0000000403007c0c */ /* 0x000fc8000bf06300 */
[----:B------:R-:W-:-:S13]  /*0730*/  ISETP.GT.U32.OR P0, PT, R14, 0x3fff, P0 ;  /* 0x00003fff0e00780c */ /* 0x000fda0000704470 */
[----:B------:R-:W-:Y:S05]  /*0740*/  @P0 EXIT ;  /* 0x000000000000094d */ /* 0x000fea0003800000 */
[----:B------:R-:W-:-:S04]  /*0750*/  IMAD.MOV.U32 R15, RZ, RZ, RZ ;  /* 0x000000ffff0f7224 */ /* 0x000fc800078e00ff */
.L_x_6940:
        /* <DEDUP_REMOVED lines=15> */
[----:B---3--:R-:W-:Y:S01]  /*0850*/  IMNMX R7, R7, R12, PT ;  /* 0x0000000c07077217 */ /* 0x008fe20003800200 */
[----:B------:R-:W-:Y:S01]  /*0860*/  IMAD R11, R8, c[0x0][0xdac], RZ ;  /* 0x00036b00080b7a24 */ /* 0x000fe200078e02ff */
[----:B------:R-:W-:Y:S01]  /*0870*/  IMNMX R5, R5, R0, PT ;  /* 0x0000000005057217 */ /* 0x000fe20003800200 */
[----:B------:R-:W-:Y:S01]  /*0880*/  IMAD.SHL.U32 R0, R14, 0x4, RZ ;  /* 0x000000040e007824 */ /* 0x000fe200078e00ff */
[----:B------:R-:W-:-:S02]  /*0890*/  IMNMX R6, R6, R13, PT ;  /* 0x0000000d06067217 */ /* 0x000fc40003800200 */
[----:B------:R-:W-:Y:S02]  /*08a0*/  IMNMX R4, R4, R11, PT ;  /* 0x0000000b04047217 */ /* 0x000fe40003800200 */
[----:B------:R-:W-:Y:S02]  /*08b0*/  ISETP.GE.U32.AND P0, PT, R0, UR12, PT ;  /* 0x0000000c00007c0c */ /* 0x000fe4000bf06070 */
[----:B------:R-:W-:Y:S01]  /*08c0*/  SHF.L.U64.HI R0, R14, 0x2, R15 ;  /* 0x000000020e007819 */ /* 0x000fe2000001020f */
[----:B------:R0:W-:Y:S03]  /*08d0*/  STG.E.128 [R2.64], R4 ;  /* 0x0000000402007986 */ /* 0x0001e6000c101d0a */
[----:B------:R-:W-:-:S13]  /*08e0*/  ISETP.GE.AND.EX P0, PT, R0, UR4, PT, P0 ;  /* 0x0000000400007c0c */ /* 0x000fda000bf06300 */
[----:B------:R-:W-:Y:S05]  /*08f0*/  @!P0 BRA P1, `(.L_x_6940) ;  /* 0xfffffe6000008947 */ /* 0x000fea000083ffff */
[----:B------:R-:W-:Y:S05]  /*0900*/  EXIT ;  /* 0x000000000000794d */ /* 0x000fea0003800000 */
.L_x_6941:
        /* <DEDUP_REMOVED lines=15> */
.L_x_8081:


//--------------------- .text._ZN2at6native55_GLOBAL__N__de093ff9_22_ForeachBinaryOpList_cu_a911ec4325multi_tensor_apply_kernelINS1_18TensorListMetadataILi2EEENS1_24BinaryOpListAlphaFunctorIaLi2ELi2ELi0EEEJNS0_7minimumIaEEaEEEvT_T0_DpT1_ --------------------------
	.section	.text._ZN2at6native55_GLOBAL__N__de093ff9_22_ForeachBinaryOpList_cu_a911ec4325multi_tensor_apply_kernelINS1_18TensorListMetadataILi2EEENS1_24BinaryOpListAlphaFunctorIaLi2ELi2ELi0EEEJNS0_7minimumIaEEaEEEvT_T0_DpT1_,"ax",@progbits
	.sectioninfo	@"SHI_REGISTERS=32"
	.align	128
.text._ZN2at6native55_GLOBAL__N__de093ff9_22_ForeachBinaryOpList_cu_a911ec4325multi_tensor_apply_kernelINS1_18TensorListMetadataILi2EEENS1_24BinaryOpListAlphaFunctorIaLi2ELi2ELi0EEEJNS0_7minimumIaEEaEEEvT_T0_DpT1_:
        .type           _ZN2at6native55_GLOBAL__N__de093ff9_22_ForeachBinaryOpList_cu_a911ec4325multi_tensor_apply_kernelINS1_18TensorListMetadataILi2EEENS1_24BinaryOpListAlphaFunctorIaLi2ELi2ELi0EEEJNS0_7minimumIaEEaEEEvT_T0_DpT1_,@function
        .size           _ZN2at6native55_GLOBAL__N__de093ff9_22_ForeachBinaryOpList_cu_a911ec4325multi_tensor_apply_kernelINS1_18TensorListMetadataILi2EEENS1_24BinaryOpListAlphaFunctorIaLi2ELi2ELi0EEEJNS0_7minimumIaEEaEEEvT_T0_DpT1_,(.L_x_8082 - _ZN2at6native55_GLOBAL__N__de093ff9_22_ForeachBinaryOpList_cu_a911ec4325multi_tensor_apply_kernelINS1_18TensorListMetadataILi2EEENS1_24BinaryOpListAlphaFunctorIaLi2ELi2ELi0EEEJNS0_7minimumIaEEaEEEvT_T0_DpT1_)
        .other          _ZN2at6native55_GLOBAL__N__de093ff9_22_ForeachBinaryOpList_cu_a911ec4325multi_tensor_apply_kernelINS1_18TensorListMetadataILi2EEENS1_24BinaryOpListAlphaFunctorIaLi2ELi2ELi0EEEJNS0_7minimumIaEEaEEEvT_T0_DpT1_,@"STO_CUDA_ENTRY STV_DEFAULT"
_ZN2at6native55_GLOBAL__N__de093ff9_22_ForeachBinaryOpList_cu_a911ec4325multi_tensor_apply_kernelINS1_18TensorListMetadataILi2EEENS1_24BinaryOpListAlphaFunctorIaLi2ELi2ELi0EEEJNS0_7minimumIaEEaEEEvT_T0_DpT1_:
        /* <DEDUP_REMOVED lines=30> */
.L_x_6943:
        /* <DEDUP_REMOVED lines=72> */
[----:B------:R-:W-:Y:S02]  /*0660*/  IMNMX R3, R3, R2, PT ;  /* 0x0000000203037217 */ /* 0x000fe40003800200 */
[----:B------:R-:W-:Y:S01]  /*0670*/  PRMT R8, R28, 0x9910, RZ ;  /* 0x000099101c087816 */ /* 0x000fe200000000ff */
[----:B------:R-:W-:Y:S01]  /*0680*/  IMAD R2, R7, UR4, RZ ;  /* 0x0000000407027c24 */ /* 0x000fe2000f8e02ff */
[----:B------:R-:W-:-:S03]  /*0690*/  IMNMX R9, R9, R0, PT ;  /* 0x0000000009097217 */ /* 0x000fc60003800200 */
        /* <DEDUP_REMOVED lines=8> */
[----:B------:R-:W-:-:S02]  /*0720*/  IMNMX R21, R2, R7, PT ;  /* 0x0000000702157217 */ /* 0x000fc40003800200 */
[----:B------:R-:W-:Y:S01]  /*0730*/  @P1 IADD3.X R7, R25, UR6, RZ, P5, !PT ;  /* 0x0000000619071c10 */ /* 0x000fe2000affe4ff */
[----:B------:R-:W-:Y:S01]  /*0740*/  IMAD.WIDE.U32 R14, R23, 0x4, R14 ;  /* 0x00000004170e7825 */ /* 0x000fe200078e000e */
[----:B------:R-:W-:Y:S01]  /*0750*/  IMNMX R11, R0, R11, PT ;  /* 0x0000000b000b7217 */ /* 0x000fe20003800200 */
        /* <DEDUP_REMOVED lines=10> */
.L_x_6942:
[----:B------:R-:W0:Y:S02]  /*0800*/  S2R R5, SR_TID.X ;  /* 0x0000000000057919 */ /* 0x000e240000002100 */
[----:B0-----:R-:W-:-:S05]  /*0810*/  IMAD.WIDE.U32 R2, R5, 0x4, RZ ;  /* 0x0000000405027825 */ /* 0x001fca00078e00ff */
[----:B------:R-:W-:-:S04]  /*0820*/  ISETP.GE.U32.AND P0, PT, R2, UR12, PT ;  /* 0x0000000c02007c0c */ /* 0x000fc8000bf06070 */
[----:B------:R-:W-:-:S04]  /*0830*/  ISETP.GE.AND.EX P0, PT, R3, UR5, PT, P0 ;  /* 0x0000000503007c0c */ /* 0x000fc8000bf06300 */
[----:B------:R-:W-:-:S13]  /*0840*/  ISETP.GT.U32.OR P0, PT, R5, 0x3fff, P0 ;  /* 0x00003fff0500780c */ /* 0x000fda0000704470 */
[----:B------:R-:W-:Y:S05]  /*0850*/  @P0 EXIT ;  /* 0x000000000000094d */ /* 0x000fea0003800000 */
[----:B------:R-:W-:-:S04]  /*0860*/  IMAD.MOV.U32 R0, RZ, RZ, RZ ;  /* 0x000000ffff007224 */ /* 0x000fc800078e00ff */
.L_x_6944:
        /* <DEDUP_REMOVED lines=20> */
[----:B------:R-:W-:Y:S02]  /*09b0*/  IMNMX R9, R9, R10, PT ;  /* 0x0000000a09097217 */ /* 0x000fe40003800200 */
        /* <DEDUP_REMOVED lines=12> */
[----:B------:R-:W-:Y:S01]  /*0a80*/  IMNMX R6, R7, R8, PT ;  /* 0x0000000807067217 */ /* 0x000fe20003800200 */
[----:B------:R-:W-:Y:S01]  /*0a90*/  IMAD.MOV.U32 R8, RZ, RZ, R13 ;  /* 0x000000ffff087224 */ /* 0x000fe200078e000d */
[----:B------:R-:W-:Y:S01]  /*0aa0*/  IMNMX R4, R10, R11, PT ;  /* 0x0000000b0a047217 */ /* 0x000fe20003800200 */
[----:B------:R-:W-:-:S03]  /*0ab0*/  IMAD.MOV.U32 R7, RZ, RZ, R12 ;  /* 0x000000ffff077224 */ /* 0x000fc600078e000c */
[----:B------:R-:W-:Y:S02]  /*0ac0*/  PRMT R9, R4, 0x7604, R9 ;  /* 0x0000760404097816 */ /* 0x000fe40000000009 */
[----:B------:R-:W-:Y:S02]  /*0ad0*/  IMNMX R4, R7, R8, PT ;  /* 0x0000000807047217 */ /* 0x000fe40003800200 */
        /* <DEDUP_REMOVED lines=9> */
.L_x_6945:
        /* <DEDUP_REMOVED lines=9> */
.L_x_8082:


//--------------------- .text._ZN2at6native55_GLOBAL__N__de093ff9_22_ForeachBinaryOpList_cu_a911ec4325multi_tensor_apply_kernelINS1_18TensorListMetadataILi2EEENS1_24BinaryOpListAlphaFunctorIhLi2ELi2ELi0EEEJNS0_7minimumIhEEhEEEvT_T0_DpT1_ --------------------------
	.section	.text._ZN2at6native55_GLOBAL__N__de093ff9_22_ForeachBinaryOpList_cu_a911ec4325multi_tensor_apply_kernelINS1_18TensorListMetadataILi2EEENS1_24BinaryOpListAlphaFunctorIhLi2ELi2ELi0EEEJNS0_7minimumIhEEhEEEvT_T0_DpT1_,"ax",@progbits
	.sectioninfo	@"SHI_REGISTERS=32"
	.align	128
.text._ZN2at6native55_GLOBAL__N__de093ff9_22_ForeachBinaryOpList_cu_a911ec4325multi_tensor_apply_kernelINS1_18TensorListMetadataILi2EEENS1_24BinaryOpListAlphaFunctorIhLi2ELi2ELi0EEEJNS0_7minimumIhEEhEEEvT_T0_DpT1_:
        .type           _ZN2at6native55_GLOBAL__N__de093ff9_22_ForeachBinaryOpList_cu_a911ec4325multi_tensor_apply_kernelINS1_18TensorListMetadataILi2EEENS1_24BinaryOpListAlphaFunctorIhLi2ELi2ELi0EEEJNS0_7minimumIhEEhEEEvT_T0_DpT1_,@function
        .size           _ZN2at6native55_GLOBAL__N__de093ff9_22_ForeachBinaryOpList_cu_a911ec4325multi_tensor_apply_kernelINS1_18TensorListMetadataILi2EEENS1_24BinaryOpListAlphaFunctorIhLi2ELi2ELi0EEEJNS0_7minimumIhEEhEEEvT_T0_DpT1_,(.L_x_8083 - _ZN2at6native55_GLOBAL__N__de093ff9_22_ForeachBinaryOpList_cu_a911ec4325multi_tensor_apply_kernelINS1_18TensorListMetadataILi2EEENS1_24BinaryOpListAlphaFunctorIhLi2ELi2ELi0EEEJNS0_7minimumIhEEhEEEvT_T0_DpT1_)
        .other          _ZN2at6native55_GLOBAL__N__de093ff9_22_ForeachBinaryOpList_cu_a911ec4325multi_tensor_apply_kernelINS1_18TensorListMetadataILi2EEENS1_24BinaryOpListAlphaFunctorIhLi2ELi2ELi0EEEJNS0_7minimumIhEEhEEEvT_T0_DpT1_,@"STO_CUDA_ENTRY STV_DEFAULT"
_ZN2at6native55_GLOBAL__N__de093ff9_22_ForeachBinaryOpList_cu_a911ec4325multi_tensor_apply_kernelINS1_18TensorListMetadataILi2EEENS1_24BinaryOpListAlphaFunctorIhLi2ELi2ELi0EEEJNS0_7minimumIhEEhEEEvT_T0_DpT1_:
        /* <DEDUP_REMOVED lines=31> */
.L_x_6947:
        /* <DEDUP_REMOVED lines=74> */
[----:B------:R-:W-:Y:S01]  /*0690*/  IMNMX.U32 R3, R0, R3, PT ;  /* 0x0000000300037217 */ /* 0x000fe20003800000 */
[----:B------:R-:W-:Y:S01]  /*06a0*/  IMAD R0, R7, UR4, RZ ;  /* 0x0000000407007c24 */ /* 0x000fe2000f8e02ff */
[----:B------:R-:W-:-:S03]  /*06b0*/  LOP3.LUT R27, R27, 0xff, RZ, 0xc0, !PT ;  /* 0x000000ff1b1b7812 */ /* 0x000fc600078ec0ff */
[----:B------:R0:W-:Y:S01]  /*06c0*/  @P0 STG.E.U8 [R18.64], R3 ;  /* 0x0000000312000986 */ /* 0x0001e2000c10110a */
[----:B------:R-:W-:Y:S02]  /*06d0*/  LOP3.LUT R0, R0, 0xff, RZ, 0xc0, !PT ;  /* 0x000000ff00007812 */ /* 0x000fe400078ec0ff */
[----:B------:R-:W-:Y:S02]  /*06e0*/  IMNMX.U32 R27, R2, R27, PT ;  /* 0x0000001b021b7217 */ /* 0x000fe40003800000 */
[----:B------:R-:W-:Y:S02]  /*06f0*/  PRMT R7, R28, 0x9910, RZ ;  /* 0x000099101c077816 */ /* 0x000fe400000000ff */
[C---:B------:R-:W-:Y:S01]  /*0700*/  ISETP.GE.U32.AND P0, PT, R14.reuse, 0x10000, PT ;  /* 0x000100000e00780c */ /* 0x040fe20003f06070 */
[----:B------:R0:W-:Y:S01]  /*0710*/  @P1 STG.E.U8 [R16.64], R27 ;  /* 0x0000001b10001986 */ /* 0x0001e2000c10110a */
[----:B------:R-:W-:Y:S02]  /*0720*/  LOP3.LUT R29, R29, 0xff, RZ, 0xc0, !PT ;  /* 0x000000ff1d1d7812 */ /* 0x000fe400078ec0ff */
[----:B------:R-:W-:-:S02]  /*0730*/  ISETP.LT.U32.AND P1, PT, R14, UR12, PT ;  /* 0x0000000c0e007c0c */ /* 0x000fc4000bf21070 */
[----:B------:R-:W-:Y:S01]  /*0740*/  IMNMX.U32 R29, R0, R29, PT ;  /* 0x0000001d001d7217 */ /* 0x000fe20003800000 */
[----:B------:R-:W-:Y:S01]  /*0750*/  IMAD R0, R7, UR4, RZ ;  /* 0x0000000407007c24 */ /* 0x000fe2000f8e02ff */
[C---:B------:R-:W-:Y:S02]  /*0760*/  ISETP.GE.U32.AND.EX P0, PT, R15.reuse, RZ, PT, P0 ;  /* 0x000000ff0f00720c */ /* 0x040fe40003f06100 */
[----:B-----5:R-:W-:Y:S01]  /*0770*/  LOP3.LUT R7, R6, 0xff, RZ, 0xc0, !PT ;  /* 0x000000ff06077812 */ /* 0x020fe200078ec0ff */
[----:B------:R0:W-:Y:S01]  /*0780*/  @P2 STG.E.U8 [R8.64], R29 ;  /* 0x0000001d08002986 */ /* 0x0001e2000c10110a */
[----:B------:R-:W-:Y:S02]  /*0790*/  LOP3.LUT R0, R0, 0xff, RZ, 0xc0, !PT ;  /* 0x000000ff00007812 */ /* 0x000fe400078ec0ff */
[----:B------:R-:W-:Y:S02]  /*07a0*/  ISETP.LT.AND.EX P1, PT, R15, UR5, PT, P1 ;  /* 0x000000050f007c0c */ /* 0x000fe4000bf21310 */
[----:B------:R-:W-:-:S05]  /*07b0*/  IMNMX.U32 R7, R0, R7, PT ;  /* 0x0000000700077217 */ /* 0x000fca0003800000 */
[----:B------:R0:W-:Y:S06]  /*07c0*/  @P3 STG.E.U8 [R4.64], R7 ;  /* 0x0000000704003986 */ /* 0x0001ec000c10110a */
[----:B------:R-:W-:Y:S05]  /*07d0*/  @!P0 BRA P1, `(.L_x_6947) ;  /* 0xfffffa1000008947 */ /* 0x000fea000083ffff */
[----:B------:R-:W-:Y:S05]  /*07e0*/  EXIT ;  /* 0x000000000000794d */ /* 0x000fea0003800000 */
.L_x_6946:
[----:B------:R-:W0:Y:S02]  /*07f0*/  S2R R5, SR_TID.X ;  /* 0x0000000000057919 */ /* 0x000e240000002100 */
[----:B0-----:R-:W-:-:S05]  /*0800*/  IMAD.WIDE.U32 R2, R5, 0x4, RZ ;  /* 0x0000000405027825 */ /* 0x001fca00078e00ff */
[----:B------:R-:W-:-:S04]  /*0810*/  ISETP.GE.U32.AND P0, PT, R2, UR12, PT ;  /* 0x0000000c02007c0c */ /* 0x000fc8000bf06070 */
[----:B------:R-:W-:-:S04]  /*0820*/  ISETP.GE.AND.EX P0, PT, R3, UR5, PT, P0 ;  /* 0x0000000503007c0c */ /* 0x000fc8000bf06300 */
[----:B------:R-:W-:-:S13]  /*0830*/  ISETP.GT.U32.OR P0, PT, R5, 0x3fff, P0 ;  /* 0x00003fff0500780c */ /* 0x000fda0000704470 */
[----:B------:R-:W-:Y:S05]  /*0840*/  @P0 EXIT ;  /* 0x000000000000094d */ /* 0x000fea0003800000 */
[----:B------:R-:W-:-:S04]  /*0850*/  IMAD.MOV.U32 R0, RZ, RZ, RZ ;  /* 0x000000ffff007224 */ /* 0x000fc800078e00ff */
.L_x_6948:
        /* <DEDUP_REMOVED lines=27> */
[----:B------:R-:W-:Y:S02]  /*0a10*/  IMNMX.U32 R9, R4, R9, PT ;  /* 0x0000000904097217 */ /* 0x000fe40003800000 */
[----:B------:R-:W-:-:S02]  /*0a20*/  IMNMX.U32 R6, R6, R11, PT ;  /* 0x0000000b06067217 */ /* 0x000fc40003800000 */
[----:B------:R-:W-:Y:S02]  /*0a30*/  IMNMX.U32 R12, R7, R12, PT ;  /* 0x0000000c070c7217 */ /* 0x000fe40003800000 */
[----:B------:R-:W-:Y:S02]  /*0a40*/  PRMT R4, R13, 0x7773, RZ ;  /* 0x000077730d047816 */ /* 0x000fe400000000ff */
[----:B------:R-:W-:Y:S02]  /*0a50*/  LOP3.LUT R7, R8, 0xff, RZ, 0xc0, !PT ;  /* 0x000000ff08077812 */ /* 0x000fe400078ec0ff */
[----:B------:R-:W-:Y:S02]  /*0a60*/  PRMT R9, R6, 0x7604, R9 ;  /* 0x0000760406097816 */ /* 0x000fe40000000009 */
[----:B------:R-:W-:Y:S02]  /*0a70*/  IMNMX.U32 R4, R4, R7, PT ;  /* 0x0000000704047217 */ /* 0x000fe40003800000 */
        /* <DEDUP_REMOVED lines=9> */
.L_x_6949:
        /* <DEDUP_REMOVED lines=15> */
.L_x_8083:


//--------------------- .text._ZN2at6native55_GLOBAL__N__de093ff9_22_ForeachBinaryOpList_cu_a911ec4325multi_tensor_apply_kernelINS1_18TensorListMetadataILi3EEENS1_24BinaryOpListAlphaFunctorIN3c104HalfELi3ELi2ELi2EEEJSt7dividesIfEfEEEvT_T0_DpT1_ --------------------------
	.section	.text._ZN2at6native55_GLOBAL__N__de093ff9_22_ForeachBinaryOpList_cu_a911ec4325multi_tensor_apply_kernelINS1_18TensorListMetadataILi3EEENS1_24BinaryOpListAlphaFunctorIN3c104HalfELi3ELi2ELi2EEEJSt7dividesIfEfEEEvT_T0_DpT1_,"ax",@progbits
	.sectioninfo	@"SHI_REGISTERS=32"
	.align	128
.text._ZN2at6native55_GLOBAL__N__de093ff9_22_ForeachBinaryOpList_cu_a911ec4325multi_tensor_apply_kernelINS1_18TensorListMetadataILi3EEENS1_24BinaryOpListAlphaFunctorIN3c104HalfELi3ELi2ELi2EEEJSt7dividesIfEfEEEvT_T0_DpT1_:
        .type           _ZN2at6native55_GLOBAL__N__de093ff9_22_ForeachBinaryOpList_cu_a911ec4325multi_tensor_apply_kernelINS1_18TensorListMetadataILi3EEENS1_24BinaryOpListAlphaFunctorIN3c104HalfELi3ELi2ELi2EEEJSt7dividesIfEfEEEvT_T0_DpT1_,@function
        .size           _ZN2at6native55_GLOBAL__N__de093ff9_22_ForeachBinaryOpList_cu_a911ec4325multi_tensor_apply_kernelINS1_18TensorListMetadataILi3EEENS1_24BinaryOpListAlphaFunctorIN3c104HalfELi3ELi2ELi2EEEJSt7dividesIfEfEEEvT_T0_DpT1_,(.L_x_8084 - _ZN2at6native55_GLOBAL__N__de093ff9_22_ForeachBinaryOpList_cu_a911ec4325multi_tensor_apply_kernelINS1_18TensorListMetadataILi3EEENS1_24BinaryOpListAlphaFunctorIN3c104HalfELi3ELi2ELi2EEEJSt7dividesIfEfEEEvT_T0_DpT1_)
        .other          _ZN2at6native55_GLOBAL__N__de093ff9_22_ForeachBinaryOpList_cu_a911ec4325multi_tensor_apply_kernelINS1_18TensorListMetadataILi3EEENS1_24BinaryOpListAlphaFunctorIN3c104HalfELi3ELi2ELi2EEEJSt7dividesIfEfEEEvT_T0_DpT1_,@"STO_CUDA_ENTRY STV_DEFAULT"
_ZN2at6native55_GLOBAL__N__de093ff9_22_ForeachBinaryOpList_cu_a911ec4325multi_tensor_apply_kernelINS1_18TensorListMetadataILi3EEENS1_24BinaryOpListAlphaFunctorIN3c104HalfELi3ELi2ELi2EEEJSt7dividesIfEfEEEvT_T0_DpT1_:
        /* <DEDUP_REMOVED lines=32> */
.L_x_6951:
        /* <DEDUP_REMOVED lines=10> */
[----:B------:R-:W-:Y:S02]  /*02a0*/  ISETP.GE.U32.AND P0, PT, R9, 0x10000, PT ;  /* 0x000100000900780c */ /* 0x000fe40003f06070 */
[----:B------:R-:W-:Y:S01]  /*02b0*/  ISETP.LT.AND.EX P3, PT, R11, UR4, !P3, P2 ;  /* 0x000000040b007c0c */ /* 0x000fe2000df61320 */
[----:B------:R-:W-:Y:S01]  /*02c0*/  IMAD.X R3, RZ, RZ, R11, P6 ;  /* 0x000000ffff037224 */ /* 0x000fe200030e060b */
[----:B------:R-:W-:Y:S02]  /*02d0*/  ISETP.LT.U32.AND P2, PT, R9, UR14, PT ;  /* 0x0000000e09007c0c */ /* 0x000fe4000bf41070 */
[----:B------:R-:W-:Y:S02]  /*02e0*/  ISETP.GE.U32.AND.EX P0, PT, R8, RZ, PT, P0 ;  /* 0x000000ff0800720c */ /* 0x000fe40003f06100 */
[----:B------:R-:W-:-:S02]  /*02f0*/  ISETP.GE.U32.AND P5, PT, R10, 0x10000, PT ;  /* 0x000100000a00780c */ /* 0x000fc40003fa6070 */
[----:B------:R-:W-:Y:S02]  /*0300*/  IADD3 R7, P1, R7, R24, RZ ;  /* 0x0000001807077210 */ /* 0x000fe40007f3e0ff */
[----:B------:R-:W-:Y:S02]  /*0310*/  ISETP.LT.AND.EX P2, PT, R8, UR4, !P0, P2 ;  /* 0x0000000408007c0c */ /* 0x000fe4000c741320 */
[----:B------:R-:W-:Y:S01]  /*0320*/  ISETP.LT.U32.AND P0, PT, R10, UR14, PT ;  /* 0x0000000e0a007c0c */ /* 0x000fe2000bf01070 */
[----:B------:R-:W-:Y:S01]  /*0330*/  IMAD.X R6, RZ, RZ, R11, P1 ;  /* 0x000000ffff067224 */ /* 0x000fe200008e060b */
[----:B------:R-:W-:Y:S02]  /*0340*/  ISETP.GE.U32.AND.EX P5, PT, R3, RZ, PT, P5 ;  /* 0x000000ff0300720c */ /* 0x000fe40003fa6150 */
[----:B------:R-:W-:Y:S02]  /*0350*/  ISETP.GE.U32.AND P4, PT, R7, 0x10000, PT ;  /* 0x000100000700780c */ /* 0x000fe40003f86070 */
[----:B------:R-:W-:-:S02]  /*0360*/  ISETP.LT.AND.EX P0, PT, R3, UR4, !P5, P0 ;  /* 0x0000000403007c0c */ /* 0x000fc4000ef01300 */
[----:B------:R-:W-:Y:S02]  /*0370*/  ISETP.LT.U32.AND P1, PT, R7, UR14, PT ;  /* 0x0000000e07007c0c */ /* 0x000fe4000bf21070 */
[C---:B------:R-:W-:Y:S02]  /*0380*/  ISETP.GE.U32.AND.EX P4, PT, R6.reuse, RZ, PT, P4 ;  /* 0x000000ff0600720c */ /* 0x040fe40003f86140 */
[----:B------:R-:W-:Y:S02]  /*0390*/  PRMT R28, RZ, 0x7610, R28 ;  /* 0x00007610ff1c7816 */ /* 0x000fe4000000001c */
[----:B------:R-:W-:Y:S02]  /*03a0*/  ISETP.LT.AND.EX P1, PT, R6, UR4, !P4, P1 ;  /* 0x0000000406007c0c */ /* 0x000fe4000e721310 */
[----:B------:R-:W-:Y:S02]  /*03b0*/  @P2 LEA R18, P4, R9, UR8, 0x1 ;  /* 0x0000000809122c11 */ /* 0x000fe4000f8808ff */
[----:B------:R-:W-:-:S02]  /*03c0*/  @P3 LEA R20, P6, R24, UR8, 0x1 ;  /* 0x0000000818143c11 */ /* 0x000fc4000f8c08ff */
[----:B------:R-:W-:Y:S02]  /*03d0*/  @P2 LEA.HI.X R19, R9, UR9, R8, 0x1, P4 ;  /* 0x0000000909132c11 */ /* 0x000fe4000a0f0c08 */
[----:B------:R-:W-:Y:S02]  /*03e0*/  @P0 LEA R12, P4, R10, UR8, 0x1 ;  /* 0x000000080a0c0c11 */ /* 0x000fe4000f8808ff */
[----:B------:R-:W-:Y:S02]  /*03f0*/  @P3 LEA.HI.X R21, R24, UR9, R11, 0x1, P6 ;  /* 0x0000000918153c11 */ /* 0x000fe4000b0f0c0b */
[----:B------:R-:W-:Y:S02]  /*0400*/  @P0 LEA.HI.X R13, R10, UR9, R3, 0x1, P4 ;  /* 0x000000090a0d0c11 */ /* 0x000fe4000a0f0c03 */
[----:B------:R-:W-:Y:S01]  /*0410*/  @P1 LEA R14, P5, R7, UR8, 0x1 ;  /* 0x00000008070e1c11 */ /* 0x000fe2000f8a08ff */
[----:B------:R0:W2:Y:S01]  /*0420*/  @P3 LDG.E.U16 R26, [R20.64] ;  /* 0x0000000c141a3981 */ /* 0x0000a2000c1e1500 */
[----:B------:R-:W-:-:S03]  /*0430*/  PRMT R25, RZ, 0x7610, R25 ;  /* 0x00007610ff197816 */ /* 0x000fc60000000019 */
[----:B------:R1:W3:Y:S01]  /*0440*/  @P0 LDG.E.U16 R28, [R12.64] ;  /* 0x0000000c0c1c0981 */ /* 0x0002e2000c1e1500 */
[----:B------:R-:W-:Y:S02]  /*0450*/  PRMT R29, RZ, 0x7610, R29 ;  /* 0x00007610ff1d7816 */ /* 0x000fe4000000001d */
[----:B------:R-:W-:Y:S01]  /*0460*/  @P1 LEA.HI.X R15, R7, UR9, R6, 0x1, P5 ;  /* 0x00000009070f1c11 */ /* 0x000fe2000a8f0c06 */
[----:B------:R4:W5:Y:S01]  /*0470*/  @P2 LDG.E.U16 R25, [R18.64] ;  /* 0x0000000c12192981 */ /* 0x000962000c1e1500 */
[C---:B------:R-:W-:Y:S02]  /*0480*/  @P3 LEA R16, P4, R24.reuse, UR6, 0x1 ;  /* 0x0000000618103c11 */ /* 0x040fe4000f8808ff */
[----:B------:R-:W-:Y:S01]  /*0490*/  PRMT R27, RZ, 0x7610, R27 ;  /* 0x00007610ff1b7816 */ /* 0x000fe2000000001b */
[----:B------:R1:W5:Y:S01]  /*04a0*/  @P1 LDG.E.U16 R29, [R14.64] ;  /* 0x0000000c0e1d1981 */ /* 0x000362000c1e1500 */
[----:B------:R-:W-:Y:S02]  /*04b0*/  @P3 LEA.HI.X R17, R24, UR7, R11, 0x1, P4 ;  /* 0x0000000718113c11 */ /* 0x000fe4000a0f0c0b */
[----:B0-----:R-:W-:-:S02]  /*04c0*/  @P2 LEA R20, P4, R9, UR6, 0x1 ;  /* 0x0000000609142c11 */ /* 0x001fc4000f8808ff */
[C---:B----4-:R-:W-:Y:S01]  /*04d0*/  @P0 LEA R18, P5, R10.reuse, UR6, 0x1 ;  /* 0x000000060a120c11 */ /* 0x050fe2000f8a08ff */
[----:B------:R0:W4:Y:S03]  /*04e0*/  @P3 LDG.E.U16 R27, [R16.64] ;  /* 0x0000000c101b3981 */ /* 0x000126000c1e1500 */
[----:B------:R-:W-:Y:S02]  /*04f0*/  @P0 LEA.HI.X R19, R10, UR7, R3, 0x1, P5 ;  /* 0x000000070a130c11 */ /* 0x000fe4000a8f0c03 */
[----:B------:R-:W-:Y:S02]  /*0500*/  @P2 LEA.HI.X R21, R9, UR7, R8, 0x1, P4 ;  /* 0x0000000709152c11 */ /* 0x000fe4000a0f0c08 */
[----:B0-----:R-:W-:Y:S02]  /*0510*/  PRMT R16, RZ, 0x7610, R16 ;  /* 0x00007610ff107816 */ /* 0x001fe40000000010 */
[----:B------:R-:W-:-:S02]  /*0520*/  @P1 LEA R22, P4, R7, UR6, 0x1 ;  /* 0x0000000607161c11 */ /* 0x000fc4000f8808ff */
[----:B-1----:R-:W-:Y:S02]  /*0530*/  PRMT R15, RZ, 0x7610, R15 ;  /* 0x00007610ff0f7816 */ /* 0x002fe4000000000f */
[----:B------:R0:W4:Y:S01]  /*0540*/  @P0 LDG.E.U16 R16, [R18.64] ;  /* 0x0000000c12100981 */ /* 0x000122000c1e1500 */
[----:B------:R-:W-:Y:S02]  /*0550*/  PRMT R17, RZ, 0x7610, R17 ;  /* 0x00007610ff117816 */ /* 0x000fe40000000011 */
[----:B------:R-:W-:Y:S01]  /*0560*/  @P1 LEA.HI.X R23, R7, UR7, R6, 0x1, P4 ;  /* 0x0000000707171c11 */ /* 0x000fe2000a0f0c06 */
[----:B------:R1:W4:Y:S04]  /*0570*/  @P2 LDG.E.U16 R15, [R20.64] ;  /* 0x0000000c140f2981 */ /* 0x000328000c1e1500 */
[----:B------:R1:W4:Y:S01]  /*0580*/  @P1 LDG.E.U16 R17, [R22.64] ;  /* 0x0000000c16111981 */ /* 0x000322000c1e1500 */
[----:B------:R-:W-:-:S04]  /*0590*/  @P3 LEA R12, P4, R24, UR10, 0x1 ;  /* 0x0000000a180c3c11 */ /* 0x000fc8000f8808ff */
[----:B------:R-:W-:Y:S02]  /*05a0*/  @P3 LEA.HI.X R13, R24, UR11, R11, 0x1, P4 ;  /* 0x0000000b180d3c11 */ /* 0x000fe4000a0f0c0b */
[----:B0-----:R-:W-:-:S04]  /*05b0*/  @P0 LEA R18, P4, R10, UR10, 0x1 ;  /* 0x0000000a0a120c11 */ /* 0x001fc8000f8808ff */
[----:B------:R-:W-:Y:S02]  /*05c0*/  @P0 LEA.HI.X R19, R10, UR11, R3, 0x1, P4 ;  /* 0x0000000b0a130c11 */ /* 0x000fe4000a0f0c03 */
[----:B------:R-:W-:Y:S01]  /*05d0*/  @P2 LEA R14, P5, R9, UR10, 0x1 ;  /* 0x0000000a090e2c11 */ /* 0x000fe2000f8a08ff */
[----:B---3--:R-:W-:Y:S02]  /*05e0*/  HADD2.F32 R28, -RZ, R28.H0_H0 ;  /* 0x2000001cff1c7230 */ /* 0x008fe40000004100 */
[----:B--2---:R-:W-:Y:S02]  /*05f0*/  HADD2.F32 R26, -RZ, R26.H0_H0 ;  /* 0x2000001aff1a7230 */ /* 0x004fe40000004100 */
[----:B-----5:R-:W-:Y:S01]  /*0600*/  HADD2.F32 R25, -RZ, R25.H0_H0 ;  /* 0x20000019ff197230 */ /* 0x020fe20000004100 */
[----:B-1----:R-:W-:Y:S01]  /*0610*/  FMUL.FTZ R20, R28, c[0x0][0xdac] ;  /* 0x00036b001c147a20 */ /* 0x002fe20000410000 */
[----:B------:R-:W-:Y:S01]  /*0620*/  HADD2.F32 R29, -RZ, R29.H0_H0 ;  /* 0x2000001dff1d7230 */ /* 0x000fe20000004100 */
[----:B------:R-:W-:-:S02]  /*0630*/  FMUL.FTZ R26, R26, c[0x0][0xdac] ;  /* 0x00036b001a1a7a20 */ /* 0x000fc40000410000 */
[----:B------:R-:W-:Y:S02]  /*0640*/  FMUL.FTZ R25, R25, c[0x0][0xdac] ;  /* 0x00036b0019197a20 */ /* 0x000fe40000410000 */
[----:B------:R-:W0:Y:S01]  /*0650*/  MUFU.RCP R20, R20 ;  /* 0x0000001400147308 */ /* 0x000e220000001000 */
[----:B------:R-:W-:-:S07]  /*0660*/  FMUL.FTZ R21, R29, c[0x0][0xdac] ;  /* 0x00036b001d157a20 */ /* 0x000fce0000410000 */
[----:B------:R-:W1:Y:S08]  /*0670*/  MUFU.RCP R26, R26 ;  /* 0x0000001a001a7308 */ /* 0x000e700000001000 */
[----:B------:R-:W2:Y:S01]  /*0680*/  MUFU.RCP R25, R25 ;  /* 0x0000001900197308 */ /* 0x000ea20000001000 */
[----:B----4-:R-:W-:-:S07]  /*0690*/  HADD2.F32 R3, -RZ, R16.H0_H0 ;  /* 0x20000010ff037230 */ /* 0x010fce0000004100 */
[----:B------:R-:W3:Y:S01]  /*06a0*/  MUFU.RCP R21, R21 ;  /* 0x0000001500157308 */ /* 0x000ee20000001000 */
[----:B------:R-:W-:Y:S01]  /*06b0*/  HADD2.F32 R27, -RZ, R27.H0_H0 ;  /* 0x2000001bff1b7230 */ /* 0x000fe20000004100 */
[----:B0-----:R-:W-:Y:S01]  /*06c0*/  FMUL.FTZ R3, R3, R20 ;  /* 0x0000001403037220 */ /* 0x001fe20000410000 */
[----:B------:R-:W-:Y:S01]  /*06d0*/  HADD2.F32 R22, -RZ, R15.H0_H0 ;  /* 0x2000000fff167230 */ /* 0x000fe20000004100 */
[----:B------:R-:W-:Y:S01]  /*06e0*/  @P2 LEA.HI.X R15, R9, UR11, R8, 0x1, P5 ;  /* 0x0000000b090f2c11 */ /* 0x000fe2000a8f0c08 */
[----:B------:R-:W-:Y:S01]  /*06f0*/  HADD2.F32 R10, -RZ, R17.H0_H0 ;  /* 0x20000011ff0a7230 */ /* 0x000fe20000004100 */
[----:B------:R-:W-:Y:S01]  /*0700*/  @P1 LEA R8, P4, R7, UR10, 0x1 ;  /* 0x0000000a07081c11 */ /* 0x000fe2000f8808ff */
[----:B-1----:R-:W-:Y:S01]  /*0710*/  FMUL.FTZ R26, R27, R26 ;  /* 0x0000001a1b1a7220 */ /* 0x002fe20000410000 */
[----:B------:R-:W-:Y:S01]  /*0720*/  F2FP.PACK_AB R3, RZ, R3 ;  /* 0x00000003ff03723e */ /* 0x000fe200000000ff */
[----:B--2---:R-:W-:Y:S01]  /*0730*/  FMUL.FTZ R22, R22, R25 ;  /* 0x0000001916167220 */ /* 0x004fe20000410000 */
[----:B------:R-:W-:-:S02]  /*0740*/  @P1 LEA.HI.X R9, R7, UR11, R6, 0x1, P4 ;  /* 0x0000000b07091c11 */ /* 0x000fc4000a0f0c06 */
[----:B------:R-:W-:Y:S01]  /*0750*/  PRMT R6, R3, 0x7610, R6 ;  /* 0x0000761003067816 */ /* 0x000fe20000000006 */
[----:B------:R-:W-:Y:S01]  /*0760*/  IMAD.MOV.U32 R3, RZ, RZ, c[0x0][0x0] ;  /* 0x00000000ff037624 */ /* 0x000fe200078e00ff */
[----:B------:R-:W-:Y:S01]  /*0770*/  F2FP.PACK_AB R26, RZ, R26 ;  /* 0x0000001aff1a723e */ /* 0x000fe200000000ff */
[----:B---3--:R-:W-:Y:S01]  /*0780*/  FMUL.FTZ R10, R10, R21 ;  /* 0x000000150a0a7220 */ /* 0x008fe20000410000 */
[----:B------:R-:W-:Y:S01]  /*0790*/  F2FP.PACK_AB R22, RZ, R22 ;  /* 0x00000016ff16723e */ /* 0x000fe200000000ff */
[----:B------:R-:W-:Y:S02]  /*07a0*/  IMAD.WIDE.U32 R4, R3, 0x4, R4 ;  /* 0x0000000403047825 */ /* 0x000fe400078e0004 */
[----:B------:R0:W-:Y:S01]  /*07b0*/  @P3 STG.E.U16 [R12.64], R26 ;  /* 0x0000001a0c003986 */ /* 0x0001e2000c10150c */
[----:B------:R-:W-:-:S03]  /*07c0*/  F2FP.PACK_AB R10, RZ, R10 ;  /* 0x0000000aff0a723e */ /* 0x000fc600000000ff */
        /* <DEDUP_REMOVED lines=9> */
.L_x_6950:
[----:B------:R-:W0:Y:S02]  /*0860*/  S2R R5, SR_TID.X ;  /* 0x0000000000057919 */ /* 0x000e240000002100 */
[----:B0-----:R-:W-:-:S05]  /*0870*/  IMAD.WIDE.U32 R2, R5, 0x4, RZ ;  /* 0x0000000405027825 */ /* 0x001fca00078e00ff */
[----:B------:R-:W-:-:S04]  /*0880*/  ISETP.GE.U32.AND P0, PT, R2, UR14, PT ;  /* 0x0000000e02007c0c */ /* 0x000fc8000bf06070 */
[----:B------:R-:W-:-:S04]  /*0890*/  ISETP.GE.AND.EX P0, PT, R3, UR4, PT, P0 ;  /* 0x0000000403007c0c */ /* 0x000fc8000bf06300 */
[----:B------:R-:W-:-:S13]  /*08a0*/  ISETP.GT.U32.OR P0, PT, R5, 0x3fff, P0 ;  /* 0x00003fff0500780c */ /* 0x000fda0000704470 */
[----:B------:R-:W-:Y:S05]  /*08b0*/  @P0 EXIT ;  /* 0x000000000000094d */ /* 0x000fea0003800000 */
[----:B------:R-:W-:-:S04]  /*08c0*/  IMAD.MOV.U32 R0, RZ, RZ, RZ ;  /* 0x000000ffff007224 */ /* 0x000fc800078e00ff */
.L_x_6952:
        /* <DEDUP_REMOVED lines=8> */
[--C-:B--2---:R-:W-:Y:S02]  /*0950*/  HADD2.F32 R9, -RZ, R6.reuse.H1_H1 ;  /* 0x30000006ff097230 */ /* 0x104fe40000004100 */
[----:B------:R-:W-:Y:S02]  /*0960*/  HADD2.F32 R8, -RZ, R6.H0_H0 ;  /* 0x20000006ff087230 */ /* 0x000fe40000004100 */
[--C-:B------:R-:W-:Y:S01]  /*0970*/  HADD2.F32 R10, -RZ, R7.reuse.H0_H0 ;  /* 0x20000007ff0a7230 */ /* 0x100fe20000004100 */
[----:B------:R-:W-:Y:S01]  /*0980*/  FMUL.FTZ R9, R9, c[0x0][0xdac] ;  /* 0x00036b0009097a20 */ /* 0x000fe20000410000 */
[----:B------:R-:W-:Y:S01]  /*0990*/  HADD2.F32 R6, -RZ, R7.H1_H1 ;  /* 0x30000007ff067230 */ /* 0x000fe20000004100 */
[----:B------:R-:W-:Y:S02]  /*09a0*/  FMUL.FTZ R8, R8, c[0x0][0xdac] ;  /* 0x00036b0008087a20 */ /* 0x000fe40000410000 */
[----:B------:R-:W-:-:S02]  /*09b0*/  FMUL.FTZ R10, R10, c[0x0][0xdac] ;  /* 0x00036b000a0a7a20 */ /* 0x000fc40000410000 */
[----:B------:R0:W1:Y:S01]  /*09c0*/  MUFU.RCP R13, R8 ;  /* 0x00000008000d7308 */ /* 0x0000620000001000 */
[----:B------:R-:W-:Y:S01]  /*09d0*/  FMUL.FTZ R11, R6, c[0x0][0xdac] ;  /* 0x00036b00060b7a20 */ /* 0x000fe20000410000 */
[--C-:B---3--:R-:W-:Y:S02]  /*09e0*/  HADD2.F32 R6, -RZ, R2.reuse.H0_H0 ;  /* 0x20000002ff067230 */ /* 0x108fe40000004100 */
[----:B------:R-:W-:Y:S02]  /*09f0*/  HADD2.F32 R2, -RZ, R2.H1_H1 ;  /* 0x30000002ff027230 */ /* 0x000fe40000004100 */
[--C-:B------:R-:W-:Y:S02]  /*0a00*/  HADD2.F32 R7, -RZ, R3.reuse.H0_H0 ;  /* 0x20000003ff077230 */ /* 0x100fe40000004100 */
[----:B------:R-:W2:Y:S01]  /*0a10*/  MUFU.RCP R9, R9 ;  /* 0x0000000900097308 */ /* 0x000ea20000001000 */
[----:B0-----:R-:W-:-:S07]  /*0a20*/  HADD2.F32 R8, -RZ, R3.H1_H1 ;  /* 0x30000003ff087230 */ /* 0x001fce0000004100 */
[----:B------:R-:W0:Y:S01]  /*0a30*/  MUFU.RCP R10, R10 ;  /* 0x0000000a000a7308 */ /* 0x000e220000001000 */
[----:B-1----:R-:W-:-:S07]  /*0a40*/  FMUL.FTZ R6, R6, R13 ;  /* 0x0000000d06067220 */ /* 0x002fce0000410000 */
[----:B------:R-:W1:Y:S01]  /*0a50*/  MUFU.RCP R11, R11 ;  /* 0x0000000b000b7308 */ /* 0x000e620000001000 */
[----:B--2---:R-:W-:Y:S01]  /*0a60*/  FMUL.FTZ R3, R2, R9 ;  /* 0x0000000902037220 */ /* 0x004fe20000410000 */
[----:B------:R-:W-:-:S04]  /*0a70*/  IADD3 R2, P0, R4, UR10, RZ ;  /* 0x0000000a04027c10 */ /* 0x000fc8000ff1e0ff */
[----:B------:R-:W-:Y:S02]  /*0a80*/  F2FP.PACK_AB R6, R3, R6 ;  /* 0x000000060306723e */ /* 0x000fe400000000ff */
[----:B------:R-:W-:Y:S01]  /*0a90*/  IADD3.X R3, R12, UR11, RZ, P0, !PT ;  /* 0x0000000b0c037c10 */ /* 0x000fe200087fe4ff */
[----:B0-----:R-:W-:Y:S01]  /*0aa0*/  FMUL.FTZ R7, R7, R10 ;  /* 0x0000000a07077220 */ /* 0x001fe20000410000 */
[----:B------:R-:W-:-:S04]  /*0ab0*/  IADD3 R5, P0, R5, c[0x0][0x0], RZ ;  /* 0x0000000005057a10 */ /* 0x000fc80007f1e0ff */
[C---:B------:R-:W-:Y:S01]  /*0ac0*/  ISETP.LT.U32.AND P1, PT, R5.reuse, 0x4000, PT ;  /* 0x000040000500780c */ /* 0x040fe20003f21070 */
[C---:B------:R-:W-:Y:S02]  /*0ad0*/  IMAD.SHL.U32 R4, R5.reuse, 0x4, RZ ;  /* 0x0000000405047824 */ /* 0x040fe400078e00ff */
[----:B-1----:R-:W-:Y:S02]  /*0ae0*/  FMUL.FTZ R8, R8, R11 ;  /* 0x0000000b08087220 */ /* 0x002fe40000410000 */
        /* <DEDUP_REMOVED lines=9> */
.L_x_6953:
        /* <DEDUP_REMOVED lines=16> */
.L_x_8084:


//--------------------- .text._ZN2at6native55_GLOBAL__N__de093ff9_22_ForeachBinaryOpList_cu_a911ec4325multi_tensor_apply_kernelINS1_18TensorListMetadataILi3EEENS1_24BinaryOpListAlphaFunctorIN3c108BFloat16ELi3ELi2ELi2EEEJSt7dividesIfEfEEEvT_T0_DpT1_ --------------------------
	.section	.text._ZN2at6native55_GLOBAL__N__de093ff9_22_ForeachBinaryOpList_cu_a911ec4325multi_tensor_apply_kernelINS1_18TensorListMetadataILi3EEENS1_24BinaryOpListAlphaFunctorIN3c108BFloat16ELi3ELi2ELi2EEEJSt7dividesIfEfEEEvT_T0_DpT1_,"ax",@progbits
	.sectioninfo	@"SHI_REGISTERS=32"
	.align	128
.text._ZN2at6native55_GLOBAL__N__de093ff9_22_ForeachBinaryOpList_cu_a911ec4325multi_tensor_apply_kernelINS1_18TensorListMetadataILi3EEENS1_24BinaryOpListAlphaFunctorIN3c108BFloat16ELi3ELi2ELi2EEEJSt7dividesIfEfEEEvT_T0_DpT1_:
        .type           _ZN2at6native55_GLOBAL__N__de093ff9_22_ForeachBinaryOpList_cu_a911ec4325multi_tensor_apply_kernelINS1_18TensorListMetadataILi3EEENS1_24BinaryOpListAlphaFunctorIN3c108BFloat16ELi3ELi2ELi2EEEJSt7dividesIfEfEEEvT_T0_DpT1_,@function
        .size           _ZN2at6native55_GLOBAL__N__de093ff9_22_ForeachBinaryOpList_cu_a911ec4325multi_tensor_apply_kernelINS1_18TensorListMetadataILi3EEENS1_24BinaryOpListAlphaFunctorIN3c108BFloat16ELi3ELi2ELi2EEEJSt7dividesIfEfEEEvT_T0_DpT1_,(.L_x_8085 - _ZN2at6native55_GLOBAL__N__de093ff9_22_ForeachBinaryOpList_cu_a911ec4325multi_tensor_apply_kernelINS1_18TensorListMetadataILi3EEENS1_24BinaryOpListAlphaFunctorIN3c108BFloat16ELi3ELi2ELi2EEEJSt7dividesIfEfEEEvT_T0_DpT1_)
        .other          _ZN2at6native55_GLOBAL__N__de093ff9_22_ForeachBinaryOpList_cu_a911ec4325multi_tensor_apply_kernelINS1_18TensorListMetadataILi3EEENS1_24BinaryOpListAlphaFunctorIN3c108BFloat16ELi3ELi2ELi2EEEJSt7dividesIfEfEEEvT_T0_DpT1_,@"STO_CUDA_ENTRY STV_DEFAULT"
_ZN2at6native55_GLOBAL__N__de093ff9_22_ForeachBinaryOpList_cu_a911ec4325multi_tensor_apply_kernelINS1_18TensorListMetadataILi3EEENS1_24BinaryOpListAlphaFunctorIN3c108BFloat16ELi3ELi2ELi2EEEJSt7dividesIfEfEEEvT_T0_DpT1_:
        /* <DEDUP_REMOVED lines=32> */
.L_x_6955:
        /* <DEDUP_REMOVED lines=13> */
[----:B------:R-:W-:Y:S02]  /*02d0*/  ISETP.GE.U32.AND.EX P4, PT, R10, RZ, PT, P0 ;  /* 0x000000ff0a00720c */ /* 0x000fe40003f86100 */
[----:B------:R-:W-:Y:S02]  /*02e0*/  ISETP.GE.U32.AND P0, PT, R5, 0x10000, PT ;  /* 0x000100000500780c */ /* 0x000fe40003f06070 */
[----:B------:R-:W-:-:S02]  /*02f0*/  IADD3 R12, P5, R12, R11, RZ ;  /* 0x0000000b0c0c7210 */ /* 0x000fc40007fbe0ff */
[----:B------:R-:W-:Y:S02]  /*0300*/  ISETP.LT.U32.AND P2, PT, R3, UR14, PT ;  /* 0x0000000e03007c0c */ /* 0x000fe4000bf41070 */
[----:B------:R-:W-:Y:S01]  /*0310*/  ISETP.LT.U32.AND P1, PT, R5, UR14, PT ;  /* 0x0000000e05007c0c */ /* 0x000fe2000bf21070 */
[----:B------:R-:W-:Y:S01]  /*0320*/  IMAD.X R9, RZ, RZ, R8, P5 ;  /* 0x000000ffff097224 */ /* 0x000fe200028e0608 */
[----:B------:R-:W-:Y:S02]  /*0330*/  ISETP.GE.U32.AND.EX P0, PT, R4, RZ, PT, P0 ;  /* 0x000000ff0400720c */ /* 0x000fe40003f06100 */
[----:B------:R-:W-:Y:S02]  /*0340*/  ISETP.LT.AND.EX P2, PT, R10, UR4, !P4, P2 ;  /* 0x000000040a007c0c */ /* 0x000fe4000e741320 */
[----:B------:R-:W-:Y:S02]  /*0350*/  ISETP.GE.U32.AND P4, PT, R12, 0x10000, PT ;  /* 0x000100000c00780c */ /* 0x000fe40003f86070 */
[----:B------:R-:W-:-:S02]  /*0360*/  ISETP.LT.AND.EX P1, PT, R4, UR4, !P0, P1 ;  /* 0x0000000404007c0c */ /* 0x000fc4000c721310 */
[----:B------:R-:W-:Y:S02]  /*0370*/  ISETP.LT.U32.AND P0, PT, R12, UR14, PT ;  /* 0x0000000e0c007c0c */ /* 0x000fe4000bf01070 */
[----:B------:R-:W-:Y:S02]  /*0380*/  ISETP.GE.U32.AND.EX P4, PT, R9, RZ, PT, P4 ;  /* 0x000000ff0900720c */ /* 0x000fe40003f86140 */
[----:B------:R-:W-:Y:S02]  /*0390*/  @P3 LEA R16, P5, R11, UR8, 0x1 ;  /* 0x000000080b103c11 */ /* 0x000fe4000f8a08ff */
[----:B------:R-:W-:Y:S02]  /*03a0*/  ISETP.LT.AND.EX P0, PT, R9, UR4, !P4, P0 ;  /* 0x0000000409007c0c */ /* 0x000fe4000e701300 */
[----:B------:R-:W-:Y:S02]  /*03b0*/  @P3 LEA.HI.X R17, R11, UR9, R8, 0x1, P5 ;  /* 0x000000090b113c11 */ /* 0x000fe4000a8f0c08 */
[----:B------:R-:W-:-:S02]  /*03c0*/  @P2 LEA R14, P5, R3, UR8, 0x1 ;  /* 0x00000008030e2c11 */ /* 0x000fc4000f8a08ff */
[C---:B------:R-:W-:Y:S01]  /*03d0*/  @P1 LEA R18, P4, R5.reuse, UR8, 0x1 ;  /* 0x0000000805121c11 */ /* 0x040fe2000f8808ff */
[----:B------:R0:W2:Y:S01]  /*03e0*/  @P3 LDG.E.U16 R13, [R16.64] ;  /* 0x0000000c100d3981 */ /* 0x0000a2000c1e1500 */
[----:B------:R-:W-:Y:S02]  /*03f0*/  PRMT R27, RZ, 0x7610, R27 ;  /* 0x00007610ff1b7816 */ /* 0x000fe4000000001b */
[----:B------:R-:W-:Y:S02]  /*0400*/  @P1 LEA.HI.X R19, R5, UR9, R4, 0x1, P4 ;  /* 0x0000000905131c11 */ /* 0x000fe4000a0f0c04 */
[----:B------:R-:W-:Y:S02]  /*0410*/  @P2 LEA.HI.X R15, R3, UR9, R10, 0x1, P5 ;  /* 0x00000009030f2c11 */ /* 0x000fe4000a8f0c0a */
[----:B------:R-:W-:Y:S01]  /*0420*/  @P0 LEA R22, P5, R12, UR8, 0x1 ;  /* 0x000000080c160c11 */ /* 0x000fe2000f8a08ff */
[----:B------:R1:W3:Y:S01]  /*0430*/  @P1 LDG.E.U16 R27, [R18.64] ;  /* 0x0000000c121b1981 */ /* 0x0002e2000c1e1500 */
[----:B------:R-:W-:-:S02]  /*0440*/  PRMT R24, RZ, 0x7610, R24 ;  /* 0x00007610ff187816 */ /* 0x000fc40000000018 */
[----:B------:R-:W-:Y:S02]  /*0450*/  PRMT R26, RZ, 0x7610, R26 ;  /* 0x00007610ff1a7816 */ /* 0x000fe4000000001a */
[----:B------:R-:W-:Y:S02]  /*0460*/  @P0 LEA.HI.X R23, R12, UR9, R9, 0x1, P5 ;  /* 0x000000090c170c11 */ /* 0x000fe4000a8f0c09 */
[----:B------:R4:W5:Y:S01]  /*0470*/  @P2 LDG.E.U16 R24, [R14.64] ;  /* 0x0000000c0e182981 */ /* 0x000962000c1e1500 */
[----:B------:R-:W-:-:S03]  /*0480*/  @P3 LEA R20, P4, R11, UR6, 0x1 ;  /* 0x000000060b143c11 */ /* 0x000fc6000f8808ff */
[----:B------:R1:W5:Y:S01]  /*0490*/  @P0 LDG.E.U16 R26, [R22.64] ;  /* 0x0000000c161a0981 */ /* 0x000362000c1e1500 */
[----:B------:R-:W-:Y:S02]  /*04a0*/  @P3 LEA.HI.X R21, R11, UR7, R8, 0x1, P4 ;  /* 0x000000070b153c11 */ /* 0x000fe4000a0f0c08 */
[----:B0-----:R-:W-:Y:S02]  /*04b0*/  @P1 LEA R16, P4, R5, UR6, 0x1 ;  /* 0x0000000605101c11 */ /* 0x001fe4000f8808ff */
[----:B------:R-:W-:Y:S02]  /*04c0*/  PRMT R28, RZ, 0x7610, R28 ;  /* 0x00007610ff1c7816 */ /* 0x000fe4000000001c */
[----:B----4-:R-:W-:Y:S02]  /*04d0*/  @P2 LEA R14, P5, R3, UR6, 0x1 ;  /* 0x00000006030e2c11 */ /* 0x010fe4000f8a08ff */
[----:B------:R-:W-:Y:S02]  /*04e0*/  @P1 LEA.HI.X R17, R5, UR7, R4, 0x1, P4 ;  /* 0x0000000705111c11 */ /* 0x000fe4000a0f0c04 */
[----:B------:R-:W-:-:S02]  /*04f0*/  PRMT R25, RZ, 0x7610, R25 ;  /* 0x00007610ff197816 */ /* 0x000fc40000000019 */
[C---:B------:R-:W-:Y:S01]  /*0500*/  @P2 LEA.HI.X R15, R3.reuse, UR7, R10, 0x1, P5 ;  /* 0x00000007030f2c11 */ /* 0x040fe2000a8f0c0a */
[----:B------:R0:W4:Y:S01]  /*0510*/  @P1 LDG.E.U16 R28, [R16.64] ;  /* 0x0000000c101c1981 */ /* 0x000122000c1e1500 */
[C---:B-1----:R-:W-:Y:S02]  /*0520*/  @P0 LEA R18, P5, R12.reuse, UR6, 0x1 ;  /* 0x000000060c120c11 */ /* 0x042fe4000f8a08ff */
[----:B------:R-:W-:Y:S01]  /*0530*/  PRMT R29, RZ, 0x7610, R29 ;  /* 0x00007610ff1d7816 */ /* 0x000fe2000000001d */
[----:B------:R1:W4:Y:S01]  /*0540*/  @P3 LDG.E.U16 R25, [R20.64] ;  /* 0x0000000c14193981 */ /* 0x000322000c1e1500 */
[----:B------:R-:W-:Y:S02]  /*0550*/  PRMT R22, RZ, 0x7610, R22 ;  /* 0x00007610ff167816 */ /* 0x000fe40000000016 */
[----:B------:R-:W-:Y:S02]  /*0560*/  @P0 LEA.HI.X R19, R12, UR7, R9, 0x1, P5 ;  /* 0x000000070c130c11 */ /* 0x000fe4000a8f0c09 */
[----:B------:R1:W4:Y:S04]  /*0570*/  @P2 LDG.E.U16 R29, [R14.64] ;  /* 0x0000000c0e1d2981 */ /* 0x000328000c1e1500 */
[----:B------:R2:W4:Y:S01]  /*0580*/  @P0 LDG.E.U16 R22, [R18.64] ;  /* 0x0000000c12160981 */ /* 0x000522000c1e1500 */
[----:B0-----:R-:W-:-:S02]  /*0590*/  @P2 LEA R16, P5, R3, UR10, 0x1 ;  /* 0x0000000a03102c11 */ /* 0x001fc4000f8a08ff */
[----:B-1----:R-:W-:Y:S02]  /*05a0*/  @P3 LEA R14, P4, R11, UR10, 0x1 ;  /* 0x0000000a0b0e3c11 */ /* 0x002fe4000f8808ff */
[----:B------:R-:W-:Y:S02]  /*05b0*/  @P2 LEA.HI.X R17, R3, UR11, R10, 0x1, P5 ;  /* 0x0000000b03112c11 */ /* 0x000fe4000a8f0c0a */
[----:B------:R-:W-:Y:S02]  /*05c0*/  @P3 LEA.HI.X R15, R11, UR11, R8, 0x1, P4 ;  /* 0x0000000b0b0f3c11 */ /* 0x000fe4000a0f0c08 */
[----:B------:R-:W-:-:S04]  /*05d0*/  @P1 LEA R10, P4, R5, UR10, 0x1 ;  /* 0x0000000a050a1c11 */ /* 0x000fc8000f8808ff */
[----:B------:R-:W-:Y:S02]  /*05e0*/  @P1 LEA.HI.X R11, R5, UR11, R4, 0x1, P4 ;  /* 0x0000000b050b1c11 */ /* 0x000fe4000a0f0c04 */
[----:B--2---:R-:W-:Y:S02]  /*05f0*/  PRMT R13, RZ, 0x5410, R13 ;  /* 0x00005410ff0d7816 */ /* 0x004fe4000000000d */
[----:B---3--:R-:W-:-:S03]  /*0600*/  PRMT R27, RZ, 0x5410, R27 ;  /* 0x00005410ff1b7816 */ /* 0x008fc6000000001b */
[----:B------:R-:W-:Y:S02]  /*0610*/  FMUL.FTZ R21, R13, c[0x0][0xdac] ;  /* 0x00036b000d157a20 */ /* 0x000fe40000410000 */
[----:B------:R-:W-:Y:S01]  /*0620*/  FMUL.FTZ R20, R27, c[0x0][0xdac] ;  /* 0x00036b001b147a20 */ /* 0x000fe20000410000 */
[----:B-----5:R-:W-:Y:S02]  /*0630*/  PRMT R24, RZ, 0x5410, R24 ;  /* 0x00005410ff187816 */ /* 0x020fe40000000018 */
[----:B------:R-:W-:-:S03]  /*0640*/  PRMT R26, RZ, 0x5410, R26 ;  /* 0x00005410ff1a7816 */ /* 0x000fc6000000001a */
[----:B------:R-:W-:Y:S01]  /*0650*/  FMUL.FTZ R13, R24, c[0x0][0xdac] ;  /* 0x00036b00180d7a20 */ /* 0x000fe20000410000 */
[----:B------:R-:W0:Y:S01]  /*0660*/  MUFU.RCP R20, R20 ;  /* 0x0000001400147308 */ /* 0x000e220000001000 */
[----:B------:R-:W-:-:S07]  /*0670*/  FMUL.FTZ R18, R26, c[0x0][0xdac] ;  /* 0x00036b001a127a20 */ /* 0x000fce0000410000 */
[----:B------:R-:W1:Y:S08]  /*0680*/  MUFU.RCP R21, R21 ;  /* 0x0000001500157308 */ /* 0x000e700000001000 */
[----:B------:R-:W2:Y:S01]  /*0690*/  MUFU.RCP R13, R13 ;  /* 0x0000000d000d7308 */ /* 0x000ea20000001000 */
[----:B----4-:R-:W-:-:S07]  /*06a0*/  PRMT R3, RZ, 0x5410, R28 ;  /* 0x00005410ff037816 */ /* 0x010fce000000001c */
[----:B------:R-:W3:Y:S01]  /*06b0*/  MUFU.RCP R18, R18 ;  /* 0x0000001200127308 */ /* 0x000ee20000001000 */
[----:B------:R-:W-:Y:S01]  /*06c0*/  PRMT R8, RZ, 0x5410, R25 ;  /* 0x00005410ff087816 */ /* 0x000fe20000000019 */
[----:B0-----:R-:W-:Y:S01]  /*06d0*/  FMUL.FTZ R3, R3, R20 ;  /* 0x0000001403037220 */ /* 0x001fe20000410000 */
[----:B------:R-:W-:Y:S02]  /*06e0*/  PRMT R4, RZ, 0x5410, R29 ;  /* 0x00005410ff047816 */ /* 0x000fe4000000001d */
[----:B------:R-:W-:Y:S01]  /*06f0*/  PRMT R5, RZ, 0x5410, R22 ;  /* 0x00005410ff057816 */ /* 0x000fe20000000016 */
[----:B-1----:R-:W-:Y:S01]  /*0700*/  FMUL.FTZ R21, R8, R21 ;  /* 0x0000001508157220 */ /* 0x002fe20000410000 */
[----:B------:R-:W-:Y:S01]  /*0710*/  @P0 LEA R8, P5, R12, UR10, 0x1 ;  /* 0x0000000a0c080c11 */ /* 0x000fe2000f8a08ff */
[----:B--2---:R-:W-:Y:S01]  /*0720*/  FMUL.FTZ R4, R4, R13 ;  /* 0x0000000d04047220 */ /* 0x004fe20000410000 */
[----:B------:R-:W-:Y:S02]  /*0730*/  F2FP.BF16.PACK_AB R3, RZ, R3 ;  /* 0x00000003ff03723e */ /* 0x000fe400000010ff */
[----:B------:R-:W-:-:S02]  /*0740*/  @P0 LEA.HI.X R9, R12, UR11, R9, 0x1, P5 ;  /* 0x0000000b0c090c11 */ /* 0x000fc4000a8f0c09 */
[----:B------:R-:W-:Y:S01]  /*0750*/  PRMT R12, R3, 0x7610, R12 ;  /* 0x00007610030c7816 */ /* 0x000fe2000000000c */
[----:B------:R-:W-:Y:S02]  /*0760*/  IMAD.MOV.U32 R3, RZ, RZ, c[0x0][0x0] ;  /* 0x00000000ff037624 */ /* 0x000fe400078e00ff */
[----:B---3--:R-:W-:Y:S01]  /*0770*/  FMUL.FTZ R5, R5, R18 ;  /* 0x0000001205057220 */ /* 0x008fe20000410000 */
[----:B------:R-:W-:Y:S02]  /*0780*/  F2FP.BF16.PACK_AB R21, RZ, R21 ;  /* 0x00000015ff15723e */ /* 0x000fe400000010ff */
[----:B------:R-:W-:Y:S01]  /*0790*/  F2FP.BF16.PACK_AB R4, RZ, R4 ;  /* 0x00000004ff04723e */ /* 0x000fe200000010ff */
[----:B------:R-:W-:Y:S01]  /*07a0*/  IMAD.WIDE.U32 R6, R3, 0x4, R6 ;  /* 0x0000000403067825 */ /* 0x000fe200078e0006 */
[----:B------:R-:W-:Y:S01]  /*07b0*/  F2FP.BF16.PACK_AB R5, RZ, R5 ;  /* 0x00000005ff05723e */ /* 0x000fe200000010ff */
[----:B------:R0:W-:Y:S04]  /*07c0*/  @P3 STG.E.U16 [R14.64], R21 ;  /* 0x000000150e003986 */ /* 0x0001e8000c10150c */
[----:B------:R0:W-:Y:S04]  /*07d0*/  @P2 STG.E.U16 [R16.64], R4 ;  /* 0x0000000410002986 */ /* 0x0001e8000c10150c */
[----:B------:R0:W-:Y:S01]  /*07e0*/  @P1 STG.E.U16 [R10.64], R12 ;  /* 0x0000000c0a001986 */ /* 0x0001e2000c10150c */
[----:B------:R-:W-:-:S03]  /*07f0*/  ISETP.LT.U32.AND P1, PT, R6, UR14, PT ;  /* 0x0000000e06007c0c */ /* 0x000fc6000bf21070 */
[----:B------:R0:W-:Y:S01]  /*0800*/  @P0 STG.E.U16 [R8.64], R5 ;  /* 0x0000000508000986 */ /* 0x0001e2000c10150c */
[----:B------:R-:W-:Y:S02]  /*0810*/  ISETP.GE.U32.AND P0, PT, R6, 0x10000, PT ;  /* 0x000100000600780c */ /* 0x000fe40003f06070 */
[C---:B------:R-:W-:Y:S02]  /*0820*/  ISETP.LT.AND.EX P1, PT, R7.reuse, UR4, PT, P1 ;  /* 0x0000000407007c0c */ /* 0x040fe4000bf21310 */
[----:B------:R-:W-:-:S13]  /*0830*/  ISETP.GE.U32.AND.EX P0, PT, R7, RZ, PT, P0 ;  /* 0x000000ff0700720c */ /* 0x000fda0003f06100 */
[----:B0-----:R-:W-:Y:S05]  /*0840*/  @!P0 BRA P1, `(.L_x_6955) ;  /* 0xfffff9b000008947 */ /* 0x001fea000083ffff */
[----:B------:R-:W-:Y:S05]  /*0850*/  EXIT ;  /* 0x000000000000794d */ /* 0x000fea0003800000 */
.L_x_6954:
[----:B------:R-:W0:Y:S02]  /*0860*/  S2R R5, SR_TID.X ;  /* 0x0000000000057919 */ /* 0x000e240000002100 */
[----:B0-----:R-:W-:-:S05]  /*0870*/  IMAD.WIDE.U32 R2, R5, 0x4, RZ ;  /* 0x0000000405027825 */ /* 0x001fca00078e00ff */
[----:B------:R-:W-:-:S04]  /*0880*/  ISETP.GE.U32.AND P0, PT, R2, UR14, PT ;  /* 0x0000000e02007c0c */ /* 0x000fc8000bf06070 */
[----:B------:R-:W-:-:S04]  /*0890*/  ISETP.GE.AND.EX P0, PT, R3, UR4, PT, P0 ;  /* 0x0000000403007c0c */ /* 0x000fc8000bf06300 */
[----:B------:R-:W-:-:S13]  /*08a0*/  ISETP.GT.U32.OR P0, PT, R5, 0x3fff, P0 ;  /* 0x00003fff0500780c */ /* 0x000fda0000704470 */
[----:B------:R-:W-:Y:S05]  /*08b0*/  @P0 EXIT ;  /* 0x000000000000094d */ /* 0x000fea0003800000 */
[----:B------:R-:W-:-:S04]  /*08c0*/  IMAD.MOV.U32 R0, RZ, RZ, RZ ;  /* 0x000000ffff007224 */ /* 0x000fc800078e00ff */
.L_x_6956:
        /* <DEDUP_REMOVED lines=8> */
[--C-:B--2---:R-:W-:Y:S02]  /*0950*/  PRMT R8, RZ, 0x5410, R6.reuse ;  /* 0x00005410ff087816 */ /* 0x104fe40000000006 */
[----:B------:R-:W-:-:S03]  /*0960*/  PRMT R6, RZ, 0x7610, R6 ;  /* 0x00007610ff067816 */ /* 0x000fc60000000006 */
[----:B------:R-:W-:Y:S02]  /*0970*/  FMUL.FTZ R8, R8, c[0x0][0xdac] ;  /* 0x00036b0008087a20 */ /* 0x000fe40000410000 */
[----:B------:R-:W-:Y:S01]  /*0980*/  FMUL.FTZ R9, R6, c[0x0][0xdac] ;  /* 0x00036b0006097a20 */ /* 0x000fe20000410000 */
[--C-:B------:R-:W-:Y:S01]  /*0990*/  PRMT R6, RZ, 0x5410, R7.reuse ;  /* 0x00005410ff067816 */ /* 0x100fe20000000007 */
[----:B------:R-:W0:Y:S01]  /*09a0*/  MUFU.RCP R13, R8 ;  /* 0x00000008000d7308 */ /* 0x000e220000001000 */
[----:B------:R-:W-:-:S03]  /*09b0*/  PRMT R7, RZ, 0x7610, R7 ;  /* 0x00007610ff077816 */ /* 0x000fc60000000007 */
[----:B------:R-:W-:Y:S01]  /*09c0*/  FMUL.FTZ R10, R6, c[0x0][0xdac] ;  /* 0x00036b00060a7a20 */ /* 0x000fe20000410000 */
[--C-:B---3--:R-:W-:Y:S01]  /*09d0*/  PRMT R6, RZ, 0x5410, R2.reuse ;  /* 0x00005410ff067816 */ /* 0x108fe20000000002 */
[----:B------:R-:W-:Y:S01]  /*09e0*/  FMUL.FTZ R11, R7, c[0x0][0xdac] ;  /* 0x00036b00070b7a20 */ /* 0x000fe20000410000 */
[----:B------:R-:W-:Y:S01]  /*09f0*/  PRMT R2, RZ, 0x7610, R2 ;  /* 0x00007610ff027816 */ /* 0x000fe20000000002 */
[----:B------:R-:W1:Y:S08]  /*0a00*/  MUFU.RCP R9, R9 ;  /* 0x0000000900097308 */ /* 0x000e700000001000 */
[----:B------:R-:W2:Y:S01]  /*0a10*/  MUFU.RCP R15, R10 ;  /* 0x0000000a000f7308 */ /* 0x000ea20000001000 */
[----:B0-----:R-:W-:-:S07]  /*0a20*/  FMUL.FTZ R6, R6, R13 ;  /* 0x0000000d06067220 */ /* 0x001fce0000410000 */
[----:B------:R-:W0:Y:S01]  /*0a30*/  MUFU.RCP R14, R11 ;  /* 0x0000000b000e7308 */ /* 0x000e220000001000 */
[----:B-1----:R-:W-:Y:S01]  /*0a40*/  FMUL.FTZ R7, R2, R9 ;  /* 0x0000000902077220 */ /* 0x002fe20000410000 */
[--C-:B------:R-:W-:Y:S02]  /*0a50*/  PRMT R2, RZ, 0x5410, R3.reuse ;  /* 0x00005410ff027816 */ /* 0x100fe40000000003 */
[----:B------:R-:W-:Y:S02]  /*0a60*/  PRMT R3, RZ, 0x7610, R3 ;  /* 0x00007610ff037816 */ /* 0x000fe40000000003 */
[----:B------:R-:W-:Y:S01]  /*0a70*/  F2FP.BF16.PACK_AB R6, R7, R6 ;  /* 0x000000060706723e */ /* 0x000fe200000010ff */
[----:B--2---:R-:W-:Y:S01]  /*0a80*/  FMUL.FTZ R8, R2, R15 ;  /* 0x0000000f02087220 */ /* 0x004fe20000410000 */
[----:B------:R-:W-:Y:S01]  /*0a90*/  IADD3 R2, P0, R4, UR10, RZ ;  /* 0x0000000a04027c10 */ /* 0x000fe2000ff1e0ff */
[----:B0-----:R-:W-:-:S03]  /*0aa0*/  FMUL.FTZ R9, R3, R14 ;  /* 0x0000000e03097220 */ /* 0x001fc60000410000 */
[----:B------:R-:W-:Y:S02]  /*0ab0*/  IADD3.X R3, R12, UR11, RZ, P0, !PT ;  /* 0x0000000b0c037c10 */ /* 0x000fe400087fe4ff */
        /* <DEDUP_REMOVED lines=12> */
.L_x_6957:
        /* <DEDUP_REMOVED lines=16> */
.L_x_8085:


//--------------------- .text._ZN2at6native55_GLOBAL__N__de093ff9_22_ForeachBinaryOpList_cu_a911ec4325multi_tensor_apply_kernelINS1_18TensorListMetadataILi3EEENS1_24BinaryOpListAlphaFunctorIbLi3ELi2ELi2EEEJSt7dividesIbEbEEEvT_T0_DpT1_ --------------------------
	.section	.text._ZN2at6native55_GLOBAL__N__de093ff9_22_ForeachBinaryOpList_cu_a911ec4325multi_tensor_apply_kernelINS1_18TensorListMetadataILi3EEENS1_24BinaryOpListAlphaFunctorIbLi3ELi2ELi2EEEJSt7dividesIbEbEEEvT_T0_DpT1_,"ax",@progbits
	.sectioninfo	@"SHI_REGISTERS=32"
	.align	128
.text._ZN2at6native55_GLOBAL__N__de093ff9_22_ForeachBinaryOpList_cu_a911ec4325multi_tensor_apply_kernelINS1_18TensorListMetadataILi3EEENS1_24BinaryOpListAlphaFunctorIbLi3ELi2ELi2EEEJSt7dividesIbEbEEEvT_T0_DpT1_:
        .type           _ZN2at6native55_GLOBAL__N__de093ff9_22_ForeachBinaryOpList_cu_a911ec4325multi_tensor_apply_kernelINS1_18TensorListMetadataILi3EEENS1_24BinaryOpListAlphaFunctorIbLi3ELi2ELi2EEEJSt7dividesIbEbEEEvT_T0_DpT1_,@function
        .size           _ZN2at6native55_GLOBAL__N__de093ff9_22_ForeachBinaryOpList_cu_a911ec4325multi_tensor_apply_kernelINS1_18TensorListMetadataILi3EEENS1_24BinaryOpListAlphaFunctorIbLi3ELi2ELi2EEEJSt7dividesIbEbEEEvT_T0_DpT1_,(.L_x_8086 - _ZN2at6native55_GLOBAL__N__de093ff9_22_ForeachBinaryOpList_cu_a911ec4325multi_tensor_apply_kernelINS1_18TensorListMetadataILi3EEENS1_24BinaryOpListAlphaFunctorIbLi3ELi2ELi2EEEJSt7dividesIbEbEEEvT_T0_DpT1_)
        .other          _ZN2at6native55_GLOBAL__N__de093ff9_22_ForeachBinaryOpList_cu_a911ec4325multi_tensor_apply_kernelINS1_18TensorListMetadataILi3EEENS1_24BinaryOpListAlphaFunctorIbLi3ELi2ELi2EEEJSt7dividesIbEbEEEvT_T0_DpT1_,@"STO_CUDA_ENTRY STV_DEFAULT"
_ZN2at6native55_GLOBAL__N__de093ff9_22_ForeachBinaryOpList_cu_a911ec4325multi_tensor_apply_kernelINS1_18TensorListMetadataILi3EEENS1_24BinaryOpListAlphaFunctorIbLi3ELi2ELi2EEEJSt7dividesIbEbEEEvT_T0_DpT1_:
        /* <DEDUP_REMOVED lines=8> */
[----:B------:R-:W0:Y:S01]  /*0080*/  LDC R15, c[0x0][R12+0x2e0] ;  /* 0x0000b8000c0f7b82 */ /* 0x000e220000000800 */
[----:B-1----:R-:W-:-:S07]  /*0090*/  IMAD.WIDE R6, R6, 0x10000, RZ ;  /* 0x0001000006067825 */ /* 0x002fce00078e02ff */
[----:B------:R-:W1:Y:S08]  /*00a0*/  LDC.64 R4, c[0x0][R12+0x160] ;  /* 0x000058000c047b82 */ /* 0x000e700000000a00 */
[----:B------:R-:W2:Y:S08]  /*00b0*/  LDC.64 R8, c[0x0][R12+0x460] ;  /* 0x000118000c087b82 */ /* 0x000eb00000000a00 */
[----:B------:R-:W3:Y:S01]  /*00c0*/  LDC.64 R10, c[0x0][R12+0x5e0] ;  /* 0x000178000c0a7b82 */ /* 0x000ee20000000a00 */
[C---:B0-----:R-:W-:Y:S01]  /*00d0*/  IMAD.IADD R15, R6.reuse, 0x1, R15 ;  /* 0x00000001060f7824 */ /* 0x041fe200078e020f */
[----:B-1----:R-:W-:-:S05]  /*00e0*/  IADD3 R0, P1, R6, R4, RZ ;  /* 0x0000000406007210 */ /* 0x002fca0007f3e0ff */
[----:B------:R-:W-:Y:S01]  /*00f0*/  IMAD.X R4, R7, 0x1, R5, P1 ;  /* 0x0000000107047824 */ /* 0x000fe200008e0605 */
[----:B--2---:R-:W-:-:S04]  /*0100*/  IADD3 R3, P2, R6, R8, RZ ;  /* 0x0000000806037210 */ /* 0x004fc80007f5e0ff */
[----:B------:R-:W-:Y:S01]  /*0110*/  LOP3.LUT R13, R3, R15, R0, 0xfe, !PT ;  /* 0x0000000f030d7212 */ /* 0x000fe200078efe00 */
[----:B------:R-:W-:Y:S01]  /*0120*/  IMAD.X R5, R7, 0x1, R9, P2 ;  /* 0x0000000107057824 */ /* 0x000fe200010e0609 */
[----:B---3--:R-:W-:-:S04]  /*0130*/  IADD3 R2, P3, -R6, R10, RZ ;  /* 0x0000000a06027210 */ /* 0x008fc80007f7e1ff */
[----:B------:R-:W-:Y:S01]  /*0140*/  LOP3.LUT P0, RZ, R2, 0x3, R13, 0xc8, !PT ;  /* 0x0000000302ff7812 */ /* 0x000fe2000780c80d */
[----:B------:R-:W-:-:S12]  /*0150*/  IMAD.X R6, R11, 0x1, ~R7, P3 ;  /* 0x000000010b067824 */ /* 0x000fd800018e0e07 */
        /* <DEDUP_REMOVED lines=8> */
.L_x_6959:
        /* <DEDUP_REMOVED lines=71> */
.L_x_6958:
[----:B------:R-:W0:Y:S02]  /*0650*/  S2R R15, SR_TID.X ;  /* 0x00000000000f7919 */ /* 0x000e240000002100 */
[----:B0-----:R-:W-:-:S05]  /*0660*/  IMAD.WIDE.U32 R8, R15, 0x4, RZ ;  /* 0x000000040f087825 */ /* 0x001fca00078e00ff */
[----:B------:R-:W-:-:S04]  /*0670*/  ISETP.GE.U32.AND P0, PT, R8, R2, PT ;  /* 0x000000020800720c */ /* 0x000fc80003f06070 */
[----:B------:R-:W-:-:S04]  /*0680*/  ISETP.GE.AND.EX P0, PT, R9, R6, PT, P0 ;  /* 0x000000060900720c */ /* 0x000fc80003f06300 */
[----:B------:R-:W-:-:S13]  /*0690*/  ISETP.GT.U32.OR P0, PT, R15, 0x3fff, P0 ;  /* 0x00003fff0f00780c */ /* 0x000fda0000704470 */
[----:B------:R-:W-:Y:S05]  /*06a0*/  @P0 EXIT ;  /* 0x000000000000094d */ /* 0x000fea0003800000 */
[----:B------:R-:W-:-:S04]  /*06b0*/  IMAD.MOV.U32 R16, RZ, RZ, RZ ;  /* 0x000000ffff107224 */ /* 0x000fc800078e00ff */
.L_x_6960:
        /* <DEDUP_REMOVED lines=33> */
.L_x_6961:
        /* <DEDUP_REMOVED lines=11> */
.L_x_8086:


//--------------------- .text._ZN2at6native55_GLOBAL__N__de093ff9_22_ForeachBinaryOpList_cu_a911ec4325multi_tensor_apply_kernelINS1_18TensorListMetadataILi3EEENS1_24BinaryOpListAlphaFunctorIN3c107complexIfEELi3ELi2ELi2EEEJSt7dividesIS8_ES8_EEEvT_T0_DpT1_ --------------------------
	.section	.text._ZN2at6native55_GLOBAL__N__de093ff9_22_ForeachBinaryOpList_cu_a911ec4325multi_tensor_apply_kernelINS1_18TensorListMetadataILi3EEENS1_24BinaryOpListAlphaFunctorIN3c107complexIfEELi3ELi2ELi2EEEJSt7dividesIS8_ES8_EEEvT_T0_DpT1_,"ax",@progbits
	.sectioninfo	@"SHI_REGISTERS=32"
	.align	128
.text._ZN2at6native55_GLOBAL__N__de093ff9_22_ForeachBinaryOpList_cu_a911ec4325multi_tensor_apply_kernelINS1_18TensorListMetadataILi3EEENS1_24BinaryOpListAlphaFunctorIN3c107complexIfEELi3ELi2ELi2EEEJSt7dividesIS8_ES8_EEEvT_T0_DpT1_:
        .type           _ZN2at6native55_GLOBAL__N__de093ff9_22_ForeachBinaryOpList_cu_a911ec4325multi_tensor_apply_kernelINS1_18TensorListMetadataILi3EEENS1_24BinaryOpListAlphaFunctorIN3c107complexIfEELi3ELi2ELi2EEEJSt7dividesIS8_ES8_EEEvT_T0_DpT1_,@function
        .size           _ZN2at6native55_GLOBAL__N__de093ff9_22_ForeachBinaryOpList_cu_a911ec4325multi_tensor_apply_kernelINS1_18TensorListMetadataILi3EEENS1_24BinaryOpListAlphaFunctorIN3c107complexIfEELi3ELi2ELi2EEEJSt7dividesIS8_ES8_EEEvT_T0_DpT1_,(.L_x_8087 - _ZN2at6native55_GLOBAL__N__de093ff9_22_ForeachBinaryOpList_cu_a911ec4325multi_tensor_apply_kernelINS1_18TensorListMetadataILi3EEENS1_24BinaryOpListAlphaFunctorIN3c107complexIfEELi3ELi2ELi2EEEJSt7dividesIS8_ES8_EEEvT_T0_DpT1_)
        .other          _ZN2at6native55_GLOBAL__N__de093ff9_22_ForeachBinaryOpList_cu_a911ec4325multi_tensor_apply_kernelINS1_18TensorListMetadataILi3EEENS1_24BinaryOpListAlphaFunctorIN3c107complexIfEELi3ELi2ELi2EEEJSt7dividesIS8_ES8_EEEvT_T0_DpT1_,@"STO_CUDA_ENTRY STV_DEFAULT"
_ZN2at6native55_GLOBAL__N__de093ff9_22_ForeachBinaryOpList_cu_a911ec4325multi_tensor_apply_kernelINS1_18TensorListMetadataILi3EEENS1_24BinaryOpListAlphaFunctorIN3c107complexIfEELi3ELi2ELi2EEEJSt7dividesIS8_ES8_EEEvT_T0_DpT1_:
        /* <DEDUP_REMOVED lines=33> */
.L_x_6979:
[----:B0-----:R-:W-:Y:S01]  /*0210*/  IADD3 R25, P1, R26, UR4, RZ ;  /* 0x000000041a197c10 */ /* 0x001fe2000ff3e0ff */
[----:B------:R-:W-:-:S03]  /*0220*/  CS2R R8, SRZ ;  /* 0x0000000000087805 */ /* 0x000fc6000001ff00 */
[C---:B------:R-:W-:Y:S02]  /*0230*/  ISETP.GE.U32.AND P0, PT, R25.reuse, 0x10000, PT ;  /* 0x000100001900780c */ /* 0x040fe40003f06070 */
[----:B------:R-:W-:Y:S02]  /*0240*/  IADD3.X R6, RZ, UR5, RZ, P1, !PT ;  /* 0x00000005ff067c10 */ /* 0x000fe40008ffe4ff */
[C---:B------:R-:W-:Y:S02]  /*0250*/  ISETP.LT.U32.AND P1, PT, R25.reuse, UR16, PT ;  /* 0x0000001019007c0c */ /* 0x040fe4000bf21070 */
[C---:B------:R-:W-:Y:S02]  /*0260*/  ISETP.GE.U32.AND.EX P0, PT, R6.reuse, RZ, PT, P0 ;  /* 0x000000ff0600720c */ /* 0x040fe40003f06100 */
[----:B------:R-:W-:Y:S02]  /*0270*/  IADD3 R7, P2, R25, c[0x0][0x0], RZ ;  /* 0x0000000019077a10 */ /* 0x000fe40007f5e0ff */
[----:B------:R-:W-:-:S02]  /*0280*/  ISETP.LT.AND.EX P0, PT, R6, UR12, !P0, P1 ;  /* 0x0000000c06007c0c */ /* 0x000fc4000c701310 */
[C---:B------:R-:W-:Y:S02]  /*0290*/  ISETP.GE.U32.AND P1, PT, R7.reuse, 0x10000, PT ;  /* 0x000100000700780c */ /* 0x040fe40003f26070 */
[----:B------:R-:W-:Y:S02]  /*02a0*/  IADD3.X R4, RZ, R6, RZ, P2, !PT ;  /* 0x00000006ff047210 */ /* 0x000fe400017fe4ff */
[----:B------:R-:W-:Y:S02]  /*02b0*/  ISETP.LT.U32.AND P2, PT, R7, UR16, PT ;  /* 0x0000001007007c0c */ /* 0x000fe4000bf41070 */
[----:B------:R-:W-:-:S04]  /*02c0*/  ISETP.GE.U32.AND.EX P1, PT, R4, RZ, PT, P1 ;  /* 0x000000ff0400720c */ /* 0x000fc80003f26110 */
[----:B------:R-:W-:Y:S02]  /*02d0*/  ISETP.LT.AND.EX P1, PT, R4, UR12, !P1, P2 ;  /* 0x0000000c04007c0c */ /* 0x000fe4000cf21320 */
[----:B------:R-:W-:-:S04]  /*02e0*/  @P0 LEA R10, P3, R25, UR6, 0x3 ;  /* 0x00000006190a0c11 */ /* 0x000fc8000f8618ff */
[----:B------:R-:W-:Y:S02]  /*02f0*/  @P0 LEA.HI.X R11, R25, UR7, R6, 0x3, P3 ;  /* 0x00000007190b0c11 */ /* 0x000fe400098f1c06 */
[C---:B------:R-:W-:Y:S02]  /*0300*/  LEA R5, P3, R24.reuse, R25, 0x1 ;  /* 0x0000001918057211 */ /* 0x040fe400078608ff */
[----:B------:R-:W-:Y:S01]  /*0310*/  LEA R0, R24, R24, 0x1 ;  /* 0x0000001818007211 */ /* 0x000fe200078e08ff */
[----:B------:R-:W-:Y:S01]  /*0320*/  CS2R R22, SRZ ;  /* 0x0000000000167805 */ /* 0x000fe2000001ff00 */
[C---:B------:R-:W-:Y:S01]  /*0330*/  ISETP.GE.U32.AND P2, PT, R5.reuse, 0x10000, PT ;  /* 0x000100000500780c */ /* 0x040fe20003f46070 */
[----:B------:R0:W5:Y:S01]  /*0340*/  @P0 LDG.E.64 R8, [R10.64] ;  /* 0x0000000e0a080981 */ /* 0x000162000c1e1b00 */
[----:B------:R-:W-:Y:S02]  /*0350*/  IADD3.X R2, RZ, R6, RZ, P3, !PT ;  /* 0x00000006ff027210 */ /* 0x000fe40001ffe4ff */
[----:B------:R-:W-:-:S02]  /*0360*/  ISETP.LT.U32.AND P3, PT, R5, UR16, PT ;  /* 0x0000001005007c0c */ /* 0x000fc4000bf61070 */
[C---:B------:R-:W-:Y:S02]  /*0370*/  ISETP.GE.U32.AND.EX P2, PT, R2.reuse, RZ, PT, P2 ;  /* 0x000000ff0200720c */ /* 0x040fe40003f46120 */
[C---:B------:R-:W-:Y:S02]  /*0380*/  @P0 LEA R14, P4, R25.reuse, UR8, 0x3 ;  /* 0x00000008190e0c11 */ /* 0x040fe4000f8818ff */
[----:B------:R-:W-:Y:S01]  /*0390*/  ISETP.LT.AND.EX P2, PT, R2, UR12, !P2, P3 ;  /* 0x0000000c02007c0c */ /* 0x000fe2000d741330 */
[----:B0-----:R-:W-:Y:S01]  /*03a0*/  CS2R R10, SRZ ;  /* 0x00000000000a7805 */ /* 0x001fe2000001ff00 */
[----:B------:R-:W-:Y:S02]  /*03b0*/  IADD3 R3, P3, R0, R25, RZ ;  /* 0x0000001900037210 */ /* 0x000fe40007f7e0ff */
[----:B------:R-:W-:Y:S02]  /*03c0*/  @P0 LEA.HI.X R15, R25, UR9, R6, 0x3, P4 ;  /* 0x00000009190f0c11 */ /* 0x000fe4000a0f1c06 */
[----:B------:R-:W-:-:S02]  /*03d0*/  ISETP.GE.U32.AND P4, PT, R3, 0x10000, PT ;  /* 0x000100000300780c */ /* 0x000fc40003f86070 */
[----:B------:R-:W-:Y:S01]  /*03e0*/  IADD3.X R0, RZ, R6, RZ, P3, !PT ;  /* 0x00000006ff007210 */ /* 0x000fe20001ffe4ff */
[----:B------:R0:W2:Y:S01]  /*03f0*/  @P0 LDG.E.64 R22, [R14.64] ;  /* 0x0000000e0e160981 */ /* 0x0000a2000c1e1b00 */
[----:B------:R-:W-:Y:S02]  /*0400*/  ISETP.LT.U32.AND P3, PT, R3, UR16, PT ;  /* 0x0000001003007c0c */ /* 0x000fe4000bf61070 */
[C---:B------:R-:W-:Y:S02]  /*0410*/  ISETP.GE.U32.AND.EX P4, PT, R0.reuse, RZ, PT, P4 ;  /* 0x000000ff0000720c */ /* 0x040fe40003f86140 */
[C---:B------:R-:W-:Y:S02]  /*0420*/  @P1 LEA R16, P5, R7.reuse, UR6, 0x3 ;  /* 0x0000000607101c11 */ /* 0x040fe4000f8a18ff */
[----:B------:R-:W-:Y:S02]  /*0430*/  ISETP.LT.AND.EX P3, PT, R0, UR12, !P4, P3 ;  /* 0x0000000c00007c0c */ /* 0x000fe4000e761330 */
[----:B------:R-:W-:-:S02]  /*0440*/  @P1 LEA.HI.X R17, R7, UR7, R4, 0x3, P5 ;  /* 0x0000000707111c11 */ /* 0x000fc4000a8f1c04 */
[----:B------:R-:W-:Y:S01]  /*0450*/  @P1 LEA R28, P6, R7, UR8, 0x3 ;  /* 0x00000008071c1c11 */ /* 0x000fe2000f8c18ff */
[----:B------:R-:W-:Y:S01]  /*0460*/  CS2R R12, SRZ ;  /* 0x00000000000c7805 */ /* 0x000fe2000001ff00 */
[----:B------:R-:W-:Y:S01]  /*0470*/  @P2 LEA R18, P4, R5, UR8, 0x3 ;  /* 0x0000000805122c11 */ /* 0x000fe2000f8818ff */
[----:B------:R1:W5:Y:S01]  /*0480*/  @P1 LDG.E.64 R10, [R16.64] ;  /* 0x0000000e100a1981 */ /* 0x000362000c1e1b00 */
[----:B------:R-:W-:Y:S02]  /*0490*/  @P1 LEA.HI.X R29, R7, UR9, R4, 0x3, P6 ;  /* 0x00000009071d1c11 */ /* 0x000fe4000b0f1c04 */
[----:B------:R-:W-:-:S03]  /*04a0*/  @P2 LEA.HI.X R19, R5, UR9, R2, 0x3, P4 ;  /* 0x0000000905132c11 */ /* 0x000fc6000a0f1c02 */
[----:B------:R3:W5:Y:S01]  /*04b0*/  @P1 LDG.E.64 R12, [R28.64] ;  /* 0x0000000e1c0c1981 */ /* 0x000762000c1e1b00 */
[----:B-1----:R-:W-:Y:S01]  /*04c0*/  CS2R R16, SRZ ;  /* 0x0000000000107805 */ /* 0x002fe2000001ff00 */
[----:B------:R-:W-:Y:S02]  /*04d0*/  @P2 LEA R20, P5, R5, UR6, 0x3 ;  /* 0x0000000605142c11 */ /* 0x000fe4000f8a18ff */
[----:B---3--:R-:W-:-:S03]  /*04e0*/  @P3 LEA R28, P4, R3, UR6, 0x3 ;  /* 0x00000006031c3c11 */ /* 0x008fc6000f8818ff */
[----:B------:R1:W5:Y:S01]  /*04f0*/  @P2 LDG.E.64 R16, [R18.64] ;  /* 0x0000000e12102981 */ /* 0x000362000c1e1b00 */
[----:B0-----:R-:W-:Y:S01]  /*0500*/  CS2R R14, SRZ ;  /* 0x00000000000e7805 */ /* 0x001fe2000001ff00 */
[----:B------:R-:W-:Y:S02]  /*0510*/  @P3 LEA.HI.X R29, R3, UR7, R0, 0x3, P4 ;  /* 0x00000007031d3c11 */ /* 0x000fe4000a0f1c00 */
[----:B------:R-:W-:Y:S01]  /*0520*/  @P2 LEA.HI.X R21, R5, UR7, R2, 0x3, P5 ;  /* 0x0000000705152c11 */ /* 0x000fe2000a8f1c02 */
[----:B-1----:R-:W-:-:S04]  /*0530*/  CS2R R18, SRZ ;  /* 0x0000000000127805 */ /* 0x002fc8000001ff00 */
[----:B------:R0:W5:Y:S04]  /*0540*/  @P2 LDG.E.64 R14, [R20.64] ;  /* 0x0000000e140e2981 */ /* 0x000168000c1e1b00 */
[----:B------:R1:W5:Y:S01]  /*0550*/  @P3 LDG.E.64 R18, [R28.64] ;  /* 0x0000000e1c123981 */ /* 0x000362000c1e1b00 */
[----:B0-----:R-:W-:Y:S01]  /*0560*/  CS2R R20, SRZ ;  /* 0x0000000000147805 */ /* 0x001fe2000001ff00 */
[----:B-1----:R-:W-:-:S04]  /*0570*/  @P3 LEA R28, P4, R3, UR8, 0x3 ;  /* 0x00000008031c3c11 */ /* 0x002fc8000f8818ff */
[----:B------:R-:W-:-:S05]  /*0580*/  @P3 LEA.HI.X R29, R3, UR9, R0, 0x3, P4 ;  /* 0x00000009031d3c11 */ /* 0x000fca000a0f1c00 */
[----:B------:R0:W5:Y:S01]  /*0590*/  @P3 LDG.E.64 R20, [R28.64] ;  /* 0x0000000e1c143981 */ /* 0x000162000c1e1b00 */
[----:B------:R-:W-:Y:S01]  /*05a0*/  BSSY B0, `(.L_x_6963) ;  /* 0x0000022000007945 */ /* 0x000fe20003800000 */
[----:B--2---:R-:W-:-:S04]  /*05b0*/  FMUL.FTZ R27, R23, c[0x0][0xdb4] ;  /* 0x00036d00171b7a20 */ /* 0x004fc80000410000 */
[C---:B------:R-:W-:Y:S02]  /*05c0*/  FFMA.FTZ R27, R22.reuse, c[0x0][0xdb0], -R27 ;  /* 0x00036c00161b7a23 */ /* 0x040fe4000001081b */
[----:B------:R-:W-:-:S04]  /*05d0*/  FMUL.FTZ R22, R22, c[0x0][0xdb4] ;  /* 0x00036d0016167a20 */ /* 0x000fc80000410000 */
[----:B------:R-:W-:-:S05]  /*05e0*/  FFMA.FTZ R23, R23, c[0x0][0xdb0], R22 ;  /* 0x00036c0017177a23 */ /* 0x000fca0000010016 */
[----:B------:R-:W-:-:S13]  /*05f0*/  FSETP.GE.FTZ.AND P4, PT, |R27|, |R23|, PT ;  /* 0x400000171b00720b */ /* 0x000fda0003f96200 */
[----:B------:R-:W-:Y:S05]  /*0600*/  @!P4 BRA `(.L_x_6964) ;  /* 0x000001300000c947 */ /* 0x000fea0003800000 */
[C---:B0-----:R-:W-:Y:S01]  /*0610*/  FSETP.NEU.FTZ.AND P5, PT, |R27|.reuse, RZ, PT ;  /* 0x000000ff1b00720b */ /* 0x041fe20003fbd200 */
[----:B------:R-:W-:Y:S01]  /*0620*/  FADD.FTZ R28, |R27|, -RZ ;  /* 0x800000ff1b1c7221 */ /* 0x000fe20000010200 */
[C---:B------:R-:W-:Y:S01]  /*0630*/  FSETP.NEU.FTZ.AND P4, PT, |R23|.reuse, RZ, PT ;  /* 0x000000ff1700720b */ /* 0x040fe20003f9d200 */
[----:B------:R-:W-:-:S12]  /*0640*/  FADD.FTZ R22, |R23|, -RZ ;  /* 0x800000ff17167221 */ /* 0x000fd80000010200 */
[----:B------:R-:W-:Y:S05]  /*0650*/  @!P4 BRA !P5, `(.L_x_6965) ;  /* 0x000000900000c947 */ /* 0x000fea0006800000 */
[----:B------:R-:W0:Y:S02]  /*0660*/  MUFU.RCP R22, R27 ;  /* 0x0000001b00167308 */ /* 0x000e240000001000 */
[----:B0-----:R-:W-:-:S04]  /*0670*/  FMUL.FTZ R22, R23, R22 ;  /* 0x0000001617167220 */ /* 0x001fc80000410000 */
[----:B------:R-:W-:Y:S02]  /*0680*/  FFMA.FTZ R23, R23, R22, R27 ;  /* 0x0000001617177223 */ /* 0x000fe4000001001b */
[C---:B-----5:R-:W-:Y:S02]  /*0690*/  FFMA.FTZ R28, R22.reuse, R9, R8 ;  /* 0x00000009161c7223 */ /* 0x060fe40000010008 */
[----:B------:R-:W-:Y:S02]  /*06a0*/  FFMA.FTZ R22, R22, -R8, R9 ;  /* 0x8000000816167223 */ /* 0x000fe40000010009 */
[----:B------:R-:W0:Y:S02]  /*06b0*/  MUFU.RCP R23, R23 ;  /* 0x0000001700177308 */ /* 0x000e240000001000 */
[C---:B0-----:R-:W-:Y:S02]  /*06c0*/  FMUL.FTZ R8, R23.reuse, R28 ;  /* 0x0000001c17087220 */ /* 0x041fe40000410000 */
[----:B------:R-:W-:Y:S01]  /*06d0*/  FMUL.FTZ R9, R23, R22 ;  /* 0x0000001617097220 */ /* 0x000fe20000410000 */
[----:B------:R-:W-:Y:S05]  /*06e0*/  BRA `(.L_x_6966) ;  /* 0x000000d000007947 */ /* 0x000fea0003800000 */
.L_x_6965:
[----:B------:R-:W0:Y:S08]  /*06f0*/  MUFU.RCP R23, R28 ;  /* 0x0000001c00177308 */ /* 0x000e300000001000 */
[----:B------:R-:W1:Y:S01]  /*0700*/  MUFU.RCP R22, R22 ;  /* 0x0000001600167308 */ /* 0x000e620000001000 */
[----:B0----5:R-:W-:-:S02]  /*0710*/  FMUL.FTZ R8, R23, R8 ;  /* 0x0000000817087220 */ /* 0x021fc40000410000 */
[----:B-1----:R-:W-:Y:S01]  /*0720*/  FMUL.FTZ R9, R22, R9 ;  /* 0x0000000916097220 */ /* 0x002fe20000410000 */
[----:B------:R-:W-:Y:S05]  /*0730*/  BRA `(.L_x_6966) ;  /* 0x0000008000007947 */ /* 0x000fea0003800000 */
.L_x_6964:
[----:B0-----:R-:W0:Y:S02]  /*0740*/  MUFU.RCP R22, R23 ;  /* 0x0000001700167308 */ /* 0x001e240000001000 */
[----:B0-----:R-:W-:-:S04]  /*0750*/  FMUL.FTZ R22, R27, R22 ;  /* 0x000000161b167220 */ /* 0x001fc80000410000 */
[----:B------:R-:W-:Y:S02]  /*0760*/  FFMA.FTZ R27, R27, R22, R23 ;  /* 0x000000161b1b7223 */ /* 0x000fe40000010017 */
[C---:B-----5:R-:W-:Y:S02]  /*0770*/  FFMA.FTZ R28, R22.reuse, R8, R9 ;  /* 0x00000008161c7223 */ /* 0x060fe40000010009 */
[----:B------:R-:W-:Y:S02]  /*0780*/  FFMA.FTZ R22, R22, R9, -R8 ;  /* 0x0000000916167223 */ /* 0x000fe40000010808 */
[----:B------:R-:W0:Y:S02]  /*0790*/  MUFU.RCP R27, R27 ;  /* 0x0000001b001b7308 */ /* 0x000e240000001000 */
[C---:B0-----:R-:W-:Y:S02]  /*07a0*/  FMUL.FTZ R8, R27.reuse, R28 ;  /* 0x0000001c1b087220 */ /* 0x041fe40000410000 */
[----:B------:R-:W-:-:S04]  /*07b0*/  FMUL.FTZ R9, R27, R22 ;  /* 0x000000161b097220 */ /* 0x000fc80000410000 */
.L_x_6966:
[----:B------:R-:W-:Y:S05]  /*07c0*/  BSYNC B0 ;  /* 0x0000000000007941 */ /* 0x000fea0003800000 */
.L_x_6963:
[----:B------:R-:W-:Y:S01]  /*07d0*/  FMUL.FTZ R23, R13, c[0x0][0xdb4] ;  /* 0x00036d000d177a20 */ /* 0x000fe20000410000 */
[----:B------:R-:W-:Y:S01]  /*07e0*/  BSSY B0, `(.L_x_6967) ;  /* 0x0000021000007945 */ /* 0x000fe20003800000 */
[----:B------:R-:W-:-:S02]  /*07f0*/  FMUL.FTZ R22, R12, c[0x0][0xdb4] ;  /* 0x00036d000c167a20 */ /* 0x000fc40000410000 */
[----:B------:R-:W-:Y:S02]  /*0800*/  FFMA.FTZ R12, R12, c[0x0][0xdb0], -R23 ;  /* 0x00036c000c0c7a23 */ /* 0x000fe40000010817 */
[----:B------:R-:W-:-:S05]  /*0810*/  FFMA.FTZ R13, R13, c[0x0][0xdb0], R22 ;  /* 0x00036c000d0d7a23 */ /* 0x000fca0000010016 */
[----:B------:R-:W-:-:S13]  /*0820*/  FSETP.GE.FTZ.AND P4, PT, |R12|, |R13|, PT ;  /* 0x4000000d0c00720b */ /* 0x000fda0003f96200 */
[----:B------:R-:W-:Y:S05]  /*0830*/  @!P4 BRA `(.L_x_6968) ;  /* 0x000001300000c947 */ /* 0x000fea0003800000 */
[C---:B------:R-:W-:Y:S01]  /*0840*/  FSETP.NEU.FTZ.AND P5, PT, |R12|.reuse, RZ, PT ;  /* 0x000000ff0c00720b */ /* 0x040fe20003fbd200 */
[----:B------:R-:W-:Y:S01]  /*0850*/  FADD.FTZ R22, |R12|, -RZ ;  /* 0x800000ff0c167221 */ /* 0x000fe20000010200 */
[C---:B------:R-:W-:Y:S01]  /*0860*/  FSETP.NEU.FTZ.AND P4, PT, |R13|.reuse, RZ, PT ;  /* 0x000000ff0d00720b */ /* 0x040fe20003f9d200 */
[----:B------:R-:W-:-:S12]  /*0870*/  FADD.FTZ R23, |R13|, -RZ ;  /* 0x800000ff0d177221 */ /* 0x000fd80000010200 */
[----:B------:R-:W-:Y:S05]  /*0880*/  @!P4 BRA !P5, `(.L_x_6969) ;  /* 0x000000900000c947 */ /* 0x000fea0006800000 */
[----:B------:R-:W0:Y:S02]  /*0890*/  MUFU.RCP R22, R12 ;  /* 0x0000000c00167308 */ /* 0x000e240000001000 */
[----:B0-----:R-:W-:-:S04]  /*08a0*/  FMUL.FTZ R22, R13, R22 ;  /* 0x000000160d167220 */ /* 0x001fc80000410000 */
[----:B------:R-:W-:Y:S02]  /*08b0*/  FFMA.FTZ R13, R13, R22, R12 ;  /* 0x000000160d0d7223 */ /* 0x000fe4000001000c */
[C---:B------:R-:W-:Y:S02]  /*08c0*/  FFMA.FTZ R28, R22.reuse, R11, R10 ;  /* 0x0000000b161c7223 */ /* 0x040fe4000001000a */
[----:B------:R-:W-:Y:S02]  /*08d0*/  FFMA.FTZ R22, R22, -R10, R11 ;  /* 0x8000000a16167223 */ /* 0x000fe4000001000b */
[----:B------:R-:W0:Y:S02]  /*08e0*/  MUFU.RCP R13, R13 ;  /* 0x0000000d000d7308 */ /* 0x000e240000001000 */
[C---:B0-----:R-:W-:Y:S02]  /*08f0*/  FMUL.FTZ R10, R13.reuse, R28 ;  /* 0x0000001c0d0a7220 */ /* 0x041fe40000410000 */
[----:B------:R-:W-:Y:S01]  /*0900*/  FMUL.FTZ R11, R13, R22 ;  /* 0x000000160d0b7220 */ /* 0x000fe20000410000 */
[----:B------:R-:W-:Y:S05]  /*0910*/  BRA `(.L_x_6970) ;  /* 0x000000d000007947 */ /* 0x000fea0003800000 */
.L_x_6969:
[----:B------:R-:W0:Y:S08]  /*0920*/  MUFU.RCP R13, R22 ;  /* 0x00000016000d7308 */ /* 0x000e300000001000 */
[----:B------:R-:W1:Y:S01]  /*0930*/  MUFU.RCP R12, R23 ;  /* 0x00000017000c7308 */ /* 0x000e620000001000 */
[----:B0-----:R-:W-:-:S02]  /*0940*/  FMUL.FTZ R10, R13, R10 ;  /* 0x0000000a0d0a7220 */ /* 0x001fc40000410000 */
[----:B-1----:R-:W-:Y:S01]  /*0950*/  FMUL.FTZ R11, R12, R11 ;  /* 0x0000000b0c0b7220 */ /* 0x002fe20000410000 */
[----:B------:R-:W-:Y:S05]  /*0960*/  BRA `(.L_x_6970) ;  /* 0x0000008000007947 */ /* 0x000fea0003800000 */
.L_x_6968:
[----:B------:R-:W0:Y:S02]  /*0970*/  MUFU.RCP R23, R13 ;  /* 0x0000000d00177308 */ /* 0x000e240000001000 */
[----:B0-----:R-:W-:-:S04]  /*0980*/  FMUL.FTZ R22, R12, R23 ;  /* 0x000000170c167220 */ /* 0x001fc80000410000 */
[----:B------:R-:W-:Y:S02]  /*0990*/  FFMA.FTZ R12, R12, R22, R13 ;  /* 0x000000160c0c7223 */ /* 0x000fe4000001000d */
[C---:B------:R-:W-:Y:S02]  /*09a0*/  FFMA.FTZ R23, R22.reuse, R10, R11 ;  /* 0x0000000a16177223 */ /* 0x040fe4000001000b */
[----:B------:R-:W-:Y:S02]  /*09b0*/  FFMA.FTZ R11, R22, R11, -R10 ;  /* 0x0000000b160b7223 */ /* 0x000fe4000001080a */
[----:B------:R-:W0:Y:S02]  /*09c0*/  MUFU.RCP R12, R12 ;  /* 0x0000000c000c7308 */ /* 0x000e240000001000 */
[C---:B0-----:R-:W-:Y:S02]  /*09d0*/  FMUL.FTZ R10, R12.reuse, R23 ;  /* 0x000000170c0a7220 */ /* 0x041fe40000410000 */
[----:B------:R-:W-:-:S04]  /*09e0*/  FMUL.FTZ R11, R12, R11 ;  /* 0x0000000b0c0b7220 */ /* 0x000fc80000410000 */
.L_x_6970:
[----:B------:R-:W-:Y:S05]  /*09f0*/  BSYNC B0 ;  /* 0x0000000000007941 */ /* 0x000fea0003800000 */
.L_x_6967:
        /* <DEDUP_REMOVED lines=21> */
.L_x_6973:
[----:B------:R-:W0:Y:S08]  /*0b50*/  MUFU.RCP R13, R13 ;  /* 0x0000000d000d7308 */ /* 0x000e300000001000 */
[----:B------:R-:W1:Y:S01]  /*0b60*/  MUFU.RCP R12, R17 ;  /* 0x00000011000c7308 */ /* 0x000e620000001000 */
[----:B0-----:R-:W-:-:S02]  /*0b70*/  FMUL.FTZ R14, R13, R14 ;  /* 0x0000000e0d0e7220 */ /* 0x001fc40000410000 */
[----:B-1----:R-:W-:Y:S01]  /*0b80*/  FMUL.FTZ R15, R12, R15 ;  /* 0x0000000f0c0f7220 */ /* 0x002fe20000410000 */
[----:B------:R-:W-:Y:S05]  /*0b90*/  BRA `(.L_x_6974) ;  /* 0x0000008000007947 */ /* 0x000fea0003800000 */
.L_x_6972:
        /* <DEDUP_REMOVED lines=8> */
.L_x_6974:
[----:B------:R-:W-:Y:S05]  /*0c20*/  BSYNC B0 ;  /* 0x0000000000007941 */ /* 0x000fea0003800000 */
.L_x_6971:
        /* <DEDUP_REMOVED lines=21> */
.L_x_6977:
[----:B------:R-:W0:Y:S08]  /*0d80*/  MUFU.RCP R13, R13 ;  /* 0x0000000d000d7308 */ /* 0x000e300000001000 */
[----:B------:R-:W1:Y:S01]  /*0d90*/  MUFU.RCP R12, R12 ;  /* 0x0000000c000c7308 */ /* 0x000e620000001000 */
[----:B0-----:R-:W-:-:S02]  /*0da0*/  FMUL.FTZ R18, R13, R18 ;  /* 0x000000120d127220 */ /* 0x001fc40000410000 */
[----:B-1----:R-:W-:Y:S01]  /*0db0*/  FMUL.FTZ R19, R12, R19 ;  /* 0x000000130c137220 */ /* 0x002fe20000410000 */
[----:B------:R-:W-:Y:S05]  /*0dc0*/  BRA `(.L_x_6978) ;  /* 0x0000008000007947 */ /* 0x000fea0003800000 */
.L_x_6976:
        /* <DEDUP_REMOVED lines=8> */
.L_x_6978:
[----:B------:R-:W-:Y:S05]  /*0e50*/  BSYNC B0 ;  /* 0x0000000000007941 */ /* 0x000fea0003800000 */
.L_x_6975:
[----:B------:R-:W-:Y:S01]  /*0e60*/  @P0 LEA R20, P6, R25, UR10, 0x3 ;  /* 0x0000000a19140c11 */ /* 0x000fe2000f8c18ff */
[----:B------:R-:W-:Y:S01]  /*0e70*/  ULDC UR13, c[0x0][0x0] ;  /* 0x00000000000d7ab9 */ /* 0x000fe20000000800 */
[----:B------:R-:W-:Y:S01]  /*0e80*/  @P1 LEA R16, P5, R7, UR10, 0x3 ;  /* 0x0000000a07101c11 */ /* 0x000fe2000f8a18ff */
[----:B------:R-:W-:Y:S01]  /*0e90*/  UIMAD.WIDE.U32 UR4, UR13, 0x4, UR4 ;  /* 0x000000040d0478a5 */ /* 0x000fe2000f8e0004 */
[----:B------:R-:W-:-:S02]  /*0ea0*/  @P2 LEA R12, P4, R5, UR10, 0x3 ;  /* 0x0000000a050c2c11 */ /* 0x000fc4000f8818ff */
        /* <DEDUP_REMOVED lines=10> */
[----:B------:R-:W-:-:S02]  /*0f50*/  MOV R3, UR5 ;  /* 0x0000000500037c02 */ /* 0x000fc40008000f00 */
        /* <DEDUP_REMOVED lines=8> */
.L_x_6962:
[----:B------:R-:W0:Y:S02]  /*0fe0*/  S2R R0, SR_TID.X ;  /* 0x0000000000007919 */ /* 0x000e240000002100 */
[----:B0-----:R-:W-:-:S05]  /*0ff0*/  IMAD.WIDE.U32 R2, R0, 0x4, RZ ;  /* 0x0000000400027825 */ /* 0x001fca00078e00ff */
[----:B------:R-:W-:-:S04]  /*1000*/  ISETP.GE.U32.AND P0, PT, R2, UR16, PT ;  /* 0x0000001002007c0c */ /* 0x000fc8000bf06070 */
[----:B------:R-:W-:-:S04]  /*1010*/  ISETP.GE.AND.EX P0, PT, R3, UR12, PT, P0 ;  /* 0x0000000c03007c0c */ /* 0x000fc8000bf06300 */
[----:B------:R-:W-:-:S13]  /*1020*/  ISETP.GT.U32.OR P0, PT, R0, 0x3fff, P0 ;  /* 0x00003fff0000780c */ /* 0x000fda0000704470 */
[----:B------:R-:W-:Y:S05]  /*1030*/  @P0 EXIT ;  /* 0x000000000000094d */ /* 0x000fea0003800000 */
[----:B------:R-:W-:-:S08]  /*1040*/  HFMA2.MMA R3, -RZ, RZ, 0, 0 ;  /* 0x00000000ff037435 */ /* 0x000fd000000001ff */
.L_x_6996:
        /* <DEDUP_REMOVED lines=11> */
[----:B--2---:R-:W-:Y:S02]  /*1100*/  FMUL.FTZ R21, R17, c[0x0][0xdb4] ;  /* 0x00036d0011157a20 */ /* 0x004fe40000410000 */
[C---:B------:R-:W-:Y:S02]  /*1110*/  FMUL.FTZ R26, R16.reuse, c[0x0][0xdb4] ;  /* 0x00036d00101a7a20 */ /* 0x040fe40000410000 */
[----:B------:R-:W-:-:S02]  /*1120*/  FFMA.FTZ R21, R16, c[0x0][0xdb0], -R21 ;  /* 0x00036c0010157a23 */ /* 0x000fc40000010815 */
        /* <DEDUP_REMOVED lines=10> */
[-C--:B------:R-:W-:Y:S02]  /*11d0*/  FFMA.FTZ R17, R26, R16.reuse, R21 ;  /* 0x000000101a117223 */ /* 0x080fe40000010015 */
[-C--:B-----5:R-:W-:Y:S02]  /*11e0*/  FFMA.FTZ R22, R13, R16.reuse, R12 ;  /* 0x000000100d167223 */ /* 0x0a0fe4000001000c */
[----:B------:R-:W-:Y:S02]  /*11f0*/  FFMA.FTZ R16, -R12, R16, R13 ;  /* 0x000000100c107223 */ /* 0x000fe4000001010d */
[----:B------:R-:W0:Y:S02]  /*1200*/  MUFU.RCP R17, R17 ;  /* 0x0000001100117308 */ /* 0x000e240000001000 */
[C---:B0-----:R-:W-:Y:S02]  /*1210*/  FMUL.FTZ R12, R17.reuse, R22 ;  /* 0x00000016110c7220 */ /* 0x041fe40000410000 */
[----:B------:R-:W-:Y:S01]  /*1220*/  FMUL.FTZ R13, R17, R16 ;  /* 0x00000010110d7220 */ /* 0x000fe20000410000 */
[----:B------:R-:W-:Y:S05]  /*1230*/  BRA `(.L_x_6983) ;  /* 0x000000d000007947 */ /* 0x000fea0003800000 */
.L_x_6982:
[----:B------:R-:W0:Y:S08]  /*1240*/  MUFU.RCP R17, R17 ;  /* 0x0000001100117308 */ /* 0x000e300000001000 */
[----:B------:R-:W1:Y:S01]  /*1250*/  MUFU.RCP R16, R16 ;  /* 0x0000001000107308 */ /* 0x000e620000001000 */
[----:B0----5:R-:W-:-:S02]  /*1260*/  FMUL.FTZ R12, R12, R17 ;  /* 0x000000110c0c7220 */ /* 0x021fc40000410000 */
[----:B-1----:R-:W-:Y:S01]  /*1270*/  FMUL.FTZ R13, R13, R16 ;  /* 0x000000100d0d7220 */ /* 0x002fe20000410000 */
[----:B------:R-:W-:Y:S05]  /*1280*/  BRA `(.L_x_6983) ;  /* 0x0000008000007947 */ /* 0x000fea0003800000 */
.L_x_6981:
[----:B0-----:R-:W0:Y:S02]  /*1290*/  MUFU.RCP R16, R26 ;  /* 0x0000001a00107308 */ /* 0x001e240000001000 */
[----:B0-----:R-:W-:-:S04]  /*12a0*/  FMUL.FTZ R16, R21, R16 ;  /* 0x0000001015107220 */ /* 0x001fc80000410000 */
[-C--:B------:R-:W-:Y:S02]  /*12b0*/  FFMA.FTZ R17, R21, R16.reuse, R26 ;  /* 0x0000001015117223 */ /* 0x080fe4000001001a */
[-C--:B-----5:R-:W-:Y:S02]  /*12c0*/  FFMA.FTZ R22, R12, R16.reuse, R13 ;  /* 0x000000100c167223 */ /* 0x0a0fe4000001000d */
[----:B------:R-:W-:Y:S02]  /*12d0*/  FFMA.FTZ R16, R13, R16, -R12 ;  /* 0x000000100d107223 */ /* 0x000fe4000001080c */
[----:B------:R-:W0:Y:S02]  /*12e0*/  MUFU.RCP R17, R17 ;  /* 0x0000001100117308 */ /* 0x000e240000001000 */
[C---:B0-----:R-:W-:Y:S02]  /*12f0*/  FMUL.FTZ R12, R17.reuse, R22 ;  /* 0x00000016110c7220 */ /* 0x041fe40000410000 */
[----:B------:R-:W-:-:S04]  /*1300*/  FMUL.FTZ R13, R17, R16 ;  /* 0x00000010110d7220 */ /* 0x000fc80000410000 */
.L_x_6983:
[----:B------:R-:W-:Y:S05]  /*1310*/  BSYNC B0 ;  /* 0x0000000000007941 */ /* 0x000fea0003800000 */
.L_x_6980:
        /* <DEDUP_REMOVED lines=14> */
[-C--:B------:R-:W-:Y:S02]  /*1400*/  FFMA.FTZ R17, R19, R16.reuse, R21 ;  /* 0x0000001013117223 */ /* 0x080fe40000010015 */
[-C--:B------:R-:W-:Y:S02]  /*1410*/  FFMA.FTZ R18, R15, R16.reuse, R14 ;  /* 0x000000100f127223 */ /* 0x080fe4000001000e */
[----:B------:R-:W-:Y:S02]  /*1420*/  FFMA.FTZ R16, -R14, R16, R15 ;  /* 0x000000100e107223 */ /* 0x000fe4000001010f */
[----:B------:R-:W0:Y:S02]  /*1430*/  MUFU.RCP R17, R17 ;  /* 0x0000001100117308 */ /* 0x000e240000001000 */
[C---:B0-----:R-:W-:Y:S02]  /*1440*/  FMUL.FTZ R14, R17.reuse, R18 ;  /* 0x00000012110e7220 */ /* 0x041fe40000410000 */
[----:B------:R-:W-:Y:S01]  /*1450*/  FMUL.FTZ R15, R17, R16 ;  /* 0x00000010110f7220 */ /* 0x000fe20000410000 */
[----:B------:R-:W-:Y:S05]  /*1460*/  BRA `(.L_x_6987) ;  /* 0x000000d000007947 */ /* 0x000fea0003800000 */
.L_x_6986:
[----:B------:R-:W0:Y:S08]  /*1470*/  MUFU.RCP R17, R17 ;  /* 0x0000001100117308 */ /* 0x000e300000001000 */
[----:B------:R-:W1:Y:S01]  /*1480*/  MUFU.RCP R16, R16 ;  /* 0x0000001000107308 */ /* 0x000e620000001000 */
[----:B0-----:R-:W-:-:S02]  /*1490*/  FMUL.FTZ R14, R14, R17 ;  /* 0x000000110e0e7220 */ /* 0x001fc40000410000 */
[----:B-1----:R-:W-:Y:S01]  /*14a0*/  FMUL.FTZ R15, R15, R16 ;  /* 0x000000100f0f7220 */ /* 0x002fe20000410000 */
[----:B------:R-:W-:Y:S05]  /*14b0*/  BRA `(.L_x_6987) ;  /* 0x0000008000007947 */ /* 0x000fea0003800000 */
.L_x_6985:
[----:B------:R-:W0:Y:S02]  /*14c0*/  MUFU.RCP R16, R19 ;  /* 0x0000001300107308 */ /* 0x000e240000001000 */
[----:B0-----:R-:W-:-:S04]  /*14d0*/  FMUL.FTZ R16, R21, R16 ;  /* 0x0000001015107220 */ /* 0x001fc80000410000 */
[-C--:B------:R-:W-:Y:S02]  /*14e0*/  FFMA.FTZ R17, R21, R16.reuse, R19 ;  /* 0x0000001015117223 */ /* 0x080fe40000010013 */
[-C--:B------:R-:W-:Y:S02]  /*14f0*/  FFMA.FTZ R18, R14, R16.reuse, R15 ;  /* 0x000000100e127223 */ /* 0x080fe4000001000f */
[----:B------:R-:W-:Y:S02]  /*1500*/  FFMA.FTZ R16, R15, R16, -R14 ;  /* 0x000000100f107223 */ /* 0x000fe4000001080e */
[----:B------:R-:W0:Y:S02]  /*1510*/  MUFU.RCP R17, R17 ;  /* 0x0000001100117308 */ /* 0x000e240000001000 */
[C---:B0-----:R-:W-:Y:S02]  /*1520*/  FMUL.FTZ R14, R17.reuse, R18 ;  /* 0x00000012110e7220 */ /* 0x041fe40000410000 */
[----:B------:R-:W-:-:S04]  /*1530*/  FMUL.FTZ R15, R17, R16 ;  /* 0x00000010110f7220 */ /* 0x000fc80000410000 */
.L_x_6987:
[----:B------:R-:W-:Y:S05]  /*1540*/  BSYNC B0 ;  /* 0x0000000000007941 */ /* 0x000fea0003800000 */
.L_x_6984:
        /* <DEDUP_REMOVED lines=21> */
.L_x_6990:
[----:B------:R-:W0:Y:S08]  /*16a0*/  MUFU.RCP R9, R9 ;  /* 0x0000000900097308 */ /* 0x000e300000001000 */
[----:B------:R-:W1:Y:S01]  /*16b0*/  MUFU.RCP R8, R8 ;  /* 0x0000000800087308 */ /* 0x000e620000001000 */
[----:B0-----:R-:W-:-:S02]  /*16c0*/  FMUL.FTZ R4, R4, R9 ;  /* 0x0000000904047220 */ /* 0x001fc40000410000 */
[----:B-1----:R-:W-:Y:S01]  /*16d0*/  FMUL.FTZ R5, R5, R8 ;  /* 0x0000000805057220 */ /* 0x002fe20000410000 */
[----:B------:R-:W-:Y:S05]  /*16e0*/  BRA `(.L_x_6991) ;  /* 0x0000008000007947 */ /* 0x000fea0003800000 */
.L_x_6989:
        /* <DEDUP_REMOVED lines=8> */
.L_x_6991:
[----:B------:R-:W-:Y:S05]  /*1770*/  BSYNC B0 ;  /* 0x0000000000007941 */ /* 0x000fea0003800000 */
.L_x_6988:
        /* <DEDUP_REMOVED lines=21> */
.L_x_6994:
[----:B------:R-:W0:Y:S08]  /*18d0*/  MUFU.RCP R9, R9 ;  /* 0x0000000900097308 */ /* 0x000e300000001000 */
[----:B------:R-:W1:Y:S01]  /*18e0*/  MUFU.RCP R8, R8 ;  /* 0x0000000800087308 */ /* 0x000e620000001000 */
[----:B0-----:R-:W-:-:S02]  /*18f0*/  FMUL.FTZ R6, R6, R9 ;  /* 0x0000000906067220 */ /* 0x001fc40000410000 */
[----:B-1----:R-:W-:Y:S01]  /*1900*/  FMUL.FTZ R7, R7, R8 ;  /* 0x0000000807077220 */ /* 0x002fe20000410000 */
[----:B------:R-:W-:Y:S05]  /*1910*/  BRA `(.L_x_6995) ;  /* 0x0000008000007947 */ /* 0x000fea0003800000 */
.L_x_6993:
        /* <DEDUP_REMOVED lines=8> */
.L_x_6995:
[----:B------:R-:W-:Y:S05]  /*19a0*/  BSYNC B0 ;  /* 0x0000000000007941 */ /* 0x000fea0003800000 */
.L_x_6992:
[----:B------:R-:W-:-:S04]  /*19b0*/  IADD3 R8, P0, R2, UR10, RZ ;  /* 0x0000000a02087c10 */ /* 0x000fc8000ff1e0ff */
[----:B------:R-:W-:Y:S02]  /*19c0*/  IADD3.X R9, R20, UR11, RZ, P0, !PT ;  /* 0x0000000b14097c10 */ /* 0x000fe400087fe4ff */
[----:B------:R-:W-:-:S03]  /*19d0*/  IADD3 R0, P0, R0, c[0x0][0x0], RZ ;  /* 0x0000000000007a10 */ /* 0x000fc60007f1e0ff */
[----:B------:R0:W-:Y:S01]  /*19e0*/  STG.E.128 [R8.64], R12 ;  /* 0x0000000c08007986 */ /* 0x0001e2000c101d0e */
[----:B------:R-:W-:Y:S02]  /*19f0*/  SHF.L.U32 R2, R0, 0x2, RZ ;  /* 0x0000000200027819 */ /* 0x000fe400000006ff */
[----:B------:R-:W-:Y:S01]  /*1a00*/  IADD3.X R3, RZ, R3, RZ, P0, !PT ;  /* 0x00000003ff037210 */ /* 0x000fe200007fe4ff */
[----:B------:R0:W-:Y:S01]  /*1a10*/  STG.E.128 [R8.64+0x10], R4 ;  /* 0x0000100408007986 */ /* 0x0001e2000c101d0e */
[----:B------:R-:W-:Y:S02]  /*1a20*/  ISETP.GE.U32.AND P0, PT, R2, UR16, PT ;  /* 0x0000001002007c0c */ /* 0x000fe4000bf06070 */
[C---:B------:R-:W-:Y:S02]  /*1a30*/  SHF.L.U64.HI R2, R0.reuse, 0x2, R3 ;  /* 0x0000000200027819 */ /* 0x040fe40000010203 */
[----:B------:R-:W-:Y:S02]  /*1a40*/  ISETP.LT.U32.AND P1, PT, R0, 0x4000, PT ;  /* 0x000040000000780c */ /* 0x000fe40003f21070 */
[----:B------:R-:W-:-:S02]  /*1a50*/  ISETP.GE.AND.EX P0, PT, R2, UR12, PT, P0 ;  /* 0x0000000c02007c0c */ /* 0x000fc4000bf06300 */
[----:B------:R-:W-:-:S13]  /*1a60*/  ISETP.LT.U32.AND.EX P1, PT, R3, RZ, PT, P1 ;  /* 0x000000ff0300720c */ /* 0x000fda0003f21110 */
[----:B0-----:R-:W-:Y:S05]  /*1a70*/  @!P0 BRA P1, `(.L_x_6996) ;  /* 0xfffff5d000008947 */ /* 0x001fea000083ffff */
[----:B------:R-:W-:Y:S05]  /*1a80*/  EXIT ;  /* 0x000000000000794d */ /* 0x000fea0003800000 */
.L_x_6997:
        /* <DEDUP_REMOVED lines=15> */
.L_x_8087:


//--------------------- .text._ZN2at6native55_GLOBAL__N__de093ff9_22_ForeachBinaryOpList_cu_a911ec4325multi_tensor_apply_kernelINS1_18TensorListMetadataILi3EEENS1_24BinaryOpListAlphaFunctorIN3c107complexIdEELi3ELi2ELi2EEEJSt7dividesIS8_ES8_EEEvT_T0_DpT1_ --------------------------
	.section	.text._ZN2at6native55_GLOBAL__N__de093ff9_22_ForeachBinaryOpList_cu_a911ec4325multi_tensor_apply_kernelINS1_18TensorListMetadataILi3EEENS1_24BinaryOpListAlphaFunctorIN3c107complexIdEELi3ELi2ELi2EEEJSt7dividesIS8_ES8_EEEvT_T0_DpT1_,"ax",@progbits
	.sectioninfo	@"SHI_REGISTERS=62"
	.align	128
.text._ZN2at6native55_GLOBAL__N__de093ff9_22_ForeachBinaryOpList_cu_a911ec4325multi_tensor_apply_kernelINS1_18TensorListMetadataILi3EEENS1_24BinaryOpListAlphaFunctorIN3c107complexIdEELi3ELi2ELi2EEEJSt7dividesIS8_ES8_EEEvT_T0_DpT1_:
        .type           _ZN2at6native55_GLOBAL__N__de093ff9_22_ForeachBinaryOpList_cu_a911ec4325multi_tensor_apply_kernelINS1_18TensorListMetadataILi3EEENS1_24BinaryOpListAlphaFunctorIN3c107complexIdEELi3ELi2ELi2EEEJSt7dividesIS8_ES8_EEEvT_T0_DpT1_,@function
        .size           _ZN2at6native55_GLOBAL__N__de093ff9_22_ForeachBinaryOpList_cu_a911ec4325multi_tensor_apply_kernelINS1_18TensorListMetadataILi3EEENS1_24BinaryOpListAlphaFunctorIN3c107complexIdEELi3ELi2ELi2EEEJSt7dividesIS8_ES8_EEEvT_T0_DpT1_,(.L_x_8088 - _ZN2at6native55_GLOBAL__N__de093ff9_22_ForeachBinaryOpList_cu_a911ec4325multi_tensor_apply_kernelINS1_18TensorListMetadataILi3EEENS1_24BinaryOpListAlphaFunctorIN3c107complexIdEELi3ELi2ELi2EEEJSt7dividesIS8_ES8_EEEvT_T0_DpT1_)
        .other          _ZN2at6native55_GLOBAL__N__de093ff9_22_ForeachBinaryOpList_cu_a911ec4325multi_tensor_apply_kernelINS1_18TensorListMetadataILi3EEENS1_24BinaryOpListAlphaFunctorIN3c107complexIdEELi3ELi2ELi2EEEJSt7dividesIS8_ES8_EEEvT_T0_DpT1_,@"STO_CUDA_ENTRY STV_DEFAULT"
_ZN2at6native55_GLOBAL__N__de093ff9_22_ForeachBinaryOpList_cu_a911ec4325multi_tensor_apply_kernelINS1_18TensorListMetadataILi3EEENS1_24BinaryOpListAlphaFunctorIN3c107complexIdEELi3ELi2ELi2EEEJSt7dividesIS8_ES8_EEEvT_T0_DpT1_:
        /* <DEDUP_REMOVED lines=33> */
.L_x_7063:
[----:B01----:R-:W-:Y:S01]  /*0210*/  IADD3 R9, P1, R43, UR4, RZ ;  /* 0x000000042b097c10 */ /* 0x003fe2000ff3e0ff */
[C---:B------:R-:W-:Y:S01]  /*0220*/  IMAD R0, R42.reuse, 0x3, RZ ;  /* 0x000000032a007824 */ /* 0x040fe200078e02ff */
[----:B------:R-:W-:Y:S01]  /*0230*/  CS2R R6, SRZ ;  /* 0x0000000000067805 */ /* 0x000fe2000001ff00 */
[----:B------:R-:W-:Y:S01]  /*0240*/  CS2R R4, SRZ ;  /* 0x0000000000047805 */ /* 0x000fe2000001ff00 */
[C---:B------:R-:W-:Y:S01]  /*0250*/  ISETP.GE.U32.AND P0, PT, R9.reuse, 0x10000, PT ;  /* 0x000100000900780c */ /* 0x040fe20003f06070 */
[----:B------:R-:W-:Y:S01]  /*0260*/  IMAD.X R36, RZ, RZ, UR5, P1 ;  /* 0x00000005ff247e24 */ /* 0x000fe200088e06ff */
[----:B------:R-:W-:Y:S01]  /*0270*/  ISETP.LT.U32.AND P1, PT, R9, UR16, PT ;  /* 0x0000001009007c0c */ /* 0x000fe2000bf21070 */
[----:B------:R-:W-:Y:S01]  /*0280*/  CS2R R34, SRZ ;  /* 0x0000000000227805 */ /* 0x000fe2000001ff00 */
[----:B------:R-:W-:Y:S01]  /*0290*/  LEA R39, P6, R42, R9, 0x1 ;  /* 0x000000092a277211 */ /* 0x000fe200078c08ff */
[----:B------:R-:W-:Y:S01]  /*02a0*/  CS2R R32, SRZ ;  /* 0x0000000000207805 */ /* 0x000fe2000001ff00 */
[----:B------:R-:W-:-:S02]  /*02b0*/  ISETP.GE.U32.AND.EX P0, PT, R36, RZ, PT, P0 ;  /* 0x000000ff2400720c */ /* 0x000fc40003f06100 */
[----:B------:R-:W-:Y:S01]  /*02c0*/  IADD3 R37, P4, R0, R9, RZ ;  /* 0x0000000900257210 */ /* 0x000fe20007f9e0ff */
[----:B------:R-:W-:Y:S01]  /*02d0*/  IMAD.X R38, RZ, RZ, R36, P6 ;  /* 0x000000ffff267224 */ /* 0x000fe200030e0624 */
[----:B------:R-:W-:Y:S02]  /*02e0*/  ISETP.LT.AND.EX P0, PT, R36, UR12, !P0, P1 ;  /* 0x0000000c24007c0c */ /* 0x000fe4000c701310 */
[----:B------:R-:W-:-:S04]  /*02f0*/  IADD3 R41, P1, R9, c[0x0][0x0], RZ ;  /* 0x0000000009297a10 */ /* 0x000fc80007f3e0ff */
[C---:B------:R-:W-:Y:S01]  /*0300*/  ISETP.GE.U32.AND P3, PT, R41.reuse, 0x10000, PT ;  /* 0x000100002900780c */ /* 0x040fe20003f66070 */
[----:B------:R-:W-:Y:S01]  /*0310*/  IMAD.X R40, RZ, RZ, R36, P1 ;  /* 0x000000ffff287224 */ /* 0x000fe200008e0624 */
[----:B------:R-:W-:-:S04]  /*0320*/  ISETP.LT.U32.AND P1, PT, R41, UR16, PT ;  /* 0x0000001029007c0c */ /* 0x000fc8000bf21070 */
[C---:B------:R-:W-:Y:S02]  /*0330*/  ISETP.GE.U32.AND.EX P3, PT, R40.reuse, RZ, PT, P3 ;  /* 0x000000ff2800720c */ /* 0x040fe40003f66130 */
[C---:B------:R-:W-:Y:S02]  /*0340*/  @P0 LEA R2, P2, R9.reuse, UR6, 0x4 ;  /* 0x0000000609020c11 */ /* 0x040fe4000f8420ff */
[C---:B------:R-:W-:Y:S02]  /*0350*/  @P0 LEA R8, P5, R9.reuse, UR8, 0x4 ;  /* 0x0000000809080c11 */ /* 0x040fe4000f8a20ff */
[--C-:B------:R-:W-:Y:S02]  /*0360*/  @P0 LEA.HI.X R3, R9, UR7, R36.reuse, 0x4, P2 ;  /* 0x0000000709030c11 */ /* 0x100fe400090f2424 */
[----:B------:R-:W-:Y:S02]  /*0370*/  ISETP.GE.U32.AND P2, PT, R39, 0x10000, PT ;  /* 0x000100002700780c */ /* 0x000fe40003f46070 */
[----:B------:R-:W-:Y:S01]  /*0380*/  @P0 LEA.HI.X R9, R9, UR9, R36, 0x4, P5 ;  /* 0x0000000909090c11 */ /* 0x000fe2000a8f2424 */
[----:B------:R0:W5:Y:S01]  /*0390*/  @P0 LDG.E.128 R32, [R2.64] ;  /* 0x0000000e02200981 */ /* 0x000162000c1e1d00 */
[----:B------:R-:W-:-:S02]  /*03a0*/  ISETP.LT.AND.EX P1, PT, R40, UR12, !P3, P1 ;  /* 0x0000000c28007c0c */ /* 0x000fc4000df21310 */
[----:B------:R-:W-:Y:S01]  /*03b0*/  ISETP.LT.U32.AND P3, PT, R39, UR16, PT ;  /* 0x0000001027007c0c */ /* 0x000fe2000bf61070 */
[----:B------:R1:W2:Y:S01]  /*03c0*/  @P0 LDG.E.128 R4, [R8.64] ;  /* 0x0000000e08040981 */ /* 0x0002a2000c1e1d00 */
[C---:B------:R-:W-:Y:S01]  /*03d0*/  ISETP.GE.U32.AND.EX P2, PT, R38.reuse, RZ, PT, P2 ;  /* 0x000000ff2600720c */ /* 0x040fe20003f46120 */
[----:B------:R-:W-:Y:S01]  /*03e0*/  IMAD.X R36, RZ, RZ, R36, P4 ;  /* 0x000000ffff247224 */ /* 0x000fe200020e0624 */
[C---:B------:R-:W-:Y:S02]  /*03f0*/  ISETP.GE.U32.AND P4, PT, R37.reuse, 0x10000, PT ;  /* 0x000100002500780c */ /* 0x040fe40003f86070 */
[----:B------:R-:W-:Y:S02]  /*0400*/  ISETP.LT.AND.EX P2, PT, R38, UR12, !P2, P3 ;  /* 0x0000000c26007c0c */ /* 0x000fe4000d741330 */
[----:B------:R-:W-:Y:S02]  /*0410*/  ISETP.LT.U32.AND P3, PT, R37, UR16, PT ;  /* 0x0000001025007c0c */ /* 0x000fe4000bf61070 */
[----:B------:R-:W-:-:S02]  /*0420*/  ISETP.GE.U32.AND.EX P4, PT, R36, RZ, PT, P4 ;  /* 0x000000ff2400720c */ /* 0x000fc40003f86140 */
[C---:B------:R-:W-:Y:S02]  /*0430*/  @P1 LEA R10, P5, R41.reuse, UR6, 0x4 ;  /* 0x00000006290a1c11 */ /* 0x040fe4000f8a20ff */
[----:B------:R-:W-:Y:S02]  /*0440*/  ISETP.LT.AND.EX P3, PT, R36, UR12, !P4, P3 ;  /* 0x0000000c24007c0c */ /* 0x000fe4000e761330 */
[----:B------:R-:W-:-:S03]  /*0450*/  @P1 LEA.HI.X R11, R41, UR7, R40, 0x4, P5 ;  /* 0x00000007290b1c11 */ /* 0x000fc6000a8f2428 */
[----:B-1----:R-:W-:Y:S01]  /*0460*/  @P2 LEA R8, P5, R39, UR6, 0x4 ;  /* 0x0000000627082c11 */ /* 0x002fe2000f8a20ff */
[----:B------:R-:W-:Y:S01]  /*0470*/  CS2R R30, SRZ ;  /* 0x00000000001e7805 */ /* 0x000fe2000001ff00 */
[----:B0-----:R-:W-:Y:S01]  /*0480*/  @P1 LEA R2, P6, R41, UR8, 0x4 ;  /* 0x0000000829021c11 */ /* 0x001fe2000f8c20ff */
[----:B------:R-:W-:Y:S01]  /*0490*/  CS2R R28, SRZ ;  /* 0x00000000001c7805 */ /* 0x000fe2000001ff00 */
[----:B------:R-:W-:Y:S01]  /*04a0*/  CS2R R22, SRZ ;  /* 0x0000000000167805 */ /* 0x000fe2000001ff00 */
[----:B------:R-:W-:Y:S01]  /*04b0*/  CS2R R20, SRZ ;  /* 0x0000000000147805 */ /* 0x000fe2000001ff00 */
[----:B------:R-:W-:Y:S02]  /*04c0*/  @P2 LEA.HI.X R9, R39, UR7, R38, 0x4, P5 ;  /* 0x0000000727092c11 */ /* 0x000fe4000a8f2426 */
[----:B------:R-:W-:Y:S01]  /*04d0*/  @P1 LEA.HI.X R3, R41, UR9, R40, 0x4, P6 ;  /* 0x0000000929031c11 */ /* 0x000fe2000b0f2428 */
[----:B------:R0:W5:Y:S01]  /*04e0*/  @P1 LDG.E.128 R28, [R10.64] ;  /* 0x0000000e0a1c1981 */ /* 0x000162000c1e1d00 */
[----:B------:R-:W-:-:S02]  /*04f0*/  @P2 LEA R44, P4, R39, UR8, 0x4 ;  /* 0x00000008272c2c11 */ /* 0x000fc4000f8820ff */
[C---:B------:R-:W-:Y:S01]  /*0500*/  @P3 LEA R46, P5, R37.reuse, UR6, 0x4 ;  /* 0x00000006252e3c11 */ /* 0x040fe2000f8a20ff */
[----:B------:R1:W5:Y:S01]  /*0510*/  @P2 LDG.E.128 R20, [R8.64] ;  /* 0x0000000e08142981 */ /* 0x000362000c1e1d00 */
[----:B------:R-:W-:Y:S01]  /*0520*/  @P3 LEA R48, P6, R37, UR8, 0x4 ;  /* 0x0000000825303c11 */ /* 0x000fe2000f8c20ff */
[----:B------:R-:W-:Y:S01]  /*0530*/  CS2R R26, SRZ ;  /* 0x00000000001a7805 */ /* 0x000fe2000001ff00 */
[----:B------:R-:W-:Y:S01]  /*0540*/  CS2R R24, SRZ ;  /* 0x0000000000187805 */ /* 0x000fe2000001ff00 */
[----:B------:R-:W-:Y:S01]  /*0550*/  CS2R R18, SRZ ;  /* 0x0000000000127805 */ /* 0x000fe2000001ff00 */
[----:B------:R-:W-:Y:S01]  /*0560*/  CS2R R16, SRZ ;  /* 0x0000000000107805 */ /* 0x000fe2000001ff00 */
[----:B------:R-:W-:Y:S01]  /*0570*/  CS2R R14, SRZ ;  /* 0x00000000000e7805 */ /* 0x000fe2000001ff00 */
[----:B------:R-:W-:Y:S01]  /*0580*/  CS2R R12, SRZ ;  /* 0x00000000000c7805 */ /* 0x000fe2000001ff00 */
[----:B0-----:R-:W-:Y:S01]  /*0590*/  CS2R R10, SRZ ;  /* 0x00000000000a7805 */ /* 0x001fe2000001ff00 */
[----:B------:R-:W-:Y:S01]  /*05a0*/  @P2 LEA.HI.X R45, R39, UR9, R38, 0x4, P4 ;  /* 0x00000009272d2c11 */ /* 0x000fe2000a0f2426 */
[----:B-1----:R-:W-:Y:S01]  /*05b0*/  CS2R R8, SRZ ;  /* 0x0000000000087805 */ /* 0x002fe2000001ff00 */
[C-C-:B------:R-:W-:Y:S01]  /*05c0*/  @P3 LEA.HI.X R47, R37.reuse, UR7, R36.reuse, 0x4, P5 ;  /* 0x00000007252f3c11 */ /* 0x140fe2000a8f2424 */
[----:B------:R0:W5:Y:S01]  /*05d0*/  @P1 LDG.E.128 R24, [R2.64] ;  /* 0x0000000e02181981 */ /* 0x000162000c1e1d00 */
[----:B------:R-:W-:-:S03]  /*05e0*/  @P3 LEA.HI.X R49, R37, UR9, R36, 0x4, P6 ;  /* 0x0000000925313c11 */ /* 0x000fc6000b0f2424 */
[----:B------:R0:W5:Y:S04]  /*05f0*/  @P2 LDG.E.128 R16, [R44.64] ;  /* 0x0000000e2c102981 */ /* 0x000168000c1e1d00 */
[----:B------:R0:W5:Y:S04]  /*0600*/  @P3 LDG.E.128 R12, [R46.64] ;  /* 0x0000000e2e0c3981 */ /* 0x000168000c1e1d00 */
[----:B------:R0:W5:Y:S01]  /*0610*/  @P3 LDG.E.128 R8, [R48.64] ;  /* 0x0000000e30083981 */ /* 0x000162000c1e1d00 */
[----:B------:R-:W-:Y:S01]  /*0620*/  BSSY B1, `(.L_x_6999) ;  /* 0x000009a000017945 */ /* 0x000fe20003800000 */
[----:B--2---:R-:W1:-:S04]  /*0630*/  DMUL R54, R6, c[0x0][0xdb8] ;  /* 0x00036e0006367a28 */ /* 0x004e480000000000 */
[----:B------:R-:W2:-:S04]  /*0640*/  DMUL R56, R4, c[0x0][0xdb8] ;  /* 0x00036e0004387a28 */ /* 0x000e880000000000 */
[----:B-1----:R-:W-:-:S04]  /*0650*/  DFMA R54, R4, c[0x0][0xdb0], -R54 ;  /* 0x00036c0004367a2b */ /* 0x002fc80000000836 */
[----:B--2---:R-:W1:-:S06]  /*0660*/  DFMA R56, R6, c[0x0][0xdb0], R56 ;  /* 0x00036c0006387a2b */ /* 0x004e4c0000000038 */
[----:B-1----:R-:W1:-:S14]  /*0670*/  DSETP.GE.AND P4, PT, |R54|, |R56|, PT ;  /* 0x400000383600722a */ /* 0x002e5c0003f86200 */
[----:B-1----:R-:W-:Y:S05]  /*0680*/  @!P4 BRA `(.L_x_7000) ;  /* 0x000006400000c947 */ /* 0x002fea0003800000 */
[----:B0-----:R-:W-:-:S04]  /*0690*/  DSETP.NEU.AND P4, PT, |R56|, RZ, PT ;  /* 0x000000ff3800722a */ /* 0x001fc80003f8d200 */
[----:B------:R-:W0:-:S14]  /*06a0*/  DSETP.EQ.AND P5, PT, |R54|, RZ, PT ;  /* 0x000000ff3600722a */ /* 0x000e1c0003fa2200 */
[----:B0-----:R-:W-:Y:S05]  /*06b0*/  @!P4 BRA P5, `(.L_x_7001) ;  /* 0x000003000000c947 */ /* 0x001fea0002800000 */
[----:B------:R-:W0:Y:S01]  /*06c0*/  MUFU.RCP64H R3, R55 ;  /* 0x0000003700037308 */ /* 0x000e220000001800 */
        /* <DEDUP_REMOVED lines=19> */
[----:B-----5:R-:W-:Y:S05]  /*0800*/  CALL.REL.NOINC `($__internal_5_$__cuda_sm20_div_rn_f64_full) ;  /* 0x0000515000007944 */ /* 0x020fea0003c00000 */
[----:B------:R-:W-:Y:S02]  /*0810*/  IMAD.MOV.U32 R46, RZ, RZ, R2 ;  /* 0x000000ffff2e7224 */ /* 0x000fe400078e0002 */
[----:B------:R-:W-:Y:S02]  /*0820*/  IMAD.MOV.U32 R47, RZ, RZ, R3 ;  /* 0x000000ffff2f7224 */ /* 0x000fe400078e0003 */
.L_x_7003:
[----:B------:R-:W-:Y:S05]  /*0830*/  BSYNC B2 ;  /* 0x0000000000027941 */ /* 0x000fea0003800000 */
.L_x_7002:
[----:B------:R-:W0:Y:S01]  /*0840*/  DFMA R2, R56, R46, R54 ;  /* 0x0000002e3802722b */ /* 0x000e220000000036 */
[----:B------:R-:W-:Y:S05]  /*0850*/  BSSY B2, `(.L_x_7004) ;  /* 0x0000011000027945 */ /* 0x000fea0003800000 */
[----:B0-----:R-:W0:Y:S04]  /*0860*/  MUFU.RCP64H R5, R3 ;  /* 0x0000000300057308 */ /* 0x001e280000001800 */
[----:B------:R-:W-:-:S04]  /*0870*/  IADD3 R4, R3, 0x300402, RZ ;  /* 0x0030040203047810 */ /* 0x000fc80007ffe0ff */
[----:B------:R-:W-:Y:S02]  /*0880*/  FSETP.GEU.AND P4, PT, |R4|, 5.8789094863358348022e-39, PT ;  /* 0x004004020400780b */ /* 0x000fe40003f8e200 */
[----:B0-----:R-:W0:-:S06]  /*0890*/  DFMA R6, -R2, R4, 1 ;  /* 0x3ff000000206742b */ /* 0x001e0c0000000104 */
[----:B0-----:R-:W0:-:S06]  /*08a0*/  DFMA R6, R6, R6, R6 ;  /* 0x000000060606722b */ /* 0x001e0c0000000006 */
[----:B0-----:R-:W0:-:S06]  /*08b0*/  DFMA R6, R4, R6, R4 ;  /* 0x000000060406722b */ /* 0x001e0c0000000004 */
[----:B0-----:R-:W0:-:S06]  /*08c0*/  DFMA R44, -R2, R6, 1 ;  /* 0x3ff00000022c742b */ /* 0x001e0c0000000106 */
[----:B0-----:R0:W1:Y:S01]  /*08d0*/  DFMA R6, R6, R44, R6 ;  /* 0x0000002c0606722b */ /* 0x0010620000000006 */
[----:B------:R-:W-:Y:S05]  /*08e0*/  @P4 BRA `(.L_x_7005) ;  /* 0x0000007000004947 */ /* 0x000fea0003800000 */
[----:B------:R-:W-:Y:S01]  /*08f0*/  LOP3.LUT R0, R3, 0x7fffffff, RZ, 0xc0, !PT ;  /* 0x7fffffff03007812 */ /* 0x000fe200078ec0ff */
[----:B------:R-:W-:-:S03]  /*0900*/  IMAD.MOV.U32 R4, RZ, RZ, R2 ;  /* 0x000000ffff047224 */ /* 0x000fc600078e0002 */
[----:B------:R-:W-:Y:S02]  /*0910*/  IADD3 R2, R0, -0x100000, RZ ;  /* 0xfff0000000027810 */ /* 0x000fe40007ffe0ff */
[----:B------:R-:W-:Y:S02]  /*0920*/  MOV R0, 0x940 ;  /* 0x0000094000007802 */ /* 0x000fe40000000f00 */
[----:B01---5:R-:W-:Y:S05]  /*0930*/  CALL.REL.NOINC `($__internal_4_$__cuda_sm20_dblrcp_rn_slowpath_v3) ;  /* 0x00004d7000007944 */ /* 0x023fea0003c00000 */
[----:B------:R-:W-:Y:S01]  /*0940*/  MOV R6, R2 ;  /* 0x0000000200067202 */ /* 0x000fe20000000f00 */
[----:B------:R-:W-:Y:S02]  /*0950*/  IMAD.MOV.U32 R7, RZ, RZ, R3 ;  /* 0x000000ffff077224 */ /* 0x000fe400078e0003 */
.L_x_7005:
[----:B------:R-:W-:Y:S05]  /*0960*/  BSYNC B2 ;  /* 0x0000000000027941 */ /* 0x000fea0003800000 */
.L_x_7004:
[----:B-----5:R-:W2:-:S04]  /*0970*/  DFMA R2, R46, R34, R32 ;  /* 0x000000222e02722b */ /* 0x020e880000000020 */
[----:B------:R-:W3:-:S04]  /*0980*/  DFMA R34, R46, -R32, R34 ;  /* 0x800000202e22722b */ /* 0x000ec80000000022 */
[----:B-12---:R1:W2:-:S04]  /*0990*/  DMUL R32, R2, R6 ;  /* 0x0000000602207228 */ /* 0x0062880000000000 */
[----:B---3--:R1:W3:Y:S01]  /*09a0*/  DMUL R34, R34, R6 ;  /* 0x0000000622227228 */ /* 0x0082e20000000000 */
[----:B------:R-:W-:Y:S05]  /*09b0*/  BRA `(.L_x_7006) ;  /* 0x0000060000007947 */ /* 0x000fea0003800000 */
.L_x_7001:
[----:B------:R-:W0:Y:S01]  /*09c0*/  DADD R4, -RZ, |R54| ;  /* 0x00000000ff047229 */ /* 0x000e220000000536 */
[----:B------:R-:W-:Y:S01]  /*09d0*/  IMAD.MOV.U32 R2, RZ, RZ, 0x1 ;  /* 0x00000001ff027424 */ /* 0x000fe200078e00ff */
[----:B-----5:R-:W-:Y:S01]  /*09e0*/  FSETP.GEU.AND P5, PT, |R33|, 6.5827683646048100446e-37, PT ;  /* 0x036000002100780b */ /* 0x020fe20003fae200 */
[----:B------:R-:W-:Y:S03]  /*09f0*/  BSSY B2, `(.L_x_7007) ;  /* 0x0000011000027945 */ /* 0x000fe60003800000 */
[----:B0-----:R-:W0:Y:S02]  /*0a00*/  MUFU.RCP64H R3, R5 ;  /* 0x0000000500037308 */ /* 0x001e240000001800 */
[----:B0-----:R-:W0:-:S06]  /*0a10*/  DFMA R6, -|R54|, R2, 1 ;  /* 0x3ff000003606742b */ /* 0x001e0c0000000302 */
[----:B0-----:R-:W0:-:S06]  /*0a20*/  DFMA R6, R6, R6, R6 ;  /* 0x000000060606722b */ /* 0x001e0c0000000006 */
[----:B0-----:R-:W0:-:S06]  /*0a30*/  DFMA R6, R2, R6, R2 ;  /* 0x000000060206722b */ /* 0x001e0c0000000002 */
[----:B0-----:R-:W0:-:S06]  /*0a40*/  DFMA R2, -|R54|, R6, 1 ;  /* 0x3ff000003602742b */ /* 0x001e0c0000000306 */
[----:B0-----:R-:W0:-:S06]  /*0a50*/  DFMA R2, R6, R2, R6 ;  /* 0x000000020602722b */ /* 0x001e0c0000000006 */
[----:B0-----:R-:W0:-:S06]  /*0a60*/  DMUL R6, R2, R32 ;  /* 0x0000002002067228 */ /* 0x001e0c0000000000 */
[----:B0-----:R-:W0:-:S06]  /*0a70*/  DFMA R54, -|R54|, R6, R32 ;  /* 0x000000063636722b */ /* 0x001e0c0000000320 */
[----:B0-----:R-:W0:-:S10]  /*0a80*/  DFMA R2, R2, R54, R6 ;  /* 0x000000360202722b */ /* 0x001e140000000006 */
[----:B0-----:R-:W-:-:S05]  /*0a90*/  FFMA R0, RZ, R5, R3 ;  /* 0x00000005ff007223 */ /* 0x001fca0000000003 */
[----:B------:R-:W-:-:S13]  /*0aa0*/  FSETP.GT.AND P4, PT, |R0|, 1.469367938527859385e-39, PT ;  /* 0x001000000000780b */ /* 0x000fda0003f84200 */
[----:B------:R-:W-:Y:S05]  /*0ab0*/  @P4 BRA P5, `(.L_x_7008) ;  /* 0x0000004000004947 */ /* 0x000fea0002800000 */
[----:B------:R-:W-:Y:S01]  /*0ac0*/  IMAD.MOV.U32 R2, RZ, RZ, R32 ;  /* 0x000000ffff027224 */ /* 0x000fe200078e0020 */
[----:B------:R-:W-:Y:S01]  /*0ad0*/  MOV R0, 0xb00 ;  /* 0x00000b0000007802 */ /* 0x000fe20000000f00 */
[----:B------:R-:W-:Y:S02]  /*0ae0*/  IMAD.MOV.U32 R3, RZ, RZ, R33 ;  /* 0x000000ffff037224 */ /* 0x000fe400078e0021 */
[----:B------:R-:W-:Y:S05]  /*0af0*/  CALL.REL.NOINC `($__internal_5_$__cuda_sm20_div_rn_f64_full) ;  /* 0x00004e6000007944 */ /* 0x000fea0003c00000 */
.L_x_7008:
[----:B------:R-:W-:Y:S05]  /*0b00*/  BSYNC B2 ;  /* 0x0000000000027941 */ /* 0x000fea0003800000 */
.L_x_7007:
[----:B------:R-:W0:Y:S01]  /*0b10*/  DADD R4, -RZ, |R56| ;  /* 0x00000000ff047229 */ /* 0x000e220000000538 */
[----:B------:R-:W-:Y:S01]  /*0b20*/  IMAD.MOV.U32 R6, RZ, RZ, 0x1 ;  /* 0x00000001ff067424 */ /* 0x000fe200078e00ff */
[----:B------:R-:W-:Y:S01]  /*0b30*/  FSETP.GEU.AND P5, PT, |R35|, 6.5827683646048100446e-37, PT ;  /* 0x036000002300780b */ /* 0x000fe20003fae200 */
        /* <DEDUP_REMOVED lines=9> */
[----:B0-----:R0:W1:Y:S02]  /*0bd0*/  DFMA R6, R6, R56, R32 ;  /* 0x000000380606722b */ /* 0x0010640000000020 */
[----:B0-----:R-:W-:Y:S02]  /*0be0*/  IMAD.MOV.U32 R32, RZ, RZ, R2 ;  /* 0x000000ffff207224 */ /* 0x001fe400078e0002 */
[----:B------:R-:W-:-:S06]  /*0bf0*/  IMAD.MOV.U32 R33, RZ, RZ, R3 ;  /* 0x000000ffff217224 */ /* 0x000fcc00078e0003 */
[----:B-1----:R-:W-:-:S05]  /*0c00*/  FFMA R0, RZ, R5, R7 ;  /* 0x00000005ff007223 */ /* 0x002fca0000000007 */
[----:B------:R-:W-:-:S13]  /*0c10*/  FSETP.GT.AND P4, PT, |R0|, 1.469367938527859385e-39, PT ;  /* 0x001000000000780b */ /* 0x000fda0003f84200 */
[----:B------:R-:W-:Y:S05]  /*0c20*/  @P4 BRA P5, `(.L_x_7010) ;  /* 0x0000006000004947 */ /* 0x000fea0002800000 */
[----:B------:R-:W-:Y:S01]  /*0c30*/  IMAD.MOV.U32 R2, RZ, RZ, R34 ;  /* 0x000000ffff027224 */ /* 0x000fe200078e0022 */
[----:B------:R-:W-:Y:S01]  /*0c40*/  MOV R0, 0xc70 ;  /* 0x00000c7000007802 */ /* 0x000fe20000000f00 */
[----:B------:R-:W-:Y:S02]  /*0c50*/  IMAD.MOV.U32 R3, RZ, RZ, R35 ;  /* 0x000000ffff037224 */ /* 0x000fe400078e0023 */
[----:B------:R-:W-:Y:S05]  /*0c60*/  CALL.REL.NOINC `($__internal_5_$__cuda_sm20_div_rn_f64_full) ;  /* 0x00004cf000007944 */ /* 0x000fea0003c00000 */
[----:B------:R-:W-:Y:S02]  /*0c70*/  IMAD.MOV.U32 R6, RZ, RZ, R2 ;  /* 0x000000ffff067224 */ /* 0x000fe400078e0002 */
[----:B------:R-:W-:Y:S02]  /*0c80*/  IMAD.MOV.U32 R7, RZ, RZ, R3 ;  /* 0x000000ffff077224 */ /* 0x000fe400078e0003 */
.L_x_7010:
[----:B------:R-:W-:Y:S05]  /*0c90*/  BSYNC B2 ;  /* 0x0000000000027941 */ /* 0x000fea0003800000 */
.L_x_7009:
[----:B------:R-:W-:Y:S02]  /*0ca0*/  IMAD.MOV.U32 R34, RZ, RZ, R6 ;  /* 0x000000ffff227224 */ /* 0x000fe400078e0006 */
[----:B------:R-:W-:Y:S01]  /*0cb0*/  IMAD.MOV.U32 R35, RZ, RZ, R7 ;  /* 0x000000ffff237224 */ /* 0x000fe200078e0007 */
[----:B------:R-:W-:Y:S05]  /*0cc0*/  BRA `(.L_x_7006) ;  /* 0x000002f000007947 */ /* 0x000fea0003800000 */
.L_x_7000:
[----:B0-----:R-:W0:Y:S01]  /*0cd0*/  MUFU.RCP64H R3, R57 ;  /* 0x0000003900037308 */ /* 0x001e220000001800 */
[----:B------:R-:W-:Y:S01]  /*0ce0*/  MOV R2, 0x1 ;  /* 0x0000000100027802 */ /* 0x000fe20000000f00 */
[----:B------:R-:W-:Y:S01]  /*0cf0*/  BSSY B2, `(.L_x_7011) ;  /* 0x0000015000027945 */ /* 0x000fe20003800000 */
[----:B------:R-:W-:-:S04]  /*0d00*/  FSETP.GEU.AND P5, PT, |R55|, 6.5827683646048100446e-37, PT ;  /* 0x036000003700780b */ /* 0x000fc80003fae200 */
        /* <DEDUP_REMOVED lines=19> */
.L_x_7012:
[----:B------:R-:W-:Y:S05]  /*0e40*/  BSYNC B2 ;  /* 0x0000000000027941 */ /* 0x000fea0003800000 */
.L_x_7011:
        /* <DEDUP_REMOVED lines=16> */
[----:B------:R-:W-:Y:S02]  /*0f50*/  IMAD.MOV.U32 R6, RZ, RZ, R2 ;  /* 0x000000ffff067224 */ /* 0x000fe400078e0002 */
[----:B------:R-:W-:Y:S02]  /*0f60*/  IMAD.MOV.U32 R7, RZ, RZ, R3 ;  /* 0x000000ffff077224 */ /* 0x000fe400078e0003 */
.L_x_7014:
[----:B------:R-:W-:Y:S05]  /*0f70*/  BSYNC B2 ;  /* 0x0000000000027941 */ /* 0x000fea0003800000 */
.L_x_7013:
[----:B-----5:R-:W2:-:S04]  /*0f80*/  DFMA R2, R46, R32, R34 ;  /* 0x000000202e02722b */ /* 0x020e880000000022 */
[----:B------:R-:W3:-:S04]  /*0f90*/  DFMA R34, R46, R34, -R32 ;  /* 0x000000222e22722b */ /* 0x000ec80000000820 */
[----:B-12---:R1:W2:-:S04]  /*0fa0*/  DMUL R32, R2, R6 ;  /* 0x0000000602207228 */ /* 0x0062880000000000 */
[----:B---3--:R1:W3:-:S06]  /*0fb0*/  DMUL R34, R34, R6 ;  /* 0x0000000622227228 */ /* 0x0082cc0000000000 */
.L_x_7006:
[----:B--2---:R-:W-:Y:S05]  /*0fc0*/  BSYNC B1 ;  /* 0x0000000000017941 */ /* 0x004fea0003800000 */
.L_x_6999:
[----:B-1----:R-:W1:Y:S01]  /*0fd0*/  DMUL R2, R26, c[0x0][0xdb8] ;  /* 0x00036e001a027a28 */ /* 0x002e620000000000 */
[----:B------:R-:W-:Y:S03]  /*0fe0*/  BSSY B1, `(.L_x_7015) ;  /* 0x0000095000017945 */ /* 0x000fe60003800000 */
[----:B------:R-:W2:-:S04]  /*0ff0*/  DMUL R4, R24, c[0x0][0xdb8] ;  /* 0x00036e0018047a28 */ /* 0x000e880000000000 */
[----:B-1----:R-:W-:-:S04]  /*1000*/  DFMA R24, R24, c[0x0][0xdb0], -R2 ;  /* 0x00036c0018187a2b */ /* 0x002fc80000000802 */
[----:B--2---:R-:W1:-:S06]  /*1010*/  DFMA R26, R26, c[0x0][0xdb0], R4 ;  /* 0x00036c001a1a7a2b */ /* 0x004e4c0000000004 */
[----:B-1----:R-:W1:-:S14]  /*1020*/  DSETP.GE.AND P4, PT, |R24|, |R26|, PT ;  /* 0x4000001a1800722a */ /* 0x002e5c0003f86200 */
[----:B-1----:R-:W-:Y:S05]  /*1030*/  @!P4 BRA `(.L_x_7016) ;  /* 0x000006100000c947 */ /* 0x002fea0003800000 */
[----:B------:R-:W-:-:S04]  /*1040*/  DSETP.NEU.AND P4, PT, |R26|, RZ, PT ;  /* 0x000000ff1a00722a */ /* 0x000fc80003f8d200 */
[----:B------:R-:W1:-:S14]  /*1050*/  DSETP.EQ.AND P5, PT, |R24|, RZ, PT ;  /* 0x000000ff1800722a */ /* 0x000e5c0003fa2200 */
[----:B-1----:R-:W-:Y:S05]  /*1060*/  @!P4 BRA P5, `(.L_x_7017) ;  /* 0x000002f00000c947 */ /* 0x002fea0002800000 */
[----:B------:R-:W1:Y:S01]  /*1070*/  MUFU.RCP64H R3, R25 ;  /* 0x0000001900037308 */ /* 0x000e620000001800 */
[----:B------:R-:W-:Y:S01]  /*1080*/  IMAD.MOV.U32 R2, RZ, RZ, 0x1 ;  /* 0x00000001ff027424 */ /* 0x000fe200078e00ff */
[----:B------:R-:W-:Y:S01]  /*1090*/  FSETP.GEU.AND P5, PT, |R27|, 6.5827683646048100446e-37, PT ;  /* 0x036000001b00780b */ /* 0x000fe20003fae200 */
[----:B------:R-:W-:Y:S04]  /*10a0*/  BSSY B2, `(.L_x_7018) ;  /* 0x0000014000027945 */ /* 0x000fe80003800000 */
[----:B-1----:R-:W1:-:S06]  /*10b0*/  DFMA R4, -R24, R2, 1 ;  /* 0x3ff000001804742b */ /* 0x002e4c0000000102 */
[----:B-1----:R-:W1:-:S06]  /*10c0*/  DFMA R4, R4, R4, R4 ;  /* 0x000000040404722b */ /* 0x002e4c0000000004 */
[----:B-1----:R-:W1:-:S06]  /*10d0*/  DFMA R4, R2, R4, R2 ;  /* 0x000000040204722b */ /* 0x002e4c0000000002 */
[----:B-1----:R-:W1:-:S06]  /*10e0*/  DFMA R2, -R24, R4, 1 ;  /* 0x3ff000001802742b */ /* 0x002e4c0000000104 */
[----:B-1----:R-:W1:-:S06]  /*10f0*/  DFMA R2, R4, R2, R4 ;  /* 0x000000020402722b */ /* 0x002e4c0000000004 */
[----:B-1----:R-:W1:-:S06]  /*1100*/  DMUL R46, R26, R2 ;  /* 0x000000021a2e7228 */ /* 0x002e4c0000000000 */
[----:B-1----:R-:W1:-:S06]  /*1110*/  DFMA R4, -R24, R46, R26 ;  /* 0x0000002e1804722b */ /* 0x002e4c000000011a */
[----:B-1----:R-:W1:-:S10]  /*1120*/  DFMA R46, R2, R4, R46 ;  /* 0x00000004022e722b */ /* 0x002e54000000002e */
[----:B-1----:R-:W-:-:S05]  /*1130*/  FFMA R0, RZ, R25, R47 ;  /* 0x00000019ff007223 */ /* 0x002fca000000002f */
[----:B------:R-:W-:-:S13]  /*1140*/  FSETP.GT.AND P4, PT, |R0|, 1.469367938527859385e-39, PT ;  /* 0x001000000000780b */ /* 0x000fda0003f84200 */
[----:B------:R-:W-:Y:S05]  /*1150*/  @P4 BRA P5, `(.L_x_7019) ;  /* 0x0000008000004947 */ /* 0x000fea0002800000 */
[----:B------:R-:W-:Y:S01]  /*1160*/  IMAD.MOV.U32 R2, RZ, RZ, R26 ;  /* 0x000000ffff027224 */ /* 0x000fe200078e001a */
[----:B------:R-:W-:Y:S01]  /*1170*/  MOV R5, R25 ;  /* 0x0000001900057202 */ /* 0x000fe20000000f00 */
[----:B------:R-:W-:Y:S01]  /*1180*/  IMAD.MOV.U32 R3, RZ, RZ, R27 ;  /* 0x000000ffff037224 */ /* 0x000fe200078e001b */
[----:B------:R-:W-:Y:S01]  /*1190*/  MOV R0, 0x11c0 ;  /* 0x000011c000007802 */ /* 0x000fe20000000f00 */
[----:B------:R-:W-:Y:S02]  /*11a0*/  IMAD.MOV.U32 R4, RZ, RZ, R24 ;  /* 0x000000ffff047224 */ /* 0x000fe400078e0018 */
[----:B0--3--:R-:W-:Y:S05]  /*11b0*/  CALL.REL.NOINC `($__internal_5_$__cuda_sm20_div_rn_f64_full) ;  /* 0x000047a000007944 */ /* 0x009fea0003c00000 */
[----:B------:R-:W-:Y:S02]  /*11c0*/  IMAD.MOV.U32 R46, RZ, RZ, R2 ;  /* 0x000000ffff2e7224 */ /* 0x000fe400078e0002 */
[----:B------:R-:W-:Y:S02]  /*11d0*/  IMAD.MOV.U32 R47, RZ, RZ, R3 ;  /* 0x000000ffff2f7224 */ /* 0x000fe400078e0003 */
.L_x_7019:
[----:B------:R-:W-:Y:S05]  /*11e0*/  BSYNC B2 ;  /* 0x0000000000027941 */ /* 0x000fea0003800000 */
.L_x_7018:
[----:B------:R-:W1:Y:S01]  /*11f0*/  DFMA R24, R26, R46, R24 ;  /* 0x0000002e1a18722b */ /* 0x000e620000000018 */
[----:B------:R-:W-:Y:S05]  /*1200*/  BSSY B2, `(.L_x_7020) ;  /* 0x0000010000027945 */ /* 0x000fea0003800000 */
[----:B-1----:R-:W1:Y:S04]  /*1210*/  MUFU.RCP64H R3, R25 ;  /* 0x0000001900037308 */ /* 0x002e680000001800 */
[----:B------:R-:W-:-:S04]  /*1220*/  IADD3 R2, R25, 0x300402, RZ ;  /* 0x0030040219027810 */ /* 0x000fc80007ffe0ff */
[----:B------:R-:W-:Y:S02]  /*1230*/  FSETP.GEU.AND P4, PT, |R2|, 5.8789094863358348022e-39, PT ;  /* 0x004004020200780b */ /* 0x000fe40003f8e200 */
[----:B-1----:R-:W1:-:S06]  /*1240*/  DFMA R4, -R24, R2, 1 ;  /* 0x3ff000001804742b */ /* 0x002e4c0000000102 */
[----:B-1----:R-:W1:-:S06]  /*1250*/  DFMA R4, R4, R4, R4 ;  /* 0x000000040404722b */ /* 0x002e4c0000000004 */
[----:B-1----:R-:W1:-:S06]  /*1260*/  DFMA R4, R2, R4, R2 ;  /* 0x000000040204722b */ /* 0x002e4c0000000002 */
[----:B-1----:R-:W1:-:S06]  /*1270*/  DFMA R6, -R24, R4, 1 ;  /* 0x3ff000001806742b */ /* 0x002e4c0000000104 */
[----:B-1----:R1:W2:Y:S01]  /*1280*/  DFMA R2, R4, R6, R4 ;  /* 0x000000060402722b */ /* 0x0022a20000000004 */
[----:B------:R-:W-:Y:S05]  /*1290*/  @P4 BRA `(.L_x_7021) ;  /* 0x0000006000004947 */ /* 0x000fea0003800000 */
[----:B--2---:R-:W-:Y:S01]  /*12a0*/  LOP3.LUT R2, R25, 0x7fffffff, RZ, 0xc0, !PT ;  /* 0x7fffffff19027812 */ /* 0x004fe200078ec0ff */
[----:B-1----:R-:W-:Y:S01]  /*12b0*/  IMAD.MOV.U32 R4, RZ, RZ, R24 ;  /* 0x000000ffff047224 */ /* 0x002fe200078e0018 */
[----:B------:R-:W-:Y:S01]  /*12c0*/  MOV R0, 0x1300 ;  /* 0x0000130000007802 */ /* 0x000fe20000000f00 */
[----:B------:R-:W-:Y:S01]  /*12d0*/  IMAD.MOV.U32 R3, RZ, RZ, R25 ;  /* 0x000000ffff037224 */ /* 0x000fe200078e0019 */
[----:B------:R-:W-:Y:S02]  /*12e0*/  IADD3 R2, R2, -0x100000, RZ ;  /* 0xfff0000002027810 */ /* 0x000fe40007ffe0ff */
[----:B0--3--:R-:W-:Y:S05]  /*12f0*/  CALL.REL.NOINC `($__internal_4_$__cuda_sm20_dblrcp_rn_slowpath_v3) ;  /* 0x000043b000007944 */ /* 0x009fea0003c00000 */
.L_x_7021:
[----:B------:R-:W-:Y:S05]  /*1300*/  BSYNC B2 ;  /* 0x0000000000027941 */ /* 0x000fea0003800000 */
.L_x_7020:
[----:B------:R-:W4:-:S04]  /*1310*/  DFMA R24, R46, R30, R28 ;  /* 0x0000001e2e18722b */ /* 0x000f08000000001c */
[----:B------:R-:W5:-:S04]  /*1320*/  DFMA R26, R46, -R28, R30 ;  /* 0x8000001c2e1a722b */ /* 0x000f48000000001e */
[----:B--2-4-:R2:W4:-:S04]  /*1330*/  DMUL R24, R24, R2 ;  /* 0x0000000218187228 */ /* 0x0145080000000000 */
[----:B-----5:R2:W0:Y:S01]  /*1340*/  DMUL R26, R26, R2 ;  /* 0x000000021a1a7228 */ /* 0x0204220000000000 */
[----:B------:R-:W-:Y:S05]  /*1350*/  BRA `(.L_x_7022) ;  /* 0x000005d000007947 */ /* 0x000fea0003800000 */
.L_x_7017:
[----:B------:R-:W1:Y:S01]  /*1360*/  DADD R4, -RZ, |R24| ;  /* 0x00000000ff047229 */ /* 0x000e620000000518 */
[----:B------:R-:W-:Y:S01]  /*1370*/  IMAD.MOV.U32 R2, RZ, RZ, 0x1 ;  /* 0x00000001ff027424 */ /* 0x000fe200078e00ff */
[----:B------:R-:W-:Y:S01]  /*1380*/  FSETP.GEU.AND P5, PT, |R29|, 6.5827683646048100446e-37, PT ;  /* 0x036000001d00780b */ /* 0x000fe20003fae200 */
[----:B------:R-:W-:Y:S03]  /*1390*/  BSSY B2, `(.L_x_7023) ;  /* 0x0000011000027945 */ /* 0x000fe60003800000 */
[----:B-1----:R-:W1:Y:S02]  /*13a0*/  MUFU.RCP64H R3, R5 ;  /* 0x0000000500037308 */ /* 0x002e640000001800 */
[----:B-1----:R-:W1:-:S06]  /*13b0*/  DFMA R6, -|R24|, R2, 1 ;  /* 0x3ff000001806742b */ /* 0x002e4c0000000302 */
[----:B-1----:R-:W1:-:S06]  /*13c0*/  DFMA R6, R6, R6, R6 ;  /* 0x000000060606722b */ /* 0x002e4c0000000006 */
[----:B-1----:R-:W1:-:S06]  /*13d0*/  DFMA R6, R2, R6, R2 ;  /* 0x000000060206722b */ /* 0x002e4c0000000002 */
[----:B-1----:R-:W1:-:S06]  /*13e0*/  DFMA R2, -|R24|, R6, 1 ;  /* 0x3ff000001802742b */ /* 0x002e4c0000000306 */
[----:B-1----:R-:W1:-:S06]  /*13f0*/  DFMA R2, R6, R2, R6 ;  /* 0x000000020602722b */ /* 0x002e4c0000000006 */
[----:B-1----:R-:W1:-:S06]  /*1400*/  DMUL R6, R2, R28 ;  /* 0x0000001c02067228 */ /* 0x002e4c0000000000 */
[----:B-1----:R-:W1:-:S06]  /*1410*/  DFMA R24, -|R24|, R6, R28 ;  /* 0x000000061818722b */ /* 0x002e4c000000031c */
[----:B-1----:R-:W1:-:S10]  /*1420*/  DFMA R2, R2, R24, R6 ;  /* 0x000000180202722b */ /* 0x002e540000000006 */
[----:B-1----:R-:W-:-:S05]  /*1430*/  FFMA R0, RZ, R5, R3 ;  /* 0x00000005ff007223 */ /* 0x002fca0000000003 */
[----:B------:R-:W-:-:S13]  /*1440*/  FSETP.GT.AND P4, PT, |R0|, 1.469367938527859385e-39, PT ;  /* 0x001000000000780b */ /* 0x000fda0003f84200 */
[----:B------:R-:W-:Y:S05]  /*1450*/  @P4 BRA P5, `(.L_x_7024) ;  /* 0x0000004000004947 */ /* 0x000fea0002800000 */
[----:B------:R-:W-:Y:S01]  /*1460*/  IMAD.MOV.U32 R2, RZ, RZ, R28 ;  /* 0x000000ffff027224 */ /* 0x000fe200078e001c */
[----:B------:R-:W-:Y:S01]  /*1470*/  MOV R0, 0x14a0 ;  /* 0x000014a000007802 */ /* 0x000fe20000000f00 */
[----:B------:R-:W-:Y:S02]  /*1480*/  IMAD.MOV.U32 R3, RZ, RZ, R29 ;  /* 0x000000ffff037224 */ /* 0x000fe400078e001d */
[----:B0--3--:R-:W-:Y:S05]  /*1490*/  CALL.REL.NOINC `($__internal_5_$__cuda_sm20_div_rn_f64_full) ;  /* 0x000044c000007944 */ /* 0x009fea0003c00000 */
.L_x_7024:
[----:B------:R-:W-:Y:S05]  /*14a0*/  BSYNC B2 ;  /* 0x0000000000027941 */ /* 0x000fea0003800000 */
.L_x_7023:
        /* <DEDUP_REMOVED lines=12> */
[----:B-1----:R1:W2:Y:S02]  /*1570*/  DFMA R26, R6, R26, R24 ;  /* 0x0000001a061a722b */ /* 0x0022a40000000018 */
[----:B-1----:R-:W-:Y:S02]  /*1580*/  IMAD.MOV.U32 R24, RZ, RZ, R2 ;  /* 0x000000ffff187224 */ /* 0x002fe400078e0002 */
[----:B------:R-:W-:-:S06]  /*1590*/  IMAD.MOV.U32 R25, RZ, RZ, R3 ;  /* 0x000000ffff197224 */ /* 0x000fcc00078e0003 */
[----:B--2---:R-:W-:-:S05]  /*15a0*/  FFMA R0, RZ, R5, R27 ;  /* 0x00000005ff007223 */ /* 0x004fca000000001b */
[----:B------:R-:W-:-:S13]  /*15b0*/  FSETP.GT.AND P4, PT, |R0|, 1.469367938527859385e-39, PT ;  /* 0x001000000000780b */ /* 0x000fda0003f84200 */
[----:B------:R-:W-:Y:S05]  /*15c0*/  @P4 BRA P5, `(.L_x_7026) ;  /* 0x0000006000004947 */ /* 0x000fea0002800000 */
[----:B------:R-:W-:Y:S01]  /*15d0*/  IMAD.MOV.U32 R2, RZ, RZ, R30 ;  /* 0x000000ffff027224 */ /* 0x000fe200078e001e */
[----:B------:R-:W-:Y:S01]  /*15e0*/  MOV R0, 0x1610 ;  /* 0x0000161000007802 */ /* 0x000fe20000000f00 */
[----:B------:R-:W-:Y:S02]  /*15f0*/  IMAD.MOV.U32 R3, RZ, RZ, R31 ;  /* 0x000000ffff037224 */ /* 0x000fe400078e001f */
[----:B0--3--:R-:W-:Y:S05]  /*1600*/  CALL.REL.NOINC `($__internal_5_$__cuda_sm20_div_rn_f64_full) ;  /* 0x0000435000007944 */ /* 0x009fea0003c00000 */
[----:B------:R-:W-:Y:S01]  /*1610*/  IMAD.MOV.U32 R26, RZ, RZ, R2 ;  /* 0x000000ffff1a7224 */ /* 0x000fe200078e0002 */
[----:B------:R-:W-:Y:S02]  /*1620*/  MOV R27, R3 ;  /* 0x00000003001b7202 */ /* 0x000fe40000000f00 */
.L_x_7026:
[----:B------:R-:W-:Y:S05]  /*1630*/  BSYNC B2 ;  /* 0x0000000000027941 */ /* 0x000fea0003800000 */
.L_x_7025:
[----:B------:R-:W-:Y:S05]  /*1640*/  BRA `(.L_x_7022) ;  /* 0x000002e000007947 */ /* 0x000fea0003800000 */
.L_x_7016:
        /* <DEDUP_REMOVED lines=16> */
[----:B------:R-:W-:Y:S01]  /*1750*/  MOV R0, 0x17a0 ;  /* 0x000017a000007802 */ /* 0x000fe20000000f00 */
[----:B------:R-:W-:Y:S02]  /*1760*/  IMAD.MOV.U32 R3, RZ, RZ, R25 ;  /* 0x000000ffff037224 */ /* 0x000fe400078e0019 */
[----:B------:R-:W-:Y:S02]  /*1770*/  IMAD.MOV.U32 R4, RZ, RZ, R26 ;  /* 0x000000ffff047224 */ /* 0x000fe400078e001a */
[----:B------:R-:W-:Y:S02]  /*1780*/  IMAD.MOV.U32 R5, RZ, RZ, R27 ;  /* 0x000000ffff057224 */ /* 0x000fe400078e001b */
[----:B0--3--:R-:W-:Y:S05]  /*1790*/  CALL.REL.NOINC `($__internal_5_$__cuda_sm20_div_rn_f64_full) ;  /* 0x000041c000007944 */ /* 0x009fea0003c00000 */
[----:B------:R-:W-:Y:S02]  /*17a0*/  IMAD.MOV.U32 R46, RZ, RZ, R2 ;  /* 0x000000ffff2e7224 */ /* 0x000fe400078e0002 */
[----:B------:R-:W-:Y:S02]  /*17b0*/  IMAD.MOV.U32 R47, RZ, RZ, R3 ;  /* 0x000000ffff2f7224 */ /* 0x000fe400078e0003 */
.L_x_7028:
[----:B------:R-:W-:Y:S05]  /*17c0*/  BSYNC B2 ;  /* 0x0000000000027941 */ /* 0x000fea0003800000 */
.L_x_7027:
        /* <DEDUP_REMOVED lines=17> */
.L_x_7030:
[----:B------:R-:W-:Y:S05]  /*18e0*/  BSYNC B2 ;  /* 0x0000000000027941 */ /* 0x000fea0003800000 */
.L_x_7029:
[----:B------:R-:W4:-:S04]  /*18f0*/  DFMA R24, R46, R28, R30 ;  /* 0x0000001c2e18722b */ /* 0x000f08000000001e */
[----:B------:R-:W5:-:S04]  /*1900*/  DFMA R26, R46, R30, -R28 ;  /* 0x0000001e2e1a722b */ /* 0x000f48000000081c */
[----:B--2-4-:R2:W4:-:S04]  /*1910*/  DMUL R24, R24, R2 ;  /* 0x0000000218187228 */ /* 0x0145080000000000 */
[----:B-----5:R2:W0:-:S06]  /*1920*/  DMUL R26, R26, R2 ;  /* 0x000000021a1a7228 */ /* 0x02040c0000000000 */
.L_x_7022:
[----:B----4-:R-:W-:Y:S05]  /*1930*/  BSYNC B1 ;  /* 0x0000000000017941 */ /* 0x010fea0003800000 */
.L_x_7015:
[----:B--2---:R-:W2:Y:S01]  /*1940*/  DMUL R2, R18, c[0x0][0xdb8] ;  /* 0x00036e0012027a28 */ /* 0x004ea20000000000 */
[----:B------:R-:W-:Y:S03]  /*1950*/  BSSY B1, `(.L_x_7031) ;  /* 0x0000095000017945 */ /* 0x000fe60003800000 */
[----:B-1----:R-:W1:-:S04]  /*1960*/  DMUL R4, R16, c[0x0][0xdb8] ;  /* 0x00036e0010047a28 */ /* 0x002e480000000000 */
[----:B--2---:R-:W-:-:S04]  /*1970*/  DFMA R16, R16, c[0x0][0xdb0], -R2 ;  /* 0x00036c0010107a2b */ /* 0x004fc80000000802 */
[----:B-1----:R-:W1:-:S06]  /*1980*/  DFMA R18, R18, c[0x0][0xdb0], R4 ;  /* 0x00036c0012127a2b */ /* 0x002e4c0000000004 */
        /* <DEDUP_REMOVED lines=28> */
.L_x_7035:
[----:B------:R-:W-:Y:S05]  /*1b50*/  BSYNC B2 ;  /* 0x0000000000027941 */ /* 0x000fea0003800000 */
.L_x_7034:
        /* <DEDUP_REMOVED lines=17> */
.L_x_7037:
[----:B------:R-:W-:Y:S05]  /*1c70*/  BSYNC B2 ;  /* 0x0000000000027941 */ /* 0x000fea0003800000 */
.L_x_7036:
[----:B------:R-:W4:-:S04]  /*1c80*/  DFMA R16, R28, R22, R20 ;  /* 0x000000161c10722b */ /* 0x000f080000000014 */
[----:B------:R-:W5:-:S04]  /*1c90*/  DFMA R18, R28, -R20, R22 ;  /* 0x800000141c12722b */ /* 0x000f480000000016 */
[----:B--2-4-:R2:W4:-:S04]  /*1ca0*/  DMUL R16, R16, R2 ;  /* 0x0000000210107228 */ /* 0x0145080000000000 */
[----:B-----5:R2:W1:Y:S01]  /*1cb0*/  DMUL R18, R18, R2 ;  /* 0x0000000212127228 */ /* 0x0204620000000000 */
[----:B------:R-:W-:Y:S05]  /*1cc0*/  BRA `(.L_x_7038) ;  /* 0x000005d000007947 */ /* 0x000fea0003800000 */
.L_x_7033:
        /* <DEDUP_REMOVED lines=20> */
.L_x_7040:
[----:B------:R-:W-:Y:S05]  /*1e10*/  BSYNC B2 ;  /* 0x0000000000027941 */ /* 0x000fea0003800000 */
.L_x_7039:
        /* <DEDUP_REMOVED lines=24> */
.L_x_7042:
[----:B------:R-:W-:Y:S05]  /*1fa0*/  BSYNC B2 ;  /* 0x0000000000027941 */ /* 0x000fea0003800000 */
.L_x_7041:
[----:B------:R-:W-:Y:S05]  /*1fb0*/  BRA `(.L_x_7038) ;  /* 0x000002e000007947 */ /* 0x000fea0003800000 */
.L_x_7032:
        /* <DEDUP_REMOVED lines=23> */
.L_x_7044:
[----:B------:R-:W-:Y:S05]  /*2130*/  BSYNC B2 ;  /* 0x0000000000027941 */ /* 0x000fea0003800000 */
.L_x_7043:
        /* <DEDUP_REMOVED lines=17> */
.L_x_7046:
[----:B------:R-:W-:Y:S05]  /*2250*/  BSYNC B2 ;  /* 0x0000000000027941 */ /* 0x000fea0003800000 */
.L_x_7045:
[----:B------:R-:W4:-:S04]  /*2260*/  DFMA R16, R28, R20, R22 ;  /* 0x000000141c10722b */ /* 0x000f080000000016 */
[----:B------:R-:W5:-:S04]  /*2270*/  DFMA R18, R28, R22, -R20 ;  /* 0x000000161c12722b */ /* 0x000f480000000814 */
[----:B--2-4-:R2:W4:-:S04]  /*2280*/  DMUL R16, R16, R2 ;  /* 0x0000000210107228 */ /* 0x0145080000000000 */
[----:B-----5:R2:W1:-:S06]  /*2290*/  DMUL R18, R18, R2 ;  /* 0x0000000212127228 */ /* 0x02044c0000000000 */
.L_x_7038:
[----:B----4-:R-:W-:Y:S05]  /*22a0*/  BSYNC B1 ;  /* 0x0000000000017941 */ /* 0x010fea0003800000 */
.L_x_7031:
        /* <DEDUP_REMOVED lines=33> */
.L_x_7051:
[----:B------:R-:W-:Y:S05]  /*24c0*/  BSYNC B2 ;  /* 0x0000000000027941 */ /* 0x000fea0003800000 */
.L_x_7050:
        /* <DEDUP_REMOVED lines=17> */
.L_x_7053:
[----:B------:R-:W-:Y:S05]  /*25e0*/  BSYNC B2 ;  /* 0x0000000000027941 */ /* 0x000fea0003800000 */
.L_x_7052:
[----:B------:R-:W4:-:S04]  /*25f0*/  DFMA R8, R20, R14, R12 ;  /* 0x0000000e1408722b */ /* 0x000f08000000000c */
[----:B------:R-:W5:-:S04]  /*2600*/  DFMA R10, R20, -R12, R14 ;  /* 0x8000000c140a722b */ /* 0x000f48000000000e */
[----:B--2-4-:R2:W4:-:S04]  /*2610*/  DMUL R8, R8, R2 ;  /* 0x0000000208087228 */ /* 0x0145080000000000 */
[----:B-----5:R2:W1:Y:S01]  /*2620*/  DMUL R10, R10, R2 ;  /* 0x000000020a0a7228 */ /* 0x0204620000000000 */
[----:B------:R-:W-:Y:S05]  /*2630*/  BRA `(.L_x_7054) ;  /* 0x000005d000007947 */ /* 0x000fea0003800000 */
.L_x_7049:
        /* <DEDUP_REMOVED lines=20> */
.L_x_7056:
[----:B------:R-:W-:Y:S05]  /*2780*/  BSYNC B2 ;  /* 0x0000000000027941 */ /* 0x000fea0003800000 */
.L_x_7055:
        /* <DEDUP_REMOVED lines=24> */
.L_x_7058:
[----:B------:R-:W-:Y:S05]  /*2910*/  BSYNC B2 ;  /* 0x0000000000027941 */ /* 0x000fea0003800000 */
.L_x_7057:
[----:B------:R-:W-:Y:S05]  /*2920*/  BRA `(.L_x_7054) ;  /* 0x000002e000007947 */ /* 0x000fea0003800000 */
.L_x_7048:
        /* <DEDUP_REMOVED lines=23> */
.L_x_7060:
[----:B------:R-:W-:Y:S05]  /*2aa0*/  BSYNC B2 ;  /* 0x0000000000027941 */ /* 0x000fea0003800000 */
.L_x_7059:
        /* <DEDUP_REMOVED lines=17> */
.L_x_7062:
[----:B------:R-:W-:Y:S05]  /*2bc0*/  BSYNC B2 ;  /* 0x0000000000027941 */ /* 0x000fea0003800000 */
.L_x_7061:
[----:B------:R-:W4:-:S04]  /*2bd0*/  DFMA R8, R20, R12, R14 ;  /* 0x0000000c1408722b */ /* 0x000f08000000000e */
[----:B------:R-:W5:-:S04]  /*2be0*/  DFMA R10, R20, R14, -R12 ;  /* 0x0000000e140a722b */ /* 0x000f48000000080c */
[----:B--2-4-:R2:W4:-:S04]  /*2bf0*/  DMUL R8, R8, R2 ;  /* 0x0000000208087228 */ /* 0x0145080000000000 */
[----:B-----5:R2:W1:-:S06]  /*2c00*/  DMUL R10, R10, R2 ;  /* 0x000000020a0a7228 */ /* 0x02044c0000000000 */
.L_x_7054:
[----:B----4-:R-:W-:Y:S05]  /*2c10*/  BSYNC B1 ;  /* 0x0000000000017941 */ /* 0x010fea0003800000 */
.L_x_7047:
[----:B------:R-:W-:Y:S01]  /*2c20*/  @P0 IADD3 R0, P4, R43, UR4, RZ ;  /* 0x000000042b000c10 */ /* 0x000fe2000ff9e0ff */
[----:B------:R-:W-:Y:S01]  /*2c30*/  ULDC UR13, c[0x0][0x0] ;  /* 0x00000000000d7ab9 */ /* 0x000fe20000000800 */
[----:B-1----:R-:W-:Y:S02]  /*2c40*/  @P1 LEA R4, P5, R41, UR10, 0x4 ;  /* 0x0000000a29041c11 */ /* 0x002fe4000f8a20ff */
[C---:B--2---:R-:W-:Y:S01]  /*2c50*/  @P0 LEA R2, P6, R0.reuse, UR10, 0x4 ;  /* 0x0000000a00020c11 */ /* 0x044fe2000f8c20ff */
[----:B------:R-:W-:Y:S01]  /*2c60*/  @P0 IMAD.X R3, RZ, RZ, UR5, P4 ;  /* 0x00000005ff030e24 */ /* 0x000fe2000a0e06ff */
[----:B------:R-:W-:Y:S01]  /*2c70*/  @P2 LEA R6, P4, R39, UR10, 0x4 ;  /* 0x0000000a27062c11 */ /* 0x000fe2000f8820ff */
[----:B------:R-:W-:Y:S01]  /*2c80*/  UIMAD.WIDE.U32 UR4, UR13, 0x4, UR4 ;  /* 0x000000040d0478a5 */ /* 0x000fe2000f8e0004 */
[----:B------:R-:W-:Y:S02]  /*2c90*/  @P1 LEA.HI.X R5, R41, UR11, R40, 0x4, P5 ;  /* 0x0000000b29051c11 */ /* 0x000fe4000a8f2428 */
[----:B------:R-:W-:Y:S01]  /*2ca0*/  @P0 LEA.HI.X R3, R0, UR11, R3, 0x4, P6 ;  /* 0x0000000b00030c11 */ /* 0x000fe2000b0f2403 */
[----:B------:R-:W-:Y:S01]  /*2cb0*/  UISETP.LT.U32.AND UP1, UPT, UR4, UR16, UPT ;  /* 0x000000100400728c */ /* 0x000fe2000bf21070 */
[----:B------:R-:W-:Y:S01]  /*2cc0*/  @P3 LEA R12, P6, R37, UR10, 0x4 ;  /* 0x0000000a250c3c11 */ /* 0x000fe2000f8c20ff */
[----:B------:R-:W-:Y:S01]  /*2cd0*/  UISETP.GE.U32.AND UP0, UPT, UR4, 0x10000, UPT ;  /* 0x000100000400788c */ /* 0x000fe2000bf06070 */
[----:B------:R-:W-:Y:S01]  /*2ce0*/  @P2 LEA.HI.X R7, R39, UR11, R38, 0x4, P4 ;  /* 0x0000000b27072c11 */ /* 0x000fe2000a0f2426 */
[----:B---3--:R1:W-:Y:S01]  /*2cf0*/  @P0 STG.E.128 [R2.64], R32 ;  /* 0x0000002002000986 */ /* 0x0083e2000c101d0e */
[----:B------:R-:W-:Y:S01]  /*2d00*/  @P3 LEA.HI.X R13, R37, UR11, R36, 0x4, P6 ;  /* 0x0000000b250d3c11 */ /* 0x000fe2000b0f2424 */
[----:B------:R-:W-:Y:S01]  /*2d10*/  UISETP.GE.U32.AND.EX UP0, UPT, UR5, URZ, UPT, UP0 ;  /* 0x0000003f0500728c */ /* 0x000fe2000bf06100 */
[----:B------:R-:W-:Y:S01]  /*2d20*/  IMAD.U32 R15, RZ, RZ, UR5 ;  /* 0x00000005ff0f7e24 */ /* 0x000fe2000f8e00ff */
[----:B0-----:R1:W-:Y:S01]  /*2d30*/  @P1 STG.E.128 [R4.64], R24 ;  /* 0x0000001804001986 */ /* 0x0013e2000c101d0e */
[----:B------:R-:W-:Y:S01]  /*2d40*/  PLOP3.LUT P0, PT, PT, PT, UP1, 0x80, 0x0 ;  /* 0x000000000000781c */ /* 0x000fe20003f0f018 */
[----:B------:R-:W-:-:S02]  /*2d50*/  IMAD.U32 R14, RZ, RZ, UR4 ;  /* 0x00000004ff0e7e24 */ /* 0x000fc4000f8e00ff */
[----:B------:R1:W-:Y:S01]  /*2d60*/  @P2 STG.E.128 [R6.64], R16 ;  /* 0x0000001006002986 */ /* 0x0003e2000c101d0e */
[----:B------:R-:W-:Y:S02]  /*2d70*/  ISETP.LT.AND.EX P0, PT, R15, UR12, PT, P0 ;  /* 0x0000000c0f007c0c */ /* 0x000fe4000bf01300 */
[----:B------:R-:W-:Y:S01]  /*2d80*/  PLOP3.LUT P1, PT, PT, PT, UP0, 0x80, 0x0 ;  /* 0x000000000000781c */ /* 0x000fe20003f2f008 */
[----:B------:R1:W-:-:S12]  /*2d90*/  @P3 STG.E.128 [R12.64], R8 ;  /* 0x000000080c003986 */ /* 0x0003d8000c101d0e */
[----:B------:R-:W-:Y:S05]  /*2da0*/  @!P1 BRA P0, `(.L_x_7063) ;  /* 0xffffd46000009947 */ /* 0x000fea000003ffff */
[----:B------:R-:W-:Y:S05]  /*2db0*/  EXIT ;  /* 0x000000000000794d */ /* 0x000fea0003800000 */
.L_x_6998:
[----:B------:R-:W0:Y:S02]  /*2dc0*/  S2R R37, SR_TID.X ;  /* 0x0000000000257919 */ /* 0x000e240000002100 */
[----:B0-----:R-:W-:-:S05]  /*2dd0*/  IMAD.WIDE.U32 R2, R37, 0x4, RZ ;  /* 0x0000000425027825 */ /* 0x001fca00078e00ff */
[----:B------:R-:W-:-:S04]  /*2de0*/  ISETP.GE.U32.AND P0, PT, R2, UR16, PT ;  /* 0x0000001002007c0c */ /* 0x000fc8000bf06070 */
[----:B------:R-:W-:-:S04]  /*2df0*/  ISETP.GE.AND.EX P0, PT, R3, UR12, PT, P0 ;  /* 0x0000000c03007c0c */ /* 0x000fc8000bf06300 */
[----:B------:R-:W-:-:S13]  /*2e00*/  ISETP.GT.U32.OR P0, PT, R37, 0x3fff, P0 ;  /* 0x00003fff2500780c */ /* 0x000fda0000704470 */
[----:B------:R-:W-:Y:S05]  /*2e10*/  @P0 EXIT ;  /* 0x000000000000094d */ /* 0x000fea0003800000 */
[----:B------:R-:W-:-:S03]  /*2e20*/  IMAD.MOV.U32 R36, RZ, RZ, RZ ;  /* 0x000000ffff247224 */ /* 0x000fc600078e00ff */
.L_x_7128:
[C---:B-1----:R-:W-:Y:S02]  /*2e30*/  SHF.L.U32 R2, R37.reuse, 0x6, RZ ;  /* 0x0000000625027819 */ /* 0x042fe400000006ff */
[----:B------:R-:W-:Y:S02]  /*2e40*/  SHF.L.U64.HI R0, R37, 0x6, R36 ;  /* 0x0000000625007819 */ /* 0x000fe40000010224 */
[----:B------:R-:W-:-:S04]  /*2e50*/  IADD3 R4, P0, R2, UR8, RZ ;  /* 0x0000000802047c10 */ /* 0x000fc8000ff1e0ff */
[----:B------:R-:W-:-:S05]  /*2e60*/  IADD3.X R5, R0, UR9, RZ, P0, !PT ;  /* 0x0000000900057c10 */ /* 0x000fca00087fe4ff */
[----:B------:R-:W2:Y:S01]  /*2e70*/  LDG.E.128 R40, [R4.64] ;  /* 0x0000000e04287981 */ /* 0x000ea2000c1e1d00 */
[----:B------:R-:W-:-:S03]  /*2e80*/  IADD3 R2, P0, R2, UR6, RZ ;  /* 0x0000000602027c10 */ /* 0x000fc6000ff1e0ff */
[----:B------:R0:W5:Y:S01]  /*2e90*/  LDG.E.128 R16, [R4.64+0x10] ;  /* 0x0000100e04107981 */ /* 0x000162000c1e1d00 */
[----:B------:R-:W-:-:S03]  /*2ea0*/  IADD3.X R3, R0, UR7, RZ, P0, !PT ;  /* 0x0000000700037c10 */ /* 0x000fc600087fe4ff */
[----:B------:R0:W5:Y:S04]  /*2eb0*/  LDG.E.128 R12, [R4.64+0x20] ;  /* 0x0000200e040c7981 */ /* 0x000168000c1e1d00 */
[----:B------:R0:W5:Y:S04]  /*2ec0*/  LDG.E.128 R32, [R2.64] ;  /* 0x0000000e02207981 */ /* 0x000168000c1e1d00 */
[----:B------:R0:W5:Y:S04]  /*2ed0*/  LDG.E.128 R28, [R2.64+0x10] ;  /* 0x0000100e021c7981 */ /* 0x000168000c1e1d00 */
[----:B------:R0:W5:Y:S04]  /*2ee0*/  LDG.E.128 R24, [R2.64+0x20] ;  /* 0x0000200e02187981 */ /* 0x000168000c1e1d00 */
[----:B------:R0:W5:Y:S04]  /*2ef0*/  LDG.E.128 R20, [R2.64+0x30] ;  /* 0x0000300e02147981 */ /* 0x000168000c1e1d00 */
[----:B------:R0:W5:Y:S01]  /*2f00*/  LDG.E.128 R8, [R4.64+0x30] ;  /* 0x0000300e04087981 */ /* 0x000162000c1e1d00 */
        /* <DEDUP_REMOVED lines=33> */
.L_x_7068:
[----:B------:R-:W-:Y:S05]  /*3120*/  BSYNC B2 ;  /* 0x0000000000027941 */ /* 0x000fea0003800000 */
.L_x_7067:
        /* <DEDUP_REMOVED lines=11> */
[----:B-1----:R-:W-:Y:S01]  /*31e0*/  LOP3.LUT R2, R39, 0x7fffffff, RZ, 0xc0, !PT ;  /* 0x7fffffff27027812 */ /* 0x002fe200078ec0ff */
[----:B0-----:R-:W-:Y:S01]  /*31f0*/  IMAD.MOV.U32 R4, RZ, RZ, R38 ;  /* 0x000000ffff047224 */ /* 0x001fe200078e0026 */
[----:B------:R-:W-:Y:S01]  /*3200*/  MOV R0, 0x3240 ;  /* 0x0000324000007802 */ /* 0x000fe20000000f00 */
[----:B------:R-:W-:Y:S01]  /*3210*/  IMAD.MOV.U32 R3, RZ, RZ, R39 ;  /* 0x000000ffff037224 */ /* 0x000fe200078e0027 */
[----:B------:R-:W-:Y:S02]  /*3220*/  IADD3 R2, R2, -0x100000, RZ ;  /* 0xfff0000002027810 */ /* 0x000fe40007ffe0ff */
[----:B-----5:R-:W-:Y:S05]  /*3230*/  CALL.REL.NOINC `($__internal_4_$__cuda_sm20_dblrcp_rn_slowpath_v3) ;  /* 0x0000247000007944 */ /* 0x020fea0003c00000 */
.L_x_7070:
[----:B------:R-:W-:Y:S05]  /*3240*/  BSYNC B2 ;  /* 0x0000000000027941 */ /* 0x000fea0003800000 */
.L_x_7069:
[----:B0----5:R-:W0:-:S04]  /*3250*/  DFMA R4, R34, R42, R32 ;  /* 0x0000002a2204722b */ /* 0x021e080000000020 */
[----:B------:R-:W2:-:S04]  /*3260*/  DFMA R34, -R32, R42, R34 ;  /* 0x0000002a2022722b */ /* 0x000e880000000122 */
[----:B01----:R0:W1:-:S04]  /*3270*/  DMUL R32, R4, R2 ;  /* 0x0000000204207228 */ /* 0x0030480000000000 */
[----:B--2---:R0:W2:Y:S01]  /*3280*/  DMUL R34, R34, R2 ;  /* 0x0000000222227228 */ /* 0x0040a20000000000 */
[----:B------:R-:W-:Y:S05]  /*3290*/  BRA `(.L_x_7071) ;  /* 0x000005f000007947 */ /* 0x000fea0003800000 */
.L_x_7066:
        /* <DEDUP_REMOVED lines=20> */
.L_x_7073:
[----:B------:R-:W-:Y:S05]  /*33e0*/  BSYNC B2 ;  /* 0x0000000000027941 */ /* 0x000fea0003800000 */
.L_x_7072:
        /* <DEDUP_REMOVED lines=13> */
[----:B0-----:R-:W-:Y:S01]  /*34c0*/  MOV R32, R2 ;  /* 0x0000000200207202 */ /* 0x001fe20000000f00 */
[----:B------:R-:W-:-:S07]  /*34d0*/  IMAD.MOV.U32 R33, RZ, RZ, R3 ;  /* 0x000000ffff217224 */ /* 0x000fce00078e0003 */
        /* <DEDUP_REMOVED lines=9> */
.L_x_7075:
[----:B------:R-:W-:Y:S05]  /*3570*/  BSYNC B2 ;  /* 0x0000000000027941 */ /* 0x000fea0003800000 */
.L_x_7074:
[----:B------:R-:W-:Y:S02]  /*3580*/  IMAD.MOV.U32 R34, RZ, RZ, R6 ;  /* 0x000000ffff227224 */ /* 0x000fe400078e0006 */
[----:B------:R-:W-:Y:S01]  /*3590*/  IMAD.MOV.U32 R35, RZ, RZ, R7 ;  /* 0x000000ffff237224 */ /* 0x000fe200078e0007 */
[----:B------:R-:W-:Y:S05]  /*35a0*/  BRA `(.L_x_7071) ;  /* 0x000002e000007947 */ /* 0x000fea0003800000 */
.L_x_7065:
        /* <DEDUP_REMOVED lines=21> */
[----:B------:R-:W-:Y:S01]  /*3700*/  IMAD.MOV.U32 R42, RZ, RZ, R2 ;  /* 0x000000ffff2a7224 */ /* 0x000fe200078e0002 */
[----:B------:R-:W-:Y:S02]  /*3710*/  MOV R43, R3 ;  /* 0x00000003002b7202 */ /* 0x000fe40000000f00 */
.L_x_7077:
[----:B------:R-:W-:Y:S05]  /*3720*/  BSYNC B2 ;  /* 0x0000000000027941 */ /* 0x000fea0003800000 */
.L_x_7076:
        /* <DEDUP_REMOVED lines=17> */
.L_x_7079:
[----:B------:R-:W-:Y:S05]  /*3840*/  BSYNC B2 ;  /* 0x0000000000027941 */ /* 0x000fea0003800000 */
.L_x_7078:
[----:B0----5:R-:W0:-:S04]  /*3850*/  DFMA R4, R32, R42, R34 ;  /* 0x0000002a2004722b */ /* 0x021e080000000022 */
[----:B------:R-:W2:-:S04]  /*3860*/  DFMA R34, R34, R42, -R32 ;  /* 0x0000002a2222722b */ /* 0x000e880000000820 */
[----:B01----:R0:W1:-:S04]  /*3870*/  DMUL R32, R4, R2 ;  /* 0x0000000204207228 */ /* 0x0030480000000000 */
[----:B--2---:R0:W2:-:S06]  /*3880*/  DMUL R34, R34, R2 ;  /* 0x0000000222227228 */ /* 0x00408c0000000000 */
.L_x_7071:
[----:B-1----:R-:W-:Y:S05]  /*3890*/  BSYNC B1 ;  /* 0x0000000000017941 */ /* 0x002fea0003800000 */
.L_x_7064:
[----:B0-----:R-:W0:Y:S01]  /*38a0*/  DMUL R2, R18, c[0x0][0xdb8] ;  /* 0x00036e0012027a28 */ /* 0x001e220000000000 */
[----:B------:R-:W-:Y:S03]  /*38b0*/  BSSY B1, `(.L_x_7080) ;  /* 0x0000099000017945 */ /* 0x000fe60003800000 */
[----:B------:R-:W1:-:S04]  /*38c0*/  DMUL R4, R16, c[0x0][0xdb8] ;  /* 0x00036e0010047a28 */ /* 0x000e480000000000 */
[----:B0-----:R-:W-:-:S04]  /*38d0*/  DFMA R16, R16, c[0x0][0xdb0], -R2 ;  /* 0x00036c0010107a2b */ /* 0x001fc80000000802 */
[----:B-1----:R-:W0:-:S06]  /*38e0*/  DFMA R18, R18, c[0x0][0xdb0], R4 ;  /* 0x00036c0012127a2b */ /* 0x002e0c0000000004 */
[----:B0-----:R-:W0:-:S14]  /*38f0*/  DSETP.GE.AND P0, PT, |R16|, |R18|, PT ;  /* 0x400000121000722a */ /* 0x001e1c0003f06200 */
[----:B0-----:R-:W-:Y:S05]  /*3900*/  @!P0 BRA `(.L_x_7081) ;  /* 0x0000065000008947 */ /* 0x001fea0003800000 */
[----:B------:R-:W-:-:S04]  /*3910*/  DSETP.NEU.AND P0, PT, |R18|, RZ, PT ;  /* 0x000000ff1200722a */ /* 0x000fc80003f0d200 */
        /* <DEDUP_REMOVED lines=22> */
[----:B--2---:R-:W-:Y:S05]  /*3a80*/  CALL.REL.NOINC `($__internal_5_$__cuda_sm20_div_rn_f64_full) ;  /* 0x00001ed000007944 */ /* 0x004fea0003c00000 */
[----:B------:R-:W-:Y:S02]  /*3a90*/  IMAD.MOV.U32 R38, RZ, RZ, R2 ;  /* 0x000000ffff267224 */ /* 0x000fe400078e0002 */
[----:B------:R-:W-:Y:S02]  /*3aa0*/  IMAD.MOV.U32 R39, RZ, RZ, R3 ;  /* 0x000000ffff277224 */ /* 0x000fe400078e0003 */
.L_x_7084:
[----:B------:R-:W-:Y:S05]  /*3ab0*/  BSYNC B2 ;  /* 0x0000000000027941 */ /* 0x000fea0003800000 */
.L_x_7083:
        /* <DEDUP_REMOVED lines=16> */
[----:B--2---:R-:W-:Y:S05]  /*3bc0*/  CALL.REL.NOINC `($__internal_4_$__cuda_sm20_dblrcp_rn_slowpath_v3) ;  /* 0x00001ae000007944 */ /* 0x004fea0003c00000 */
.L_x_7086:
[----:B------:R-:W-:Y:S05]  /*3bd0*/  BSYNC B2 ;  /* 0x0000000000027941 */ /* 0x000fea0003800000 */
.L_x_7085:
[----:B------:R-:W3:-:S04]  /*3be0*/  DFMA R16, R30, R38, R28 ;  /* 0x000000261e10722b */ /* 0x000ec8000000001c */
[----:B------:R-:W4:-:S04]  /*3bf0*/  DFMA R18, -R28, R38, R30 ;  /* 0x000000261c12722b */ /* 0x000f08000000011e */
[----:B-1-3--:R1:W3:-:S04]  /*3c00*/  DMUL R16, R16, R2 ;  /* 0x0000000210107228 */ /* 0x00a2c80000000000 */
[----:B----4-:R1:W4:Y:S01]  /*3c10*/  DMUL R18, R18, R2 ;  /* 0x0000000212127228 */ /* 0x0103220000000000 */
[----:B------:R-:W-:Y:S05]  /*3c20*/  BRA `(.L_x_7087) ;  /* 0x0000061000007947 */ /* 0x000fea0003800000 */
.L_x_7082:
        /* <DEDUP_REMOVED lines=16> */
[----:B------:R-:W-:Y:S01]  /*3d30*/  MOV R2, R28 ;  /* 0x0000001c00027202 */ /* 0x000fe20000000f00 */
[----:B------:R-:W-:Y:S01]  /*3d40*/  IMAD.MOV.U32 R3, RZ, RZ, R29 ;  /* 0x000000ffff037224 */ /* 0x000fe200078e001d */
[----:B------:R-:W-:Y:S01]  /*3d50*/  MOV R0, 0x3d90 ;  /* 0x00003d9000007802 */ /* 0x000fe20000000f00 */
[----:B------:R-:W-:Y:S02]  /*3d60*/  IMAD.MOV.U32 R4, RZ, RZ, R6 ;  /* 0x000000ffff047224 */ /* 0x000fe400078e0006 */
[----:B------:R-:W-:Y:S02]  /*3d70*/  IMAD.MOV.U32 R5, RZ, RZ, R7 ;  /* 0x000000ffff057224 */ /* 0x000fe400078e0007 */
[----:B--2---:R-:W-:Y:S05]  /*3d80*/  CALL.REL.NOINC `($__internal_5_$__cuda_sm20_div_rn_f64_full) ;  /* 0x00001bd000007944 */ /* 0x004fea0003c00000 */
.L_x_7089:
[----:B------:R-:W-:Y:S05]  /*3d90*/  BSYNC B2 ;  /* 0x0000000000027941 */ /* 0x000fea0003800000 */
.L_x_7088:
[----:B------:R-:W0:Y:S01]  /*3da0*/  DADD R28, -RZ, |R18| ;  /* 0x00000000ff1c7229 */ /* 0x000e220000000512 */
[----:B------:R-:W-:Y:S01]  /*3db0*/  IMAD.MOV.U32 R4, RZ, RZ, 0x1 ;  /* 0x00000001ff047424 */ /* 0x000fe200078e00ff */
[----:B------:R-:W-:Y:S01]  /*3dc0*/  FSETP.GEU.AND P1, PT, |R31|, 6.5827683646048100446e-37, PT ;  /* 0x036000001f00780b */ /* 0x000fe20003f2e200 */
[----:B------:R-:W-:Y:S01]  /*3dd0*/  BSSY B2, `(.L_x_7090) ;  /* 0x0000017000027945 */ /* 0x000fe20003800000 */
[----:B------:R-:W-:Y:S02]  /*3de0*/  IMAD.MOV.U32 R16, RZ, RZ, R2 ;  /* 0x000000ffff107224 */ /* 0x000fe400078e0002 */
[----:B0-----:R-:W0:Y:S01]  /*3df0*/  MUFU.RCP64H R5, R29 ;  /* 0x0000001d00057308 */ /* 0x001e220000001800 */
[----:B------:R-:W-:Y:S01]  /*3e00*/  IMAD.MOV.U32 R17, RZ, RZ, R3 ;  /* 0x000000ffff117224 */ /* 0x000fe200078e0003 */
        /* <DEDUP_REMOVED lines=19> */
.L_x_7091:
[----:B------:R-:W-:Y:S05]  /*3f40*/  BSYNC B2 ;  /* 0x0000000000027941 */ /* 0x000fea0003800000 */
.L_x_7090:
[----:B------:R-:W-:Y:S05]  /*3f50*/  BRA `(.L_x_7087) ;  /* 0x000002e000007947 */ /* 0x000fea0003800000 */
.L_x_7081:
[----:B------:R-:W0:Y:S01]  /*3f60*/  MUFU.RCP64H R3, R19 ;  /* 0x0000001300037308 */ /* 0x000e220000001800 */
        /* <DEDUP_REMOVED lines=22> */
.L_x_7093:
[----:B------:R-:W-:Y:S05]  /*40d0*/  BSYNC B2 ;  /* 0x0000000000027941 */ /* 0x000fea0003800000 */
.L_x_7092:
        /* <DEDUP_REMOVED lines=17> */
.L_x_7095:
[----:B------:R-:W-:Y:S05]  /*41f0*/  BSYNC B2 ;  /* 0x0000000000027941 */ /* 0x000fea0003800000 */
.L_x_7094:
[----:B------:R-:W3:-:S04]  /*4200*/  DFMA R16, R28, R38, R30 ;  /* 0x000000261c10722b */ /* 0x000ec8000000001e */
[----:B------:R-:W4:-:S04]  /*4210*/  DFMA R18, R30, R38, -R28 ;  /* 0x000000261e12722b */ /* 0x000f08000000081c */
[----:B-1-3--:R1:W3:-:S04]  /*4220*/  DMUL R16, R16, R2 ;  /* 0x0000000210107228 */ /* 0x00a2c80000000000 */
[----:B----4-:R1:W4:-:S06]  /*4230*/  DMUL R18, R18, R2 ;  /* 0x0000000212127228 */ /* 0x01030c0000000000 */
.L_x_7087:
[----:B---3--:R-:W-:Y:S05]  /*4240*/  BSYNC B1 ;  /* 0x0000000000017941 */ /* 0x008fea0003800000 */
.L_x_7080:
[----:B-1----:R-:W1:Y:S01]  /*4250*/  DMUL R2, R14, c[0x0][0xdb8] ;  /* 0x00036e000e027a28 */ /* 0x002e620000000000 */
[----:B------:R-:W-:Y:S03]  /*4260*/  BSSY B1, `(.L_x_7096) ;  /* 0x0000099000017945 */ /* 0x000fe60003800000 */
[----:B0-----:R-:W0:-:S04]  /*4270*/  DMUL R4, R12, c[0x0][0xdb8] ;  /* 0x00036e000c047a28 */ /* 0x001e080000000000 */
[----:B-1----:R-:W-:-:S04]  /*4280*/  DFMA R12, R12, c[0x0][0xdb0], -R2 ;  /* 0x00036c000c0c7a2b */ /* 0x002fc80000000802 */
[----:B0-----:R-:W0:-:S06]  /*4290*/  DFMA R14, R14, c[0x0][0xdb0], R4 ;  /* 0x00036c000e0e7a2b */ /* 0x001e0c0000000004 */
        /* <DEDUP_REMOVED lines=21> */
[----:B------:R-:W-:Y:S01]  /*43f0*/  MOV R5, R13 ;  /* 0x0000000d00057202 */ /* 0x000fe20000000f00 */
[----:B------:R-:W-:Y:S01]  /*4400*/  IMAD.MOV.U32 R3, RZ, RZ, R15 ;  /* 0x000000ffff037224 */ /* 0x000fe200078e000f */
[----:B------:R-:W-:Y:S01]  /*4410*/  MOV R0, 0x4440 ;  /* 0x0000444000007802 */ /* 0x000fe20000000f00 */
[----:B------:R-:W-:Y:S02]  /*4420*/  IMAD.MOV.U32 R4, RZ, RZ, R12 ;  /* 0x000000ffff047224 */ /* 0x000fe400078e000c */
[----:B--2-4-:R-:W-:Y:S05]  /*4430*/  CALL.REL.NOINC `($__internal_5_$__cuda_sm20_div_rn_f64_full) ;  /* 0x0000152000007944 */ /* 0x014fea0003c00000 */
[----:B------:R-:W-:Y:S02]  /*4440*/  IMAD.MOV.U32 R28, RZ, RZ, R2 ;  /* 0x000000ffff1c7224 */ /* 0x000fe400078e0002 */
[----:B------:R-:W-:Y:S02]  /*4450*/  IMAD.MOV.U32 R29, RZ, RZ, R3 ;  /* 0x000000ffff1d7224 */ /* 0x000fe400078e0003 */
.L_x_7100:
[----:B------:R-:W-:Y:S05]  /*4460*/  BSYNC B2 ;  /* 0x0000000000027941 */ /* 0x000fea0003800000 */
.L_x_7099:
        /* <DEDUP_REMOVED lines=16> */
[----:B--2-4-:R-:W-:Y:S05]  /*4570*/  CALL.REL.NOINC `($__internal_4_$__cuda_sm20_dblrcp_rn_slowpath_v3) ;  /* 0x0000113000007944 */ /* 0x014fea0003c00000 */
.L_x_7102:
[----:B------:R-:W-:Y:S05]  /*4580*/  BSYNC B2 ;  /* 0x0000000000027941 */ /* 0x000fea0003800000 */
.L_x_7101:
[----:B------:R-:W3:-:S04]  /*4590*/  DFMA R12, R26, R28, R24 ;  /* 0x0000001c1a0c722b */ /* 0x000ec80000000018 */
[----:B------:R-:W5:-:S04]  /*45a0*/  DFMA R14, -R24, R28, R26 ;  /* 0x0000001c180e722b */ /* 0x000f48000000011a */
[----:B-1-3--:R1:W3:-:S04]  /*45b0*/  DMUL R12, R12, R2 ;  /* 0x000000020c0c7228 */ /* 0x00a2c80000000000 */
[----:B-----5:R1:W0:Y:S01]  /*45c0*/  DMUL R14, R14, R2 ;  /* 0x000000020e0e7228 */ /* 0x0202220000000000 */
[----:B------:R-:W-:Y:S05]  /*45d0*/  BRA `(.L_x_7103) ;  /* 0x0000061000007947 */ /* 0x000fea0003800000 */
.L_x_7098:
        /* <DEDUP_REMOVED lines=21> */
[----:B--2-4-:R-:W-:Y:S05]  /*4730*/  CALL.REL.NOINC `($__internal_5_$__cuda_sm20_div_rn_f64_full) ;  /* 0x0000122000007944 */ /* 0x014fea0003c00000 */
.L_x_7105:
[----:B------:R-:W-:Y:S05]  /*4740*/  BSYNC B2 ;  /* 0x0000000000027941 */ /* 0x000fea0003800000 */
.L_x_7104:
[----:B------:R-:W0:Y:S01]  /*4750*/  DADD R24, -RZ, |R14| ;  /* 0x00000000ff187229 */ /* 0x000e22000000050e */
[----:B------:R-:W-:Y:S01]  /*4760*/  IMAD.MOV.U32 R4, RZ, RZ, 0x1 ;  /* 0x00000001ff047424 */ /* 0x000fe200078e00ff */
[----:B------:R-:W-:Y:S01]  /*4770*/  FSETP.GEU.AND P1, PT, |R27|, 6.5827683646048100446e-37, PT ;  /* 0x036000001b00780b */ /* 0x000fe20003f2e200 */
[----:B------:R-:W-:Y:S01]  /*4780*/  BSSY B2, `(.L_x_7106) ;  /* 0x0000017000027945 */ /* 0x000fe20003800000 */
[----:B------:R-:W-:-:S02]  /*4790*/  IMAD.MOV.U32 R12, RZ, RZ, R2 ;  /* 0x000000ffff0c7224 */ /* 0x000fc400078e0002 */
        /* <DEDUP_REMOVED lines=18> */
[----:B--2-4-:R-:W-:Y:S05]  /*48c0*/  CALL.REL.NOINC `($__internal_5_$__cuda_sm20_div_rn_f64_full) ;  /* 0x0000109000007944 */ /* 0x014fea0003c00000 */
[----:B------:R-:W-:Y:S02]  /*48d0*/  IMAD.MOV.U32 R14, RZ, RZ, R2 ;  /* 0x000000ffff0e7224 */ /* 0x000fe400078e0002 */
[----:B------:R-:W-:Y:S02]  /*48e0*/  IMAD.MOV.U32 R15, RZ, RZ, R3 ;  /* 0x000000ffff0f7224 */ /* 0x000fe400078e0003 */
.L_x_7107:
[----:B------:R-:W-:Y:S05]  /*48f0*/  BSYNC B2 ;  /* 0x0000000000027941 */ /* 0x000fea0003800000 */
.L_x_7106:
[----:B------:R-:W-:Y:S05]  /*4900*/  BRA `(.L_x_7103) ;  /* 0x000002e000007947 */ /* 0x000fea0003800000 */
.L_x_7097:
        /* <DEDUP_REMOVED lines=21> */
[----:B------:R-:W-:Y:S02]  /*4a60*/  IMAD.MOV.U32 R28, RZ, RZ, R2 ;  /* 0x000000ffff1c7224 */ /* 0x000fe400078e0002 */
[----:B------:R-:W-:Y:S02]  /*4a70*/  IMAD.MOV.U32 R29, RZ, RZ, R3 ;  /* 0x000000ffff1d7224 */ /* 0x000fe400078e0003 */
.L_x_7109:
[----:B------:R-:W-:Y:S05]  /*4a80*/  BSYNC B2 ;  /* 0x0000000000027941 */ /* 0x000fea0003800000 */
.L_x_7108:
        /* <DEDUP_REMOVED lines=12> */
[----:B------:R-:W-:Y:S01]  /*4b50*/  IMAD.MOV.U32 R3, RZ, RZ, R13 ;  /* 0x000000ffff037224 */ /* 0x000fe200078e000d */
[----:B0-----:R-:W-:Y:S02]  /*4b60*/  MOV R4, R12 ;  /* 0x0000000c00047202 */ /* 0x001fe40000000f00 */
[----:B------:R-:W-:Y:S02]  /*4b70*/  IADD3 R2, R2, -0x100000, RZ ;  /* 0xfff0000002027810 */ /* 0x000fe40007ffe0ff */
[----:B------:R-:W-:Y:S02]  /*4b80*/  MOV R0, 0x4ba0 ;  /* 0x00004ba000007802 */ /* 0x000fe40000000f00 */
[----:B--2-4-:R-:W-:Y:S05]  /*4b90*/  CALL.REL.NOINC `($__internal_4_$__cuda_sm20_dblrcp_rn_slowpath_v3) ;  /* 0x00000b1000007944 */ /* 0x014fea0003c00000 */
.L_x_7111:
[----:B------:R-:W-:Y:S05]  /*4ba0*/  BSYNC B2 ;  /* 0x0000000000027941 */ /* 0x000fea0003800000 */
.L_x_7110:
[----:B------:R-:W3:-:S04]  /*4bb0*/  DFMA R12, R24, R28, R26 ;  /* 0x0000001c180c722b */ /* 0x000ec8000000001a */
[----:B------:R-:W5:-:S04]  /*4bc0*/  DFMA R14, R26, R28, -R24 ;  /* 0x0000001c1a0e722b */ /* 0x000f480000000818 */
[----:B-1-3--:R1:W3:-:S04]  /*4bd0*/  DMUL R12, R12, R2 ;  /* 0x000000020c0c7228 */ /* 0x00a2c80000000000 */
[----:B-----5:R1:W0:-:S06]  /*4be0*/  DMUL R14, R14, R2 ;  /* 0x000000020e0e7228 */ /* 0x02020c0000000000 */
.L_x_7103:
[----:B---3--:R-:W-:Y:S05]  /*4bf0*/  BSYNC B1 ;  /* 0x0000000000017941 */ /* 0x008fea0003800000 */
.L_x_7096:
        /* <DEDUP_REMOVED lines=33> */
.L_x_7116:
[----:B------:R-:W-:Y:S05]  /*4e10*/  BSYNC B2 ;  /* 0x0000000000027941 */ /* 0x000fea0003800000 */
.L_x_7115:
        /* <DEDUP_REMOVED lines=17> */
.L_x_7118:
[----:B------:R-:W-:Y:S05]  /*4f30*/  BSYNC B2 ;  /* 0x0000000000027941 */ /* 0x000fea0003800000 */
.L_x_7117:
[----:B------:R-:W3:-:S04]  /*4f40*/  DFMA R8, R22, R24, R20 ;  /* 0x000000181608722b */ /* 0x000ec80000000014 */
[----:B------:R-:W5:-:S04]  /*4f50*/  DFMA R10, -R20, R24, R22 ;  /* 0x00000018140a722b */ /* 0x000f480000000116 */
[----:B-1-3--:R1:W3:-:S04]  /*4f60*/  DMUL R8, R8, R2 ;  /* 0x0000000208087228 */ /* 0x00a2c80000000000 */
[----:B-----5:R1:W0:Y:S01]  /*4f70*/  DMUL R10, R10, R2 ;  /* 0x000000020a0a7228 */ /* 0x0202220000000000 */
[----:B------:R-:W-:Y:S05]  /*4f80*/  BRA `(.L_x_7119) ;  /* 0x0000061000007947 */ /* 0x000fea0003800000 */
.L_x_7114:
        /* <DEDUP_REMOVED lines=22> */
.L_x_7121:
[----:B------:R-:W-:Y:S05]  /*50f0*/  BSYNC B2 ;  /* 0x0000000000027941 */ /* 0x000fea0003800000 */
.L_x_7120:
        /* <DEDUP_REMOVED lines=26> */
.L_x_7123:
[----:B------:R-:W-:Y:S05]  /*52a0*/  BSYNC B2 ;  /* 0x0000000000027941 */ /* 0x000fea0003800000 */
.L_x_7122:
[----:B------:R-:W-:Y:S05]  /*52b0*/  BRA `(.L_x_7119) ;  /* 0x000002e000007947 */ /* 0x000fea0003800000 */
.L_x_7113:
        /* <DEDUP_REMOVED lines=23> */
.L_x_7125:
[----:B------:R-:W-:Y:S05]  /*5430*/  BSYNC B2 ;  /* 0x0000000000027941 */ /* 0x000fea0003800000 */
.L_x_7124:
        /* <DEDUP_REMOVED lines=17> */
.L_x_7127:
[----:B------:R-:W-:Y:S05]  /*5550*/  BSYNC B2 ;  /* 0x0000000000027941 */ /* 0x000fea0003800000 */
.L_x_7126:
[----:B------:R-:W3:-:S04]  /*5560*/  DFMA R8, R20, R24, R22 ;  /* 0x000000181408722b */ /* 0x000ec80000000016 */
[----:B------:R-:W5:-:S04]  /*5570*/  DFMA R10, R22, R24, -R20 ;  /* 0x00000018160a722b */ /* 0x000f480000000814 */
[----:B-1-3--:R1:W3:-:S04]  /*5580*/  DMUL R8, R8, R2 ;  /* 0x0000000208087228 */ /* 0x00a2c80000000000 */
[----:B-----5:R1:W0:-:S06]  /*5590*/  DMUL R10, R10, R2 ;  /* 0x000000020a0a7228 */ /* 0x02020c0000000000 */
.L_x_7119:
[----:B---3--:R-:W-:Y:S05]  /*55a0*/  BSYNC B1 ;  /* 0x0000000000017941 */ /* 0x008fea0003800000 */
.L_x_7112:
[----:B-1----:R-:W-:-:S04]  /*55b0*/  LEA R2, P0, R37, UR10, 0x6 ;  /* 0x0000000a25027c11 */ /* 0x002fc8000f8030ff */
[C---:B------:R-:W-:Y:S02]  /*55c0*/  LEA.HI.X R3, R37.reuse, UR11, R36, 0x6, P0 ;  /* 0x0000000b25037c11 */ /* 0x040fe400080f3424 */
[----:B------:R-:W-:-:S03]  /*55d0*/  IADD3 R37, P0, R37, c[0x0][0x0], RZ ;  /* 0x0000000025257a10 */ /* 0x000fc60007f1e0ff */
[----:B--2---:R1:W-:Y:S01]  /*55e0*/  STG.E.128 [R2.64], R32 ;  /* 0x0000002002007986 */ /* 0x0043e2000c101d0e */
[C---:B------:R-:W-:Y:S01]  /*55f0*/  ISETP.LT.U32.AND P1, PT, R37.reuse, 0x4000, PT ;  /* 0x000040002500780c */ /* 0x040fe20003f21070 */
[C---:B------:R-:W-:Y:S02]  /*5600*/  IMAD.SHL.U32 R0, R37.reuse, 0x4, RZ ;  /* 0x0000000425007824 */ /* 0x040fe400078e00ff */
[----:B------:R-:W-:Y:S01]  /*5610*/  IMAD.X R36, RZ, RZ, R36, P0 ;  /* 0x000000ffff247224 */ /* 0x000fe200000e0624 */
[----:B----4-:R1:W-:Y:S02]  /*5620*/  STG.E.128 [R2.64+0x10], R16 ;  /* 0x0000101002007986 */ /* 0x0103e4000c101d0e */
[----:B------:R-:W-:Y:S02]  /*5630*/  ISETP.GE.U32.AND P0, PT, R0, UR16, PT ;  /* 0x0000001000007c0c */ /* 0x000fe4000bf06070 */
[----:B------:R1:W-:Y:S01]  /*5640*/  STG.E.128 [R2.64+0x20], R12 ;  /* 0x0000200c02007986 */ /* 0x0003e2000c101d0e */
[----:B------:R-:W-:-:S02]  /*5650*/  SHF.L.U64.HI R0, R37, 0x2, R36 ;  /* 0x0000000225007819 */ /* 0x000fc40000010224 */
[----:B------:R-:W-:Y:S01]  /*5660*/  ISETP.LT.U32.AND.EX P1, PT, R36, RZ, PT, P1 ;  /* 0x000000ff2400720c */ /* 0x000fe20003f21110 */
[----:B0-----:R1:W-:Y:S01]  /*5670*/  STG.E.128 [R2.64+0x30], R8 ;  /* 0x0000300802007986 */ /* 0x0013e2000c101d0e */
[----:B------:R-:W-:-:S13]  /*5680*/  ISETP.GE.AND.EX P0, PT, R0, UR12, PT, P0 ;  /* 0x0000000c00007c0c */ /* 0x000fda000bf06300 */
[----:B------:R-:W-:Y:S05]  /*5690*/  @!P0 BRA P1, `(.L_x_7128) ;  /* 0xffffd79000008947 */ /* 0x000fea000083ffff */
[----:B------:R-:W-:Y:S05]  /*56a0*/  EXIT ;  /* 0x000000000000794d */ /* 0x000fea0003800000 */
        .weak           $__internal_4_$__cuda_sm20_dblrcp_rn_slowpath_v3
        .type           $__internal_4_$__cuda_sm20_dblrcp_rn_slowpath_v3,@function
        .size           $__internal_4_$__cuda_sm20_dblrcp_rn_slowpath_v3,($__internal_5_$__cuda_sm20_div_rn_f64_full - $__internal_4_$__cuda_sm20_dblrcp_rn_slowpath_v3)
$__internal_4_$__cuda_sm20_dblrcp_rn_slowpath_v3:
[----:B------:R-:W-:Y:S01]  /*56b0*/  IMAD.MOV.U32 R6, RZ, RZ, R4 ;  /* 0x000000ffff067224 */ /* 0x000fe200078e0004 */
[----:B------:R-:W-:Y:S01]  /*56c0*/  BSSY B0, `(.L_x_7129) ;  /* 0x0000024000007945 */ /* 0x000fe20003800000 */
[----:B------:R-:W-:-:S06]  /*56d0*/  IMAD.MOV.U32 R7, RZ, RZ, R3 ;  /* 0x000000ffff077224 */ /* 0x000fcc00078e0003 */
[----:B------:R-:W0:-:S14]  /*56e0*/  DSETP.GTU.AND P4, PT, |R6|, +INF , PT ;  /* 0x7ff000000600742a */ /* 0x000e1c0003f8c200 */
[----:B0-----:R-:W-:Y:S05]  /*56f0*/  @P4 BRA `(.L_x_7130) ;  /* 0x000001e000004947 */ /* 0x001fea0003800000 */
[----:B------:R-:W-:-:S04]  /*5700*/  LOP3.LUT R3, R3, 0x7fffffff, RZ, 0xc0, !PT ;  /* 0x7fffffff03037812 */ /* 0x000fc800078ec0ff */
[----:B------:R-:W-:-:S04]  /*5710*/  IADD3 R4, R3, -0x1, RZ ;  /* 0xffffffff03047810 */ /* 0x000fc80007ffe0ff */
[----:B------:R-:W-:-:S13]  /*5720*/  ISETP.GE.U32.AND P4, PT, R4, 0x7fefffff, PT ;  /* 0x7fefffff0400780c */ /* 0x000fda0003f86070 */
[----:B------:R-:W-:Y:S01]  /*5730*/  @P4 LOP3.LUT R5, R7, 0x7ff00000, RZ, 0x3c, !PT ;  /* 0x7ff0000007054812 */ /* 0x000fe200078e3cff */
[----:B------:R-:W-:Y:S01]  /*5740*/  @P4 IMAD.MOV.U32 R4, RZ, RZ, RZ ;  /* 0x000000ffff044224 */ /* 0x000fe200078e00ff */
[----:B------:R-:W-:Y:S05]  /*5750*/  @P4 BRA `(.L_x_7131) ;  /* 0x000001a000004947 */ /* 0x000fea0003800000 */
[----:B------:R-:W-:-:S13]  /*5760*/  ISETP.GE.U32.AND P4, PT, R3, 0x1000001, PT ;  /* 0x010000010300780c */ /* 0x000fda0003f86070 */
[----:B------:R-:W-:Y:S05]  /*5770*/  @!P4 BRA `(.L_x_7132) ;  /* 0x000000d00000c947 */ /* 0x000fea0003800000 */
[----:B------:R-:W-:Y:S02]  /*5780*/  IADD3 R5, R7, -0x3fe00000, RZ ;  /* 0xc020000007057810 */ /* 0x000fe40007ffe0ff */
[----:B------:R-:W-:Y:S02]  /*5790*/  MOV R4, R6 ;  /* 0x0000000600047202 */ /* 0x000fe40000000f00 */
[----:B------:R-:W0:Y:S04]  /*57a0*/  MUFU.RCP64H R3, R5 ;  /* 0x0000000500037308 */ /* 0x000e280000001800 */
[----:B0-----:R-:W0:-:S06]  /*57b0*/  DFMA R44, -R4, R2, 1 ;  /* 0x3ff00000042c742b */ /* 0x001e0c0000000102 */
[----:B0-----:R-:W0:-:S06]  /*57c0*/  DFMA R44, R44, R44, R44 ;  /* 0x0000002c2c2c722b */ /* 0x001e0c000000002c */
[----:B0-----:R-:W0:-:S06]  /*57d0*/  DFMA R44, R2, R44, R2 ;  /* 0x0000002c022c722b */ /* 0x001e0c0000000002 */
[----:B0-----:R-:W0:-:S06]  /*57e0*/  DFMA R2, -R4, R44, 1 ;  /* 0x3ff000000402742b */ /* 0x001e0c000000012c */
[----:B0-----:R-:W0:-:S06]  /*57f0*/  DFMA R2, R44, R2, R44 ;  /* 0x000000022c02722b */ /* 0x001e0c000000002c */
[----:B0-----:R-:W0:-:S06]  /*5800*/  DMUL R2, R2, 2.2250738585072013831e-308 ;  /* 0x0010000002027828 */ /* 0x001e0c0000000000 */
[----:B0-----:R-:W0:-:S06]  /*5810*/  DFMA R6, -R6, R2, 1 ;  /* 0x3ff000000606742b */ /* 0x001e0c0000000102 */
[----:B0-----:R-:W0:-:S06]  /*5820*/  DFMA R6, R6, R6, R6 ;  /* 0x000000060606722b */ /* 0x001e0c0000000006 */
[----:B0-----:R0:W1:Y:S01]  /*5830*/  DFMA R4, R2, R6, R2 ;  /* 0x000000060204722b */ /* 0x0010620000000002 */
[----:B------:R-:W-:Y:S05]  /*5840*/  BRA `(.L_x_7131) ;  /* 0x000000b000007947 */ /* 0x000fea0003800000 */
.L_x_7132:
[----:B------:R-:W0:-:S06]  /*5850*/  DMUL R6, R6, 8.11296384146066816958e+31 ;  /* 0x4690000006067828 */ /* 0x000e0c0000000000 */
[----:B0-----:R-:W0:Y:S02]  /*5860*/  MUFU.RCP64H R3, R7 ;  /* 0x0000000700037308 */ /* 0x001e240000001800 */
[----:B0-----:R-:W0:-:S06]  /*5870*/  DFMA R4, -R6, R2, 1 ;  /* 0x3ff000000604742b */ /* 0x001e0c0000000102 */
[----:B0-----:R-:W0:-:S06]  /*5880*/  DFMA R4, R4, R4, R4 ;  /* 0x000000040404722b */ /* 0x001e0c0000000004 */
[----:B0-----:R-:W0:-:S06]  /*5890*/  DFMA R4, R2, R4, R2 ;  /* 0x000000040204722b */ /* 0x001e0c0000000002 */
[----:B0-----:R-:W0:-:S06]  /*58a0*/  DFMA R2, -R6, R4, 1 ;  /* 0x3ff000000602742b */ /* 0x001e0c0000000104 */
[----:B0-----:R-:W0:-:S06]  /*58b0*/  DFMA R2, R4, R2, R4 ;  /* 0x000000020402722b */ /* 0x001e0c0000000004 */
[----:B0-----:R0:W1:Y:S01]  /*58c0*/  DMUL R4, R2, 8.11296384146066816958e+31 ;  /* 0x4690000002047828 */ /* 0x0010620000000000 */
[----:B------:R-:W-:Y:S05]  /*58d0*/  BRA `(.L_x_7131) ;  /* 0x0000002000007947 */ /* 0x000fea0003800000 */
.L_x_7130:
[----:B------:R-:W-:Y:S01]  /*58e0*/  LOP3.LUT R5, R7, 0x80000, RZ, 0xfc, !PT ;  /* 0x0008000007057812 */ /* 0x000fe200078efcff */
[----:B------:R-:W-:Y:S02]  /*58f0*/  IMAD.MOV.U32 R4, RZ, RZ, R6 ;  /* 0x000000ffff047224 */ /* 0x000fe400078e0006 */
.L_x_7131:
[----:B------:R-:W-:Y:S05]  /*5900*/  BSYNC B0 ;  /* 0x0000000000007941 */ /* 0x000fea0003800000 */
.L_x_7129:
[----:B01----:R-:W-:Y:S02]  /*5910*/  IMAD.MOV.U32 R2, RZ, RZ, R4 ;  /* 0x000000ffff027224 */ /* 0x003fe400078e0004 */
[----:B------:R-:W-:Y:S02]  /*5920*/  IMAD.MOV.U32 R3, RZ, RZ, R5 ;  /* 0x000000ffff037224 */ /* 0x000fe400078e0005 */
[----:B------:R-:W-:Y:S02]  /*5930*/  IMAD.MOV.U32 R4, RZ, RZ, R0 ;  /* 0x000000ffff047224 */ /* 0x000fe400078e0000 */
[----:B------:R-:W-:-:S04]  /*5940*/  IMAD.MOV.U32 R5, RZ, RZ, 0x0 ;  /* 0x00000000ff057424 */ /* 0x000fc800078e00ff */
[----:B------:R-:W-:Y:S05]  /*5950*/  RET.REL.NODEC R4 `(_ZN2at6native55_GLOBAL__N__de093ff9_22_ForeachBinaryOpList_cu_a911ec4325multi_tensor_apply_kernelINS1_18TensorListMetadataILi3EEENS1_24BinaryOpListAlphaFunctorIN3c107complexIdEELi3ELi2ELi2EEEJSt7dividesIS8_ES8_EEEvT_T0_DpT1_) ;  /* 0xffffa6a004007950 */ /* 0x000fea0003c3ffff */
        .weak           $__internal_5_$__cuda_sm20_div_rn_f64_full
        .type           $__internal_5_$__cuda_sm20_div_rn_f64_full,@function
        .size           $__internal_5_$__cuda_sm20_div_rn_f64_full,(.L_x_8088 - $__internal_5_$__cuda_sm20_div_rn_f64_full)
$__internal_5_$__cuda_sm20_div_rn_f64_full:
[C---:B------:R-:W-:Y:S01]  /*5960*/  FSETP.GEU.AND P4, PT, |R5|.reuse, 1.469367938527859385e-39, PT ;  /* 0x001000000500780b */ /* 0x040fe20003f8e200 */
[--C-:B------:R-:W-:Y:S01]  /*5970*/  IMAD.MOV.U32 R44, RZ, RZ, R4.reuse ;  /* 0x000000ffff2c7224 */ /* 0x100fe200078e0004 */
[C---:B------:R-:W-:Y:S01]  /*5980*/  LOP3.LUT R6, R5.reuse, 0x800fffff, RZ, 0xc0, !PT ;  /* 0x800fffff05067812 */ /* 0x040fe200078ec0ff */
[----:B------:R-:W-:Y:S01]  /*5990*/  IMAD.MOV.U32 R45, RZ, RZ, R5 ;  /* 0x000000ffff2d7224 */ /* 0x000fe200078e0005 */
[----:B------:R-:W-:Y:S01]  /*59a0*/  LOP3.LUT R5, R5, 0x7ff00000, RZ, 0xc0, !PT ;  /* 0x7ff0000005057812 */ /* 0x000fe200078ec0ff */
[----:B------:R-:W-:Y:S01]  /*59b0*/  IMAD.MOV.U32 R46, RZ, RZ, R4 ;  /* 0x000000ffff2e7224 */ /* 0x000fe200078e0004 */
[----:B------:R-:W-:Y:S01]  /*59c0*/  LOP3.LUT R47, R6, 0x3ff00000, RZ, 0xfc, !PT ;  /* 0x3ff00000062f7812 */ /* 0x000fe200078efcff */
[----:B------:R-:W-:Y:S01]  /*59d0*/  IMAD.MOV.U32 R53, RZ, RZ, R3 ;  /* 0x000000ffff357224 */ /* 0x000fe200078e0003 */
[----:B------:R-:W-:Y:S01]  /*59e0*/  BSSY B0, `(.L_x_7133) ;  /* 0x0000059000007945 */ /* 0x000fe20003800000 */
[----:B------:R-:W-:Y:S02]  /*59f0*/  IMAD.MOV.U32 R48, RZ, RZ, 0x1 ;  /* 0x00000001ff307424 */ /* 0x000fe400078e00ff */
[----:B------:R-:W-:Y:S01]  /*5a00*/  IMAD.MOV.U32 R52, RZ, RZ, R2 ;  /* 0x000000ffff347224 */ /* 0x000fe200078e0002 */
[C---:B------:R-:W-:Y:S01]  /*5a10*/  FSETP.GEU.AND P5, PT, |R53|.reuse, 1.469367938527859385e-39, PT ;  /* 0x001000003500780b */ /* 0x040fe20003fae200 */
[----:B------:R-:W0:Y:S01]  /*5a20*/  @!P4 DMUL R46, R44, 8.98846567431157953865e+307 ;  /* 0x7fe000002c2ec828 */ /* 0x000e220000000000 */
[----:B------:R-:W-:Y:S01]  /*5a30*/  LOP3.LUT R2, R53, 0x7ff00000, RZ, 0xc0, !PT ;  /* 0x7ff0000035027812 */ /* 0x000fe200078ec0ff */
[----:B------:R-:W-:-:S04]  /*5a40*/  IMAD.MOV.U32 R3, RZ, RZ, 0x1ca00000 ;  /* 0x1ca00000ff037424 */ /* 0x000fc800078e00ff */
[----:B0-----:R-:W0:Y:S06]  /*5a50*/  MUFU.RCP64H R49, R47 ;  /* 0x0000002f00317308 */ /* 0x001e2c0000001800 */
[----:B------:R-:W-:-:S04]  /*5a60*/  @!P5 LOP3.LUT R7, R45, 0x7ff00000, RZ, 0xc0, !PT ;  /* 0x7ff000002d07d812 */ /* 0x000fc800078ec0ff */
[----:B------:R-:W-:-:S04]  /*5a70*/  @!P5 ISETP.GE.U32.AND P6, PT, R2, R7, PT ;  /* 0x000000070200d20c */ /* 0x000fc80003fc6070 */
[C---:B------:R-:W-:Y:S01]  /*5a80*/  @!P5 SEL R4, R3.reuse, 0x63400000, !P6 ;  /* 0x634000000304d807 */ /* 0x040fe20007000000 */
[----:B0-----:R-:W0:Y:S01]  /*5a90*/  DFMA R50, R48, -R46, 1 ;  /* 0x3ff000003032742b */ /* 0x001e22000000082e */
[----:B------:R-:W-:Y:S02]  /*5aa0*/  ISETP.GE.U32.AND P6, PT, R2, R5, PT ;  /* 0x000000050200720c */ /* 0x000fe40003fc6070 */
[----:B------:R-:W-:Y:S02]  /*5ab0*/  @!P5 LOP3.LUT R4, R4, 0x80000000, R53, 0xf8, !PT ;  /* 0x800000000404d812 */ /* 0x000fe400078ef835 */
[----:B------:R-:W-:Y:S01]  /*5ac0*/  SEL R6, R3, 0x63400000, !P6 ;  /* 0x6340000003067807 */ /* 0x000fe20007000000 */
[----:B0-----:R-:W0:Y:S01]  /*5ad0*/  DFMA R50, R50, R50, R50 ;  /* 0x000000323232722b */ /* 0x001e220000000032 */
[----:B------:R-:W-:Y:S01]  /*5ae0*/  @!P5 LOP3.LUT R7, R4, 0x100000, RZ, 0xfc, !PT ;  /* 0x001000000407d812 */ /* 0x000fe200078efcff */
[----:B------:R-:W-:Y:S01]  /*5af0*/  IMAD.MOV.U32 R4, RZ, RZ, R2 ;  /* 0x000000ffff047224 */ /* 0x000fe200078e0002 */
[----:B------:R-:W-:-:S03]  /*5b00*/  @!P4 LOP3.LUT R5, R47, 0x7ff00000, RZ, 0xc0, !PT ;  /* 0x7ff000002f05c812 */ /* 0x000fc600078ec0ff */
[----:B0-----:R0:W1:Y:S02]  /*5b10*/  DFMA R48, R48, R50, R48 ;  /* 0x000000323030722b */ /* 0x0010640000000030 */
[----:B0-----:R-:W-:Y:S01]  /*5b20*/  LOP3.LUT R51, R6, 0x800fffff, R53, 0xf8, !PT ;  /* 0x800fffff06337812 */ /* 0x001fe200078ef835 */
[----:B------:R-:W-:Y:S01]  /*5b30*/  @!P5 IMAD.MOV.U32 R6, RZ, RZ, RZ ;  /* 0x000000ffff06d224 */ /* 0x000fe200078e00ff */
[----:B------:R-:W-:Y:S02]  /*5b40*/  MOV R50, R52 ;  /* 0x0000003400327202 */ /* 0x000fe40000000f00 */
[----:B-1----:R-:W0:-:S04]  /*5b50*/  DFMA R58, R48, -R46, 1 ;  /* 0x3ff00000303a742b */ /* 0x002e08000000082e */
[----:B------:R-:W-:-:S04]  /*5b60*/  @!P5 DFMA R50, R50, 2, -R6 ;  /* 0x400000003232d82b */ /* 0x000fc80000000806 */
[----:B0-----:R-:W0:-:S06]  /*5b70*/  DFMA R58, R48, R58, R48 ;  /* 0x0000003a303a722b */ /* 0x001e0c0000000030 */
[----:B0-----:R-:W0:Y:S01]  /*5b80*/  DMUL R6, R58, R50 ;  /* 0x000000323a067228 */ /* 0x001e220000000000 */
[----:B------:R-:W-:-:S05]  /*5b90*/  @!P5 LOP3.LUT R4, R51, 0x7ff00000, RZ, 0xc0, !PT ;  /* 0x7ff000003304d812 */ /* 0x000fca00078ec0ff */
[----:B0-----:R-:W0:-:S06]  /*5ba0*/  DFMA R48, R6, -R46, R50 ;  /* 0x8000002e0630722b */ /* 0x001e0c0000000032 */
[----:B0-----:R0:W1:Y:S02]  /*5bb0*/  DFMA R48, R58, R48, R6 ;  /* 0x000000303a30722b */ /* 0x0010640000000006 */
[----:B0-----:R-:W-:-:S04]  /*5bc0*/  IADD3 R6, R4, -0x1, RZ ;  /* 0xffffffff04067810 */ /* 0x001fc80007ffe0ff */
[----:B------:R-:W-:Y:S02]  /*5bd0*/  ISETP.GT.U32.AND P4, PT, R6, 0x7feffffe, PT ;  /* 0x7feffffe0600780c */ /* 0x000fe40003f84070 */
[----:B------:R-:W-:-:S04]  /*5be0*/  IADD3 R6, R5, -0x1, RZ ;  /* 0xffffffff05067810 */ /* 0x000fc80007ffe0ff */
[----:B------:R-:W-:-:S13]  /*5bf0*/  ISETP.GT.U32.OR P4, PT, R6, 0x7feffffe, P4 ;  /* 0x7feffffe0600780c */ /* 0x000fda0002784470 */
[----:B------:R-:W-:Y:S05]  /*5c00*/  @P4 BRA `(.L_x_7134) ;  /* 0x000001e000004947 */ /* 0x000fea0003800000 */
[----:B-1----:R-:W-:-:S04]  /*5c10*/  LOP3.LUT R5, R45, 0x7ff00000, RZ, 0xc0, !PT ;  /* 0x7ff000002d057812 */ /* 0x002fc800078ec0ff */
[C---:B------:R-:W-:Y:S01]  /*5c20*/  ISETP.GE.U32.AND P4, PT, R2.reuse, R5, PT ;  /* 0x000000050200720c */ /* 0x040fe20003f86070 */
[----:B------:R-:W-:-:S03]  /*5c30*/  IMAD.IADD R4, R2, 0x1, -R5 ;  /* 0x0000000102047824 */ /* 0x000fc600078e0a05 */
[----:B------:R-:W-:Y:S02]  /*5c40*/  SEL R3, R3, 0x63400000, !P4 ;  /* 0x6340000003037807 */ /* 0x000fe40006000000 */
[----:B------:R-:W-:-:S04]  /*5c50*/  IMNMX R4, R4, -0x46a00000, !PT ;  /* 0xb960000004047817 */ /* 0x000fc80007800200 */
[----:B------:R-:W-:-:S05]  /*5c60*/  IMNMX R4, R4, 0x46a00000, PT ;  /* 0x46a0000004047817 */ /* 0x000fca0003800200 */
[----:B------:R-:W-:Y:S02]  /*5c70*/  IMAD.IADD R3, R4, 0x1, -R3 ;  /* 0x0000000104037824 */ /* 0x000fe400078e0a03 */
[----:B------:R-:W-:-:S03]  /*5c80*/  IMAD.MOV.U32 R4, RZ, RZ, RZ ;  /* 0x000000ffff047224 */ /* 0x000fc600078e00ff */
[----:B------:R-:W-:-:S06]  /*5c90*/  IADD3 R5, R3, 0x7fe00000, RZ ;  /* 0x7fe0000003057810 */ /* 0x000fcc0007ffe0ff */
[----:B------:R-:W0:-:S10]  /*5ca0*/  DMUL R6, R48, R4 ;  /* 0x0000000430067228 */ /* 0x000e140000000000 */
        /* <DEDUP_REMOVED lines=9> */
[----:B------:R-:W0:Y:S01]  /*5d40*/  DMUL.RP R4, R48, R4 ;  /* 0x0000000430047228 */ /* 0x000e220000008000 */
[----:B------:R-:W-:Y:S01]  /*5d50*/  IMAD.MOV.U32 R44, RZ, RZ, RZ ;  /* 0x000000ffff2c7224 */ /* 0x000fe200078e00ff */
[----:B------:R-:W-:-:S05]  /*5d60*/  IADD3 R3, -R3, -0x43300000, RZ ;  /* 0xbcd0000003037810 */ /* 0x000fca0007ffe1ff */
[----:B------:R-:W1:-:S03]  /*5d70*/  DFMA R44, R6, -R44, R48 ;  /* 0x8000002c062c722b */ /* 0x000e460000000030 */
[----:B0-----:R-:W-:-:S07]  /*5d80*/  LOP3.LUT R2, R5, R2, RZ, 0x3c, !PT ;  /* 0x0000000205027212 */ /* 0x001fce00078e3cff */
[----:B-1----:R-:W-:-:S04]  /*5d90*/  FSETP.NEU.AND P4, PT, |R45|, R3, PT ;  /* 0x000000032d00720b */ /* 0x002fc80003f8d200 */
[----:B------:R-:W-:Y:S02]  /*5da0*/  FSEL R4, R4, R6, !P4 ;  /* 0x0000000604047208 */ /* 0x000fe40006000000 */
[----:B------:R-:W-:-:S03]  /*5db0*/  FSEL R5, R2, R7, !P4 ;  /* 0x0000000702057208 */ /* 0x000fc60006000000 */
[----:B------:R-:W-:Y:S02]  /*5dc0*/  IMAD.MOV.U32 R6, RZ, RZ, R4 ;  /* 0x000000ffff067224 */ /* 0x000fe400078e0004 */
[----:B------:R-:W-:Y:S01]  /*5dd0*/  IMAD.MOV.U32 R7, RZ, RZ, R5 ;  /* 0x000000ffff077224 */ /* 0x000fe200078e0005 */
[----:B------:R-:W-:Y:S05]  /*5de0*/  BRA `(.L_x_7135) ;  /* 0x0000018000007947 */ /* 0x000fea0003800000 */
.L_x_7134:
[----:B-1----:R-:W0:-:S14]  /*5df0*/  DSETP.NAN.AND P4, PT, R52, R52, PT ;  /* 0x000000343400722a */ /* 0x002e1c0003f88000 */
[----:B0-----:R-:W-:Y:S05]  /*5e00*/  @P4 BRA `(.L_x_7136) ;  /* 0x0000013000004947 */ /* 0x001fea0003800000 */
[----:B------:R-:W0:-:S14]  /*5e10*/  DSETP.NAN.AND P4, PT, R44, R44, PT ;  /* 0x0000002c2c00722a */ /* 0x000e1c0003f88000 */
[----:B0-----:R-:W-:Y:S05]  /*5e20*/  @P4 BRA `(.L_x_7137) ;  /* 0x000000d000004947 */ /* 0x001fea0003800000 */
[----:B------:R-:W-:Y:S01]  /*5e30*/  ISETP.NE.AND P4, PT, R4, R5, PT ;  /* 0x000000050400720c */ /* 0x000fe20003f85270 */
[----:B------:R-:W-:Y:S02]  /*5e40*/  IMAD.MOV.U32 R6, RZ, RZ, 0x0 ;  /* 0x00000000ff067424 */ /* 0x000fe400078e00ff */
[----:B------:R-:W-:-:S10]  /*5e50*/  IMAD.MOV.U32 R7, RZ, RZ, -0x80000 ;  /* 0xfff80000ff077424 */ /* 0x000fd400078e00ff */
[----:B------:R-:W-:Y:S05]  /*5e60*/  @!P4 BRA `(.L_x_7135) ;  /* 0x000001000000c947 */ /* 0x000fea0003800000 */
[----:B------:R-:W-:Y:S02]  /*5e70*/  ISETP.NE.AND P4, PT, R4, 0x7ff00000, PT ;  /* 0x7ff000000400780c */ /* 0x000fe40003f85270 */
[----:B------:R-:W-:Y:S02]  /*5e80*/  LOP3.LUT R3, R53, 0x80000000, R45, 0x48, !PT ;  /* 0x8000000035037812 */ /* 0x000fe400078e482d */
[----:B------:R-:W-:-:S13]  /*5e90*/  ISETP.EQ.OR P4, PT, R5, RZ, !P4 ;  /* 0x000000ff0500720c */ /* 0x000fda0006782670 */
[----:B------:R-:W-:Y:S01]  /*5ea0*/  @P4 LOP3.LUT R2, R3, 0x7ff00000, RZ, 0xfc, !PT ;  /* 0x7ff0000003024812 */ /* 0x000fe200078efcff */
[----:B------:R-:W-:Y:S01]  /*5eb0*/  @!P4 IMAD.MOV.U32 R7, RZ, RZ, R3 ;  /* 0x000000ffff07c224 */ /* 0x000fe200078e0003 */
[----:B------:R-:W-:Y:S01]  /*5ec0*/  @!P4 MOV R6, RZ ;  /* 0x000000ff0006c202 */ /* 0x000fe20000000f00 */
[----:B------:R-:W-:Y:S02]  /*5ed0*/  @P4 IMAD.MOV.U32 R6, RZ, RZ, RZ ;  /* 0x000000ffff064224 */ /* 0x000fe400078e00ff */
[----:B------:R-:W-:Y:S01]  /*5ee0*/  @P4 IMAD.MOV.U32 R7, RZ, RZ, R2 ;  /* 0x000000ffff074224 */ /* 0x000fe200078e0002 */
[----:B------:R-:W-:Y:S05]  /*5ef0*/  BRA `(.L_x_7135) ;  /* 0x0000007000007947 */ /* 0x000fea0003800000 */
.L_x_7137:
[----:B------:R-:W-:Y:S01]  /*5f00*/  LOP3.LUT R3, R45, 0x80000, RZ, 0xfc, !PT ;  /* 0x000800002d037812 */ /* 0x000fe200078efcff */
[----:B------:R-:W-:-:S04]  /*5f10*/  IMAD.MOV.U32 R6, RZ, RZ, R44 ;  /* 0x000000ffff067224 */ /* 0x000fc800078e002c */
[----:B------:R-:W-:Y:S01]  /*5f20*/  IMAD.MOV.U32 R7, RZ, RZ, R3 ;  /* 0x000000ffff077224 */ /* 0x000fe200078e0003 */
[----:B------:R-:W-:Y:S05]  /*5f30*/  BRA `(.L_x_7135) ;  /* 0x0000003000007947 */ /* 0x000fea0003800000 */
.L_x_7136:
[----:B------:R-:W-:Y:S01]  /*5f40*/  LOP3.LUT R3, R53, 0x80000, RZ, 0xfc, !PT ;  /* 0x0008000035037812 */ /* 0x000fe200078efcff */
[----:B------:R-:W-:-:S04]  /*5f50*/  IMAD.MOV.U32 R6, RZ, RZ, R52 ;  /* 0x000000ffff067224 */ /* 0x000fc800078e0034 */
[----:B------:R-:W-:Y:S02]  /*5f60*/  IMAD.MOV.U32 R7, RZ, RZ, R3 ;  /* 0x000000ffff077224 */ /* 0x000fe400078e0003 */
.L_x_7135:
[----:B------:R-:W-:Y:S05]  /*5f70*/  BSYNC B0 ;  /* 0x0000000000007941 */ /* 0x000fea0003800000 */
.L_x_7133:
[----:B------:R-:W-:Y:S02]  /*5f80*/  IMAD.MOV.U32 R4, RZ, RZ, R0 ;  /* 0x000000ffff047224 */ /* 0x000fe400078e0000 */
[----:B------:R-:W-:Y:S02]  /*5f90*/  IMAD.MOV.U32 R5, RZ, RZ, 0x0 ;  /* 0x00000000ff057424 */ /* 0x000fe400078e00ff */
[----:B------:R-:W-:Y:S02]  /*5fa0*/  IMAD.MOV.U32 R2, RZ, RZ, R6 ;  /* 0x000000ffff027224 */ /* 0x000fe400078e0006 */
[----:B------:R-:W-:Y:S01]  /*5fb0*/  IMAD.MOV.U32 R3, RZ, RZ, R7 ;  /* 0x000000ffff037224 */ /* 0x000fe200078e0007 */
[----:B------:R-:W-:Y:S06]  /*5fc0*/  RET.REL.NODEC R4 `(_ZN2at6native55_GLOBAL__N__de093ff9_22_ForeachBinaryOpList_cu_a911ec4325multi_tensor_apply_kernelINS1_18TensorListMetadataILi3EEENS1_24BinaryOpListAlphaFunctorIN3c107complexIdEELi3ELi2ELi2EEEJSt7dividesIS8_ES8_EEEvT_T0_DpT1_) ;  /* 0xffffa03004007950 */ /* 0x000fec0003c3ffff */
.L_x_7138:
        /* <DEDUP_REMOVED lines=11> */
.L_x_8088:


//--------------------- .text._ZN2at6native55_GLOBAL__N__de093ff9_22_ForeachBinaryOpList_cu_a911ec4325multi_tensor_apply_kernelINS1_18TensorListMetadataILi3EEENS1_24BinaryOpListAlphaFunctorIfLi3ELi2ELi2EEEJSt7dividesIfEfEEEvT_T0_DpT1_ --------------------------
	.section	.text._ZN2at6native55_GLOBAL__N__de093ff9_22_ForeachBinaryOpList_cu_a911ec4325multi_tensor_apply_kernelINS1_18TensorListMetadataILi3EEENS1_24BinaryOpListAlphaFunctorIfLi3ELi2ELi2EEEJSt7dividesIfEfEEEvT_T0_DpT1_,"ax",@progbits
	.sectioninfo	@"SHI_REGISTERS=31"
	.align	128
.text._ZN2at6native55_GLOBAL__N__de093ff9_22_ForeachBinaryOpList_cu_a911ec4325multi_tensor_apply_kernelINS1_18TensorListMetadataILi3EEENS1_24BinaryOpListAlphaFunctorIfLi3ELi2ELi2EEEJSt7dividesIfEfEEEvT_T0_DpT1_:
        .type           _ZN2at6native55_GLOBAL__N__de093ff9_22_ForeachBinaryOpList_cu_a911ec4325multi_tensor_apply_kernelINS1_18TensorListMetadataILi3EEENS1_24BinaryOpListAlphaFunctorIfLi3ELi2ELi2EEEJSt7dividesIfEfEEEvT_T0_DpT1_,@function
        .size           _ZN2at6native55_GLOBAL__N__de093ff9_22_ForeachBinaryOpList_cu_a911ec4325multi_tensor_apply_kernelINS1_18TensorListMetadataILi3EEENS1_24BinaryOpListAlphaFunctorIfLi3ELi2ELi2EEEJSt7dividesIfEfEEEvT_T0_DpT1_,(.L_x_8091 - _ZN2at6native55_GLOBAL__N__de093ff9_22_ForeachBinaryOpList_cu_a911ec4325multi_tensor_apply_kernelINS1_18TensorListMetadataILi3EEENS1_24BinaryOpListAlphaFunctorIfLi3ELi2ELi2EEEJSt7dividesIfEfEEEvT_T0_DpT1_)
        .other          _ZN2at6native55_GLOBAL__N__de093ff9_22_ForeachBinaryOpList_cu_a911ec4325multi_tensor_apply_kernelINS1_18TensorListMetadataILi3EEENS1_24BinaryOpListAlphaFunctorIfLi3ELi2ELi2EEEJSt7dividesIfEfEEEvT_T0_DpT1_,@"STO_CUDA_ENTRY STV_DEFAULT"
_ZN2at6native55_GLOBAL__N__de093ff9_22_ForeachBinaryOpList_cu_a911ec4325multi_tensor_apply_kernelINS1_18TensorListMetadataILi3EEENS1_24BinaryOpListAlphaFunctorIfLi3ELi2ELi2EEEJSt7dividesIfEfEEEvT_T0_DpT1_:
        /* <DEDUP_REMOVED lines=32> */
.L_x_7140:
[----:B0-----:R-:W-:Y:S01]  /*0200*/  IADD3 R22, P0, R0, R4, RZ ;  /* 0x0000000400167210 */ /* 0x001fe20007f1e0ff */
[----:B------:R-:W-:Y:S01]  /*0210*/  IMAD R9, R2, 0x3, RZ ;  /* 0x0000000302097824 */ /* 0x000fe200078e02ff */
[----:B------:R-:W-:Y:S02]  /*0220*/  CS2R R26, SRZ ;  /* 0x00000000001a7805 */ /* 0x000fe4000001ff00 */
[----:B------:R-:W-:Y:S01]  /*0230*/  IADD3 R6, P5, R22, c[0x0][0x0], RZ ;  /* 0x0000000016067a10 */ /* 0x000fe20007fbe0ff */
[----:B------:R-:W-:Y:S01]  /*0240*/  IMAD.X R11, RZ, RZ, R5, P0 ;  /* 0x000000ffff0b7224 */ /* 0x000fe200000e0605 */
[-C--:B------:R-:W-:Y:S02]  /*0250*/  LEA R20, P4, R2, R22.reuse, 0x1 ;  /* 0x0000001602147211 */ /* 0x080fe400078808ff */
[----:B------:R-:W-:Y:S01]  /*0260*/  ISETP.GE.U32.AND P2, PT, R22, 0x10000, PT ;  /* 0x000100001600780c */ /* 0x000fe20003f46070 */
[--C-:B------:R-:W-:Y:S01]  /*0270*/  IMAD.X R3, RZ, RZ, R11.reuse, P5 ;  /* 0x000000ffff037224 */ /* 0x100fe200028e060b */
[----:B------:R-:W-:Y:S01]  /*0280*/  IADD3 R9, P6, R9, R22, RZ ;  /* 0x0000001609097210 */ /* 0x000fe20007fde0ff */
[----:B------:R-:W-:Y:S01]  /*0290*/  IMAD.X R7, RZ, RZ, R11, P4 ;  /* 0x000000ffff077224 */ /* 0x000fe200020e060b */
[----:B------:R-:W-:-:S02]  /*02a0*/  ISETP.GE.U32.AND P3, PT, R6, 0x10000, PT ;  /* 0x000100000600780c */ /* 0x000fc40003f66070 */
[----:B------:R-:W-:Y:S01]  /*02b0*/  ISETP.LT.U32.AND P1, PT, R22, UR14, PT ;  /* 0x0000000e16007c0c */ /* 0x000fe2000bf21070 */
[----:B------:R-:W-:Y:S01]  /*02c0*/  IMAD.X R8, RZ, RZ, R11, P6 ;  /* 0x000000ffff087224 */ /* 0x000fe200030e060b */
[----:B------:R-:W-:Y:S02]  /*02d0*/  ISETP.GE.U32.AND.EX P2, PT, R11, RZ, PT, P2 ;  /* 0x000000ff0b00720c */ /* 0x000fe40003f46120 */
[----:B------:R-:W-:Y:S02]  /*02e0*/  ISETP.LT.U32.AND P0, PT, R6, UR14, PT ;  /* 0x0000000e06007c0c */ /* 0x000fe4000bf01070 */
[----:B------:R-:W-:Y:S02]  /*02f0*/  ISETP.GE.U32.AND P5, PT, R20, 0x10000, PT ;  /* 0x000100001400780c */ /* 0x000fe40003fa6070 */
[----:B------:R-:W-:Y:S02]  /*0300*/  ISETP.GE.U32.AND.EX P3, PT, R3, RZ, PT, P3 ;  /* 0x000000ff0300720c */ /* 0x000fe40003f66130 */
[----:B------:R-:W-:-:S02]  /*0310*/  ISETP.GE.U32.AND P4, PT, R9, 0x10000, PT ;  /* 0x000100000900780c */ /* 0x000fc40003f86070 */
[----:B------:R-:W-:Y:S02]  /*0320*/  ISETP.LT.AND.EX P1, PT, R11, UR4, !P2, P1 ;  /* 0x000000040b007c0c */ /* 0x000fe4000d721310 */
[----:B------:R-:W-:Y:S02]  /*0330*/  ISETP.LT.U32.AND P2, PT, R20, UR14, PT ;  /* 0x0000000e14007c0c */ /* 0x000fe4000bf41070 */
[----:B------:R-:W-:Y:S02]  /*0340*/  ISETP.GE.U32.AND.EX P5, PT, R7, RZ, PT, P5 ;  /* 0x000000ff0700720c */ /* 0x000fe40003fa6150 */
[----:B------:R-:W-:Y:S02]  /*0350*/  ISETP.LT.AND.EX P3, PT, R3, UR4, !P3, P0 ;  /* 0x0000000403007c0c */ /* 0x000fe4000df61300 */
[----:B------:R-:W-:Y:S02]  /*0360*/  ISETP.LT.U32.AND P0, PT, R9, UR14, PT ;  /* 0x0000000e09007c0c */ /* 0x000fe4000bf01070 */
[----:B------:R-:W-:-:S02]  /*0370*/  ISETP.GE.U32.AND.EX P4, PT, R8, RZ, PT, P4 ;  /* 0x000000ff0800720c */ /* 0x000fc40003f86140 */
        /* <DEDUP_REMOVED lines=8> */
[C---:B------:R-:W-:Y:S01]  /*0400*/  @P0 LEA R16, P4, R9.reuse, UR8, 0x2 ;  /* 0x0000000809100c11 */ /* 0x040fe2000f8810ff */
[----:B------:R-:W-:Y:S01]  /*0410*/  IMAD.MOV.U32 R28, RZ, RZ, RZ ;  /* 0x000000ffff1c7224 */ /* 0x000fe200078e00ff */
[----:B------:R-:W-:Y:S01]  /*0420*/  @P2 LEA.HI.X R15, R20, UR9, R7, 0x2, P5 ;  /* 0x00000009140f2c11 */ /* 0x000fe2000a8f1407 */
[----:B------:R0:W2:Y:S01]  /*0430*/  @P1 LDG.E R26, [R18.64] ;  /* 0x0000000c121a1981 */ /* 0x0000a2000c1e1900 */
[----:B------:R-:W-:-:S03]  /*0440*/  @P0 LEA.HI.X R17, R9, UR9, R8, 0x2, P4 ;  /* 0x0000000909110c11 */ /* 0x000fc6000a0f1408 */
[----:B------:R1:W3:Y:S04]  /*0450*/  @P3 LDG.E R27, [R12.64] ;  /* 0x0000000c0c1b3981 */ /* 0x0002e8000c1e1900 */
[----:B------:R4:W5:Y:S01]  /*0460*/  @P2 LDG.E R25, [R14.64] ;  /* 0x0000000c0e192981 */ /* 0x000962000c1e1900 */
[----:B0-----:R-:W-:-:S03]  /*0470*/  @P1 LEA R18, P4, R22, UR6, 0x2 ;  /* 0x0000000616121c11 */ /* 0x001fc6000f8810ff */
[----:B------:R0:W5:Y:S01]  /*0480*/  @P0 LDG.E R28, [R16.64] ;  /* 0x0000000c101c0981 */ /* 0x000162000c1e1900 */
[----:B------:R-:W-:Y:S01]  /*0490*/  IMAD.MOV.U32 R10, RZ, RZ, RZ ;  /* 0x000000ffff0a7224 */ /* 0x000fe200078e00ff */
[----:B------:R-:W-:Y:S02]  /*04a0*/  @P1 LEA.HI.X R19, R22, UR7, R11, 0x2, P4 ;  /* 0x0000000716131c11 */ /* 0x000fe4000a0f140b */
[----:B-1----:R-:W-:Y:S02]  /*04b0*/  @P3 LEA R12, P4, R6, UR6, 0x2 ;  /* 0x00000006060c3c11 */ /* 0x002fe4000f8810ff */
[----:B----4-:R-:W-:Y:S01]  /*04c0*/  @P2 LEA R14, P5, R20, UR6, 0x2 ;  /* 0x00000006140e2c11 */ /* 0x010fe2000f8a10ff */
[----:B------:R-:W-:Y:S01]  /*04d0*/  IMAD.MOV.U32 R23, RZ, RZ, RZ ;  /* 0x000000ffff177224 */ /* 0x000fe200078e00ff */
[----:B------:R-:W-:Y:S01]  /*04e0*/  @P3 LEA.HI.X R13, R6, UR7, R3, 0x2, P4 ;  /* 0x00000007060d3c11 */ /* 0x000fe2000a0f1403 */
[----:B------:R-:W-:Y:S01]  /*04f0*/  IMAD.MOV.U32 R21, RZ, RZ, RZ ;  /* 0x000000ffff157224 */ /* 0x000fe200078e00ff */
[----:B0-----:R-:W-:Y:S01]  /*0500*/  @P0 LEA R16, P4, R9, UR6, 0x2 ;  /* 0x0000000609100c11 */ /* 0x001fe2000f8810ff */
[----:B------:R0:W4:Y:S01]  /*0510*/  @P1 LDG.E R10, [R18.64] ;  /* 0x0000000c120a1981 */ /* 0x000122000c1e1900 */
[----:B------:R-:W-:-:S02]  /*0520*/  @P2 LEA.HI.X R15, R20, UR7, R7, 0x2, P5 ;  /* 0x00000007140f2c11 */ /* 0x000fc4000a8f1407 */
[----:B------:R-:W-:Y:S01]  /*0530*/  @P0 LEA.HI.X R17, R9, UR7, R8, 0x2, P4 ;  /* 0x0000000709110c11 */ /* 0x000fe2000a0f1408 */
[----:B------:R1:W4:Y:S04]  /*0540*/  @P3 LDG.E R23, [R12.64] ;  /* 0x0000000c0c173981 */ /* 0x000328000c1e1900 */
[----:B------:R0:W4:Y:S04]  /*0550*/  @P2 LDG.E R21, [R14.64] ;  /* 0x0000000c0e152981 */ /* 0x000128000c1e1900 */
[----:B------:R0:W4:Y:S01]  /*0560*/  @P0 LDG.E R24, [R16.64] ;  /* 0x0000000c10180981 */ /* 0x000122000c1e1900 */
[----:B-1----:R-:W-:-:S02]  /*0570*/  @P1 LEA R12, P6, R22, UR10, 0x2 ;  /* 0x0000000a160c1c11 */ /* 0x002fc4000f8c10ff */
[----:B0-----:R-:W-:Y:S02]  /*0580*/  @P3 LEA R14, P5, R6, UR10, 0x2 ;  /* 0x0000000a060e3c11 */ /* 0x001fe4000f8a10ff */
[----:B------:R-:W-:Y:S02]  /*0590*/  @P1 LEA.HI.X R13, R22, UR11, R11, 0x2, P6 ;  /* 0x0000000b160d1c11 */ /* 0x000fe4000b0f140b */
[----:B------:R-:W-:Y:S02]  /*05a0*/  @P2 LEA R16, P4, R20, UR10, 0x2 ;  /* 0x0000000a14102c11 */ /* 0x000fe4000f8810ff */
[----:B------:R-:W-:Y:S02]  /*05b0*/  @P0 LEA R18, P6, R9, UR10, 0x2 ;  /* 0x0000000a09120c11 */ /* 0x000fe4000f8c10ff */
[----:B------:R-:W-:Y:S02]  /*05c0*/  @P3 LEA.HI.X R15, R6, UR11, R3, 0x2, P5 ;  /* 0x0000000b060f3c11 */ /* 0x000fe4000a8f1403 */
[----:B------:R-:W-:Y:S01]  /*05d0*/  @P2 LEA.HI.X R17, R20, UR11, R7, 0x2, P4 ;  /* 0x0000000b14112c11 */ /* 0x000fe2000a0f1407 */
[----:B------:R-:W-:-:S04]  /*05e0*/  IMAD.MOV.U32 R7, RZ, RZ, c[0x0][0x0] ;  /* 0x00000000ff077624 */ /* 0x000fc800078e00ff */
[----:B------:R-:W-:-:S04]  /*05f0*/  IMAD.WIDE.U32 R4, R7, 0x4, R4 ;  /* 0x0000000407047825 */ /* 0x000fc800078e0004 */
[----:B--2---:R-:W-:Y:S02]  /*0600*/  FMUL.FTZ R19, R26, c[0x0][0xdac] ;  /* 0x00036b001a137a20 */ /* 0x004fe40000410000 */
[----:B---3--:R-:W-:-:S04]  /*0610*/  FMUL.FTZ R26, R27, c[0x0][0xdac] ;  /* 0x00036b001b1a7a20 */ /* 0x008fc80000410000 */
[----:B------:R-:W4:Y:S01]  /*0620*/  MUFU.RCP R19, R19 ;  /* 0x0000001300137308 */ /* 0x000f220000001000 */
[----:B-----5:R-:W-:Y:S02]  /*0630*/  FMUL.FTZ R25, R25, c[0x0][0xdac] ;  /* 0x00036b0019197a20 */ /* 0x020fe40000410000 */
[----:B------:R-:W-:-:S05]  /*0640*/  FMUL.FTZ R27, R28, c[0x0][0xdac] ;  /* 0x00036b001c1b7a20 */ /* 0x000fca0000410000 */
[----:B------:R-:W0:Y:S08]  /*0650*/  MUFU.RCP R26, R26 ;  /* 0x0000001a001a7308 */ /* 0x000e300000001000 */
[----:B------:R-:W1:Y:S01]  /*0660*/  MUFU.RCP R25, R25 ;  /* 0x0000001900197308 */ /* 0x000e620000001000 */
[----:B----4-:R-:W-:Y:S01]  /*0670*/  FMUL.FTZ R3, R19, R10 ;  /* 0x0000000a13037220 */ /* 0x010fe20000410000 */
[----:B------:R-:W-:-:S04]  /*0680*/  @P0 LEA.HI.X R19, R9, UR11, R8, 0x2, P6 ;  /* 0x0000000b09130c11 */ /* 0x000fc8000b0f1408 */
[----:B------:R2:W-:Y:S01]  /*0690*/  @P1 STG.E [R12.64], R3 ;  /* 0x000000030c001986 */ /* 0x0005e2000c10190c */
[----:B------:R-:W-:Y:S01]  /*06a0*/  ISETP.LT.U32.AND P1, PT, R4, UR14, PT ;  /* 0x0000000e04007c0c */ /* 0x000fe2000bf21070 */
[----:B------:R-:W3:Y:S01]  /*06b0*/  MUFU.RCP R27, R27 ;  /* 0x0000001b001b7308 */ /* 0x000ee20000001000 */
[----:B0-----:R-:W-:Y:S02]  /*06c0*/  FMUL.FTZ R23, R26, R23 ;  /* 0x000000171a177220 */ /* 0x001fe40000410000 */
[----:B------:R-:W-:-:S03]  /*06d0*/  ISETP.LT.AND.EX P1, PT, R5, UR4, PT, P1 ;  /* 0x0000000405007c0c */ /* 0x000fc6000bf21310 */
[----:B------:R2:W-:Y:S01]  /*06e0*/  @P3 STG.E [R14.64], R23 ;  /* 0x000000170e003986 */ /* 0x0005e2000c10190c */
[----:B-1----:R-:W-:-:S05]  /*06f0*/  FMUL.FTZ R21, R25, R21 ;  /* 0x0000001519157220 */ /* 0x002fca0000410000 */
[----:B------:R2:W-:Y:S01]  /*0700*/  @P2 STG.E [R16.64], R21 ;  /* 0x0000001510002986 */ /* 0x0005e2000c10190c */
[----:B---3--:R-:W-:-:S05]  /*0710*/  FMUL.FTZ R27, R27, R24 ;  /* 0x000000181b1b7220 */ /* 0x008fca0000410000 */
[----:B------:R2:W-:Y:S01]  /*0720*/  @P0 STG.E [R18.64], R27 ;  /* 0x0000001b12000986 */ /* 0x0005e2000c10190c */
[----:B------:R-:W-:-:S04]  /*0730*/  ISETP.GE.U32.AND P0, PT, R4, 0x10000, PT ;  /* 0x000100000400780c */ /* 0x000fc80003f06070 */
[----:B------:R-:W-:-:S13]  /*0740*/  ISETP.GE.U32.AND.EX P0, PT, R5, RZ, PT, P0 ;  /* 0x000000ff0500720c */ /* 0x000fda0003f06100 */
[----:B--2---:R-:W-:Y:S05]  /*0750*/  @!P0 BRA P1, `(.L_x_7140) ;  /* 0xfffffaa000008947 */ /* 0x004fea000083ffff */
[----:B------:R-:W-:Y:S05]  /*0760*/  EXIT ;  /* 0x000000000000794d */ /* 0x000fea0003800000 */
.L_x_7139:
[----:B------:R-:W0:Y:S02]  /*0770*/  S2R R0, SR_TID.X ;  /* 0x0000000000007919 */ /* 0x000e240000002100 */
[----:B0-----:R-:W-:-:S05]  /*0780*/  IMAD.WIDE.U32 R2, R0, 0x4, RZ ;  /* 0x0000000400027825 */ /* 0x001fca00078e00ff */
[----:B------:R-:W-:-:S04]  /*0790*/  ISETP.GE.U32.AND P0, PT, R2, UR14, PT ;  /* 0x0000000e02007c0c */ /* 0x000fc8000bf06070 */
[----:B------:R-:W-:-:S04]  /*07a0*/  ISETP.GE.AND.EX P0, PT, R3, UR4, PT, P0 ;  /* 0x0000000403007c0c */ /* 0x000fc8000bf06300 */
[----:B------:R-:W-:-:S13]  /*07b0*/  ISETP.GT.U32.OR P0, PT, R0, 0x3fff, P0 ;  /* 0x00003fff0000780c */ /* 0x000fda0000704470 */
[----:B------:R-:W-:Y:S05]  /*07c0*/  @P0 EXIT ;  /* 0x000000000000094d */ /* 0x000fea0003800000 */
[----:B------:R-:W-:-:S04]  /*07d0*/  IMAD.MOV.U32 R3, RZ, RZ, RZ ;  /* 0x000000ffff037224 */ /* 0x000fc800078e00ff */
.L_x_7141:
[C---:B------:R-:W-:Y:S01]  /*07e0*/  IMAD.SHL.U32 R14, R0.reuse, 0x10, RZ ;  /* 0x00000010000e7824 */ /* 0x040fe200078e00ff */
[----:B------:R-:W-:-:S04]  /*07f0*/  SHF.L.U64.HI R15, R0, 0x4, R3 ;  /* 0x00000004000f7819 */ /* 0x000fc80000010203 */
[----:B0-----:R-:W-:-:S04]  /*0800*/  IADD3 R8, P0, R14, UR8, RZ ;  /* 0x000000080e087c10 */ /* 0x001fc8000ff1e0ff */
[----:B------:R-:W-:-:S06]  /*0810*/  IADD3.X R9, R15, UR9, RZ, P0, !PT ;  /* 0x000000090f097c10 */ /* 0x000fcc00087fe4ff */
[----:B------:R-:W2:Y:S01]  /*0820*/  LDG.E.128 R8, [R8.64] ;  /* 0x0000000c08087981 */ /* 0x000ea2000c1e1d00 */
[----:B------:R-:W-:-:S04]  /*0830*/  IADD3 R4, P0, R14, UR6, RZ ;  /* 0x000000060e047c10 */ /* 0x000fc8000ff1e0ff */
[----:B------:R-:W-:-:S06]  /*0840*/  IADD3.X R5, R15, UR7, RZ, P0, !PT ;  /* 0x000000070f057c10 */ /* 0x000fcc00087fe4ff */
[----:B------:R-:W3:Y:S01]  /*0850*/  LDG.E.128 R4, [R4.64] ;  /* 0x0000000c04047981 */ /* 0x000ee2000c1e1d00 */
[----:B--2---:R-:W-:Y:S02]  /*0860*/  FMUL.FTZ R12, R11, c[0x0][0xdac] ;  /* 0x00036b000b0c7a20 */ /* 0x004fe40000410000 */
[----:B------:R-:W-:Y:S02]  /*0870*/  FMUL.FTZ R11, R10, c[0x0][0xdac] ;  /* 0x00036b000a0b7a20 */ /* 0x000fe40000410000 */
[----:B------:R-:W-:Y:S02]  /*0880*/  FMUL.FTZ R10, R9, c[0x0][0xdac] ;  /* 0x00036b00090a7a20 */ /* 0x000fe40000410000 */
[----:B------:R-:W-:Y:S01]  /*0890*/  FMUL.FTZ R2, R8, c[0x0][0xdac] ;  /* 0x00036b0008027a20 */ /* 0x000fe20000410000 */
[----:B------:R-:W3:Y:S01]  /*08a0*/  MUFU.RCP R12, R12 ;  /* 0x0000000c000c7308 */ /* 0x000ee20000001000 */
[----:B------:R-:W-:-:S04]  /*08b0*/  IADD3 R8, P0, R14, UR10, RZ ;  /* 0x0000000a0e087c10 */ /* 0x000fc8000ff1e0ff */
[----:B------:R-:W-:Y:S02]  /*08c0*/  IADD3.X R9, R15, UR11, RZ, P0, !PT ;  /* 0x0000000b0f097c10 */ /* 0x000fe400087fe4ff */
[----:B------:R-:W-:Y:S01]  /*08d0*/  IADD3 R0, P0, R0, c[0x0][0x0], RZ ;  /* 0x0000000000007a10 */ /* 0x000fe20007f1e0ff */
[----:B------:R-:W0:Y:S03]  /*08e0*/  MUFU.RCP R11, R11 ;  /* 0x0000000b000b7308 */ /* 0x000e260000001000 */
[----:B------:R-:W-:Y:S01]  /*08f0*/  ISETP.LT.U32.AND P1, PT, R0, 0x4000, PT ;  /* 0x000040000000780c */ /* 0x000fe20003f21070 */
[----:B------:R-:W-:-:S04]  /*0900*/  IMAD.X R3, RZ, RZ, R3, P0 ;  /* 0x000000ffff037224 */ /* 0x000fc800000e0603 */
[----:B------:R-:W1:Y:S01]  /*0910*/  MUFU.RCP R10, R10 ;  /* 0x0000000a000a7308 */ /* 0x000e620000001000 */
[----:B---3--:R-:W-:Y:S01]  /*0920*/  FMUL.FTZ R7, R7, R12 ;  /* 0x0000000c07077220 */ /* 0x008fe20000410000 */
[----:B------:R-:W-:-:S06]  /*0930*/  ISETP.LT.U32.AND.EX P1, PT, R3, RZ, PT, P1 ;  /* 0x000000ff0300720c */ /* 0x000fcc0003f21110 */
[----:B------:R2:W3:Y:S01]  /*0940*/  MUFU.RCP R13, R2 ;  /* 0x00000002000d7308 */ /* 0x0004e20000001000 */
[----:B0-----:R-:W-:Y:S02]  /*0950*/  FMUL.FTZ R6, R6, R11 ;  /* 0x0000000b06067220 */ /* 0x001fe40000410000 */
[----:B-1----:R-:W-:Y:S01]  /*0960*/  FMUL.FTZ R5, R5, R10 ;  /* 0x0000000a05057220 */ /* 0x002fe20000410000 */
[C---:B--2---:R-:W-:Y:S01]  /*0970*/  SHF.L.U64.HI R2, R0.reuse, 0x2, R3 ;  /* 0x0000000200027819 */ /* 0x044fe20000010203 */
[----:B------:R-:W-:-:S05]  /*0980*/  IMAD.SHL.U32 R10, R0, 0x4, RZ ;  /* 0x00000004000a7824 */ /* 0x000fca00078e00ff */
[----:B------:R-:W-:Y:S01]  /*0990*/  ISETP.GE.U32.AND P0, PT, R10, UR14, PT ;  /* 0x0000000e0a007c0c */ /* 0x000fe2000bf06070 */
[----:B---3--:R-:W-:-:S03]  /*09a0*/  FMUL.FTZ R4, R4, R13 ;  /* 0x0000000d04047220 */ /* 0x008fc60000410000 */
[----:B------:R-:W-:Y:S02]  /*09b0*/  ISETP.GE.AND.EX P0, PT, R2, UR4, PT, P0 ;  /* 0x0000000402007c0c */ /* 0x000fe4000bf06300 */
[----:B------:R0:W-:Y:S11]  /*09c0*/  STG.E.128 [R8.64], R4 ;  /* 0x0000000408007986 */ /* 0x0001f6000c101d0c */
[----:B------:R-:W-:Y:S05]  /*09d0*/  @!P0 BRA P1, `(.L_x_7141) ;  /* 0xfffffe0000008947 */ /* 0x000fea000083ffff */
[----:B------:R-:W-:Y:S05]  /*09e0*/  EXIT ;  /* 0x000000000000794d */ /* 0x000fea0003800000 */
.L_x_7142:
        /* <DEDUP_REMOVED lines=9> */
.L_x_8091:


//--------------------- .text._ZN2at6native55_GLOBAL__N__de093ff9_22_ForeachBinaryOpList_cu_a911ec4325multi_tensor_apply_kernelINS1_18TensorListMetadataILi3EEENS1_24BinaryOpListAlphaFunctorIdLi3ELi2ELi2EEEJSt7dividesIdEdEEEvT_T0_DpT1_ --------------------------
	.section	.text._ZN2at6native55_GLOBAL__N__de093ff9_22_ForeachBinaryOpList_cu_a911ec4325multi_tensor_apply_kernelINS1_18TensorListMetadataILi3EEENS1_24BinaryOpListAlphaFunctorIdLi3ELi2ELi2EEEJSt7dividesIdEdEEEvT_T0_DpT1_,"ax",@progbits
	.sectioninfo	@"SHI_REGISTERS=47"
	.align	128
.text._ZN2at6native55_GLOBAL__N__de093ff9_22_ForeachBinaryOpList_cu_a911ec4325multi_tensor_apply_kernelINS1_18TensorListMetadataILi3EEENS1_24BinaryOpListAlphaFunctorIdLi3ELi2ELi2EEEJSt7dividesIdEdEEEvT_T0_DpT1_:
        .type           _ZN2at6native55_GLOBAL__N__de093ff9_22_ForeachBinaryOpList_cu_a911ec4325multi_tensor_apply_kernelINS1_18TensorListMetadataILi3EEENS1_24BinaryOpListAlphaFunctorIdLi3ELi2ELi2EEEJSt7dividesIdEdEEEvT_T0_DpT1_,@function
        .size           _ZN2at6native55_GLOBAL__N__de093ff9_22_ForeachBinaryOpList_cu_a911ec4325multi_tensor_apply_kernelINS1_18TensorListMetadataILi3EEENS1_24BinaryOpListAlphaFunctorIdLi3ELi2ELi2EEEJSt7dividesIdEdEEEvT_T0_DpT1_,(.L_x_8092 - _ZN2at6native55_GLOBAL__N__de093ff9_22_ForeachBinaryOpList_cu_a911ec4325multi_tensor_apply_kernelINS1_18TensorListMetadataILi3EEENS1_24BinaryOpListAlphaFunctorIdLi3ELi2ELi2EEEJSt7dividesIdEdEEEvT_T0_DpT1_)
        .other          _ZN2at6native55_GLOBAL__N__de093ff9_22_ForeachBinaryOpList_cu_a911ec4325multi_tensor_apply_kernelINS1_18TensorListMetadataILi3EEENS1_24BinaryOpListAlphaFunctorIdLi3ELi2ELi2EEEJSt7dividesIdEdEEEvT_T0_DpT1_,@"STO_CUDA_ENTRY STV_DEFAULT"
_ZN2at6native55_GLOBAL__N__de093ff9_22_ForeachBinaryOpList_cu_a911ec4325multi_tensor_apply_kernelINS1_18TensorListMetadataILi3EEENS1_24BinaryOpListAlphaFunctorIdLi3ELi2ELi2EEEJSt7dividesIdEdEEEvT_T0_DpT1_:
        /* <DEDUP_REMOVED lines=33> */
.L_x_7152:
[----:B0-----:R-:W-:Y:S01]  /*0210*/  IADD3 R41, P1, R43, UR4, RZ ;  /* 0x000000042b297c10 */ /* 0x001fe2000ff3e0ff */
[----:B--2---:R-:W-:-:S03]  /*0220*/  CS2R R16, SRZ ;  /* 0x0000000000107805 */ /* 0x004fc6000001ff00 */
[C---:B------:R-:W-:Y:S01]  /*0230*/  ISETP.GE.U32.AND P0, PT, R41.reuse, 0x10000, PT ;  /* 0x000100002900780c */ /* 0x040fe20003f06070 */
[----:B------:R-:W-:Y:S01]  /*0240*/  IMAD.X R40, RZ, RZ, UR5, P1 ;  /* 0x00000005ff287e24 */ /* 0x000fe200088e06ff */
[----:B------:R-:W-:-:S04]  /*0250*/  ISETP.LT.U32.AND P1, PT, R41, UR16, PT ;  /* 0x0000001029007c0c */ /* 0x000fc8000bf21070 */
[----:B------:R-:W-:-:S04]  /*0260*/  ISETP.GE.U32.AND.EX P0, PT, R40, RZ, PT, P0 ;  /* 0x000000ff2800720c */ /* 0x000fc80003f06100 */
[----:B------:R-:W-:-:S13]  /*0270*/  ISETP.LT.AND.EX P0, PT, R40, UR12, !P0, P1 ;  /* 0x0000000c28007c0c */ /* 0x000fda000c701310 */
[----:B------:R-:W-:-:S04]  /*0280*/  @P0 LEA R6, P1, R41, UR8, 0x3 ;  /* 0x0000000829060c11 */ /* 0x000fc8000f8218ff */
[----:B------:R-:W-:-:S05]  /*0290*/  @P0 LEA.HI.X R7, R41, UR9, R40, 0x3, P1 ;  /* 0x0000000929070c11 */ /* 0x000fca00088f1c28 */
[----:B------:R0:W2:Y:S01]  /*02a0*/  @P0 LDG.E.64 R16, [R6.64] ;  /* 0x0000000e06100981 */ /* 0x0000a2000c1e1b00 */
[C---:B------:R-:W-:Y:S01]  /*02b0*/  @P0 LEA R4, P2, R41.reuse, UR6, 0x3 ;  /* 0x0000000629040c11 */ /* 0x040fe2000f8418ff */
[----:B------:R-:W-:Y:S01]  /*02c0*/  CS2R R2, SRZ ;  /* 0x0000000000027805 */ /* 0x000fe2000001ff00 */
[C---:B------:R-:W-:Y:S01]  /*02d0*/  IADD3 R10, P3, R41.reuse, c[0x0][0x0], RZ ;  /* 0x00000000290a7a10 */ /* 0x040fe20007f7e0ff */
[C---:B------:R-:W-:Y:S01]  /*02e0*/  IMAD R0, R42.reuse, 0x3, RZ ;  /* 0x000000032a007824 */ /* 0x040fe200078e02ff */
[--C-:B------:R-:W-:Y:S02]  /*02f0*/  @P0 LEA.HI.X R5, R41, UR7, R40.reuse, 0x3, P2 ;  /* 0x0000000729050c11 */ /* 0x100fe400090f1c28 */
[----:B------:R-:W-:Y:S01]  /*0300*/  LEA R11, P5, R42, R41, 0x1 ;  /* 0x000000292a0b7211 */ /* 0x000fe200078a08ff */
[--C-:B------:R-:W-:Y:S01]  /*0310*/  IMAD.X R9, RZ, RZ, R40.reuse, P3 ;  /* 0x000000ffff097224 */ /* 0x100fe200018e0628 */
[C---:B------:R-:W-:Y:S01]  /*0320*/  ISETP.GE.U32.AND P1, PT, R10.reuse, 0x10000, PT ;  /* 0x000100000a00780c */ /* 0x040fe20003f26070 */
[----:B-1----:R1:W3:Y:S01]  /*0330*/  @P0 LDG.E.64 R2, [R4.64] ;  /* 0x0000000e04020981 */ /* 0x0022e2000c1e1b00 */
[----:B------:R-:W-:Y:S01]  /*0340*/  ISETP.LT.U32.AND P4, PT, R10, UR16, PT ;  /* 0x000000100a007c0c */ /* 0x000fe2000bf81070 */
[----:B------:R-:W-:Y:S01]  /*0350*/  IMAD.X R8, RZ, RZ, R40, P5 ;  /* 0x000000ffff087224 */ /* 0x000fe200028e0628 */
[----:B------:R-:W-:-:S02]  /*0360*/  ISETP.GE.U32.AND.EX P1, PT, R9, RZ, PT, P1 ;  /* 0x000000ff0900720c */ /* 0x000fc40003f26110 */
[----:B------:R-:W-:Y:S02]  /*0370*/  ISETP.GE.U32.AND P2, PT, R11, 0x10000, PT ;  /* 0x000100000b00780c */ /* 0x000fe40003f46070 */
[----:B------:R-:W-:Y:S02]  /*0380*/  ISETP.LT.AND.EX P1, PT, R9, UR12, !P1, P4 ;  /* 0x0000000c09007c0c */ /* 0x000fe4000cf21340 */
[----:B0-----:R-:W-:Y:S02]  /*0390*/  IADD3 R7, P4, R0, R41, RZ ;  /* 0x0000002900077210 */ /* 0x001fe40007f9e0ff */
[----:B------:R-:W-:Y:S02]  /*03a0*/  ISETP.LT.U32.AND P3, PT, R11, UR16, PT ;  /* 0x000000100b007c0c */ /* 0x000fe4000bf61070 */
[----:B------:R-:W-:Y:S01]  /*03b0*/  ISETP.GE.U32.AND.EX P2, PT, R8, RZ, PT, P2 ;  /* 0x000000ff0800720c */ /* 0x000fe20003f46120 */
[----:B------:R-:W-:-:S03]  /*03c0*/  IMAD.X R6, RZ, RZ, R40, P4 ;  /* 0x000000ffff067224 */ /* 0x000fc600020e0628 */
[----:B------:R-:W-:Y:S02]  /*03d0*/  ISETP.LT.AND.EX P2, PT, R8, UR12, !P2, P3 ;  /* 0x0000000c08007c0c */ /* 0x000fe4000d741330 */
[C---:B------:R-:W-:Y:S02]  /*03e0*/  ISETP.GE.U32.AND P3, PT, R7.reuse, 0x10000, PT ;  /* 0x000100000700780c */ /* 0x040fe40003f66070 */
[----:B------:R-:W-:Y:S02]  /*03f0*/  ISETP.LT.U32.AND P4, PT, R7, UR16, PT ;  /* 0x0000001007007c0c */ /* 0x000fe4000bf81070 */
[----:B------:R-:W-:-:S04]  /*0400*/  ISETP.GE.U32.AND.EX P3, PT, R6, RZ, PT, P3 ;  /* 0x000000ff0600720c */ /* 0x000fc80003f66130 */
[----:B------:R-:W-:Y:S02]  /*0410*/  ISETP.LT.AND.EX P3, PT, R6, UR12, !P3, P4 ;  /* 0x0000000c06007c0c */ /* 0x000fe4000df61340 */
[C---:B------:R-:W-:Y:S02]  /*0420*/  @P1 LEA R12, P5, R10.reuse, UR6, 0x3 ;  /* 0x000000060a0c1c11 */ /* 0x040fe4000f8a18ff */
[C---:B-1----:R-:W-:Y:S02]  /*0430*/  @P1 LEA R4, P4, R10.reuse, UR8, 0x3 ;  /* 0x000000080a041c11 */ /* 0x042fe4000f8818ff */
[C-C-:B------:R-:W-:Y:S02]  /*0440*/  @P1 LEA.HI.X R13, R10.reuse, UR7, R9.reuse, 0x3, P5 ;  /* 0x000000070a0d1c11 */ /* 0x140fe4000a8f1c09 */
[----:B------:R-:W-:Y:S02]  /*0450*/  @P2 LEA R14, P5, R11, UR6, 0x3 ;  /* 0x000000060b0e2c11 */ /* 0x000fe4000f8a18ff */
[----:B------:R-:W-:-:S02]  /*0460*/  @P1 LEA.HI.X R5, R10, UR9, R9, 0x3, P4 ;  /* 0x000000090a051c11 */ /* 0x000fc4000a0f1c09 */
[C-C-:B------:R-:W-:Y:S02]  /*0470*/  @P2 LEA.HI.X R15, R11.reuse, UR7, R8.reuse, 0x3, P5 ;  /* 0x000000070b0f2c11 */ /* 0x140fe4000a8f1c08 */
[----:B------:R-:W-:Y:S02]  /*0480*/  @P2 LEA R18, P4, R11, UR8, 0x3 ;  /* 0x000000080b122c11 */ /* 0x000fe4000f8818ff */
[C---:B------:R-:W-:Y:S02]  /*0490*/  @P3 LEA R20, P5, R7.reuse, UR6, 0x3 ;  /* 0x0000000607143c11 */ /* 0x040fe4000f8a18ff */
[----:B------:R-:W-:Y:S01]  /*04a0*/  @P3 LEA R22, P6, R7, UR8, 0x3 ;  /* 0x0000000807163c11 */ /* 0x000fe2000f8c18ff */
[----:B------:R-:W-:Y:S01]  /*04b0*/  CS2R R26, SRZ ;  /* 0x00000000001a7805 */ /* 0x000fe2000001ff00 */
[----:B------:R-:W-:Y:S01]  /*04c0*/  CS2R R30, SRZ ;  /* 0x00000000001e7805 */ /* 0x000fe2000001ff00 */
[----:B------:R-:W-:Y:S01]  /*04d0*/  CS2R R32, SRZ ;  /* 0x0000000000207805 */ /* 0x000fe2000001ff00 */
[----:B------:R-:W-:Y:S01]  /*04e0*/  CS2R R34, SRZ ;  /* 0x0000000000227805 */ /* 0x000fe2000001ff00 */
[----:B------:R-:W-:-:S02]  /*04f0*/  @P2 LEA.HI.X R19, R11, UR9, R8, 0x3, P4 ;  /* 0x000000090b132c11 */ /* 0x000fc4000a0f1c08 */
[C-C-:B------:R-:W-:Y:S01]  /*0500*/  @P3 LEA.HI.X R21, R7.reuse, UR7, R6.reuse, 0x3, P5 ;  /* 0x0000000707153c11 */ /* 0x140fe2000a8f1c06 */
[----:B------:R0:W5:Y:S01]  /*0510*/  @P2 LDG.E.64 R26, [R14.64] ;  /* 0x0000000e0e1a2981 */ /* 0x000162000c1e1b00 */
[----:B------:R-:W-:-:S03]  /*0520*/  @P3 LEA.HI.X R23, R7, UR9, R6, 0x3, P6 ;  /* 0x0000000907173c11 */ /* 0x000fc6000b0f1c06 */
[----:B------:R0:W5:Y:S04]  /*0530*/  @P2 LDG.E.64 R30, [R18.64] ;  /* 0x0000000e121e2981 */ /* 0x000168000c1e1b00 */
[----:B------:R0:W5:Y:S04]  /*0540*/  @P3 LDG.E.64 R32, [R20.64] ;  /* 0x0000000e14203981 */ /* 0x000168000c1e1b00 */
[----:B------:R0:W5:Y:S01]  /*0550*/  @P3 LDG.E.64 R34, [R22.64] ;  /* 0x0000000e16223981 */ /* 0x000162000c1e1b00 */
[----:B------:R-:W-:-:S06]  /*0560*/  CS2R R38, SRZ ;  /* 0x0000000000267805 */ /* 0x000fcc000001ff00 */
[----:B------:R1:W5:Y:S01]  /*0570*/  @P1 LDG.E.64 R38, [R4.64] ;  /* 0x0000000e04261981 */ /* 0x000362000c1e1b00 */
[----:B------:R-:W-:-:S06]  /*0580*/  CS2R R24, SRZ ;  /* 0x0000000000187805 */ /* 0x000fcc000001ff00 */
[----:B------:R4:W5:Y:S01]  /*0590*/  @P1 LDG.E.64 R24, [R12.64] ;  /* 0x0000000e0c181981 */ /* 0x000962000c1e1b00 */
[----:B-1----:R-:W-:Y:S01]  /*05a0*/  IMAD.MOV.U32 R4, RZ, RZ, 0x1 ;  /* 0x00000001ff047424 */ /* 0x002fe200078e00ff */
[----:B------:R-:W-:Y:S01]  /*05b0*/  BSSY B0, `(.L_x_7144) ;  /* 0x0000013000007945 */ /* 0x000fe20003800000 */
[----:B--2---:R-:W1:-:S06]  /*05c0*/  DMUL R16, R16, c[0x0][0xdb0] ;  /* 0x00036c0010107a28 */ /* 0x004e4c0000000000 */
[----:B-1----:R-:W4:Y:S02]  /*05d0*/  MUFU.RCP64H R5, R17 ;  /* 0x0000001100057308 */ /* 0x002f240000001800 */
[----:B----4-:R-:W1:-:S06]  /*05e0*/  DFMA R12, -R16, R4, 1 ;  /* 0x3ff00000100c742b */ /* 0x010e4c0000000104 */
[----:B-1----:R-:W1:-:S06]  /*05f0*/  DFMA R12, R12, R12, R12 ;  /* 0x0000000c0c0c722b */ /* 0x002e4c000000000c */
[----:B-1----:R-:W1:-:S06]  /*0600*/  DFMA R12, R4, R12, R4 ;  /* 0x0000000c040c722b */ /* 0x002e4c0000000004 */
[----:B-1----:R-:W1:-:S06]  /*0610*/  DFMA R4, -R16, R12, 1 ;  /* 0x3ff000001004742b */ /* 0x002e4c000000010c */
[----:B-1----:R-:W3:-:S06]  /*0620*/  DFMA R4, R12, R4, R12 ;  /* 0x000000040c04722b */ /* 0x002ecc000000000c */
[----:B---3--:R-:W1:-:S06]  /*0630*/  DMUL R36, R4, R2 ;  /* 0x0000000204247228 */ /* 0x008e4c0000000000 */
[----:B-1----:R-:W1:-:S06]  /*0640*/  DFMA R12, -R16, R36, R2 ;  /* 0x00000024100c722b */ /* 0x002e4c0000000102 */
[----:B-1----:R-:W1:Y:S01]  /*0650*/  DFMA R36, R4, R12, R36 ;  /* 0x0000000c0424722b */ /* 0x002e620000000024 */
[----:B------:R-:W-:-:S09]  /*0660*/  FSETP.GEU.AND P5, PT, |R3|, 6.5827683646048100446e-37, PT ;  /* 0x036000000300780b */ /* 0x000fd20003fae200 */
[----:B-1----:R-:W-:-:S05]  /*0670*/  FFMA R0, RZ, R17, R37 ;  /* 0x00000011ff007223 */ /* 0x002fca0000000025 */
[----:B------:R-:W-:-:S13]  /*0680*/  FSETP.GT.AND P4, PT, |R0|, 1.469367938527859385e-39, PT ;  /* 0x001000000000780b */ /* 0x000fda0003f84200 */
[----:B------:R-:W-:Y:S05]  /*0690*/  @P4 BRA P5, `(.L_x_7145) ;  /* 0x0000004000004947 */ /* 0x000fea0002800000 */
[----:B0-----:R-:W-:Y:S02]  /*06a0*/  MOV R0, 0x6c0 ;  /* 0x000006c000007802 */ /* 0x001fe40000000f00 */
[----:B-----5:R-:W-:Y:S05]  /*06b0*/  CALL.REL.NOINC `($__internal_6_$__cuda_sm20_div_rn_f64_full) ;  /* 0x00000e1000007944 */ /* 0x020fea0003c00000 */
[----:B------:R-:W-:Y:S02]  /*06c0*/  IMAD.MOV.U32 R36, RZ, RZ, R4 ;  /* 0x000000ffff247224 */ /* 0x000fe400078e0004 */
[----:B------:R-:W-:Y:S02]  /*06d0*/  IMAD.MOV.U32 R37, RZ, RZ, R5 ;  /* 0x000000ffff257224 */ /* 0x000fe400078e0005 */
.L_x_7145:
[----:B0-----:R-:W-:Y:S05]  /*06e0*/  BSYNC B0 ;  /* 0x0000000000007941 */ /* 0x001fea0003800000 */
.L_x_7144:
[----:B-----5:R-:W0:Y:S01]  /*06f0*/  DMUL R16, R38, c[0x0][0xdb0] ;  /* 0x00036c0026107a28 */ /* 0x020e220000000000 */
        /* <DEDUP_REMOVED lines=18> */
[----:B-1----:R-:W-:Y:S05]  /*0820*/  CALL.REL.NOINC `($__internal_6_$__cuda_sm20_div_rn_f64_full) ;  /* 0x00000ca000007944 */ /* 0x002fea0003c00000 */
[----:B------:R-:W-:Y:S02]  /*0830*/  IMAD.MOV.U32 R38, RZ, RZ, R4 ;  /* 0x000000ffff267224 */ /* 0x000fe400078e0004 */
[----:B------:R-:W-:Y:S02]  /*0840*/  IMAD.MOV.U32 R39, RZ, RZ, R5 ;  /* 0x000000ffff277224 */ /* 0x000fe400078e0005 */
.L_x_7147:
[----:B------:R-:W-:Y:S05]  /*0850*/  BSYNC B0 ;  /* 0x0000000000007941 */ /* 0x000fea0003800000 */
.L_x_7146:
[----:B------:R-:W2:Y:S01]  /*0860*/  DMUL R16, R30, c[0x0][0xdb0] ;  /* 0x00036c001e107a28 */ /* 0x000ea20000000000 */
[----:B------:R-:W-:Y:S01]  /*0870*/  IMAD.MOV.U32 R2, RZ, RZ, 0x1 ;  /* 0x00000001ff027424 */ /* 0x000fe200078e00ff */
[----:B------:R-:W-:Y:S01]  /*0880*/  FSETP.GEU.AND P5, PT, |R27|, 6.5827683646048100446e-37, PT ;  /* 0x036000001b00780b */ /* 0x000fe20003fae200 */
[----:B------:R-:W-:Y:S03]  /*0890*/  BSSY B0, `(.L_x_7148) ;  /* 0x0000013000007945 */ /* 0x000fe60003800000 */
[----:B--2---:R-:W2:Y:S02]  /*08a0*/  MUFU.RCP64H R3, R17 ;  /* 0x0000001100037308 */ /* 0x004ea40000001800 */
[----:B--2---:R-:W2:-:S06]  /*08b0*/  DFMA R4, -R16, R2, 1 ;  /* 0x3ff000001004742b */ /* 0x004e8c0000000102 */
[----:B--2---:R-:W2:-:S06]  /*08c0*/  DFMA R4, R4, R4, R4 ;  /* 0x000000040404722b */ /* 0x004e8c0000000004 */
[----:B--2---:R-:W2:-:S06]  /*08d0*/  DFMA R4, R2, R4, R2 ;  /* 0x000000040204722b */ /* 0x004e8c0000000002 */
[----:B--2---:R-:W2:-:S06]  /*08e0*/  DFMA R2, -R16, R4, 1 ;  /* 0x3ff000001002742b */ /* 0x004e8c0000000104 */
[----:B--2---:R-:W2:-:S06]  /*08f0*/  DFMA R2, R4, R2, R4 ;  /* 0x000000020402722b */ /* 0x004e8c0000000004 */
[----:B--2---:R-:W2:-:S06]  /*0900*/  DMUL R24, R2, R26 ;  /* 0x0000001a02187228 */ /* 0x004e8c0000000000 */
[----:B--2---:R-:W2:-:S06]  /*0910*/  DFMA R4, -R16, R24, R26 ;  /* 0x000000181004722b */ /* 0x004e8c000000011a */
[----:B--2---:R-:W2:-:S10]  /*0920*/  DFMA R24, R2, R4, R24 ;  /* 0x000000040218722b */ /* 0x004e940000000018 */
[----:B--2---:R-:W-:-:S05]  /*0930*/  FFMA R0, RZ, R17, R25 ;  /* 0x00000011ff007223 */ /* 0x004fca0000000019 */
[----:B------:R-:W-:-:S13]  /*0940*/  FSETP.GT.AND P4, PT, |R0|, 1.469367938527859385e-39, PT ;  /* 0x001000000000780b */ /* 0x000fda0003f84200 */
[----:B------:R-:W-:Y:S05]  /*0950*/  @P4 BRA P5, `(.L_x_7149) ;  /* 0x0000006000004947 */ /* 0x000fea0002800000 */
[----:B------:R-:W-:Y:S01]  /*0960*/  IMAD.MOV.U32 R2, RZ, RZ, R26 ;  /* 0x000000ffff027224 */ /* 0x000fe200078e001a */
[----:B------:R-:W-:Y:S01]  /*0970*/  MOV R0, 0x9a0 ;  /* 0x000009a000007802 */ /* 0x000fe20000000f00 */
[----:B------:R-:W-:Y:S02]  /*0980*/  IMAD.MOV.U32 R3, RZ, RZ, R27 ;  /* 0x000000ffff037224 */ /* 0x000fe400078e001b */
[----:B01----:R-:W-:Y:S05]  /*0990*/  CALL.REL.NOINC `($__internal_6_$__cuda_sm20_div_rn_f64_full) ;  /* 0x00000b3000007944 */ /* 0x003fea0003c00000 */
[----:B------:R-:W-:Y:S02]  /*09a0*/  IMAD.MOV.U32 R24, RZ, RZ, R4 ;  /* 0x000000ffff187224 */ /* 0x000fe400078e0004 */
[----:B------:R-:W-:Y:S02]  /*09b0*/  IMAD.MOV.U32 R25, RZ, RZ, R5 ;  /* 0x000000ffff197224 */ /* 0x000fe400078e0005 */
.L_x_7149:
[----:B------:R-:W-:Y:S05]  /*09c0*/  BSYNC B0 ;  /* 0x0000000000007941 */ /* 0x000fea0003800000 */
.L_x_7148:
        /* <DEDUP_REMOVED lines=22> */
.L_x_7151:
[----:B------:R-:W-:Y:S05]  /*0b30*/  BSYNC B0 ;  /* 0x0000000000007941 */ /* 0x000fea0003800000 */
.L_x_7150:
[----:B------:R-:W-:Y:S01]  /*0b40*/  @P0 LEA R4, P6, R41, UR10, 0x3 ;  /* 0x0000000a29040c11 */ /* 0x000fe2000f8c18ff */
[----:B------:R-:W-:Y:S01]  /*0b50*/  ULDC UR13, c[0x0][0x0] ;  /* 0x00000000000d7ab9 */ /* 0x000fe20000000800 */
[C---:B------:R-:W-:Y:S01]  /*0b60*/  @P1 LEA R12, P5, R10.reuse, UR10, 0x3 ;  /* 0x0000000a0a0c1c11 */ /* 0x040fe2000f8a18ff */
        /* <DEDUP_REMOVED lines=21> */
.L_x_7143:
[----:B------:R-:W0:Y:S02]  /*0cc0*/  S2R R35, SR_TID.X ;  /* 0x0000000000237919 */ /* 0x000e240000002100 */
[----:B0-----:R-:W-:-:S05]  /*0cd0*/  IMAD.WIDE.U32 R2, R35, 0x4, RZ ;  /* 0x0000000423027825 */ /* 0x001fca00078e00ff */
[----:B------:R-:W-:-:S04]  /*0ce0*/  ISETP.GE.U32.AND P0, PT, R2, UR16, PT ;  /* 0x0000001002007c0c */ /* 0x000fc8000bf06070 */
[----:B------:R-:W-:-:S04]  /*0cf0*/  ISETP.GE.AND.EX P0, PT, R3, UR12, PT, P0 ;  /* 0x0000000c03007c0c */ /* 0x000fc8000bf06300 */
[----:B------:R-:W-:-:S13]  /*0d00*/  ISETP.GT.U32.OR P0, PT, R35, 0x3fff, P0 ;  /* 0x00003fff2300780c */ /* 0x000fda0000704470 */
[----:B------:R-:W-:Y:S05]  /*0d10*/  @P0 EXIT ;  /* 0x000000000000094d */ /* 0x000fea0003800000 */
[----:B------:R-:W-:-:S04]  /*0d20*/  IMAD.MOV.U32 R34, RZ, RZ, RZ ;  /* 0x000000ffff227224 */ /* 0x000fc800078e00ff */
.L_x_7161:
[C---:B------:R-:W-:Y:S01]  /*0d30*/  IMAD.SHL.U32 R30, R35.reuse, 0x20, RZ ;  /* 0x00000020231e7824 */ /* 0x040fe200078e00ff */
[----:B0-----:R-:W-:-:S04]  /*0d40*/  SHF.L.U64.HI R22, R35, 0x5, R34 ;  /* 0x0000000523167819 */ /* 0x001fc80000010222 */
[----:B------:R-:W-:-:S04]  /*0d50*/  IADD3 R16, P0, R30, UR8, RZ ;  /* 0x000000081e107c10 */ /* 0x000fc8000ff1e0ff */
[----:B------:R-:W-:-:S05]  /*0d60*/  IADD3.X R17, R22, UR9, RZ, P0, !PT ;  /* 0x0000000916117c10 */ /* 0x000fca00087fe4ff */
[----:B------:R-:W2:Y:S01]  /*0d70*/  LDG.E.128 R4, [R16.64] ;  /* 0x0000000e10047981 */ /* 0x000ea2000c1e1d00 */
[----:B------:R-:W-:-:S03]  /*0d80*/  IADD3 R2, P0, R30, UR6, RZ ;  /* 0x000000061e027c10 */ /* 0x000fc6000ff1e0ff */
[----:B------:R0:W3:Y:S01]  /*0d90*/  LDG.E.128 R12, [R16.64+0x10] ;  /* 0x0000100e100c7981 */ /* 0x0000e2000c1e1d00 */
[----:B------:R-:W-:-:S05]  /*0da0*/  IADD3.X R3, R22, UR7, RZ, P0, !PT ;  /* 0x0000000716037c10 */ /* 0x000fca00087fe4ff */
[----:B------:R-:W4:Y:S04]  /*0db0*/  LDG.E.128 R24, [R2.64] ;  /* 0x0000000e02187981 */ /* 0x000f28000c1e1d00 */
[----:B-1----:R1:W5:Y:S01]  /*0dc0*/  LDG.E.128 R8, [R2.64+0x10] ;  /* 0x0000100e02087981 */ /* 0x002362000c1e1d00 */
[----:B------:R-:W-:Y:S01]  /*0dd0*/  IADD3 R30, P1, R30, UR10, RZ ;  /* 0x0000000a1e1e7c10 */ /* 0x000fe2000ff3e0ff */
[----:B------:R-:W-:Y:S03]  /*0de0*/  BSSY B0, `(.L_x_7153) ;  /* 0x000001c000007945 */ /* 0x000fe60003800000 */
[----:B------:R-:W-:Y:S01]  /*0df0*/  IADD3.X R31, R22, UR11, RZ, P1, !PT ;  /* 0x0000000b161f7c10 */ /* 0x000fe20008ffe4ff */
[----:B--2---:R-:W2:-:S06]  /*0e00*/  DMUL R20, R6, c[0x0][0xdb0] ;  /* 0x00036c0006147a28 */ /* 0x004e8c0000000000 */
[----:B--2---:R-:W2:Y:S01]  /*0e10*/  MUFU.RCP64H R7, R21 ;  /* 0x0000001500077308 */ /* 0x004ea20000001800 */
[----:B------:R-:W-:-:S06]  /*0e20*/  IMAD.MOV.U32 R6, RZ, RZ, 0x1 ;  /* 0x00000001ff067424 */ /* 0x000fcc00078e00ff */
[----:B--2---:R-:W2:-:S06]  /*0e30*/  DFMA R18, -R20, R6, 1 ;  /* 0x3ff000001412742b */ /* 0x004e8c0000000106 */
[----:B--2---:R-:W2:-:S06]  /*0e40*/  DFMA R18, R18, R18, R18 ;  /* 0x000000121212722b */ /* 0x004e8c0000000012 */
[----:B--2---:R-:W2:-:S06]  /*0e50*/  DFMA R18, R6, R18, R6 ;  /* 0x000000120612722b */ /* 0x004e8c0000000006 */
[----:B--2---:R-:W2:-:S06]  /*0e60*/  DFMA R6, -R20, R18, 1 ;  /* 0x3ff000001406742b */ /* 0x004e8c0000000112 */
[----:B--2---:R-:W4:-:S06]  /*0e70*/  DFMA R6, R18, R6, R18 ;  /* 0x000000061206722b */ /* 0x004f0c0000000012 */
[----:B----4-:R-:W0:-:S06]  /*0e80*/  DMUL R18, R26, R6 ;  /* 0x000000061a127228 */ /* 0x010e0c0000000000 */
[----:B0-----:R-:W0:-:S06]  /*0e90*/  DFMA R16, -R20, R18, R26 ;  /* 0x000000121410722b */ /* 0x001e0c000000011a */
[----:B0-----:R-:W0:Y:S01]  /*0ea0*/  DFMA R6, R6, R16, R18 ;  /* 0x000000100606722b */ /* 0x001e220000000012 */
[----:B------:R-:W-:-:S09]  /*0eb0*/  FSETP.GEU.AND P2, PT, |R27|, 6.5827683646048100446e-37, PT ;  /* 0x036000001b00780b */ /* 0x000fd20003f4e200 */
[----:B0-----:R-:W-:-:S05]  /*0ec0*/  FFMA R0, RZ, R21, R7 ;  /* 0x00000015ff007223 */ /* 0x001fca0000000007 */
[----:B------:R-:W-:Y:S01]  /*0ed0*/  FSETP.GT.AND P0, PT, |R0|, 1.469367938527859385e-39, PT ;  /* 0x001000000000780b */ /* 0x000fe20003f04200 */
[----:B------:R1:W0:-:S04]  /*0ee0*/  DMUL R38, R4, c[0x0][0xdb0] ;  /* 0x00036c0004267a28 */ /* 0x0002080000000000 */
[----:B---3--:R1:W2:-:S04]  /*0ef0*/  DMUL R32, R12, c[0x0][0xdb0] ;  /* 0x00036c000c207a28 */ /* 0x0082880000000000 */
[----:B------:R1:W3:-:S04]  /*0f00*/  DMUL R36, R14, c[0x0][0xdb0] ;  /* 0x00036c000e247a28 */ /* 0x0002c80000000000 */
[----:B------:R-:W-:Y:S05]  /*0f10*/  @P0 BRA P2, `(.L_x_7154) ;  /* 0x0000008000000947 */ /* 0x000fea0001000000 */
[----:B0123--:R-:W-:Y:S01]  /*0f20*/  IMAD.MOV.U32 R2, RZ, RZ, R26 ;  /* 0x000000ffff027224 */ /* 0x00ffe200078e001a */
[----:B------:R-:W-:Y:S01]  /*0f30*/  MOV R0, 0xf80 ;  /* 0x00000f8000007802 */ /* 0x000fe20000000f00 */
[----:B------:R-:W-:Y:S02]  /*0f40*/  IMAD.MOV.U32 R3, RZ, RZ, R27 ;  /* 0x000000ffff037224 */ /* 0x000fe400078e001b */
[----:B------:R-:W-:Y:S02]  /*0f50*/  IMAD.MOV.U32 R16, RZ, RZ, R20 ;  /* 0x000000ffff107224 */ /* 0x000fe400078e0014 */
[----:B------:R-:W-:Y:S02]  /*0f60*/  IMAD.MOV.U32 R17, RZ, RZ, R21 ;  /* 0x000000ffff117224 */ /* 0x000fe400078e0015 */
[----:B-----5:R-:W-:Y:S05]  /*0f70*/  CALL.REL.NOINC `($__internal_6_$__cuda_sm20_div_rn_f64_full) ;  /* 0x0000055000007944 */ /* 0x020fea0003c00000 */
[----:B------:R-:W-:Y:S02]  /*0f80*/  IMAD.MOV.U32 R6, RZ, RZ, R4 ;  /* 0x000000ffff067224 */ /* 0x000fe400078e0004 */
[----:B------:R-:W-:Y:S02]  /*0f90*/  IMAD.MOV.U32 R7, RZ, RZ, R5 ;  /* 0x000000ffff077224 */ /* 0x000fe400078e0005 */
.L_x_7154:
[----:B0123--:R-:W-:Y:S05]  /*0fa0*/  BSYNC B0 ;  /* 0x0000000000007941 */ /* 0x00ffea0003800000 */
.L_x_7153:
        /* <DEDUP_REMOVED lines=20> */
[----:B-----5:R-:W-:Y:S05]  /*10f0*/  CALL.REL.NOINC `($__internal_6_$__cuda_sm20_div_rn_f64_full) ;  /* 0x000003d000007944 */ /* 0x020fea0003c00000 */
.L_x_7156:
[----:B------:R-:W-:Y:S05]  /*1100*/  BSYNC B0 ;  /* 0x0000000000007941 */ /* 0x000fea0003800000 */
.L_x_7155:
[----:B------:R-:W2:Y:S01]  /*1110*/  MUFU.RCP64H R3, R37 ;  /* 0x0000002500037308 */ /* 0x000ea20000001800 */
[----:B------:R-:W-:Y:S01]  /*1120*/  IMAD.MOV.U32 R2, RZ, RZ, 0x1 ;  /* 0x00000001ff027424 */ /* 0x000fe200078e00ff */
[----:B------:R3:W-:Y:S01]  /*1130*/  STG.E.128 [R30.64], R4 ;  /* 0x000000041e007986 */ /* 0x0007e2000c101d0e */
[----:B-----5:R-:W-:Y:S01]  /*1140*/  FSETP.GEU.AND P1, PT, |R11|, 6.5827683646048100446e-37, PT ;  /* 0x036000000b00780b */ /* 0x020fe20003f2e200 */
[----:B------:R-:W-:Y:S03]  /*1150*/  BSSY B0, `(.L_x_7157) ;  /* 0x0000014000007945 */ /* 0x000fe60003800000 */
        /* <DEDUP_REMOVED lines=11> */
[----:B---3--:R-:W-:Y:S01]  /*1210*/  IMAD.MOV.U32 R2, RZ, RZ, R10 ;  /* 0x000000ffff027224 */ /* 0x008fe200078e000a */
[----:B------:R-:W-:Y:S01]  /*1220*/  MOV R0, 0x1270 ;  /* 0x0000127000007802 */ /* 0x000fe20000000f00 */
[----:B------:R-:W-:Y:S02]  /*1230*/  IMAD.MOV.U32 R3, RZ, RZ, R11 ;  /* 0x000000ffff037224 */ /* 0x000fe400078e000b */
[----:B------:R-:W-:Y:S02]  /*1240*/  IMAD.MOV.U32 R16, RZ, RZ, R36 ;  /* 0x000000ffff107224 */ /* 0x000fe400078e0024 */
[----:B------:R-:W-:Y:S02]  /*1250*/  IMAD.MOV.U32 R17, RZ, RZ, R37 ;  /* 0x000000ffff117224 */ /* 0x000fe400078e0025 */
[----:B01----:R-:W-:Y:S05]  /*1260*/  CALL.REL.NOINC `($__internal_6_$__cuda_sm20_div_rn_f64_full) ;  /* 0x0000026000007944 */ /* 0x003fea0003c00000 */
[----:B------:R-:W-:Y:S02]  /*1270*/  IMAD.MOV.U32 R26, RZ, RZ, R4 ;  /* 0x000000ffff1a7224 */ /* 0x000fe400078e0004 */
[----:B------:R-:W-:Y:S02]  /*1280*/  IMAD.MOV.U32 R27, RZ, RZ, R5 ;  /* 0x000000ffff1b7224 */ /* 0x000fe400078e0005 */
.L_x_7158:
[----:B---3--:R-:W-:Y:S05]  /*1290*/  BSYNC B0 ;  /* 0x0000000000007941 */ /* 0x008fea0003800000 */
.L_x_7157:
[----:B------:R-:W2:Y:S01]  /*12a0*/  MUFU.RCP64H R3, R33 ;  /* 0x0000002100037308 */ /* 0x000ea20000001800 */
[----:B------:R-:W-:Y:S01]  /*12b0*/  IMAD.MOV.U32 R2, RZ, RZ, 0x1 ;  /* 0x00000001ff027424 */ /* 0x000fe200078e00ff */
[----:B------:R-:W-:Y:S01]  /*12c0*/  FSETP.GEU.AND P1, PT, |R9|, 6.5827683646048100446e-37, PT ;  /* 0x036000000900780b */ /* 0x000fe20003f2e200 */
[----:B------:R-:W-:Y:S04]  /*12d0*/  BSSY B0, `(.L_x_7159) ;  /* 0x0000014000007945 */ /* 0x000fe80003800000 */
        /* <DEDUP_REMOVED lines=14> */
[----:B------:R-:W-:Y:S02]  /*13c0*/  IMAD.MOV.U32 R16, RZ, RZ, R32 ;  /* 0x000000ffff107224 */ /* 0x000fe400078e0020 */
[----:B------:R-:W-:Y:S02]  /*13d0*/  IMAD.MOV.U32 R17, RZ, RZ, R33 ;  /* 0x000000ffff117224 */ /* 0x000fe400078e0021 */
[----:B01----:R-:W-:Y:S05]  /*13e0*/  CALL.REL.NOINC `($__internal_6_$__cuda_sm20_div_rn_f64_full) ;  /* 0x000000e000007944 */ /* 0x003fea0003c00000 */
[----:B------:R-:W-:Y:S02]  /*13f0*/  IMAD.MOV.U32 R24, RZ, RZ, R4 ;  /* 0x000000ffff187224 */ /* 0x000fe400078e0004 */
[----:B------:R-:W-:Y:S02]  /*1400*/  IMAD.MOV.U32 R25, RZ, RZ, R5 ;  /* 0x000000ffff197224 */ /* 0x000fe400078e0005 */
.L_x_7160:
[----:B------:R-:W-:Y:S05]  /*1410*/  BSYNC B0 ;  /* 0x0000000000007941 */ /* 0x000fea0003800000 */
.L_x_7159:
[----:B------:R-:W-:Y:S01]  /*1420*/  IADD3 R35, P0, R35, c[0x0][0x0], RZ ;  /* 0x0000000023237a10 */ /* 0x000fe20007f1e0ff */
[----:B------:R2:W-:Y:S03]  /*1430*/  STG.E.128 [R30.64+0x10], R24 ;  /* 0x000010181e007986 */ /* 0x0005e6000c101d0e */
[C---:B------:R-:W-:Y:S01]  /*1440*/  ISETP.LT.U32.AND P1, PT, R35.reuse, 0x4000, PT ;  /* 0x000040002300780c */ /* 0x040fe20003f21070 */
[----:B------:R-:W-:-:S02]  /*1450*/  IMAD.SHL.U32 R0, R35, 0x4, RZ ;  /* 0x0000000423007824 */ /* 0x000fc400078e00ff */
[----:B------:R-:W-:-:S03]  /*1460*/  IMAD.X R34, RZ, RZ, R34, P0 ;  /* 0x000000ffff227224 */ /* 0x000fc600000e0622 */
[----:B------:R-:W-:Y:S02]  /*1470*/  ISETP.GE.U32.AND P0, PT, R0, UR16, PT ;  /* 0x0000001000007c0c */ /* 0x000fe4000bf06070 */
[----:B------:R-:W-:Y:S02]  /*1480*/  SHF.L.U64.HI R0, R35, 0x2, R34 ;  /* 0x0000000223007819 */ /* 0x000fe40000010222 */
[----:B------:R-:W-:Y:S02]  /*1490*/  ISETP.LT.U32.AND.EX P1, PT, R34, RZ, PT, P1 ;  /* 0x000000ff2200720c */ /* 0x000fe40003f21110 */
[----:B------:R-:W-:-:S13]  /*14a0*/  ISETP.GE.AND.EX P0, PT, R0, UR12, PT, P0 ;  /* 0x0000000c00007c0c */ /* 0x000fda000bf06300 */
[----:B--2---:R-:W-:Y:S05]  /*14b0*/  @!P0 BRA P1, `(.L_x_7161) ;  /* 0xfffff87000008947 */ /* 0x004fea000083ffff */
[----:B------:R-:W-:Y:S05]  /*14c0*/  EXIT ;  /* 0x000000000000794d */ /* 0x000fea0003800000 */
        .weak           $__internal_6_$__cuda_sm20_div_rn_f64_full
        .type           $__internal_6_$__cuda_sm20_div_rn_f64_full,@function
        .size           $__internal_6_$__cuda_sm20_div_rn_f64_full,(.L_x_8092 - $__internal_6_$__cuda_sm20_div_rn_f64_full)
$__internal_6_$__cuda_sm20_div_rn_f64_full:
[C---:B------:R-:W-:Y:S01]  /*14d0*/  FSETP.GEU.AND P4, PT, |R17|.reuse, 1.469367938527859385e-39, PT ;  /* 0x001000001100780b */ /* 0x040fe20003f8e200 */
[----:B------:R-:W-:Y:S01]  /*14e0*/  IMAD.MOV.U32 R15, RZ, RZ, R3 ;  /* 0x000000ffff0f7224 */ /* 0x000fe200078e0003 */
[----:B------:R-:W-:Y:S01]  /*14f0*/  LOP3.LUT R12, R17, 0x800fffff, RZ, 0xc0, !PT ;  /* 0x800fffff110c7812 */ /* 0x000fe200078ec0ff */
[----:B------:R-:W-:Y:S01]  /*1500*/  IMAD.MOV.U32 R14, RZ, RZ, R2 ;  /* 0x000000ffff0e7224 */ /* 0x000fe200078e0002 */
[----:B------:R-:W-:Y:S01]  /*1510*/  BSSY B1, `(.L_x_7162) ;  /* 0x0000056000017945 */ /* 0x000fe20003800000 */
[----:B------:R-:W-:Y:S01]  /*1520*/  IMAD.MOV.U32 R3, RZ, RZ, 0x1ca00000 ;  /* 0x1ca00000ff037424 */ /* 0x000fe200078e00ff */
[C---:B------:R-:W-:Y:S01]  /*1530*/  FSETP.GEU.AND P5, PT, |R15|.reuse, 1.469367938527859385e-39, PT ;  /* 0x001000000f00780b */ /* 0x040fe20003fae200 */
[----:B------:R-:W-:Y:S01]  /*1540*/  IMAD.MOV.U32 R20, RZ, RZ, 0x1 ;  /* 0x00000001ff147424 */ /* 0x000fe200078e00ff */
[----:B------:R-:W-:Y:S01]  /*1550*/  LOP3.LUT R13, R12, 0x3ff00000, RZ, 0xfc, !PT ;  /* 0x3ff000000c0d7812 */ /* 0x000fe200078efcff */
[----:B------:R-:W-:Y:S01]  /*1560*/  IMAD.MOV.U32 R12, RZ, RZ, R16 ;  /* 0x000000ffff0c7224 */ /* 0x000fe200078e0010 */
[----:B------:R-:W-:Y:S01]  /*1570*/  LOP3.LUT R2, R15, 0x7ff00000, RZ, 0xc0, !PT ;  /* 0x7ff000000f027812 */ /* 0x000fe200078ec0ff */
[----:B------:R-:W-:-:S02]  /*1580*/  IMAD.MOV.U32 R18, RZ, RZ, R14 ;  /* 0x000000ffff127224 */ /* 0x000fc400078e000e */
[----:B------:R-:W0:Y:S02]  /*1590*/  @!P4 DMUL R12, R16, 8.98846567431157953865e+307 ;  /* 0x7fe00000100cc828 */ /* 0x000e240000000000 */
[----:B------:R-:W-:-:S04]  /*15a0*/  IMAD.MOV.U32 R4, RZ, RZ, R2 ;  /* 0x000000ffff047224 */ /* 0x000fc800078e0002 */
[----:B0-----:R-:W0:Y:S01]  /*15b0*/  MUFU.RCP64H R21, R13 ;  /* 0x0000000d00157308 */ /* 0x001e220000001800 */
[----:B------:R-:W-:-:S04]  /*15c0*/  @!P5 LOP3.LUT R5, R17, 0x7ff00000, RZ, 0xc0, !PT ;  /* 0x7ff000001105d812 */ /* 0x000fc800078ec0ff */
[C---:B------:R-:W-:Y:S02]  /*15d0*/  @!P5 ISETP.GE.U32.AND P6, PT, R2.reuse, R5, PT ;  /* 0x000000050200d20c */ /* 0x040fe40003fc6070 */
[----:B------:R-:W-:Y:S02]  /*15e0*/  LOP3.LUT R5, R17, 0x7ff00000, RZ, 0xc0, !PT ;  /* 0x7ff0000011057812 */ /* 0x000fe400078ec0ff */
[----:B------:R-:W-:Y:S02]  /*15f0*/  @!P5 SEL R23, R3, 0x63400000, !P6 ;  /* 0x634000000317d807 */ /* 0x000fe40007000000 */
[----:B------:R-:W-:Y:S02]  /*1600*/  ISETP.GE.U32.AND P6, PT, R2, R5, PT ;  /* 0x000000050200720c */ /* 0x000fe40003fc6070 */
[--C-:B------:R-:W-:Y:S02]  /*1610*/  @!P5 LOP3.LUT R22, R23, 0x80000000, R15.reuse, 0xf8, !PT ;  /* 0x800000001716d812 */ /* 0x100fe400078ef80f */
[----:B------:R-:W-:Y:S01]  /*1620*/  SEL R19, R3, 0x63400000, !P6 ;  /* 0x6340000003137807 */ /* 0x000fe20007000000 */
[----:B0-----:R-:W0:Y:S01]  /*1630*/  DFMA R28, R20, -R12, 1 ;  /* 0x3ff00000141c742b */ /* 0x001e22000000080c */
[----:B------:R-:W-:Y:S01]  /*1640*/  @!P5 LOP3.LUT R23, R22, 0x100000, RZ, 0xfc, !PT ;  /* 0x001000001617d812 */ /* 0x000fe200078efcff */
[----:B------:R-:W-:Y:S01]  /*1650*/  @!P5 IMAD.MOV.U32 R22, RZ, RZ, RZ ;  /* 0x000000ffff16d224 */ /* 0x000fe200078e00ff */
[----:B------:R-:W-:-:S02]  /*1660*/  LOP3.LUT R19, R19, 0x800fffff, R15, 0xf8, !PT ;  /* 0x800fffff13137812 */ /* 0x000fc400078ef80f */
[----:B------:R-:W-:Y:S01]  /*1670*/  @!P4 LOP3.LUT R5, R13, 0x7ff00000, RZ, 0xc0, !PT ;  /* 0x7ff000000d05c812 */ /* 0x000fe200078ec0ff */
[----:B0-----:R-:W0:-:S03]  /*1680*/  DFMA R28, R28, R28, R28 ;  /* 0x0000001c1c1c722b */ /* 0x001e06000000001c */
[----:B------:R-:W-:Y:S01]  /*1690*/  IADD3 R44, R5, -0x1, RZ ;  /* 0xffffffff052c7810 */ /* 0x000fe20007ffe0ff */
[----:B------:R-:W1:-:S04]  /*16a0*/  @!P5 DFMA R18, R18, 2, -R22 ;  /* 0x400000001212d82b */ /* 0x000e480000000816 */
[----:B0-----:R-:W0:-:S06]  /*16b0*/  DFMA R20, R20, R28, R20 ;  /* 0x0000001c1414722b */ /* 0x001e0c0000000014 */
[----:B-1----:R-:W-:Y:S01]  /*16c0*/  @!P5 LOP3.LUT R4, R19, 0x7ff00000, RZ, 0xc0, !PT ;  /* 0x7ff000001304d812 */ /* 0x002fe200078ec0ff */
[----:B0-----:R-:W0:-:S03]  /*16d0*/  DFMA R22, R20, -R12, 1 ;  /* 0x3ff000001416742b */ /* 0x001e06000000080c */
[----:B------:R-:W-:-:S03]  /*16e0*/  IADD3 R28, R4, -0x1, RZ ;  /* 0xffffffff041c7810 */ /* 0x000fc60007ffe0ff */
[----:B0-----:R-:W0:Y:S01]  /*16f0*/  DFMA R22, R20, R22, R20 ;  /* 0x000000161416722b */ /* 0x001e220000000014 */
[----:B------:R-:W-:-:S04]  /*1700*/  ISETP.GT.U32.AND P4, PT, R28, 0x7feffffe, PT ;  /* 0x7feffffe1c00780c */ /* 0x000fc80003f84070 */
[----:B------:R-:W-:Y:S01]  /*1710*/  ISETP.GT.U32.OR P4, PT, R44, 0x7feffffe, P4 ;  /* 0x7feffffe2c00780c */ /* 0x000fe20002784470 */
[----:B0-----:R-:W0:-:S06]  /*1720*/  DMUL R20, R22, R18 ;  /* 0x0000001216147228 */ /* 0x001e0c0000000000 */
[----:B0-----:R-:W0:-:S06]  /*1730*/  DFMA R28, R20, -R12, R18 ;  /* 0x8000000c141c722b */ /* 0x001e0c0000000012 */
[----:B0-----:R0:W1:Y:S01]  /*1740*/  DFMA R28, R22, R28, R20 ;  /* 0x0000001c161c722b */ /* 0x0010620000000014 */
[----:B------:R-:W-:Y:S05]  /*1750*/  @P4 BRA `(.L_x_7163) ;  /* 0x000001c000004947 */ /* 0x000fea0003800000 */
[----:B------:R-:W-:Y:S01]  /*1760*/  LOP3.LUT R5, R17, 0x7ff00000, RZ, 0xc0, !PT ;  /* 0x7ff0000011057812 */ /* 0x000fe200078ec0ff */
[----:B------:R-:W-:-:S03]  /*1770*/  IMAD.MOV.U32 R14, RZ, RZ, RZ ;  /* 0x000000ffff0e7224 */ /* 0x000fc600078e00ff */
[C---:B------:R-:W-:Y:S01]  /*1780*/  ISETP.GE.U32.AND P4, PT, R2.reuse, R5, PT ;  /* 0x000000050200720c */ /* 0x040fe20003f86070 */
[----:B------:R-:W-:-:S03]  /*1790*/  IMAD.IADD R4, R2, 0x1, -R5 ;  /* 0x0000000102047824 */ /* 0x000fc600078e0a05 */
[----:B------:R-:W-:Y:S02]  /*17a0*/  SEL R3, R3, 0x63400000, !P4 ;  /* 0x6340000003037807 */ /* 0x000fe40006000000 */
[----:B------:R-:W-:-:S04]  /*17b0*/  IMNMX R4, R4, -0x46a00000, !PT ;  /* 0xb960000004047817 */ /* 0x000fc80007800200 */
[----:B------:R-:W-:-:S05]  /*17c0*/  IMNMX R4, R4, 0x46a00000, PT ;  /* 0x46a0000004047817 */ /* 0x000fca0003800200 */
[----:B------:R-:W-:-:S05]  /*17d0*/  IMAD.IADD R4, R4, 0x1, -R3 ;  /* 0x0000000104047824 */ /* 0x000fca00078e0a03 */
[----:B------:R-:W-:-:S06]  /*17e0*/  IADD3 R15, R4, 0x7fe00000, RZ ;  /* 0x7fe00000040f7810 */ /* 0x000fcc0007ffe0ff */
[----:B-1----:R-:W1:-:S10]  /*17f0*/  DMUL R2, R28, R14 ;  /* 0x0000000e1c027228 */ /* 0x002e540000000000 */
[----:B-1----:R-:W-:-:S13]  /*1800*/  FSETP.GTU.AND P4, PT, |R3|, 1.469367938527859385e-39, PT ;  /* 0x001000000300780b */ /* 0x002fda0003f8c200 */
[----:B------:R-:W-:Y:S05]  /*1810*/  @P4 BRA `(.L_x_7164) ;  /* 0x0000025000004947 */ /* 0x000fea0003800000 */
[----:B------:R-:W1:Y:S01]  /*1820*/  DFMA R12, R28, -R12, R18 ;  /* 0x8000000c1c0c722b */ /* 0x000e620000000012 */
[----:B------:R-:W-:-:S09]  /*1830*/  IMAD.MOV.U32 R14, RZ, RZ, RZ ;  /* 0x000000ffff0e7224 */ /* 0x000fd200078e00ff */
[C---:B-1----:R-:W-:Y:S02]  /*1840*/  FSETP.NEU.AND P4, PT, R13.reuse, RZ, PT ;  /* 0x000000ff0d00720b */ /* 0x042fe40003f8d000 */
[----:B------:R-:W-:-:S04]  /*1850*/  LOP3.LUT R17, R13, 0x80000000, R17, 0x48, !PT ;  /* 0x800000000d117812 */ /* 0x000fc800078e4811 */
[----:B------:R-:W-:-:S07]  /*1860*/  LOP3.LUT R15, R17, R15, RZ, 0xfc, !PT ;  /* 0x0000000f110f7212 */ /* 0x000fce00078efcff */
[----:B------:R-:W-:Y:S05]  /*1870*/  @!P4 BRA `(.L_x_7164) ;  /* 0x000001f00000c947 */ /* 0x000fea0003800000 */
[----:B------:R-:W-:Y:S01]  /*1880*/  IMAD.MOV R13, RZ, RZ, -R4 ;  /* 0x000000ffff0d7224 */ /* 0x000fe200078e0a04 */
[----:B------:R-:W1:Y:S01]  /*1890*/  DMUL.RP R14, R28, R14 ;  /* 0x0000000e1c0e7228 */ /* 0x000e620000008000 */
[----:B------:R-:W-:Y:S01]  /*18a0*/  IMAD.MOV.U32 R12, RZ, RZ, RZ ;  /* 0x000000ffff0c7224 */ /* 0x000fe200078e00ff */
[----:B------:R-:W-:-:S05]  /*18b0*/  IADD3 R5, -R4, -0x43300000, RZ ;  /* 0xbcd0000004057810 */ /* 0x000fca0007ffe1ff */
[----:B------:R-:W2:-:S03]  /*18c0*/  DFMA R12, R2, -R12, R28 ;  /* 0x8000000c020c722b */ /* 0x000e86000000001c */
[----:B-1----:R-:W-:-:S07]  /*18d0*/  LOP3.LUT R17, R15, R17, RZ, 0x3c, !PT ;  /* 0x000000110f117212 */ /* 0x002fce00078e3cff */
[----:B--2---:R-:W-:-:S04]  /*18e0*/  FSETP.NEU.AND P4, PT, |R13|, R5, PT ;  /* 0x000000050d00720b */ /* 0x004fc80003f8d200 */
[----:B------:R-:W-:Y:S02]  /*18f0*/  FSEL R2, R14, R2, !P4 ;  /* 0x000000020e027208 */ /* 0x000fe40006000000 */
[----:B------:R-:W-:Y:S01]  /*1900*/  FSEL R3, R17, R3, !P4 ;  /* 0x0000000311037208 */ /* 0x000fe20006000000 */
[----:B------:R-:W-:Y:S05]  /*1910*/  BRA `(.L_x_7164) ;  /* 0x0000015000007947 */ /* 0x000fea0003800000 */
.L_x_7163:
[----:B------:R-:W2:-:S14]  /*1920*/  DSETP.NAN.AND P4, PT, R14, R14, PT ;  /* 0x0000000e0e00722a */ /* 0x000e9c0003f88000 */
[----:B--2---:R-:W-:Y:S05]  /*1930*/  @P4 BRA `(.L_x_7165) ;  /* 0x0000011000004947 */ /* 0x004fea0003800000 */
[----:B------:R-:W2:-:S14]  /*1940*/  DSETP.NAN.AND P4, PT, R16, R16, PT ;  /* 0x000000101000722a */ /* 0x000e9c0003f88000 */
[----:B--2---:R-:W-:Y:S05]  /*1950*/  @P4 BRA `(.L_x_7166) ;  /* 0x000000c000004947 */ /* 0x004fea0003800000 */
        /* <DEDUP_REMOVED lines=12> */
.L_x_7166:
[----:B------:R-:W-:Y:S01]  /*1a20*/  LOP3.LUT R3, R17, 0x80000, RZ, 0xfc, !PT ;  /* 0x0008000011037812 */ /* 0x000fe200078efcff */
[----:B------:R-:W-:Y:S01]  /*1a30*/  IMAD.MOV.U32 R2, RZ, RZ, R16 ;  /* 0x000000ffff027224 */ /* 0x000fe200078e0010 */
[----:B------:R-:W-:Y:S05]  /*1a40*/  BRA `(.L_x_7164) ;  /* 0x0000002000007947 */ /* 0x000fea0003800000 */
.L_x_7165:
[----:B------:R-:W-:Y:S01]  /*1a50*/  LOP3.LUT R3, R15, 0x80000, RZ, 0xfc, !PT ;  /* 0x000800000f037812 */ /* 0x000fe200078efcff */
[----:B------:R-:W-:Y:S02]  /*1a60*/  IMAD.MOV.U32 R2, RZ, RZ, R14 ;  /* 0x000000ffff027224 */ /* 0x000fe400078e000e */
.L_x_7164:
[----:B------:R-:W-:Y:S05]  /*1a70*/  BSYNC B1 ;  /* 0x0000000000017941 */ /* 0x000fea0003800000 */
.L_x_7162:
[----:B------:R-:W-:Y:S02]  /*1a80*/  IMAD.MOV.U32 R4, RZ, RZ, R2 ;  /* 0x000000ffff047224 */ /* 0x000fe400078e0002 */
[----:B------:R-:W-:-:S02]  /*1a90*/  IMAD.MOV.U32 R5, RZ, RZ, R3 ;  /* 0x000000ffff057224 */ /* 0x000fc400078e0003 */
[----:B------:R-:W-:Y:S02]  /*1aa0*/  IMAD.MOV.U32 R2, RZ, RZ, R0 ;  /* 0x000000ffff027224 */ /* 0x000fe400078e0000 */
[----:B------:R-:W-:-:S04]  /*1ab0*/  IMAD.MOV.U32 R3, RZ, RZ, 0x0 ;  /* 0x00000000ff037424 */ /* 0x000fc800078e00ff */
[----:B------:R-:W-:Y:S05]  /*1ac0*/  RET.REL.NODEC R2 `(_ZN2at6native55_GLOBAL__N__de093ff9_22_ForeachBinaryOpList_cu_a911ec4325multi_tensor_apply_kernelINS1_18TensorListMetadataILi3EEENS1_24BinaryOpListAlphaFunctorIdLi3ELi2ELi2EEEJSt7dividesIdEdEEEvT_T0_DpT1_) ;  /* 0xffffe53002007950 */ /* 0x000fea0003c3ffff */
.L_x_7167:
        /* <DEDUP_REMOVED lines=11> */
.L_x_8092:


//--------------------- .text._ZN2at6native55_GLOBAL__N__de093ff9_22_ForeachBinaryOpList_cu_a911ec4325multi_tensor_apply_kernelINS1_18TensorListMetadataILi3EEENS1_24BinaryOpListAlphaFunctorIsLi3ELi2ELi2EEEJSt7dividesIsEsEEEvT_T0_DpT1_ --------------------------
	.section	.text._ZN2at6native55_GLOBAL__N__de093ff9_22_ForeachBinaryOpList_cu_a911ec4325multi_tensor_apply_kernelINS1_18TensorListMetadataILi3EEENS1_24BinaryOpListAlphaFunctorIsLi3ELi2ELi2EEEJSt7dividesIsEsEEEvT_T0_DpT1_,"ax",@progbits
	.sectioninfo	@"SHI_REGISTERS=32"
	.align	128
.text._ZN2at6native55_GLOBAL__N__de093ff9_22_ForeachBinaryOpList_cu_a911ec4325multi_tensor_apply_kernelINS1_18TensorListMetadataILi3EEENS1_24BinaryOpListAlphaFunctorIsLi3ELi2ELi2EEEJSt7dividesIsEsEEEvT_T0_DpT1_:
        .type           _ZN2at6native55_GLOBAL__N__de093ff9_22_ForeachBinaryOpList_cu_a911ec4325multi_tensor_apply_kernelINS1_18TensorListMetadataILi3EEENS1_24BinaryOpListAlphaFunctorIsLi3ELi2ELi2EEEJSt7dividesIsEsEEEvT_T0_DpT1_,@function
        .size           _ZN2at6native55_GLOBAL__N__de093ff9_22_ForeachBinaryOpList_cu_a911ec4325multi_tensor_apply_kernelINS1_18TensorListMetadataILi3EEENS1_24BinaryOpListAlphaFunctorIsLi3ELi2ELi2EEEJSt7dividesIsEsEEEvT_T0_DpT1_,(.L_x_8094 - _ZN2at6native55_GLOBAL__N__de093ff9_22_ForeachBinaryOpList_cu_a911ec4325multi_tensor_apply_kernelINS1_18TensorListMetadataILi3EEENS1_24BinaryOpListAlphaFunctorIsLi3ELi2ELi2EEEJSt7dividesIsEsEEEvT_T0_DpT1_)
        .other          _ZN2at6native55_GLOBAL__N__de093ff9_22_ForeachBinaryOpList_cu_a911ec4325multi_tensor_apply_kernelINS1_18TensorListMetadataILi3EEENS1_24BinaryOpListAlphaFunctorIsLi3ELi2ELi2EEEJSt7dividesIsEsEEEvT_T0_DpT1_,@"STO_CUDA_ENTRY STV_DEFAULT"
_ZN2at6native55_GLOBAL__N__de093ff9_22_ForeachBinaryOpList_cu_a911ec4325multi_tensor_apply_kernelINS1_18TensorListMetadataILi3EEENS1_24BinaryOpListAlphaFunctorIsLi3ELi2ELi2EEEJSt7dividesIsEsEEEvT_T0_DpT1_:
        /* <DEDUP_REMOVED lines=32> */
.L_x_7169:
[----:B0-----:R-:W-:Y:S02]  /*0200*/  IADD3 R8, P1, R0, R6, RZ ;  /* 0x0000000600087210 */ /* 0x001fe40007f3e0ff */
[----:B------:R-:W-:Y:S02]  /*0210*/  PRMT R13, RZ, 0x7610, R13 ;  /* 0x00007610ff0d7816 */ /* 0x000fe4000000000d */
[C---:B------:R-:W-:Y:S01]  /*0220*/  ISETP.GE.U32.AND P0, PT, R8.reuse, 0x10000, PT ;  /* 0x000100000800780c */ /* 0x040fe20003f06070 */
[----:B------:R-:W-:Y:S01]  /*0230*/  IMAD.X R5, RZ, RZ, R7, P1 ;  /* 0x000000ffff057224 */ /* 0x000fe200008e0607 */
[----:B------:R-:W-:-:S04]  /*0240*/  ISETP.LT.U32.AND P1, PT, R8, UR16, PT ;  /* 0x0000001008007c0c */ /* 0x000fc8000bf21070 */
[----:B------:R-:W-:-:S04]  /*0250*/  ISETP.GE.U32.AND.EX P0, PT, R5, RZ, PT, P0 ;  /* 0x000000ff0500720c */ /* 0x000fc80003f06100 */
[----:B------:R-:W-:-:S13]  /*0260*/  ISETP.LT.AND.EX P0, PT, R5, UR5, !P0, P1 ;  /* 0x0000000505007c0c */ /* 0x000fda000c701310 */
[----:B------:R-:W-:-:S04]  /*0270*/  @P0 LEA R10, P1, R8, UR8, 0x1 ;  /* 0x00000008080a0c11 */ /* 0x000fc8000f8208ff */
[----:B------:R-:W-:-:S05]  /*0280*/  @P0 LEA.HI.X R11, R8, UR9, R5, 0x1, P1 ;  /* 0x00000009080b0c11 */ /* 0x000fca00088f0c05 */
[----:B------:R0:W2:Y:S01]  /*0290*/  @P0 LDG.E.U16 R13, [R10.64] ;  /* 0x0000000e0a0d0981 */ /* 0x0000a2000c1e1500 */
[----:B------:R-:W-:Y:S02]  /*02a0*/  IADD3 R9, P2, R8, c[0x0][0x0], RZ ;  /* 0x0000000008097a10 */ /* 0x000fe40007f5e0ff */
        /* <DEDUP_REMOVED lines=8> */
[----:B------:R1:W3:Y:S01]  /*0330*/  @P1 LDG.E.U16 R25, [R14.64] ;  /* 0x0000000e0e191981 */ /* 0x0002e2000c1e1500 */
[C---:B------:R-:W-:Y:S02]  /*0340*/  @P0 LEA R18, P2, R8.reuse, UR6, 0x1 ;  /* 0x0000000608120c11 */ /* 0x040fe4000f8408ff */
[----:B------:R-:W-:Y:S02]  /*0350*/  PRMT R24, RZ, 0x7610, R24 ;  /* 0x00007610ff187816 */ /* 0x000fe40000000018 */
[----:B------:R-:W-:-:S05]  /*0360*/  @P0 LEA.HI.X R19, R8, UR7, R5, 0x1, P2 ;  /* 0x0000000708130c11 */ /* 0x000fca00090f0c05 */
[----:B------:R4:W5:Y:S01]  /*0370*/  @P0 LDG.E.U16 R24, [R18.64] ;  /* 0x0000000e12180981 */ /* 0x000962000c1e1500 */
[----:B0-----:R-:W-:Y:S02]  /*0380*/  LEA R11, P3, R2, R8, 0x1 ;  /* 0x00000008020b7211 */ /* 0x001fe400078608ff */
[----:B------:R-:W-:Y:S02]  /*0390*/  PRMT R22, RZ, 0x7610, R22 ;  /* 0x00007610ff167816 */ /* 0x000fe40000000016 */
[C---:B------:R-:W-:Y:S01]  /*03a0*/  ISETP.GE.U32.AND P2, PT, R11.reuse, 0x10000, PT ;  /* 0x000100000b00780c */ /* 0x040fe20003f46070 */
[----:B------:R-:W-:Y:S01]  /*03b0*/  IMAD.X R10, RZ, RZ, R5, P3 ;  /* 0x000000ffff0a7224 */ /* 0x000fe200018e0605 */
[----:B------:R-:W-:-:S04]  /*03c0*/  ISETP.LT.U32.AND P3, PT, R11, UR16, PT ;  /* 0x000000100b007c0c */ /* 0x000fc8000bf61070 */
[----:B------:R-:W-:-:S04]  /*03d0*/  ISETP.GE.U32.AND.EX P2, PT, R10, RZ, PT, P2 ;  /* 0x000000ff0a00720c */ /* 0x000fc80003f46120 */
[----:B------:R-:W-:Y:S02]  /*03e0*/  ISETP.LT.AND.EX P2, PT, R10, UR5, !P2, P3 ;  /* 0x000000050a007c0c */ /* 0x000fe4000d741330 */
[----:B------:R-:W-:-:S11]  /*03f0*/  PRMT R21, RZ, 0x7610, R21 ;  /* 0x00007610ff157816 */ /* 0x000fd60000000015 */
[----:B-1----:R-:W-:-:S04]  /*0400*/  @P2 LEA R14, P3, R11, UR8, 0x1 ;  /* 0x000000080b0e2c11 */ /* 0x002fc8000f8608ff */
[----:B------:R-:W-:Y:S02]  /*0410*/  @P2 LEA.HI.X R15, R11, UR9, R10, 0x1, P3 ;  /* 0x000000090b0f2c11 */ /* 0x000fe400098f0c0a */
[----:B------:R-:W-:-:S03]  /*0420*/  @P1 LEA R16, P3, R9, UR6, 0x1 ;  /* 0x0000000609101c11 */ /* 0x000fc6000f8608ff */
[----:B------:R0:W3:Y:S01]  /*0430*/  @P2 LDG.E.U16 R22, [R14.64] ;  /* 0x0000000e0e162981 */ /* 0x0000e2000c1e1500 */
[----:B------:R-:W-:-:S05]  /*0440*/  @P1 LEA.HI.X R17, R9, UR7, R12, 0x1, P3 ;  /* 0x0000000709111c11 */ /* 0x000fca00098f0c0c */
[----:B------:R1:W3:Y:S01]  /*0450*/  @P1 LDG.E.U16 R21, [R16.64] ;  /* 0x0000000e10151981 */ /* 0x0002e2000c1e1500 */
[----:B------:R-:W-:Y:S01]  /*0460*/  IMAD R3, R2, 0x3, RZ ;  /* 0x0000000302037824 */ /* 0x000fe200078e02ff */
[----:B------:R-:W-:Y:S02]  /*0470*/  ULDC.U16 UR4, c[0x0][0xdaa] ;  /* 0x00036a8000047ab9 */ /* 0x000fe40000000400 */
[----:B------:R-:W-:Y:S02]  /*0480*/  UPRMT UR4, UR4, 0x9910, URZ ;  /* 0x0000991004047896 */ /* 0x000fe4000800003f */
[----:B------:R-:W-:-:S04]  /*0490*/  IADD3 R4, P4, R3, R8, RZ ;  /* 0x0000000803047210 */ /* 0x000fc80007f9e0ff */
[C---:B------:R-:W-:Y:S01]  /*04a0*/  ISETP.GE.U32.AND P3, PT, R4.reuse, 0x10000, PT ;  /* 0x000100000400780c */ /* 0x040fe20003f66070 */
[----:B------:R-:W-:Y:S01]  /*04b0*/  IMAD.X R3, RZ, RZ, R5, P4 ;  /* 0x000000ffff037224 */ /* 0x000fe200020e0605 */
[----:B------:R-:W-:Y:S02]  /*04c0*/  ISETP.LT.U32.AND P4, PT, R4, UR16, PT ;  /* 0x0000001004007c0c */ /* 0x000fe4000bf81070 */
[----:B-1----:R-:W-:Y:S02]  /*04d0*/  PRMT R17, RZ, 0x7610, R17 ;  /* 0x00007610ff117816 */ /* 0x002fe40000000011 */
[----:B------:R-:W-:-:S04]  /*04e0*/  ISETP.GE.U32.AND.EX P3, PT, R3, RZ, PT, P3 ;  /* 0x000000ff0300720c */ /* 0x000fc80003f66130 */
[----:B------:R-:W-:-:S13]  /*04f0*/  ISETP.LT.AND.EX P3, PT, R3, UR5, !P3, P4 ;  /* 0x0000000503007c0c */ /* 0x000fda000df61340 */
[----:B0-----:R-:W-:-:S04]  /*0500*/  @P3 LEA R14, P4, R4, UR8, 0x1 ;  /* 0x00000008040e3c11 */ /* 0x001fc8000f8808ff */
[----:B------:R-:W-:-:S05]  /*0510*/  @P3 LEA.HI.X R15, R4, UR9, R3, 0x1, P4 ;  /* 0x00000009040f3c11 */ /* 0x000fca000a0f0c03 */
[----:B------:R0:W5:Y:S01]  /*0520*/  @P3 LDG.E.U16 R17, [R14.64] ;  /* 0x0000000e0e113981 */ /* 0x000162000c1e1500 */
[C---:B----4-:R-:W-:Y:S02]  /*0530*/  @P2 LEA R18, P4, R11.reuse, UR6, 0x1 ;  /* 0x000000060b122c11 */ /* 0x050fe4000f8808ff */
[----:B------:R-:W-:Y:S02]  /*0540*/  PRMT R20, RZ, 0x7610, R20 ;  /* 0x00007610ff147816 */ /* 0x000fe40000000014 */
[----:B------:R-:W-:-:S05]  /*0550*/  @P2 LEA.HI.X R19, R11, UR7, R10, 0x1, P4 ;  /* 0x000000070b132c11 */ /* 0x000fca000a0f0c0a */
[----:B------:R3:W4:Y:S01]  /*0560*/  @P2 LDG.E.U16 R20, [R18.64] ;  /* 0x0000000e12142981 */ /* 0x000722000c1e1500 */
[----:B--2---:R-:W-:-:S05]  /*0570*/  PRMT R13, R13, 0x9910, RZ ;  /* 0x000099100d0d7816 */ /* 0x004fca00000000ff */
[----:B------:R-:W-:-:S05]  /*0580*/  IMAD R13, R13, UR4, RZ ;  /* 0x000000040d0d7c24 */ /* 0x000fca000f8e02ff */
[----:B------:R-:W-:-:S04]  /*0590*/  PRMT R13, R13, 0x9910, RZ ;  /* 0x000099100d0d7816 */ /* 0x000fc800000000ff */
[----:B------:R-:W-:-:S04]  /*05a0*/  IABS R23, R13 ;  /* 0x0000000d00177213 */ /* 0x000fc80000000000 */
[----:B------:R-:W1:Y:S08]  /*05b0*/  I2F.RP R16, R23 ;  /* 0x0000001700107306 */ /* 0x000e700000209400 */
[----:B-1----:R-:W1:Y:S02]  /*05c0*/  MUFU.RCP R16, R16 ;  /* 0x0000001000107308 */ /* 0x002e640000001000 */
[----:B-1----:R-:W-:-:S06]  /*05d0*/  IADD3 R26, R16, 0xffffffe, RZ ;  /* 0x0ffffffe101a7810 */ /* 0x002fcc0007ffe0ff */
[----:B0-----:R-:W0:Y:S01]  /*05e0*/  F2I.FTZ.U32.TRUNC.NTZ R15, R26 ;  /* 0x0000001a000f7305 */ /* 0x001e22000021f000 */
[----:B------:R-:W-:Y:S01]  /*05f0*/  PRMT R16, RZ, 0x7610, R16 ;  /* 0x00007610ff107816 */ /* 0x000fe20000000010 */
[----:B0-----:R-:W-:-:S04]  /*0600*/  IMAD.MOV R14, RZ, RZ, -R15 ;  /* 0x000000ffff0e7224 */ /* 0x001fc800078e0a0f */
[----:B------:R-:W-:Y:S02]  /*0610*/  IMAD R27, R14, R23, RZ ;  /* 0x000000170e1b7224 */ /* 0x000fe400078e02ff */
[----:B------:R-:W-:-:S04]  /*0620*/  IMAD.MOV.U32 R14, RZ, RZ, RZ ;  /* 0x000000ffff0e7224 */ /* 0x000fc800078e00ff */
[----:B------:R-:W-:Y:S01]  /*0630*/  IMAD.HI.U32 R27, R15, R27, R14 ;  /* 0x0000001b0f1b7227 */ /* 0x000fe200078e000e */
[----:B------:R-:W-:-:S04]  /*0640*/  @P3 LEA R14, P4, R4, UR6, 0x1 ;  /* 0x00000006040e3c11 */ /* 0x000fc8000f8808ff */
[----:B------:R-:W-:-:S05]  /*0650*/  @P3 LEA.HI.X R15, R4, UR7, R3, 0x1, P4 ;  /* 0x00000007040f3c11 */ /* 0x000fca000a0f0c03 */
[----:B------:R0:W2:Y:S01]  /*0660*/  @P3 LDG.E.U16 R16, [R14.64] ;  /* 0x0000000e0e103981 */ /* 0x0000a2000c1e1500 */
[----:B---3--:R-:W-:-:S05]  /*0670*/  PRMT R18, R25, 0x9910, RZ ;  /* 0x0000991019127816 */ /* 0x008fca00000000ff */
[----:B------:R-:W-:-:S05]  /*0680*/  IMAD R18, R18, UR4, RZ ;  /* 0x0000000412127c24 */ /* 0x000fca000f8e02ff */
[----:B------:R-:W-:-:S04]  /*0690*/  PRMT R18, R18, 0x9910, RZ ;  /* 0x0000991012127816 */ /* 0x000fc800000000ff */
[----:B------:R-:W-:-:S04]  /*06a0*/  IABS R25, R18 ;  /* 0x0000001200197213 */ /* 0x000fc80000000000 */
[----:B------:R-:W1:Y:S01]  /*06b0*/  I2F.RP R19, R25 ;  /* 0x0000001900137306 */ /* 0x000e620000209400 */
[----:B-----5:R-:W-:Y:S02]  /*06c0*/  PRMT R26, R24, 0x9910, RZ ;  /* 0x00009910181a7816 */ /* 0x020fe400000000ff */
[----:B0-----:R-:W-:Y:S02]  /*06d0*/  IABS R15, R13 ;  /* 0x0000000d000f7213 */ /* 0x001fe40000000000 */
[----:B------:R-:W-:-:S03]  /*06e0*/  IABS R14, R26 ;  /* 0x0000001a000e7213 */ /* 0x000fc60000000000 */
[----:B-1----:R-:W0:Y:S01]  /*06f0*/  MUFU.RCP R19, R19 ;  /* 0x0000001300137308 */ /* 0x002e220000001000 */
[----:B------:R-:W-:Y:S02]  /*0700*/  IMAD.MOV R29, RZ, RZ, -R15 ;  /* 0x000000ffff1d7224 */ /* 0x000fe400078e0a0f */
[----:B------:R-:W-:-:S04]  /*0710*/  IMAD.HI.U32 R24, R27, R14, RZ ;  /* 0x0000000e1b187227 */ /* 0x000fc800078e00ff */
[----:B------:R-:W-:Y:S01]  /*0720*/  IMAD R14, R24, R29, R14 ;  /* 0x0000001d180e7224 */ /* 0x000fe200078e020e */
[----:B0-----:R-:W-:-:S04]  /*0730*/  IADD3 R15, R19, 0xffffffe, RZ ;  /* 0x0ffffffe130f7810 */ /* 0x001fc80007ffe0ff */
[----:B------:R-:W-:Y:S02]  /*0740*/  ISETP.GT.U32.AND P5, PT, R23, R14, PT ;  /* 0x0000000e1700720c */ /* 0x000fe40003fa4070 */
[----:B------:R-:W0:Y:S11]  /*0750*/  F2I.FTZ.U32.TRUNC.NTZ R15, R15 ;  /* 0x0000000f000f7305 */ /* 0x000e36000021f000 */
[----:B------:R-:W-:-:S02]  /*0760*/  @!P5 IMAD.IADD R14, R14, 0x1, -R23 ;  /* 0x000000010e0ed824 */ /* 0x000fc400078e0a17 */
[----:B0-----:R-:W-:-:S03]  /*0770*/  IMAD.MOV R28, RZ, RZ, -R15 ;  /* 0x000000ffff1c7224 */ /* 0x001fc600078e0a0f */
[----:B------:R-:W-:Y:S01]  /*0780*/  ISETP.GE.U32.AND P6, PT, R14, R23, PT ;  /* 0x000000170e00720c */ /* 0x000fe20003fc6070 */
[----:B------:R-:W-:Y:S02]  /*0790*/  IMAD.MOV.U32 R14, RZ, RZ, RZ ;  /* 0x000000ffff0e7224 */ /* 0x000fe400078e00ff */
[----:B------:R-:W-:-:S04]  /*07a0*/  IMAD R19, R28, R25, RZ ;  /* 0x000000191c137224 */ /* 0x000fc800078e02ff */
[----:B------:R-:W-:Y:S01]  /*07b0*/  IMAD.HI.U32 R14, R15, R19, R14 ;  /* 0x000000130f0e7227 */ /* 0x000fe200078e000e */
[----:B------:R-:W-:Y:S02]  /*07c0*/  PRMT R15, R22, 0x9910, RZ ;  /* 0x00009910160f7816 */ /* 0x000fe400000000ff */
[----:B------:R-:W-:-:S03]  /*07d0*/  PRMT R27, R21, 0x9910, RZ ;  /* 0x00009910151b7816 */ /* 0x000fc600000000ff */
[----:B------:R-:W-:Y:S01]  /*07e0*/  IMAD R15, R15, UR4, RZ ;  /* 0x000000040f0f7c24 */ /* 0x000fe2000f8e02ff */
[----:B------:R-:W-:-:S04]  /*07f0*/  IABS R21, R18 ;  /* 0x0000001200157213 */ /* 0x000fc80000000000 */
[----:B------:R-:W-:Y:S02]  /*0800*/  PRMT R19, R15, 0x9910, RZ ;  /* 0x000099100f137816 */ /* 0x000fe400000000ff */
[----:B------:R-:W-:Y:S01]  /*0810*/  IABS R15, R27 ;  /* 0x0000001b000f7213 */ /* 0x000fe20000000000 */
[----:B------:R-:W-:Y:S01]  /*0820*/  IMAD.MOV R23, RZ, RZ, -R21 ;  /* 0x000000ffff177224 */ /* 0x000fe200078e0a15 */
[----:B------:R-:W-:-:S03]  /*0830*/  IABS R21, R19 ;  /* 0x0000001300157213 */ /* 0x000fc60000000000 */
[----:B------:R-:W-:-:S04]  /*0840*/  IMAD.HI.U32 R22, R14, R15, RZ ;  /* 0x0000000f0e167227 */ /* 0x000fc800078e00ff */
[----:B------:R-:W-:Y:S02]  /*0850*/  IMAD R14, R22, R23, R15 ;  /* 0x00000017160e7224 */ /* 0x000fe400078e020f */
[----:B------:R-:W0:Y:S08]  /*0860*/  I2F.RP R23, R21 ;  /* 0x0000001500177306 */ /* 0x000e300000209400 */
[----:B0-----:R-:W0:Y:S01]  /*0870*/  MUFU.RCP R23, R23 ;  /* 0x0000001700177308 */ /* 0x001e220000001000 */
[----:B------:R-:W-:-:S02]  /*0880*/  ISETP.GT.U32.AND P4, PT, R25, R14, PT ;  /* 0x0000000e1900720c */ /* 0x000fc40003f84070 */
[----:B0-----:R-:W-:-:S06]  /*0890*/  IADD3 R15, R23, 0xffffffe, RZ ;  /* 0x0ffffffe170f7810 */ /* 0x001fcc0007ffe0ff */
[----:B------:R-:W0:Y:S05]  /*08a0*/  F2I.FTZ.U32.TRUNC.NTZ R15, R15 ;  /* 0x0000000f000f7305 */ /* 0x000e2a000021f000 */
[----:B------:R-:W-:Y:S01]  /*08b0*/  @!P4 IMAD.IADD R14, R14, 0x1, -R25 ;  /* 0x000000010e0ec824 */ /* 0x000fe200078e0a19 */
[----:B------:R-:W-:Y:S02]  /*08c0*/  PRMT R17, R17, 0x9910, RZ ;  /* 0x0000991011117816 */ /* 0x000fe400000000ff */
[----:B------:R-:W-:Y:S02]  /*08d0*/  @!P5 IADD3 R24, R24, 0x1, RZ ;  /* 0x000000011818d810 */ /* 0x000fe40007ffe0ff */
[----:B------:R-:W-:Y:S01]  /*08e0*/  ISETP.GE.U32.AND P5, PT, R14, R25, PT ;  /* 0x000000190e00720c */ /* 0x000fe20003fa6070 */
[----:B------:R-:W-:-:S02]  /*08f0*/  IMAD R17, R17, UR4, RZ ;  /* 0x0000000411117c24 */ /* 0x000fc4000f8e02ff */
[----:B0-----:R-:W-:-:S03]  /*0900*/  IMAD.MOV R14, RZ, RZ, -R15 ;  /* 0x000000ffff0e7224 */ /* 0x001fc600078e0a0f */
[----:B------:R-:W-:Y:S01]  /*0910*/  PRMT R17, R17, 0x9910, RZ ;  /* 0x0000991011117816 */ /* 0x000fe200000000ff */
[----:B------:R-:W-:Y:S02]  /*0920*/  IMAD R23, R14, R21, RZ ;  /* 0x000000150e177224 */ /* 0x000fe400078e02ff */
[----:B------:R-:W-:-:S04]  /*0930*/  IMAD.MOV.U32 R14, RZ, RZ, RZ ;  /* 0x000000ffff0e7224 */ /* 0x000fc800078e00ff */
[----:B------:R-:W-:Y:S01]  /*0940*/  IMAD.HI.U32 R14, R15, R23, R14 ;  /* 0x000000170f0e7227 */ /* 0x000fe200078e000e */
[----:B------:R-:W-:Y:S02]  /*0950*/  IABS R23, R17 ;  /* 0x0000001100177213 */ /* 0x000fe40000000000 */
[----:B------:R-:W-:Y:S02]  /*0960*/  LOP3.LUT R26, R26, R13, RZ, 0x3c, !PT ;  /* 0x0000000d1a1a7212 */ /* 0x000fe400078e3cff */
[----:B------:R-:W0:Y:S01]  /*0970*/  I2F.RP R15, R23 ;  /* 0x00000017000f7306 */ /* 0x000e220000209400 */
[----:B------:R-:W-:Y:S02]  /*0980*/  @P6 IADD3 R24, R24, 0x1, RZ ;  /* 0x0000000118186810 */ /* 0x000fe40007ffe0ff */
[----:B------:R-:W-:-:S05]  /*0990*/  ISETP.GE.AND P6, PT, R26, RZ, PT ;  /* 0x000000ff1a00720c */ /* 0x000fca0003fc6270 */
[----:B0-----:R-:W0:Y:S08]  /*09a0*/  MUFU.RCP R15, R15 ;  /* 0x0000000f000f7308 */ /* 0x001e300000001000 */
[----:B------:R-:W-:Y:S01]  /*09b0*/  @!P6 IMAD.MOV R24, RZ, RZ, -R24 ;  /* 0x000000ffff18e224 */ /* 0x000fe200078e0a18 */
[----:B------:R-:W-:Y:S02]  /*09c0*/  ISETP.NE.AND P6, PT, R13, RZ, PT ;  /* 0x000000ff0d00720c */ /* 0x000fe40003fc5270 */
[----:B------:R-:W-:-:S02]  /*09d0*/  LOP3.LUT R27, R27, R18, RZ, 0x3c, !PT ;  /* 0x000000121b1b7212 */ /* 0x000fc400078e3cff */
[----:B------:R-:W-:Y:S02]  /*09e0*/  @!P4 IADD3 R22, R22, 0x1, RZ ;  /* 0x000000011616c810 */ /* 0x000fe40007ffe0ff */
[----:B------:R-:W-:Y:S02]  /*09f0*/  ISETP.NE.AND P4, PT, R18, RZ, PT ;  /* 0x000000ff1200720c */ /* 0x000fe40003f85270 */
[----:B------:R-:W-:-:S05]  /*0a00*/  IABS R25, R19 ;  /* 0x0000001300197213 */ /* 0x000fca0000000000 */
[----:B------:R-:W-:Y:S02]  /*0a10*/  @!P6 LOP3.LUT R24, RZ, R13, RZ, 0x33, !PT ;  /* 0x0000000dff18e212 */ /* 0x000fe400078e33ff */
[----:B0-----:R-:W-:Y:S02]  /*0a20*/  IADD3 R13, R15, 0xffffffe, RZ ;  /* 0x0ffffffe0f0d7810 */ /* 0x001fe40007ffe0ff */
[----:B------:R-:W-:Y:S02]  /*0a30*/  ISETP.GE.AND P6, PT, R27, RZ, PT ;  /* 0x000000ff1b00720c */ /* 0x000fe40003fc6270 */
[----:B------:R-:W-:Y:S02]  /*0a40*/  @P5 IADD3 R22, R22, 0x1, RZ ;  /* 0x0000000116165810 */ /* 0x000fe40007ffe0ff */
[----:B----4-:R-:W-:Y:S01]  /*0a50*/  PRMT R20, R20, 0x9910, RZ ;  /* 0x0000991014147816 */ /* 0x010fe200000000ff */
[----:B------:R-:W0:Y:S01]  /*0a60*/  F2I.FTZ.U32.TRUNC.NTZ R13, R13 ;  /* 0x0000000d000d7305 */ /* 0x000e22000021f000 */
[----:B------:R-:W-:-:S02]  /*0a70*/  IMAD.MOV R26, RZ, RZ, -R25 ;  /* 0x000000ffff1a7224 */ /* 0x000fc400078e0a19 */
[----:B------:R-:W-:Y:S01]  /*0a80*/  IABS R15, R20 ;  /* 0x00000014000f7213 */ /* 0x000fe20000000000 */
[----:B------:R-:W-:-:S04]  /*0a90*/  IMAD.MOV.U32 R25, RZ, RZ, R22 ;  /* 0x000000ffff197224 */ /* 0x000fc800078e0016 */
[----:B------:R-:W-:Y:S01]  /*0aa0*/  @!P6 IMAD.MOV R25, RZ, RZ, -R25 ;  /* 0x000000ffff19e224 */ /* 0x000fe200078e0a19 */
[----:B------:R-:W-:Y:S01]  /*0ab0*/  @!P4 LOP3.LUT R25, RZ, R18, RZ, 0x33, !PT ;  /* 0x00000012ff19c212 */ /* 0x000fe200078e33ff */
[----:B------:R-:W-:Y:S01]  /*0ac0*/  IMAD.HI.U32 R22, R14, R15, RZ ;  /* 0x0000000f0e167227 */ /* 0x000fe200078e00ff */
[----:B------:R-:W-:-:S03]  /*0ad0*/  @P0 LEA R14, P4, R8, UR10, 0x1 ;  /* 0x0000000a080e0c11 */ /* 0x000fc6000f8808ff */
[----:B------:R-:W-:Y:S01]  /*0ae0*/  IMAD R18, R22, R26, R15 ;  /* 0x0000001a16127224 */ /* 0x000fe200078e020f */
[----:B------:R-:W-:Y:S01]  /*0af0*/  @P0 LEA.HI.X R15, R8, UR11, R5, 0x1, P4 ;  /* 0x0000000b080f0c11 */ /* 0x000fe2000a0f0c05 */
[----:B0-----:R-:W-:Y:S01]  /*0b00*/  IMAD.MOV R26, RZ, RZ, -R13 ;  /* 0x000000ffff1a7224 */ /* 0x001fe200078e0a0d */
[----:B------:R-:W-:-:S03]  /*0b10*/  @P1 LEA R8, P4, R9, UR10, 0x1 ;  /* 0x0000000a09081c11 */ /* 0x000fc6000f8808ff */
[----:B------:R-:W-:Y:S01]  /*0b20*/  IMAD R5, R26, R23, RZ ;  /* 0x000000171a057224 */ /* 0x000fe200078e02ff */
[----:B------:R-:W-:Y:S01]  /*0b30*/  @P1 LEA.HI.X R9, R9, UR11, R12, 0x1, P4 ;  /* 0x0000000b09091c11 */ /* 0x000fe2000a0f0c0c */
[----:B------:R-:W-:Y:S01]  /*0b40*/  IMAD.MOV.U32 R12, RZ, RZ, RZ ;  /* 0x000000ffff0c7224 */ /* 0x000fe200078e00ff */
[----:B------:R-:W-:-:S03]  /*0b50*/  ISETP.GT.U32.AND P5, PT, R21, R18, PT ;  /* 0x000000121500720c */ /* 0x000fc60003fa4070 */
[----:B------:R-:W-:Y:S01]  /*0b60*/  IMAD.HI.U32 R5, R13, R5, R12 ;  /* 0x000000050d057227 */ /* 0x000fe200078e000c */
[----:B------:R-:W-:-:S05]  /*0b70*/  IABS R12, R17 ;  /* 0x00000011000c7213 */ /* 0x000fca0000000000 */
[----:B------:R-:W-:-:S04]  /*0b80*/  IMAD.MOV R12, RZ, RZ, -R12 ;  /* 0x000000ffff0c7224 */ /* 0x000fc800078e0a0c */
[----:B------:R-:W-:-:S05]  /*0b90*/  @!P5 IMAD.IADD R18, R18, 0x1, -R21 ;  /* 0x000000011212d824 */ /* 0x000fca00078e0a15 */
[----:B------:R-:W-:Y:S02]  /*0ba0*/  ISETP.GE.U32.AND P4, PT, R18, R21, PT ;  /* 0x000000151200720c */ /* 0x000fe40003f86070 */
[----:B------:R-:W-:Y:S02]  /*0bb0*/  @!P5 IADD3 R22, R22, 0x1, RZ ;  /* 0x000000011616d810 */ /* 0x000fe40007ffe0ff */
[----:B------:R-:W-:Y:S02]  /*0bc0*/  LOP3.LUT R20, R20, R19, RZ, 0x3c, !PT ;  /* 0x0000001314147212 */ /* 0x000fe400078e3cff */
[----:B--2---:R-:W-:-:S04]  /*0bd0*/  PRMT R16, R16, 0x9910, RZ ;  /* 0x0000991010107816 */ /* 0x004fc800000000ff */
[----:B------:R-:W-:-:S05]  /*0be0*/  IABS R26, R16 ;  /* 0x00000010001a7213 */ /* 0x000fca0000000000 */
[----:B------:R-:W-:-:S04]  /*0bf0*/  IMAD.HI.U32 R5, R5, R26, RZ ;  /* 0x0000001a05057227 */ /* 0x000fc800078e00ff */
[----:B------:R-:W-:-:S05]  /*0c00*/  IMAD R26, R5, R12, R26 ;  /* 0x0000000c051a7224 */ /* 0x000fca00078e021a */
[----:B------:R-:W-:Y:S02]  /*0c10*/  ISETP.GT.U32.AND P6, PT, R23, R26, PT ;  /* 0x0000001a1700720c */ /* 0x000fe40003fc4070 */
[C---:B------:R-:W-:Y:S02]  /*0c20*/  @P2 LEA R12, P5, R11.reuse, UR10, 0x1 ;  /* 0x0000000a0b0c2c11 */ /* 0x040fe4000f8a08ff */
[----:B------:R-:W-:Y:S02]  /*0c30*/  @P4 IADD3 R22, R22, 0x1, RZ ;  /* 0x0000000116164810 */ /* 0x000fe40007ffe0ff */
[----:B------:R-:W-:-:S07]  /*0c40*/  @P2 LEA.HI.X R13, R11, UR11, R10, 0x1, P5 ;  /* 0x0000000b0b0d2c11 */ /* 0x000fce000a8f0c0a */
[----:B------:R-:W-:Y:S01]  /*0c50*/  @!P6 IMAD.IADD R26, R26, 0x1, -R23 ;  /* 0x000000011a1ae824 */ /* 0x000fe200078e0a17 */
[----:B------:R-:W-:Y:S02]  /*0c60*/  ISETP.GE.AND P4, PT, R20, RZ, PT ;  /* 0x000000ff1400720c */ /* 0x000fe40003f86270 */
[----:B------:R-:W-:Y:S02]  /*0c70*/  LOP3.LUT R16, R16, R17, RZ, 0x3c, !PT ;  /* 0x0000001110107212 */ /* 0x000fe400078e3cff */
[----:B------:R-:W-:Y:S02]  /*0c80*/  ISETP.GE.U32.AND P5, PT, R26, R23, PT ;  /* 0x000000171a00720c */ /* 0x000fe40003fa6070 */
[----:B------:R-:W-:Y:S02]  /*0c90*/  @!P6 IADD3 R5, R5, 0x1, RZ ;  /* 0x000000010505e810 */ /* 0x000fe40007ffe0ff */
[----:B------:R-:W-:-:S05]  /*0ca0*/  ISETP.GE.AND P6, PT, R16, RZ, PT ;  /* 0x000000ff1000720c */ /* 0x000fca0003fc6270 */
[----:B------:R-:W-:Y:S01]  /*0cb0*/  @!P4 IMAD.MOV R22, RZ, RZ, -R22 ;  /* 0x000000ffff16c224 */ /* 0x000fe200078e0a16 */
[----:B------:R-:W-:-:S03]  /*0cc0*/  ISETP.NE.AND P4, PT, R17, RZ, PT ;  /* 0x000000ff1100720c */ /* 0x000fc60003f85270 */
[----:B------:R-:W-:Y:S02]  /*0cd0*/  @P5 IADD3 R5, R5, 0x1, RZ ;  /* 0x0000000105055810 */ /* 0x000fe40007ffe0ff */
[----:B------:R-:W-:-:S03]  /*0ce0*/  ISETP.NE.AND P5, PT, R19, RZ, PT ;  /* 0x000000ff1300720c */ /* 0x000fc60003fa5270 */
[----:B------:R-:W-:Y:S01]  /*0cf0*/  @!P6 IMAD.MOV R5, RZ, RZ, -R5 ;  /* 0x000000ffff05e224 */ /* 0x000fe200078e0a05 */
[----:B------:R-:W-:-:S04]  /*0d00*/  @P3 LEA R10, P6, R4, UR10, 0x1 ;  /* 0x0000000a040a3c11 */ /* 0x000fc8000f8c08ff */
[----:B------:R-:W-:Y:S01]  /*0d10*/  @P3 LEA.HI.X R11, R4, UR11, R3, 0x1, P6 ;  /* 0x0000000b040b3c11 */ /* 0x000fe2000b0f0c03 */
[----:B------:R-:W-:Y:S01]  /*0d20*/  IMAD.MOV.U32 R3, RZ, RZ, c[0x0][0x0] ;  /* 0x00000000ff037624 */ /* 0x000fe200078e00ff */
[----:B------:R-:W-:-:S03]  /*0d30*/  @!P4 LOP3.LUT R5, RZ, R17, RZ, 0x33, !PT ;  /* 0x00000011ff05c212 */ /* 0x000fc600078e33ff */
[----:B------:R-:W-:Y:S01]  /*0d40*/  @!P5 LOP3.LUT R22, RZ, R19, RZ, 0x33, !PT ;  /* 0x00000013ff16d212 */ /* 0x000fe200078e33ff */
        /* <DEDUP_REMOVED lines=11> */
.L_x_7168:
[----:B------:R-:W0:Y:S02]  /*0e00*/  S2R R15, SR_TID.X ;  /* 0x00000000000f7919 */ /* 0x000e240000002100 */
[----:B0-----:R-:W-:-:S05]  /*0e10*/  IMAD.WIDE.U32 R2, R15, 0x4, RZ ;  /* 0x000000040f027825 */ /* 0x001fca00078e00ff */
[----:B------:R-:W-:-:S04]  /*0e20*/  ISETP.GE.U32.AND P0, PT, R2, UR16, PT ;  /* 0x0000001002007c0c */ /* 0x000fc8000bf06070 */
[----:B------:R-:W-:-:S04]  /*0e30*/  ISETP.GE.AND.EX P0, PT, R3, UR5, PT, P0 ;  /* 0x0000000503007c0c */ /* 0x000fc8000bf06300 */
[----:B------:R-:W-:-:S13]  /*0e40*/  ISETP.GT.U32.OR P0, PT, R15, 0x3fff, P0 ;  /* 0x00003fff0f00780c */ /* 0x000fda0000704470 */
[----:B------:R-:W-:Y:S05]  /*0e50*/  @P0 EXIT ;  /* 0x000000000000094d */ /* 0x000fea0003800000 */
[----:B------:R-:W-:Y:S01]  /*0e60*/  ULDC.U16 UR4, c[0x0][0xdaa] ;  /* 0x00036a8000047ab9 */ /* 0x000fe20000000400 */
[----:B------:R-:W-:Y:S01]  /*0e70*/  IMAD.MOV.U32 R12, RZ, RZ, RZ ;  /* 0x000000ffff0c7224 */ /* 0x000fe200078e00ff */
[----:B------:R-:W-:Y:S02]  /*0e80*/  UPRMT UR12, UR4, 0x9910, URZ ;  /* 0x00009910040c7896 */ /* 0x000fe4000800003f */
[----:B------:R-:W-:-:S05]  /*0e90*/  UPRMT UR13, UR4, 0x9910, URZ ;  /* 0x00009910040d7896 */ /* 0x000fca000800003f */
[----:B------:R-:W-:Y:S02]  /*0ea0*/  UMOV UR4, UR12 ;  /* 0x0000000c00047c82 */ /* 0x000fe40008000000 */
[----:B------:R-:W-:Y:S01]  /*0eb0*/  IMAD.U32 R13, RZ, RZ, UR4 ;  /* 0x00000004ff0d7e24 */ /* 0x000fe2000f8e00ff */
[----:B------:R-:W-:Y:S02]  /*0ec0*/  UMOV UR4, UR13 ;  /* 0x0000000d00047c82 */ /* 0x000fe40008000000 */
.L_x_7170:
        /* <DEDUP_REMOVED lines=8> */
[C---:B--2---:R-:W-:Y:S02]  /*0f50*/  PRMT R0, R4.reuse, 0x9910, RZ ;  /* 0x0000991004007816 */ /* 0x044fe400000000ff */
[----:B------:R-:W-:Y:S02]  /*0f60*/  PRMT R6, R4, 0xbb32, RZ ;  /* 0x0000bb3204067816 */ /* 0x000fe400000000ff */
[----:B------:R-:W-:Y:S01]  /*0f70*/  PRMT R8, R5, 0x9910, RZ ;  /* 0x0000991005087816 */ /* 0x000fe200000000ff */
[----:B------:R-:W-:-:S05]  /*0f80*/  IMAD R13, R13, R0, RZ ;  /* 0x000000000d0d7224 */ /* 0x000fca00078e02ff */
[----:B------:R-:W-:Y:S01]  /*0f90*/  PRMT R0, R13, 0x9910, RZ ;  /* 0x000099100d007816 */ /* 0x000fe200000000ff */
[----:B------:R-:W-:-:S03]  /*0fa0*/  IMAD.U32 R13, RZ, RZ, UR4 ;  /* 0x00000004ff0d7e24 */ /* 0x000fc6000f8e00ff */
[----:B------:R-:W-:Y:S01]  /*0fb0*/  IABS R19, R0 ;  /* 0x0000000000137213 */ /* 0x000fe20000000000 */
[C---:B------:R-:W-:Y:S02]  /*0fc0*/  IMAD R4, R13.reuse, R6, RZ ;  /* 0x000000060d047224 */ /* 0x040fe400078e02ff */
[----:B------:R-:W-:Y:S02]  /*0fd0*/  IMAD R6, R13, R8, RZ ;  /* 0x000000080d067224 */ /* 0x000fe400078e02ff */
[----:B------:R-:W0:Y:S01]  /*0fe0*/  I2F.RP R8, R19 ;  /* 0x0000001300087306 */ /* 0x000e220000209400 */
[----:B------:R-:W-:Y:S02]  /*0ff0*/  PRMT R14, R4, 0x9910, RZ ;  /* 0x00009910040e7816 */ /* 0x000fe400000000ff */
[----:B------:R-:W-:Y:S02]  /*1000*/  PRMT R17, R6, 0x9910, RZ ;  /* 0x0000991006117816 */ /* 0x000fe400000000ff */
[----:B------:R-:W-:-:S02]  /*1010*/  IABS R21, R14 ;  /* 0x0000000e00157213 */ /* 0x000fc40000000000 */
[----:B------:R-:W-:Y:S02]  /*1020*/  IABS R22, R17 ;  /* 0x0000001100167213 */ /* 0x000fe40000000000 */
[----:B------:R-:W1:Y:S01]  /*1030*/  I2F.RP R10, R21 ;  /* 0x00000015000a7306 */ /* 0x000e620000209400 */
[----:B------:R-:W-:-:S05]  /*1040*/  PRMT R4, R5, 0xbb32, RZ ;  /* 0x0000bb3205047816 */ /* 0x000fca00000000ff */
[----:B------:R-:W-:Y:S02]  /*1050*/  IMAD R4, R13, R4, RZ ;  /* 0x000000040d047224 */ /* 0x000fe400078e02ff */
[----:B------:R-:W-:Y:S03]  /*1060*/  I2F.RP R11, R22 ;  /* 0x00000016000b7306 */ /* 0x000fe60000209400 */
[----:B------:R-:W-:-:S04]  /*1070*/  PRMT R16, R4, 0x9910, RZ ;  /* 0x0000991004107816 */ /* 0x000fc800000000ff */
[----:B------:R-:W-:Y:S01]  /*1080*/  IABS R20, R16 ;  /* 0x0000001000147213 */ /* 0x000fe20000000000 */
[----:B0-----:R-:W0:Y:S08]  /*1090*/  MUFU.RCP R8, R8 ;  /* 0x0000000800087308 */ /* 0x001e300000001000 */
[----:B-1----:R-:W1:Y:S08]  /*10a0*/  MUFU.RCP R10, R10 ;  /* 0x0000000a000a7308 */ /* 0x002e700000001000 */
[----:B------:R-:W2:Y:S01]  /*10b0*/  I2F.RP R24, R20 ;  /* 0x0000001400187306 */ /* 0x000ea20000209400 */
[----:B0-----:R-:W-:-:S07]  /*10c0*/  IADD3 R4, R8, 0xffffffe, RZ ;  /* 0x0ffffffe08047810 */ /* 0x001fce0007ffe0ff */
[----:B------:R-:W0:Y:S01]  /*10d0*/  MUFU.RCP R11, R11 ;  /* 0x0000000b000b7308 */ /* 0x000e220000001000 */
[----:B-1----:R-:W-:-:S07]  /*10e0*/  IADD3 R6, R10, 0xffffffe, RZ ;  /* 0x0ffffffe0a067810 */ /* 0x002fce0007ffe0ff */
[----:B------:R1:W4:Y:S08]  /*10f0*/  F2I.FTZ.U32.TRUNC.NTZ R5, R4 ;  /* 0x0000000400057305 */ /* 0x000330000021f000 */
[----:B--2---:R-:W2:Y:S01]  /*1100*/  MUFU.RCP R24, R24 ;  /* 0x0000001800187308 */ /* 0x004ea20000001000 */
[----:B0-----:R-:W-:Y:S01]  /*1110*/  IADD3 R9, R11, 0xffffffe, RZ ;  /* 0x0ffffffe0b097810 */ /* 0x001fe20007ffe0ff */
[----:B-1----:R-:W-:-:S06]  /*1120*/  IMAD.MOV.U32 R4, RZ, RZ, RZ ;  /* 0x000000ffff047224 */ /* 0x002fcc00078e00ff */
[----:B------:R0:W1:Y:S01]  /*1130*/  F2I.FTZ.U32.TRUNC.NTZ R7, R6 ;  /* 0x0000000600077305 */ /* 0x000062000021f000 */
[----:B----4-:R-:W-:-:S04]  /*1140*/  IMAD.MOV R10, RZ, RZ, -R5 ;  /* 0x000000ffff0a7224 */ /* 0x010fc800078e0a05 */
[----:B------:R-:W-:-:S03]  /*1150*/  IMAD R25, R10, R19, RZ ;  /* 0x000000130a197224 */ /* 0x000fc600078e02ff */
[----:B------:R-:W4:Y:S01]  /*1160*/  F2I.FTZ.U32.TRUNC.NTZ R9, R9 ;  /* 0x0000000900097305 */ /* 0x000f22000021f000 */
[----:B--2---:R-:W-:Y:S01]  /*1170*/  IADD3 R8, R24, 0xffffffe, RZ ;  /* 0x0ffffffe18087810 */ /* 0x004fe20007ffe0ff */
[----:B------:R-:W-:-:S04]  /*1180*/  IMAD.HI.U32 R10, R5, R25, R4 ;  /* 0x00000019050a7227 */ /* 0x000fc800078e0004 */
[----:B0-----:R-:W-:Y:S02]  /*1190*/  IMAD.MOV.U32 R6, RZ, RZ, RZ ;  /* 0x000000ffff067224 */ /* 0x001fe400078e00ff */
[----:B-1----:R-:W-:Y:S01]  /*11a0*/  IMAD.MOV R24, RZ, RZ, -R7 ;  /* 0x000000ffff187224 */ /* 0x002fe200078e0a07 */
[----:B------:R0:W1:Y:S03]  /*11b0*/  F2I.FTZ.U32.TRUNC.NTZ R11, R8 ;  /* 0x00000008000b7305 */ /* 0x000066000021f000 */
[----:B------:R-:W-:Y:S01]  /*11c0*/  IMAD R5, R24, R21, RZ ;  /* 0x0000001518057224 */ /* 0x000fe200078e02ff */
[----:B---3--:R-:W-:Y:S01]  /*11d0*/  PRMT R24, R2, 0x9910, RZ ;  /* 0x0000991002187816 */ /* 0x008fe200000000ff */
[----:B----4-:R-:W-:Y:S02]  /*11e0*/  IMAD.MOV R27, RZ, RZ, -R9 ;  /* 0x000000ffff1b7224 */ /* 0x010fe400078e0a09 */
[----:B------:R-:W-:Y:S01]  /*11f0*/  IMAD.HI.U32 R4, R7, R5, R6 ;  /* 0x0000000507047227 */ /* 0x000fe200078e0006 */
[----:B------:R-:W-:-:S02]  /*1200*/  IABS R6, R0 ;  /* 0x0000000000067213 */ /* 0x000fc40000000000 */
[----:B------:R-:W-:Y:S01]  /*1210*/  PRMT R7, R2, 0xbb32, RZ ;  /* 0x0000bb3202077816 */ /* 0x000fe200000000ff */
[----:B------:R-:W-:Y:S02]  /*1220*/  IMAD R25, R27, R22, RZ ;  /* 0x000000161b197224 */ /* 0x000fe400078e02ff */
[----:B------:R-:W-:Y:S02]  /*1230*/  IMAD.MOV.U32 R5, RZ, RZ, R24 ;  /* 0x000000ffff057224 */ /* 0x000fe400078e0018 */
[----:B0-----:R-:W-:Y:S02]  /*1240*/  IMAD.MOV.U32 R8, RZ, RZ, RZ ;  /* 0x000000ffff087224 */ /* 0x001fe400078e00ff */
[----:B------:R-:W-:Y:S01]  /*1250*/  IMAD.MOV R24, RZ, RZ, -R6 ;  /* 0x000000ffff187224 */ /* 0x000fe200078e0a06 */
[----:B------:R-:W-:Y:S01]  /*1260*/  IABS R6, R14 ;  /* 0x0000000e00067213 */ /* 0x000fe20000000000 */
[----:B------:R-:W-:Y:S01]  /*1270*/  IMAD.HI.U32 R8, R9, R25, R8 ;  /* 0x0000001909087227 */ /* 0x000fe200078e0008 */
[----:B------:R-:W-:-:S02]  /*1280*/  IABS R9, R5 ;  /* 0x0000000500097213 */ /* 0x000fc40000000000 */
[----:B------:R-:W-:Y:S01]  /*1290*/  LOP3.LUT R5, R5, R0, RZ, 0x3c, !PT ;  /* 0x0000000005057212 */ /* 0x000fe200078e3cff */
[----:B-1----:R-:W-:Y:S02]  /*12a0*/  IMAD.MOV R25, RZ, RZ, -R11 ;  /* 0x000000ffff197224 */ /* 0x002fe400078e0a0b */
[----:B------:R-:W-:Y:S01]  /*12b0*/  IMAD.HI.U32 R2, R10, R9, RZ ;  /* 0x000000090a027227 */ /* 0x000fe200078e00ff */
[----:B------:R-:W-:-:S03]  /*12c0*/  ISETP.GE.AND P0, PT, R5, RZ, PT ;  /* 0x000000ff0500720c */ /* 0x000fc60003f06270 */
[----:B------:R-:W-:Y:S01]  /*12d0*/  IMAD R24, R2, R24, R9 ;  /* 0x0000001802187224 */ /* 0x000fe200078e0209 */
[----:B------:R-:W-:Y:S01]  /*12e0*/  IABS R9, R7 ;  /* 0x0000000700097213 */ /* 0x000fe20000000000 */
[----:B------:R-:W-:Y:S01]  /*12f0*/  IMAD R25, R25, R20, RZ ;  /* 0x0000001419197224 */ /* 0x000fe200078e02ff */
[----:B------:R-:W-:Y:S01]  /*1300*/  LOP3.LUT R7, R7, R14, RZ, 0x3c, !PT ;  /* 0x0000000e07077212 */ /* 0x000fe200078e3cff */
[----:B------:R-:W-:Y:S01]  /*1310*/  IMAD.MOV.U32 R10, RZ, RZ, RZ ;  /* 0x000000ffff0a7224 */ /* 0x000fe200078e00ff */
[----:B------:R-:W-:Y:S01]  /*1320*/  ISETP.GT.U32.AND P4, PT, R19, R24, PT ;  /* 0x000000181300720c */ /* 0x000fe20003f84070 */
[----:B------:R-:W-:-:S04]  /*1330*/  IMAD.HI.U32 R4, R4, R9, RZ ;  /* 0x0000000904047227 */ /* 0x000fc800078e00ff */
[----:B------:R-:W-:Y:S01]  /*1340*/  IMAD.HI.U32 R11, R11, R25, R10 ;  /* 0x000000190b0b7227 */ /* 0x000fe200078e000a */
[----:B------:R-:W-:-:S03]  /*1350*/  IABS R25, R16 ;  /* 0x0000001000197213 */ /* 0x000fc60000000000 */
[----:B------:R-:W-:Y:S01]  /*1360*/  IMAD.MOV R10, RZ, RZ, -R6 ;  /* 0x000000ffff0a7224 */ /* 0x000fe200078e0a06 */
[C---:B------:R-:W-:Y:S01]  /*1370*/  PRMT R6, R3.reuse, 0x9910, RZ ;  /* 0x0000991003067816 */ /* 0x040fe200000000ff */
[----:B------:R-:W-:Y:S01]  /*1380*/  IMAD.MOV R25, RZ, RZ, -R25 ;  /* 0x000000ffff197224 */ /* 0x000fe200078e0a19 */
[----:B------:R-:W-:Y:S01]  /*1390*/  PRMT R3, R3, 0xbb32, RZ ;  /* 0x0000bb3203037816 */ /* 0x000fe200000000ff */
[----:B------:R-:W-:Y:S01]  /*13a0*/  @!P4 IMAD.IADD R24, R24, 0x1, -R19 ;  /* 0x000000011818c824 */ /* 0x000fe200078e0a13 */
[----:B------:R-:W-:Y:S01]  /*13b0*/  @!P4 IADD3 R2, R2, 0x1, RZ ;  /* 0x000000010202c810 */ /* 0x000fe20007ffe0ff */
[----:B------:R-:W-:Y:S01]  /*13c0*/  IMAD R10, R4, R10, R9 ;  /* 0x0000000a040a7224 */ /* 0x000fe200078e0209 */
[----:B------:R-:W-:Y:S02]  /*13d0*/  IABS R9, R6 ;  /* 0x0000000600097213 */ /* 0x000fe40000000000 */
[----:B------:R-:W-:Y:S02]  /*13e0*/  ISETP.GE.U32.AND P1, PT, R24, R19, PT ;  /* 0x000000131800720c */ /* 0x000fe40003f26070 */
[----:B------:R-:W-:Y:S01]  /*13f0*/  IABS R19, R17 ;  /* 0x0000001100137213 */ /* 0x000fe20000000000 */
[----:B------:R-:W-:Y:S01]  /*1400*/  IMAD.HI.U32 R8, R8, R9, RZ ;  /* 0x0000000908087227 */ /* 0x000fe200078e00ff */
[----:B------:R-:W-:-:S02]  /*1410*/  IABS R24, R3 ;  /* 0x0000000300187213 */ /* 0x000fc40000000000 */
[----:B------:R-:W-:Y:S01]  /*1420*/  ISETP.GT.U32.AND P3, PT, R21, R10, PT ;  /* 0x0000000a1500720c */ /* 0x000fe20003f64070 */
[----:B------:R-:W-:Y:S01]  /*1430*/  IMAD.MOV R19, RZ, RZ, -R19 ;  /* 0x000000ffff137224 */ /* 0x000fe200078e0a13 */
[----:B------:R-:W-:Y:S01]  /*1440*/  LOP3.LUT R6, R6, R17, RZ, 0x3c, !PT ;  /* 0x0000001106067212 */ /* 0x000fe200078e3cff */
[----:B------:R-:W-:Y:S01]  /*1450*/  IMAD.HI.U32 R11, R11, R24, RZ ;  /* 0x000000180b0b7227 */ /* 0x000fe200078e00ff */
[----:B------:R-:W-:-:S03]  /*1460*/  LOP3.LUT R3, R3, R16, RZ, 0x3c, !PT ;  /* 0x0000001003037212 */ /* 0x000fc600078e3cff */
[----:B------:R-:W-:Y:S01]  /*1470*/  IMAD R9, R8, R19, R9 ;  /* 0x0000001308097224 */ /* 0x000fe200078e0209 */
[----:B------:R-:W-:Y:S01]  /*1480*/  @P1 IADD3 R2, R2, 0x1, RZ ;  /* 0x0000000102021810 */ /* 0x000fe20007ffe0ff */
[----:B------:R-:W-:-:S03]  /*1490*/  IMAD R19, R11, R25, R24 ;  /* 0x000000190b137224 */ /* 0x000fc600078e0218 */
[----:B------:R-:W-:Y:S01]  /*14a0*/  ISETP.GT.U32.AND P5, PT, R22, R9, PT ;  /* 0x000000091600720c */ /* 0x000fe20003fa4070 */
[----:B------:R-:W-:Y:S01]  /*14b0*/  @!P3 IMAD.IADD R10, R10, 0x1, -R21 ;  /* 0x000000010a0ab824 */ /* 0x000fe200078e0a15 */
[----:B------:R-:W-:Y:S01]  /*14c0*/  ISETP.GT.U32.AND P2, PT, R20, R19, PT ;  /* 0x000000131400720c */ /* 0x000fe20003f44070 */
[----:B------:R-:W-:Y:S01]  /*14d0*/  @!P0 IMAD.MOV R2, RZ, RZ, -R2 ;  /* 0x000000ffff028224 */ /* 0x000fe200078e0a02 */
[----:B------:R-:W-:Y:S02]  /*14e0*/  ISETP.GE.AND P0, PT, R7, RZ, PT ;  /* 0x000000ff0700720c */ /* 0x000fe40003f06270 */
[----:B------:R-:W-:Y:S02]  /*14f0*/  ISETP.GE.U32.AND P6, PT, R10, R21, PT ;  /* 0x000000150a00720c */ /* 0x000fe40003fc6070 */
[----:B------:R-:W-:Y:S02]  /*1500*/  @!P3 IADD3 R4, R4, 0x1, RZ ;  /* 0x000000010404b810 */ /* 0x000fe40007ffe0ff */
[----:B------:R-:W-:-:S03]  /*1510*/  ISETP.GE.AND P3, PT, R6, RZ, PT ;  /* 0x000000ff0600720c */ /* 0x000fc60003f66270 */
[----:B------:R-:W-:Y:S01]  /*1520*/  @!P5 IMAD.IADD R9, R9, 0x1, -R22 ;  /* 0x000000010909d824 */ /* 0x000fe200078e0a16 */
[----:B------:R-:W-:Y:S01]  /*1530*/  @!P5 IADD3 R8, R8, 0x1, RZ ;  /* 0x000000010808d810 */ /* 0x000fe20007ffe0ff */
[----:B------:R-:W-:Y:S01]  /*1540*/  @!P2 IMAD.IADD R19, R19, 0x1, -R20 ;  /* 0x000000011313a824 */ /* 0x000fe200078e0a14 */
[----:B------:R-:W-:Y:S02]  /*1550*/  @!P2 IADD3 R11, R11, 0x1, RZ ;  /* 0x000000010b0ba810 */ /* 0x000fe40007ffe0ff */
[----:B------:R-:W-:Y:S02]  /*1560*/  ISETP.GE.U32.AND P4, PT, R9, R22, PT ;  /* 0x000000160900720c */ /* 0x000fe40003f86070 */
[----:B------:R-:W-:Y:S02]  /*1570*/  ISETP.GE.U32.AND P1, PT, R19, R20, PT ;  /* 0x000000141300720c */ /* 0x000fe40003f26070 */
[----:B------:R-:W-:Y:S02]  /*1580*/  @P6 IADD3 R4, R4, 0x1, RZ ;  /* 0x0000000104046810 */ /* 0x000fe40007ffe0ff */
[----:B------:R-:W-:-:S02]  /*1590*/  ISETP.GE.AND P6, PT, R3, RZ, PT ;  /* 0x000000ff0300720c */ /* 0x000fc40003fc6270 */
[----:B------:R-:W-:Y:S01]  /*15a0*/  ISETP.NE.AND P5, PT, R0, RZ, PT ;  /* 0x000000ff0000720c */ /* 0x000fe20003fa5270 */
[----:B------:R-:W-:Y:S01]  /*15b0*/  @!P0 IMAD.MOV R4, RZ, RZ, -R4 ;  /* 0x000000ffff048224 */ /* 0x000fe200078e0a04 */
[----:B------:R-:W-:Y:S02]  /*15c0*/  ISETP.NE.AND P2, PT, R14, RZ, PT ;  /* 0x000000ff0e00720c */ /* 0x000fe40003f45270 */
[----:B------:R-:W-:Y:S02]  /*15d0*/  IADD3 R18, P0, R18, UR10, RZ ;  /* 0x0000000a12127c10 */ /* 0x000fe4000ff1e0ff */
[----:B------:R-:W-:Y:S02]  /*15e0*/  @P4 IADD3 R8, R8, 0x1, RZ ;  /* 0x0000000108084810 */ /* 0x000fe40007ffe0ff */
[----:B------:R-:W-:Y:S02]  /*15f0*/  @P1 IADD3 R11, R11, 0x1, RZ ;  /* 0x000000010b0b1810 */ /* 0x000fe40007ffe0ff */
[----:B------:R-:W-:Y:S01]  /*1600*/  ISETP.NE.AND P4, PT, R17, RZ, PT ;  /* 0x000000ff1100720c */ /* 0x000fe20003f85270 */
[----:B------:R-:W-:Y:S01]  /*1610*/  @!P3 IMAD.MOV R8, RZ, RZ, -R8 ;  /* 0x000000ffff08b224 */ /* 0x000fe200078e0a08 */
[----:B------:R-:W-:Y:S01]  /*1620*/  ISETP.NE.AND P1, PT, R16, RZ, PT ;  /* 0x000000ff1000720c */ /* 0x000fe20003f25270 */
[----:B------:R-:W-:Y:S01]  /*1630*/  @!P6 IMAD.MOV R11, RZ, RZ, -R11 ;  /* 0x000000ffff0be224 */ /* 0x000fe200078e0a0b */
[----:B------:R-:W-:-:S02]  /*1640*/  IADD3.X R19, R23, UR11, RZ, P0, !PT ;  /* 0x0000000b17137c10 */ /* 0x000fc400087fe4ff */
[----:B------:R-:W-:Y:S02]  /*1650*/  IADD3 R15, P0, R15, c[0x0][0x0], RZ ;  /* 0x000000000f0f7a10 */ /* 0x000fe40007f1e0ff */
[----:B------:R-:W-:Y:S02]  /*1660*/  @!P5 LOP3.LUT R2, RZ, R0, RZ, 0x33, !PT ;  /* 0x00000000ff02d212 */ /* 0x000fe400078e33ff */
[----:B------:R-:W-:Y:S01]  /*1670*/  @!P2 LOP3.LUT R4, RZ, R14, RZ, 0x33, !PT ;  /* 0x0000000eff04a212 */ /* 0x000fe200078e33ff */
[----:B------:R-:W-:Y:S02]  /*1680*/  IMAD.SHL.U32 R0, R15, 0x4, RZ ;  /* 0x000000040f007824 */ /* 0x000fe400078e00ff */
[----:B------:R-:W-:Y:S01]  /*1690*/  @!P4 LOP3.LUT R8, RZ, R17, RZ, 0x33, !PT ;  /* 0x00000011ff08c212 */ /* 0x000fe200078e33ff */
[----:B------:R-:W-:Y:S01]  /*16a0*/  IMAD.X R12, RZ, RZ, R12, P0 ;  /* 0x000000ffff0c7224 */ /* 0x000fe200000e060c */
[----:B------:R-:W-:Y:S02]  /*16b0*/  @!P1 LOP3.LUT R11, RZ, R16, RZ, 0x33, !PT ;  /* 0x00000010ff0b9212 */ /* 0x000fe400078e33ff */
[----:B------:R-:W-:-:S02]  /*16c0*/  PRMT R10, R2, 0x5410, R4 ;  /* 0x00005410020a7816 */ /* 0x000fc40000000004 */
[----:B------:R-:W-:Y:S02]  /*16d0*/  PRMT R11, R8, 0x5410, R11 ;  /* 0x00005410080b7816 */ /* 0x000fe4000000000b */
[----:B------:R-:W-:Y:S02]  /*16e0*/  ISETP.GE.U32.AND P0, PT, R0, UR16, PT ;  /* 0x0000001000007c0c */ /* 0x000fe4000bf06070 */
[C---:B------:R-:W-:Y:S01]  /*16f0*/  ISETP.LT.U32.AND P1, PT, R15.reuse, 0x4000, PT ;  /* 0x000040000f00780c */ /* 0x040fe20003f21070 */
[----:B------:R0:W-:Y:S01]  /*1700*/  STG.E.64 [R18.64], R10 ;  /* 0x0000000a12007986 */ /* 0x0001e2000c101b0e */
[----:B------:R-:W-:Y:S02]  /*1710*/  SHF.L.U64.HI R0, R15, 0x2, R12 ;  /* 0x000000020f007819 */ /* 0x000fe4000001020c */
[----:B------:R-:W-:Y:S02]  /*1720*/  ISETP.LT.U32.AND.EX P1, PT, R12, RZ, PT, P1 ;  /* 0x000000ff0c00720c */ /* 0x000fe40003f21110 */
[----:B------:R-:W-:-:S13]  /*1730*/  ISETP.GE.AND.EX P0, PT, R0, UR5, PT, P0 ;  /* 0x0000000500007c0c */ /* 0x000fda000bf06300 */
[----:B0-----:R-:W-:Y:S05]  /*1740*/  @!P0 BRA P1, `(.L_x_7170) ;  /* 0xfffff78000008947 */ /* 0x001fea000083ffff */
[----:B------:R-:W-:Y:S05]  /*1750*/  EXIT ;  /* 0x000000000000794d */ /* 0x000fea0003800000 */
.L_x_7171:
        /* <DEDUP_REMOVED lines=10> */
.L_x_8094:


//--------------------- .text._ZN2at6native55_GLOBAL__N__de093ff9_22_ForeachBinaryOpList_cu_a911ec4325multi_tensor_apply_kernelINS1_18TensorListMetadataILi3EEENS1_24BinaryOpListAlphaFunctorIlLi3ELi2ELi2EEEJSt7dividesIlElEEEvT_T0_DpT1_ --------------------------
	.section	.text._ZN2at6native55_GLOBAL__N__de093ff9_22_ForeachBinaryOpList_cu_a911ec4325multi_tensor_apply_kernelINS1_18TensorListMetadataILi3EEENS1_24BinaryOpListAlphaFunctorIlLi3ELi2ELi2EEEJSt7dividesIlElEEEvT_T0_DpT1_,"ax",@progbits
	.sectioninfo	@"SHI_REGISTERS=40"
	.align	128
.text._ZN2at6native55_GLOBAL__N__de093ff9_22_ForeachBinaryOpList_cu_a911ec4325multi_tensor_apply_kernelINS1_18TensorListMetadataILi3EEENS1_24BinaryOpListAlphaFunctorIlLi3ELi2ELi2EEEJSt7dividesIlElEEEvT_T0_DpT1_:
        .type           _ZN2at6native55_GLOBAL__N__de093ff9_22_ForeachBinaryOpList_cu_a911ec4325multi_tensor_apply_kernelINS1_18TensorListMetadataILi3EEENS1_24BinaryOpListAlphaFunctorIlLi3ELi2ELi2EEEJSt7dividesIlElEEEvT_T0_DpT1_,@function
        .size           _ZN2at6native55_GLOBAL__N__de093ff9_22_ForeachBinaryOpList_cu_a911ec4325multi_tensor_apply_kernelINS1_18TensorListMetadataILi3EEENS1_24BinaryOpListAlphaFunctorIlLi3ELi2ELi2EEEJSt7dividesIlElEEEvT_T0_DpT1_,(.L_x_8095 - _ZN2at6native55_GLOBAL__N__de093ff9_22_ForeachBinaryOpList_cu_a911ec4325multi_tensor_apply_kernelINS1_18TensorListMetadataILi3EEENS1_24BinaryOpListAlphaFunctorIlLi3ELi2ELi2EEEJSt7dividesIlElEEEvT_T0_DpT1_)
        .other          _ZN2at6native55_GLOBAL__N__de093ff9_22_ForeachBinaryOpList_cu_a911ec4325multi_tensor_apply_kernelINS1_18TensorListMetadataILi3EEENS1_24BinaryOpListAlphaFunctorIlLi3ELi2ELi2EEEJSt7dividesIlElEEEvT_T0_DpT1_,@"STO_CUDA_ENTRY STV_DEFAULT"
_ZN2at6native55_GLOBAL__N__de093ff9_22_ForeachBinaryOpList_cu_a911ec4325multi_tensor_apply_kernelINS1_18TensorListMetadataILi3EEENS1_24BinaryOpListAlphaFunctorIlLi3ELi2ELi2EEEJSt7dividesIlElEEEvT_T0_DpT1_:
        /* <DEDUP_REMOVED lines=29> */
[----:B------:R-:W-:Y:S02]  /*01d0*/  UMOV UR4, URZ ;  /* 0x0000003f00047c82 */ /* 0x000fe40008000000 */
[----:B------:R-:W-:Y:S02]  /*01e0*/  UMOV UR5, URZ ;  /* 0x0000003f00057c82 */ /* 0x000fe40008000000 */
.L_x_7185:
[----:B0-----:R-:W0:Y:S01]  /*01f0*/  S2R R0, SR_TID.X ;  /* 0x0000000000007919 */ /* 0x001e220000002100 */
[----:B------:R-:W-:Y:S01]  /*0200*/  IMAD.MOV.U32 R2, RZ, RZ, c[0x0][0x0] ;  /* 0x00000000ff027624 */ /* 0x000fe200078e00ff */
[----:B------:R-:W-:Y:S01]  /*0210*/  CS2R R4, SRZ ;  /* 0x0000000000047805 */ /* 0x000fe2000001ff00 */
[----:B0-----:R-:W-:-:S04]  /*0220*/  IADD3 R0, P1, R0, UR4, RZ ;  /* 0x0000000400007c10 */ /* 0x001fc8000ff3e0ff */
[C---:B------:R-:W-:Y:S01]  /*0230*/  ISETP.GE.U32.AND P0, PT, R0.reuse, 0x10000, PT ;  /* 0x000100000000780c */ /* 0x040fe20003f06070 */
[----:B------:R-:W-:Y:S01]  /*0240*/  IMAD.X R18, RZ, RZ, UR5, P1 ;  /* 0x00000005ff127e24 */ /* 0x000fe200088e06ff */
[C---:B------:R-:W-:Y:S02]  /*0250*/  ISETP.LT.U32.AND P1, PT, R0.reuse, UR16, PT ;  /* 0x0000001000007c0c */ /* 0x040fe4000bf21070 */
[----:B------:R-:W-:Y:S02]  /*0260*/  IADD3 R19, P2, R0, c[0x0][0x0], RZ ;  /* 0x0000000000137a10 */ /* 0x000fe40007f5e0ff */
[----:B------:R-:W-:Y:S01]  /*0270*/  ISETP.GE.U32.AND.EX P0, PT, R18, RZ, PT, P0 ;  /* 0x000000ff1200720c */ /* 0x000fe20003f06100 */
[C---:B------:R-:W-:Y:S01]  /*0280*/  IMAD R31, R2.reuse, 0x3, RZ ;  /* 0x00000003021f7824 */ /* 0x040fe200078e02ff */
[----:B------:R-:W-:Y:S01]  /*0290*/  LEA R29, P3, R2, R0, 0x1 ;  /* 0x00000000021d7211 */ /* 0x000fe200078608ff */
[----:B------:R-:W-:Y:S01]  /*02a0*/  IMAD.X R28, RZ, RZ, R18, P2 ;  /* 0x000000ffff1c7224 */ /* 0x000fe200010e0612 */
[----:B------:R-:W-:-:S02]  /*02b0*/  ISETP.LT.AND.EX P0, PT, R18, UR12, !P0, P1 ;  /* 0x0000000c12007c0c */ /* 0x000fc4000c701310 */
[C---:B------:R-:W-:Y:S01]  /*02c0*/  ISETP.GE.U32.AND P1, PT, R19.reuse, 0x10000, PT ;  /* 0x000100001300780c */ /* 0x040fe20003f26070 */
[----:B------:R-:W-:Y:S01]  /*02d0*/  CS2R R2, SRZ ;  /* 0x0000000000027805 */ /* 0x000fe2000001ff00 */
[----:B------:R-:W-:Y:S02]  /*02e0*/  ISETP.LT.U32.AND P2, PT, R19, UR16, PT ;  /* 0x0000001013007c0c */ /* 0x000fe4000bf41070 */
[----:B------:R-:W-:Y:S01]  /*02f0*/  ISETP.GE.U32.AND.EX P1, PT, R28, RZ, PT, P1 ;  /* 0x000000ff1c00720c */ /* 0x000fe20003f26110 */
[----:B------:R-:W-:-:S03]  /*0300*/  IMAD.X R30, RZ, RZ, R18, P3 ;  /* 0x000000ffff1e7224 */ /* 0x000fc600018e0612 */
[----:B------:R-:W-:Y:S02]  /*0310*/  ISETP.LT.AND.EX P1, PT, R28, UR12, !P1, P2 ;  /* 0x0000000c1c007c0c */ /* 0x000fe4000cf21320 */
[----:B------:R-:W-:Y:S02]  /*0320*/  ISETP.GE.U32.AND P2, PT, R29, 0x10000, PT ;  /* 0x000100001d00780c */ /* 0x000fe40003f46070 */
[----:B------:R-:W-:-:S04]  /*0330*/  @P0 LEA R6, P4, R0, UR6, 0x3 ;  /* 0x0000000600060c11 */ /* 0x000fc8000f8818ff */
[C-C-:B------:R-:W-:Y:S02]  /*0340*/  @P0 LEA.HI.X R7, R0.reuse, UR7, R18.reuse, 0x3, P4 ;  /* 0x0000000700070c11 */ /* 0x140fe4000a0f1c12 */
[C---:B------:R-:W-:Y:S02]  /*0350*/  @P0 LEA R8, P4, R0.reuse, UR8, 0x3 ;  /* 0x0000000800080c11 */ /* 0x040fe4000f8818ff */
[----:B------:R-:W-:Y:S01]  /*0360*/  ISETP.LT.U32.AND P3, PT, R29, UR16, PT ;  /* 0x000000101d007c0c */ /* 0x000fe2000bf61070 */
[----:B------:R0:W2:Y:S01]  /*0370*/  @P0 LDG.E.64 R4, [R6.64] ;  /* 0x0000000e06040981 */ /* 0x0000a2000c1e1b00 */
[--C-:B------:R-:W-:Y:S02]  /*0380*/  @P0 LEA.HI.X R9, R0, UR9, R18.reuse, 0x3, P4 ;  /* 0x0000000900090c11 */ /* 0x100fe4000a0f1c12 */
[----:B------:R-:W-:Y:S02]  /*0390*/  IADD3 R31, P4, R31, R0, RZ ;  /* 0x000000001f1f7210 */ /* 0x000fe40007f9e0ff */
[C---:B------:R-:W-:Y:S01]  /*03a0*/  ISETP.GE.U32.AND.EX P2, PT, R30.reuse, RZ, PT, P2 ;  /* 0x000000ff1e00720c */ /* 0x040fe20003f46120 */
[----:B------:R1:W3:Y:S01]  /*03b0*/  @P0 LDG.E.64 R2, [R8.64] ;  /* 0x0000000e08020981 */ /* 0x0002e2000c1e1b00 */
        /* <DEDUP_REMOVED lines=8> */
[----:B------:R-:W-:-:S04]  /*0440*/  @P1 LEA R26, P5, R19, UR8, 0x3 ;  /* 0x00000008131a1c11 */ /* 0x000fc8000f8a18ff */
[----:B------:R-:W-:Y:S02]  /*0450*/  @P1 LEA.HI.X R27, R19, UR9, R28, 0x3, P5 ;  /* 0x00000009131b1c11 */ /* 0x000fe4000a8f1c1c */
[C---:B------:R-:W-:Y:S01]  /*0460*/  @P2 LEA R14, P5, R29.reuse, UR8, 0x3 ;  /* 0x000000081d0e2c11 */ /* 0x040fe2000f8a18ff */
[----:B0-----:R-:W-:Y:S01]  /*0470*/  CS2R R6, SRZ ;  /* 0x0000000000067805 */ /* 0x001fe2000001ff00 */
[C---:B------:R-:W-:Y:S01]  /*0480*/  @P2 LEA R24, P4, R29.reuse, UR6, 0x3 ;  /* 0x000000061d182c11 */ /* 0x040fe2000f8818ff */
[----:B------:R-:W-:Y:S01]  /*0490*/  CS2R R12, SRZ ;  /* 0x00000000000c7805 */ /* 0x000fe2000001ff00 */
[C-C-:B------:R-:W-:Y:S02]  /*04a0*/  @P2 LEA.HI.X R15, R29.reuse, UR9, R30.reuse, 0x3, P5 ;  /* 0x000000091d0f2c11 */ /* 0x140fe4000a8f1c1e */
[----:B------:R-:W-:Y:S01]  /*04b0*/  @P2 LEA.HI.X R25, R29, UR7, R30, 0x3, P4 ;  /* 0x000000071d192c11 */ /* 0x000fe2000a0f1c1e */
[----:B------:R0:W5:Y:S01]  /*04c0*/  @P1 LDG.E.64 R6, [R16.64] ;  /* 0x0000000e10061981 */ /* 0x000162000c1e1b00 */
[----:B------:R-:W-:-:S02]  /*04d0*/  @P3 LEA R20, P4, R31, UR6, 0x3 ;  /* 0x000000061f143c11 */ /* 0x000fc4000f8818ff */
[C---:B------:R-:W-:Y:S01]  /*04e0*/  @P3 LEA R22, P5, R31.reuse, UR8, 0x3 ;  /* 0x000000081f163c11 */ /* 0x040fe2000f8a18ff */
[----:B------:R4:W5:Y:S01]  /*04f0*/  @P2 LDG.E.64 R12, [R14.64] ;  /* 0x0000000e0e0c2981 */ /* 0x000962000c1e1b00 */
[----:B-1----:R-:W-:Y:S01]  /*0500*/  CS2R R8, SRZ ;  /* 0x0000000000087805 */ /* 0x002fe2000001ff00 */
[C-C-:B------:R-:W-:Y:S02]  /*0510*/  @P3 LEA.HI.X R21, R31.reuse, UR7, R32.reuse, 0x3, P4 ;  /* 0x000000071f153c11 */ /* 0x140fe4000a0f1c20 */
[----:B------:R-:W-:Y:S01]  /*0520*/  @P3 LEA.HI.X R23, R31, UR9, R32, 0x3, P5 ;  /* 0x000000091f173c11 */ /* 0x000fe2000a8f1c20 */
[----:B0-----:R-:W-:Y:S02]  /*0530*/  CS2R R16, SRZ ;  /* 0x0000000000107805 */ /* 0x001fe4000001ff00 */
[----:B------:R0:W5:Y:S01]  /*0540*/  @P1 LDG.E.64 R8, [R26.64] ;  /* 0x0000000e1a081981 */ /* 0x000162000c1e1b00 */
[----:B----4-:R-:W-:-:S03]  /*0550*/  CS2R R14, SRZ ;  /* 0x00000000000e7805 */ /* 0x010fc6000001ff00 */
[----:B------:R0:W5:Y:S04]  /*0560*/  @P3 LDG.E.64 R16, [R22.64] ;  /* 0x0000000e16103981 */ /* 0x000168000c1e1b00 */
[----:B------:R0:W5:Y:S01]  /*0570*/  @P3 LDG.E.64 R14, [R20.64] ;  /* 0x0000000e140e3981 */ /* 0x000162000c1e1b00 */
[----:B------:R-:W-:-:S06]  /*0580*/  CS2R R10, SRZ ;  /* 0x00000000000a7805 */ /* 0x000fcc000001ff00 */
[----:B------:R1:W5:Y:S01]  /*0590*/  @P2 LDG.E.64 R10, [R24.64] ;  /* 0x0000000e180a2981 */ /* 0x000362000c1e1b00 */
[----:B------:R-:W-:Y:S01]  /*05a0*/  BSSY B0, `(.L_x_7173) ;  /* 0x0000022000007945 */ /* 0x000fe20003800000 */
[----:B---3--:R-:W-:-:S04]  /*05b0*/  IMAD R3, R3, c[0x0][0xdb0], RZ ;  /* 0x00036c0003037a24 */ /* 0x008fc800078e02ff */
[C---:B-1----:R-:W-:Y:S02]  /*05c0*/  IMAD R25, R2.reuse, c[0x0][0xdb4], R3 ;  /* 0x00036d0002197a24 */ /* 0x042fe400078e0203 */
[----:B------:R-:W-:-:S04]  /*05d0*/  IMAD.WIDE.U32 R2, R2, c[0x0][0xdb0], RZ ;  /* 0x00036c0002027a25 */ /* 0x000fc800078e00ff */
[----:B------:R-:W-:-:S05]  /*05e0*/  IMAD.IADD R25, R3, 0x1, R25 ;  /* 0x0000000103197824 */ /* 0x000fca00078e0219 */
[----:B--2---:R-:W-:-:S04]  /*05f0*/  LOP3.LUT R24, R5, R25, RZ, 0xfc, !PT ;  /* 0x0000001905187212 */ /* 0x004fc800078efcff */
[----:B------:R-:W-:-:S13]  /*0600*/  ISETP.NE.U32.AND P4, PT, R24, RZ, PT ;  /* 0x000000ff1800720c */ /* 0x000fda0003f85070 */
[----:B------:R-:W-:Y:S05]  /*0610*/  @!P4 BRA `(.L_x_7174) ;  /* 0x000000700000c947 */ /* 0x000fea0003800000 */
[----:B0-----:R-:W-:Y:S01]  /*0620*/  IMAD.MOV.U32 R3, RZ, RZ, R2 ;  /* 0x000000ffff037224 */ /* 0x001fe200078e0002 */
[----:B------:R-:W-:Y:S01]  /*0630*/  MOV R2, 0x660 ;  /* 0x0000066000027802 */ /* 0x000fe20000000f00 */
[----:B------:R-:W-:Y:S02]  /*0640*/  IMAD.MOV.U32 R20, RZ, RZ, R25 ;  /* 0x000000ffff147224 */ /* 0x000fe400078e0019 */
[----:B-----5:R-:W-:Y:S05]  /*0650*/  CALL.REL.NOINC `($__internal_7_$__cuda_sm20_div_s64) ;  /* 0x0000150000007944 */ /* 0x020fea0003c00000 */
[----:B------:R-:W-:Y:S02]  /*0660*/  IMAD.MOV.U32 R34, RZ, RZ, R3 ;  /* 0x000000ffff227224 */ /* 0x000fe400078e0003 */
[----:B------:R-:W-:Y:S01]  /*0670*/  IMAD.MOV.U32 R35, RZ, RZ, R4 ;  /* 0x000000ffff237224 */ /* 0x000fe200078e0004 */
[----:B------:R-:W-:Y:S05]  /*0680*/  BRA `(.L_x_7175) ;  /* 0x0000013000007947 */ /* 0x000fea0003800000 */
.L_x_7174:
[----:B0-----:R-:W0:Y:S01]  /*0690*/  I2F.U32.RP R3, R2 ;  /* 0x0000000200037306 */ /* 0x001e220000209000 */
[----:B------:R-:W-:Y:S01]  /*06a0*/  ISETP.NE.U32.AND P6, PT, R2, RZ, PT ;  /* 0x000000ff0200720c */ /* 0x000fe20003fc5070 */
[----:B------:R-:W-:-:S06]  /*06b0*/  IMAD.MOV.U32 R35, RZ, RZ, RZ ;  /* 0x000000ffff237224 */ /* 0x000fcc00078e00ff */
[----:B0-----:R-:W0:Y:S02]  /*06c0*/  MUFU.RCP R3, R3 ;  /* 0x0000000300037308 */ /* 0x001e240000001000 */
[----:B0-----:R-:W-:-:S06]  /*06d0*/  IADD3 R20, R3, 0xffffffe, RZ ;  /* 0x0ffffffe03147810 */ /* 0x001fcc0007ffe0ff */
[----:B------:R0:W1:Y:S02]  /*06e0*/  F2I.FTZ.U32.TRUNC.NTZ R21, R20 ;  /* 0x0000001400157305 */ /* 0x000064000021f000 */
[----:B0-----:R-:W-:Y:S01]  /*06f0*/  IMAD.MOV.U32 R20, RZ, RZ, RZ ;  /* 0x000000ffff147224 */ /* 0x001fe200078e00ff */
[----:B-1----:R-:W-:-:S05]  /*0700*/  IADD3 R5, RZ, -R21, RZ ;  /* 0x80000015ff057210 */ /* 0x002fca0007ffe0ff */
[----:B------:R-:W-:-:S04]  /*0710*/  IMAD R5, R5, R2, RZ ;  /* 0x0000000205057224 */ /* 0x000fc800078e02ff */
[----:B------:R-:W-:-:S06]  /*0720*/  IMAD.HI.U32 R21, R21, R5, R20 ;  /* 0x0000000515157227 */ /* 0x000fcc00078e0014 */
[----:B------:R-:W-:-:S04]  /*0730*/  IMAD.HI.U32 R34, R21, R4, RZ ;  /* 0x0000000415227227 */ /* 0x000fc800078e00ff */
[----:B------:R-:W-:-:S04]  /*0740*/  IMAD.MOV R5, RZ, RZ, -R34 ;  /* 0x000000ffff057224 */ /* 0x000fc800078e0a22 */
[----:B------:R-:W-:-:S05]  /*0750*/  IMAD R5, R2, R5, R4 ;  /* 0x0000000502057224 */ /* 0x000fca00078e0204 */
[----:B------:R-:W-:-:S13]  /*0760*/  ISETP.GE.U32.AND P4, PT, R5, R2, PT ;  /* 0x000000020500720c */ /* 0x000fda0003f86070 */
[----:B------:R-:W-:Y:S01]  /*0770*/  @P4 IMAD.IADD R5, R5, 0x1, -R2 ;  /* 0x0000000105054824 */ /* 0x000fe200078e0a02 */
[----:B------:R-:W-:-:S04]  /*0780*/  @P4 IADD3 R34, R34, 0x1, RZ ;  /* 0x0000000122224810 */ /* 0x000fc80007ffe0ff */
[----:B------:R-:W-:-:S13]  /*0790*/  ISETP.GE.U32.AND P5, PT, R5, R2, PT ;  /* 0x000000020500720c */ /* 0x000fda0003fa6070 */
[----:B------:R-:W-:Y:S02]  /*07a0*/  @P5 IADD3 R34, R34, 0x1, RZ ;  /* 0x0000000122225810 */ /* 0x000fe40007ffe0ff */
[----:B------:R-:W-:Y:S02]  /*07b0*/  @!P6 LOP3.LUT R34, RZ, R2, RZ, 0x33, !PT ;  /* 0x00000002ff22e212 */ /* 0x000fe400078e33ff */
.L_x_7175:
[----:B------:R-:W-:Y:S05]  /*07c0*/  BSYNC B0 ;  /* 0x0000000000007941 */ /* 0x000fea0003800000 */
.L_x_7173:
[----:B-----5:R-:W-:Y:S01]  /*07d0*/  IMAD R5, R9, c[0x0][0xdb0], RZ ;  /* 0x00036c0009057a24 */ /* 0x020fe200078e02ff */
[----:B------:R-:W-:Y:S01]  /*07e0*/  BSSY B0, `(.L_x_7176) ;  /* 0x0000022000007945 */ /* 0x000fe20003800000 */
[----:B------:R-:W-:-:S04]  /*07f0*/  IMAD.WIDE.U32 R2, R8, c[0x0][0xdb0], RZ ;  /* 0x00036c0008027a25 */ /* 0x000fc800078e00ff */
[----:B------:R-:W-:-:S04]  /*0800*/  IMAD R5, R8, c[0x0][0xdb4], R5 ;  /* 0x00036d0008057a24 */ /* 0x000fc800078e0205 */
[----:B------:R-:W-:-:S05]  /*0810*/  IMAD.IADD R20, R3, 0x1, R5 ;  /* 0x0000000103147824 */ /* 0x000fca00078e0205 */
[----:B------:R-:W-:-:S04]  /*0820*/  LOP3.LUT R4, R7, R20, RZ, 0xfc, !PT ;  /* 0x0000001407047212 */ /* 0x000fc800078efcff */
[----:B------:R-:W-:-:S13]  /*0830*/  ISETP.NE.U32.AND P4, PT, R4, RZ, PT ;  /* 0x000000ff0400720c */ /* 0x000fda0003f85070 */
[----:B------:R-:W-:Y:S05]  /*0840*/  @!P4 BRA `(.L_x_7177) ;  /* 0x000000800000c947 */ /* 0x000fea0003800000 */
[----:B------:R-:W-:Y:S01]  /*0850*/  IMAD.MOV.U32 R3, RZ, RZ, R2 ;  /* 0x000000ffff037224 */ /* 0x000fe200078e0002 */
[----:B------:R-:W-:Y:S01]  /*0860*/  MOV R2, 0x8a0 ;  /* 0x000008a000027802 */ /* 0x000fe20000000f00 */
[----:B------:R-:W-:Y:S02]  /*0870*/  IMAD.MOV.U32 R4, RZ, RZ, R6 ;  /* 0x000000ffff047224 */ /* 0x000fe400078e0006 */
[----:B------:R-:W-:Y:S02]  /*0880*/  IMAD.MOV.U32 R5, RZ, RZ, R7 ;  /* 0x000000ffff057224 */ /* 0x000fe400078e0007 */
[----:B------:R-:W-:Y:S05]  /*0890*/  CALL.REL.NOINC `($__internal_7_$__cuda_sm20_div_s64) ;  /* 0x000012c000007944 */ /* 0x000fea0003c00000 */
[----:B------:R-:W-:Y:S02]  /*08a0*/  IMAD.MOV.U32 R8, RZ, RZ, R3 ;  /* 0x000000ffff087224 */ /* 0x000fe400078e0003 */
[----:B------:R-:W-:Y:S01]  /*08b0*/  IMAD.MOV.U32 R9, RZ, RZ, R4 ;  /* 0x000000ffff097224 */ /* 0x000fe200078e0004 */
[----:B------:R-:W-:Y:S05]  /*08c0*/  BRA `(.L_x_7178) ;  /* 0x0000013000007947 */ /* 0x000fea0003800000 */
.L_x_7177:
[----:B------:R-:W0:Y:S01]  /*08d0*/  I2F.U32.RP R3, R2 ;  /* 0x0000000200037306 */ /* 0x000e220000209000 */
        /* <DEDUP_REMOVED lines=18> */
.L_x_7178:
[----:B------:R-:W-:Y:S05]  /*0a00*/  BSYNC B0 ;  /* 0x0000000000007941 */ /* 0x000fea0003800000 */
.L_x_7176:
[----:B------:R-:W-:Y:S01]  /*0a10*/  IMAD R5, R13, c[0x0][0xdb0], RZ ;  /* 0x00036c000d057a24 */ /* 0x000fe200078e02ff */
        /* <DEDUP_REMOVED lines=15> */
.L_x_7180:
[----:B------:R-:W0:Y:S01]  /*0b10*/  I2F.U32.RP R3, R2 ;  /* 0x0000000200037306 */ /* 0x000e220000209000 */
[----:B------:R-:W-:-:S07]  /*0b20*/  ISETP.NE.U32.AND P6, PT, R2, RZ, PT ;  /* 0x000000ff0200720c */ /* 0x000fce0003fc5070 */
[----:B0-----:R-:W0:Y:S02]  /*0b30*/  MUFU.RCP R3, R3 ;  /* 0x0000000300037308 */ /* 0x001e240000001000 */
[----:B0-----:R-:W-:-:S06]  /*0b40*/  IADD3 R4, R3, 0xffffffe, RZ ;  /* 0x0ffffffe03047810 */ /* 0x001fcc0007ffe0ff */
[----:B------:R0:W1:Y:S02]  /*0b50*/  F2I.FTZ.U32.TRUNC.NTZ R5, R4 ;  /* 0x0000000400057305 */ /* 0x000064000021f000 */
[----:B0-----:R-:W-:Y:S01]  /*0b60*/  IMAD.MOV.U32 R4, RZ, RZ, RZ ;  /* 0x000000ffff047224 */ /* 0x001fe200078e00ff */
[----:B-1----:R-:W-:-:S05]  /*0b70*/  IADD3 R7, RZ, -R5, RZ ;  /* 0x80000005ff077210 */ /* 0x002fca0007ffe0ff */
[----:B------:R-:W-:-:S04]  /*0b80*/  IMAD R7, R7, R2, RZ ;  /* 0x0000000207077224 */ /* 0x000fc800078e02ff */
[----:B------:R-:W-:-:S04]  /*0b90*/  IMAD.HI.U32 R5, R5, R7, R4 ;  /* 0x0000000705057227 */ /* 0x000fc800078e0004 */
[----:B------:R-:W-:Y:S02]  /*0ba0*/  IMAD.MOV.U32 R7, RZ, RZ, RZ ;  /* 0x000000ffff077224 */ /* 0x000fe400078e00ff */
        /* <DEDUP_REMOVED lines=9> */
.L_x_7181:
[----:B------:R-:W-:Y:S05]  /*0c40*/  BSYNC B0 ;  /* 0x0000000000007941 */ /* 0x000fea0003800000 */
.L_x_7179:
        /* <DEDUP_REMOVED lines=13> */
[----:B------:R-:W-:Y:S01]  /*0d20*/  IMAD.MOV.U32 R2, RZ, RZ, R3 ;  /* 0x000000ffff027224 */ /* 0x000fe200078e0003 */
[----:B------:R-:W-:Y:S01]  /*0d30*/  MOV R3, R4 ;  /* 0x0000000400037202 */ /* 0x000fe20000000f00 */
[----:B------:R-:W-:Y:S05]  /*0d40*/  BRA `(.L_x_7184) ;  /* 0x0000014000007947 */ /* 0x000fea0003800000 */
.L_x_7183:
[----:B------:R-:W0:Y:S01]  /*0d50*/  I2F.U32.RP R3, R2 ;  /* 0x0000000200037306 */ /* 0x000e220000209000 */
[----:B------:R-:W-:-:S07]  /*0d60*/  ISETP.NE.U32.AND P6, PT, R2, RZ, PT ;  /* 0x000000ff0200720c */ /* 0x000fce0003fc5070 */
[----:B0-----:R-:W0:Y:S02]  /*0d70*/  MUFU.RCP R3, R3 ;  /* 0x0000000300037308 */ /* 0x001e240000001000 */
[----:B0-----:R-:W-:Y:S01]  /*0d80*/  IADD3 R4, R3, 0xffffffe, RZ ;  /* 0x0ffffffe03047810 */ /* 0x001fe20007ffe0ff */
[----:B------:R-:W-:-:S05]  /*0d90*/  IMAD.MOV.U32 R3, RZ, RZ, RZ ;  /* 0x000000ffff037224 */ /* 0x000fca00078e00ff */
[----:B------:R0:W1:Y:S02]  /*0da0*/  F2I.FTZ.U32.TRUNC.NTZ R5, R4 ;  /* 0x0000000400057305 */ /* 0x000064000021f000 */
[----:B0-----:R-:W-:Y:S02]  /*0db0*/  IMAD.MOV.U32 R4, RZ, RZ, RZ ;  /* 0x000000ffff047224 */ /* 0x001fe400078e00ff */
[----:B-1----:R-:W-:-:S04]  /*0dc0*/  IMAD.MOV R11, RZ, RZ, -R5 ;  /* 0x000000ffff0b7224 */ /* 0x002fc800078e0a05 */
        /* <DEDUP_REMOVED lines=10> */
[----:B------:R-:W-:-:S05]  /*0e70*/  @!P6 LOP3.LUT R5, RZ, R2, RZ, 0x33, !PT ;  /* 0x00000002ff05e212 */ /* 0x000fca00078e33ff */
[----:B------:R-:W-:Y:S02]  /*0e80*/  IMAD.MOV.U32 R2, RZ, RZ, R5 ;  /* 0x000000ffff027224 */ /* 0x000fe400078e0005 */
.L_x_7184:
[----:B------:R-:W-:Y:S05]  /*0e90*/  BSYNC B0 ;  /* 0x0000000000007941 */ /* 0x000fea0003800000 */
.L_x_7182:
        /* <DEDUP_REMOVED lines=24> */
.L_x_7172:
[----:B------:R-:W0:Y:S02]  /*1020*/  S2R R0, SR_TID.X ;  /* 0x0000000000007919 */ /* 0x000e240000002100 */
[----:B0-----:R-:W-:-:S05]  /*1030*/  IMAD.WIDE.U32 R2, R0, 0x4, RZ ;  /* 0x0000000400027825 */ /* 0x001fca00078e00ff */
[----:B------:R-:W-:-:S04]  /*1040*/  ISETP.GE.U32.AND P0, PT, R2, UR16, PT ;  /* 0x0000001002007c0c */ /* 0x000fc8000bf06070 */
[----:B------:R-:W-:-:S04]  /*1050*/  ISETP.GE.AND.EX P0, PT, R3, UR12, PT, P0 ;  /* 0x0000000c03007c0c */ /* 0x000fc8000bf06300 */
[----:B------:R-:W-:-:S13]  /*1060*/  ISETP.GT.U32.OR P0, PT, R0, 0x3fff, P0 ;  /* 0x00003fff0000780c */ /* 0x000fda0000704470 */
[----:B------:R-:W-:Y:S05]  /*1070*/  @P0 EXIT ;  /* 0x000000000000094d */ /* 0x000fea0003800000 */
[----:B------:R-:W-:-:S03]  /*1080*/  IMAD.MOV.U32 R28, RZ, RZ, RZ ;  /* 0x000000ffff1c7224 */ /* 0x000fc600078e00ff */
.L_x_7198:
        /* <DEDUP_REMOVED lines=8> */
[----:B------:R-:W3:Y:S04]  /*1110*/  LDG.E.128 R8, [R2.64] ;  /* 0x0000000e02087981 */ /* 0x000ee8000c1e1d00 */
[----:B------:R0:W5:Y:S01]  /*1120*/  LDG.E.128 R12, [R2.64+0x10] ;  /* 0x0000100e020c7981 */ /* 0x000162000c1e1d00 */
[----:B------:R-:W-:Y:S01]  /*1130*/  BSSY B0, `(.L_x_7186) ;  /* 0x0000025000007945 */ /* 0x000fe20003800000 */
[----:B--2---:R-:W-:-:S04]  /*1140*/  IMAD R5, R5, c[0x0][0xdb0], RZ ;  /* 0x00036c0005057a24 */ /* 0x004fc800078e02ff */
[C---:B------:R-:W-:Y:S02]  /*1150*/  IMAD R23, R4.reuse, c[0x0][0xdb4], R5 ;  /* 0x00036d0004177a24 */ /* 0x040fe400078e0205 */
[----:B------:R-:W-:-:S04]  /*1160*/  IMAD.WIDE.U32 R4, R4, c[0x0][0xdb0], RZ ;  /* 0x00036c0004047a25 */ /* 0x000fc800078e00ff */
[----:B------:R-:W-:-:S05]  /*1170*/  IMAD.IADD R23, R5, 0x1, R23 ;  /* 0x0000000105177824 */ /* 0x000fca00078e0217 */
[----:B---3--:R-:W-:-:S04]  /*1180*/  LOP3.LUT R22, R9, R23, RZ, 0xfc, !PT ;  /* 0x0000001709167212 */ /* 0x008fc800078efcff */
[----:B------:R-:W-:-:S13]  /*1190*/  ISETP.NE.U32.AND P0, PT, R22, RZ, PT ;  /* 0x000000ff1600720c */ /* 0x000fda0003f05070 */
[----:B------:R-:W-:Y:S05]  /*11a0*/  @!P0 BRA `(.L_x_7187) ;  /* 0x0000009000008947 */ /* 0x000fea0003800000 */
[----:B0-----:R-:W-:Y:S01]  /*11b0*/  IMAD.MOV.U32 R3, RZ, RZ, R4 ;  /* 0x000000ffff037224 */ /* 0x001fe200078e0004 */
[----:B------:R-:W-:Y:S01]  /*11c0*/  MOV R2, 0x1210 ;  /* 0x0000121000027802 */ /* 0x000fe20000000f00 */
[----:B------:R-:W-:Y:S02]  /*11d0*/  IMAD.MOV.U32 R4, RZ, RZ, R8 ;  /* 0x000000ffff047224 */ /* 0x000fe400078e0008 */
[----:B------:R-:W-:Y:S02]  /*11e0*/  IMAD.MOV.U32 R5, RZ, RZ, R9 ;  /* 0x000000ffff057224 */ /* 0x000fe400078e0009 */
[----:B------:R-:W-:Y:S02]  /*11f0*/  IMAD.MOV.U32 R20, RZ, RZ, R23 ;  /* 0x000000ffff147224 */ /* 0x000fe400078e0017 */
[----:B-----5:R-:W-:Y:S05]  /*1200*/  CALL.REL.NOINC `($__internal_7_$__cuda_sm20_div_s64) ;  /* 0x0000095000007944 */ /* 0x020fea0003c00000 */
[----:B------:R-:W-:Y:S02]  /*1210*/  IMAD.MOV.U32 R8, RZ, RZ, R3 ;  /* 0x000000ffff087224 */ /* 0x000fe400078e0003 */
[----:B------:R-:W-:Y:S01]  /*1220*/  IMAD.MOV.U32 R9, RZ, RZ, R4 ;  /* 0x000000ffff097224 */ /* 0x000fe200078e0004 */
[----:B------:R-:W-:Y:S05]  /*1230*/  BRA `(.L_x_7188) ;  /* 0x0000014000007947 */ /* 0x000fea0003800000 */
.L_x_7187:
[----:B0-----:R-:W0:Y:S01]  /*1240*/  I2F.U32.RP R5, R4 ;  /* 0x0000000400057306 */ /* 0x001e220000209000 */
[----:B------:R-:W-:-:S07]  /*1250*/  ISETP.NE.U32.AND P2, PT, R4, RZ, PT ;  /* 0x000000ff0400720c */ /* 0x000fce0003f45070 */
[----:B0-----:R-:W0:Y:S02]  /*1260*/  MUFU.RCP R5, R5 ;  /* 0x0000000500057308 */ /* 0x001e240000001000 */
[----:B0-----:R-:W-:-:S06]  /*1270*/  IADD3 R2, R5, 0xffffffe, RZ ;  /* 0x0ffffffe05027810 */ /* 0x001fcc0007ffe0ff */
[----:B------:R0:W1:Y:S02]  /*1280*/  F2I.FTZ.U32.TRUNC.NTZ R3, R2 ;  /* 0x0000000200037305 */ /* 0x000064000021f000 */
[----:B0-----:R-:W-:Y:S02]  /*1290*/  IMAD.MOV.U32 R2, RZ, RZ, RZ ;  /* 0x000000ffff027224 */ /* 0x001fe400078e00ff */
[----:B-1----:R-:W-:-:S04]  /*12a0*/  IMAD.MOV R9, RZ, RZ, -R3 ;  /* 0x000000ffff097224 */ /* 0x002fc800078e0a03 */
[----:B------:R-:W-:-:S04]  /*12b0*/  IMAD R9, R9, R4, RZ ;  /* 0x0000000409097224 */ /* 0x000fc800078e02ff */
[----:B------:R-:W-:-:S06]  /*12c0*/  IMAD.HI.U32 R3, R3, R9, R2 ;  /* 0x0000000903037227 */ /* 0x000fcc00078e0002 */
[----:B------:R-:W-:-:S05]  /*12d0*/  IMAD.HI.U32 R3, R3, R8, RZ ;  /* 0x0000000803037227 */ /* 0x000fca00078e00ff */
[----:B------:R-:W-:-:S05]  /*12e0*/  IADD3 R9, -R3, RZ, RZ ;  /* 0x000000ff03097210 */ /* 0x000fca0007ffe1ff */
[----:B------:R-:W-:-:S05]  /*12f0*/  IMAD R9, R4, R9, R8 ;  /* 0x0000000904097224 */ /* 0x000fca00078e0208 */
[----:B------:R-:W-:-:S13]  /*1300*/  ISETP.GE.U32.AND P0, PT, R9, R4, PT ;  /* 0x000000040900720c */ /* 0x000fda0003f06070 */
[----:B------:R-:W-:Y:S01]  /*1310*/  @P0 IMAD.IADD R9, R9, 0x1, -R4 ;  /* 0x0000000109090824 */ /* 0x000fe200078e0a04 */
[----:B------:R-:W-:-:S04]  /*1320*/  @P0 IADD3 R3, R3, 0x1, RZ ;  /* 0x0000000103030810 */ /* 0x000fc80007ffe0ff */
[----:B------:R-:W-:Y:S01]  /*1330*/  ISETP.GE.U32.AND P1, PT, R9, R4, PT ;  /* 0x000000040900720c */ /* 0x000fe20003f26070 */
[----:B------:R-:W-:-:S12]  /*1340*/  IMAD.MOV.U32 R9, RZ, RZ, RZ ;  /* 0x000000ffff097224 */ /* 0x000fd800078e00ff */
[----:B------:R-:W-:Y:S02]  /*1350*/  @P1 IADD3 R3, R3, 0x1, RZ ;  /* 0x0000000103031810 */ /* 0x000fe40007ffe0ff */
[----:B------:R-:W-:-:S05]  /*1360*/  @!P2 LOP3.LUT R3, RZ, R4, RZ, 0x33, !PT ;  /* 0x00000004ff03a212 */ /* 0x000fca00078e33ff */
[----:B------:R-:W-:Y:S02]  /*1370*/  IMAD.MOV.U32 R8, RZ, RZ, R3 ;  /* 0x000000ffff087224 */ /* 0x000fe400078e0003 */
.L_x_7188:
[----:B------:R-:W-:Y:S05]  /*1380*/  BSYNC B0 ;  /* 0x0000000000007941 */ /* 0x000fea0003800000 */
.L_x_7186:
        /* <DEDUP_REMOVED lines=12> */
[----:B-----5:R-:W-:Y:S05]  /*1450*/  CALL.REL.NOINC `($__internal_7_$__cuda_sm20_div_s64) ;  /* 0x0000070000007944 */ /* 0x020fea0003c00000 */
[----:B------:R-:W-:Y:S02]  /*1460*/  IMAD.MOV.U32 R10, RZ, RZ, R3 ;  /* 0x000000ffff0a7224 */ /* 0x000fe400078e0003 */
[----:B------:R-:W-:Y:S01]  /*1470*/  IMAD.MOV.U32 R11, RZ, RZ, R4 ;  /* 0x000000ffff0b7224 */ /* 0x000fe200078e0004 */
[----:B------:R-:W-:Y:S05]  /*1480*/  BRA `(.L_x_7191) ;  /* 0x0000014000007947 */ /* 0x000fea0003800000 */
.L_x_7190:
        /* <DEDUP_REMOVED lines=20> */
.L_x_7191:
[----:B------:R-:W-:Y:S05]  /*15d0*/  BSYNC B0 ;  /* 0x0000000000007941 */ /* 0x000fea0003800000 */
.L_x_7189:
        /* <DEDUP_REMOVED lines=13> */
[----:B------:R-:W-:Y:S01]  /*16b0*/  MOV R12, R3 ;  /* 0x00000003000c7202 */ /* 0x000fe20000000f00 */
[----:B------:R-:W-:Y:S01]  /*16c0*/  IMAD.MOV.U32 R13, RZ, RZ, R4 ;  /* 0x000000ffff0d7224 */ /* 0x000fe200078e0004 */
[----:B------:R-:W-:Y:S05]  /*16d0*/  BRA `(.L_x_7194) ;  /* 0x0000014000007947 */ /* 0x000fea0003800000 */
.L_x_7193:
[----:B------:R-:W0:Y:S01]  /*16e0*/  I2F.U32.RP R3, R2 ;  /* 0x0000000200037306 */ /* 0x000e220000209000 */
        /* <DEDUP_REMOVED lines=19> */
.L_x_7194:
[----:B------:R-:W-:Y:S05]  /*1820*/  BSYNC B0 ;  /* 0x0000000000007941 */ /* 0x000fea0003800000 */
.L_x_7192:
        /* <DEDUP_REMOVED lines=9> */
[----:B------:R-:W-:Y:S01]  /*18c0*/  MOV R4, R14 ;  /* 0x0000000e00047202 */ /* 0x000fe20000000f00 */
[----:B------:R-:W-:Y:S01]  /*18d0*/  IMAD.MOV.U32 R5, RZ, RZ, R15 ;  /* 0x000000ffff057224 */ /* 0x000fe200078e000f */
[----:B------:R-:W-:Y:S02]  /*18e0*/  MOV R2, 0x1900 ;  /* 0x0000190000027802 */ /* 0x000fe40000000f00 */
[----:B------:R-:W-:Y:S05]  /*18f0*/  CALL.REL.NOINC `($__internal_7_$__cuda_sm20_div_s64) ;  /* 0x0000026000007944 */ /* 0x000fea0003c00000 */
[----:B------:R-:W-:Y:S02]  /*1900*/  IMAD.MOV.U32 R14, RZ, RZ, R3 ;  /* 0x000000ffff0e7224 */ /* 0x000fe400078e0003 */
[----:B------:R-:W-:Y:S01]  /*1910*/  IMAD.MOV.U32 R15, RZ, RZ, R4 ;  /* 0x000000ffff0f7224 */ /* 0x000fe200078e0004 */
[----:B------:R-:W-:Y:S05]  /*1920*/  BRA `(.L_x_7197) ;  /* 0x0000014000007947 */ /* 0x000fea0003800000 */
.L_x_7196:
        /* <DEDUP_REMOVED lines=20> */
.L_x_7197:
[----:B------:R-:W-:Y:S05]  /*1a70*/  BSYNC B0 ;  /* 0x0000000000007941 */ /* 0x000fea0003800000 */
.L_x_7195:
[----:B------:R-:W-:-:S04]  /*1a80*/  IADD3 R2, P0, R29, UR10, RZ ;  /* 0x0000000a1d027c10 */ /* 0x000fc8000ff1e0ff */
[----:B------:R-:W-:Y:S02]  /*1a90*/  IADD3.X R3, R30, UR11, RZ, P0, !PT ;  /* 0x0000000b1e037c10 */ /* 0x000fe400087fe4ff */
[----:B------:R-:W-:-:S03]  /*1aa0*/  IADD3 R0, P0, R0, c[0x0][0x0], RZ ;  /* 0x0000000000007a10 */ /* 0x000fc60007f1e0ff */
[----:B------:R0:W-:Y:S01]  /*1ab0*/  STG.E.128 [R2.64], R8 ;  /* 0x0000000802007986 */ /* 0x0001e2000c101d0e */
[C---:B------:R-:W-:Y:S01]  /*1ac0*/  SHF.L.U32 R4, R0.reuse, 0x2, RZ ;  /* 0x0000000200047819 */ /* 0x040fe200000006ff */
[----:B------:R-:W-:Y:S01]  /*1ad0*/  IMAD.X R28, RZ, RZ, R28, P0 ;  /* 0x000000ffff1c7224 */ /* 0x000fe200000e061c */
[----:B------:R-:W-:Y:S01]  /*1ae0*/  ISETP.LT.U32.AND P1, PT, R0, 0x4000, PT ;  /* 0x000040000000780c */ /* 0x000fe20003f21070 */
[----:B------:R0:W-:Y:S01]  /*1af0*/  STG.E.128 [R2.64+0x10], R12 ;  /* 0x0000100c02007986 */ /* 0x0001e2000c101d0e */
[----:B------:R-:W-:Y:S02]  /*1b00*/  ISETP.GE.U32.AND P0, PT, R4, UR16, PT ;  /* 0x0000001004007c0c */ /* 0x000fe4000bf06070 */
[----:B------:R-:W-:Y:S02]  /*1b10*/  SHF.L.U64.HI R4, R0, 0x2, R28 ;  /* 0x0000000200047819 */ /* 0x000fe4000001021c */
[----:B------:R-:W-:Y:S02]  /*1b20*/  ISETP.LT.U32.AND.EX P1, PT, R28, RZ, PT, P1 ;  /* 0x000000ff1c00720c */ /* 0x000fe40003f21110 */
[----:B------:R-:W-:-:S13]  /*1b30*/  ISETP.GE.AND.EX P0, PT, R4, UR12, PT, P0 ;  /* 0x0000000c04007c0c */ /* 0x000fda000bf06300 */
[----:B0-----:R-:W-:Y:S05]  /*1b40*/  @!P0 BRA P1, `(.L_x_7198) ;  /* 0xfffff54000008947 */ /* 0x001fea000083ffff */
[----:B------:R-:W-:Y:S05]  /*1b50*/  EXIT ;  /* 0x000000000000794d */ /* 0x000fea0003800000 */
        .weak           $__internal_7_$__cuda_sm20_div_s64
        .type           $__internal_7_$__cuda_sm20_div_s64,@function
        .size           $__internal_7_$__cuda_sm20_div_s64,(.L_x_8095 - $__internal_7_$__cuda_sm20_div_s64)
$__internal_7_$__cuda_sm20_div_s64:
[----:B------:R-:W-:Y:S02]  /*1b60*/  IADD3 R22, P5, RZ, -R3, RZ ;  /* 0x80000003ff167210 */ /* 0x000fe40007fbe0ff */
[----:B------:R-:W-:-:S03]  /*1b70*/  ISETP.GE.AND P4, PT, R20, RZ, PT ;  /* 0x000000ff1400720c */ /* 0x000fc60003f86270 */
[----:B------:R-:W-:Y:S01]  /*1b80*/  IMAD.X R21, RZ, RZ, ~R20, P5 ;  /* 0x000000ffff157224 */ /* 0x000fe200028e0e14 */
[----:B------:R-:W-:-:S04]  /*1b90*/  SEL R22, R22, R3, !P4 ;  /* 0x0000000316167207 */ /* 0x000fc80006000000 */
[----:B------:R-:W-:-:S04]  /*1ba0*/  SEL R23, R21, R20, !P4 ;  /* 0x0000001415177207 */ /* 0x000fc80006000000 */
[----:B------:R-:W0:Y:S08]  /*1bb0*/  I2F.U64.RP R24, R22 ;  /* 0x0000001600187312 */ /* 0x000e300000309000 */
[----:B0-----:R-:W0:Y:S02]  /*1bc0*/  MUFU.RCP R24, R24 ;  /* 0x0000001800187308 */ /* 0x001e240000001000 */
[----:B0-----:R-:W-:-:S06]  /*1bd0*/  IADD3 R24, R24, 0x1ffffffe, RZ ;  /* 0x1ffffffe18187810 */ /* 0x001fcc0007ffe0ff */
[----:B------:R-:W0:Y:S02]  /*1be0*/  F2I.U64.TRUNC R24, R24 ;  /* 0x0000001800187311 */ /* 0x000e24000020d800 */
[----:B0-----:R-:W-:-:S04]  /*1bf0*/  IMAD.WIDE.U32 R26, R24, R22, RZ ;  /* 0x00000016181a7225 */ /* 0x001fc800078e00ff */
[C---:B------:R-:W-:Y:S01]  /*1c00*/  IMAD R21, R24.reuse, R23, R27 ;  /* 0x0000001718157224 */ /* 0x040fe200078e021b */
[----:B------:R-:W-:Y:S01]  /*1c10*/  IADD3 R33, P4, RZ, -R26, RZ ;  /* 0x8000001aff217210 */ /* 0x000fe20007f9e0ff */
[----:B------:R-:W-:Y:S02]  /*1c20*/  IMAD.MOV.U32 R27, RZ, RZ, R24 ;  /* 0x000000ffff1b7224 */ /* 0x000fe400078e0018 */
[----:B------:R-:W-:Y:S02]  /*1c30*/  IMAD R21, R25, R22, R21 ;  /* 0x0000001619157224 */ /* 0x000fe400078e0215 */
[----:B------:R-:W-:-:S04]  /*1c40*/  IMAD.HI.U32 R26, R24, R33, RZ ;  /* 0x00000021181a7227 */ /* 0x000fc800078e00ff */
[----:B------:R-:W-:-:S04]  /*1c50*/  IMAD.X R21, RZ, RZ, ~R21, P4 ;  /* 0x000000ffff157224 */ /* 0x000fc800020e0e15 */
[----:B------:R-:W-:-:S06]  /*1c60*/  IMAD.WIDE.U32 R26, P4, R24, R21, R26 ;  /* 0x00000015181a7225 */ /* 0x000fcc000788001a */
[----:B------:R-:W-:-:S04]  /*1c70*/  IMAD.HI.U32 R27, P5, R25, R33, R26 ;  /* 0x00000021191b7227 */ /* 0x000fc800078a001a */
[CC--:B------:R-:W-:Y:S02]  /*1c80*/  IMAD R26, R25.reuse, R21.reuse, RZ ;  /* 0x00000015191a7224 */ /* 0x0c0fe400078e02ff */
[----:B------:R-:W-:-:S03]  /*1c90*/  IMAD.HI.U32 R21, R25, R21, RZ ;  /* 0x0000001519157227 */ /* 0x000fc600078e00ff */
[----:B------:R-:W-:Y:S01]  /*1ca0*/  IADD3 R27, P6, R26, R27, RZ ;  /* 0x0000001b1a1b7210 */ /* 0x000fe20007fde0ff */
[----:B------:R-:W-:-:S04]  /*1cb0*/  IMAD.X R21, R21, 0x1, R25, P4 ;  /* 0x0000000115157824 */ /* 0x000fc800020e0619 */
[----:B------:R-:W-:Y:S01]  /*1cc0*/  IMAD.WIDE.U32 R24, R27, R22, RZ ;  /* 0x000000161b187225 */ /* 0x000fe200078e00ff */
[----:B------:R-:W-:-:S03]  /*1cd0*/  IADD3.X R21, RZ, RZ, R21, P6, P5 ;  /* 0x000000ffff157210 */ /* 0x000fc600037ea415 */
[----:B------:R-:W-:Y:S01]  /*1ce0*/  IMAD R26, R27, R23, R25 ;  /* 0x000000171b1a7224 */ /* 0x000fe200078e0219 */
[----:B------:R-:W-:-:S03]  /*1cf0*/  IADD3 R25, P4, RZ, -R24, RZ ;  /* 0x80000018ff197210 */ /* 0x000fc60007f9e0ff */
[----:B------:R-:W-:Y:S02]  /*1d00*/  IMAD R24, R21, R22, R26 ;  /* 0x0000001615187224 */ /* 0x000fe400078e021a */
[----:B------:R-:W-:-:S04]  /*1d10*/  IMAD.HI.U32 R26, R27, R25, RZ ;  /* 0x000000191b1a7227 */ /* 0x000fc800078e00ff */
[----:B------:R-:W-:-:S04]  /*1d20*/  IMAD.X R24, RZ, RZ, ~R24, P4 ;  /* 0x000000ffff187224 */ /* 0x000fc800020e0e18 */
[----:B------:R-:W-:-:S04]  /*1d30*/  IMAD.WIDE.U32 R26, P5, R27, R24, R26 ;  /* 0x000000181b1a7225 */ /* 0x000fc800078a001a */
[C---:B------:R-:W-:Y:S02]  /*1d40*/  IMAD R36, R21.reuse, R24, RZ ;  /* 0x0000001815247224 */ /* 0x040fe400078e02ff */
[----:B------:R-:W-:Y:S01]  /*1d50*/  IMAD.HI.U32 R27, P4, R21, R25, R26 ;  /* 0x00000019151b7227 */ /* 0x000fe2000788001a */
[----:B------:R-:W-:-:S03]  /*1d60*/  IADD3 R26, P6, RZ, -R4, RZ ;  /* 0x80000004ff1a7210 */ /* 0x000fc60007fde0ff */
[----:B------:R-:W-:-:S04]  /*1d70*/  IMAD.HI.U32 R25, R21, R24, RZ ;  /* 0x0000001815197227 */ /* 0x000fc800078e00ff */
[----:B------:R-:W-:Y:S01]  /*1d80*/  IMAD.X R33, R25, 0x1, R21, P5 ;  /* 0x0000000119217824 */ /* 0x000fe200028e0615 */
[----:B------:R-:W-:Y:S01]  /*1d90*/  ISETP.GE.AND P5, PT, R5, RZ, PT ;  /* 0x000000ff0500720c */ /* 0x000fe20003fa6270 */
[----:B------:R-:W-:Y:S01]  /*1da0*/  IMAD.X R21, RZ, RZ, ~R5, P6 ;  /* 0x000000ffff157224 */ /* 0x000fe200030e0e05 */
[----:B------:R-:W-:Y:S01]  /*1db0*/  IADD3 R36, P6, R36, R27, RZ ;  /* 0x0000001b24247210 */ /* 0x000fe20007fde0ff */
[----:B------:R-:W-:Y:S01]  /*1dc0*/  IMAD.MOV.U32 R25, RZ, RZ, RZ ;  /* 0x000000ffff197224 */ /* 0x000fe200078e00ff */
[----:B------:R-:W-:Y:S02]  /*1dd0*/  SEL R26, R26, R4, !P5 ;  /* 0x000000041a1a7207 */ /* 0x000fe40006800000 */
[-C--:B------:R-:W-:Y:S02]  /*1de0*/  SEL R21, R21, R5.reuse, !P5 ;  /* 0x0000000515157207 */ /* 0x080fe40006800000 */
[----:B------:R-:W-:Y:S01]  /*1df0*/  LOP3.LUT R5, R20, R5, RZ, 0x3c, !PT ;  /* 0x0000000514057212 */ /* 0x000fe200078e3cff */
[----:B------:R-:W-:-:S06]  /*1e00*/  IMAD.HI.U32 R24, R36, R26, RZ ;  /* 0x0000001a24187227 */ /* 0x000fcc00078e00ff */
[----:B------:R-:W-:Y:S01]  /*1e10*/  IMAD.WIDE.U32 R36, R36, R21, R24 ;  /* 0x0000001524247225 */ /* 0x000fe200078e0018 */
[----:B------:R-:W-:-:S05]  /*1e20*/  IADD3.X R24, RZ, RZ, R33, P6, P4 ;  /* 0x000000ffff187210 */ /* 0x000fca00037e8421 */
[----:B------:R-:W-:-:S04]  /*1e30*/  IMAD.HI.U32 R36, P4, R24, R26, R36 ;  /* 0x0000001a18247227 */ /* 0x000fc80007880024 */
[CC--:B------:R-:W-:Y:S02]  /*1e40*/  IMAD R4, R24.reuse, R21.reuse, RZ ;  /* 0x0000001518047224 */ /* 0x0c0fe400078e02ff */
[----:B------:R-:W-:-:S03]  /*1e50*/  IMAD.HI.U32 R27, R24, R21, RZ ;  /* 0x00000015181b7227 */ /* 0x000fc600078e00ff */
[----:B------:R-:W-:Y:S02]  /*1e60*/  IADD3 R4, P5, R4, R36, RZ ;  /* 0x0000002404047210 */ /* 0x000fe40007fbe0ff */
[----:B------:R-:W-:-:S03]  /*1e70*/  IADD3.X R27, R27, RZ, RZ, P4, !PT ;  /* 0x000000ff1b1b7210 */ /* 0x000fc600027fe4ff */
[----:B------:R-:W-:-:S04]  /*1e80*/  IMAD.WIDE.U32 R24, R4, R22, RZ ;  /* 0x0000001604187225 */ /* 0x000fc800078e00ff */
[----:B------:R-:W-:Y:S01]  /*1e90*/  IMAD R25, R4, R23, R25 ;  /* 0x0000001704197224 */ /* 0x000fe200078e0219 */
[----:B------:R-:W-:Y:S01]  /*1ea0*/  IADD3 R26, P4, -R24, R26, RZ ;  /* 0x0000001a181a7210 */ /* 0x000fe20007f9e1ff */
[----:B------:R-:W-:-:S03]  /*1eb0*/  IMAD.X R24, RZ, RZ, R27, P5 ;  /* 0x000000ffff187224 */ /* 0x000fc600028e061b */
[-C--:B------:R-:W-:Y:S01]  /*1ec0*/  ISETP.GE.U32.AND P5, PT, R26, R22.reuse, PT ;  /* 0x000000161a00720c */ /* 0x080fe20003fa6070 */
[----:B------:R-:W-:-:S04]  /*1ed0*/  IMAD R25, R24, R22, R25 ;  /* 0x0000001618197224 */ /* 0x000fc800078e0219 */
[----:B------:R-:W-:Y:S01]  /*1ee0*/  IMAD.X R21, R21, 0x1, ~R25, P4 ;  /* 0x0000000115157824 */ /* 0x000fe200020e0e19 */
[----:B------:R-:W-:-:S04]  /*1ef0*/  IADD3 R25, P6, R26, -R22, RZ ;  /* 0x800000161a197210 */ /* 0x000fc80007fde0ff */
[----:B------:R-:W-:-:S04]  /*1f00*/  ISETP.GE.U32.AND.EX P5, PT, R21, R23, PT, P5 ;  /* 0x000000171500720c */ /* 0x000fc80003fa6150 */
[----:B------:R-:W-:Y:S01]  /*1f10*/  SEL R26, R25, R26, P5 ;  /* 0x0000001a191a7207 */ /* 0x000fe20002800000 */
[----:B------:R-:W-:-:S03]  /*1f20*/  IMAD.X R25, R21, 0x1, ~R23, P6 ;  /* 0x0000000115197824 */ /* 0x000fc600030e0e17 */
[----:B------:R-:W-:Y:S02]  /*1f30*/  ISETP.GE.U32.AND P4, PT, R26, R22, PT ;  /* 0x000000161a00720c */ /* 0x000fe40003f86070 */
[----:B------:R-:W-:Y:S02]  /*1f40*/  IADD3 R22, P6, R4, 0x1, RZ ;  /* 0x0000000104167810 */ /* 0x000fe40007fde0ff */
[----:B------:R-:W-:Y:S02]  /*1f50*/  SEL R25, R25, R21, P5 ;  /* 0x0000001519197207 */ /* 0x000fe40002800000 */
[----:B------:R-:W-:Y:S01]  /*1f60*/  SEL R22, R22, R4, P5 ;  /* 0x0000000416167207 */ /* 0x000fe20002800000 */
[----:B------:R-:W-:Y:S01]  /*1f70*/  IMAD.X R4, RZ, RZ, R24, P6 ;  /* 0x000000ffff047224 */ /* 0x000fe200030e0618 */
[----:B------:R-:W-:-:S04]  /*1f80*/  ISETP.GE.U32.AND.EX P4, PT, R25, R23, PT, P4 ;  /* 0x000000171900720c */ /* 0x000fc80003f86140 */
[----:B------:R-:W-:Y:S02]  /*1f90*/  SEL R4, R4, R24, P5 ;  /* 0x0000001804047207 */ /* 0x000fe40002800000 */
[----:B------:R-:W-:-:S04]  /*1fa0*/  IADD3 R21, P5, R22, 0x1, RZ ;  /* 0x0000000116157810 */ /* 0x000fc80007fbe0ff */
[----:B------:R-:W-:Y:S01]  /*1fb0*/  SEL R21, R21, R22, P4 ;  /* 0x0000001615157207 */ /* 0x000fe20002000000 */
[----:B------:R-:W-:Y:S01]  /*1fc0*/  IMAD.X R23, RZ, RZ, R4, P5 ;  /* 0x000000ffff177224 */ /* 0x000fe200028e0604 */
[----:B------:R-:W-:Y:S02]  /*1fd0*/  ISETP.GE.AND P5, PT, R5, RZ, PT ;  /* 0x000000ff0500720c */ /* 0x000fe40003fa6270 */
[-C--:B------:R-:W-:Y:S02]  /*1fe0*/  IADD3 R22, P6, RZ, -R21.reuse, RZ ;  /* 0x80000015ff167210 */ /* 0x080fe40007fde0ff */
[----:B------:R-:W-:Y:S02]  /*1ff0*/  SEL R4, R23, R4, P4 ;  /* 0x0000000417047207 */ /* 0x000fe40002000000 */
[----:B------:R-:W-:Y:S02]  /*2000*/  ISETP.NE.U32.AND P4, PT, R3, RZ, PT ;  /* 0x000000ff0300720c */ /* 0x000fe40003f85070 */
[----:B------:R-:W-:Y:S01]  /*2010*/  SEL R3, R22, R21, !P5 ;  /* 0x0000001516037207 */ /* 0x000fe20006800000 */
[----:B------:R-:W-:Y:S01]  /*2020*/  IMAD.X R5, RZ, RZ, ~R4, P6 ;  /* 0x000000ffff057224 */ /* 0x000fe200030e0e04 */
[----:B------:R-:W-:Y:S01]  /*2030*/  ISETP.NE.AND.EX P4, PT, R20, RZ, PT, P4 ;  /* 0x000000ff1400720c */ /* 0x000fe20003f85340 */
[----:B------:R-:W-:-:S02]  /*2040*/  IMAD.MOV.U32 R20, RZ, RZ, R2 ;  /* 0x000000ffff147224 */ /* 0x000fc400078e0002 */
[----:B------:R-:W-:Y:S01]  /*2050*/  IMAD.MOV.U32 R21, RZ, RZ, 0x0 ;  /* 0x00000000ff157424 */ /* 0x000fe200078e00ff */
[----:B------:R-:W-:Y:S02]  /*2060*/  SEL R4, R5, R4, !P5 ;  /* 0x0000000405047207 */ /* 0x000fe40006800000 */
[----:B------:R-:W-:Y:S02]  /*2070*/  SEL R3, R3, 0xffffffff, P4 ;  /* 0xffffffff03037807 */ /* 0x000fe40002000000 */
[----:B------:R-:W-:Y:S01]  /*2080*/  SEL R4, R4, 0xffffffff, P4 ;  /* 0xffffffff04047807 */ /* 0x000fe20002000000 */
[----:B------:R-:W-:Y:S06]  /*2090*/  RET.REL.NODEC R20 `(_ZN2at6native55_GLOBAL__N__de093ff9_22_ForeachBinaryOpList_cu_a911ec4325multi_tensor_apply_kernelINS1_18TensorListMetadataILi3EEENS1_24BinaryOpListAlphaFunctorIlLi3ELi2ELi2EEEJSt7dividesIlElEEEvT_T0_DpT1_) ;  /* 0xffffdf6014007950 */ /* 0x000fec0003c3ffff */
.L_x_7199:
        /* <DEDUP_REMOVED lines=14> */
.L_x_8095:


//--------------------- .text._ZN2at6native55_GLOBAL__N__de093ff9_22_ForeachBinaryOpList_cu_a911ec4325multi_tensor_apply_kernelINS1_18TensorListMetadataILi3EEENS1_24BinaryOpListAlphaFunctorIiLi3ELi2ELi2EEEJSt7dividesIiEiEEEvT_T0_DpT1_ --------------------------
	.section	.text._ZN2at6native55_GLOBAL__N__de093ff9_22_ForeachBinaryOpList_cu_a911ec4325multi_tensor_apply_kernelINS1_18TensorListMetadataILi3EEENS1_24BinaryOpListAlphaFunctorIiLi3ELi2ELi2EEEJSt7dividesIiEiEEEvT_T0_DpT1_,"ax",@progbits
	.sectioninfo	@"SHI_REGISTERS=32"
	.align	128
.text._ZN2at6native55_GLOBAL__N__de093ff9_22_ForeachBinaryOpList_cu_a911ec4325multi_tensor_apply_kernelINS1_18TensorListMetadataILi3EEENS1_24BinaryOpListAlphaFunctorIiLi3ELi2ELi2EEEJSt7dividesIiEiEEEvT_T0_DpT1_:
        .type           _ZN2at6native55_GLOBAL__N__de093ff9_22_ForeachBinaryOpList_cu_a911ec4325multi_tensor_apply_kernelINS1_18TensorListMetadataILi3EEENS1_24BinaryOpListAlphaFunctorIiLi3ELi2ELi2EEEJSt7dividesIiEiEEEvT_T0_DpT1_,@function
        .size           _ZN2at6native55_GLOBAL__N__de093ff9_22_ForeachBinaryOpList_cu_a911ec4325multi_tensor_apply_kernelINS1_18TensorListMetadataILi3EEENS1_24BinaryOpListAlphaFunctorIiLi3ELi2ELi2EEEJSt7dividesIiEiEEEvT_T0_DpT1_,(.L_x_8097 - _ZN2at6native55_GLOBAL__N__de093ff9_22_ForeachBinaryOpList_cu_a911ec4325multi_tensor_apply_kernelINS1_18TensorListMetadataILi3EEENS1_24BinaryOpListAlphaFunctorIiLi3ELi2ELi2EEEJSt7dividesIiEiEEEvT_T0_DpT1_)
        .other          _ZN2at6native55_GLOBAL__N__de093ff9_22_ForeachBinaryOpList_cu_a911ec4325multi_tensor_apply_kernelINS1_18TensorListMetadataILi3EEENS1_24BinaryOpListAlphaFunctorIiLi3ELi2ELi2EEEJSt7dividesIiEiEEEvT_T0_DpT1_,@"STO_CUDA_ENTRY STV_DEFAULT"
_ZN2at6native55_GLOBAL__N__de093ff9_22_ForeachBinaryOpList_cu_a911ec4325multi_tensor_apply_kernelINS1_18TensorListMetadataILi3EEENS1_24BinaryOpListAlphaFunctorIiLi3ELi2ELi2EEEJSt7dividesIiEiEEEvT_T0_DpT1_:
        /* <DEDUP_REMOVED lines=32> */
.L_x_7201:
[----:B0-----:R-:W-:Y:S01]  /*0200*/  IADD3 R5, P1, R0, R4, RZ ;  /* 0x0000000400057210 */ /* 0x001fe20007f3e0ff */
[----:B------:R-:W-:-:S03]  /*0210*/  CS2R R8, SRZ ;  /* 0x0000000000087805 */ /* 0x000fc6000001ff00 */
        /* <DEDUP_REMOVED lines=9> */
[----:B------:R-:W-:-:S04]  /*02b0*/  ISETP.GE.U32.AND.EX P1, PT, R6, RZ, PT, P2 ;  /* 0x000000ff0600720c */ /* 0x000fc80003f26120 */
[----:B------:R-:W-:-:S05]  /*02c0*/  ISETP.LT.AND.EX P1, PT, R6, UR4, !P1, P3 ;  /* 0x0000000406007c0c */ /* 0x000fca000cf21330 */
[----:B------:R-:W-:-:S04]  /*02d0*/  @P0 LEA R2, P2, R5, UR8, 0x2 ;  /* 0x0000000805020c11 */ /* 0x000fc8000f8410ff */
[----:B------:R-:W-:-:S04]  /*02e0*/  @P0 LEA.HI.X R3, R5, UR9, R20, 0x2, P2 ;  /* 0x0000000905030c11 */ /* 0x000fc800090f1414 */
[C---:B------:R-:W-:Y:S01]  /*02f0*/  @P1 LEA R16, P2, R11.reuse, UR8, 0x2 ;  /* 0x000000080b101c11 */ /* 0x040fe2000f8410ff */
[----:B------:R0:W2:Y:S03]  /*0300*/  @P0 LDG.E R9, [R2.64] ;  /* 0x0000000c02090981 */ /* 0x0000a6000c1e1900 */
[----:B------:R-:W-:-:S05]  /*0310*/  @P1 LEA.HI.X R17, R11, UR9, R6, 0x2, P2 ;  /* 0x000000090b111c11 */ /* 0x000fca00090f1406 */
[----:B------:R-:W3:Y:S01]  /*0320*/  @P1 LDG.E R8, [R16.64] ;  /* 0x0000000c10081981 */ /* 0x000ee2000c1e1900 */
[----:B------:R-:W-:Y:S01]  /*0330*/  @P0 LEA R12, P2, R5, UR6, 0x2 ;  /* 0x00000006050c0c11 */ /* 0x000fe2000f8410ff */
[----:B------:R-:W-:-:S03]  /*0340*/  IMAD.MOV.U32 R22, RZ, RZ, RZ ;  /* 0x000000ffff167224 */ /* 0x000fc600078e00ff */
[----:B------:R-:W-:-:S05]  /*0350*/  @P0 LEA.HI.X R13, R5, UR7, R20, 0x2, P2 ;  /* 0x00000007050d0c11 */ /* 0x000fca00090f1414 */
[----:B------:R1:W4:Y:S01]  /*0360*/  @P0 LDG.E R22, [R12.64] ;  /* 0x0000000c0c160981 */ /* 0x000322000c1e1900 */
[----:B------:R-:W-:Y:S01]  /*0370*/  @P1 LEA R14, P2, R11, UR6, 0x2 ;  /* 0x000000060b0e1c11 */ /* 0x000fe2000f8410ff */
[----:B------:R-:W-:-:S03]  /*0380*/  IMAD.MOV.U32 R10, RZ, RZ, RZ ;  /* 0x000000ffff0a7224 */ /* 0x000fc600078e00ff */
[----:B------:R-:W-:-:S05]  /*0390*/  @P1 LEA.HI.X R15, R11, UR7, R6, 0x2, P2 ;  /* 0x000000070b0f1c11 */ /* 0x000fca00090f1406 */
[----:B------:R5:W4:Y:S01]  /*03a0*/  @P1 LDG.E R10, [R14.64] ;  /* 0x0000000c0e0a1981 */ /* 0x000b22000c1e1900 */
[----:B0-----:R-:W-:-:S05]  /*03b0*/  IMAD.MOV.U32 R2, RZ, RZ, c[0x0][0x0] ;  /* 0x00000000ff027624 */ /* 0x001fca00078e00ff */
[----:B------:R-:W-:-:S04]  /*03c0*/  LEA R19, P3, R2, R5, 0x1 ;  /* 0x0000000502137211 */ /* 0x000fc800078608ff */
[----:B------:R-:W-:Y:S01]  /*03d0*/  ISETP.GE.U32.AND P2, PT, R19, 0x10000, PT ;  /* 0x000100001300780c */ /* 0x000fe20003f46070 */
[----:B------:R-:W-:-:S05]  /*03e0*/  IMAD R26, R2, 0x3, RZ ;  /* 0x00000003021a7824 */ /* 0x000fca00078e02ff */
[----:B------:R-:W-:-:S05]  /*03f0*/  IADD3 R23, P4, R26, R5, RZ ;  /* 0x000000051a177210 */ /* 0x000fca0007f9e0ff */
[----:B------:R-:W-:Y:S01]  /*0400*/  IMAD.X R26, RZ, RZ, R20, P4 ;  /* 0x000000ffff1a7224 */ /* 0x000fe200020e0614 */
[----:B------:R-:W-:Y:S01]  /*0410*/  ISETP.LT.U32.AND P4, PT, R23, UR14, PT ;  /* 0x0000000e17007c0c */ /* 0x000fe2000bf81070 */
[----:B--2---:R-:W-:-:S05]  /*0420*/  IMAD R9, R9, c[0x0][0xdac], RZ ;  /* 0x00036b0009097a24 */ /* 0x004fca00078e02ff */
[----:B------:R-:W-:Y:S01]  /*0430*/  IABS R24, R9 ;  /* 0x0000000900187213 */ /* 0x000fe20000000000 */
[----:B---3--:R-:W-:-:S03]  /*0440*/  IMAD R3, R8, c[0x0][0xdac], RZ ;  /* 0x00036b0008037a24 */ /* 0x008fc600078e02ff */
[----:B------:R-:W0:Y:S02]  /*0450*/  I2F.RP R16, R24 ;  /* 0x0000001800107306 */ /* 0x000e240000209400 */
[----:B------:R-:W-:-:S06]  /*0460*/  IABS R18, R3 ;  /* 0x0000000300127213 */ /* 0x000fcc0000000000 */
[----:B------:R-:W2:Y:S01]  /*0470*/  I2F.RP R21, R18 ;  /* 0x0000001200157306 */ /* 0x000ea20000209400 */
[----:B------:R-:W-:Y:S01]  /*0480*/  IMAD.X R8, RZ, RZ, R20, P3 ;  /* 0x000000ffff087224 */ /* 0x000fe200018e0614 */
[----:B------:R-:W-:-:S04]  /*0490*/  ISETP.LT.U32.AND P3, PT, R19, UR14, PT ;  /* 0x0000000e13007c0c */ /* 0x000fc8000bf61070 */
[C---:B------:R-:W-:Y:S02]  /*04a0*/  ISETP.GE.U32.AND.EX P2, PT, R8.reuse, RZ, PT, P2 ;  /* 0x000000ff0800720c */ /* 0x040fe40003f46120 */
[----:B0-----:R-:W1:Y:S02]  /*04b0*/  MUFU.RCP R16, R16 ;  /* 0x0000001000107308 */ /* 0x001e640000001000 */
[----:B------:R-:W-:-:S06]  /*04c0*/  ISETP.LT.AND.EX P2, PT, R8, UR4, !P2, P3 ;  /* 0x0000000408007c0c */ /* 0x000fcc000d741330 */
[----:B--2---:R-:W5:Y:S01]  /*04d0*/  MUFU.RCP R21, R21 ;  /* 0x0000001500157308 */ /* 0x004f620000001000 */
[----:B-1----:R-:W-:-:S06]  /*04e0*/  IADD3 R12, R16, 0xffffffe, RZ ;  /* 0x0ffffffe100c7810 */ /* 0x002fcc0007ffe0ff */
[C---:B------:R-:W-:Y:S01]  /*04f0*/  @P2 LEA R16, P3, R19.reuse, UR8, 0x2 ;  /* 0x0000000813102c11 */ /* 0x040fe2000f8610ff */
[----:B------:R0:W1:Y:S03]  /*0500*/  F2I.FTZ.U32.TRUNC.NTZ R13, R12 ;  /* 0x0000000c000d7305 */ /* 0x000066000021f000 */
[----:B------:R-:W-:Y:S02]  /*0510*/  @P2 LEA.HI.X R17, R19, UR9, R8, 0x2, P3 ;  /* 0x0000000913112c11 */ /* 0x000fe400098f1408 */
[----:B-----5:R-:W-:Y:S01]  /*0520*/  IADD3 R14, R21, 0xffffffe, RZ ;  /* 0x0ffffffe150e7810 */ /* 0x020fe20007ffe0ff */
[----:B------:R-:W-:-:S06]  /*0530*/  IMAD.MOV.U32 R21, RZ, RZ, RZ ;  /* 0x000000ffff157224 */ /* 0x000fcc00078e00ff */
[----:B------:R2:W3:Y:S01]  /*0540*/  @P2 LDG.E R21, [R16.64] ;  /* 0x0000000c10152981 */ /* 0x0004e2000c1e1900 */
[----:B0-----:R-:W-:Y:S02]  /*0550*/  IMAD.MOV.U32 R12, RZ, RZ, RZ ;  /* 0x000000ffff0c7224 */ /* 0x001fe400078e00ff */
[----:B-1----:R-:W-:-:S04]  /*0560*/  IMAD.MOV R25, RZ, RZ, -R13 ;  /* 0x000000ffff197224 */ /* 0x002fc800078e0a0d */
[----:B------:R-:W-:Y:S01]  /*0570*/  IMAD R25, R25, R24, RZ ;  /* 0x0000001819197224 */ /* 0x000fe200078e02ff */
[----:B----4-:R-:W-:-:S03]  /*0580*/  IABS R29, R22 ;  /* 0x00000016001d7213 */ /* 0x010fc60000000000 */
[----:B------:R-:W-:Y:S01]  /*0590*/  IMAD.HI.U32 R12, R13, R25, R12 ;  /* 0x000000190d0c7227 */ /* 0x000fe200078e000c */
[----:B------:R-:W-:Y:S01]  /*05a0*/  IABS R13, R9 ;  /* 0x00000009000d7213 */ /* 0x000fe20000000000 */
[----:B------:R-:W0:Y:S01]  /*05b0*/  F2I.FTZ.U32.TRUNC.NTZ R15, R14 ;  /* 0x0000000e000f7305 */ /* 0x000e22000021f000 */
[----:B------:R-:W-:-:S03]  /*05c0*/  ISETP.GE.U32.AND P3, PT, R23, 0x10000, PT ;  /* 0x000100001700780c */ /* 0x000fc60003f66070 */
[----:B------:R-:W-:Y:S02]  /*05d0*/  IMAD.MOV R13, RZ, RZ, -R13 ;  /* 0x000000ffff0d7224 */ /* 0x000fe400078e0a0d */
[----:B--2---:R-:W-:Y:S01]  /*05e0*/  IMAD.HI.U32 R16, R12, R29, RZ ;  /* 0x0000001d0c107227 */ /* 0x004fe200078e00ff */
[----:B------:R-:W-:-:S03]  /*05f0*/  ISETP.GE.U32.AND.EX P3, PT, R26, RZ, PT, P3 ;  /* 0x000000ff1a00720c */ /* 0x000fc60003f66130 */
[----:B------:R-:W-:Y:S01]  /*0600*/  IMAD R29, R16, R13, R29 ;  /* 0x0000000d101d7224 */ /* 0x000fe200078e021d */
[----:B------:R-:W-:-:S04]  /*0610*/  ISETP.LT.AND.EX P3, PT, R26, UR4, !P3, P4 ;  /* 0x000000041a007c0c */ /* 0x000fc8000df61340 */
[----:B------:R-:W-:Y:S01]  /*0620*/  ISETP.GT.U32.AND P5, PT, R24, R29, PT ;  /* 0x0000001d1800720c */ /* 0x000fe20003fa4070 */
[----:B0-----:R-:W-:Y:S01]  /*0630*/  IMAD.MOV R27, RZ, RZ, -R15 ;  /* 0x000000ffff1b7224 */ /* 0x001fe200078e0a0f */
[----:B------:R-:W-:Y:S01]  /*0640*/  @P2 LEA R12, P4, R19, UR6, 0x2 ;  /* 0x00000006130c2c11 */ /* 0x000fe2000f8810ff */
[----:B------:R-:W-:Y:S02]  /*0650*/  IMAD.MOV.U32 R14, RZ, RZ, RZ ;  /* 0x000000ffff0e7224 */ /* 0x000fe400078e00ff */
[----:B------:R-:W-:Y:S01]  /*0660*/  IMAD R27, R27, R18, RZ ;  /* 0x000000121b1b7224 */ /* 0x000fe200078e02ff */
[----:B------:R-:W-:-:S03]  /*0670*/  @P2 LEA.HI.X R13, R19, UR7, R8, 0x2, P4 ;  /* 0x00000007130d2c11 */ /* 0x000fc6000a0f1408 */
[----:B------:R-:W-:Y:S01]  /*0680*/  IMAD.HI.U32 R27, R15, R27, R14 ;  /* 0x0000001b0f1b7227 */ /* 0x000fe200078e000e */
[----:B------:R-:W-:-:S03]  /*0690*/  @P3 LEA R14, P4, R23, UR6, 0x2 ;  /* 0x00000006170e3c11 */ /* 0x000fc6000f8810ff */
[----:B------:R-:W-:Y:S01]  /*06a0*/  @!P5 IMAD.IADD R29, R29, 0x1, -R24 ;  /* 0x000000011d1dd824 */ /* 0x000fe200078e0a18 */
[----:B------:R-:W-:Y:S01]  /*06b0*/  @P3 LEA.HI.X R15, R23, UR7, R26, 0x2, P4 ;  /* 0x00000007170f3c11 */ /* 0x000fe2000a0f141a */
[----:B------:R-:W-:Y:S01]  /*06c0*/  IMAD.MOV.U32 R17, RZ, RZ, RZ ;  /* 0x000000ffff117224 */ /* 0x000fe200078e00ff */
[----:B------:R-:W-:Y:S02]  /*06d0*/  IABS R28, R10 ;  /* 0x0000000a001c7213 */ /* 0x000fe40000000000 */
[----:B------:R-:W-:Y:S02]  /*06e0*/  ISETP.GE.U32.AND P4, PT, R29, R24, PT ;  /* 0x000000181d00720c */ /* 0x000fe40003f86070 */
[----:B------:R-:W-:Y:S01]  /*06f0*/  IABS R24, R3 ;  /* 0x0000000300187213 */ /* 0x000fe20000000000 */
[----:B------:R0:W2:Y:S01]  /*0700*/  @P2 LDG.E R17, [R12.64] ;  /* 0x0000000c0c112981 */ /* 0x0000a2000c1e1900 */
[----:B------:R-:W-:-:S03]  /*0710*/  IMAD.MOV.U32 R29, RZ, RZ, RZ ;  /* 0x000000ffff1d7224 */ /* 0x000fc600078e00ff */
[----:B0-----:R-:W-:Y:S01]  /*0720*/  IMAD.MOV R13, RZ, RZ, -R24 ;  /* 0x000000ffff0d7224 */ /* 0x001fe200078e0a18 */
[----:B------:R-:W-:Y:S01]  /*0730*/  @P3 LEA R12, P6, R23, UR8, 0x2 ;  /* 0x00000008170c3c11 */ /* 0x000fe2000f8c10ff */
[----:B------:R-:W-:-:S04]  /*0740*/  IMAD.HI.U32 R24, R27, R28, RZ ;  /* 0x0000001c1b187227 */ /* 0x000fc800078e00ff */
[----:B------:R-:W-:Y:S01]  /*0750*/  IMAD R27, R24, R13, R28 ;  /* 0x0000000d181b7224 */ /* 0x000fe200078e021c */
[----:B------:R-:W-:-:S05]  /*0760*/  @P3 LEA.HI.X R13, R23, UR9, R26, 0x2, P6 ;  /* 0x00000009170d3c11 */ /* 0x000fca000b0f141a */
[----:B------:R0:W4:Y:S01]  /*0770*/  @P3 LDG.E R29, [R12.64] ;  /* 0x0000000c0c1d3981 */ /* 0x000122000c1e1900 */
[----:B------:R-:W-:-:S06]  /*0780*/  IMAD.MOV.U32 R25, RZ, RZ, RZ ;  /* 0x000000ffff197224 */ /* 0x000fcc00078e00ff */
[----:B------:R1:W5:Y:S01]  /*0790*/  @P3 LDG.E R25, [R14.64] ;  /* 0x0000000c0e193981 */ /* 0x000362000c1e1900 */
[----:B------:R-:W-:Y:S02]  /*07a0*/  ISETP.GT.U32.AND P6, PT, R18, R27, PT ;  /* 0x0000001b1200720c */ /* 0x000fe40003fc4070 */
[----:B------:R-:W-:-:S11]  /*07b0*/  @!P5 IADD3 R16, R16, 0x1, RZ ;  /* 0x000000011010d810 */ /* 0x000fd60007ffe0ff */
[----:B------:R-:W-:-:S05]  /*07c0*/  @!P6 IMAD.IADD R27, R27, 0x1, -R18 ;  /* 0x000000011b1be824 */ /* 0x000fca00078e0a12 */
[----:B------:R-:W-:Y:S02]  /*07d0*/  ISETP.GE.U32.AND P5, PT, R27, R18, PT ;  /* 0x000000121b00720c */ /* 0x000fe40003fa6070 */
[----:B------:R-:W-:Y:S02]  /*07e0*/  LOP3.LUT R22, R22, R9, RZ, 0x3c, !PT ;  /* 0x0000000916167212 */ /* 0x000fe400078e3cff */
[----:B------:R-:W-:Y:S02]  /*07f0*/  @P4 IADD3 R16, R16, 0x1, RZ ;  /* 0x0000000110104810 */ /* 0x000fe40007ffe0ff */
[----:B------:R-:W-:-:S13]  /*0800*/  ISETP.GE.AND P4, PT, R22, RZ, PT ;  /* 0x000000ff1600720c */ /* 0x000fda0003f86270 */
[----:B------:R-:W-:Y:S01]  /*0810*/  @!P4 IMAD.MOV R16, RZ, RZ, -R16 ;  /* 0x000000ffff10c224 */ /* 0x000fe200078e0a10 */
[----:B------:R-:W-:Y:S02]  /*0820*/  ISETP.NE.AND P4, PT, R9, RZ, PT ;  /* 0x000000ff0900720c */ /* 0x000fe40003f85270 */
[----:B------:R-:W-:Y:S02]  /*0830*/  LOP3.LUT R10, R10, R3, RZ, 0x3c, !PT ;  /* 0x000000030a0a7212 */ /* 0x000fe400078e3cff */
[----:B------:R-:W-:Y:S02]  /*0840*/  @!P6 IADD3 R24, R24, 0x1, RZ ;  /* 0x000000011818e810 */ /* 0x000fe40007ffe0ff */
[----:B------:R-:W-:-:S07]  /*0850*/  ISETP.GE.AND P6, PT, R10, RZ, PT ;  /* 0x000000ff0a00720c */ /* 0x000fce0003fc6270 */
[----:B------:R-:W-:Y:S02]  /*0860*/  @!P4 LOP3.LUT R16, RZ, R9, RZ, 0x33, !PT ;  /* 0x00000009ff10c212 */ /* 0x000fe400078e33ff */
[----:B------:R-:W-:-:S05]  /*0870*/  @P5 IADD3 R24, R24, 0x1, RZ ;  /* 0x0000000118185810 */ /* 0x000fca0007ffe0ff */
[----:B------:R-:W-:Y:S01]  /*0880*/  @!P6 IMAD.MOV R24, RZ, RZ, -R24 ;  /* 0x000000ffff18e224 */ /* 0x000fe200078e0a18 */
[----:B------:R-:W-:Y:S01]  /*0890*/  ISETP.NE.AND P6, PT, R3, RZ, PT ;  /* 0x000000ff0300720c */ /* 0x000fe20003fc5270 */
[----:B---3--:R-:W-:-:S05]  /*08a0*/  IMAD R28, R21, c[0x0][0xdac], RZ ;  /* 0x00036b00151c7a24 */ /* 0x008fca00078e02ff */
[----:B------:R-:W-:-:S04]  /*08b0*/  IABS R21, R28 ;  /* 0x0000001c00157213 */ /* 0x000fc80000000000 */
[----:B0-----:R-:W1:Y:S08]  /*08c0*/  I2F.RP R12, R21 ;  /* 0x00000015000c7306 */ /* 0x001e700000209400 */
[----:B-1----:R-:W0:Y:S02]  /*08d0*/  MUFU.RCP R14, R12 ;  /* 0x0000000c000e7308 */ /* 0x002e240000001000 */
[----:B0-----:R-:W-:-:S06]  /*08e0*/  IADD3 R14, R14, 0xffffffe, RZ ;  /* 0x0ffffffe0e0e7810 */ /* 0x001fcc0007ffe0ff */
[----:B------:R0:W1:Y:S02]  /*08f0*/  F2I.FTZ.U32.TRUNC.NTZ R15, R14 ;  /* 0x0000000e000f7305 */ /* 0x000064000021f000 */
[----:B0-----:R-:W-:Y:S02]  /*0900*/  IMAD.MOV.U32 R14, RZ, RZ, RZ ;  /* 0x000000ffff0e7224 */ /* 0x001fe400078e00ff */
[----:B-1----:R-:W-:-:S04]  /*0910*/  IMAD.MOV R18, RZ, RZ, -R15 ;  /* 0x000000ffff127224 */ /* 0x002fc800078e0a0f */
[----:B------:R-:W-:-:S04]  /*0920*/  IMAD R13, R18, R21, RZ ;  /* 0x00000015120d7224 */ /* 0x000fc800078e02ff */
[----:B------:R-:W-:-:S04]  /*0930*/  IMAD.HI.U32 R18, R15, R13, R14 ;  /* 0x0000000d0f127227 */ /* 0x000fc800078e000e */
[----:B----4-:R-:W-:-:S05]  /*0940*/  IMAD R14, R29, c[0x0][0xdac], RZ ;  /* 0x00036b001d0e7a24 */ /* 0x010fca00078e02ff */
[----:B------:R-:W-:-:S04]  /*0950*/  IABS R15, R14 ;  /* 0x0000000e000f7213 */ /* 0x000fc80000000000 */
[----:B------:R-:W0:Y:S01]  /*0960*/  I2F.RP R22, R15 ;  /* 0x0000000f00167306 */ /* 0x000e220000209400 */
[----:B--2---:R-:W-:Y:S02]  /*0970*/  IABS R13, R17 ;  /* 0x00000011000d7213 */ /* 0x004fe40000000000 */
[----:B------:R-:W-:-:S05]  /*0980*/  IABS R12, R28 ;  /* 0x0000001c000c7213 */ /* 0x000fca0000000000 */
[----:B0-----:R-:W0:Y:S01]  /*0990*/  MUFU.RCP R22, R22 ;  /* 0x0000001600167308 */ /* 0x001e220000001000 */
        /* <DEDUP_REMOVED lines=10> */
[----:B------:R-:W-:Y:S01]  /*0a40*/  IMAD R9, R10, R15, RZ ;  /* 0x0000000f0a097224 */ /* 0x000fe200078e02ff */
[----:B-----5:R-:W-:-:S03]  /*0a50*/  IABS R10, R25 ;  /* 0x00000019000a7213 */ /* 0x020fc60000000000 */
[----:B------:R-:W-:Y:S01]  /*0a60*/  IMAD.HI.U32 R9, R13, R9, R12 ;  /* 0x000000090d097227 */ /* 0x000fe200078e000c */
[----:B------:R-:W-:Y:S02]  /*0a70*/  IABS R12, R14 ;  /* 0x0000000e000c7213 */ /* 0x000fe40000000000 */
[----:B------:R-:W-:-:S03]  /*0a80*/  @!P6 LOP3.LUT R24, RZ, R3, RZ, 0x33, !PT ;  /* 0x00000003ff18e212 */ /* 0x000fc600078e33ff */
[----:B------:R-:W-:Y:S02]  /*0a90*/  IMAD.MOV R22, RZ, RZ, -R12 ;  /* 0x000000ffff167224 */ /* 0x000fe400078e0a0c */
[----:B------:R-:W-:Y:S01]  /*0aa0*/  IMAD.HI.U32 R9, R9, R10, RZ ;  /* 0x0000000a09097227 */ /* 0x000fe200078e00ff */
[----:B------:R-:W-:Y:S02]  /*0ab0*/  @P0 LEA R12, P6, R5, UR10, 0x2 ;  /* 0x0000000a050c0c11 */ /* 0x000fe4000f8c10ff */
[----:B------:R-:W-:Y:S01]  /*0ac0*/  LOP3.LUT R17, R17, R28, RZ, 0x3c, !PT ;  /* 0x0000001c11117212 */ /* 0x000fe200078e3cff */
[----:B------:R-:W-:Y:S01]  /*0ad0*/  IMAD R22, R9, R22, R10 ;  /* 0x0000001609167224 */ /* 0x000fe200078e020a */
[----:B------:R-:W-:Y:S02]  /*0ae0*/  @P0 LEA.HI.X R13, R5, UR11, R20, 0x2, P6 ;  /* 0x0000000b050d0c11 */ /* 0x000fe4000b0f1414 */
[----:B------:R-:W-:Y:S02]  /*0af0*/  ISETP.GE.AND P6, PT, R17, RZ, PT ;  /* 0x000000ff1100720c */ /* 0x000fe40003fc6270 */
[----:B------:R-:W-:-:S02]  /*0b00*/  @!P4 IADD3 R18, R18, 0x1, RZ ;  /* 0x000000011212c810 */ /* 0x000fc40007ffe0ff */
[----:B------:R-:W-:Y:S02]  /*0b10*/  ISETP.GT.U32.AND P4, PT, R15, R22, PT ;  /* 0x000000160f00720c */ /* 0x000fe40003f84070 */
[----:B------:R-:W-:Y:S02]  /*0b20*/  @P5 IADD3 R18, R18, 0x1, RZ ;  /* 0x0000000112125810 */ /* 0x000fe40007ffe0ff */
[----:B------:R-:W-:-:S03]  /*0b30*/  @P1 LEA R10, P5, R11, UR10, 0x2 ;  /* 0x0000000a0b0a1c11 */ /* 0x000fc6000f8a10ff */
[----:B------:R-:W-:Y:S01]  /*0b40*/  IMAD.MOV.U32 R3, RZ, RZ, R18 ;  /* 0x000000ffff037224 */ /* 0x000fe200078e0012 */
[----:B------:R-:W-:Y:S02]  /*0b50*/  @P1 LEA.HI.X R11, R11, UR11, R6, 0x2, P5 ;  /* 0x0000000b0b0b1c11 */ /* 0x000fe4000a8f1406 */
[----:B------:R-:W-:Y:S01]  /*0b60*/  ISETP.NE.AND P5, PT, R28, RZ, PT ;  /* 0x000000ff1c00720c */ /* 0x000fe20003fa5270 */
[----:B------:R-:W-:Y:S01]  /*0b70*/  @!P6 IMAD.MOV R3, RZ, RZ, -R3 ;  /* 0x000000ffff03e224 */ /* 0x000fe200078e0a03 */
[----:B------:R-:W-:Y:S01]  /*0b80*/  @P2 LEA R18, P6, R19, UR10, 0x2 ;  /* 0x0000000a13122c11 */ /* 0x000fe2000f8c10ff */
[----:B------:R-:W-:-:S03]  /*0b90*/  @!P4 IMAD.IADD R22, R22, 0x1, -R15 ;  /* 0x000000011616c824 */ /* 0x000fc600078e0a0f */
[----:B------:R-:W-:Y:S02]  /*0ba0*/  @P2 LEA.HI.X R19, R19, UR11, R8, 0x2, P6 ;  /* 0x0000000b13132c11 */ /* 0x000fe4000b0f1408 */
[----:B------:R-:W-:Y:S02]  /*0bb0*/  ISETP.GE.U32.AND P6, PT, R22, R15, PT ;  /* 0x0000000f1600720c */ /* 0x000fe40003fc6070 */
[----:B------:R-:W-:Y:S02]  /*0bc0*/  LOP3.LUT R25, R25, R14, RZ, 0x3c, !PT ;  /* 0x0000000e19197212 */ /* 0x000fe400078e3cff */
[----:B------:R-:W-:Y:S02]  /*0bd0*/  @!P4 IADD3 R9, R9, 0x1, RZ ;  /* 0x000000010909c810 */ /* 0x000fe40007ffe0ff */
[----:B------:R-:W-:Y:S02]  /*0be0*/  @!P5 LOP3.LUT R3, RZ, R28, RZ, 0x33, !PT ;  /* 0x0000001cff03d212 */ /* 0x000fe400078e33ff */
[----:B------:R-:W-:-:S02]  /*0bf0*/  ISETP.GE.AND P5, PT, R25, RZ, PT ;  /* 0x000000ff1900720c */ /* 0x000fc40003fa6270 */
[----:B------:R-:W-:-:S03]  /*0c00*/  ISETP.NE.AND P4, PT, R14, RZ, PT ;  /* 0x000000ff0e00720c */ /* 0x000fc60003f85270 */
[----:B------:R-:W-:Y:S01]  /*0c10*/  @P6 IADD3 R9, R9, 0x1, RZ ;  /* 0x0000000109096810 */ /* 0x000fe20007ffe0ff */
[----:B------:R-:W-:Y:S01]  /*0c20*/  IMAD.MOV.U32 R5, RZ, RZ, R7 ;  /* 0x000000ffff057224 */ /* 0x000fe200078e0007 */
[----:B------:R-:W-:-:S03]  /*0c30*/  @P3 LEA R8, P6, R23, UR10, 0x2 ;  /* 0x0000000a17083c11 */ /* 0x000fc6000f8c10ff */
[----:B------:R-:W-:Y:S01]  /*0c40*/  IMAD.MOV.U32 R15, RZ, RZ, R9 ;  /* 0x000000ffff0f7224 */ /* 0x000fe200078e0009 */
[----:B------:R-:W-:Y:S01]  /*0c50*/  @P3 LEA.HI.X R9, R23, UR11, R26, 0x2, P6 ;  /* 0x0000000b17093c11 */ /* 0x000fe2000b0f141a */
[----:B------:R-:W-:Y:S01]  /*0c60*/  IMAD.WIDE.U32 R4, R2, 0x4, R4 ;  /* 0x0000000402047825 */ /* 0x000fe200078e0004 */
[----:B------:R0:W-:Y:S03]  /*0c70*/  @P0 STG.E [R12.64], R16 ;  /* 0x000000100c000986 */ /* 0x0001e6000c10190c */
[----:B------:R-:W-:Y:S01]  /*0c80*/  @!P5 IMAD.MOV R15, RZ, RZ, -R15 ;  /* 0x000000ffff0fd224 */ /* 0x000fe200078e0a0f */
[----:B------:R-:W-:Y:S01]  /*0c90*/  @!P4 LOP3.LUT R15, RZ, R14, RZ, 0x33, !PT ;  /* 0x0000000eff0fc212 */ /* 0x000fe200078e33ff */
        /* <DEDUP_REMOVED lines=10> */
.L_x_7200:
[----:B------:R-:W0:Y:S02]  /*0d40*/  S2R R3, SR_TID.X ;  /* 0x0000000000037919 */ /* 0x000e240000002100 */
[----:B0-----:R-:W-:-:S05]  /*0d50*/  IMAD.WIDE.U32 R4, R3, 0x4, RZ ;  /* 0x0000000403047825 */ /* 0x001fca00078e00ff */
[----:B------:R-:W-:-:S04]  /*0d60*/  ISETP.GE.U32.AND P0, PT, R4, UR14, PT ;  /* 0x0000000e04007c0c */ /* 0x000fc8000bf06070 */
[----:B------:R-:W-:-:S04]  /*0d70*/  ISETP.GE.AND.EX P0, PT, R5, UR4, PT, P0 ;  /* 0x0000000405007c0c */ /* 0x000fc8000bf06300 */
[----:B------:R-:W-:-:S13]  /*0d80*/  ISETP.GT.U32.OR P0, PT, R3, 0x3fff, P0 ;  /* 0x00003fff0300780c */ /* 0x000fda0000704470 */
[----:B------:R-:W-:Y:S05]  /*0d90*/  @P0 EXIT ;  /* 0x000000000000094d */ /* 0x000fea0003800000 */
[----:B------:R-:W-:-:S04]  /*0da0*/  IMAD.MOV.U32 R0, RZ, RZ, RZ ;  /* 0x000000ffff007224 */ /* 0x000fc800078e00ff */
.L_x_7202:
[C---:B------:R-:W-:Y:S01]  /*0db0*/  IMAD.SHL.U32 R2, R3.reuse, 0x10, RZ ;  /* 0x0000001003027824 */ /* 0x040fe200078e00ff */
[----:B------:R-:W-:-:S04]  /*0dc0*/  SHF.L.U64.HI R19, R3, 0x4, R0 ;  /* 0x0000000403137819 */ /* 0x000fc80000010200 */
[----:B------:R-:W-:-:S04]  /*0dd0*/  IADD3 R8, P0, R2, UR8, RZ ;  /* 0x0000000802087c10 */ /* 0x000fc8000ff1e0ff */
[----:B------:R-:W-:-:S06]  /*0de0*/  IADD3.X R9, R19, UR9, RZ, P0, !PT ;  /* 0x0000000913097c10 */ /* 0x000fcc00087fe4ff */
[----:B------:R-:W2:Y:S01]  /*0df0*/  LDG.E.128 R8, [R8.64] ;  /* 0x0000000c08087981 */ /* 0x000ea2000c1e1d00 */
[----:B------:R-:W-:-:S04]  /*0e00*/  IADD3 R4, P0, R2, UR6, RZ ;  /* 0x0000000602047c10 */ /* 0x000fc8000ff1e0ff */
[----:B------:R-:W-:-:S06]  /*0e10*/  IADD3.X R5, R19, UR7, RZ, P0, !PT ;  /* 0x0000000713057c10 */ /* 0x000fcc00087fe4ff */
[----:B------:R-:W3:Y:S01]  /*0e20*/  LDG.E.128 R4, [R4.64] ;  /* 0x0000000c04047981 */ /* 0x000ee2000c1e1d00 */
[----:B--2---:R-:W-:Y:S02]  /*0e30*/  IMAD R14, R11, c[0x0][0xdac], RZ ;  /* 0x00036b000b0e7a24 */ /* 0x004fe400078e02ff */
[----:B------:R-:W-:Y:S02]  /*0e40*/  IMAD R15, R10, c[0x0][0xdac], RZ ;  /* 0x00036b000a0f7a24 */ /* 0x000fe400078e02ff */
[----:B------:R-:W-:Y:S01]  /*0e50*/  IMAD R16, R9, c[0x0][0xdac], RZ ;  /* 0x00036b0009107a24 */ /* 0x000fe200078e02ff */
[----:B------:R-:W-:Y:S01]  /*0e60*/  IABS R21, R14 ;  /* 0x0000000e00157213 */ /* 0x000fe20000000000 */
[----:B------:R-:W-:Y:S01]  /*0e70*/  IMAD R17, R8, c[0x0][0xdac], RZ ;  /* 0x00036b0008117a24 */ /* 0x000fe200078e02ff */
[----:B------:R-:W-:Y:S02]  /*0e80*/  IABS R20, R15 ;  /* 0x0000000f00147213 */ /* 0x000fe40000000000 */
[----:B------:R-:W0:Y:S01]  /*0e90*/  I2F.RP R12, R21 ;  /* 0x00000015000c7306 */ /* 0x000e220000209400 */
[----:B------:R-:W-:-:S02]  /*0ea0*/  IABS R18, R16 ;  /* 0x0000001000127213 */ /* 0x000fc40000000000 */
[----:B------:R-:W-:-:S05]  /*0eb0*/  IABS R22, R17 ;  /* 0x0000001100167213 */ /* 0x000fca0000000000 */
[----:B------:R-:W1:Y:S08]  /*0ec0*/  I2F.RP R24, R20 ;  /* 0x0000001400187306 */ /* 0x000e700000209400 */
[----:B------:R-:W2:Y:S08]  /*0ed0*/  I2F.RP R25, R18 ;  /* 0x0000001200197306 */ /* 0x000eb00000209400 */
[----:B0-----:R-:W0:Y:S08]  /*0ee0*/  MUFU.RCP R12, R12 ;  /* 0x0000000c000c7308 */ /* 0x001e300000001000 */
[----:B-1----:R-:W1:Y:S08]  /*0ef0*/  MUFU.RCP R24, R24 ;  /* 0x0000001800187308 */ /* 0x002e700000001000 */
[----:B--2---:R-:W2:Y:S01]  /*0f00*/  MUFU.RCP R25, R25 ;  /* 0x0000001900197308 */ /* 0x004ea20000001000 */
[----:B0-----:R-:W-:-:S07]  /*0f10*/  IADD3 R8, R12, 0xffffffe, RZ ;  /* 0x0ffffffe0c087810 */ /* 0x001fce0007ffe0ff */
[----:B------:R-:W-:Y:S01]  /*0f20*/  I2F.RP R23, R22 ;  /* 0x0000001600177306 */ /* 0x000fe20000209400 */
[----:B-1----:R-:W-:-:S07]  /*0f30*/  IADD3 R10, R24, 0xffffffe, RZ ;  /* 0x0ffffffe180a7810 */ /* 0x002fce0007ffe0ff */
[----:B------:R0:W1:Y:S01]  /*0f40*/  F2I.FTZ.U32.TRUNC.NTZ R9, R8 ;  /* 0x0000000800097305 */ /* 0x000062000021f000 */
[----:B--2---:R-:W-:-:S07]  /*0f50*/  IADD3 R12, R25, 0xffffffe, RZ ;  /* 0x0ffffffe190c7810 */ /* 0x004fce0007ffe0ff */
[----:B------:R2:W4:Y:S01]  /*0f60*/  F2I.FTZ.U32.TRUNC.NTZ R11, R10 ;  /* 0x0000000a000b7305 */ /* 0x000522000021f000 */
[----:B0-----:R-:W-:-:S07]  /*0f70*/  IMAD.MOV.U32 R8, RZ, RZ, RZ ;  /* 0x000000ffff087224 */ /* 0x001fce00078e00ff */
[----:B------:R-:W0:Y:S01]  /*0f80*/  F2I.FTZ.U32.TRUNC.NTZ R13, R12 ;  /* 0x0000000c000d7305 */ /* 0x000e22000021f000 */
[----:B-1----:R-:W-:Y:S02]  /*0f90*/  IMAD.MOV R24, RZ, RZ, -R9 ;  /* 0x000000ffff187224 */ /* 0x002fe400078e0a09 */
[----:B--2---:R-:W-:Y:S02]  /*0fa0*/  IMAD.MOV.U32 R10, RZ, RZ, RZ ;  /* 0x000000ffff0a7224 */ /* 0x004fe400078e00ff */
[----:B------:R-:W-:Y:S01]  /*0fb0*/  IMAD R25, R24, R21, RZ ;  /* 0x0000001518197224 */ /* 0x000fe200078e02ff */
[----:B---3--:R-:W-:Y:S02]  /*0fc0*/  IABS R24, R7 ;  /* 0x0000000700187213 */ /* 0x008fe40000000000 */
[----:B------:R-:W1:Y:S01]  /*0fd0*/  MUFU.RCP R23, R23 ;  /* 0x0000001700177308 */ /* 0x000e620000001000 */
[----:B----4-:R-:W-:Y:S01]  /*0fe0*/  IMAD.MOV R27, RZ, RZ, -R11 ;  /* 0x000000ffff1b7224 */ /* 0x010fe200078e0a0b */
[----:B------:R-:W-:Y:S01]  /*0ff0*/  LOP3.LUT R7, R7, R14, RZ, 0x3c, !PT ;  /* 0x0000000e07077212 */ /* 0x000fe200078e3cff */
[----:B------:R-:W-:-:S04]  /*1000*/  IMAD.HI.U32 R8, R9, R25, R8 ;  /* 0x0000001909087227 */ /* 0x000fc800078e0008 */
[----:B------:R-:W-:Y:S02]  /*1010*/  IMAD R9, R27, R20, RZ ;  /* 0x000000141b097224 */ /* 0x000fe400078e02ff */
[----:B0-----:R-:W-:Y:S02]  /*1020*/  IMAD.MOV R29, RZ, RZ, -R13 ;  /* 0x000000ffff1d7224 */ /* 0x001fe400078e0a0d */
[----:B------:R-:W-:Y:S01]  /*1030*/  IMAD.HI.U32 R10, R11, R9, R10 ;  /* 0x000000090b0a7227 */ /* 0x000fe200078e000a */
[----:B------:R-:W-:Y:S02]  /*1040*/  IABS R11, R6 ;  /* 0x00000006000b7213 */ /* 0x000fe40000000000 */
[-C--:B------:R-:W-:Y:S01]  /*1050*/  LOP3.LUT R6, R6, R15.reuse, RZ, 0x3c, !PT ;  /* 0x0000000f06067212 */ /* 0x080fe200078e3cff */
[----:B------:R-:W-:Y:S01]  /*1060*/  IMAD R25, R29, R18, RZ ;  /* 0x000000121d197224 */ /* 0x000fe200078e02ff */
[----:B-1----:R-:W-:Y:S01]  /*1070*/  IADD3 R9, R23, 0xffffffe, RZ ;  /* 0x0ffffffe17097810 */ /* 0x002fe20007ffe0ff */
[----:B------:R-:W-:Y:S01]  /*1080*/  IMAD.MOV.U32 R12, RZ, RZ, RZ ;  /* 0x000000ffff0c7224 */ /* 0x000fe200078e00ff */
[----:B------:R-:W-:-:S03]  /*1090*/  IABS R23, R15 ;  /* 0x0000000f00177213 */ /* 0x000fc60000000000 */
[----:B------:R-:W-:Y:S01]  /*10a0*/  IMAD.HI.U32 R12, R13, R25, R12 ;  /* 0x000000190d0c7227 */ /* 0x000fe200078e000c */
[----:B------:R-:W-:Y:S01]  /*10b0*/  IABS R13, R14 ;  /* 0x0000000e000d7213 */ /* 0x000fe20000000000 */
[----:B------:R-:W0:Y:S02]  /*10c0*/  F2I.FTZ.U32.TRUNC.NTZ R9, R9 ;  /* 0x0000000900097305 */ /* 0x000e24000021f000 */
[----:B------:R-:W-:Y:S02]  /*10d0*/  IMAD.MOV R25, RZ, RZ, -R23 ;  /* 0x000000ffff197224 */ /* 0x000fe400078e0a17 */
[----:B------:R-:W-:Y:S02]  /*10e0*/  IMAD.MOV.U32 R23, RZ, RZ, R11 ;  /* 0x000000ffff177224 */ /* 0x000fe400078e000b */
[----:B------:R-:W-:Y:S02]  /*10f0*/  IMAD.MOV R13, RZ, RZ, -R13 ;  /* 0x000000ffff0d7224 */ /* 0x000fe400078e0a0d */
[----:B------:R-:W-:Y:S01]  /*1100*/  IMAD.HI.U32 R11, R8, R24, RZ ;  /* 0x00000018080b7227 */ /* 0x000fe200078e00ff */
[----:B------:R-:W-:-:S03]  /*1110*/  IABS R8, R16 ;  /* 0x0000001000087213 */ /* 0x000fc60000000000 */
[----:B------:R-:W-:Y:S01]  /*1120*/  IMAD R24, R11, R13, R24 ;  /* 0x0000000d0b187224 */ /* 0x000fe200078e0218 */
[----:B------:R-:W-:Y:S01]  /*1130*/  IABS R13, R5 ;  /* 0x00000005000d7213 */ /* 0x000fe20000000000 */
[----:B------:R-:W-:Y:S01]  /*1140*/  IMAD.HI.U32 R10, R10, R23, RZ ;  /* 0x000000170a0a7227 */ /* 0x000fe200078e00ff */
[----:B------:R-:W-:Y:S02]  /*1150*/  LOP3.LUT R5, R5, R16, RZ, 0x3c, !PT ;  /* 0x0000001005057212 */ /* 0x000fe400078e3cff */
[----:B------:R-:W-:Y:S01]  /*1160*/  ISETP.GT.U32.AND P4, PT, R21, R24, PT ;  /* 0x000000181500720c */ /* 0x000fe20003f84070 */
[----:B------:R-:W-:Y:S02]  /*1170*/  IMAD R23, R10, R25, R23 ;  /* 0x000000190a177224 */ /* 0x000fe400078e0217 */
[----:B------:R-:W-:Y:S02]  /*1180*/  IMAD.MOV R8, RZ, RZ, -R8 ;  /* 0x000000ffff087224 */ /* 0x000fe400078e0a08 */
[----:B------:R-:W-:Y:S01]  /*1190*/  IMAD.HI.U32 R12, R12, R13, RZ ;  /* 0x0000000d0c0c7227 */ /* 0x000fe200078e00ff */
[----:B------:R-:W-:-:S03]  /*11a0*/  ISETP.GT.U32.AND P1, PT, R20, R23, PT ;  /* 0x000000171400720c */ /* 0x000fc60003f24070 */
[----:B0-----:R-:W-:Y:S02]  /*11b0*/  IMAD.MOV R25, RZ, RZ, -R9 ;  /* 0x000000ffff197224 */ /* 0x001fe400078e0a09 */
[----:B------:R-:W-:Y:S02]  /*11c0*/  IMAD R13, R12, R8, R13 ;  /* 0x000000080c0d7224 */ /* 0x000fe400078e020d */
[----:B------:R-:W-:Y:S01]  /*11d0*/  IMAD R25, R25, R22, RZ ;  /* 0x0000001619197224 */ /* 0x000fe200078e02ff */
[----:B------:R-:W-:Y:S01]  /*11e0*/  @!P4 IADD3 R11, R11, 0x1, RZ ;  /* 0x000000010b0bc810 */ /* 0x000fe20007ffe0ff */
[----:B------:R-:W-:Y:S01]  /*11f0*/  IMAD.MOV.U32 R8, RZ, RZ, RZ ;  /* 0x000000ffff087224 */ /* 0x000fe200078e00ff */
[----:B------:R-:W-:Y:S01]  /*1200*/  ISETP.GT.U32.AND P0, PT, R18, R13, PT ;  /* 0x0000000d1200720c */ /* 0x000fe20003f04070 */
[----:B------:R-:W-:Y:S01]  /*1210*/  @!P4 IMAD.IADD R24, R24, 0x1, -R21 ;  /* 0x000000011818c824 */ /* 0x000fe200078e0a15 */
[----:B------:R-:W-:Y:S01]  /*1220*/  ISETP.GE.AND P4, PT, R7, RZ, PT ;  /* 0x000000ff0700720c */ /* 0x000fe20003f86270 */
[----:B------:R-:W-:Y:S01]  /*1230*/  IMAD.HI.U32 R8, R9, R25, R8 ;  /* 0x0000001909087227 */ /* 0x000fe200078e0008 */
[----:B------:R-:W-:-:S02]  /*1240*/  IABS R25, R17 ;  /* 0x0000001100197213 */ /* 0x000fc40000000000 */
[----:B------:R-:W-:Y:S01]  /*1250*/  IABS R9, R4 ;  /* 0x0000000400097213 */ /* 0x000fe20000000000 */
[----:B------:R-:W-:Y:S01]  /*1260*/  @!P1 IMAD.IADD R23, R23, 0x1, -R20 ;  /* 0x0000000117179824 */ /* 0x000fe200078e0a14 */
[----:B------:R-:W-:Y:S01]  /*1270*/  ISETP.GE.U32.AND P2, PT, R24, R21, PT ;  /* 0x000000151800720c */ /* 0x000fe20003f46070 */
[----:B------:R-:W-:Y:S01]  /*1280*/  IMAD.MOV R25, RZ, RZ, -R25 ;  /* 0x000000ffff197224 */ /* 0x000fe200078e0a19 */
[----:B------:R-:W-:Y:S01]  /*1290*/  @!P1 IADD3 R10, R10, 0x1, RZ ;  /* 0x000000010a0a9810 */ /* 0x000fe20007ffe0ff */
[----:B------:R-:W-:Y:S01]  /*12a0*/  IMAD.HI.U32 R8, R8, R9, RZ ;  /* 0x0000000908087227 */ /* 0x000fe200078e00ff */
[----:B------:R-:W-:Y:S02]  /*12b0*/  ISETP.GE.U32.AND P3, PT, R23, R20, PT ;  /* 0x000000141700720c */ /* 0x000fe40003f66070 */
[----:B------:R-:W-:Y:S01]  /*12c0*/  @!P0 IADD3 R12, R12, 0x1, RZ ;  /* 0x000000010c0c8810 */ /* 0x000fe20007ffe0ff */
[----:B------:R-:W-:Y:S01]  /*12d0*/  IMAD R9, R8, R25, R9 ;  /* 0x0000001908097224 */ /* 0x000fe200078e0209 */
[----:B------:R-:W-:Y:S01]  /*12e0*/  LOP3.LUT R4, R4, R17, RZ, 0x3c, !PT ;  /* 0x0000001104047212 */ /* 0x000fe200078e3cff */
[----:B------:R-:W-:Y:S01]  /*12f0*/  @!P0 IMAD.IADD R13, R13, 0x1, -R18 ;  /* 0x000000010d0d8824 */ /* 0x000fe200078e0a12 */
[----:B------:R-:W-:-:S02]  /*1300*/  ISETP.NE.AND P0, PT, R14, RZ, PT ;  /* 0x000000ff0e00720c */ /* 0x000fc40003f05270 */
[----:B------:R-:W-:Y:S02]  /*1310*/  ISETP.GT.U32.AND P5, PT, R22, R9, PT ;  /* 0x000000091600720c */ /* 0x000fe40003fa4070 */
[----:B------:R-:W-:Y:S02]  /*1320*/  ISETP.GE.U32.AND P6, PT, R13, R18, PT ;  /* 0x000000120d00720c */ /* 0x000fe40003fc6070 */
[----:B------:R-:W-:Y:S02]  /*1330*/  @P2 IADD3 R11, R11, 0x1, RZ ;  /* 0x000000010b0b2810 */ /* 0x000fe40007ffe0ff */
[----:B------:R-:W-:Y:S02]  /*1340*/  @P3 IADD3 R10, R10, 0x1, RZ ;  /* 0x000000010a0a3810 */ /* 0x000fe40007ffe0ff */
[----:B------:R-:W-:Y:S01]  /*1350*/  ISETP.GE.AND P2, PT, R6, RZ, PT ;  /* 0x000000ff0600720c */ /* 0x000fe20003f46270 */
[----:B------:R-:W-:Y:S01]  /*1360*/  IMAD.MOV.U32 R7, RZ, RZ, R11 ;  /* 0x000000ffff077224 */ /* 0x000fe200078e000b */
[----:B------:R-:W-:Y:S01]  /*1370*/  ISETP.GE.AND P3, PT, R5, RZ, PT ;  /* 0x000000ff0500720c */ /* 0x000fe20003f66270 */
[----:B------:R-:W-:-:S02]  /*1380*/  IMAD.MOV.U32 R6, RZ, RZ, R10 ;  /* 0x000000ffff067224 */ /* 0x000fc400078e000a */
[----:B------:R-:W-:Y:S01]  /*1390*/  @!P5 IMAD.IADD R9, R9, 0x1, -R22 ;  /* 0x000000010909d824 */ /* 0x000fe200078e0a16 */
[----:B------:R-:W-:Y:S01]  /*13a0*/  @!P5 IADD3 R8, R8, 0x1, RZ ;  /* 0x000000010808d810 */ /* 0x000fe20007ffe0ff */
[----:B------:R-:W-:Y:S01]  /*13b0*/  @!P4 IMAD.MOV R7, RZ, RZ, -R7 ;  /* 0x000000ffff07c224 */ /* 0x000fe200078e0a07 */
[----:B------:R-:W-:Y:S02]  /*13c0*/  @P6 IADD3 R12, R12, 0x1, RZ ;  /* 0x000000010c0c6810 */ /* 0x000fe40007ffe0ff */
[----:B------:R-:W-:Y:S02]  /*13d0*/  ISETP.GE.U32.AND P1, PT, R9, R22, PT ;  /* 0x000000160900720c */ /* 0x000fe40003f26070 */
[----:B------:R-:W-:Y:S01]  /*13e0*/  ISETP.GE.AND P6, PT, R4, RZ, PT ;  /* 0x000000ff0400720c */ /* 0x000fe20003fc6270 */
[----:B------:R-:W-:Y:S01]  /*13f0*/  IMAD.MOV.U32 R5, RZ, RZ, R12 ;  /* 0x000000ffff057224 */ /* 0x000fe200078e000c */
[----:B------:R-:W-:Y:S01]  /*1400*/  ISETP.NE.AND P5, PT, R15, RZ, PT ;  /* 0x000000ff0f00720c */ /* 0x000fe20003fa5270 */
[----:B------:R-:W-:Y:S01]  /*1410*/  @!P2 IMAD.MOV R6, RZ, RZ, -R6 ;  /* 0x000000ffff06a224 */ /* 0x000fe200078e0a06 */
[----:B------:R-:W-:Y:S01]  /*1420*/  ISETP.NE.AND P4, PT, R16, RZ, PT ;  /* 0x000000ff1000720c */ /* 0x000fe20003f85270 */
[----:B------:R-:W-:Y:S01]  /*1430*/  @!P3 IMAD.MOV R5, RZ, RZ, -R5 ;  /* 0x000000ffff05b224 */ /* 0x000fe200078e0a05 */
[----:B------:R-:W-:-:S05]  /*1440*/  @!P0 LOP3.LUT R7, RZ, R14, RZ, 0x33, !PT ;  /* 0x0000000eff078212 */ /* 0x000fca00078e33ff */
[----:B------:R-:W-:Y:S02]  /*1450*/  @P1 IADD3 R8, R8, 0x1, RZ ;  /* 0x0000000108081810 */ /* 0x000fe40007ffe0ff */
[----:B------:R-:W-:Y:S02]  /*1460*/  ISETP.NE.AND P1, PT, R17, RZ, PT ;  /* 0x000000ff1100720c */ /* 0x000fe40003f25270 */
[----:B------:R-:W-:Y:S01]  /*1470*/  @!P5 LOP3.LUT R6, RZ, R15, RZ, 0x33, !PT ;  /* 0x0000000fff06d212 */ /* 0x000fe200078e33ff */
[----:B------:R-:W-:Y:S01]  /*1480*/  IMAD.MOV.U32 R4, RZ, RZ, R8 ;  /* 0x000000ffff047224 */ /* 0x000fe200078e0008 */
[----:B------:R-:W-:Y:S02]  /*1490*/  IADD3 R8, P0, R2, UR10, RZ ;  /* 0x0000000a02087c10 */ /* 0x000fe4000ff1e0ff */
[----:B------:R-:W-:Y:S01]  /*14a0*/  @!P4 LOP3.LUT R5, RZ, R16, RZ, 0x33, !PT ;  /* 0x00000010ff05c212 */ /* 0x000fe200078e33ff */
[----:B------:R-:W-:Y:S01]  /*14b0*/  @!P6 IMAD.MOV R4, RZ, RZ, -R4 ;  /* 0x000000ffff04e224 */ /* 0x000fe200078e0a04 */
[----:B------:R-:W-:-:S02]  /*14c0*/  IADD3.X R9, R19, UR11, RZ, P0, !PT ;  /* 0x0000000b13097c10 */ /* 0x000fc400087fe4ff */
[----:B------:R-:W-:-:S03]  /*14d0*/  IADD3 R3, P0, R3, c[0x0][0x0], RZ ;  /* 0x0000000003037a10 */ /* 0x000fc60007f1e0ff */
[----:B------:R-:W-:Y:S02]  /*14e0*/  @!P1 LOP3.LUT R4, RZ, R17, RZ, 0x33, !PT ;  /* 0x00000011ff049212 */ /* 0x000fe400078e33ff */
[C---:B------:R-:W-:Y:S01]  /*14f0*/  IMAD.SHL.U32 R2, R3.reuse, 0x4, RZ ;  /* 0x0000000403027824 */ /* 0x040fe200078e00ff */
[C---:B------:R-:W-:Y:S01]  /*1500*/  ISETP.LT.U32.AND P1, PT, R3.reuse, 0x4000, PT ;  /* 0x000040000300780c */ /* 0x040fe20003f21070 */
[----:B------:R-:W-:Y:S01]  /*1510*/  IMAD.X R0, RZ, RZ, R0, P0 ;  /* 0x000000ffff007224 */ /* 0x000fe200000e0600 */
[----:B------:R0:W-:Y:S02]  /*1520*/  STG.E.128 [R8.64], R4 ;  /* 0x0000000408007986 */ /* 0x0001e4000c101d0c */
[----:B------:R-:W-:Y:S02]  /*1530*/  ISETP.GE.U32.AND P0, PT, R2, UR14, PT ;  /* 0x0000000e02007c0c */ /* 0x000fe4000bf06070 */
[----:B------:R-:W-:Y:S02]  /*1540*/  SHF.L.U64.HI R2, R3, 0x2, R0 ;  /* 0x0000000203027819 */ /* 0x000fe40000010200 */
[----:B------:R-:W-:-:S02]  /*1550*/  ISETP.LT.U32.AND.EX P1, PT, R0, RZ, PT, P1 ;  /* 0x000000ff0000720c */ /* 0x000fc40003f21110 */
[----:B------:R-:W-:-:S13]  /*1560*/  ISETP.GE.AND.EX P0, PT, R2, UR4, PT, P0 ;  /* 0x0000000402007c0c */ /* 0x000fda000bf06300 */
[----:B0-----:R-:W-:Y:S05]  /*1570*/  @!P0 BRA P1, `(.L_x_7202) ;  /* 0xfffff83000008947 */ /* 0x001fea000083ffff */
[----:B------:R-:W-:Y:S05]  /*1580*/  EXIT ;  /* 0x000000000000794d */ /* 0x000fea0003800000 */
.L_x_7203:
        /* <DEDUP_REMOVED lines=15> */
.L_x_8097:


//--------------------- .text._ZN2at6native55_GLOBAL__N__de093ff9_22_ForeachBinaryOpList_cu_a911ec4325multi_tensor_apply_kernelINS1_18TensorListMetadataILi3EEENS1_24BinaryOpListAlphaFunctorIaLi3ELi2ELi2EEEJSt7dividesIaEaEEEvT_T0_DpT1_ --------------------------
	.section	.text._ZN2at6native55_GLOBAL__N__de093ff9_22_ForeachBinaryOpList_cu_a911ec4325multi_tensor_apply_kernelINS1_18TensorListMetadataILi3EEENS1_24BinaryOpListAlphaFunctorIaLi3ELi2ELi2EEEJSt7dividesIaEaEEEvT_T0_DpT1_,"ax",@progbits
	.sectioninfo	@"SHI_REGISTERS=32"
	.align	128
.text._ZN2at6native55_GLOBAL__N__de093ff9_22_ForeachBinaryOpList_cu_a911ec4325multi_tensor_apply_kernelINS1_18TensorListMetadataILi3EEENS1_24BinaryOpListAlphaFunctorIaLi3ELi2ELi2EEEJSt7dividesIaEaEEEvT_T0_DpT1_:
        .type           _ZN2at6native55_GLOBAL__N__de093ff9_22_ForeachBinaryOpList_cu_a911ec4325multi_tensor_apply_kernelINS1_18TensorListMetadataILi3EEENS1_24BinaryOpListAlphaFunctorIaLi3ELi2ELi2EEEJSt7dividesIaEaEEEvT_T0_DpT1_,@function
        .size           _ZN2at6native55_GLOBAL__N__de093ff9_22_ForeachBinaryOpList_cu_a911ec4325multi_tensor_apply_kernelINS1_18TensorListMetadataILi3EEENS1_24BinaryOpListAlphaFunctorIaLi3ELi2ELi2EEEJSt7dividesIaEaEEEvT_T0_DpT1_,(.L_x_8098 - _ZN2at6native55_GLOBAL__N__de093ff9_22_ForeachBinaryOpList_cu_a911ec4325multi_tensor_apply_kernelINS1_18TensorListMetadataILi3EEENS1_24BinaryOpListAlphaFunctorIaLi3ELi2ELi2EEEJSt7dividesIaEaEEEvT_T0_DpT1_)
        .other          _ZN2at6native55_GLOBAL__N__de093ff9_22_ForeachBinaryOpList_cu_a911ec4325multi_tensor_apply_kernelINS1_18TensorListMetadataILi3EEENS1_24BinaryOpListAlphaFunctorIaLi3ELi2ELi2EEEJSt7dividesIaEaEEEvT_T0_DpT1_,@"STO_CUDA_ENTRY STV_DEFAULT"
_ZN2at6native55_GLOBAL__N__de093ff9_22_ForeachBinaryOpList_cu_a911ec4325multi_tensor_apply_kernelINS1_18TensorListMetadataILi3EEENS1_24BinaryOpListAlphaFunctorIaLi3ELi2ELi2EEEJSt7dividesIaEaEEEvT_T0_DpT1_:
        /* <DEDUP_REMOVED lines=33> */
.L_x_7205:
[----:B0-----:R-:W-:Y:S02]  /*0210*/  IADD3 R17, P1, R0, R10, RZ ;  /* 0x0000000a00117210 */ /* 0x001fe40007f3e0ff */
[----:B------:R-:W-:Y:S02]  /*0220*/  PRMT R9, RZ, 0x7610, R9 ;  /* 0x00007610ff097816 */ /* 0x000fe40000000009 */
[C---:B------:R-:W-:Y:S01]  /*0230*/  IADD3 R12, P3, R17.reuse, c[0x0][0x0], RZ ;  /* 0x00000000110c7a10 */ /* 0x040fe20007f7e0ff */
[----:B------:R-:W-:Y:S01]  /*0240*/  IMAD.X R19, RZ, RZ, R11, P1 ;  /* 0x000000ffff137224 */ /* 0x000fe200008e060b */
[C---:B------:R-:W-:Y:S02]  /*0250*/  ISETP.GE.U32.AND P0, PT, R17.reuse, 0x10000, PT ;  /* 0x000100001100780c */ /* 0x040fe40003f06070 */
[----:B------:R-:W-:Y:S01]  /*0260*/  ISETP.LT.U32.AND P1, PT, R17, UR14, PT ;  /* 0x0000000e11007c0c */ /* 0x000fe2000bf21070 */
[----:B------:R-:W-:Y:S01]  /*0270*/  IMAD.X R18, RZ, RZ, R19, P3 ;  /* 0x000000ffff127224 */ /* 0x000fe200018e0613 */
[----:B------:R-:W-:-:S02]  /*0280*/  ISETP.GE.U32.AND.EX P0, PT, R19, RZ, PT, P0 ;  /* 0x000000ff1300720c */ /* 0x000fc40003f06100 */
[C---:B------:R-:W-:Y:S02]  /*0290*/  ISETP.GE.U32.AND P2, PT, R12.reuse, 0x10000, PT ;  /* 0x000100000c00780c */ /* 0x040fe40003f46070 */
[----:B------:R-:W-:Y:S02]  /*02a0*/  ISETP.LT.AND.EX P0, PT, R19, UR5, !P0, P1 ;  /* 0x0000000513007c0c */ /* 0x000fe4000c701310 */
[----:B------:R-:W-:Y:S02]  /*02b0*/  ISETP.LT.U32.AND P3, PT, R12, UR14, PT ;  /* 0x0000000e0c007c0c */ /* 0x000fe4000bf61070 */
[----:B------:R-:W-:-:S04]  /*02c0*/  ISETP.GE.U32.AND.EX P1, PT, R18, RZ, PT, P2 ;  /* 0x000000ff1200720c */ /* 0x000fc80003f26120 */
[----:B------:R-:W-:-:S05]  /*02d0*/  ISETP.LT.AND.EX P1, PT, R18, UR5, !P1, P3 ;  /* 0x0000000512007c0c */ /* 0x000fca000cf21330 */
[----:B------:R-:W-:-:S04]  /*02e0*/  @P0 IADD3 R4, P2, R17, UR16, RZ ;  /* 0x0000001011040c10 */ /* 0x000fc8000ff5e0ff */
[----:B------:R-:W-:-:S04]  /*02f0*/  @P0 IADD3.X R5, R19, UR8, RZ, P2, !PT ;  /* 0x0000000813050c10 */ /* 0x000fc800097fe4ff */
[----:B------:R-:W-:Y:S01]  /*0300*/  @P1 IADD3 R14, P2, R12, UR16, RZ ;  /* 0x000000100c0e1c10 */ /* 0x000fe2000ff5e0ff */
[----:B------:R-:W2:Y:S01]  /*0310*/  @P0 LDG.E.U8 R9, [R4.64] ;  /* 0x0000000c04090981 */ /* 0x000ea2000c1e1100 */
[----:B------:R-:W-:Y:S02]  /*0320*/  PRMT R13, RZ, 0x7610, R13 ;  /* 0x00007610ff0d7816 */ /* 0x000fe4000000000d */
[----:B------:R-:W-:-:S05]  /*0330*/  @P1 IADD3.X R15, R18, UR8, RZ, P2, !PT ;  /* 0x00000008120f1c10 */ /* 0x000fca00097fe4ff */
[----:B------:R0:W3:Y:S01]  /*0340*/  @P1 LDG.E.U8 R13, [R14.64] ;  /* 0x0000000c0e0d1981 */ /* 0x0000e2000c1e1100 */
[----:B------:R-:W-:Y:S02]  /*0350*/  @P0 IADD3 R2, P2, R17, UR17, RZ ;  /* 0x0000001111020c10 */ /* 0x000fe4000ff5e0ff */
[----:B------:R-:W-:Y:S02]  /*0360*/  PRMT R23, RZ, 0x7610, R23 ;  /* 0x00007610ff177816 */ /* 0x000fe40000000017 */
[----:B------:R-:W-:-:S05]  /*0370*/  @P0 IADD3.X R3, R19, UR6, RZ, P2, !PT ;  /* 0x0000000613030c10 */ /* 0x000fca00097fe4ff */
[----:B------:R3:W4:Y:S01]  /*0380*/  @P0 LDG.E.U8 R23, [R2.64] ;  /* 0x0000000c02170981 */ /* 0x000722000c1e1100 */
[----:B------:R-:W-:Y:S02]  /*0390*/  @P1 IADD3 R6, P2, R12, UR17, RZ ;  /* 0x000000110c061c10 */ /* 0x000fe4000ff5e0ff */
[----:B------:R-:W-:Y:S02]  /*03a0*/  PRMT R21, RZ, 0x7610, R21 ;  /* 0x00007610ff157816 */ /* 0x000fe40000000015 */
[----:B------:R-:W-:-:S05]  /*03b0*/  @P1 IADD3.X R7, R18, UR6, RZ, P2, !PT ;  /* 0x0000000612071c10 */ /* 0x000fca00097fe4ff */
[----:B------:R1:W5:Y:S01]  /*03c0*/  @P1 LDG.E.U8 R21, [R6.64] ;  /* 0x0000000c06151981 */ /* 0x000362000c1e1100 */
[----:B------:R-:W-:Y:S01]  /*03d0*/  ULDC.S8 UR4, c[0x0][0xdaa] ;  /* 0x00036a8000047ab9 */ /* 0x000fe20000000200 */
[----:B0-----:R-:W-:-:S04]  /*03e0*/  LEA R15, P3, R8, R17, 0x1 ;  /* 0x00000011080f7211 */ /* 0x001fc800078608ff */
[----:B------:R-:W-:Y:S01]  /*03f0*/  ISETP.GE.U32.AND P2, PT, R15, 0x10000, PT ;  /* 0x000100000f00780c */ /* 0x000fe20003f46070 */
[----:B------:R-:W-:Y:S01]  /*0400*/  IMAD R24, R8, 0x3, RZ ;  /* 0x0000000308187824 */ /* 0x000fe200078e02ff */
[----:B--2---:R-:W-:-:S05]  /*0410*/  PRMT R4, R9, 0x9910, RZ ;  /* 0x0000991009047816 */ /* 0x004fca00000000ff */
[----:B------:R-:W-:Y:S01]  /*0420*/  IMAD R4, R4, UR4, RZ ;  /* 0x0000000404047c24 */ /* 0x000fe2000f8e02ff */
[----:B---3--:R-:W-:-:S04]  /*0430*/  PRMT R2, R13, 0x9910, RZ ;  /* 0x000099100d027816 */ /* 0x008fc800000000ff */
[----:B------:R-:W-:Y:S01]  /*0440*/  LOP3.LUT R4, R4, 0xffff, RZ, 0xc0, !PT ;  /* 0x0000ffff04047812 */ /* 0x000fe200078ec0ff */
[----:B------:R-:W-:-:S03]  /*0450*/  IMAD R2, R2, UR4, RZ ;  /* 0x0000000402027c24 */ /* 0x000fc6000f8e02ff */
[----:B------:R-:W-:Y:S02]  /*0460*/  PRMT R13, R4, 0x8880, RZ ;  /* 0x00008880040d7816 */ /* 0x000fe400000000ff */
[----:B------:R-:W-:Y:S02]  /*0470*/  LOP3.LUT R2, R2, 0xffff, RZ, 0xc0, !PT ;  /* 0x0000ffff02027812 */ /* 0x000fe400078ec0ff */
[----:B------:R-:W-:Y:S02]  /*0480*/  IABS R22, R13 ;  /* 0x0000000d00167213 */ /* 0x000fe40000000000 */
[----:B------:R-:W-:Y:S02]  /*0490*/  PRMT R14, R2, 0x8880, RZ ;  /* 0x00008880020e7816 */ /* 0x000fe400000000ff */
[----:B------:R-:W0:Y:S02]  /*04a0*/  I2F.RP R2, R22 ;  /* 0x0000001600027306 */ /* 0x000e240000209400 */
[----:B------:R-:W-:-:S06]  /*04b0*/  IABS R16, R14 ;  /* 0x0000000e00107213 */ /* 0x000fcc0000000000 */
[----:B------:R-:W2:Y:S08]  /*04c0*/  I2F.RP R20, R16 ;  /* 0x0000001000147306 */ /* 0x000eb00000209400 */
[----:B0-----:R-:W0:Y:S08]  /*04d0*/  MUFU.RCP R2, R2 ;  /* 0x0000000200027308 */ /* 0x001e300000001000 */
[----:B--2---:R-:W2:Y:S01]  /*04e0*/  MUFU.RCP R20, R20 ;  /* 0x0000001400147308 */ /* 0x004ea20000001000 */
[----:B------:R-:W-:Y:S01]  /*04f0*/  IMAD.X R9, RZ, RZ, R19, P3 ;  /* 0x000000ffff097224 */ /* 0x000fe200018e0613 */
[----:B------:R-:W-:-:S04]  /*0500*/  ISETP.LT.U32.AND P3, PT, R15, UR14, PT ;  /* 0x0000000e0f007c0c */ /* 0x000fc8000bf61070 */
[C---:B------:R-:W-:Y:S02]  /*0510*/  ISETP.GE.U32.AND.EX P2, PT, R9.reuse, RZ, PT, P2 ;  /* 0x000000ff0900720c */ /* 0x040fe40003f46120 */
[----:B0-----:R-:W-:Y:S02]  /*0520*/  IADD3 R4, R2, 0xffffffe, RZ ;  /* 0x0ffffffe02047810 */ /* 0x001fe40007ffe0ff */
[----:B------:R-:W-:Y:S02]  /*0530*/  ISETP.LT.AND.EX P2, PT, R9, UR5, !P2, P3 ;  /* 0x0000000509007c0c */ /* 0x000fe4000d741330 */
[----:B------:R-:W0:Y:S01]  /*0540*/  F2I.FTZ.U32.TRUNC.NTZ R5, R4 ;  /* 0x0000000400057305 */ /* 0x000e22000021f000 */
[----:B--2---:R-:W-:-:S07]  /*0550*/  IADD3 R3, R20, 0xffffffe, RZ ;  /* 0x0ffffffe14037810 */ /* 0x004fce0007ffe0ff */
[----:B------:R-:W2:Y:S03]  /*0560*/  F2I.FTZ.U32.TRUNC.NTZ R3, R3 ;  /* 0x0000000300037305 */ /* 0x000ea6000021f000 */
[----:B-1----:R-:W-:Y:S02]  /*0570*/  @P2 IADD3 R6, P3, R15, UR16, RZ ;  /* 0x000000100f062c10 */ /* 0x002fe4000ff7e0ff */
[----:B------:R-:W-:Y:S01]  /*0580*/  PRMT R20, RZ, 0x7610, R20 ;  /* 0x00007610ff147816 */ /* 0x000fe20000000014 */
[----:B0-----:R-:W-:Y:S01]  /*0590*/  IMAD.MOV R25, RZ, RZ, -R5 ;  /* 0x000000ffff197224 */ /* 0x001fe200078e0a05 */
[----:B------:R-:W-:Y:S01]  /*05a0*/  @P2 IADD3.X R7, R9, UR8, RZ, P3, !PT ;  /* 0x0000000809072c10 */ /* 0x000fe20009ffe4ff */
[----:B------:R-:W-:Y:S02]  /*05b0*/  IMAD.MOV.U32 R4, RZ, RZ, RZ ;  /* 0x000000ffff047224 */ /* 0x000fe400078e00ff */
[----:B------:R-:W-:Y:S01]  /*05c0*/  IMAD R25, R25, R22, RZ ;  /* 0x0000001619197224 */ /* 0x000fe200078e02ff */
[----:B----4-:R-:W-:Y:S01]  /*05d0*/  LOP3.LUT R23, R23, 0xffff, RZ, 0xc0, !PT ;  /* 0x0000ffff17177812 */ /* 0x010fe200078ec0ff */
[----:B------:R0:W3:Y:S01]  /*05e0*/  @P2 LDG.E.U8 R20, [R6.64] ;  /* 0x0000000c06142981 */ /* 0x0000e2000c1e1100 */
[----:B--2---:R-:W-:-:S02]  /*05f0*/  IMAD.MOV R27, RZ, RZ, -R3 ;  /* 0x000000ffff1b7224 */ /* 0x004fc400078e0a03 */
[----:B------:R-:W-:-:S04]  /*0600*/  IMAD.HI.U32 R25, R5, R25, R4 ;  /* 0x0000001905197227 */ /* 0x000fc800078e0004 */
[----:B------:R-:W-:Y:S01]  /*0610*/  IMAD R5, R27, R16, RZ ;  /* 0x000000101b057224 */ /* 0x000fe200078e02ff */
[----:B0-----:R-:W-:Y:S01]  /*0620*/  IADD3 R7, P4, R24, R17, RZ ;  /* 0x0000001118077210 */ /* 0x001fe20007f9e0ff */
[----:B------:R-:W-:Y:S01]  /*0630*/  IMAD.MOV.U32 R2, RZ, RZ, RZ ;  /* 0x000000ffff027224 */ /* 0x000fe200078e00ff */
[----:B------:R-:W-:-:S03]  /*0640*/  PRMT R24, R23, 0x8880, RZ ;  /* 0x0000888017187816 */ /* 0x000fc600000000ff */
[----:B------:R-:W-:Y:S01]  /*0650*/  IMAD.HI.U32 R26, R3, R5, R2 ;  /* 0x00000005031a7227 */ /* 0x000fe200078e0002 */
[----:B------:R-:W-:Y:S02]  /*0660*/  IABS R2, R24 ;  /* 0x0000001800027213 */ /* 0x000fe40000000000 */
[----:B------:R-:W-:Y:S02]  /*0670*/  IABS R3, R13 ;  /* 0x0000000d00037213 */ /* 0x000fe40000000000 */
[----:B------:R-:W-:Y:S01]  /*0680*/  @P2 IADD3 R4, P3, R15, UR17, RZ ;  /* 0x000000110f042c10 */ /* 0x000fe2000ff7e0ff */
[----:B------:R-:W-:-:S04]  /*0690*/  IMAD.HI.U32 R25, R25, R2, RZ ;  /* 0x0000000219197227 */ /* 0x000fc800078e00ff */
[----:B------:R-:W-:Y:S01]  /*06a0*/  IMAD.MOV R27, RZ, RZ, -R3 ;  /* 0x000000ffff1b7224 */ /* 0x000fe200078e0a03 */
[----:B------:R-:W-:Y:S01]  /*06b0*/  @P2 IADD3.X R5, R9, UR6, RZ, P3, !PT ;  /* 0x0000000609052c10 */ /* 0x000fe20009ffe4ff */
[----:B------:R-:W-:Y:S01]  /*06c0*/  IMAD.X R23, RZ, RZ, R19, P4 ;  /* 0x000000ffff177224 */ /* 0x000fe200020e0613 */
[----:B------:R-:W-:Y:S01]  /*06d0*/  ISETP.GE.U32.AND P3, PT, R7, 0x10000, PT ;  /* 0x000100000700780c */ /* 0x000fe20003f66070 */
[----:B------:R-:W-:Y:S01]  /*06e0*/  IMAD R27, R25, R27, R2 ;  /* 0x0000001b191b7224 */ /* 0x000fe200078e0202 */
[----:B------:R-:W-:Y:S02]  /*06f0*/  ISETP.LT.U32.AND P4, PT, R7, UR14, PT ;  /* 0x0000000e07007c0c */ /* 0x000fe4000bf81070 */
[C---:B------:R-:W-:Y:S02]  /*0700*/  ISETP.GE.U32.AND.EX P3, PT, R23.reuse, RZ, PT, P3 ;  /* 0x000000ff1700720c */ /* 0x040fe40003f66130 */
[----:B------:R-:W-:Y:S02]  /*0710*/  ISETP.GT.U32.AND P5, PT, R22, R27, PT ;  /* 0x0000001b1600720c */ /* 0x000fe40003fa4070 */
[----:B------:R-:W-:-:S02]  /*0720*/  ISETP.LT.AND.EX P3, PT, R23, UR5, !P3, P4 ;  /* 0x0000000517007c0c */ /* 0x000fc4000df61340 */
[----:B------:R-:W-:Y:S02]  /*0730*/  PRMT R6, RZ, 0x7610, R6 ;  /* 0x00007610ff067816 */ /* 0x000fe40000000006 */
[----:B-----5:R-:W-:-:S04]  /*0740*/  LOP3.LUT R21, R21, 0xffff, RZ, 0xc0, !PT ;  /* 0x0000ffff15157812 */ /* 0x020fc800078ec0ff */
[----:B------:R-:W-:Y:S01]  /*0750*/  PRMT R21, R21, 0x8880, RZ ;  /* 0x0000888015157816 */ /* 0x000fe200000000ff */
[----:B------:R0:W2:Y:S02]  /*0760*/  @P2 LDG.E.U8 R6, [R4.64] ;  /* 0x0000000c04062981 */ /* 0x0000a4000c1e1100 */
[----:B------:R-:W-:Y:S02]  /*0770*/  @!P5 IMAD.IADD R27, R27, 0x1, -R22 ;  /* 0x000000011b1bd824 */ /* 0x000fe400078e0a16 */
[----:B------:R-:W-:-:S03]  /*0780*/  @P3 IADD3 R2, P4, R7, UR17, RZ ;  /* 0x0000001107023c10 */ /* 0x000fc6000ff9e0ff */
[----:B------:R-:W-:Y:S02]  /*0790*/  ISETP.GE.U32.AND P6, PT, R27, R22, PT ;  /* 0x000000161b00720c */ /* 0x000fe40003fc6070 */
[----:B------:R-:W-:Y:S02]  /*07a0*/  IABS R27, R21 ;  /* 0x00000015001b7213 */ /* 0x000fe40000000000 */
[----:B0-----:R-:W-:Y:S02]  /*07b0*/  IABS R5, R14 ;  /* 0x0000000e00057213 */ /* 0x001fe40000000000 */
[----:B------:R-:W-:Y:S02]  /*07c0*/  PRMT R4, RZ, 0x7610, R4 ;  /* 0x00007610ff047816 */ /* 0x000fe40000000004 */
[----:B------:R-:W-:Y:S01]  /*07d0*/  @P3 IADD3.X R3, R23, UR6, RZ, P4, !PT ;  /* 0x0000000617033c10 */ /* 0x000fe2000a7fe4ff */
[----:B------:R-:W-:Y:S02]  /*07e0*/  IMAD.MOV R22, RZ, RZ, -R5 ;  /* 0x000000ffff167224 */ /* 0x000fe400078e0a05 */
[----:B------:R-:W-:-:S02]  /*07f0*/  IMAD.HI.U32 R5, R26, R27, RZ ;  /* 0x0000001b1a057227 */ /* 0x000fc400078e00ff */
[----:B------:R0:W4:Y:S02]  /*0800*/  @P3 LDG.E.U8 R4, [R2.64] ;  /* 0x0000000c02043981 */ /* 0x000124000c1e1100 */
[----:B------:R-:W-:Y:S01]  /*0810*/  IMAD R27, R5, R22, R27 ;  /* 0x00000016051b7224 */ /* 0x000fe200078e021b */
[----:B------:R-:W-:Y:S02]  /*0820*/  PRMT R22, RZ, 0x7610, R22 ;  /* 0x00007610ff167816 */ /* 0x000fe40000000016 */
[----:B0-----:R-:W-:-:S04]  /*0830*/  @P3 IADD3 R2, P4, R7, UR16, RZ ;  /* 0x0000001007023c10 */ /* 0x001fc8000ff9e0ff */
[----:B------:R-:W-:-:S05]  /*0840*/  @P3 IADD3.X R3, R23, UR8, RZ, P4, !PT ;  /* 0x0000000817033c10 */ /* 0x000fca000a7fe4ff */
[----:B------:R0:W5:Y:S01]  /*0850*/  @P3 LDG.E.U8 R22, [R2.64] ;  /* 0x0000000c02163981 */ /* 0x000162000c1e1100 */
[----:B------:R-:W-:Y:S02]  /*0860*/  ISETP.GT.U32.AND P4, PT, R16, R27, PT ;  /* 0x0000001b1000720c */ /* 0x000fe40003f84070 */
[----:B------:R-:W-:-:S11]  /*0870*/  @!P5 IADD3 R25, R25, 0x1, RZ ;  /* 0x000000011919d810 */ /* 0x000fd60007ffe0ff */
[----:B------:R-:W-:-:S05]  /*0880*/  @!P4 IMAD.IADD R27, R27, 0x1, -R16 ;  /* 0x000000011b1bc824 */ /* 0x000fca00078e0a10 */
[----:B------:R-:W-:Y:S02]  /*0890*/  ISETP.GE.U32.AND P5, PT, R27, R16, PT ;  /* 0x000000101b00720c */ /* 0x000fe40003fa6070 */
[----:B------:R-:W-:Y:S02]  /*08a0*/  LOP3.LUT R24, R24, R13, RZ, 0x3c, !PT ;  /* 0x0000000d18187212 */ /* 0x000fe400078e3cff */
[----:B------:R-:W-:Y:S02]  /*08b0*/  @P6 IADD3 R25, R25, 0x1, RZ ;  /* 0x0000000119196810 */ /* 0x000fe40007ffe0ff */
[----:B------:R-:W-:Y:S02]  /*08c0*/  ISETP.GE.AND P6, PT, R24, RZ, PT ;  /* 0x000000ff1800720c */ /* 0x000fe40003fc6270 */
[----:B------:R-:W-:Y:S02]  /*08d0*/  @!P4 IADD3 R5, R5, 0x1, RZ ;  /* 0x000000010505c810 */ /* 0x000fe40007ffe0ff */
[----:B------:R-:W-:-:S02]  /*08e0*/  ISETP.NE.AND P4, PT, R13, RZ, PT ;  /* 0x000000ff0d00720c */ /* 0x000fc40003f85270 */
[----:B------:R-:W-:-:S07]  /*08f0*/  LOP3.LUT R21, R21, R14, RZ, 0x3c, !PT ;  /* 0x0000000e15157212 */ /* 0x000fce00078e3cff */
[----:B------:R-:W-:Y:S01]  /*0900*/  @!P6 IMAD.MOV R25, RZ, RZ, -R25 ;  /* 0x000000ffff19e224 */ /* 0x000fe200078e0a19 */
[----:B------:R-:W-:-:S03]  /*0910*/  ISETP.GE.AND P6, PT, R21, RZ, PT ;  /* 0x000000ff1500720c */ /* 0x000fc60003fc6270 */
[----:B------:R-:W-:Y:S02]  /*0920*/  @!P4 LOP3.LUT R25, RZ, R13, RZ, 0x33, !PT ;  /* 0x0000000dff19c212 */ /* 0x000fe400078e33ff */
[----:B------:R-:W-:Y:S02]  /*0930*/  @P5 IADD3 R5, R5, 0x1, RZ ;  /* 0x0000000105055810 */ /* 0x000fe40007ffe0ff */
[----:B------:R-:W-:-:S06]  /*0940*/  ISETP.NE.AND P5, PT, R14, RZ, PT ;  /* 0x000000ff0e00720c */ /* 0x000fcc0003fa5270 */
[----:B------:R-:W-:-:S07]  /*0950*/  @!P6 IMAD.MOV R5, RZ, RZ, -R5 ;  /* 0x000000ffff05e224 */ /* 0x000fce00078e0a05 */
[----:B------:R-:W-:Y:S02]  /*0960*/  @!P5 LOP3.LUT R5, RZ, R14, RZ, 0x33, !PT ;  /* 0x0000000eff05d212 */ /* 0x000fe400078e33ff */
[----:B---3--:R-:W-:-:S05]  /*0970*/  PRMT R20, R20, 0x9910, RZ ;  /* 0x0000991014147816 */ /* 0x008fca00000000ff */
[----:B------:R-:W-:-:S05]  /*0980*/  IMAD R20, R20, UR4, RZ ;  /* 0x0000000414147c24 */ /* 0x000fca000f8e02ff */
[----:B------:R-:W-:-:S04]  /*0990*/  LOP3.LUT R20, R20, 0xffff, RZ, 0xc0, !PT ;  /* 0x0000ffff14147812 */ /* 0x000fc800078ec0ff */
[----:B------:R-:W-:-:S04]  /*09a0*/  PRMT R20, R20, 0x8880, RZ ;  /* 0x0000888014147816 */ /* 0x000fc800000000ff */
[----:B------:R-:W-:-:S04]  /*09b0*/  IABS R26, R20 ;  /* 0x00000014001a7213 */ /* 0x000fc80000000000 */
[----:B------:R-:W1:Y:S08]  /*09c0*/  I2F.RP R28, R26 ;  /* 0x0000001a001c7306 */ /* 0x000e700000209400 */
[----:B-1----:R-:W0:Y:S02]  /*09d0*/  MUFU.RCP R28, R28 ;  /* 0x0000001c001c7308 */ /* 0x002e240000001000 */
[----:B0-----:R-:W-:-:S02]  /*09e0*/  IADD3 R2, R28, 0xffffffe, RZ ;  /* 0x0ffffffe1c027810 */ /* 0x001fc40007ffe0ff */
[----:B-----5:R-:W-:-:S05]  /*09f0*/  PRMT R16, R22, 0x9910, RZ ;  /* 0x0000991016107816 */ /* 0x020fca00000000ff */
[----:B------:R-:W-:-:S05]  /*0a00*/  IMAD R16, R16, UR4, RZ ;  /* 0x0000000410107c24 */ /* 0x000fca000f8e02ff */
[----:B------:R-:W-:-:S04]  /*0a10*/  LOP3.LUT R16, R16, 0xffff, RZ, 0xc0, !PT ;  /* 0x0000ffff10107812 */ /* 0x000fc800078ec0ff */
[----:B------:R-:W-:-:S04]  /*0a20*/  PRMT R16, R16, 0x8880, RZ ;  /* 0x0000888010107816 */ /* 0x000fc800000000ff */
[----:B------:R-:W-:-:S04]  /*0a30*/  IABS R22, R16 ;  /* 0x0000001000167213 */ /* 0x000fc80000000000 */
[----:B------:R-:W0:Y:S08]  /*0a40*/  I2F.RP R24, R22 ;  /* 0x0000001600187306 */ /* 0x000e300000209400 */
[----:B------:R1:W3:Y:S08]  /*0a50*/  F2I.FTZ.U32.TRUNC.NTZ R3, R2 ;  /* 0x0000000200037305 */ /* 0x0002f0000021f000 */
[----:B0-----:R-:W0:Y:S01]  /*0a60*/  MUFU.RCP R24, R24 ;  /* 0x0000001800187308 */ /* 0x001e220000001000 */
[----:B-1----:R-:W-:-:S02]  /*0a70*/  IMAD.MOV.U32 R2, RZ, RZ, RZ ;  /* 0x000000ffff027224 */ /* 0x002fc400078e00ff */
[----:B---3--:R-:W-:-:S04]  /*0a80*/  IMAD.MOV R27, RZ, RZ, -R3 ;  /* 0x000000ffff1b7224 */ /* 0x008fc800078e0a03 */
[----:B------:R-:W-:-:S04]  /*0a90*/  IMAD R27, R27, R26, RZ ;  /* 0x0000001a1b1b7224 */ /* 0x000fc800078e02ff */
[----:B------:R-:W-:Y:S01]  /*0aa0*/  IMAD.HI.U32 R2, R3, R27, R2 ;  /* 0x0000001b03027227 */ /* 0x000fe200078e0002 */
[----:B0-----:R-:W-:-:S06]  /*0ab0*/  IADD3 R3, R24, 0xffffffe, RZ ;  /* 0x0ffffffe18037810 */ /* 0x001fcc0007ffe0ff */
[----:B------:R-:W0:Y:S01]  /*0ac0*/  F2I.FTZ.U32.TRUNC.NTZ R3, R3 ;  /* 0x0000000300037305 */ /* 0x000e22000021f000 */
[----:B--2---:R-:W-:-:S04]  /*0ad0*/  LOP3.LUT R6, R6, 0xffff, RZ, 0xc0, !PT ;  /* 0x0000ffff06067812 */ /* 0x004fc800078ec0ff */
[----:B------:R-:W-:Y:S02]  /*0ae0*/  PRMT R21, R6, 0x8880, RZ ;  /* 0x0000888006157816 */ /* 0x000fe400000000ff */
[----:B------:R-:W-:Y:S02]  /*0af0*/  IABS R6, R20 ;  /* 0x0000001400067213 */ /* 0x000fe40000000000 */
[----:B------:R-:W-:-:S03]  /*0b00*/  IABS R27, R21 ;  /* 0x00000015001b7213 */ /* 0x000fc60000000000 */
[----:B------:R-:W-:Y:S02]  /*0b10*/  IMAD.MOV R13, RZ, RZ, -R6 ;  /* 0x000000ffff0d7224 */ /* 0x000fe400078e0a06 */
[----:B0-----:R-:W-:Y:S02]  /*0b20*/  IMAD.MOV R29, RZ, RZ, -R3 ;  /* 0x000000ffff1d7224 */ /* 0x001fe400078e0a03 */
[----:B------:R-:W-:Y:S01]  /*0b30*/  IMAD.HI.U32 R6, R2, R27, RZ ;  /* 0x0000001b02067227 */ /* 0x000fe200078e00ff */
[----:B----4-:R-:W-:-:S03]  /*0b40*/  LOP3.LUT R4, R4, 0xffff, RZ, 0xc0, !PT ;  /* 0x0000ffff04047812 */ /* 0x010fc600078ec0ff */
[----:B------:R-:W-:Y:S02]  /*0b50*/  IMAD R29, R29, R22, RZ ;  /* 0x000000161d1d7224 */ /* 0x000fe400078e02ff */
[----:B------:R-:W-:Y:S02]  /*0b60*/  IMAD.MOV.U32 R2, RZ, RZ, RZ ;  /* 0x000000ffff027224 */ /* 0x000fe400078e00ff */
[----:B------:R-:W-:Y:S02]  /*0b70*/  IMAD R27, R6, R13, R27 ;  /* 0x0000000d061b7224 */ /* 0x000fe400078e021b */
[----:B------:R-:W-:Y:S01]  /*0b80*/  IMAD.HI.U32 R2, R3, R29, R2 ;  /* 0x0000001d03027227 */ /* 0x000fe200078e0002 */
[----:B------:R-:W-:Y:S02]  /*0b90*/  PRMT R29, R4, 0x8880, RZ ;  /* 0x00008880041d7816 */ /* 0x000fe400000000ff */
[----:B------:R-:W-:Y:S02]  /*0ba0*/  IABS R4, R16 ;  /* 0x0000001000047213 */ /* 0x000fe40000000000 */
[----:B------:R-:W-:-:S02]  /*0bb0*/  IABS R3, R29 ;  /* 0x0000001d00037213 */ /* 0x000fc40000000000 */
[----:B------:R-:W-:Y:S01]  /*0bc0*/  ISETP.GT.U32.AND P6, PT, R26, R27, PT ;  /* 0x0000001b1a00720c */ /* 0x000fe20003fc4070 */
[----:B------:R-:W-:Y:S02]  /*0bd0*/  IMAD.MOV R13, RZ, RZ, -R4 ;  /* 0x000000ffff0d7224 */ /* 0x000fe400078e0a04 */
[----:B------:R-:W-:Y:S01]  /*0be0*/  IMAD.HI.U32 R4, R2, R3, RZ ;  /* 0x0000000302047227 */ /* 0x000fe200078e00ff */
[----:B------:R-:W-:-:S03]  /*0bf0*/  @P0 IADD3 R2, P4, R17, UR15, RZ ;  /* 0x0000000f11020c10 */ /* 0x000fc6000ff9e0ff */
[----:B------:R-:W-:Y:S01]  /*0c00*/  IMAD R17, R4, R13, R3 ;  /* 0x0000000d04117224 */ /* 0x000fe200078e0203 */
[----:B------:R-:W-:Y:S02]  /*0c10*/  @P0 IADD3.X R3, R19, UR10, RZ, P4, !PT ;  /* 0x0000000a13030c10 */ /* 0x000fe4000a7fe4ff */
[----:B------:R-:W-:Y:S02]  /*0c20*/  @P1 IADD3 R12, P4, R12, UR15, RZ ;  /* 0x0000000f0c0c1c10 */ /* 0x000fe4000ff9e0ff */
[----:B------:R-:W-:Y:S01]  /*0c30*/  ISETP.GT.U32.AND P5, PT, R22, R17, PT ;  /* 0x000000111600720c */ /* 0x000fe20003fa4070 */
[----:B------:R-:W-:Y:S01]  /*0c40*/  @!P6 IMAD.IADD R27, R27, 0x1, -R26 ;  /* 0x000000011b1be824 */ /* 0x000fe200078e0a1a */
[----:B------:R-:W-:-:S04]  /*0c50*/  @P1 IADD3.X R13, R18, UR10, RZ, P4, !PT ;  /* 0x0000000a120d1c10 */ /* 0x000fc8000a7fe4ff */
[----:B------:R-:W-:Y:S02]  /*0c60*/  ISETP.GE.U32.AND P4, PT, R27, R26, PT ;  /* 0x0000001a1b00720c */ /* 0x000fe40003f86070 */
[----:B------:R-:W-:Y:S02]  /*0c70*/  LOP3.LUT R21, R21, R20, RZ, 0x3c, !PT ;  /* 0x0000001415157212 */ /* 0x000fe400078e3cff */
[----:B------:R-:W-:-:S03]  /*0c80*/  @!P6 IADD3 R6, R6, 0x1, RZ ;  /* 0x000000010606e810 */ /* 0x000fc60007ffe0ff */
[----:B------:R-:W-:Y:S01]  /*0c90*/  @!P5 IMAD.IADD R17, R17, 0x1, -R22 ;  /* 0x000000011111d824 */ /* 0x000fe200078e0a16 */
[----:B------:R-:W-:Y:S02]  /*0ca0*/  ISETP.GE.AND P6, PT, R21, RZ, PT ;  /* 0x000000ff1500720c */ /* 0x000fe40003fc6270 */
[----:B------:R-:W-:-:S03]  /*0cb0*/  LOP3.LUT R29, R29, R16, RZ, 0x3c, !PT ;  /* 0x000000101d1d7212 */ /* 0x000fc600078e3cff */
[----:B------:R-:W-:Y:S02]  /*0cc0*/  @P4 IADD3 R6, R6, 0x1, RZ ;  /* 0x0000000106064810 */ /* 0x000fe40007ffe0ff */
[----:B------:R-:W-:Y:S02]  /*0cd0*/  ISETP.GE.U32.AND P4, PT, R17, R22, PT ;  /* 0x000000161100720c */ /* 0x000fe40003f86070 */
[----:B------:R-:W-:Y:S02]  /*0ce0*/  @!P5 IADD3 R4, R4, 0x1, RZ ;  /* 0x000000010404d810 */ /* 0x000fe40007ffe0ff */
[----:B------:R-:W-:Y:S01]  /*0cf0*/  ISETP.GE.AND P5, PT, R29, RZ, PT ;  /* 0x000000ff1d00720c */ /* 0x000fe20003fa6270 */
[----:B------:R-:W-:-:S04]  /*0d00*/  IMAD.MOV.U32 R17, RZ, RZ, R6 ;  /* 0x000000ffff117224 */ /* 0x000fc800078e0006 */
[----:B------:R-:W-:Y:S01]  /*0d10*/  @!P6 IMAD.MOV R17, RZ, RZ, -R17 ;  /* 0x000000ffff11e224 */ /* 0x000fe200078e0a11 */
[----:B------:R-:W-:-:S03]  /*0d20*/  ISETP.NE.AND P6, PT, R20, RZ, PT ;  /* 0x000000ff1400720c */ /* 0x000fc60003fc5270 */
[----:B------:R-:W-:Y:S02]  /*0d30*/  @P4 IADD3 R4, R4, 0x1, RZ ;  /* 0x0000000104044810 */ /* 0x000fe40007ffe0ff */
[----:B------:R-:W-:-:S03]  /*0d40*/  ISETP.NE.AND P4, PT, R16, RZ, PT ;  /* 0x000000ff1000720c */ /* 0x000fc60003f85270 */
[----:B------:R-:W-:Y:S01]  /*0d50*/  @!P5 IMAD.MOV R4, RZ, RZ, -R4 ;  /* 0x000000ffff04d224 */ /* 0x000fe200078e0a04 */
[----:B------:R-:W-:Y:S01]  /*0d60*/  @P2 IADD3 R6, P5, R15, UR15, RZ ;  /* 0x0000000f0f062c10 */ /* 0x000fe2000ffbe0ff */
[----:B------:R0:W-:Y:S01]  /*0d70*/  @P0 STG.E.U8 [R2.64], R25 ;  /* 0x0000001902000986 */ /* 0x0001e2000c10110c */
[----:B------:R-:W-:Y:S02]  /*0d80*/  @P3 IADD3 R14, P0, R7, UR15, RZ ;  /* 0x0000000f070e3c10 */ /* 0x000fe4000ff1e0ff */
[----:B------:R-:W-:Y:S01]  /*0d90*/  @P2 IADD3.X R7, R9, UR10, RZ, P5, !PT ;  /* 0x0000000a09072c10 */ /* 0x000fe2000affe4ff */
[----:B------:R-:W-:Y:S01]  /*0da0*/  IMAD.MOV.U32 R9, RZ, RZ, c[0x0][0x0] ;  /* 0x00000000ff097624 */ /* 0x000fe200078e00ff */
[----:B------:R-:W-:Y:S02]  /*0db0*/  @!P6 LOP3.LUT R17, RZ, R20, RZ, 0x33, !PT ;  /* 0x00000014ff11e212 */ /* 0x000fe400078e33ff */
[----:B------:R-:W-:Y:S01]  /*0dc0*/  @P3 IADD3.X R15, R23, UR10, RZ, P0, !PT ;  /* 0x0000000a170f3c10 */ /* 0x000fe200087fe4ff */
[----:B------:R-:W-:Y:S01]  /*0dd0*/  IMAD.WIDE.U32 R10, R9, 0x4, R10 ;  /* 0x00000004090a7825 */ /* 0x000fe200078e000a */
[----:B------:R-:W-:Y:S01]  /*0de0*/  @!P4 LOP3.LUT R4, RZ, R16, RZ, 0x33, !PT ;  /* 0x00000010ff04c212 */ /* 0x000fe200078e33ff */
        /* <DEDUP_REMOVED lines=9> */
.L_x_7204:
[----:B------:R-:W0:Y:S02]  /*0e80*/  S2R R9, SR_TID.X ;  /* 0x0000000000097919 */ /* 0x000e240000002100 */
[----:B0-----:R-:W-:-:S05]  /*0e90*/  IMAD.WIDE.U32 R2, R9, 0x4, RZ ;  /* 0x0000000409027825 */ /* 0x001fca00078e00ff */
[----:B------:R-:W-:-:S04]  /*0ea0*/  ISETP.GE.U32.AND P0, PT, R2, UR14, PT ;  /* 0x0000000e02007c0c */ /* 0x000fc8000bf06070 */
[----:B------:R-:W-:-:S04]  /*0eb0*/  ISETP.GE.AND.EX P0, PT, R3, UR5, PT, P0 ;  /* 0x0000000503007c0c */ /* 0x000fc8000bf06300 */
[----:B------:R-:W-:-:S13]  /*0ec0*/  ISETP.GT.U32.OR P0, PT, R9, 0x3fff, P0 ;  /* 0x00003fff0900780c */ /* 0x000fda0000704470 */
[----:B------:R-:W-:Y:S05]  /*0ed0*/  @P0 EXIT ;  /* 0x000000000000094d */ /* 0x000fea0003800000 */
[----:B------:R-:W-:-:S04]  /*0ee0*/  IMAD.MOV.U32 R8, RZ, RZ, RZ ;  /* 0x000000ffff087224 */ /* 0x000fc800078e00ff */
.L_x_7206:
        /* <DEDUP_REMOVED lines=8> */
[----:B------:R-:W-:Y:S01]  /*0f70*/  ULDC.S8 UR4, c[0x0][0xdaa] ;  /* 0x00036a8000047ab9 */ /* 0x000fe20000000200 */
[C---:B--2---:R-:W-:Y:S02]  /*0f80*/  LOP3.LUT R6, R0.reuse, 0xff, RZ, 0xc0, !PT ;  /* 0x000000ff00067812 */ /* 0x044fe400078ec0ff */
[----:B------:R-:W-:-:S03]  /*0f90*/  PRMT R7, R0, 0x7771, RZ ;  /* 0x0000777100077816 */ /* 0x000fc600000000ff */
[----:B------:R-:W-:Y:S01]  /*0fa0*/  IMAD R6, R6, UR4, RZ ;  /* 0x0000000406067c24 */ /* 0x000fe2000f8e02ff */
[----:B------:R-:W-:Y:S02]  /*0fb0*/  PRMT R4, R7, 0x9910, RZ ;  /* 0x0000991007047816 */ /* 0x000fe400000000ff */
[----:B------:R-:W-:Y:S02]  /*0fc0*/  PRMT R7, R0, 0x7772, RZ ;  /* 0x0000777200077816 */ /* 0x000fe400000000ff */
[----:B------:R-:W-:Y:S01]  /*0fd0*/  LOP3.LUT R6, R6, 0xffff, RZ, 0xc0, !PT ;  /* 0x0000ffff06067812 */ /* 0x000fe200078ec0ff */
[----:B0-----:R-:W-:Y:S01]  /*0fe0*/  IMAD R2, R4, UR4, RZ ;  /* 0x0000000404027c24 */ /* 0x001fe2000f8e02ff */
[----:B------:R-:W-:Y:S02]  /*0ff0*/  PRMT R3, R7, 0x9910, RZ ;  /* 0x0000991007037816 */ /* 0x000fe400000000ff */
[----:B------:R-:W-:Y:S02]  /*1000*/  PRMT R11, R6, 0x8880, RZ ;  /* 0x00008880060b7816 */ /* 0x000fe400000000ff */
[----:B------:R-:W-:Y:S01]  /*1010*/  LOP3.LUT R2, R2, 0xffff, RZ, 0xc0, !PT ;  /* 0x0000ffff02027812 */ /* 0x000fe200078ec0ff */
[----:B------:R-:W-:Y:S01]  /*1020*/  IMAD R3, R3, UR4, RZ ;  /* 0x0000000403037c24 */ /* 0x000fe2000f8e02ff */
[----:B------:R-:W-:-:S02]  /*1030*/  IABS R16, R11 ;  /* 0x0000000b00107213 */ /* 0x000fc40000000000 */
[----:B------:R-:W-:Y:S02]  /*1040*/  PRMT R10, R2, 0x8880, RZ ;  /* 0x00008880020a7816 */ /* 0x000fe400000000ff */
[----:B------:R-:W0:Y:S01]  /*1050*/  I2F.RP R4, R16 ;  /* 0x0000001000047306 */ /* 0x000e220000209400 */
[----:B------:R-:W-:Y:S02]  /*1060*/  LOP3.LUT R3, R3, 0xffff, RZ, 0xc0, !PT ;  /* 0x0000ffff03037812 */ /* 0x000fe400078ec0ff */
[----:B------:R-:W-:Y:S02]  /*1070*/  IABS R17, R10 ;  /* 0x0000000a00117213 */ /* 0x000fe40000000000 */
[----:B------:R-:W-:Y:S02]  /*1080*/  PRMT R14, R3, 0x8880, RZ ;  /* 0x00008880030e7816 */ /* 0x000fe400000000ff */
[----:B------:R-:W-:Y:S01]  /*1090*/  PRMT R0, R0, 0x7773, RZ ;  /* 0x0000777300007816 */ /* 0x000fe200000000ff */
[----:B------:R-:W1:Y:S01]  /*10a0*/  I2F.RP R6, R17 ;  /* 0x0000001100067306 */ /* 0x000e620000209400 */
[----:B------:R-:W-:-:S02]  /*10b0*/  IABS R18, R14 ;  /* 0x0000000e00127213 */ /* 0x000fc40000000000 */
[----:B------:R-:W-:Y:S02]  /*10c0*/  PRMT R0, R0, 0x9910, RZ ;  /* 0x0000991000007816 */ /* 0x000fe400000000ff */
[----:B---3--:R-:W-:-:S03]  /*10d0*/  PRMT R20, R15, 0x8880, RZ ;  /* 0x000088800f147816 */ /* 0x008fc600000000ff */
[----:B0-----:R-:W0:Y:S01]  /*10e0*/  MUFU.RCP R4, R4 ;  /* 0x0000000400047308 */ /* 0x001e220000001000 */
[----:B------:R-:W-:-:S05]  /*10f0*/  IMAD R0, R0, UR4, RZ ;  /* 0x0000000400007c24 */ /* 0x000fca000f8e02ff */
[----:B------:R-:W-:Y:S02]  /*1100*/  LOP3.LUT R0, R0, 0xffff, RZ, 0xc0, !PT ;  /* 0x0000ffff00007812 */ /* 0x000fe400078ec0ff */
[----:B------:R-:W2:Y:S02]  /*1110*/  I2F.RP R7, R18 ;  /* 0x0000001200077306 */ /* 0x000ea40000209400 */
[----:B------:R-:W-:-:S04]  /*1120*/  PRMT R0, R0, 0x8880, RZ ;  /* 0x0000888000007816 */ /* 0x000fc800000000ff */
[----:B------:R-:W-:Y:S02]  /*1130*/  IABS R13, R0 ;  /* 0x00000000000d7213 */ /* 0x000fe40000000000 */
[----:B-1----:R-:W1:Y:S01]  /*1140*/  MUFU.RCP R6, R6 ;  /* 0x0000000600067308 */ /* 0x002e620000001000 */
[----:B0-----:R-:W-:-:S07]  /*1150*/  IADD3 R2, R4, 0xffffffe, RZ ;  /* 0x0ffffffe04027810 */ /* 0x001fce0007ffe0ff */
[----:B------:R0:W3:Y:S08]  /*1160*/  F2I.FTZ.U32.TRUNC.NTZ R3, R2 ;  /* 0x0000000200037305 */ /* 0x0000f0000021f000 */
[----:B--2---:R-:W2:Y:S01]  /*1170*/  MUFU.RCP R7, R7 ;  /* 0x0000000700077308 */ /* 0x004ea20000001000 */
[----:B-1----:R-:W-:Y:S01]  /*1180*/  IADD3 R5, R6, 0xffffffe, RZ ;  /* 0x0ffffffe06057810 */ /* 0x002fe20007ffe0ff */
[----:B0-----:R-:W-:-:S06]  /*1190*/  IMAD.MOV.U32 R2, RZ, RZ, RZ ;  /* 0x000000ffff027224 */ /* 0x001fcc00078e00ff */
[----:B------:R-:W0:Y:S01]  /*11a0*/  I2F.RP R4, R13 ;  /* 0x0000000d00047306 */ /* 0x000e220000209400 */
[----:B---3--:R-:W-:-:S04]  /*11b0*/  IMAD.MOV R19, RZ, RZ, -R3 ;  /* 0x000000ffff137224 */ /* 0x008fc800078e0a03 */
[----:B------:R-:W-:-:S03]  /*11c0*/  IMAD R19, R19, R16, RZ ;  /* 0x0000001013137224 */ /* 0x000fc600078e02ff */
[----:B------:R-:W1:Y:S01]  /*11d0*/  F2I.FTZ.U32.TRUNC.NTZ R5, R5 ;  /* 0x0000000500057305 */ /* 0x000e62000021f000 */
[----:B--2---:R-:W-:Y:S01]  /*11e0*/  IADD3 R6, R7, 0xffffffe, RZ ;  /* 0x0ffffffe07067810 */ /* 0x004fe20007ffe0ff */
[----:B------:R-:W-:Y:S01]  /*11f0*/  IMAD.HI.U32 R19, R3, R19, R2 ;  /* 0x0000001303137227 */ /* 0x000fe200078e0002 */
[----:B------:R-:W-:-:S05]  /*1200*/  PRMT R2, R15, 0x7771, RZ ;  /* 0x000077710f027816 */ /* 0x000fca00000000ff */
[----:B------:R2:W3:Y:S08]  /*1210*/  F2I.FTZ.U32.TRUNC.NTZ R7, R6 ;  /* 0x0000000600077305 */ /* 0x0004f0000021f000 */
[----:B0-----:R0:W4:Y:S01]  /*1220*/  MUFU.RCP R3, R4 ;  /* 0x0000000400037308 */ /* 0x0011220000001000 */
[----:B-1----:R-:W-:Y:S02]  /*1230*/  IMAD.MOV R24, RZ, RZ, -R5 ;  /* 0x000000ffff187224 */ /* 0x002fe400078e0a05 */
[----:B--2---:R-:W-:-:S02]  /*1240*/  IMAD.MOV.U32 R6, RZ, RZ, RZ ;  /* 0x000000ffff067224 */ /* 0x004fc400078e00ff */
[----:B------:R-:W-:Y:S01]  /*1250*/  IMAD R21, R24, R17, RZ ;  /* 0x0000001118157224 */ /* 0x000fe200078e02ff */
[----:B------:R-:W-:Y:S01]  /*1260*/  PRMT R24, R2, 0x8880, RZ ;  /* 0x0000888002187816 */ /* 0x000fe200000000ff */
[----:B---3--:R-:W-:Y:S02]  /*1270*/  IMAD.MOV R23, RZ, RZ, -R7 ;  /* 0x000000ffff177224 */ /* 0x008fe400078e0a07 */
[----:B0-----:R-:W-:-:S04]  /*1280*/  IMAD.MOV.U32 R4, RZ, RZ, RZ ;  /* 0x000000ffff047224 */ /* 0x001fc800078e00ff */
[----:B------:R-:W-:Y:S01]  /*1290*/  IMAD.HI.U32 R21, R5, R21, R4 ;  /* 0x0000001505157227 */ /* 0x000fe200078e0004 */
[----:B------:R-:W-:Y:S02]  /*12a0*/  PRMT R4, R15, 0x7772, RZ ;  /* 0x000077720f047816 */ /* 0x000fe400000000ff */
[----:B----4-:R-:W-:Y:S01]  /*12b0*/  IADD3 R3, R3, 0xffffffe, RZ ;  /* 0x0ffffffe03037810 */ /* 0x010fe20007ffe0ff */
[----:B------:R-:W-:Y:S01]  /*12c0*/  IMAD R5, R23, R18, RZ ;  /* 0x0000001217057224 */ /* 0x000fe200078e02ff */
[----:B------:R-:W-:Y:S02]  /*12d0*/  IABS R23, R20 ;  /* 0x0000001400177213 */ /* 0x000fe40000000000 */
[----:B------:R-:W-:Y:S01]  /*12e0*/  PRMT R15, R15, 0x7773, RZ ;  /* 0x000077730f0f7816 */ /* 0x000fe200000000ff */
[----:B------:R-:W-:Y:S01]  /*12f0*/  IMAD.HI.U32 R2, R7, R5, R6 ;  /* 0x0000000507027227 */ /* 0x000fe200078e0006 */
[----:B------:R-:W0:Y:S01]  /*1300*/  F2I.FTZ.U32.TRUNC.NTZ R3, R3 ;  /* 0x0000000300037305 */ /* 0x000e22000021f000 */
[----:B------:R-:W-:-:S02]  /*1310*/  IABS R7, R10 ;  /* 0x0000000a00077213 */ /* 0x000fc40000000000 */
[----:B------:R-:W-:Y:S01]  /*1320*/  IMAD.MOV.U32 R5, RZ, RZ, R24 ;  /* 0x000000ffff057224 */ /* 0x000fe200078e0018 */
[----:B------:R-:W-:Y:S02]  /*1330*/  IABS R6, R11 ;  /* 0x0000000b00067213 */ /* 0x000fe40000000000 */
[----:B------:R-:W-:Y:S01]  /*1340*/  IMAD.MOV R27, RZ, RZ, -R7 ;  /* 0x000000ffff1b7224 */ /* 0x000fe200078e0a07 */
[----:B------:R-:W-:Y:S01]  /*1350*/  PRMT R7, R4, 0x8880, RZ ;  /* 0x0000888004077816 */ /* 0x000fe200000000ff */
[----:B------:R-:W-:Y:S01]  /*1360*/  IMAD.HI.U32 R4, R19, R23, RZ ;  /* 0x0000001713047227 */ /* 0x000fe200078e00ff */
[----:B------:R-:W-:Y:S02]  /*1370*/  IABS R24, R5 ;  /* 0x0000000500187213 */ /* 0x000fe40000000000 */
[----:B------:R-:W-:Y:S01]  /*1380*/  LOP3.LUT R5, R5, R10, RZ, 0x3c, !PT ;  /* 0x0000000a05057212 */ /* 0x000fe200078e3cff */
[----:B------:R-:W-:Y:S01]  /*1390*/  IMAD.MOV R25, RZ, RZ, -R6 ;  /* 0x000000ffff197224 */ /* 0x000fe200078e0a06 */
[----:B------:R-:W-:Y:S01]  /*13a0*/  LOP3.LUT R20, R20, R11, RZ, 0x3c, !PT ;  /* 0x0000000b14147212 */ /* 0x000fe200078e3cff */
[----:B------:R-:W-:Y:S01]  /*13b0*/  IMAD.HI.U32 R6, R21, R24, RZ ;  /* 0x0000001815067227 */ /* 0x000fe200078e00ff */
[----:B------:R-:W-:-:S02]  /*13c0*/  IABS R21, R14 ;  /* 0x0000000e00157213 */ /* 0x000fc40000000000 */
[----:B------:R-:W-:Y:S01]  /*13d0*/  ISETP.GE.AND P6, PT, R5, RZ, PT ;  /* 0x000000ff0500720c */ /* 0x000fe20003fc6270 */
[----:B------:R-:W-:Y:S01]  /*13e0*/  IMAD R19, R4, R25, R23 ;  /* 0x0000001904137224 */ /* 0x000fe200078e0217 */
[----:B------:R-:W-:Y:S01]  /*13f0*/  IABS R23, R7 ;  /* 0x0000000700177213 */ /* 0x000fe20000000000 */
[----:B------:R-:W-:Y:S01]  /*1400*/  IMAD R24, R6, R27, R24 ;  /* 0x0000001b06187224 */ /* 0x000fe200078e0218 */
[----:B------:R-:W-:Y:S01]  /*1410*/  LOP3.LUT R7, R7, R14, RZ, 0x3c, !PT ;  /* 0x0000000e07077212 */ /* 0x000fe200078e3cff */
[----:B0-----:R-:W-:Y:S01]  /*1420*/  IMAD.MOV R28, RZ, RZ, -R3 ;  /* 0x000000ffff1c7224 */ /* 0x001fe200078e0a03 */
[----:B------:R-:W-:Y:S01]  /*1430*/  ISETP.GT.U32.AND P4, PT, R16, R19, PT ;  /* 0x000000131000720c */ /* 0x000fe20003f84070 */
[----:B------:R-:W-:Y:S01]  /*1440*/  IMAD.MOV R26, RZ, RZ, -R21 ;  /* 0x000000ffff1a7224 */ /* 0x000fe200078e0a15 */
[----:B------:R-:W-:Y:S01]  /*1450*/  ISETP.GT.U32.AND P1, PT, R17, R24, PT ;  /* 0x000000181100720c */ /* 0x000fe20003f24070 */
[----:B------:R-:W-:-:S04]  /*1460*/  IMAD.HI.U32 R21, R2, R23, RZ ;  /* 0x0000001702157227 */ /* 0x000fc800078e00ff */
[----:B------:R-:W-:Y:S02]  /*1470*/  IMAD R25, R28, R13, RZ ;  /* 0x0000000d1c197224 */ /* 0x000fe400078e02ff */
[----:B------:R-:W-:Y:S02]  /*1480*/  IMAD.MOV.U32 R2, RZ, RZ, RZ ;  /* 0x000000ffff027224 */ /* 0x000fe400078e00ff */
[----:B------:R-:W-:Y:S02]  /*1490*/  IMAD R23, R21, R26, R23 ;  /* 0x0000001a15177224 */ /* 0x000fe400078e0217 */
[----:B------:R-:W-:Y:S01]  /*14a0*/  IMAD.HI.U32 R2, R3, R25, R2 ;  /* 0x0000001903027227 */ /* 0x000fe200078e0002 */
[----:B------:R-:W-:Y:S02]  /*14b0*/  PRMT R3, R15, 0x8880, RZ ;  /* 0x000088800f037816 */ /* 0x000fe400000000ff */
[----:B------:R-:W-:Y:S01]  /*14c0*/  IABS R25, R0 ;  /* 0x0000000000197213 */ /* 0x000fe20000000000 */
[----:B------:R-:W-:Y:S01]  /*14d0*/  @!P1 IMAD.IADD R24, R24, 0x1, -R17 ;  /* 0x0000000118189824 */ /* 0x000fe200078e0a11 */
[----:B------:R-:W-:Y:S01]  /*14e0*/  IABS R15, R3 ;  /* 0x00000003000f7213 */ /* 0x000fe20000000000 */
[----:B------:R-:W-:Y:S01]  /*14f0*/  @!P4 IMAD.IADD R19, R19, 0x1, -R16 ;  /* 0x000000011313c824 */ /* 0x000fe200078e0a10 */
[----:B------:R-:W-:Y:S01]  /*1500*/  ISETP.GT.U32.AND P3, PT, R18, R23, PT ;  /* 0x000000171200720c */ /* 0x000fe20003f64070 */
[----:B------:R-:W-:Y:S01]  /*1510*/  IMAD.MOV R26, RZ, RZ, -R25 ;  /* 0x000000ffff1a7224 */ /* 0x000fe200078e0a19 */
[----:B------:R-:W-:Y:S01]  /*1520*/  ISETP.GE.U32.AND P2, PT, R24, R17, PT ;  /* 0x000000111800720c */ /* 0x000fe20003f46070 */
[----:B------:R-:W-:Y:S01]  /*1530*/  IMAD.HI.U32 R2, R2, R15, RZ ;  /* 0x0000000f02027227 */ /* 0x000fe200078e00ff */
[----:B------:R-:W-:-:S02]  /*1540*/  @!P1 IADD3 R6, R6, 0x1, RZ ;  /* 0x0000000106069810 */ /* 0x000fc40007ffe0ff */
[----:B------:R-:W-:Y:S01]  /*1550*/  ISETP.GE.U32.AND P5, PT, R19, R16, PT ;  /* 0x000000101300720c */ /* 0x000fe20003fa6070 */
[----:B------:R-:W-:Y:S01]  /*1560*/  IMAD R26, R2, R26, R15 ;  /* 0x0000001a021a7224 */ /* 0x000fe200078e020f */
[----:B------:R-:W-:Y:S02]  /*1570*/  ISETP.GE.AND P1, PT, R20, RZ, PT ;  /* 0x000000ff1400720c */ /* 0x000fe40003f26270 */
[----:B------:R-:W-:Y:S02]  /*1580*/  @!P4 IADD3 R4, R4, 0x1, RZ ;  /* 0x000000010404c810 */ /* 0x000fe40007ffe0ff */
[----:B------:R-:W-:Y:S01]  /*1590*/  ISETP.GT.U32.AND P0, PT, R13, R26, PT ;  /* 0x0000001a0d00720c */ /* 0x000fe20003f04070 */
[----:B------:R-:W-:Y:S01]  /*15a0*/  @!P3 IMAD.IADD R23, R23, 0x1, -R18 ;  /* 0x000000011717b824 */ /* 0x000fe200078e0a12 */
[----:B------:R-:W-:Y:S02]  /*15b0*/  @!P3 IADD3 R21, R21, 0x1, RZ ;  /* 0x000000011515b810 */ /* 0x000fe40007ffe0ff */
[----:B------:R-:W-:-:S02]  /*15c0*/  @P2 IADD3 R6, R6, 0x1, RZ ;  /* 0x0000000106062810 */ /* 0x000fc40007ffe0ff */
[----:B------:R-:W-:Y:S02]  /*15d0*/  ISETP.GE.U32.AND P2, PT, R23, R18, PT ;  /* 0x000000121700720c */ /* 0x000fe40003f46070 */
[----:B------:R-:W-:Y:S01]  /*15e0*/  LOP3.LUT R3, R3, R0, RZ, 0x3c, !PT ;  /* 0x0000000003037212 */ /* 0x000fe200078e3cff */
[----:B------:R-:W-:Y:S01]  /*15f0*/  @!P6 IMAD.MOV R6, RZ, RZ, -R6 ;  /* 0x000000ffff06e224 */ /* 0x000fe200078e0a06 */
[----:B------:R-:W-:Y:S02]  /*1600*/  @P5 IADD3 R4, R4, 0x1, RZ ;  /* 0x0000000104045810 */ /* 0x000fe40007ffe0ff */
[----:B------:R-:W-:Y:S01]  /*1610*/  ISETP.NE.AND P6, PT, R11, RZ, PT ;  /* 0x000000ff0b00720c */ /* 0x000fe20003fc5270 */
[----:B------:R-:W-:Y:S01]  /*1620*/  @!P0 IMAD.IADD R26, R26, 0x1, -R13 ;  /* 0x000000011a1a8824 */ /* 0x000fe200078e0a0d */
[----:B------:R-:W-:Y:S01]  /*1630*/  ISETP.GE.AND P5, PT, R3, RZ, PT ;  /* 0x000000ff0300720c */ /* 0x000fe20003fa6270 */
[----:B------:R-:W-:Y:S01]  /*1640*/  @!P1 IMAD.MOV R4, RZ, RZ, -R4 ;  /* 0x000000ffff049224 */ /* 0x000fe200078e0a04 */
[----:B------:R-:W-:-:S02]  /*1650*/  @!P0 IADD3 R2, R2, 0x1, RZ ;  /* 0x0000000102028810 */ /* 0x000fc40007ffe0ff */
[----:B------:R-:W-:Y:S02]  /*1660*/  ISETP.GE.U32.AND P4, PT, R26, R13, PT ;  /* 0x0000000d1a00720c */ /* 0x000fe40003f86070 */
[----:B------:R-:W-:Y:S02]  /*1670*/  @P2 IADD3 R21, R21, 0x1, RZ ;  /* 0x0000000115152810 */ /* 0x000fe40007ffe0ff */
[----:B------:R-:W-:Y:S02]  /*1680*/  ISETP.NE.AND P2, PT, R10, RZ, PT ;  /* 0x000000ff0a00720c */ /* 0x000fe40003f45270 */
[----:B------:R-:W-:Y:S02]  /*1690*/  ISETP.NE.AND P0, PT, R0, RZ, PT ;  /* 0x000000ff0000720c */ /* 0x000fe40003f05270 */
[----:B------:R-:W-:Y:S02]  /*16a0*/  ISETP.GE.AND P3, PT, R7, RZ, PT ;  /* 0x000000ff0700720c */ /* 0x000fe40003f66270 */
[----:B------:R-:W-:-:S02]  /*16b0*/  ISETP.NE.AND P1, PT, R14, RZ, PT ;  /* 0x000000ff0e00720c */ /* 0x000fc40003f25270 */
[----:B------:R-:W-:Y:S02]  /*16c0*/  @!P6 LOP3.LUT R4, RZ, R11, RZ, 0x33, !PT ;  /* 0x0000000bff04e212 */ /* 0x000fe400078e33ff */
[----:B------:R-:W-:-:S03]  /*16d0*/  @P4 IADD3 R2, R2, 0x1, RZ ;  /* 0x0000000102024810 */ /* 0x000fc60007ffe0ff */
[----:B------:R-:W-:Y:S02]  /*16e0*/  @!P2 LOP3.LUT R6, RZ, R10, RZ, 0x33, !PT ;  /* 0x0000000aff06a212 */ /* 0x000fe400078e33ff */
[----:B------:R-:W-:Y:S01]  /*16f0*/  @!P5 IMAD.MOV R2, RZ, RZ, -R2 ;  /* 0x000000ffff02d224 */ /* 0x000fe200078e0a02 */
[----:B------:R-:W-:Y:S01]  /*1700*/  @!P0 LOP3.LUT R2, RZ, R0, RZ, 0x33, !PT ;  /* 0x00000000ff028212 */ /* 0x000fe200078e33ff */
[----:B------:R-:W-:Y:S01]  /*1710*/  @!P3 IMAD.MOV R21, RZ, RZ, -R21 ;  /* 0x000000ffff15b224 */ /* 0x000fe200078e0a15 */
[----:B------:R-:W-:Y:S02]  /*1720*/  IADD3 R12, P0, R12, UR15, RZ ;  /* 0x0000000f0c0c7c10 */ /* 0x000fe4000ff1e0ff */
[----:B------:R-:W-:Y:S02]  /*1730*/  @!P1 LOP3.LUT R21, RZ, R14, RZ, 0x33, !PT ;  /* 0x0000000eff159212 */ /* 0x000fe400078e33ff */
[----:B------:R-:W-:Y:S02]  /*1740*/  PRMT R3, R6, 0x7604, R4 ;  /* 0x0000760406037816 */ /* 0x000fe40000000004 */
        /* <DEDUP_REMOVED lines=14> */
.L_x_7207:
        /* <DEDUP_REMOVED lines=13> */
.L_x_8098:


//--------------------- .text._ZN2at6native55_GLOBAL__N__de093ff9_22_ForeachBinaryOpList_cu_a911ec4325multi_tensor_apply_kernelINS1_18TensorListMetadataILi3EEENS1_24BinaryOpListAlphaFunctorIhLi3ELi2ELi2EEEJSt7dividesIhEhEEEvT_T0_DpT1_ --------------------------
	.section	.text._ZN2at6native55_GLOBAL__N__de093ff9_22_ForeachBinaryOpList_cu_a911ec4325multi_tensor_apply_kernelINS1_18TensorListMetadataILi3EEENS1_24BinaryOpListAlphaFunctorIhLi3ELi2ELi2EEEJSt7dividesIhEhEEEvT_T0_DpT1_,"ax",@progbits
	.sectioninfo	@"SHI_REGISTERS=31"
	.align	128
.text._ZN2at6native55_GLOBAL__N__de093ff9_22_ForeachBinaryOpList_cu_a911ec4325multi_tensor_apply_kernelINS1_18TensorListMetadataILi3EEENS1_24BinaryOpListAlphaFunctorIhLi3ELi2ELi2EEEJSt7dividesIhEhEEEvT_T0_DpT1_:
        .type           _ZN2at6native55_GLOBAL__N__de093ff9_22_ForeachBinaryOpList_cu_a911ec4325multi_tensor_apply_kernelINS1_18TensorListMetadataILi3EEENS1_24BinaryOpListAlphaFunctorIhLi3ELi2ELi2EEEJSt7dividesIhEhEEEvT_T0_DpT1_,@function
        .size           _ZN2at6native55_GLOBAL__N__de093ff9_22_ForeachBinaryOpList_cu_a911ec4325multi_tensor_apply_kernelINS1_18TensorListMetadataILi3EEENS1_24BinaryOpListAlphaFunctorIhLi3ELi2ELi2EEEJSt7dividesIhEhEEEvT_T0_DpT1_,(.L_x_8099 - _ZN2at6native55_GLOBAL__N__de093ff9_22_ForeachBinaryOpList_cu_a911ec4325multi_tensor_apply_kernelINS1_18TensorListMetadataILi3EEENS1_24BinaryOpListAlphaFunctorIhLi3ELi2ELi2EEEJSt7dividesIhEhEEEvT_T0_DpT1_)
        .other          _ZN2at6native55_GLOBAL__N__de093ff9_22_ForeachBinaryOpList_cu_a911ec4325multi_tensor_apply_kernelINS1_18TensorListMetadataILi3EEENS1_24BinaryOpListAlphaFunctorIhLi3ELi2ELi2EEEJSt7dividesIhEhEEEvT_T0_DpT1_,@"STO_CUDA_ENTRY STV_DEFAULT"
_ZN2at6native55_GLOBAL__N__de093ff9_22_ForeachBinaryOpList_cu_a911ec4325multi_tensor_apply_kernelINS1_18TensorListMetadataILi3EEENS1_24BinaryOpListAlphaFunctorIhLi3ELi2ELi2EEEJSt7dividesIhEhEEEvT_T0_DpT1_:
        /* <DEDUP_REMOVED lines=34> */
.L_x_7209:
        /* <DEDUP_REMOVED lines=13> */
[----:B------:R-:W-:-:S02]  /*02f0*/  IMAD R16, R2, 0x3, RZ ;  /* 0x0000000302107824 */ /* 0x000fc400078e02ff */
[----:B------:R-:W-:Y:S01]  /*0300*/  IMAD.X R10, RZ, RZ, R6, P3 ;  /* 0x000000ffff0a7224 */ /* 0x000fe200018e0606 */
[----:B------:R-:W-:Y:S02]  /*0310*/  ISETP.LT.AND.EX P1, PT, R8, UR5, !P1, P2 ;  /* 0x0000000508007c0c */ /* 0x000fe4000cf21320 */
[----:B------:R-:W-:Y:S02]  /*0320*/  ISETP.GE.U32.AND P2, PT, R9, 0x10000, PT ;  /* 0x000100000900780c */ /* 0x000fe40003f46070 */
[----:B------:R-:W-:-:S04]  /*0330*/  @P0 IADD3 R12, P4, R3, UR17, RZ ;  /* 0x00000011030c0c10 */ /* 0x000fc8000ff9e0ff */
[C---:B------:R-:W-:Y:S02]  /*0340*/  @P0 IADD3.X R13, R6.reuse, UR6, RZ, P4, !PT ;  /* 0x00000006060d0c10 */ /* 0x040fe4000a7fe4ff */
[----:B------:R-:W-:Y:S02]  /*0350*/  @P0 IADD3 R14, P4, R3, UR16, RZ ;  /* 0x00000010030e0c10 */ /* 0x000fe4000ff9e0ff */
[----:B------:R-:W-:Y:S01]  /*0360*/  ISETP.LT.U32.AND P3, PT, R9, UR14, PT ;  /* 0x0000000e09007c0c */ /* 0x000fe2000bf61070 */
[----:B------:R0:W2:Y:S01]  /*0370*/  @P0 LDG.E.U8 R28, [R12.64] ;  /* 0x0000000c0c1c0981 */ /* 0x0000a2000c1e1100 */
[----:B------:R-:W-:Y:S02]  /*0380*/  @P0 IADD3.X R15, R6, UR8, RZ, P4, !PT ;  /* 0x00000008060f0c10 */ /* 0x000fe4000a7fe4ff */
[----:B------:R-:W-:Y:S02]  /*0390*/  IADD3 R11, P4, R16, R3, RZ ;  /* 0x00000003100b7210 */ /* 0x000fe40007f9e0ff */
[----:B------:R-:W-:-:S02]  /*03a0*/  ISETP.GE.U32.AND.EX P2, PT, R10, RZ, PT, P2 ;  /* 0x000000ff0a00720c */ /* 0x000fc40003f46120 */
[----:B------:R-:W-:Y:S02]  /*03b0*/  @P1 IADD3 R26, P5, R7, UR17, RZ ;  /* 0x00000011071a1c10 */ /* 0x000fe4000ffbe0ff */
[----:B------:R-:W-:Y:S01]  /*03c0*/  ISETP.LT.AND.EX P2, PT, R10, UR5, !P2, P3 ;  /* 0x000000050a007c0c */ /* 0x000fe2000d741330 */
[----:B0-----:R-:W-:Y:S01]  /*03d0*/  IMAD.X R12, RZ, RZ, R6, P4 ;  /* 0x000000ffff0c7224 */ /* 0x001fe200020e0606 */
[C---:B------:R-:W-:Y:S02]  /*03e0*/  ISETP.GE.U32.AND P3, PT, R11.reuse, 0x10000, PT ;  /* 0x000100000b00780c */ /* 0x040fe40003f66070 */
[----:B------:R-:W-:Y:S02]  /*03f0*/  ISETP.LT.U32.AND P4, PT, R11, UR14, PT ;  /* 0x0000000e0b007c0c */ /* 0x000fe4000bf81070 */
[----:B------:R-:W-:Y:S02]  /*0400*/  ISETP.GE.U32.AND.EX P3, PT, R12, RZ, PT, P3 ;  /* 0x000000ff0c00720c */ /* 0x000fe40003f66130 */
[----:B------:R-:W-:-:S02]  /*0410*/  PRMT R21, RZ, 0x7610, R21 ;  /* 0x00007610ff157816 */ /* 0x000fc40000000015 */
[----:B------:R-:W-:Y:S02]  /*0420*/  ISETP.LT.AND.EX P3, PT, R12, UR5, !P3, P4 ;  /* 0x000000050c007c0c */ /* 0x000fe4000df61340 */
[C---:B------:R-:W-:Y:S02]  /*0430*/  @P1 IADD3.X R27, R8.reuse, UR6, RZ, P5, !PT ;  /* 0x00000006081b1c10 */ /* 0x040fe4000affe4ff */
[----:B------:R-:W-:Y:S01]  /*0440*/  @P1 IADD3 R24, P5, R7, UR16, RZ ;  /* 0x0000001007181c10 */ /* 0x000fe2000ffbe0ff */
[----:B------:R0:W3:Y:S01]  /*0450*/  @P0 LDG.E.U8 R21, [R14.64] ;  /* 0x0000000c0e150981 */ /* 0x0000e2000c1e1100 */
[----:B------:R-:W-:Y:S02]  /*0460*/  PRMT R19, RZ, 0x7610, R19 ;  /* 0x00007610ff137816 */ /* 0x000fe40000000013 */
[----:B------:R-:W-:Y:S02]  /*0470*/  PRMT R18, RZ, 0x7610, R18 ;  /* 0x00007610ff127816 */ /* 0x000fe40000000012 */
[----:B------:R-:W-:-:S02]  /*0480*/  @P1 IADD3.X R25, R8, UR8, RZ, P5, !PT ;  /* 0x0000000808191c10 */ /* 0x000fc4000affe4ff */
[C---:B------:R-:W-:Y:S01]  /*0490*/  @P2 IADD3 R22, P4, R9.reuse, UR17, RZ ;  /* 0x0000001109162c10 */ /* 0x040fe2000ff9e0ff */
[----:B------:R1:W5:Y:S01]  /*04a0*/  @P1 LDG.E.U8 R19, [R26.64] ;  /* 0x0000000c1a131981 */ /* 0x000362000c1e1100 */
[----:B------:R-:W-:Y:S02]  /*04b0*/  PRMT R13, RZ, 0x7610, R13 ;  /* 0x00007610ff0d7816 */ /* 0x000fe4000000000d */
[----:B0-----:R-:W-:Y:S01]  /*04c0*/  @P2 IADD3 R14, P5, R9, UR16, RZ ;  /* 0x00000010090e2c10 */ /* 0x001fe2000ffbe0ff */
[----:B------:R0:W5:Y:S01]  /*04d0*/  @P1 LDG.E.U8 R18, [R24.64] ;  /* 0x0000000c18121981 */ /* 0x000162000c1e1100 */
[C---:B------:R-:W-:Y:S02]  /*04e0*/  @P2 IADD3.X R23, R10.reuse, UR6, RZ, P4, !PT ;  /* 0x000000060a172c10 */ /* 0x040fe4000a7fe4ff */
[----:B------:R-:W-:Y:S02]  /*04f0*/  @P2 IADD3.X R15, R10, UR8, RZ, P5, !PT ;  /* 0x000000080a0f2c10 */ /* 0x000fe4000affe4ff */
[----:B------:R-:W-:-:S02]  /*0500*/  PRMT R17, RZ, 0x7610, R17 ;  /* 0x00007610ff117816 */ /* 0x000fc40000000011 */
[C---:B-1----:R-:W-:Y:S01]  /*0510*/  @P3 IADD3 R26, P4, R11.reuse, UR17, RZ ;  /* 0x000000110b1a3c10 */ /* 0x042fe2000ff9e0ff */
[----:B------:R-:W-:Y:S01]  /*0520*/  UPRMT UR4, UR7, 0x9910, URZ ;  /* 0x0000991007047896 */ /* 0x000fe2000800003f */
[----:B------:R-:W-:Y:S02]  /*0530*/  PRMT R20, RZ, 0x7610, R20 ;  /* 0x00007610ff147816 */ /* 0x000fe40000000014 */
[----:B0-----:R-:W-:Y:S02]  /*0540*/  @P3 IADD3 R24, P5, R11, UR16, RZ ;  /* 0x000000100b183c10 */ /* 0x001fe4000ffbe0ff */
[C---:B------:R-:W-:Y:S02]  /*0550*/  @P3 IADD3.X R27, R12.reuse, UR6, RZ, P4, !PT ;  /* 0x000000060c1b3c10 */ /* 0x040fe4000a7fe4ff */
[----:B------:R-:W-:Y:S01]  /*0560*/  @P3 IADD3.X R25, R12, UR8, RZ, P5, !PT ;  /* 0x000000080c193c10 */ /* 0x000fe2000affe4ff */
[----:B------:R0:W5:Y:S01]  /*0570*/  @P2 LDG.E.U8 R20, [R14.64] ;  /* 0x0000000c0e142981 */ /* 0x000162000c1e1100 */
[----:B------:R-:W-:-:S03]  /*0580*/  PRMT R16, RZ, 0x7610, R16 ;  /* 0x00007610ff107816 */ /* 0x000fc60000000010 */
[----:B------:R1:W5:Y:S04]  /*0590*/  @P3 LDG.E.U8 R13, [R26.64] ;  /* 0x0000000c1a0d3981 */ /* 0x000368000c1e1100 */
[----:B------:R1:W5:Y:S01]  /*05a0*/  @P3 LDG.E.U8 R17, [R24.64] ;  /* 0x0000000c18113981 */ /* 0x000362000c1e1100 */
[----:B0-----:R-:W-:-:S03]  /*05b0*/  MOV R14, 0x620 ;  /* 0x00000620000e7802 */ /* 0x001fc60000000f00 */
[----:B------:R2:W5:Y:S02]  /*05c0*/  @P2 LDG.E.U8 R16, [R22.64] ;  /* 0x0000000c16102981 */ /* 0x000564000c1e1100 */
[----:B--2---:R-:W-:Y:S02]  /*05d0*/  LOP3.LUT R22, R28, 0xff, RZ, 0xc0, !PT ;  /* 0x000000ff1c167812 */ /* 0x004fe400078ec0ff */
[----:B---3--:R-:W-:-:S05]  /*05e0*/  PRMT R21, R21, 0x9910, RZ ;  /* 0x0000991015157816 */ /* 0x008fca00000000ff */
[----:B------:R-:W-:-:S05]  /*05f0*/  IMAD R15, R21, UR4, RZ ;  /* 0x00000004150f7c24 */ /* 0x000fca000f8e02ff */
[----:B------:R-:W-:Y:S02]  /*0600*/  LOP3.LUT R15, R15, 0xff, RZ, 0xc0, !PT ;  /* 0x000000ff0f0f7812 */ /* 0x000fe400078ec0ff */
[----:B-1---5:R-:W-:Y:S05]  /*0610*/  CALL.REL.NOINC `($__internal_8_$__cuda_sm20_div_u16) ;  /* 0x000006e000007944 */ /* 0x022fea0003c00000 */
[----:B------:R-:W-:Y:S01]  /*0620*/  UPRMT UR4, UR7, 0x9910, URZ ;  /* 0x0000991007047896 */ /* 0x000fe2000800003f */
[----:B------:R-:W-:Y:S01]  /*0630*/  PRMT R15, R18, 0x9910, RZ ;  /* 0x00009910120f7816 */ /* 0x000fe200000000ff */
[----:B------:R-:W-:Y:S01]  /*0640*/  IMAD.MOV.U32 R18, RZ, RZ, R21 ;  /* 0x000000ffff127224 */ /* 0x000fe200078e0015 */
[----:B------:R-:W-:Y:S02]  /*0650*/  LOP3.LUT R22, R19, 0xff, RZ, 0xc0, !PT ;  /* 0x000000ff13167812 */ /* 0x000fe400078ec0ff */
[----:B------:R-:W-:Y:S01]  /*0660*/  MOV R14, 0x6a0 ;  /* 0x000006a0000e7802 */ /* 0x000fe20000000f00 */
[----:B------:R-:W-:-:S05]  /*0670*/  IMAD R15, R15, UR4, RZ ;  /* 0x000000040f0f7c24 */ /* 0x000fca000f8e02ff */
[----:B------:R-:W-:Y:S02]  /*0680*/  LOP3.LUT R15, R15, 0xff, RZ, 0xc0, !PT ;  /* 0x000000ff0f0f7812 */ /* 0x000fe400078ec0ff */
[----:B------:R-:W-:Y:S05]  /*0690*/  CALL.REL.NOINC `($__internal_8_$__cuda_sm20_div_u16) ;  /* 0x0000066000007944 */ /* 0x000fea0003c00000 */
        /* <DEDUP_REMOVED lines=16> */
[----:B------:R-:W-:Y:S01]  /*07a0*/  @P0 IADD3 R14, P5, R3, UR15, RZ ;  /* 0x0000000f030e0c10 */ /* 0x000fe2000ffbe0ff */
[----:B------:R-:W-:Y:S01]  /*07b0*/  IMAD.MOV.U32 R3, RZ, RZ, c[0x0][0x0] ;  /* 0x00000000ff037624 */ /* 0x000fe200078e00ff */
[----:B------:R-:W-:Y:S02]  /*07c0*/  @P1 IADD3 R22, P4, R7, UR15, RZ ;  /* 0x0000000f07161c10 */ /* 0x000fe4000ff9e0ff */
[----:B------:R-:W-:Y:S01]  /*07d0*/  @P0 IADD3.X R15, R6, UR10, RZ, P5, !PT ;  /* 0x0000000a060f0c10 */ /* 0x000fe2000affe4ff */
[----:B------:R-:W-:Y:S01]  /*07e0*/  IMAD.WIDE.U32 R4, R3, 0x4, R4 ;  /* 0x0000000403047825 */ /* 0x000fe200078e0004 */
[----:B------:R-:W-:Y:S02]  /*07f0*/  @P2 IADD3 R6, P5, R9, UR15, RZ ;  /* 0x0000000f09062c10 */ /* 0x000fe4000ffbe0ff */
[----:B------:R-:W-:Y:S01]  /*0800*/  @P3 IADD3 R24, P6, R11, UR15, RZ ;  /* 0x0000000f0b183c10 */ /* 0x000fe2000ffde0ff */
[----:B------:R0:W-:Y:S01]  /*0810*/  @P0 STG.E.U8 [R14.64], R18 ;  /* 0x000000120e000986 */ /* 0x0001e2000c10110c */
[----:B------:R-:W-:-:S02]  /*0820*/  @P1 IADD3.X R23, R8, UR10, RZ, P4, !PT ;  /* 0x0000000a08171c10 */ /* 0x000fc4000a7fe4ff */
[----:B------:R-:W-:Y:S02]  /*0830*/  @P2 IADD3.X R7, R10, UR10, RZ, P5, !PT ;  /* 0x0000000a0a072c10 */ /* 0x000fe4000affe4ff */
[----:B------:R-:W-:Y:S01]  /*0840*/  @P3 IADD3.X R25, R12, UR10, RZ, P6, !PT ;  /* 0x0000000a0c193c10 */ /* 0x000fe2000b7fe4ff */
[----:B------:R0:W-:Y:S01]  /*0850*/  @P1 STG.E.U8 [R22.64], R19 ;  /* 0x0000001316001986 */ /* 0x0001e2000c10110c */
[C---:B------:R-:W-:Y:S02]  /*0860*/  ISETP.GE.U32.AND P0, PT, R4.reuse, 0x10000, PT ;  /* 0x000100000400780c */ /* 0x040fe40003f06070 */
[----:B------:R-:W-:Y:S01]  /*0870*/  ISETP.LT.U32.AND P1, PT, R4, UR14, PT ;  /* 0x0000000e04007c0c */ /* 0x000fe2000bf21070 */
[----:B------:R0:W-:Y:S01]  /*0880*/  @P2 STG.E.U8 [R6.64], R16 ;  /* 0x0000001006002986 */ /* 0x0001e2000c10110c */
[C---:B------:R-:W-:Y:S02]  /*0890*/  ISETP.GE.U32.AND.EX P0, PT, R5.reuse, RZ, PT, P0 ;  /* 0x000000ff0500720c */ /* 0x040fe40003f06100 */
[----:B------:R-:W-:Y:S01]  /*08a0*/  ISETP.LT.AND.EX P1, PT, R5, UR5, PT, P1 ;  /* 0x0000000505007c0c */ /* 0x000fe2000bf21310 */
[----:B------:R0:W-:-:S12]  /*08b0*/  @P3 STG.E.U8 [R24.64], R21 ;  /* 0x0000001518003986 */ /* 0x0001d8000c10110c */
[----:B0-----:R-:W-:Y:S05]  /*08c0*/  @!P0 BRA P1, `(.L_x_7209) ;  /* 0xfffff95000008947 */ /* 0x001fea000083ffff */
[----:B------:R-:W-:Y:S05]  /*08d0*/  EXIT ;  /* 0x000000000000794d */ /* 0x000fea0003800000 */
.L_x_7208:
[----:B------:R-:W0:Y:S02]  /*08e0*/  S2R R3, SR_TID.X ;  /* 0x0000000000037919 */ /* 0x000e240000002100 */
[----:B0-----:R-:W-:-:S05]  /*08f0*/  IMAD.WIDE.U32 R4, R3, 0x4, RZ ;  /* 0x0000000403047825 */ /* 0x001fca00078e00ff */
[----:B------:R-:W-:-:S04]  /*0900*/  ISETP.GE.U32.AND P0, PT, R4, UR14, PT ;  /* 0x0000000e04007c0c */ /* 0x000fc8000bf06070 */
[----:B------:R-:W-:-:S04]  /*0910*/  ISETP.GE.AND.EX P0, PT, R5, UR5, PT, P0 ;  /* 0x0000000505007c0c */ /* 0x000fc8000bf06300 */
[----:B------:R-:W-:-:S13]  /*0920*/  ISETP.GT.U32.OR P0, PT, R3, 0x3fff, P0 ;  /* 0x00003fff0300780c */ /* 0x000fda0000704470 */
[----:B------:R-:W-:Y:S05]  /*0930*/  @P0 EXIT ;  /* 0x000000000000094d */ /* 0x000fea0003800000 */
[----:B------:R-:W-:-:S04]  /*0940*/  IMAD.MOV.U32 R0, RZ, RZ, RZ ;  /* 0x000000ffff007224 */ /* 0x000fc800078e00ff */
.L_x_7210:
        /* <DEDUP_REMOVED lines=9> */
[----:B------:R-:W-:Y:S02]  /*09e0*/  IADD3 R10, P0, R10, UR15, RZ ;  /* 0x0000000f0a0a7c10 */ /* 0x000fe4000ff1e0ff */
[----:B------:R-:W-:Y:S02]  /*09f0*/  MOV R14, 0xb30 ;  /* 0x00000b30000e7802 */ /* 0x000fe40000000f00 */
[----:B------:R-:W-:-:S02]  /*0a00*/  IADD3.X R11, R2, UR10, RZ, P0, !PT ;  /* 0x0000000a020b7c10 */ /* 0x000fc400087fe4ff */
[C---:B--2---:R-:W-:Y:S02]  /*0a10*/  PRMT R5, R8.reuse, 0x7772, RZ ;  /* 0x0000777208057816 */ /* 0x044fe400000000ff */
[C---:B0-----:R-:W-:Y:S02]  /*0a20*/  PRMT R7, R8.reuse, 0x7771, RZ ;  /* 0x0000777108077816 */ /* 0x041fe400000000ff */
[C---:B------:R-:W-:Y:S02]  /*0a30*/  PRMT R15, R8.reuse, 0x7773, RZ ;  /* 0x00007773080f7816 */ /* 0x040fe400000000ff */
[----:B------:R-:W-:Y:S01]  /*0a40*/  LOP3.LUT R6, R8, 0xff, RZ, 0xc0, !PT ;  /* 0x000000ff08067812 */ /* 0x000fe200078ec0ff */
[----:B------:R-:W-:Y:S02]  /*0a50*/  IMAD.MOV.U32 R8, RZ, RZ, R5 ;  /* 0x000000ffff087224 */ /* 0x000fe400078e0005 */
[----:B------:R-:W-:Y:S02]  /*0a60*/  IMAD R7, R7, UR4, RZ ;  /* 0x0000000407077c24 */ /* 0x000fe4000f8e02ff */
[----:B------:R-:W-:-:S02]  /*0a70*/  IMAD R6, R6, UR4, RZ ;  /* 0x0000000406067c24 */ /* 0x000fc4000f8e02ff */
[----:B------:R-:W-:Y:S02]  /*0a80*/  IMAD R8, R8, UR4, RZ ;  /* 0x0000000408087c24 */ /* 0x000fe4000f8e02ff */
[----:B------:R-:W-:Y:S01]  /*0a90*/  IMAD R15, R15, UR4, RZ ;  /* 0x000000040f0f7c24 */ /* 0x000fe2000f8e02ff */
[C---:B---3--:R-:W-:Y:S02]  /*0aa0*/  PRMT R2, R22.reuse, 0x7770, RZ ;  /* 0x0000777016027816 */ /* 0x048fe400000000ff */
[C---:B------:R-:W-:Y:S02]  /*0ab0*/  PRMT R4, R22.reuse, 0x7771, RZ ;  /* 0x0000777116047816 */ /* 0x040fe400000000ff */
[C---:B------:R-:W-:Y:S02]  /*0ac0*/  PRMT R5, R22.reuse, 0x7772, RZ ;  /* 0x0000777216057816 */ /* 0x040fe400000000ff */
[----:B------:R-:W-:Y:S02]  /*0ad0*/  PRMT R22, R22, 0x7773, RZ ;  /* 0x0000777316167816 */ /* 0x000fe400000000ff */
[----:B------:R-:W-:-:S02]  /*0ae0*/  LOP3.LUT R6, R6, 0xff, RZ, 0xc0, !PT ;  /* 0x000000ff06067812 */ /* 0x000fc400078ec0ff */
[----:B------:R-:W-:Y:S02]  /*0af0*/  LOP3.LUT R7, R7, 0xff, RZ, 0xc0, !PT ;  /* 0x000000ff07077812 */ /* 0x000fe400078ec0ff */
[----:B------:R-:W-:Y:S02]  /*0b00*/  LOP3.LUT R8, R8, 0xff, RZ, 0xc0, !PT ;  /* 0x000000ff08087812 */ /* 0x000fe400078ec0ff */
[----:B------:R-:W-:Y:S02]  /*0b10*/  LOP3.LUT R15, R15, 0xff, RZ, 0xc0, !PT ;  /* 0x000000ff0f0f7812 */ /* 0x000fe400078ec0ff */
[----:B------:R-:W-:Y:S05]  /*0b20*/  CALL.REL.NOINC `($__internal_8_$__cuda_sm20_div_u16) ;  /* 0x000001d000007944 */ /* 0x000fea0003c00000 */
[----:B------:R-:W-:Y:S01]  /*0b30*/  IMAD.MOV.U32 R9, RZ, RZ, R21 ;  /* 0x000000ffff097224 */ /* 0x000fe200078e0015 */
[----:B------:R-:W-:Y:S01]  /*0b40*/  MOV R14, 0xb80 ;  /* 0x00000b80000e7802 */ /* 0x000fe20000000f00 */
[----:B------:R-:W-:Y:S02]  /*0b50*/  IMAD.MOV.U32 R22, RZ, RZ, R5 ;  /* 0x000000ffff167224 */ /* 0x000fe400078e0005 */
[----:B------:R-:W-:Y:S02]  /*0b60*/  IMAD.MOV.U32 R15, RZ, RZ, R8 ;  /* 0x000000ffff0f7224 */ /* 0x000fe400078e0008 */
[----:B------:R-:W-:Y:S05]  /*0b70*/  CALL.REL.NOINC `($__internal_8_$__cuda_sm20_div_u16) ;  /* 0x0000018000007944 */ /* 0x000fea0003c00000 */
[----:B------:R-:W-:Y:S01]  /*0b80*/  IMAD.MOV.U32 R5, RZ, RZ, R21 ;  /* 0x000000ffff057224 */ /* 0x000fe200078e0015 */
[----:B------:R-:W-:Y:S01]  /*0b90*/  MOV R14, 0xbd0 ;  /* 0x00000bd0000e7802 */ /* 0x000fe20000000f00 */
[----:B------:R-:W-:-:S02]  /*0ba0*/  IMAD.MOV.U32 R22, RZ, RZ, R4 ;  /* 0x000000ffff167224 */ /* 0x000fc400078e0004 */
[----:B------:R-:W-:Y:S02]  /*0bb0*/  IMAD.MOV.U32 R15, RZ, RZ, R7 ;  /* 0x000000ffff0f7224 */ /* 0x000fe400078e0007 */
[----:B------:R-:W-:Y:S05]  /*0bc0*/  CALL.REL.NOINC `($__internal_8_$__cuda_sm20_div_u16) ;  /* 0x0000013000007944 */ /* 0x000fea0003c00000 */
[----:B------:R-:W-:Y:S01]  /*0bd0*/  IMAD.MOV.U32 R4, RZ, RZ, R21 ;  /* 0x000000ffff047224 */ /* 0x000fe200078e0015 */
[----:B------:R-:W-:Y:S01]  /*0be0*/  MOV R14, 0xc20 ;  /* 0x00000c20000e7802 */ /* 0x000fe20000000f00 */
[----:B------:R-:W-:Y:S02]  /*0bf0*/  IMAD.MOV.U32 R22, RZ, RZ, R2 ;  /* 0x000000ffff167224 */ /* 0x000fe400078e0002 */
[----:B------:R-:W-:Y:S02]  /*0c00*/  IMAD.MOV.U32 R15, RZ, RZ, R6 ;  /* 0x000000ffff0f7224 */ /* 0x000fe400078e0006 */
[----:B------:R-:W-:Y:S05]  /*0c10*/  CALL.REL.NOINC `($__internal_8_$__cuda_sm20_div_u16) ;  /* 0x000000e000007944 */ /* 0x000fea0003c00000 */
        /* <DEDUP_REMOVED lines=14> */
        .weak           $__internal_8_$__cuda_sm20_div_u16
        .type           $__internal_8_$__cuda_sm20_div_u16,@function
        .size           $__internal_8_$__cuda_sm20_div_u16,(.L_x_8099 - $__internal_8_$__cuda_sm20_div_u16)
$__internal_8_$__cuda_sm20_div_u16:
[----:B------:R-:W0:Y:S01]  /*0d00*/  I2F.U16 R24, R15 ;  /* 0x0000000f00187306 */ /* 0x000e220000101000 */
[----:B------:R-:W-:-:S07]  /*0d10*/  IMAD.MOV.U32 R21, RZ, RZ, 0x4b800000 ;  /* 0x4b800000ff157424 */ /* 0x000fce00078e00ff */
[----:B------:R-:W-:Y:S01]  /*0d20*/  I2F.U16.RZ R22, R22 ;  /* 0x0000001600167306 */ /* 0x000fe2000010d000 */
[C---:B0-----:R-:W-:Y:S02]  /*0d30*/  FSETP.GEU.AND P5, PT, |R24|.reuse, 1.175494350822287508e-38, PT ;  /* 0x008000001800780b */ /* 0x041fe40003fae200 */
[----:B------:R-:W-:Y:S02]  /*0d40*/  FSETP.GT.AND P4, PT, |R24|, 8.50705917302346158658e+37, PT ;  /* 0x7e8000001800780b */ /* 0x000fe40003f84200 */
[----:B------:R-:W-:-:S04]  /*0d50*/  FSEL R21, R21, 1, !P5 ;  /* 0x3f80000015157808 */ /* 0x000fc80006800000 */
[----:B------:R-:W-:Y:S02]  /*0d60*/  FSEL R21, R21, 0.25, !P4 ;  /* 0x3e80000015157808 */ /* 0x000fe40006000000 */
[----:B------:R-:W-:Y:S01]  /*0d70*/  ISETP.NE.U32.AND P4, PT, R15, RZ, PT ;  /* 0x000000ff0f00720c */ /* 0x000fe20003f85070 */
[----:B------:R-:W-:Y:S02]  /*0d80*/  IMAD.MOV.U32 R15, RZ, RZ, 0x0 ;  /* 0x00000000ff0f7424 */ /* 0x000fe400078e00ff */
[----:B------:R-:W-:-:S06]  /*0d90*/  FMUL R24, R24, R21 ;  /* 0x0000001518187220 */ /* 0x000fcc0000400000 */
[----:B------:R-:W0:Y:S02]  /*0da0*/  MUFU.RCP R24, R24 ;  /* 0x0000001800187308 */ /* 0x000e240000001000 */
[----:B0-----:R-:W-:-:S05]  /*0db0*/  FMUL R21, R21, R24 ;  /* 0x0000001815157220 */ /* 0x001fca0000400000 */
[----:B------:R-:W-:-:S05]  /*0dc0*/  IADD3 R21, R21, 0x2, RZ ;  /* 0x0000000215157810 */ /* 0x000fca0007ffe0ff */
[----:B------:R-:W-:-:S06]  /*0dd0*/  FMUL.RZ R23, R22, R21 ;  /* 0x0000001516177220 */ /* 0x000fcc000040c000 */
[----:B------:R-:W0:Y:S02]  /*0de0*/  F2I.U32.TRUNC.NTZ R23, R23 ;  /* 0x0000001700177305 */ /* 0x000e24000020f000 */
[----:B0-----:R-:W-:Y:S01]  /*0df0*/  LOP3.LUT R21, R23, 0xffff, RZ, 0xc0, !PT ;  /* 0x0000ffff17157812 */ /* 0x001fe200078ec0ff */
[----:B------:R-:W-:Y:S01]  /*0e00*/  @!P4 IMAD.MOV.U32 R21, RZ, RZ, -0x1 ;  /* 0xffffffffff15c424 */ /* 0x000fe200078e00ff */
[----:B------:R-:W-:Y:S06]  /*0e10*/  RET.REL.NODEC R14 `(_ZN2at6native55_GLOBAL__N__de093ff9_22_ForeachBinaryOpList_cu_a911ec4325multi_tensor_apply_kernelINS1_18TensorListMetadataILi3EEENS1_24BinaryOpListAlphaFunctorIhLi3ELi2ELi2EEEJSt7dividesIhEhEEEvT_T0_DpT1_) ;  /* 0xfffff1e00e007950 */ /* 0x000fec0003c3ffff */
.L_x_7211:
        /* <DEDUP_REMOVED lines=14> */
.L_x_8099:


//--------------------- .text._ZN2at6native55_GLOBAL__N__de093ff9_22_ForeachBinaryOpList_cu_a911ec4325multi_tensor_apply_kernelINS1_18TensorListMetadataILi2EEENS1_24BinaryOpListAlphaFunctorIN3c104HalfELi2ELi2ELi0EEEJSt7dividesIfEfEEEvT_T0_DpT1_ --------------------------
	.section	.text._ZN2at6native55_GLOBAL__N__de093ff9_22_ForeachBinaryOpList_cu_a911ec4325multi_tensor_apply_kernelINS1_18TensorListMetadataILi2EEENS1_24BinaryOpListAlphaFunctorIN3c104HalfELi2ELi2ELi0EEEJSt7dividesIfEfEEEvT_T0_DpT1_,"ax",@progbits
	.sectioninfo	@"SHI_REGISTERS=32"
	.align	128
.text._ZN2at6native55_GLOBAL__N__de093ff9_22_ForeachBinaryOpList_cu_a911ec4325multi_tensor_apply_kernelINS1_18TensorListMetadataILi2EEENS1_24BinaryOpListAlphaFunctorIN3c104HalfELi2ELi2ELi0EEEJSt7dividesIfEfEEEvT_T0_DpT1_:
        .type           _ZN2at6native55_GLOBAL__N__de093ff9_22_ForeachBinaryOpList_cu_a911ec4325multi_tensor_apply_kernelINS1_18TensorListMetadataILi2EEENS1_24BinaryOpListAlphaFunctorIN3c104HalfELi2ELi2ELi0EEEJSt7dividesIfEfEEEvT_T0_DpT1_,@function
        .size           _ZN2at6native55_GLOBAL__N__de093ff9_22_ForeachBinaryOpList_cu_a911ec4325multi_tensor_apply_kernelINS1_18TensorListMetadataILi2EEENS1_24BinaryOpListAlphaFunctorIN3c104HalfELi2ELi2ELi0EEEJSt7dividesIfEfEEEvT_T0_DpT1_,(.L_x_8101 - _ZN2at6native55_GLOBAL__N__de093ff9_22_ForeachBinaryOpList_cu_a911ec4325multi_tensor_apply_kernelINS1_18TensorListMetadataILi2EEENS1_24BinaryOpListAlphaFunctorIN3c104HalfELi2ELi2ELi0EEEJSt7dividesIfEfEEEvT_T0_DpT1_)
        .other          _ZN2at6native55_GLOBAL__N__de093ff9_22_ForeachBinaryOpList_cu_a911ec4325multi_tensor_apply_kernelINS1_18TensorListMetadataILi2EEENS1_24BinaryOpListAlphaFunctorIN3c104HalfELi2ELi2ELi0EEEJSt7dividesIfEfEEEvT_T0_DpT1_,@"STO_CUDA_ENTRY STV_DEFAULT"
_ZN2at6native55_GLOBAL__N__de093ff9_22_ForeachBinaryOpList_cu_a911ec4325multi_tensor_apply_kernelINS1_18TensorListMetadataILi2EEENS1_24BinaryOpListAlphaFunctorIN3c104HalfELi2ELi2ELi0EEEJSt7dividesIfEfEEEvT_T0_DpT1_:
        /* <DEDUP_REMOVED lines=29> */
.L_x_7213:
        /* <DEDUP_REMOVED lines=20> */
[C---:B------:R-:W-:Y:S02]  /*0310*/  ISETP.GE.U32.AND.EX P5, PT, R20.reuse, RZ, PT, P5 ;  /* 0x000000ff1400720c */ /* 0x040fe40003fa6150 */
[----:B------:R-:W-:Y:S02]  /*0320*/  ISETP.GE.U32.AND P4, PT, R13, 0x10000, PT ;  /* 0x000100000d00780c */ /* 0x000fe40003f86070 */
[----:B------:R-:W-:-:S02]  /*0330*/  ISETP.LT.AND.EX P0, PT, R20, UR4, !P5, P0 ;  /* 0x0000000414007c0c */ /* 0x000fc4000ef01300 */
[C---:B------:R-:W-:Y:S02]  /*0340*/  ISETP.LT.U32.AND P1, PT, R13.reuse, UR12, PT ;  /* 0x0000000c0d007c0c */ /* 0x040fe4000bf21070 */
[----:B------:R-:W-:Y:S01]  /*0350*/  ISETP.GE.U32.AND.EX P4, PT, R2, RZ, PT, P4 ;  /* 0x000000ff0200720c */ /* 0x000fe20003f86140 */
[C---:B------:R-:W-:Y:S01]  /*0360*/  IMAD.SHL.U32 R12, R13.reuse, 0x2, RZ ;  /* 0x000000020d0c7824 */ /* 0x040fe200078e00ff */
[----:B------:R-:W-:Y:S02]  /*0370*/  @P3 LEA R6, P6, R22, UR8, 0x1 ;  /* 0x0000000816063c11 */ /* 0x000fe4000f8c08ff */
[----:B------:R-:W-:Y:S02]  /*0380*/  ISETP.LT.AND.EX P1, PT, R2, UR4, !P4, P1 ;  /* 0x0000000402007c0c */ /* 0x000fe4000e721310 */
[----:B------:R-:W-:Y:S02]  /*0390*/  @P2 LEA R10, P4, R24, UR8, 0x1 ;  /* 0x00000008180a2c11 */ /* 0x000fe4000f8808ff */
[----:B------:R-:W-:-:S02]  /*03a0*/  SHF.L.U64.HI R13, R13, 0x1, R2 ;  /* 0x000000010d0d7819 */ /* 0x000fc40000010202 */
[----:B------:R-:W-:Y:S02]  /*03b0*/  @P2 LEA.HI.X R11, R24, UR9, R15, 0x1, P4 ;  /* 0x00000009180b2c11 */ /* 0x000fe4000a0f0c0f */
[C---:B------:R-:W-:Y:S02]  /*03c0*/  @P0 LEA R2, P4, R21.reuse, UR8, 0x1 ;  /* 0x0000000815020c11 */ /* 0x040fe4000f8808ff */
[----:B------:R-:W-:Y:S02]  /*03d0*/  @P3 LEA.HI.X R7, R22, UR9, R17, 0x1, P6 ;  /* 0x0000000916073c11 */ /* 0x000fe4000b0f0c11 */
[----:B------:R-:W-:Y:S02]  /*03e0*/  PRMT R25, RZ, 0x7610, R25 ;  /* 0x00007610ff197816 */ /* 0x000fe40000000019 */
[----:B------:R-:W-:Y:S01]  /*03f0*/  @P0 LEA.HI.X R3, R21, UR9, R20, 0x1, P4 ;  /* 0x0000000915030c11 */ /* 0x000fe2000a0f0c14 */
[----:B------:R0:W2:Y:S01]  /*0400*/  @P3 LDG.E.U16 R16, [R6.64] ;  /* 0x0000000a06103981 */ /* 0x0000a2000c1e1500 */
[----:B------:R-:W-:-:S02]  /*0410*/  @P1 IADD3 R4, P5, R12, UR8, RZ ;  /* 0x000000080c041c10 */ /* 0x000fc4000ffbe0ff */
[----:B------:R-:W-:Y:S01]  /*0420*/  PRMT R23, RZ, 0x7610, R23 ;  /* 0x00007610ff177816 */ /* 0x000fe20000000017 */
[----:B------:R1:W3:Y:S01]  /*0430*/  @P0 LDG.E.U16 R25, [R2.64] ;  /* 0x0000000a02190981 */ /* 0x0002e2000c1e1500 */
[----:B------:R-:W-:Y:S02]  /*0440*/  PRMT R26, RZ, 0x7610, R26 ;  /* 0x00007610ff1a7816 */ /* 0x000fe4000000001a */
[----:B------:R-:W-:Y:S02]  /*0450*/  @P1 IADD3.X R5, R13, UR9, RZ, P5, !PT ;  /* 0x000000090d051c10 */ /* 0x000fe4000affe4ff */
[----:B------:R4:W5:Y:S01]  /*0460*/  @P2 LDG.E.U16 R23, [R10.64] ;  /* 0x0000000a0a172981 */ /* 0x000962000c1e1500 */
[----:B0-----:R-:W-:-:S03]  /*0470*/  @P3 LEA R6, P4, R22, UR6, 0x1 ;  /* 0x0000000616063c11 */ /* 0x001fc6000f8808ff */
[----:B------:R0:W5:Y:S01]  /*0480*/  @P1 LDG.E.U16 R26, [R4.64] ;  /* 0x0000000a041a1981 */ /* 0x000162000c1e1500 */
[----:B------:R-:W-:Y:S02]  /*0490*/  PRMT R28, RZ, 0x7610, R28 ;  /* 0x00007610ff1c7816 */ /* 0x000fe4000000001c */
[----:B------:R-:W-:Y:S02]  /*04a0*/  @P3 LEA.HI.X R7, R22, UR7, R17, 0x1, P4 ;  /* 0x0000000716073c11 */ /* 0x000fe4000a0f0c11 */
[C---:B----4-:R-:W-:Y:S02]  /*04b0*/  @P0 LEA R10, P5, R21.reuse, UR6, 0x1 ;  /* 0x00000006150a0c11 */ /* 0x050fe4000f8a08ff */
[----:B------:R-:W-:Y:S01]  /*04c0*/  @P2 LEA R8, P4, R24, UR6, 0x1 ;  /* 0x0000000618082c11 */ /* 0x000fe2000f8808ff */
[----:B------:R4:W5:Y:S01]  /*04d0*/  @P3 LDG.E.U16 R28, [R6.64] ;  /* 0x0000000a061c3981 */ /* 0x000962000c1e1500 */
[----:B------:R-:W-:Y:S02]  /*04e0*/  PRMT R29, RZ, 0x7610, R29 ;  /* 0x00007610ff1d7816 */ /* 0x000fe4000000001d */
[----:B------:R-:W-:-:S02]  /*04f0*/  @P0 LEA.HI.X R11, R21, UR7, R20, 0x1, P5 ;  /* 0x00000007150b0c11 */ /* 0x000fc4000a8f0c14 */
[----:B------:R-:W-:Y:S02]  /*0500*/  @P2 LEA.HI.X R9, R24, UR7, R15, 0x1, P4 ;  /* 0x0000000718092c11 */ /* 0x000fe4000a0f0c0f */
[----:B------:R-:W-:Y:S01]  /*0510*/  IADD3 R12, P4, R12, UR6, RZ ;  /* 0x000000060c0c7c10 */ /* 0x000fe2000ff9e0ff */
[----:B------:R0:W5:Y:S01]  /*0520*/  @P0 LDG.E.U16 R29, [R10.64] ;  /* 0x0000000a0a1d0981 */ /* 0x000162000c1e1500 */
[----:B------:R-:W-:Y:S02]  /*0530*/  PRMT R27, RZ, 0x7610, R27 ;  /* 0x00007610ff1b7816 */ /* 0x000fe4000000001b */
[----:B----4-:R-:W-:Y:S02]  /*0540*/  PRMT R6, RZ, 0x7610, R6 ;  /* 0x00007610ff067816 */ /* 0x010fe40000000006 */
[----:B------:R-:W-:Y:S02]  /*0550*/  IADD3.X R13, R13, UR7, RZ, P4, !PT ;  /* 0x000000070d0d7c10 */ /* 0x000fe4000a7fe4ff */
[----:B------:R4:W5:Y:S04]  /*0560*/  @P2 LDG.E.U16 R27, [R8.64] ;  /* 0x0000000a081b2981 */ /* 0x000968000c1e1500 */
[----:B------:R-:W5:Y:S01]  /*0570*/  @P1 LDG.E.U16 R6, [R12.64] ;  /* 0x0000000a0c061981 */ /* 0x000f62000c1e1500 */
[----:B-1----:R-:W-:-:S04]  /*0580*/  @P3 LEA R2, P4, R22, UR6, 0x1 ;  /* 0x0000000616023c11 */ /* 0x002fc8000f8808ff */
[----:B------:R-:W-:Y:S02]  /*0590*/  @P3 LEA.HI.X R3, R22, UR7, R17, 0x1, P4 ;  /* 0x0000000716033c11 */ /* 0x000fe4000a0f0c11 */
[----:B0-----:R-:W-:Y:S01]  /*05a0*/  @P2 LEA R4, P5, R24, UR6, 0x1 ;  /* 0x0000000618042c11 */ /* 0x001fe2000f8a08ff */
[----:B--2---:R-:W-:Y:S02]  /*05b0*/  HADD2.F32 R16, -RZ, R16.H0_H0 ;  /* 0x20000010ff107230 */ /* 0x004fe40000004100 */
[----:B---3--:R-:W-:-:S03]  /*05c0*/  HADD2.F32 R25, -RZ, R25.H0_H0 ;  /* 0x20000019ff197230 */ /* 0x008fc60000004100 */
[----:B------:R-:W-:Y:S02]  /*05d0*/  FMUL.FTZ R5, R16, c[0x0][0xdac] ;  /* 0x00036b0010057a20 */ /* 0x000fe40000410000 */
[----:B------:R-:W-:Y:S01]  /*05e0*/  FMUL.FTZ R7, R25, c[0x0][0xdac] ;  /* 0x00036b0019077a20 */ /* 0x000fe20000410000 */
[----:B-----5:R-:W-:-:S03]  /*05f0*/  HADD2.F32 R23, -RZ, R23.H0_H0 ;  /* 0x20000017ff177230 */ /* 0x020fc60000004100 */
[----:B------:R-:W0:Y:S01]  /*0600*/  MUFU.RCP R5, R5 ;  /* 0x0000000500057308 */ /* 0x000e220000001000 */
[----:B------:R-:W-:Y:S01]  /*0610*/  HADD2.F32 R26, -RZ, R26.H0_H0 ;  /* 0x2000001aff1a7230 */ /* 0x000fe20000004100 */
[----:B------:R-:W-:-:S06]  /*0620*/  FMUL.FTZ R23, R23, c[0x0][0xdac] ;  /* 0x00036b0017177a20 */ /* 0x000fcc0000410000 */
[----:B------:R-:W1:Y:S01]  /*0630*/  MUFU.RCP R7, R7 ;  /* 0x0000000700077308 */ /* 0x000e620000001000 */
[----:B------:R-:W-:Y:S01]  /*0640*/  FMUL.FTZ R10, R26, c[0x0][0xdac] ;  /* 0x00036b001a0a7a20 */ /* 0x000fe20000410000 */
[----:B------:R-:W-:-:S06]  /*0650*/  HADD2.F32 R28, -RZ, R28.H0_H0 ;  /* 0x2000001cff1c7230 */ /* 0x000fcc0000004100 */
[----:B----4-:R-:W2:Y:S01]  /*0660*/  MUFU.RCP R8, R23 ;  /* 0x0000001700087308 */ /* 0x010ea20000001000 */
[----:B------:R-:W-:-:S07]  /*0670*/  HADD2.F32 R16, -RZ, R29.H0_H0 ;  /* 0x2000001dff107230 */ /* 0x000fce0000004100 */
[----:B------:R-:W3:Y:S01]  /*0680*/  MUFU.RCP R10, R10 ;  /* 0x0000000a000a7308 */ /* 0x000ee20000001000 */
[----:B0-----:R-:W-:Y:S01]  /*0690*/  FMUL.FTZ R28, R28, R5 ;  /* 0x000000051c1c7220 */ /* 0x001fe20000410000 */
[----:B------:R-:W-:Y:S01]  /*06a0*/  HADD2.F32 R27, -RZ, R27.H0_H0 ;  /* 0x2000001bff1b7230 */ /* 0x000fe20000004100 */
[----:B-1----:R-:W-:-:S03]  /*06b0*/  FMUL.FTZ R7, R16, R7 ;  /* 0x0000000710077220 */ /* 0x002fc60000410000 */
[----:B------:R-:W-:Y:S01]  /*06c0*/  F2FP.PACK_AB R28, RZ, R28 ;  /* 0x0000001cff1c723e */ /* 0x000fe200000000ff */
[----:B------:R-:W-:Y:S01]  /*06d0*/  HADD2.F32 R11, -RZ, R6.H0_H0 ;  /* 0x20000006ff0b7230 */ /* 0x000fe20000004100 */
[----:B------:R-:W-:Y:S01]  /*06e0*/  F2FP.PACK_AB R7, RZ, R7 ;  /* 0x00000007ff07723e */ /* 0x000fe200000000ff */
[----:B--2---:R-:W-:Y:S01]  /*06f0*/  FMUL.FTZ R27, R27, R8 ;  /* 0x000000081b1b7220 */ /* 0x004fe20000410000 */
[----:B------:R-:W-:Y:S01]  /*0700*/  @P0 LEA R8, P4, R21, UR6, 0x1 ;  /* 0x0000000615080c11 */ /* 0x000fe2000f8808ff */
[----:B------:R0:W-:Y:S01]  /*0710*/  @P3 STG.E.U16 [R2.64], R28 ;  /* 0x0000001c02003986 */ /* 0x0001e2000c10150a */
[----:B------:R-:W-:Y:S01]  /*0720*/  @P2 LEA.HI.X R5, R24, UR7, R15, 0x1, P5 ;  /* 0x0000000718052c11 */ /* 0x000fe2000a8f0c0f */
[----:B---3--:R-:W-:Y:S01]  /*0730*/  FMUL.FTZ R10, R11, R10 ;  /* 0x0000000a0b0a7220 */ /* 0x008fe20000410000 */
[----:B------:R-:W-:Y:S02]  /*0740*/  F2FP.PACK_AB R27, RZ, R27 ;  /* 0x0000001bff1b723e */ /* 0x000fe400000000ff */
[----:B------:R-:W-:-:S02]  /*0750*/  @P0 LEA.HI.X R9, R21, UR7, R20, 0x1, P4 ;  /* 0x0000000715090c11 */ /* 0x000fc4000a0f0c14 */
[----:B0-----:R-:W-:Y:S01]  /*0760*/  PRMT R3, R7, 0x7610, R3 ;  /* 0x0000761007037816 */ /* 0x001fe20000000003 */
[----:B------:R-:W-:Y:S01]  /*0770*/  IMAD.MOV.U32 R7, RZ, RZ, c[0x0][0x0] ;  /* 0x00000000ff077624 */ /* 0x000fe200078e00ff */
[----:B------:R-:W-:Y:S01]  /*0780*/  F2FP.PACK_AB R10, RZ, R10 ;  /* 0x0000000aff0a723e */ /* 0x000fe200000000ff */
        /* <DEDUP_REMOVED lines=10> */
.L_x_7212:
[----:B------:R-:W0:Y:S02]  /*0830*/  S2R R7, SR_TID.X ;  /* 0x0000000000077919 */ /* 0x000e240000002100 */
[----:B0-----:R-:W-:-:S05]  /*0840*/  IMAD.WIDE.U32 R2, R7, 0x4, RZ ;  /* 0x0000000407027825 */ /* 0x001fca00078e00ff */
[----:B------:R-:W-:-:S04]  /*0850*/  ISETP.GE.U32.AND P0, PT, R2, UR12, PT ;  /* 0x0000000c02007c0c */ /* 0x000fc8000bf06070 */
[----:B------:R-:W-:-:S04]  /*0860*/  ISETP.GE.AND.EX P0, PT, R3, UR4, PT, P0 ;  /* 0x0000000403007c0c */ /* 0x000fc8000bf06300 */
[----:B------:R-:W-:-:S13]  /*0870*/  ISETP.GT.U32.OR P0, PT, R7, 0x3fff, P0 ;  /* 0x00003fff0700780c */ /* 0x000fda0000704470 */
[----:B------:R-:W-:Y:S05]  /*0880*/  @P0 EXIT ;  /* 0x000000000000094d */ /* 0x000fea0003800000 */
[----:B------:R-:W-:-:S04]  /*0890*/  IMAD.MOV.U32 R0, RZ, RZ, RZ ;  /* 0x000000ffff007224 */ /* 0x000fc800078e00ff */
.L_x_7214:
[C---:B0-----:R-:W-:Y:S01]  /*08a0*/  IMAD.SHL.U32 R2, R7.reuse, 0x8, RZ ;  /* 0x0000000807027824 */ /* 0x041fe200078e00ff */
[----:B------:R-:W-:-:S04]  /*08b0*/  SHF.L.U64.HI R3, R7, 0x3, R0 ;  /* 0x0000000307037819 */ /* 0x000fc80000010200 */
[----:B------:R-:W-:-:S04]  /*08c0*/  IADD3 R8, P0, R2, UR8, RZ ;  /* 0x0000000802087c10 */ /* 0x000fc8000ff1e0ff */
[----:B------:R-:W-:-:S06]  /*08d0*/  IADD3.X R9, R3, UR9, RZ, P0, !PT ;  /* 0x0000000903097c10 */ /* 0x000fcc00087fe4ff */
[----:B------:R-:W2:Y:S01]  /*08e0*/  LDG.E.64 R8, [R8.64] ;  /* 0x0000000a08087981 */ /* 0x000ea2000c1e1b00 */
[----:B------:R-:W-:-:S04]  /*08f0*/  IADD3 R2, P0, R2, UR6, RZ ;  /* 0x0000000602027c10 */ /* 0x000fc8000ff1e0ff */
[----:B------:R-:W-:-:S05]  /*0900*/  IADD3.X R3, R3, UR7, RZ, P0, !PT ;  /* 0x0000000703037c10 */ /* 0x000fca00087fe4ff */
[----:B------:R-:W3:Y:S01]  /*0910*/  LDG.E.64 R4, [R2.64] ;  /* 0x0000000a02047981 */ /* 0x000ee2000c1e1b00 */
[----:B------:R-:W-:-:S04]  /*0920*/  IADD3 R7, P0, R7, c[0x0][0x0], RZ ;  /* 0x0000000007077a10 */ /* 0x000fc80007f1e0ff */
[----:B------:R-:W-:Y:S01]  /*0930*/  ISETP.LT.U32.AND P1, PT, R7, 0x4000, PT ;  /* 0x000040000700780c */ /* 0x000fe20003f21070 */
[----:B------:R-:W-:-:S05]  /*0940*/  IMAD.X R0, RZ, RZ, R0, P0 ;  /* 0x000000ffff007224 */ /* 0x000fca00000e0600 */
[----:B------:R-:W-:Y:S01]  /*0950*/  ISETP.LT.U32.AND.EX P1, PT, R0, RZ, PT, P1 ;  /* 0x000000ff0000720c */ /* 0x000fe20003f21110 */
[--C-:B--2---:R-:W-:Y:S02]  /*0960*/  HADD2.F32 R6, -RZ, R8.reuse.H0_H0 ;  /* 0x20000008ff067230 */ /* 0x104fe40000004100 */
[----:B------:R-:W-:Y:S02]  /*0970*/  HADD2.F32 R11, -RZ, R8.H1_H1 ;  /* 0x30000008ff0b7230 */ /* 0x000fe40000004100 */
[--C-:B------:R-:W-:Y:S01]  /*0980*/  HADD2.F32 R8, -RZ, R9.reuse.H1_H1 ;  /* 0x30000009ff087230 */ /* 0x100fe20000004100 */
[----:B------:R-:W-:Y:S01]  /*0990*/  FMUL.FTZ R10, R6, c[0x0][0xdac] ;  /* 0x00036b00060a7a20 */ /* 0x000fe20000410000 */
[----:B------:R-:W-:Y:S01]  /*09a0*/  HADD2.F32 R6, -RZ, R9.H0_H0 ;  /* 0x20000009ff067230 */ /* 0x000fe20000004100 */
[----:B------:R-:W-:Y:S02]  /*09b0*/  FMUL.FTZ R11, R11, c[0x0][0xdac] ;  /* 0x00036b000b0b7a20 */ /* 0x000fe40000410000 */
[----:B------:R-:W-:Y:S01]  /*09c0*/  FMUL.FTZ R12, R8, c[0x0][0xdac] ;  /* 0x00036b00080c7a20 */ /* 0x000fe20000410000 */
[----:B------:R0:W1:Y:S01]  /*09d0*/  MUFU.RCP R13, R10 ;  /* 0x0000000a000d7308 */ /* 0x0000620000001000 */
[----:B------:R-:W-:Y:S01]  /*09e0*/  FMUL.FTZ R9, R6, c[0x0][0xdac] ;  /* 0x00036b0006097a20 */ /* 0x000fe20000410000 */
[----:B---3--:R-:W-:-:S02]  /*09f0*/  HADD2.F32 R6, -RZ, R4.H0_H0 ;  /* 0x20000004ff067230 */ /* 0x008fc40000004100 */
[----:B------:R-:W-:Y:S02]  /*0a00*/  HADD2.F32 R4, -RZ, R4.H1_H1 ;  /* 0x30000004ff047230 */ /* 0x000fe40000004100 */
[--C-:B------:R-:W-:Y:S02]  /*0a10*/  HADD2.F32 R8, -RZ, R5.reuse.H0_H0 ;  /* 0x20000005ff087230 */ /* 0x100fe40000004100 */
[----:B------:R-:W2:Y:S01]  /*0a20*/  MUFU.RCP R11, R11 ;  /* 0x0000000b000b7308 */ /* 0x000ea20000001000 */
[----:B0-----:R-:W-:-:S07]  /*0a30*/  HADD2.F32 R10, -RZ, R5.H1_H1 ;  /* 0x30000005ff0a7230 */ /* 0x001fce0000004100 */
[----:B------:R-:W0:Y:S01]  /*0a40*/  MUFU.RCP R9, R9 ;  /* 0x0000000900097308 */ /* 0x000e220000001000 */
[----:B-1----:R-:W-:-:S07]  /*0a50*/  FMUL.FTZ R6, R6, R13 ;  /* 0x0000000d06067220 */ /* 0x002fce0000410000 */
[----:B------:R-:W1:Y:S01]  /*0a60*/  MUFU.RCP R15, R12 ;  /* 0x0000000c000f7308 */ /* 0x000e620000001000 */
[----:B--2---:R-:W-:Y:S02]  /*0a70*/  FMUL.FTZ R5, R4, R11 ;  /* 0x0000000b04057220 */ /* 0x004fe40000410000 */
[----:B------:R-:W-:Y:S02]  /*0a80*/  IMAD.SHL.U32 R4, R7, 0x4, RZ ;  /* 0x0000000407047824 */ /* 0x000fe400078e00ff */
[----:B0-----:R-:W-:-:S03]  /*0a90*/  FMUL.FTZ R8, R8, R9 ;  /* 0x0000000908087220 */ /* 0x001fc60000410000 */
[----:B------:R-:W-:Y:S02]  /*0aa0*/  ISETP.GE.U32.AND P0, PT, R4, UR12, PT ;  /* 0x0000000c04007c0c */ /* 0x000fe4000bf06070 */
[----:B------:R-:W-:-:S04]  /*0ab0*/  SHF.L.U64.HI R4, R7, 0x2, R0 ;  /* 0x0000000207047819 */ /* 0x000fc80000010200 */
[----:B------:R-:W-:Y:S01]  /*0ac0*/  ISETP.GE.AND.EX P0, PT, R4, UR4, PT, P0 ;  /* 0x0000000404007c0c */ /* 0x000fe2000bf06300 */
[----:B-1----:R-:W-:Y:S01]  /*0ad0*/  FMUL.FTZ R11, R10, R15 ;  /* 0x0000000f0a0b7220 */ /* 0x002fe20000410000 */
[----:B------:R-:W-:-:S04]  /*0ae0*/  F2FP.PACK_AB R10, R5, R6 ;  /* 0x00000006050a723e */ /* 0x000fc800000000ff */
[----:B------:R-:W-:-:S05]  /*0af0*/  F2FP.PACK_AB R11, R11, R8 ;  /* 0x000000080b0b723e */ /* 0x000fca00000000ff */
[----:B------:R0:W-:Y:S02]  /*0b00*/  STG.E.64 [R2.64], R10 ;  /* 0x0000000a02007986 */ /* 0x0001e4000c101b0a */
[----:B------:R-:W-:Y:S05]  /*0b10*/  @!P0 BRA P1, `(.L_x_7214) ;  /* 0xfffffd8000008947 */ /* 0x000fea000083ffff */
[----:B------:R-:W-:Y:S05]  /*0b20*/  EXIT ;  /* 0x000000000000794d */ /* 0x000fea0003800000 */
.L_x_7215:
        /* <DEDUP_REMOVED lines=13> */
.L_x_8101:


//--------------------- .text._ZN2at6native55_GLOBAL__N__de093ff9_22_ForeachBinaryOpList_cu_a911ec4325multi_tensor_apply_kernelINS1_18TensorListMetadataILi2EEENS1_24BinaryOpListAlphaFunctorIN3c108BFloat16ELi2ELi2ELi0EEEJSt7dividesIfEfEEEvT_T0_DpT1_ --------------------------
	.section	.text._ZN2at6native55_GLOBAL__N__de093ff9_22_ForeachBinaryOpList_cu_a911ec4325multi_tensor_apply_kernelINS1_18TensorListMetadataILi2EEENS1_24BinaryOpListAlphaFunctorIN3c108BFloat16ELi2ELi2ELi0EEEJSt7dividesIfEfEEEvT_T0_DpT1_,"ax",@progbits
	.sectioninfo	@"SHI_REGISTERS=32"
	.align	128
.text._ZN2at6native55_GLOBAL__N__de093ff9_22_ForeachBinaryOpList_cu_a911ec4325multi_tensor_apply_kernelINS1_18TensorListMetadataILi2EEENS1_24BinaryOpListAlphaFunctorIN3c108BFloat16ELi2ELi2ELi0EEEJSt7dividesIfEfEEEvT_T0_DpT1_:
        .type           _ZN2at6native55_GLOBAL__N__de093ff9_22_ForeachBinaryOpList_cu_a911ec4325multi_tensor_apply_kernelINS1_18TensorListMetadataILi2EEENS1_24BinaryOpListAlphaFunctorIN3c108BFloat16ELi2ELi2ELi0EEEJSt7dividesIfEfEEEvT_T0_DpT1_,@function
        .size           _ZN2at6native55_GLOBAL__N__de093ff9_22_ForeachBinaryOpList_cu_a911ec4325multi_tensor_apply_kernelINS1_18TensorListMetadataILi2EEENS1_24BinaryOpListAlphaFunctorIN3c108BFloat16ELi2ELi2ELi0EEEJSt7dividesIfEfEEEvT_T0_DpT1_,(.L_x_8102 - _ZN2at6native55_GLOBAL__N__de093ff9_22_ForeachBinaryOpList_cu_a911ec4325multi_tensor_apply_kernelINS1_18TensorListMetadataILi2EEENS1_24BinaryOpListAlphaFunctorIN3c108BFloat16ELi2ELi2ELi0EEEJSt7dividesIfEfEEEvT_T0_DpT1_)
        .other          _ZN2at6native55_GLOBAL__N__de093ff9_22_ForeachBinaryOpList_cu_a911ec4325multi_tensor_apply_kernelINS1_18TensorListMetadataILi2EEENS1_24BinaryOpListAlphaFunctorIN3c108BFloat16ELi2ELi2ELi0EEEJSt7dividesIfEfEEEvT_T0_DpT1_,@"STO_CUDA_ENTRY STV_DEFAULT"
_ZN2at6native55_GLOBAL__N__de093ff9_22_ForeachBinaryOpList_cu_a911ec4325multi_tensor_apply_kernelINS1_18TensorListMetadataILi2EEENS1_24BinaryOpListAlphaFunctorIN3c108BFloat16ELi2ELi2ELi0EEEJSt7dividesIfEfEEEvT_T0_DpT1_:
        /* <DEDUP_REMOVED lines=29> */
.L_x_7217:
[----:B0-----:R-:W-:Y:S01]  /*01d0*/  IADD3 R20, P1, R0, R14, RZ ;  /* 0x0000000e00147210 */ /* 0x001fe20007f3e0ff */
[----:B------:R-:W-:Y:S01]  /*01e0*/  IMAD R25, R12, 0x3, RZ ;  /* 0x000000030c197824 */ /* 0x000fe200078e02ff */
[----:B------:R-:W-:Y:S02]  /*01f0*/  PRMT R23, RZ, 0x7610, R23 ;  /* 0x00007610ff177816 */ /* 0x000fe40000000017 */
[C---:B------:R-:W-:Y:S01]  /*0200*/  IADD3 R18, P3, R20.reuse, c[0x0][0x0], RZ ;  /* 0x0000000014127a10 */ /* 0x040fe20007f7e0ff */
[----:B------:R-:W-:Y:S01]  /*0210*/  IMAD.X R19, RZ, RZ, R15, P1 ;  /* 0x000000ffff137224 */ /* 0x000fe200008e060f */
[----:B------:R-:W-:Y:S02]  /*0220*/  ISETP.GE.U32.AND P0, PT, R20, 0x10000, PT ;  /* 0x000100001400780c */ /* 0x000fe40003f06070 */
[----:B------:R-:W-:Y:S01]  /*0230*/  LEA R17, P1, R12, R20, 0x1 ;  /* 0x000000140c117211 */ /* 0x000fe200078208ff */
[----:B------:R-:W-:Y:S01]  /*0240*/  IMAD.X R13, RZ, RZ, R19, P3 ;  /* 0x000000ffff0d7224 */ /* 0x000fe200018e0613 */
[----:B------:R-:W-:-:S02]  /*0250*/  ISETP.LT.U32.AND P2, PT, R20, UR12, PT ;  /* 0x0000000c14007c0c */ /* 0x000fc4000bf41070 */
[C---:B------:R-:W-:Y:S01]  /*0260*/  ISETP.GE.U32.AND.EX P0, PT, R19.reuse, RZ, PT, P0 ;  /* 0x000000ff1300720c */ /* 0x040fe20003f06100 */
[--C-:B------:R-:W-:Y:S01]  /*0270*/  IMAD.X R16, RZ, RZ, R19.reuse, P1 ;  /* 0x000000ffff107224 */ /* 0x100fe200008e0613 */
[C---:B------:R-:W-:Y:S02]  /*0280*/  ISETP.GE.U32.AND P4, PT, R18.reuse, 0x10000, PT ;  /* 0x000100001200780c */ /* 0x040fe40003f86070 */
        /* <DEDUP_REMOVED lines=12> */
[----:B------:R-:W-:Y:S02]  /*0350*/  ISETP.GE.U32.AND.EX P4, PT, R6, RZ, PT, P4 ;  /* 0x000000ff0600720c */ /* 0x000fe40003f86140 */
[----:B------:R-:W-:Y:S02]  /*0360*/  @P0 LEA R2, P5, R20, UR8, 0x1 ;  /* 0x0000000814020c11 */ /* 0x000fe4000f8a08ff */
[----:B------:R-:W-:Y:S02]  /*0370*/  ISETP.LT.AND.EX P2, PT, R6, UR4, !P4, P2 ;  /* 0x0000000406007c0c */ /* 0x000fe4000e741320 */
[----:B------:R-:W-:Y:S01]  /*0380*/  @P3 LEA R10, P4, R18, UR8, 0x1 ;  /* 0x00000008120a3c11 */ /* 0x000fe2000f8808ff */
[----:B------:R-:W-:Y:S01]  /*0390*/  IMAD.SHL.U32 R26, R25, 0x2, RZ ;  /* 0x00000002191a7824 */ /* 0x000fe200078e00ff */
[----:B------:R-:W-:Y:S02]  /*03a0*/  @P0 LEA.HI.X R3, R20, UR9, R19, 0x1, P5 ;  /* 0x0000000914030c11 */ /* 0x000fe4000a8f0c13 */
[----:B------:R-:W-:-:S02]  /*03b0*/  @P1 LEA R4, P5, R17, UR8, 0x1 ;  /* 0x0000000811041c11 */ /* 0x000fc4000f8a08ff */
[----:B------:R-:W-:Y:S01]  /*03c0*/  PRMT R22, RZ, 0x7610, R22 ;  /* 0x00007610ff167816 */ /* 0x000fe20000000016 */
[----:B------:R0:W2:Y:S01]  /*03d0*/  @P0 LDG.E.U16 R23, [R2.64] ;  /* 0x0000000a02170981 */ /* 0x0000a2000c1e1500 */
[----:B------:R-:W-:Y:S02]  /*03e0*/  @P3 LEA.HI.X R11, R18, UR9, R13, 0x1, P4 ;  /* 0x00000009120b3c11 */ /* 0x000fe4000a0f0c0d */
[----:B------:R-:W-:Y:S02]  /*03f0*/  @P1 LEA.HI.X R5, R17, UR9, R16, 0x1, P5 ;  /* 0x0000000911051c11 */ /* 0x000fe4000a8f0c10 */
[----:B------:R-:W-:Y:S01]  /*0400*/  SHF.L.U64.HI R25, R25, 0x1, R6 ;  /* 0x0000000119197819 */ /* 0x000fe20000010206 */
[----:B------:R1:W3:Y:S01]  /*0410*/  @P3 LDG.E.U16 R22, [R10.64] ;  /* 0x0000000a0a163981 */ /* 0x0002e2000c1e1500 */
[----:B------:R-:W-:Y:S02]  /*0420*/  @P2 IADD3 R6, P5, R26, UR8, RZ ;  /* 0x000000081a062c10 */ /* 0x000fe4000ffbe0ff */
[----:B------:R-:W-:-:S02]  /*0430*/  PRMT R21, RZ, 0x7610, R21 ;  /* 0x00007610ff157816 */ /* 0x000fc40000000015 */
[----:B------:R-:W-:Y:S02]  /*0440*/  PRMT R29, RZ, 0x7610, R29 ;  /* 0x00007610ff1d7816 */ /* 0x000fe4000000001d */
[----:B------:R-:W-:Y:S02]  /*0450*/  @P2 IADD3.X R7, R25, UR9, RZ, P5, !PT ;  /* 0x0000000919072c10 */ /* 0x000fe4000affe4ff */
[----:B------:R4:W5:Y:S04]  /*0460*/  @P1 LDG.E.U16 R21, [R4.64] ;  /* 0x0000000a04151981 */ /* 0x000968000c1e1500 */
[----:B------:R1:W5:Y:S01]  /*0470*/  @P2 LDG.E.U16 R29, [R6.64] ;  /* 0x0000000a061d2981 */ /* 0x000362000c1e1500 */
[----:B0-----:R-:W-:Y:S02]  /*0480*/  @P3 LEA R2, P5, R18, UR6, 0x1 ;  /* 0x0000000612023c11 */ /* 0x001fe4000f8a08ff */
[----:B------:R-:W-:-:S02]  /*0490*/  @P0 LEA R8, P4, R20, UR6, 0x1 ;  /* 0x0000000614080c11 */ /* 0x000fc4000f8808ff */
[----:B------:R-:W-:Y:S02]  /*04a0*/  PRMT R28, RZ, 0x7610, R28 ;  /* 0x00007610ff1c7816 */ /* 0x000fe4000000001c */
[----:B------:R-:W-:Y:S02]  /*04b0*/  @P3 LEA.HI.X R3, R18, UR7, R13, 0x1, P5 ;  /* 0x0000000712033c11 */ /* 0x000fe4000a8f0c0d */
[----:B------:R-:W-:Y:S02]  /*04c0*/  @P0 LEA.HI.X R9, R20, UR7, R19, 0x1, P4 ;  /* 0x0000000714090c11 */ /* 0x000fe4000a0f0c13 */
[----:B----4-:R-:W-:Y:S01]  /*04d0*/  IADD3 R4, P5, R26, UR6, RZ ;  /* 0x000000061a047c10 */ /* 0x010fe2000ffbe0ff */
[----:B------:R0:W4:Y:S01]  /*04e0*/  @P3 LDG.E.U16 R28, [R2.64] ;  /* 0x0000000a021c3981 */ /* 0x000122000c1e1500 */
[----:B-1----:R-:W-:Y:S02]  /*04f0*/  @P1 LEA R10, P4, R17, UR6, 0x1 ;  /* 0x00000006110a1c11 */ /* 0x002fe4000f8808ff */
[----:B------:R-:W-:-:S02]  /*0500*/  PRMT R24, RZ, 0x7610, R24 ;  /* 0x00007610ff187816 */ /* 0x000fc40000000018 */
[----:B------:R-:W-:Y:S02]  /*0510*/  PRMT R27, RZ, 0x7610, R27 ;  /* 0x00007610ff1b7816 */ /* 0x000fe4000000001b */
[----:B------:R-:W-:Y:S02]  /*0520*/  IADD3.X R5, R25, UR7, RZ, P5, !PT ;  /* 0x0000000719057c10 */ /* 0x000fe4000affe4ff */
[----:B------:R-:W-:Y:S01]  /*0530*/  @P1 LEA.HI.X R11, R17, UR7, R16, 0x1, P4 ;  /* 0x00000007110b1c11 */ /* 0x000fe2000a0f0c10 */
[----:B------:R1:W4:Y:S01]  /*0540*/  @P0 LDG.E.U16 R24, [R8.64] ;  /* 0x0000000a08180981 */ /* 0x000322000c1e1500 */
[----:B------:R-:W-:-:S03]  /*0550*/  PRMT R25, RZ, 0x7610, R25 ;  /* 0x00007610ff197816 */ /* 0x000fc60000000019 */
[----:B------:R0:W4:Y:S04]  /*0560*/  @P1 LDG.E.U16 R27, [R10.64] ;  /* 0x0000000a0a1b1981 */ /* 0x000128000c1e1500 */
[----:B------:R-:W4:Y:S01]  /*0570*/  @P2 LDG.E.U16 R25, [R4.64] ;  /* 0x0000000a04192981 */ /* 0x000f22000c1e1500 */
[----:B-1----:R-:W-:Y:S02]  /*0580*/  @P1 LEA R8, P5, R17, UR6, 0x1 ;  /* 0x0000000611081c11 */ /* 0x002fe4000f8a08ff */
[----:B0-----:R-:W-:-:S04]  /*0590*/  @P0 LEA R2, P4, R20, UR6, 0x1 ;  /* 0x0000000614020c11 */ /* 0x001fc8000f8808ff */
[----:B------:R-:W-:Y:S02]  /*05a0*/  @P0 LEA.HI.X R3, R20, UR7, R19, 0x1, P4 ;  /* 0x0000000714030c11 */ /* 0x000fe4000a0f0c13 */
[----:B------:R-:W-:Y:S01]  /*05b0*/  @P3 LEA R6, P4, R18, UR6, 0x1 ;  /* 0x0000000612063c11 */ /* 0x000fe2000f8808ff */
[----:B------:R-:W-:-:S04]  /*05c0*/  IMAD.MOV.U32 R11, RZ, RZ, c[0x0][0x0] ;  /* 0x00000000ff0b7624 */ /* 0x000fc800078e00ff */
[----:B------:R-:W-:Y:S01]  /*05d0*/  IMAD.WIDE.U32 R14, R11, 0x4, R14 ;  /* 0x000000040b0e7825 */ /* 0x000fe200078e000e */
[----:B--2---:R-:W-:Y:S02]  /*05e0*/  PRMT R23, RZ, 0x5410, R23 ;  /* 0x00005410ff177816 */ /* 0x004fe40000000017 */
[----:B---3--:R-:W-:-:S05]  /*05f0*/  PRMT R22, RZ, 0x5410, R22 ;  /* 0x00005410ff167816 */ /* 0x008fca0000000016 */
[----:B------:R-:W-:Y:S01]  /*0600*/  FMUL.FTZ R9, R22, c[0x0][0xdac] ;  /* 0x00036b0016097a20 */ /* 0x000fe20000410000 */
[----:B-----5:R-:W-:Y:S01]  /*0610*/  PRMT R21, RZ, 0x5410, R21 ;  /* 0x00005410ff157816 */ /* 0x020fe20000000015 */
[----:B------:R-:W-:Y:S01]  /*0620*/  FMUL.FTZ R7, R23, c[0x0][0xdac] ;  /* 0x00036b0017077a20 */ /* 0x000fe20000410000 */
[----:B------:R-:W-:-:S03]  /*0630*/  PRMT R29, RZ, 0x5410, R29 ;  /* 0x00005410ff1d7816 */ /* 0x000fc6000000001d */
[----:B------:R-:W0:Y:S01]  /*0640*/  MUFU.RCP R9, R9 ;  /* 0x0000000900097308 */ /* 0x000e220000001000 */
[----:B------:R-:W-:Y:S02]  /*0650*/  FMUL.FTZ R21, R21, c[0x0][0xdac] ;  /* 0x00036b0015157a20 */ /* 0x000fe40000410000 */
[----:B------:R-:W-:-:S05]  /*0660*/  FMUL.FTZ R10, R29, c[0x0][0xdac] ;  /* 0x00036b001d0a7a20 */ /* 0x000fca0000410000 */
[----:B------:R-:W1:Y:S01]  /*0670*/  MUFU.RCP R7, R7 ;  /* 0x0000000700077308 */ /* 0x000e620000001000 */
[----:B----4-:R-:W-:-:S07]  /*0680*/  PRMT R28, RZ, 0x5410, R28 ;  /* 0x00005410ff1c7816 */ /* 0x010fce000000001c */
[----:B------:R-:W2:Y:S08]  /*0690*/  MUFU.RCP R21, R21 ;  /* 0x0000001500157308 */ /* 0x000eb00000001000 */
[----:B------:R-:W3:Y:S01]  /*06a0*/  MUFU.RCP R10, R10 ;  /* 0x0000000a000a7308 */ /* 0x000ee20000001000 */
[----:B------:R-:W-:Y:S01]  /*06b0*/  PRMT R24, RZ, 0x5410, R24 ;  /* 0x00005410ff187816 */ /* 0x000fe20000000018 */
[----:B0-----:R-:W-:Y:S01]  /*06c0*/  FMUL.FTZ R28, R28, R9 ;  /* 0x000000091c1c7220 */ /* 0x001fe20000410000 */
[----:B------:R-:W-:-:S02]  /*06d0*/  @P1 LEA.HI.X R9, R17, UR7, R16, 0x1, P5 ;  /* 0x0000000711091c11 */ /* 0x000fc4000a8f0c10 */
[----:B------:R-:W-:Y:S02]  /*06e0*/  PRMT R16, RZ, 0x5410, R27 ;  /* 0x00005410ff107816 */ /* 0x000fe4000000001b */
[----:B------:R-:W-:Y:S01]  /*06f0*/  PRMT R25, RZ, 0x5410, R25 ;  /* 0x00005410ff197816 */ /* 0x000fe20000000019 */
[----:B-1----:R-:W-:Y:S02]  /*0700*/  FMUL.FTZ R24, R24, R7 ;  /* 0x0000000718187220 */ /* 0x002fe40000410000 */
[----:B--2---:R-:W-:Y:S01]  /*0710*/  FMUL.FTZ R16, R16, R21 ;  /* 0x0000001510107220 */ /* 0x004fe20000410000 */
[----:B------:R-:W-:Y:S02]  /*0720*/  @P3 LEA.HI.X R7, R18, UR7, R13, 0x1, P4 ;  /* 0x0000000712073c11 */ /* 0x000fe4000a0f0c0d */
[----:B------:R-:W-:Y:S01]  /*0730*/  F2FP.BF16.PACK_AB R24, RZ, R24 ;  /* 0x00000018ff18723e */ /* 0x000fe200000010ff */
[----:B---3--:R-:W-:Y:S01]  /*0740*/  FMUL.FTZ R10, R25, R10 ;  /* 0x0000000a190a7220 */ /* 0x008fe20000410000 */
[----:B------:R-:W-:-:S02]  /*0750*/  F2FP.BF16.PACK_AB R28, RZ, R28 ;  /* 0x0000001cff1c723e */ /* 0x000fc400000010ff */
[----:B------:R-:W-:Y:S02]  /*0760*/  F2FP.BF16.PACK_AB R16, RZ, R16 ;  /* 0x00000010ff10723e */ /* 0x000fe400000010ff */
[----:B------:R-:W-:Y:S01]  /*0770*/  F2FP.BF16.PACK_AB R10, RZ, R10 ;  /* 0x0000000aff0a723e */ /* 0x000fe200000010ff */
[----:B------:R0:W-:Y:S01]  /*0780*/  @P0 STG.E.U16 [R2.64], R24 ;  /* 0x0000001802000986 */ /* 0x0001e2000c10150a */
[----:B------:R-:W-:-:S03]  /*0790*/  ISETP.GE.U32.AND P0, PT, R14, 0x10000, PT ;  /* 0x000100000e00780c */ /* 0x000fc60003f06070 */
[----:B------:R0:W-:Y:S04]  /*07a0*/  @P3 STG.E.U16 [R6.64], R28 ;  /* 0x0000001c06003986 */ /* 0x0001e8000c10150a */
[----:B------:R0:W-:Y:S01]  /*07b0*/  @P1 STG.E.U16 [R8.64], R16 ;  /* 0x0000001008001986 */ /* 0x0001e2000c10150a */
[----:B------:R-:W-:-:S03]  /*07c0*/  ISETP.LT.U32.AND P1, PT, R14, UR12, PT ;  /* 0x0000000c0e007c0c */ /* 0x000fc6000bf21070 */
[----:B------:R0:W-:Y:S01]  /*07d0*/  @P2 STG.E.U16 [R4.64], R10 ;  /* 0x0000000a04002986 */ /* 0x0001e2000c10150a */
[C---:B------:R-:W-:Y:S02]  /*07e0*/  ISETP.GE.U32.AND.EX P0, PT, R15.reuse, RZ, PT, P0 ;  /* 0x000000ff0f00720c */ /* 0x040fe40003f06100 */
[----:B------:R-:W-:-:S13]  /*07f0*/  ISETP.LT.AND.EX P1, PT, R15, UR4, PT, P1 ;  /* 0x000000040f007c0c */ /* 0x000fda000bf21310 */
[----:B0-----:R-:W-:Y:S05]  /*0800*/  @!P0 BRA P1, `(.L_x_7217) ;  /* 0xfffff9c000008947 */ /* 0x001fea000083ffff */
[----:B------:R-:W-:Y:S05]  /*0810*/  EXIT ;  /* 0x000000000000794d */ /* 0x000fea0003800000 */
.L_x_7216:
[----:B------:R-:W0:Y:S02]  /*0820*/  S2R R7, SR_TID.X ;  /* 0x0000000000077919 */ /* 0x000e240000002100 */
[----:B0-----:R-:W-:-:S05]  /*0830*/  IMAD.WIDE.U32 R2, R7, 0x4, RZ ;  /* 0x0000000407027825 */ /* 0x001fca00078e00ff */
[----:B------:R-:W-:-:S04]  /*0840*/  ISETP.GE.U32.AND P0, PT, R2, UR12, PT ;  /* 0x0000000c02007c0c */ /* 0x000fc8000bf06070 */
[----:B------:R-:W-:-:S04]  /*0850*/  ISETP.GE.AND.EX P0, PT, R3, UR4, PT, P0 ;  /* 0x0000000403007c0c */ /* 0x000fc8000bf06300 */
[----:B------:R-:W-:-:S13]  /*0860*/  ISETP.GT.U32.OR P0, PT, R7, 0x3fff, P0 ;  /* 0x00003fff0700780c */ /* 0x000fda0000704470 */
[----:B------:R-:W-:Y:S05]  /*0870*/  @P0 EXIT ;  /* 0x000000000000094d */ /* 0x000fea0003800000 */
[----:B------:R-:W-:-:S04]  /*0880*/  IMAD.MOV.U32 R0, RZ, RZ, RZ ;  /* 0x000000ffff007224 */ /* 0x000fc800078e00ff */
.L_x_7218:
        /* <DEDUP_REMOVED lines=11> */
[----:B------:R-:W-:Y:S02]  /*0940*/  ISETP.LT.U32.AND.EX P1, PT, R0, RZ, PT, P1 ;  /* 0x000000ff0000720c */ /* 0x000fe40003f21110 */
[--C-:B--2---:R-:W-:Y:S02]  /*0950*/  PRMT R6, RZ, 0x5410, R8.reuse ;  /* 0x00005410ff067816 */ /* 0x104fe40000000008 */
[----:B------:R-:W-:-:S03]  /*0960*/  PRMT R8, RZ, 0x7610, R8 ;  /* 0x00007610ff087816 */ /* 0x000fc60000000008 */
[----:B------:R-:W-:Y:S02]  /*0970*/  FMUL.FTZ R6, R6, c[0x0][0xdac] ;  /* 0x00036b0006067a20 */ /* 0x000fe40000410000 */
[----:B------:R-:W-:Y:S02]  /*0980*/  FMUL.FTZ R10, R8, c[0x0][0xdac] ;  /* 0x00036b00080a7a20 */ /* 0x000fe40000410000 */
[----:B------:R0:W1:Y:S08]  /*0990*/  MUFU.RCP R13, R6 ;  /* 0x00000006000d7308 */ /* 0x0000700000001000 */
[----:B------:R-:W2:Y:S01]  /*09a0*/  MUFU.RCP R15, R10 ;  /* 0x0000000a000f7308 */ /* 0x000ea20000001000 */
[----:B0-----:R-:W-:-:S02]  /*09b0*/  PRMT R6, RZ, 0x5410, R9 ;  /* 0x00005410ff067816 */ /* 0x001fc40000000009 */
[----:B------:R-:W-:-:S03]  /*09c0*/  PRMT R9, RZ, 0x7610, R9 ;  /* 0x00007610ff097816 */ /* 0x000fc60000000009 */
[----:B------:R-:W-:Y:S01]  /*09d0*/  FMUL.FTZ R8, R6, c[0x0][0xdac] ;  /* 0x00036b0006087a20 */ /* 0x000fe20000410000 */
[--C-:B---3--:R-:W-:Y:S01]  /*09e0*/  PRMT R6, RZ, 0x5410, R4.reuse ;  /* 0x00005410ff067816 */ /* 0x108fe20000000004 */
[----:B------:R-:W-:Y:S01]  /*09f0*/  FMUL.FTZ R11, R9, c[0x0][0xdac] ;  /* 0x00036b00090b7a20 */ /* 0x000fe20000410000 */
[----:B------:R-:W-:Y:S01]  /*0a00*/  PRMT R4, RZ, 0x7610, R4 ;  /* 0x00007610ff047816 */ /* 0x000fe20000000004 */
[----:B------:R0:W3:Y:S02]  /*0a10*/  MUFU.RCP R17, R8 ;  /* 0x0000000800117308 */ /* 0x0000e40000001000 */
[----:B-1----:R-:W-:Y:S02]  /*0a20*/  FMUL.FTZ R6, R6, R13 ;  /* 0x0000000d06067220 */ /* 0x002fe40000410000 */
[----:B--2---:R-:W-:Y:S01]  /*0a30*/  FMUL.FTZ R9, R4, R15 ;  /* 0x0000000f04097220 */ /* 0x004fe20000410000 */
[----:B------:R-:W-:-:S03]  /*0a40*/  PRMT R4, RZ, 0x5410, R5 ;  /* 0x00005410ff047816 */ /* 0x000fc60000000005 */
[----:B------:R-:W1:Y:S01]  /*0a50*/  MUFU.RCP R12, R11 ;  /* 0x0000000b000c7308 */ /* 0x000e620000001000 */
[----:B------:R-:W-:Y:S02]  /*0a60*/  PRMT R5, RZ, 0x7610, R5 ;  /* 0x00007610ff057816 */ /* 0x000fe40000000005 */
[----:B0-----:R-:W-:Y:S01]  /*0a70*/  F2FP.BF16.PACK_AB R8, R9, R6 ;  /* 0x000000060908723e */ /* 0x001fe200000010ff */
[----:B---3--:R-:W-:Y:S02]  /*0a80*/  FMUL.FTZ R4, R4, R17 ;  /* 0x0000001104047220 */ /* 0x008fe40000410000 */
[----:B-1----:R-:W-:-:S05]  /*0a90*/  FMUL.FTZ R5, R5, R12 ;  /* 0x0000000c05057220 */ /* 0x002fca0000410000 */
[----:B------:R-:W-:Y:S01]  /*0aa0*/  F2FP.BF16.PACK_AB R9, R5, R4 ;  /* 0x000000040509723e */ /* 0x000fe200000010ff */
[----:B------:R-:W-:-:S04]  /*0ab0*/  IMAD.SHL.U32 R4, R7, 0x4, RZ ;  /* 0x0000000407047824 */ /* 0x000fc800078e00ff */
[----:B------:R0:W-:Y:S01]  /*0ac0*/  STG.E.64 [R2.64], R8 ;  /* 0x0000000802007986 */ /* 0x0001e2000c101b0a */
[----:B------:R-:W-:Y:S02]  /*0ad0*/  ISETP.GE.U32.AND P0, PT, R4, UR12, PT ;  /* 0x0000000c04007c0c */ /* 0x000fe4000bf06070 */
[----:B------:R-:W-:-:S04]  /*0ae0*/  SHF.L.U64.HI R4, R7, 0x2, R0 ;  /* 0x0000000207047819 */ /* 0x000fc80000010200 */
[----:B------:R-:W-:-:S13]  /*0af0*/  ISETP.GE.AND.EX P0, PT, R4, UR4, PT, P0 ;  /* 0x0000000404007c0c */ /* 0x000fda000bf06300 */
[----:B0-----:R-:W-:Y:S05]  /*0b00*/  @!P0 BRA P1, `(.L_x_7218) ;  /* 0xfffffd8000008947 */ /* 0x001fea000083ffff */
[----:B------:R-:W-:Y:S05]  /*0b10*/  EXIT ;  /* 0x000000000000794d */ /* 0x000fea0003800000 */
.L_x_7219:
        /* <DEDUP_REMOVED lines=14> */
.L_x_8102:


//--------------------- .text._ZN2at6native55_GLOBAL__N__de093ff9_22_ForeachBinaryOpList_cu_a911ec4325multi_tensor_apply_kernelINS1_18TensorListMetadataILi2EEENS1_24BinaryOpListAlphaFunctorIbLi2ELi2ELi0EEEJSt7dividesIbEbEEEvT_T0_DpT1_ --------------------------
	.section	.text._ZN2at6native55_GLOBAL__N__de093ff9_22_ForeachBinaryOpList_cu_a911ec4325multi_tensor_apply_kernelINS1_18TensorListMetadataILi2EEENS1_24BinaryOpListAlphaFunctorIbLi2ELi2ELi0EEEJSt7dividesIbEbEEEvT_T0_DpT1_,"ax",@progbits
	.sectioninfo	@"SHI_REGISTERS=28"
	.align	128
.text._ZN2at6native55_GLOBAL__N__de093ff9_22_ForeachBinaryOpList_cu_a911ec4325multi_tensor_apply_kernelINS1_18TensorListMetadataILi2EEENS1_24BinaryOpListAlphaFunctorIbLi2ELi2ELi0EEEJSt7dividesIbEbEEEvT_T0_DpT1_:
        .type           _ZN2at6native55_GLOBAL__N__de093ff9_22_ForeachBinaryOpList_cu_a911ec4325multi_tensor_apply_kernelINS1_18TensorListMetadataILi2EEENS1_24BinaryOpListAlphaFunctorIbLi2ELi2ELi0EEEJSt7dividesIbEbEEEvT_T0_DpT1_,@function
        .size           _ZN2at6native55_GLOBAL__N__de093ff9_22_ForeachBinaryOpList_cu_a911ec4325multi_tensor_apply_kernelINS1_18TensorListMetadataILi2EEENS1_24BinaryOpListAlphaFunctorIbLi2ELi2ELi0EEEJSt7dividesIbEbEEEvT_T0_DpT1_,(.L_x_8103 - _ZN2at6native55_GLOBAL__N__de093ff9_22_ForeachBinaryOpList_cu_a911ec4325multi_tensor_apply_kernelINS1_18TensorListMetadataILi2EEENS1_24BinaryOpListAlphaFunctorIbLi2ELi2ELi0EEEJSt7dividesIbEbEEEvT_T0_DpT1_)
        .other          _ZN2at6native55_GLOBAL__N__de093ff9_22_ForeachBinaryOpList_cu_a911ec4325multi_tensor_apply_kernelINS1_18TensorListMetadataILi2EEENS1_24BinaryOpListAlphaFunctorIbLi2ELi2ELi0EEEJSt7dividesIbEbEEEvT_T0_DpT1_,@"STO_CUDA_ENTRY STV_DEFAULT"
_ZN2at6native55_GLOBAL__N__de093ff9_22_ForeachBinaryOpList_cu_a911ec4325multi_tensor_apply_kernelINS1_18TensorListMetadataILi2EEENS1_24BinaryOpListAlphaFunctorIbLi2ELi2ELi0EEEJSt7dividesIbEbEEEvT_T0_DpT1_:
        /* <DEDUP_REMOVED lines=10> */
[----:B------:R-:W1:Y:S08]  /*00a0*/  LDC R3, c[0x0][R8+0x360] ;  /* 0x0000d80008037b82 */ /* 0x000e700000000800 */
[----:B------:R-:W2:Y:S01]  /*00b0*/  LDC.64 R6, c[0x0][R8+0x560] ;  /* 0x0001580008067b82 */ /* 0x000ea20000000a00 */
[----:B0-----:R-:W-:-:S05]  /*00c0*/  IADD3 R0, P1, R12, R4, RZ ;  /* 0x000000040c007210 */ /* 0x001fca0007f3e0ff */
[----:B------:R-:W-:Y:S02]  /*00d0*/  IMAD.X R2, R13, 0x1, R5, P1 ;  /* 0x000000010d027824 */ /* 0x000fe400008e0605 */
[C---:B-1----:R-:W-:Y:S01]  /*00e0*/  IMAD.IADD R4, R12.reuse, 0x1, R3 ;  /* 0x000000010c047824 */ /* 0x042fe200078e0203 */
        /* <DEDUP_REMOVED lines=11> */
.L_x_7221:
        /* <DEDUP_REMOVED lines=8> */
[----:B------:R-:W-:-:S02]  /*0220*/  ISETP.LT.U32.AND P2, PT, R9, R3, PT ;  /* 0x000000030900720c */ /* 0x000fc40003f41070 */
[----:B------:R-:W-:Y:S01]  /*0230*/  IADD3 R4, P4, R4, R9, RZ ;  /* 0x0000000904047210 */ /* 0x000fe20007f9e0ff */
[--C-:B------:R-:W-:Y:S01]  /*0240*/  IMAD.X R11, RZ, RZ, R21.reuse, P0 ;  /* 0x000000ffff0b7224 */ /* 0x100fe200000e0615 */
[C---:B------:R-:W-:Y:S02]  /*0250*/  ISETP.GE.U32.AND P3, PT, R6.reuse, 0x10000, PT ;  /* 0x000100000600780c */ /* 0x040fe40003f66070 */
[----:B------:R-:W-:Y:S01]  /*0260*/  ISETP.GE.U32.AND.EX P5, PT, R21, RZ, PT, P5 ;  /* 0x000000ff1500720c */ /* 0x000fe20003fa6150 */
[----:B------:R-:W-:Y:S01]  /*0270*/  IMAD.X R5, RZ, RZ, R21, P4 ;  /* 0x000000ffff057224 */ /* 0x000fe200020e0615 */
[----:B------:R-:W-:Y:S02]  /*0280*/  ISETP.LT.U32.AND P1, PT, R6, R3, PT ;  /* 0x000000030600720c */ /* 0x000fe40003f21070 */
[----:B------:R-:W-:Y:S02]  /*0290*/  ISETP.GE.U32.AND.EX P3, PT, R7, RZ, PT, P3 ;  /* 0x000000ff0700720c */ /* 0x000fe40003f66130 */
[----:B------:R-:W-:-:S02]  /*02a0*/  ISETP.LT.AND.EX P2, PT, R21, R12, !P5, P2 ;  /* 0x0000000c1500720c */ /* 0x000fc40006f41320 */
[----:B------:R-:W-:Y:S02]  /*02b0*/  ISETP.GE.U32.AND P5, PT, R10, 0x10000, PT ;  /* 0x000100000a00780c */ /* 0x000fe40003fa6070 */
[----:B------:R-:W-:Y:S02]  /*02c0*/  IADD3 R6, P6, R6, R0, RZ ;  /* 0x0000000006067210 */ /* 0x000fe40007fde0ff */
[----:B------:R-:W-:Y:S02]  /*02d0*/  ISETP.GE.U32.AND P0, PT, R4, 0x10000, PT ;  /* 0x000100000400780c */ /* 0x000fe40003f06070 */
[C---:B------:R-:W-:Y:S01]  /*02e0*/  ISETP.LT.AND.EX P1, PT, R7.reuse, R12, !P3, P1 ;  /* 0x0000000c0700720c */ /* 0x040fe20005f21310 */
[----:B------:R-:W-:Y:S01]  /*02f0*/  IMAD.X R7, R7, 0x1, R2, P6 ;  /* 0x0000000107077824 */ /* 0x000fe200030e0602 */
[----:B------:R-:W-:Y:S02]  /*0300*/  ISETP.LT.U32.AND P3, PT, R10, R3, PT ;  /* 0x000000030a00720c */ /* 0x000fe40003f61070 */
[----:B------:R-:W-:-:S02]  /*0310*/  ISETP.GE.U32.AND.EX P5, PT, R11, RZ, PT, P5 ;  /* 0x000000ff0b00720c */ /* 0x000fc40003fa6150 */
[----:B------:R-:W-:Y:S02]  /*0320*/  ISETP.LT.U32.AND P4, PT, R4, R3, PT ;  /* 0x000000030400720c */ /* 0x000fe40003f81070 */
[----:B------:R-:W-:Y:S02]  /*0330*/  ISETP.GE.U32.AND.EX P0, PT, R5, RZ, PT, P0 ;  /* 0x000000ff0500720c */ /* 0x000fe40003f06100 */
[----:B------:R-:W-:Y:S02]  /*0340*/  IADD3 R8, P6, R9, R0, RZ ;  /* 0x0000000009087210 */ /* 0x000fe40007fde0ff */
[-C--:B------:R-:W-:Y:S02]  /*0350*/  ISETP.LT.AND.EX P3, PT, R11, R12.reuse, !P5, P3 ;  /* 0x0000000c0b00720c */ /* 0x080fe40006f61330 */
[----:B------:R-:W-:Y:S01]  /*0360*/  ISETP.LT.AND.EX P0, PT, R5, R12, !P0, P4 ;  /* 0x0000000c0500720c */ /* 0x000fe20004701340 */
[----:B------:R-:W-:Y:S01]  /*0370*/  IMAD.X R9, R21, 0x1, R2, P6 ;  /* 0x0000000115097824 */ /* 0x000fe200030e0602 */
[----:B------:R-:W-:-:S02]  /*0380*/  IADD3 R10, P5, R10, R0, RZ ;  /* 0x000000000a0a7210 */ /* 0x000fc40007fbe0ff */
[----:B------:R-:W-:Y:S02]  /*0390*/  IADD3 R4, P4, R4, R0, RZ ;  /* 0x0000000004047210 */ /* 0x000fe40007f9e0ff */
[----:B------:R-:W-:Y:S01]  /*03a0*/  PRMT R15, RZ, 0x7610, R15 ;  /* 0x00007610ff0f7816 */ /* 0x000fe2000000000f */
[--C-:B------:R-:W-:Y:S01]  /*03b0*/  IMAD.X R11, R11, 0x1, R2.reuse, P5 ;  /* 0x000000010b0b7824 */ /* 0x100fe200028e0602 */
[----:B------:R-:W-:Y:S01]  /*03c0*/  PRMT R19, RZ, 0x7610, R19 ;  /* 0x00007610ff137816 */ /* 0x000fe20000000013 */
[----:B------:R-:W-:Y:S01]  /*03d0*/  IMAD.X R5, R5, 0x1, R2, P4 ;  /* 0x0000000105057824 */ /* 0x000fe200020e0602 */
[----:B------:R-:W-:Y:S01]  /*03e0*/  PRMT R18, RZ, 0x7610, R18 ;  /* 0x00007610ff127816 */ /* 0x000fe20000000012 */
[----:B------:R-:W2:Y:S04]  /*03f0*/  @P2 LDG.E.U8 R20, [R8.64] ;  /* 0x0000000408142981 */ /* 0x000ea8000c1e1100 */
[----:B------:R-:W3:Y:S04]  /*0400*/  @P1 LDG.E.U8 R15, [R6.64] ;  /* 0x00000004060f1981 */ /* 0x000ee8000c1e1100 */
[----:B------:R-:W4:Y:S04]  /*0410*/  @P3 LDG.E.U8 R19, [R10.64] ;  /* 0x000000040a133981 */ /* 0x000f28000c1e1100 */
[----:B------:R-:W5:Y:S01]  /*0420*/  @P0 LDG.E.U8 R18, [R4.64] ;  /* 0x0000000404120981 */ /* 0x000f62000c1e1100 */
[----:B------:R-:W-:-:S04]  /*0430*/  IMAD.MOV.U32 R25, RZ, RZ, c[0x0][0x0] ;  /* 0x00000000ff197624 */ /* 0x000fc800078e00ff */
[----:B------:R-:W-:Y:S01]  /*0440*/  IMAD.WIDE.U32 R16, R25, 0x4, R16 ;  /* 0x0000000419107825 */ /* 0x000fe200078e0010 */
[----:B--2---:R-:W-:Y:S02]  /*0450*/  @P2 LOP3.LUT P6, RZ, R20, 0xff, RZ, 0xc0, !PT ;  /* 0x000000ff14ff2812 */ /* 0x004fe400078cc0ff */
[----:B---3--:R-:W-:Y:S02]  /*0460*/  @P1 LOP3.LUT P5, RZ, R15, 0xff, RZ, 0xc0, !PT ;  /* 0x000000ff0fff1812 */ /* 0x008fe400078ac0ff */
[----:B------:R-:W-:Y:S02]  /*0470*/  @P2 SEL R15, RZ, 0x1, !P6 ;  /* 0x00000001ff0f2807 */ /* 0x000fe40007000000 */
[----:B----4-:R-:W-:Y:S02]  /*0480*/  @P3 LOP3.LUT P4, RZ, R19, 0xff, RZ, 0xc0, !PT ;  /* 0x000000ff13ff3812 */ /* 0x010fe4000788c0ff */
[----:B------:R-:W-:Y:S01]  /*0490*/  @P1 SEL R19, RZ, 0x1, !P5 ;  /* 0x00000001ff131807 */ /* 0x000fe20006800000 */
[----:B------:R0:W-:Y:S01]  /*04a0*/  @P2 STG.E.U8 [R8.64], R15 ;  /* 0x0000000f08002986 */ /* 0x0001e2000c101104 */
[----:B-----5:R-:W-:-:S02]  /*04b0*/  @P0 LOP3.LUT P6, RZ, R18, 0xff, RZ, 0xc0, !PT ;  /* 0x000000ff12ff0812 */ /* 0x020fc400078cc0ff */
[----:B------:R-:W-:Y:S01]  /*04c0*/  @P3 SEL R21, RZ, 0x1, !P4 ;  /* 0x00000001ff153807 */ /* 0x000fe20006000000 */
[----:B------:R0:W-:Y:S01]  /*04d0*/  @P1 STG.E.U8 [R6.64], R19 ;  /* 0x0000001306001986 */ /* 0x0001e2000c101104 */
[----:B------:R-:W-:Y:S02]  /*04e0*/  @P0 SEL R23, RZ, 0x1, !P6 ;  /* 0x00000001ff170807 */ /* 0x000fe40007000000 */
[C---:B------:R-:W-:Y:S01]  /*04f0*/  ISETP.LT.U32.AND P1, PT, R16.reuse, R3, PT ;  /* 0x000000031000720c */ /* 0x040fe20003f21070 */
[----:B------:R0:W-:Y:S03]  /*0500*/  @P3 STG.E.U8 [R10.64], R21 ;  /* 0x000000150a003986 */ /* 0x0001e6000c101104 */
[----:B------:R-:W-:Y:S01]  /*0510*/  ISETP.LT.AND.EX P1, PT, R17, R12, PT, P1 ;  /* 0x0000000c1100720c */ /* 0x000fe20003f21310 */
[----:B------:R0:W-:Y:S01]  /*0520*/  @P0 STG.E.U8 [R4.64], R23 ;  /* 0x0000001704000986 */ /* 0x0001e2000c101104 */
[----:B------:R-:W-:-:S04]  /*0530*/  ISETP.GE.U32.AND P0, PT, R16, 0x10000, PT ;  /* 0x000100001000780c */ /* 0x000fc80003f06070 */
[----:B------:R-:W-:-:S13]  /*0540*/  ISETP.GE.U32.AND.EX P0, PT, R17, RZ, PT, P0 ;  /* 0x000000ff1100720c */ /* 0x000fda0003f06100 */
[----:B0-----:R-:W-:Y:S05]  /*0550*/  @!P0 BRA P1, `(.L_x_7221) ;  /* 0xfffffc4000008947 */ /* 0x001fea000083ffff */
[----:B------:R-:W-:Y:S05]  /*0560*/  EXIT ;  /* 0x000000000000794d */ /* 0x000fea0003800000 */
.L_x_7220:
[----:B------:R-:W0:Y:S02]  /*0570*/  S2R R11, SR_TID.X ;  /* 0x00000000000b7919 */ /* 0x000e240000002100 */
[----:B0-----:R-:W-:-:S05]  /*0580*/  IMAD.WIDE.U32 R4, R11, 0x4, RZ ;  /* 0x000000040b047825 */ /* 0x001fca00078e00ff */
[----:B------:R-:W-:-:S04]  /*0590*/  ISETP.GE.U32.AND P0, PT, R4, R3, PT ;  /* 0x000000030400720c */ /* 0x000fc80003f06070 */
[----:B------:R-:W-:-:S04]  /*05a0*/  ISETP.GE.AND.EX P0, PT, R5, R12, PT, P0 ;  /* 0x0000000c0500720c */ /* 0x000fc80003f06300 */
[----:B------:R-:W-:-:S13]  /*05b0*/  ISETP.GT.U32.OR P0, PT, R11, 0x3fff, P0 ;  /* 0x00003fff0b00780c */ /* 0x000fda0000704470 */
[----:B------:R-:W-:Y:S05]  /*05c0*/  @P0 EXIT ;  /* 0x000000000000094d */ /* 0x000fea0003800000 */
[----:B------:R-:W-:Y:S02]  /*05d0*/  IMAD.MOV.U32 R10, RZ, RZ, RZ ;  /* 0x000000ffff0a7224 */ /* 0x000fe400078e00ff */
.L_x_7222:
[----:B------:R-:W-:-:S04]  /*05e0*/  LEA R4, P0, R11, R0, 0x2 ;  /* 0x000000000b047211 */ /* 0x000fc800078010ff */
[----:B------:R-:W-:-:S05]  /*05f0*/  LEA.HI.X R5, R11, R2, R10, 0x2, P0 ;  /* 0x000000020b057211 */ /* 0x000fca00000f140a */
[----:B------:R-:W2:Y:S02]  /*0600*/  LDG.E R9, [R4.64] ;  /* 0x0000000404097981 */ /* 0x000ea4000c1e1900 */
[C---:B--2---:R-:W-:Y:S02]  /*0610*/  PRMT R6, R9.reuse, 0x7770, RZ ;  /* 0x0000777009067816 */ /* 0x044fe400000000ff */
[C---:B------:R-:W-:Y:S02]  /*0620*/  PRMT R7, R9.reuse, 0x7771, RZ ;  /* 0x0000777109077816 */ /* 0x040fe400000000ff */
[----:B------:R-:W-:Y:S02]  /*0630*/  PRMT R8, R9, 0x7772, RZ ;  /* 0x0000777209087816 */ /* 0x000fe400000000ff */
[----:B------:R-:W-:Y:S02]  /*0640*/  ISETP.NE.AND P0, PT, R6, RZ, PT ;  /* 0x000000ff0600720c */ /* 0x000fe40003f05270 */
[----:B------:R-:W-:-:S02]  /*0650*/  ISETP.NE.AND P1, PT, R7, RZ, PT ;  /* 0x000000ff0700720c */ /* 0x000fc40003f25270 */
[----:B------:R-:W-:Y:S02]  /*0660*/  ISETP.NE.AND P2, PT, R8, RZ, PT ;  /* 0x000000ff0800720c */ /* 0x000fe40003f45270 */
[----:B------:R-:W-:Y:S02]  /*0670*/  PRMT R6, R9, 0x7773, RZ ;  /* 0x0000777309067816 */ /* 0x000fe400000000ff */
[----:B------:R-:W-:Y:S02]  /*0680*/  SEL R7, RZ, 0x1, !P0 ;  /* 0x00000001ff077807 */ /* 0x000fe40004000000 */
[----:B------:R-:W-:Y:S02]  /*0690*/  SEL R8, RZ, 0x1, !P1 ;  /* 0x00000001ff087807 */ /* 0x000fe40004800000 */
[----:B------:R-:W-:Y:S02]  /*06a0*/  ISETP.NE.AND P0, PT, R6, RZ, PT ;  /* 0x000000ff0600720c */ /* 0x000fe40003f05270 */
[----:B------:R-:W-:-:S02]  /*06b0*/  SEL R6, RZ, 0x1, !P2 ;  /* 0x00000001ff067807 */ /* 0x000fc40005000000 */
[----:B------:R-:W-:Y:S02]  /*06c0*/  PRMT R9, R8, 0x7604, R7 ;  /* 0x0000760408097816 */ /* 0x000fe40000000007 */
[----:B------:R-:W-:Y:S02]  /*06d0*/  SEL R7, RZ, 0x1, !P0 ;  /* 0x00000001ff077807 */ /* 0x000fe40004000000 */
[----:B------:R-:W-:Y:S02]  /*06e0*/  PRMT R6, R6, 0x7054, R9 ;  /* 0x0000705406067816 */ /* 0x000fe40000000009 */
        /* <DEDUP_REMOVED lines=12> */
.L_x_7223:
        /* <DEDUP_REMOVED lines=13> */
.L_x_8103:


//--------------------- .text._ZN2at6native55_GLOBAL__N__de093ff9_22_ForeachBinaryOpList_cu_a911ec4325multi_tensor_apply_kernelINS1_18TensorListMetadataILi2EEENS1_24BinaryOpListAlphaFunctorIN3c107complexIfEELi2ELi2ELi0EEEJSt7dividesIS8_ES8_EEEvT_T0_DpT1_ --------------------------
	.section	.text._ZN2at6native55_GLOBAL__N__de093ff9_22_ForeachBinaryOpList_cu_a911ec4325multi_tensor_apply_kernelINS1_18TensorListMetadataILi2EEENS1_24BinaryOpListAlphaFunctorIN3c107complexIfEELi2ELi2ELi0EEEJSt7dividesIS8_ES8_EEEvT_T0_DpT1_,"ax",@progbits
	.sectioninfo	@"SHI_REGISTERS=32"
	.align	128
.text._ZN2at6native55_GLOBAL__N__de093ff9_22_ForeachBinaryOpList_cu_a911ec4325multi_tensor_apply_kernelINS1_18TensorListMetadataILi2EEENS1_24BinaryOpListAlphaFunctorIN3c107complexIfEELi2ELi2ELi0EEEJSt7dividesIS8_ES8_EEEvT_T0_DpT1_:
        .type           _ZN2at6native55_GLOBAL__N__de093ff9_22_ForeachBinaryOpList_cu_a911ec4325multi_tensor_apply_kernelINS1_18TensorListMetadataILi2EEENS1_24BinaryOpListAlphaFunctorIN3c107complexIfEELi2ELi2ELi0EEEJSt7dividesIS8_ES8_EEEvT_T0_DpT1_,@function
        .size           _ZN2at6native55_GLOBAL__N__de093ff9_22_ForeachBinaryOpList_cu_a911ec4325multi_tensor_apply_kernelINS1_18TensorListMetadataILi2EEENS1_24BinaryOpListAlphaFunctorIN3c107complexIfEELi2ELi2ELi0EEEJSt7dividesIS8_ES8_EEEvT_T0_DpT1_,(.L_x_8104 - _ZN2at6native55_GLOBAL__N__de093ff9_22_ForeachBinaryOpList_cu_a911ec4325multi_tensor_apply_kernelINS1_18TensorListMetadataILi2EEENS1_24BinaryOpListAlphaFunctorIN3c107complexIfEELi2ELi2ELi0EEEJSt7dividesIS8_ES8_EEEvT_T0_DpT1_)
        .other          _ZN2at6native55_GLOBAL__N__de093ff9_22_ForeachBinaryOpList_cu_a911ec4325multi_tensor_apply_kernelINS1_18TensorListMetadataILi2EEENS1_24BinaryOpListAlphaFunctorIN3c107complexIfEELi2ELi2ELi0EEEJSt7dividesIS8_ES8_EEEvT_T0_DpT1_,@"STO_CUDA_ENTRY STV_DEFAULT"
_ZN2at6native55_GLOBAL__N__de093ff9_22_ForeachBinaryOpList_cu_a911ec4325multi_tensor_apply_kernelINS1_18TensorListMetadataILi2EEENS1_24BinaryOpListAlphaFunctorIN3c107complexIfEELi2ELi2ELi0EEEJSt7dividesIS8_ES8_EEEvT_T0_DpT1_:
        /* <DEDUP_REMOVED lines=27> */
[----:B------:R-:W-:Y:S02]  /*01b0*/  ULDC UR11, c[0x0][0x0] ;  /* 0x00000000000b7ab9 */ /* 0x000fe40000000800 */
[----:B------:R-:W-:Y:S02]  /*01c0*/  UMOV UR4, URZ ;  /* 0x0000003f00047c82 */ /* 0x000fe40008000000 */
[----:B------:R-:W-:Y:S02]  /*01d0*/  UMOV UR5, URZ ;  /* 0x0000003f00057c82 */ /* 0x000fe40008000000 */
.L_x_7241:
[----:B0-----:R-:W-:Y:S01]  /*01e0*/  IADD3 R2, P1, R0, UR4, RZ ;  /* 0x0000000400027c10 */ /* 0x001fe2000ff3e0ff */
[----:B------:R-:W-:Y:S01]  /*01f0*/  CS2R R8, SRZ ;  /* 0x0000000000087805 */ /* 0x000fe2000001ff00 */
[----:B------:R-:W-:Y:S02]  /*0200*/  MOV R7, UR11 ;  /* 0x0000000b00077c02 */ /* 0x000fe40008000f00 */
[----:B------:R-:W-:Y:S02]  /*0210*/  ISETP.GE.U32.AND P0, PT, R2, 0x10000, PT ;  /* 0x000100000200780c */ /* 0x000fe40003f06070 */
[----:B------:R-:W-:-:S02]  /*0220*/  IADD3.X R3, RZ, UR5, RZ, P1, !PT ;  /* 0x00000005ff037c10 */ /* 0x000fc40008ffe4ff */
[C---:B------:R-:W-:Y:S02]  /*0230*/  ISETP.LT.U32.AND P1, PT, R2.reuse, UR14, PT ;  /* 0x0000000e02007c0c */ /* 0x040fe4000bf21070 */
[C---:B------:R-:W-:Y:S01]  /*0240*/  ISETP.GE.U32.AND.EX P0, PT, R3.reuse, RZ, PT, P0 ;  /* 0x000000ff0300720c */ /* 0x040fe20003f06100 */
[----:B------:R-:W-:Y:S01]  /*0250*/  CS2R R22, SRZ ;  /* 0x0000000000167805 */ /* 0x000fe2000001ff00 */
[----:B------:R-:W-:Y:S02]  /*0260*/  IADD3 R4, P2, R2, c[0x0][0x0], RZ ;  /* 0x0000000002047a10 */ /* 0x000fe40007f5e0ff */
[----:B------:R-:W-:-:S13]  /*0270*/  ISETP.LT.AND.EX P0, PT, R3, UR10, !P0, P1 ;  /* 0x0000000a03007c0c */ /* 0x000fda000c701310 */
[C---:B------:R-:W-:Y:S02]  /*0280*/  @P0 LEA R14, P3, R2.reuse, UR8, 0x3 ;  /* 0x00000008020e0c11 */ /* 0x040fe4000f8618ff */
[C---:B------:R-:W-:Y:S02]  /*0290*/  @P0 LEA R10, P1, R2.reuse, UR6, 0x3 ;  /* 0x00000006020a0c11 */ /* 0x040fe4000f8218ff */
[C-C-:B------:R-:W-:Y:S02]  /*02a0*/  @P0 LEA.HI.X R15, R2.reuse, UR9, R3.reuse, 0x3, P3 ;  /* 0x00000009020f0c11 */ /* 0x140fe400098f1c03 */
[----:B------:R-:W-:Y:S02]  /*02b0*/  @P0 LEA.HI.X R11, R2, UR7, R3, 0x3, P1 ;  /* 0x00000007020b0c11 */ /* 0x000fe400088f1c03 */
[----:B------:R-:W-:Y:S01]  /*02c0*/  ISETP.GT.U32.AND P1, PT, R4, 0xffff, PT ;  /* 0x0000ffff0400780c */ /* 0x000fe20003f24070 */
[----:B------:R0:W2:Y:S01]  /*02d0*/  @P0 LDG.E.64 R22, [R14.64] ;  /* 0x0000000c0e160981 */ /* 0x0000a2000c1e1b00 */
[----:B------:R-:W-:-:S02]  /*02e0*/  IADD3.X R5, RZ, R3, RZ, P2, !PT ;  /* 0x00000003ff057210 */ /* 0x000fc400017fe4ff */
[----:B------:R-:W-:Y:S01]  /*02f0*/  ISETP.GE.U32.AND P2, PT, R4, UR14, PT ;  /* 0x0000000e04007c0c */ /* 0x000fe2000bf46070 */
[----:B------:R1:W5:Y:S01]  /*0300*/  @P0 LDG.E.64 R8, [R10.64] ;  /* 0x0000000c0a080981 */ /* 0x000362000c1e1b00 */
[----:B------:R-:W-:Y:S02]  /*0310*/  ISETP.GT.U32.AND.EX P1, PT, R5, RZ, PT, P1 ;  /* 0x000000ff0500720c */ /* 0x000fe40003f24110 */
[----:B------:R-:W-:Y:S02]  /*0320*/  LEA R6, P3, R7, R2, 0x1 ;  /* 0x0000000207067211 */ /* 0x000fe400078608ff */
[----:B------:R-:W-:Y:S02]  /*0330*/  MOV R13, UR11 ;  /* 0x0000000b000d7c02 */ /* 0x000fe40008000f00 */
[----:B------:R-:W-:Y:S02]  /*0340*/  ISETP.GE.OR.EX P1, PT, R5, UR10, P1, P2 ;  /* 0x0000000a05007c0c */ /* 0x000fe40008f26720 */
[----:B------:R-:W-:-:S02]  /*0350*/  ISETP.GT.U32.AND P2, PT, R6, 0xffff, PT ;  /* 0x0000ffff0600780c */ /* 0x000fc40003f44070 */
[----:B------:R-:W-:Y:S02]  /*0360*/  IADD3.X R7, RZ, R3, RZ, P3, !PT ;  /* 0x00000003ff077210 */ /* 0x000fe40001ffe4ff */
[----:B------:R-:W-:Y:S02]  /*0370*/  LEA R13, R13, R13, 0x1 ;  /* 0x0000000d0d0d7211 */ /* 0x000fe400078e08ff */
[----:B------:R-:W-:Y:S02]  /*0380*/  ISETP.GE.U32.AND P3, PT, R6, UR14, PT ;  /* 0x0000000e06007c0c */ /* 0x000fe4000bf66070 */
[----:B------:R-:W-:Y:S02]  /*0390*/  ISETP.GT.U32.AND.EX P2, PT, R7, RZ, PT, P2 ;  /* 0x000000ff0700720c */ /* 0x000fe40003f44120 */
[----:B------:R-:W-:Y:S02]  /*03a0*/  IADD3 R24, P4, R13, R2, RZ ;  /* 0x000000020d187210 */ /* 0x000fe40007f9e0ff */
[----:B------:R-:W-:-:S02]  /*03b0*/  ISETP.GE.OR.EX P2, PT, R7, UR10, P2, P3 ;  /* 0x0000000a07007c0c */ /* 0x000fc40009746730 */
[C---:B------:R-:W-:Y:S02]  /*03c0*/  ISETP.GT.U32.AND P3, PT, R24.reuse, 0xffff, PT ;  /* 0x0000ffff1800780c */ /* 0x040fe40003f64070 */
[----:B------:R-:W-:Y:S02]  /*03d0*/  IADD3.X R25, RZ, R3, RZ, P4, !PT ;  /* 0x00000003ff197210 */ /* 0x000fe400027fe4ff */
[----:B------:R-:W-:Y:S02]  /*03e0*/  ISETP.GE.U32.AND P4, PT, R24, UR14, PT ;  /* 0x0000000e18007c0c */ /* 0x000fe4000bf86070 */
[----:B------:R-:W-:-:S04]  /*03f0*/  ISETP.GT.U32.AND.EX P3, PT, R25, RZ, PT, P3 ;  /* 0x000000ff1900720c */ /* 0x000fc80003f64130 */
[----:B------:R-:W-:Y:S02]  /*0400*/  ISETP.GE.OR.EX P3, PT, R25, UR10, P3, P4 ;  /* 0x0000000a19007c0c */ /* 0x000fe40009f66740 */
[C---:B------:R-:W-:Y:S02]  /*0410*/  @!P1 LEA R28, P6, R4.reuse, UR6, 0x3 ;  /* 0x00000006041c9c11 */ /* 0x040fe4000f8c18ff */
[C---:B------:R-:W-:Y:S01]  /*0420*/  @!P1 LEA R18, P5, R4.reuse, UR8, 0x3 ;  /* 0x0000000804129c11 */ /* 0x040fe2000f8a18ff */
[----:B-1----:R-:W-:Y:S01]  /*0430*/  CS2R R10, SRZ ;  /* 0x00000000000a7805 */ /* 0x002fe2000001ff00 */
[C-C-:B------:R-:W-:Y:S02]  /*0440*/  @!P1 LEA.HI.X R29, R4.reuse, UR7, R5.reuse, 0x3, P6 ;  /* 0x00000007041d9c11 */ /* 0x140fe4000b0f1c05 */
[----:B------:R-:W-:Y:S02]  /*0450*/  @!P1 LEA.HI.X R19, R4, UR9, R5, 0x3, P5 ;  /* 0x0000000904139c11 */ /* 0x000fe4000a8f1c05 */
[C---:B------:R-:W-:Y:S01]  /*0460*/  @!P2 LEA R20, P4, R6.reuse, UR6, 0x3 ;  /* 0x000000060614ac11 */ /* 0x040fe2000f8818ff */
[----:B------:R-:W-:Y:S01]  /*0470*/  CS2R R12, SRZ ;  /* 0x00000000000c7805 */ /* 0x000fe2000001ff00 */
[C---:B------:R-:W-:Y:S01]  /*0480*/  @!P2 LEA R26, P5, R6.reuse, UR8, 0x3 ;  /* 0x00000008061aac11 */ /* 0x040fe2000f8a18ff */
[----:B------:R-:W-:Y:S01]  /*0490*/  CS2R R16, SRZ ;  /* 0x0000000000107805 */ /* 0x000fe2000001ff00 */
[----:B------:R1:W5:Y:S01]  /*04a0*/  @!P1 LDG.E.64 R10, [R28.64] ;  /* 0x0000000c1c0a9981 */ /* 0x000362000c1e1b00 */
[----:B------:R-:W-:-:S02]  /*04b0*/  @!P2 LEA.HI.X R21, R6, UR7, R7, 0x3, P4 ;  /* 0x000000070615ac11 */ /* 0x000fc4000a0f1c07 */
[----:B------:R-:W-:Y:S01]  /*04c0*/  @!P2 LEA.HI.X R27, R6, UR9, R7, 0x3, P5 ;  /* 0x00000009061bac11 */ /* 0x000fe2000a8f1c07 */
[----:B0-----:R-:W-:Y:S01]  /*04d0*/  CS2R R14, SRZ ;  /* 0x00000000000e7805 */ /* 0x001fe2000001ff00 */
[----:B------:R0:W5:Y:S04]  /*04e0*/  @!P1 LDG.E.64 R12, [R18.64] ;  /* 0x0000000c120c9981 */ /* 0x000168000c1e1b00 */
[----:B------:R3:W5:Y:S01]  /*04f0*/  @!P2 LDG.E.64 R16, [R26.64] ;  /* 0x0000000c1a10a981 */ /* 0x000762000c1e1b00 */
[----:B-1----:R-:W-:-:S03]  /*0500*/  @!P3 LEA R28, P4, R24, UR6, 0x3 ;  /* 0x00000006181cbc11 */ /* 0x002fc6000f8818ff */
[----:B------:R1:W5:Y:S01]  /*0510*/  @!P2 LDG.E.64 R14, [R20.64] ;  /* 0x0000000c140ea981 */ /* 0x000362000c1e1b00 */
[C---:B------:R-:W-:Y:S01]  /*0520*/  @!P3 LEA.HI.X R29, R24.reuse, UR7, R25, 0x3, P4 ;  /* 0x00000007181dbc11 */ /* 0x040fe2000a0f1c19 */
[----:B0-----:R-:W-:Y:S01]  /*0530*/  CS2R R18, SRZ ;  /* 0x0000000000127805 */ /* 0x001fe2000001ff00 */
[----:B---3--:R-:W-:-:S05]  /*0540*/  @!P3 LEA R26, P4, R24, UR8, 0x3 ;  /* 0x00000008181abc11 */ /* 0x008fca000f8818ff */
[----:B------:R2:W5:Y:S01]  /*0550*/  @!P3 LDG.E.64 R18, [R28.64] ;  /* 0x0000000c1c12b981 */ /* 0x000562000c1e1b00 */
[----:B-1----:R-:W-:Y:S01]  /*0560*/  CS2R R20, SRZ ;  /* 0x0000000000147805 */ /* 0x002fe2000001ff00 */
[----:B------:R-:W-:-:S05]  /*0570*/  @!P3 LEA.HI.X R27, R24, UR9, R25, 0x3, P4 ;  /* 0x00000009181bbc11 */ /* 0x000fca000a0f1c19 */
[----:B------:R0:W5:Y:S01]  /*0580*/  @!P3 LDG.E.64 R20, [R26.64] ;  /* 0x0000000c1a14b981 */ /* 0x000162000c1e1b00 */
[----:B------:R-:W-:Y:S01]  /*0590*/  BSSY B0, `(.L_x_7225) ;  /* 0x0000022000007945 */ /* 0x000fe20003800000 */
[----:B--2---:R-:W-:-:S04]  /*05a0*/  FMUL.FTZ R29, R23, c[0x0][0xdb4] ;  /* 0x00036d00171d7a20 */ /* 0x004fc80000410000 */
[C---:B0-----:R-:W-:Y:S02]  /*05b0*/  FFMA.FTZ R26, R22.reuse, c[0x0][0xdb0], -R29 ;  /* 0x00036c00161a7a23 */ /* 0x041fe4000001081d */
[----:B------:R-:W-:-:S04]  /*05c0*/  FMUL.FTZ R22, R22, c[0x0][0xdb4] ;  /* 0x00036d0016167a20 */ /* 0x000fc80000410000 */
        /* <DEDUP_REMOVED lines=17> */
.L_x_7227:
[----:B------:R-:W0:Y:S08]  /*06e0*/  MUFU.RCP R23, R27 ;  /* 0x0000001b00177308 */ /* 0x000e300000001000 */
[----:B------:R-:W1:Y:S01]  /*06f0*/  MUFU.RCP R22, R22 ;  /* 0x0000001600167308 */ /* 0x000e620000001000 */
[----:B0----5:R-:W-:-:S02]  /*0700*/  FMUL.FTZ R8, R23, R8 ;  /* 0x0000000817087220 */ /* 0x021fc40000410000 */
[----:B-1----:R-:W-:Y:S01]  /*0710*/  FMUL.FTZ R9, R22, R9 ;  /* 0x0000000916097220 */ /* 0x002fe20000410000 */
[----:B------:R-:W-:Y:S05]  /*0720*/  BRA `(.L_x_7228) ;  /* 0x0000008000007947 */ /* 0x000fea0003800000 */
.L_x_7226:
[----:B------:R-:W0:Y:S02]  /*0730*/  MUFU.RCP R27, R23 ;  /* 0x00000017001b7308 */ /* 0x000e240000001000 */
[----:B0-----:R-:W-:-:S04]  /*0740*/  FMUL.FTZ R22, R26, R27 ;  /* 0x0000001b1a167220 */ /* 0x001fc80000410000 */
[----:B------:R-:W-:Y:S02]  /*0750*/  FFMA.FTZ R26, R26, R22, R23 ;  /* 0x000000161a1a7223 */ /* 0x000fe40000010017 */
[C---:B-----5:R-:W-:Y:S02]  /*0760*/  FFMA.FTZ R27, R22.reuse, R8, R9 ;  /* 0x00000008161b7223 */ /* 0x060fe40000010009 */
[----:B------:R-:W-:Y:S02]  /*0770*/  FFMA.FTZ R9, R22, R9, -R8 ;  /* 0x0000000916097223 */ /* 0x000fe40000010808 */
[----:B------:R-:W0:Y:S02]  /*0780*/  MUFU.RCP R26, R26 ;  /* 0x0000001a001a7308 */ /* 0x000e240000001000 */
[C---:B0-----:R-:W-:Y:S02]  /*0790*/  FMUL.FTZ R8, R26.reuse, R27 ;  /* 0x0000001b1a087220 */ /* 0x041fe40000410000 */
[----:B------:R-:W-:-:S04]  /*07a0*/  FMUL.FTZ R9, R26, R9 ;  /* 0x000000091a097220 */ /* 0x000fc80000410000 */
.L_x_7228:
[----:B------:R-:W-:Y:S05]  /*07b0*/  BSYNC B0 ;  /* 0x0000000000007941 */ /* 0x000fea0003800000 */
.L_x_7225:
        /* <DEDUP_REMOVED lines=21> */
.L_x_7231:
[----:B------:R-:W0:Y:S08]  /*0910*/  MUFU.RCP R13, R13 ;  /* 0x0000000d000d7308 */ /* 0x000e300000001000 */
[----:B------:R-:W1:Y:S01]  /*0920*/  MUFU.RCP R12, R23 ;  /* 0x00000017000c7308 */ /* 0x000e620000001000 */
[----:B0-----:R-:W-:-:S02]  /*0930*/  FMUL.FTZ R10, R13, R10 ;  /* 0x0000000a0d0a7220 */ /* 0x001fc40000410000 */
[----:B-1----:R-:W-:Y:S01]  /*0940*/  FMUL.FTZ R11, R12, R11 ;  /* 0x0000000b0c0b7220 */ /* 0x002fe20000410000 */
[----:B------:R-:W-:Y:S05]  /*0950*/  BRA `(.L_x_7232) ;  /* 0x0000008000007947 */ /* 0x000fea0003800000 */
.L_x_7230:
        /* <DEDUP_REMOVED lines=8> */
.L_x_7232:
[----:B------:R-:W-:Y:S05]  /*09e0*/  BSYNC B0 ;  /* 0x0000000000007941 */ /* 0x000fea0003800000 */
.L_x_7229:
        /* <DEDUP_REMOVED lines=21> */
.L_x_7235:
[----:B------:R-:W0:Y:S08]  /*0b40*/  MUFU.RCP R13, R13 ;  /* 0x0000000d000d7308 */ /* 0x000e300000001000 */
[----:B------:R-:W1:Y:S01]  /*0b50*/  MUFU.RCP R12, R12 ;  /* 0x0000000c000c7308 */ /* 0x000e620000001000 */
[----:B0-----:R-:W-:-:S02]  /*0b60*/  FMUL.FTZ R14, R13, R14 ;  /* 0x0000000e0d0e7220 */ /* 0x001fc40000410000 */
[----:B-1----:R-:W-:Y:S01]  /*0b70*/  FMUL.FTZ R15, R12, R15 ;  /* 0x0000000f0c0f7220 */ /* 0x002fe20000410000 */
[----:B------:R-:W-:Y:S05]  /*0b80*/  BRA `(.L_x_7236) ;  /* 0x0000008000007947 */ /* 0x000fea0003800000 */
.L_x_7234:
        /* <DEDUP_REMOVED lines=8> */
.L_x_7236:
[----:B------:R-:W-:Y:S05]  /*0c10*/  BSYNC B0 ;  /* 0x0000000000007941 */ /* 0x000fea0003800000 */
.L_x_7233:
        /* <DEDUP_REMOVED lines=21> */
.L_x_7239:
[----:B------:R-:W0:Y:S08]  /*0d70*/  MUFU.RCP R13, R13 ;  /* 0x0000000d000d7308 */ /* 0x000e300000001000 */
[----:B------:R-:W1:Y:S01]  /*0d80*/  MUFU.RCP R12, R12 ;  /* 0x0000000c000c7308 */ /* 0x000e620000001000 */
[----:B0-----:R-:W-:-:S02]  /*0d90*/  FMUL.FTZ R18, R13, R18 ;  /* 0x000000120d127220 */ /* 0x001fc40000410000 */
[----:B-1----:R-:W-:Y:S01]  /*0da0*/  FMUL.FTZ R19, R12, R19 ;  /* 0x000000130c137220 */ /* 0x002fe20000410000 */
[----:B------:R-:W-:Y:S05]  /*0db0*/  BRA `(.L_x_7240) ;  /* 0x0000008000007947 */ /* 0x000fea0003800000 */
.L_x_7238:
        /* <DEDUP_REMOVED lines=8> */
.L_x_7240:
[----:B------:R-:W-:Y:S05]  /*0e40*/  BSYNC B0 ;  /* 0x0000000000007941 */ /* 0x000fea0003800000 */
.L_x_7237:
[----:B------:R-:W-:Y:S01]  /*0e50*/  @P0 LEA R20, P6, R2, UR6, 0x3 ;  /* 0x0000000602140c11 */ /* 0x000fe2000f8c18ff */
[----:B------:R-:W-:Y:S01]  /*0e60*/  ULEA UR4, UP0, UR11, UR4, 0x2 ;  /* 0x000000040b047291 */ /* 0x000fe2000f80103f */
[----:B------:R-:W-:-:S02]  /*0e70*/  @!P1 LEA R16, P5, R4, UR6, 0x3 ;  /* 0x0000000604109c11 */ /* 0x000fc4000f8a18ff */
[----:B------:R-:W-:Y:S01]  /*0e80*/  @!P2 LEA R12, P4, R6, UR6, 0x3 ;  /* 0x00000006060cac11 */ /* 0x000fe2000f8818ff */
[----:B------:R-:W-:Y:S01]  /*0e90*/  ULEA.HI.X UR5, UR11, UR5, URZ, 0x2, UP0 ;  /* 0x000000050b057291 */ /* 0x000fe200080f143f */
[----:B------:R-:W-:Y:S01]  /*0ea0*/  @P0 LEA.HI.X R21, R2, UR7, R3, 0x3, P6 ;  /* 0x0000000702150c11 */ /* 0x000fe2000b0f1c03 */
[----:B------:R-:W-:Y:S01]  /*0eb0*/  UISETP.LT.U32.AND UP1, UPT, UR4, UR14, UPT ;  /* 0x0000000e0400728c */ /* 0x000fe2000bf21070 */
[----:B------:R-:W-:Y:S01]  /*0ec0*/  @!P3 LEA R2, P6, R24, UR6, 0x3 ;  /* 0x000000061802bc11 */ /* 0x000fe2000f8c18ff */
[----:B------:R-:W-:Y:S01]  /*0ed0*/  UISETP.GE.U32.AND UP0, UPT, UR4, 0x10000, UPT ;  /* 0x000100000400788c */ /* 0x000fe2000bf06070 */
[----:B------:R-:W-:Y:S01]  /*0ee0*/  @!P1 LEA.HI.X R17, R4, UR7, R5, 0x3, P5 ;  /* 0x0000000704119c11 */ /* 0x000fe2000a8f1c05 */
[----:B------:R0:W-:Y:S01]  /*0ef0*/  @P0 STG.E.64 [R20.64], R8 ;  /* 0x0000000814000986 */ /* 0x0001e2000c101b0c */
[----:B------:R-:W-:Y:S01]  /*0f00*/  @!P2 LEA.HI.X R13, R6, UR7, R7, 0x3, P4 ;  /* 0x00000007060dac11 */ /* 0x000fe2000a0f1c07 */
[----:B------:R-:W-:Y:S01]  /*0f10*/  UISETP.GE.U32.AND.EX UP0, UPT, UR5, URZ, UPT, UP0 ;  /* 0x0000003f0500728c */ /* 0x000fe2000bf06100 */
[----:B------:R-:W-:Y:S01]  /*0f20*/  @!P3 LEA.HI.X R3, R24, UR7, R25, 0x3, P6 ;  /* 0x000000071803bc11 */ /* 0x000fe2000b0f1c19 */
[----:B------:R0:W-:Y:S01]  /*0f30*/  @!P1 STG.E.64 [R16.64], R10 ;  /* 0x0000000a10009986 */ /* 0x0001e2000c101b0c */
[----:B------:R-:W-:-:S02]  /*0f40*/  PLOP3.LUT P0, PT, PT, PT, UP1, 0x80, 0x0 ;  /* 0x000000000000781c */ /* 0x000fc40003f0f018 */
[----:B------:R-:W-:Y:S01]  /*0f50*/  MOV R4, UR5 ;  /* 0x0000000500047c02 */ /* 0x000fe20008000f00 */
[----:B------:R0:W-:Y:S01]  /*0f60*/  @!P2 STG.E.64 [R12.64], R14 ;  /* 0x0000000e0c00a986 */ /* 0x0001e2000c101b0c */
[----:B------:R-:W-:Y:S02]  /*0f70*/  PLOP3.LUT P1, PT, PT, PT, UP0, 0x80, 0x0 ;  /* 0x000000000000781c */ /* 0x000fe40003f2f008 */
[----:B------:R-:W-:Y:S01]  /*0f80*/  ISETP.LT.AND.EX P0, PT, R4, UR10, PT, P0 ;  /* 0x0000000a04007c0c */ /* 0x000fe2000bf01300 */
[----:B------:R0:W-:-:S12]  /*0f90*/  @!P3 STG.E.64 [R2.64], R18 ;  /* 0x000000120200b986 */ /* 0x0001d8000c101b0c */
[----:B------:R-:W-:Y:S05]  /*0fa0*/  @!P1 BRA P0, `(.L_x_7241) ;  /* 0xfffff23000009947 */ /* 0x000fea000003ffff */
[----:B------:R-:W-:Y:S05]  /*0fb0*/  EXIT ;  /* 0x000000000000794d */ /* 0x000fea0003800000 */
.L_x_7224:
[----:B------:R-:W0:Y:S02]  /*0fc0*/  S2R R0, SR_TID.X ;  /* 0x0000000000007919 */ /* 0x000e240000002100 */
[----:B0-----:R-:W-:-:S05]  /*0fd0*/  IMAD.WIDE.U32 R2, R0, 0x4, RZ ;  /* 0x0000000400027825 */ /* 0x001fca00078e00ff */
[----:B------:R-:W-:-:S04]  /*0fe0*/  ISETP.GE.U32.AND P0, PT, R2, UR14, PT ;  /* 0x0000000e02007c0c */ /* 0x000fc8000bf06070 */
[----:B------:R-:W-:-:S04]  /*0ff0*/  ISETP.GE.AND.EX P0, PT, R3, UR10, PT, P0 ;  /* 0x0000000a03007c0c */ /* 0x000fc8000bf06300 */
[----:B------:R-:W-:-:S13]  /*1000*/  ISETP.GT.U32.OR P0, PT, R0, 0x3fff, P0 ;  /* 0x00003fff0000780c */ /* 0x000fda0000704470 */
[----:B------:R-:W-:Y:S05]  /*1010*/  @P0 EXIT ;  /* 0x000000000000094d */ /* 0x000fea0003800000 */
[----:B------:R-:W-:-:S08]  /*1020*/  HFMA2.MMA R21, -RZ, RZ, 0, 0 ;  /* 0x00000000ff157435 */ /* 0x000fd000000001ff */
.L_x_7258:
        /* <DEDUP_REMOVED lines=31> */
.L_x_7244:
[----:B------:R-:W0:Y:S08]  /*1220*/  MUFU.RCP R17, R17 ;  /* 0x0000001100117308 */ /* 0x000e300000001000 */
[----:B------:R-:W1:Y:S01]  /*1230*/  MUFU.RCP R16, R16 ;  /* 0x0000001000107308 */ /* 0x000e620000001000 */
[----:B0----5:R-:W-:-:S02]  /*1240*/  FMUL.FTZ R12, R12, R17 ;  /* 0x000000110c0c7220 */ /* 0x021fc40000410000 */
[----:B-1----:R-:W-:Y:S01]  /*1250*/  FMUL.FTZ R13, R13, R16 ;  /* 0x000000100d0d7220 */ /* 0x002fe20000410000 */
[----:B------:R-:W-:Y:S05]  /*1260*/  BRA `(.L_x_7245) ;  /* 0x0000008000007947 */ /* 0x000fea0003800000 */
.L_x_7243:
        /* <DEDUP_REMOVED lines=8> */
.L_x_7245:
[----:B------:R-:W-:Y:S05]  /*12f0*/  BSYNC B0 ;  /* 0x0000000000007941 */ /* 0x000fea0003800000 */
.L_x_7242:
        /* <DEDUP_REMOVED lines=21> */
.L_x_7248:
[----:B------:R-:W0:Y:S08]  /*1450*/  MUFU.RCP R17, R17 ;  /* 0x0000001100117308 */ /* 0x000e300000001000 */
[----:B------:R-:W1:Y:S01]  /*1460*/  MUFU.RCP R16, R16 ;  /* 0x0000001000107308 */ /* 0x000e620000001000 */
[----:B0-----:R-:W-:-:S02]  /*1470*/  FMUL.FTZ R14, R14, R17 ;  /* 0x000000110e0e7220 */ /* 0x001fc40000410000 */
[----:B-1----:R-:W-:Y:S01]  /*1480*/  FMUL.FTZ R15, R15, R16 ;  /* 0x000000100f0f7220 */ /* 0x002fe20000410000 */
[----:B------:R-:W-:Y:S05]  /*1490*/  BRA `(.L_x_7249) ;  /* 0x0000008000007947 */ /* 0x000fea0003800000 */
.L_x_7247:
        /* <DEDUP_REMOVED lines=8> */
.L_x_7249:
[----:B------:R-:W-:Y:S05]  /*1520*/  BSYNC B0 ;  /* 0x0000000000007941 */ /* 0x000fea0003800000 */
.L_x_7246:
        /* <DEDUP_REMOVED lines=21> */
.L_x_7252:
[----:B------:R-:W0:Y:S08]  /*1680*/  MUFU.RCP R5, R5 ;  /* 0x0000000500057308 */ /* 0x000e300000001000 */
[----:B------:R-:W1:Y:S01]  /*1690*/  MUFU.RCP R4, R4 ;  /* 0x0000000400047308 */ /* 0x000e620000001000 */
[----:B0-----:R-:W-:-:S02]  /*16a0*/  FMUL.FTZ R8, R8, R5 ;  /* 0x0000000508087220 */ /* 0x001fc40000410000 */
[----:B-1----:R-:W-:Y:S01]  /*16b0*/  FMUL.FTZ R9, R9, R4 ;  /* 0x0000000409097220 */ /* 0x002fe20000410000 */
[----:B------:R-:W-:Y:S05]  /*16c0*/  BRA `(.L_x_7253) ;  /* 0x0000008000007947 */ /* 0x000fea0003800000 */
.L_x_7251:
        /* <DEDUP_REMOVED lines=8> */
.L_x_7253:
[----:B------:R-:W-:Y:S05]  /*1750*/  BSYNC B0 ;  /* 0x0000000000007941 */ /* 0x000fea0003800000 */
.L_x_7250:
        /* <DEDUP_REMOVED lines=21> */
.L_x_7256:
[----:B------:R-:W0:Y:S08]  /*18b0*/  MUFU.RCP R5, R5 ;  /* 0x0000000500057308 */ /* 0x000e300000001000 */
[----:B------:R-:W1:Y:S01]  /*18c0*/  MUFU.RCP R4, R4 ;  /* 0x0000000400047308 */ /* 0x000e620000001000 */
[----:B0-----:R-:W-:-:S02]  /*18d0*/  FMUL.FTZ R10, R10, R5 ;  /* 0x000000050a0a7220 */ /* 0x001fc40000410000 */
[----:B-1----:R-:W-:Y:S01]  /*18e0*/  FMUL.FTZ R11, R11, R4 ;  /* 0x000000040b0b7220 */ /* 0x002fe20000410000 */
[----:B------:R-:W-:Y:S05]  /*18f0*/  BRA `(.L_x_7257) ;  /* 0x0000008000007947 */ /* 0x000fea0003800000 */
.L_x_7255:
        /* <DEDUP_REMOVED lines=8> */
.L_x_7257:
[----:B------:R-:W-:Y:S05]  /*1980*/  BSYNC B0 ;  /* 0x0000000000007941 */ /* 0x000fea0003800000 */
.L_x_7254:
[----:B------:R-:W-:Y:S01]  /*1990*/  IADD3 R0, P0, R0, c[0x0][0x0], RZ ;  /* 0x0000000000007a10 */ /* 0x000fe20007f1e0ff */
[----:B------:R0:W-:Y:S03]  /*19a0*/  STG.E.128 [R2.64], R12 ;  /* 0x0000000c02007986 */ /* 0x0001e6000c101d0c */
[----:B------:R-:W-:Y:S01]  /*19b0*/  SHF.L.U32 R4, R0, 0x2, RZ ;  /* 0x0000000200047819 */ /* 0x000fe200000006ff */
[----:B------:R0:W-:Y:S01]  /*19c0*/  STG.E.128 [R2.64+0x10], R8 ;  /* 0x0000100802007986 */ /* 0x0001e2000c101d0c */
[----:B------:R-:W-:-:S02]  /*19d0*/  IADD3.X R21, RZ, R21, RZ, P0, !PT ;  /* 0x00000015ff157210 */ /* 0x000fc400007fe4ff */
[----:B------:R-:W-:Y:S02]  /*19e0*/  ISETP.GE.U32.AND P0, PT, R4, UR14, PT ;  /* 0x0000000e04007c0c */ /* 0x000fe4000bf06070 */
[C---:B------:R-:W-:Y:S02]  /*19f0*/  SHF.L.U64.HI R4, R0.reuse, 0x2, R21 ;  /* 0x0000000200047819 */ /* 0x040fe40000010215 */
[----:B------:R-:W-:Y:S02]  /*1a00*/  ISETP.LT.U32.AND P1, PT, R0, 0x4000, PT ;  /* 0x000040000000780c */ /* 0x000fe40003f21070 */
[----:B------:R-:W-:Y:S02]  /*1a10*/  ISETP.GE.AND.EX P0, PT, R4, UR10, PT, P0 ;  /* 0x0000000a04007c0c */ /* 0x000fe4000bf06300 */
[----:B------:R-:W-:-:S13]  /*1a20*/  ISETP.LT.U32.AND.EX P1, PT, R21, RZ, PT, P1 ;  /* 0x000000ff1500720c */ /* 0x000fda0003f21110 */
[----:B0-----:R-:W-:Y:S05]  /*1a30*/  @!P0 BRA P1, `(.L_x_7258) ;  /* 0xfffff5f000008947 */ /* 0x001fea000083ffff */
[----:B------:R-:W-:Y:S05]  /*1a40*/  EXIT ;  /* 0x000000000000794d */ /* 0x000fea0003800000 */
.L_x_7259:
        /* <DEDUP_REMOVED lines=11> */
.L_x_8104:


//--------------------- .text._ZN2at6native55_GLOBAL__N__de093ff9_22_ForeachBinaryOpList_cu_a911ec4325multi_tensor_apply_kernelINS1_18TensorListMetadataILi2EEENS1_24BinaryOpListAlphaFunctorIN3c107complexIdEELi2ELi2ELi0EEEJSt7dividesIS8_ES8_EEEvT_T0_DpT1_ --------------------------
	.section	.text._ZN2at6native55_GLOBAL__N__de093ff9_22_ForeachBinaryOpList_cu_a911ec4325multi_tensor_apply_kernelINS1_18TensorListMetadataILi2EEENS1_24BinaryOpListAlphaFunctorIN3c107complexIdEELi2ELi2ELi0EEEJSt7dividesIS8_ES8_EEEvT_T0_DpT1_,"ax",@progbits
	.sectioninfo	@"SHI_REGISTERS=62"
	.align	128
.text._ZN2at6native55_GLOBAL__N__de093ff9_22_ForeachBinaryOpList_cu_a911ec4325multi_tensor_apply_kernelINS1_18TensorListMetadataILi2EEENS1_24BinaryOpListAlphaFunctorIN3c107complexIdEELi2ELi2ELi0EEEJSt7dividesIS8_ES8_EEEvT_T0_DpT1_:
        .type           _ZN2at6native55_GLOBAL__N__de093ff9_22_ForeachBinaryOpList_cu_a911ec4325multi_tensor_apply_kernelINS1_18TensorListMetadataILi2EEENS1_24BinaryOpListAlphaFunctorIN3c107complexIdEELi2ELi2ELi0EEEJSt7dividesIS8_ES8_EEEvT_T0_DpT1_,@function
        .size           _ZN2at6native55_GLOBAL__N__de093ff9_22_ForeachBinaryOpList_cu_a911ec4325multi_tensor_apply_kernelINS1_18TensorListMetadataILi2EEENS1_24BinaryOpListAlphaFunctorIN3c107complexIdEELi2ELi2ELi0EEEJSt7dividesIS8_ES8_EEEvT_T0_DpT1_,(.L_x_8105 - _ZN2at6native55_GLOBAL__N__de093ff9_22_ForeachBinaryOpList_cu_a911ec4325multi_tensor_apply_kernelINS1_18TensorListMetadataILi2EEENS1_24BinaryOpListAlphaFunctorIN3c107complexIdEELi2ELi2ELi0EEEJSt7dividesIS8_ES8_EEEvT_T0_DpT1_)
        .other          _ZN2at6native55_GLOBAL__N__de093ff9_22_ForeachBinaryOpList_cu_a911ec4325multi_tensor_apply_kernelINS1_18TensorListMetadataILi2EEENS1_24BinaryOpListAlphaFunctorIN3c107complexIdEELi2ELi2ELi0EEEJSt7dividesIS8_ES8_EEEvT_T0_DpT1_,@"STO_CUDA_ENTRY STV_DEFAULT"
_ZN2at6native55_GLOBAL__N__de093ff9_22_ForeachBinaryOpList_cu_a911ec4325multi_tensor_apply_kernelINS1_18TensorListMetadataILi2EEENS1_24BinaryOpListAlphaFunctorIN3c107complexIdEELi2ELi2ELi0EEEJSt7dividesIS8_ES8_EEEvT_T0_DpT1_:
        /* <DEDUP_REMOVED lines=30> */
.L_x_7325:
        /* <DEDUP_REMOVED lines=15> */
[C---:B------:R-:W-:Y:S01]  /*02d0*/  ISETP.GT.U32.AND P3, PT, R41.reuse, 0xffff, PT ;  /* 0x0000ffff2900780c */ /* 0x040fe20003f64070 */
[----:B------:R-:W-:Y:S01]  /*02e0*/  IMAD.X R40, RZ, RZ, R36, P1 ;  /* 0x000000ffff287224 */ /* 0x000fe200008e0624 */
[----:B------:R-:W-:-:S04]  /*02f0*/  ISETP.GE.U32.AND P1, PT, R41, UR14, PT ;  /* 0x0000000e29007c0c */ /* 0x000fc8000bf26070 */
[C---:B------:R-:W-:Y:S02]  /*0300*/  ISETP.GT.U32.AND.EX P3, PT, R40.reuse, RZ, PT, P3 ;  /* 0x000000ff2800720c */ /* 0x040fe40003f64130 */
[C---:B------:R-:W-:Y:S02]  /*0310*/  @P0 LEA R2, P2, R9.reuse, UR6, 0x4 ;  /* 0x0000000609020c11 */ /* 0x040fe4000f8420ff */
[C---:B------:R-:W-:Y:S02]  /*0320*/  @P0 LEA R8, P5, R9.reuse, UR8, 0x4 ;  /* 0x0000000809080c11 */ /* 0x040fe4000f8a20ff */
[--C-:B------:R-:W-:Y:S02]  /*0330*/  @P0 LEA.HI.X R3, R9, UR7, R36.reuse, 0x4, P2 ;  /* 0x0000000709030c11 */ /* 0x100fe400090f2424 */
[----:B------:R-:W-:Y:S02]  /*0340*/  ISETP.GT.U32.AND P2, PT, R39, 0xffff, PT ;  /* 0x0000ffff2700780c */ /* 0x000fe40003f44070 */
[----:B------:R-:W-:Y:S01]  /*0350*/  @P0 LEA.HI.X R9, R9, UR9, R36, 0x4, P5 ;  /* 0x0000000909090c11 */ /* 0x000fe2000a8f2424 */
[----:B------:R0:W5:Y:S01]  /*0360*/  @P0 LDG.E.128 R32, [R2.64] ;  /* 0x0000000c02200981 */ /* 0x000162000c1e1d00 */
[----:B------:R-:W-:-:S02]  /*0370*/  ISETP.GE.OR.EX P1, PT, R40, UR10, P3, P1 ;  /* 0x0000000a28007c0c */ /* 0x000fc40009f26710 */
[----:B------:R-:W-:Y:S01]  /*0380*/  ISETP.GE.U32.AND P3, PT, R39, UR14, PT ;  /* 0x0000000e27007c0c */ /* 0x000fe2000bf66070 */
[----:B------:R1:W2:Y:S01]  /*0390*/  @P0 LDG.E.128 R4, [R8.64] ;  /* 0x0000000c08040981 */ /* 0x0002a2000c1e1d00 */
[C---:B------:R-:W-:Y:S01]  /*03a0*/  ISETP.GT.U32.AND.EX P2, PT, R38.reuse, RZ, PT, P2 ;  /* 0x000000ff2600720c */ /* 0x040fe20003f44120 */
[----:B------:R-:W-:Y:S01]  /*03b0*/  IMAD.X R36, RZ, RZ, R36, P4 ;  /* 0x000000ffff247224 */ /* 0x000fe200020e0624 */
[C---:B------:R-:W-:Y:S02]  /*03c0*/  ISETP.GT.U32.AND P4, PT, R37.reuse, 0xffff, PT ;  /* 0x0000ffff2500780c */ /* 0x040fe40003f84070 */
[----:B------:R-:W-:Y:S02]  /*03d0*/  ISETP.GE.OR.EX P2, PT, R38, UR10, P2, P3 ;  /* 0x0000000a26007c0c */ /* 0x000fe40009746730 */
[----:B------:R-:W-:Y:S02]  /*03e0*/  ISETP.GE.U32.AND P3, PT, R37, UR14, PT ;  /* 0x0000000e25007c0c */ /* 0x000fe4000bf66070 */
[----:B------:R-:W-:-:S02]  /*03f0*/  ISETP.GT.U32.AND.EX P4, PT, R36, RZ, PT, P4 ;  /* 0x000000ff2400720c */ /* 0x000fc40003f84140 */
[C---:B------:R-:W-:Y:S02]  /*0400*/  @!P1 LEA R10, P5, R41.reuse, UR6, 0x4 ;  /* 0x00000006290a9c11 */ /* 0x040fe4000f8a20ff */
[----:B------:R-:W-:Y:S02]  /*0410*/  ISETP.GE.OR.EX P3, PT, R36, UR10, P4, P3 ;  /* 0x0000000a24007c0c */ /* 0x000fe4000a766730 */
[----:B------:R-:W-:-:S03]  /*0420*/  @!P1 LEA.HI.X R11, R41, UR7, R40, 0x4, P5 ;  /* 0x00000007290b9c11 */ /* 0x000fc6000a8f2428 */
[----:B-1----:R-:W-:Y:S01]  /*0430*/  @!P2 LEA R8, P5, R39, UR6, 0x4 ;  /* 0x000000062708ac11 */ /* 0x002fe2000f8a20ff */
[----:B------:R-:W-:Y:S01]  /*0440*/  CS2R R30, SRZ ;  /* 0x00000000001e7805 */ /* 0x000fe2000001ff00 */
[----:B0-----:R-:W-:Y:S01]  /*0450*/  @!P1 LEA R2, P6, R41, UR8, 0x4 ;  /* 0x0000000829029c11 */ /* 0x001fe2000f8c20ff */
[----:B------:R-:W-:Y:S01]  /*0460*/  CS2R R28, SRZ ;  /* 0x00000000001c7805 */ /* 0x000fe2000001ff00 */
[----:B------:R-:W-:Y:S01]  /*0470*/  CS2R R22, SRZ ;  /* 0x0000000000167805 */ /* 0x000fe2000001ff00 */
[----:B------:R-:W-:Y:S01]  /*0480*/  CS2R R20, SRZ ;  /* 0x0000000000147805 */ /* 0x000fe2000001ff00 */
[----:B------:R-:W-:Y:S02]  /*0490*/  @!P2 LEA.HI.X R9, R39, UR7, R38, 0x4, P5 ;  /* 0x000000072709ac11 */ /* 0x000fe4000a8f2426 */
[----:B------:R-:W-:Y:S01]  /*04a0*/  @!P1 LEA.HI.X R3, R41, UR9, R40, 0x4, P6 ;  /* 0x0000000929039c11 */ /* 0x000fe2000b0f2428 */
[----:B------:R0:W5:Y:S01]  /*04b0*/  @!P1 LDG.E.128 R28, [R10.64] ;  /* 0x0000000c0a1c9981 */ /* 0x000162000c1e1d00 */
[----:B------:R-:W-:-:S02]  /*04c0*/  @!P2 LEA R44, P4, R39, UR8, 0x4 ;  /* 0x00000008272cac11 */ /* 0x000fc4000f8820ff */
[C---:B------:R-:W-:Y:S01]  /*04d0*/  @!P3 LEA R46, P5, R37.reuse, UR6, 0x4 ;  /* 0x00000006252ebc11 */ /* 0x040fe2000f8a20ff */
[----:B------:R1:W5:Y:S01]  /*04e0*/  @!P2 LDG.E.128 R20, [R8.64] ;  /* 0x0000000c0814a981 */ /* 0x000362000c1e1d00 */
[----:B------:R-:W-:Y:S01]  /*04f0*/  @!P3 LEA R48, P6, R37, UR8, 0x4 ;  /* 0x000000082530bc11 */ /* 0x000fe2000f8c20ff */
[----:B------:R-:W-:Y:S01]  /*0500*/  CS2R R26, SRZ ;  /* 0x00000000001a7805 */ /* 0x000fe2000001ff00 */
[----:B------:R-:W-:Y:S01]  /*0510*/  CS2R R24, SRZ ;  /* 0x0000000000187805 */ /* 0x000fe2000001ff00 */
[----:B------:R-:W-:Y:S01]  /*0520*/  CS2R R18, SRZ ;  /* 0x0000000000127805 */ /* 0x000fe2000001ff00 */
[----:B------:R-:W-:Y:S01]  /*0530*/  CS2R R16, SRZ ;  /* 0x0000000000107805 */ /* 0x000fe2000001ff00 */
[----:B------:R-:W-:Y:S01]  /*0540*/  CS2R R14, SRZ ;  /* 0x00000000000e7805 */ /* 0x000fe2000001ff00 */
[----:B------:R-:W-:Y:S01]  /*0550*/  CS2R R12, SRZ ;  /* 0x00000000000c7805 */ /* 0x000fe2000001ff00 */
[----:B0-----:R-:W-:Y:S01]  /*0560*/  CS2R R10, SRZ ;  /* 0x00000000000a7805 */ /* 0x001fe2000001ff00 */
[----:B------:R-:W-:Y:S01]  /*0570*/  @!P2 LEA.HI.X R45, R39, UR9, R38, 0x4, P4 ;  /* 0x00000009272dac11 */ /* 0x000fe2000a0f2426 */
[----:B-1----:R-:W-:Y:S01]  /*0580*/  CS2R R8, SRZ ;  /* 0x0000000000087805 */ /* 0x002fe2000001ff00 */
[C-C-:B------:R-:W-:Y:S01]  /*0590*/  @!P3 LEA.HI.X R47, R37.reuse, UR7, R36.reuse, 0x4, P5 ;  /* 0x00000007252fbc11 */ /* 0x140fe2000a8f2424 */
[----:B------:R0:W5:Y:S01]  /*05a0*/  @!P1 LDG.E.128 R24, [R2.64] ;  /* 0x0000000c02189981 */ /* 0x000162000c1e1d00 */
[----:B------:R-:W-:-:S03]  /*05b0*/  @!P3 LEA.HI.X R49, R37, UR9, R36, 0x4, P6 ;  /* 0x000000092531bc11 */ /* 0x000fc6000b0f2424 */
[----:B------:R0:W5:Y:S04]  /*05c0*/  @!P2 LDG.E.128 R16, [R44.64] ;  /* 0x0000000c2c10a981 */ /* 0x000168000c1e1d00 */
[----:B------:R0:W5:Y:S04]  /*05d0*/  @!P3 LDG.E.128 R12, [R46.64] ;  /* 0x0000000c2e0cb981 */ /* 0x000168000c1e1d00 */
[----:B------:R0:W5:Y:S01]  /*05e0*/  @!P3 LDG.E.128 R8, [R48.64] ;  /* 0x0000000c3008b981 */ /* 0x000162000c1e1d00 */
        /* <DEDUP_REMOVED lines=30> */
[----:B-----5:R-:W-:Y:S05]  /*07d0*/  CALL.REL.NOINC `($__internal_10_$__cuda_sm20_div_rn_f64_full) ;  /* 0x0000515000007944 */ /* 0x020fea0003c00000 */
[----:B------:R-:W-:Y:S02]  /*07e0*/  IMAD.MOV.U32 R46, RZ, RZ, R2 ;  /* 0x000000ffff2e7224 */ /* 0x000fe400078e0002 */
[----:B------:R-:W-:Y:S02]  /*07f0*/  IMAD.MOV.U32 R47, RZ, RZ, R3 ;  /* 0x000000ffff2f7224 */ /* 0x000fe400078e0003 */
.L_x_7265:
[----:B------:R-:W-:Y:S05]  /*0800*/  BSYNC B2 ;  /* 0x0000000000027941 */ /* 0x000fea0003800000 */
.L_x_7264:
        /* <DEDUP_REMOVED lines=11> */
[----:B------:R-:W-:Y:S02]  /*08c0*/  LOP3.LUT R0, R3, 0x7fffffff, RZ, 0xc0, !PT ;  /* 0x7fffffff03007812 */ /* 0x000fe400078ec0ff */
[----:B------:R-:W-:Y:S02]  /*08d0*/  MOV R4, R2 ;  /* 0x0000000200047202 */ /* 0x000fe40000000f00 */
[----:B------:R-:W-:Y:S02]  /*08e0*/  IADD3 R2, R0, -0x100000, RZ ;  /* 0xfff0000000027810 */ /* 0x000fe40007ffe0ff */
[----:B------:R-:W-:Y:S02]  /*08f0*/  MOV R0, 0x910 ;  /* 0x0000091000007802 */ /* 0x000fe40000000f00 */
[----:B01---5:R-:W-:Y:S05]  /*0900*/  CALL.REL.NOINC `($__internal_9_$__cuda_sm20_dblrcp_rn_slowpath_v3) ;  /* 0x00004d7000007944 */ /* 0x023fea0003c00000 */
[----:B------:R-:W-:Y:S02]  /*0910*/  IMAD.MOV.U32 R6, RZ, RZ, R2 ;  /* 0x000000ffff067224 */ /* 0x000fe400078e0002 */
[----:B------:R-:W-:Y:S02]  /*0920*/  IMAD.MOV.U32 R7, RZ, RZ, R3 ;  /* 0x000000ffff077224 */ /* 0x000fe400078e0003 */
.L_x_7267:
[----:B------:R-:W-:Y:S05]  /*0930*/  BSYNC B2 ;  /* 0x0000000000027941 */ /* 0x000fea0003800000 */
.L_x_7266:
[----:B-----5:R-:W2:-:S04]  /*0940*/  DFMA R2, R46, R34, R32 ;  /* 0x000000222e02722b */ /* 0x020e880000000020 */
[----:B------:R-:W3:-:S04]  /*0950*/  DFMA R34, R46, -R32, R34 ;  /* 0x800000202e22722b */ /* 0x000ec80000000022 */
[----:B-12---:R1:W2:-:S04]  /*0960*/  DMUL R32, R2, R6 ;  /* 0x0000000602207228 */ /* 0x0062880000000000 */
[----:B---3--:R1:W3:Y:S01]  /*0970*/  DMUL R34, R34, R6 ;  /* 0x0000000622227228 */ /* 0x0082e20000000000 */
[----:B------:R-:W-:Y:S05]  /*0980*/  BRA `(.L_x_7268) ;  /* 0x0000060000007947 */ /* 0x000fea0003800000 */
.L_x_7263:
        /* <DEDUP_REMOVED lines=19> */
[----:B------:R-:W-:Y:S05]  /*0ac0*/  CALL.REL.NOINC `($__internal_10_$__cuda_sm20_div_rn_f64_full) ;  /* 0x00004e6000007944 */ /* 0x000fea0003c00000 */
.L_x_7270:
[----:B------:R-:W-:Y:S05]  /*0ad0*/  BSYNC B2 ;  /* 0x0000000000027941 */ /* 0x000fea0003800000 */
.L_x_7269:
        /* <DEDUP_REMOVED lines=21> */
[----:B------:R-:W-:Y:S05]  /*0c30*/  CALL.REL.NOINC `($__internal_10_$__cuda_sm20_div_rn_f64_full) ;  /* 0x00004cf000007944 */ /* 0x000fea0003c00000 */
[----:B------:R-:W-:Y:S02]  /*0c40*/  IMAD.MOV.U32 R6, RZ, RZ, R2 ;  /* 0x000000ffff067224 */ /* 0x000fe400078e0002 */
[----:B------:R-:W-:Y:S02]  /*0c50*/  IMAD.MOV.U32 R7, RZ, RZ, R3 ;  /* 0x000000ffff077224 */ /* 0x000fe400078e0003 */
.L_x_7272:
[----:B------:R-:W-:Y:S05]  /*0c60*/  BSYNC B2 ;  /* 0x0000000000027941 */ /* 0x000fea0003800000 */
.L_x_7271:
[----:B------:R-:W-:Y:S01]  /*0c70*/  MOV R34, R6 ;  /* 0x0000000600227202 */ /* 0x000fe20000000f00 */
[----:B------:R-:W-:Y:S01]  /*0c80*/  IMAD.MOV.U32 R35, RZ, RZ, R7 ;  /* 0x000000ffff237224 */ /* 0x000fe200078e0007 */
[----:B------:R-:W-:Y:S05]  /*0c90*/  BRA `(.L_x_7268) ;  /* 0x000002f000007947 */ /* 0x000fea0003800000 */
.L_x_7262:
        /* <DEDUP_REMOVED lines=23> */
.L_x_7274:
[----:B------:R-:W-:Y:S05]  /*0e10*/  BSYNC B2 ;  /* 0x0000000000027941 */ /* 0x000fea0003800000 */
.L_x_7273:
        /* <DEDUP_REMOVED lines=15> */
[----:B01---5:R-:W-:Y:S05]  /*0f10*/  CALL.REL.NOINC `($__internal_9_$__cuda_sm20_dblrcp_rn_slowpath_v3) ;  /* 0x0000476000007944 */ /* 0x023fea0003c00000 */
[----:B------:R-:W-:Y:S02]  /*0f20*/  IMAD.MOV.U32 R6, RZ, RZ, R2 ;  /* 0x000000ffff067224 */ /* 0x000fe400078e0002 */
[----:B------:R-:W-:Y:S02]  /*0f30*/  IMAD.MOV.U32 R7, RZ, RZ, R3 ;  /* 0x000000ffff077224 */ /* 0x000fe400078e0003 */
.L_x_7276:
[----:B------:R-:W-:Y:S05]  /*0f40*/  BSYNC B2 ;  /* 0x0000000000027941 */ /* 0x000fea0003800000 */
.L_x_7275:
[----:B-----5:R-:W2:-:S04]  /*0f50*/  DFMA R2, R46, R32, R34 ;  /* 0x000000202e02722b */ /* 0x020e880000000022 */
[----:B------:R-:W3:-:S04]  /*0f60*/  DFMA R34, R46, R34, -R32 ;  /* 0x000000222e22722b */ /* 0x000ec80000000820 */
[----:B-12---:R1:W2:-:S04]  /*0f70*/  DMUL R32, R2, R6 ;  /* 0x0000000602207228 */ /* 0x0062880000000000 */
[----:B---3--:R1:W3:-:S06]  /*0f80*/  DMUL R34, R34, R6 ;  /* 0x0000000622227228 */ /* 0x0082cc0000000000 */
.L_x_7268:
[----:B--2---:R-:W-:Y:S05]  /*0f90*/  BSYNC B1 ;  /* 0x0000000000017941 */ /* 0x004fea0003800000 */
.L_x_7261:
        /* <DEDUP_REMOVED lines=25> */
[----:B------:R-:W-:Y:S01]  /*1130*/  MOV R2, R26 ;  /* 0x0000001a00027202 */ /* 0x000fe20000000f00 */
[----:B------:R-:W-:Y:S01]  /*1140*/  IMAD.MOV.U32 R3, RZ, RZ, R27 ;  /* 0x000000ffff037224 */ /* 0x000fe200078e001b */
[----:B------:R-:W-:Y:S01]  /*1150*/  MOV R0, 0x1190 ;  /* 0x0000119000007802 */ /* 0x000fe20000000f00 */
[----:B------:R-:W-:Y:S02]  /*1160*/  IMAD.MOV.U32 R4, RZ, RZ, R24 ;  /* 0x000000ffff047224 */ /* 0x000fe400078e0018 */
[----:B------:R-:W-:Y:S02]  /*1170*/  IMAD.MOV.U32 R5, RZ, RZ, R25 ;  /* 0x000000ffff057224 */ /* 0x000fe400078e0019 */
[----:B0--3--:R-:W-:Y:S05]  /*1180*/  CALL.REL.NOINC `($__internal_10_$__cuda_sm20_div_rn_f64_full) ;  /* 0x000047a000007944 */ /* 0x009fea0003c00000 */
[----:B------:R-:W-:Y:S02]  /*1190*/  IMAD.MOV.U32 R46, RZ, RZ, R2 ;  /* 0x000000ffff2e7224 */ /* 0x000fe400078e0002 */
[----:B------:R-:W-:Y:S02]  /*11a0*/  IMAD.MOV.U32 R47, RZ, RZ, R3 ;  /* 0x000000ffff2f7224 */ /* 0x000fe400078e0003 */
.L_x_7281:
[----:B------:R-:W-:Y:S05]  /*11b0*/  BSYNC B2 ;  /* 0x0000000000027941 */ /* 0x000fea0003800000 */
.L_x_7280:
        /* <DEDUP_REMOVED lines=16> */
[----:B0--3--:R-:W-:Y:S05]  /*12c0*/  CALL.REL.NOINC `($__internal_9_$__cuda_sm20_dblrcp_rn_slowpath_v3) ;  /* 0x000043b000007944 */ /* 0x009fea0003c00000 */
.L_x_7283:
[----:B------:R-:W-:Y:S05]  /*12d0*/  BSYNC B2 ;  /* 0x0000000000027941 */ /* 0x000fea0003800000 */
.L_x_7282:
[----:B------:R-:W4:-:S04]  /*12e0*/  DFMA R24, R46, R30, R28 ;  /* 0x0000001e2e18722b */ /* 0x000f08000000001c */
[----:B------:R-:W5:-:S04]  /*12f0*/  DFMA R26, R46, -R28, R30 ;  /* 0x8000001c2e1a722b */ /* 0x000f48000000001e */
[----:B--2-4-:R2:W4:-:S04]  /*1300*/  DMUL R24, R24, R2 ;  /* 0x0000000218187228 */ /* 0x0145080000000000 */
[----:B-----5:R2:W0:Y:S01]  /*1310*/  DMUL R26, R26, R2 ;  /* 0x000000021a1a7228 */ /* 0x0204220000000000 */
[----:B------:R-:W-:Y:S05]  /*1320*/  BRA `(.L_x_7284) ;  /* 0x000005d000007947 */ /* 0x000fea0003800000 */
.L_x_7279:
        /* <DEDUP_REMOVED lines=19> */
[----:B0--3--:R-:W-:Y:S05]  /*1460*/  CALL.REL.NOINC `($__internal_10_$__cuda_sm20_div_rn_f64_full) ;  /* 0x000044c000007944 */ /* 0x009fea0003c00000 */
.L_x_7286:
[----:B------:R-:W-:Y:S05]  /*1470*/  BSYNC B2 ;  /* 0x0000000000027941 */ /* 0x000fea0003800000 */
.L_x_7285:
        /* <DEDUP_REMOVED lines=13> */
[----:B-1----:R-:W-:Y:S01]  /*1550*/  IMAD.MOV.U32 R24, RZ, RZ, R2 ;  /* 0x000000ffff187224 */ /* 0x002fe200078e0002 */
[----:B------:R-:W-:-:S07]  /*1560*/  MOV R25, R3 ;  /* 0x0000000300197202 */ /* 0x000fce0000000f00 */
[----:B--2---:R-:W-:-:S05]  /*1570*/  FFMA R0, RZ, R5, R27 ;  /* 0x00000005ff007223 */ /* 0x004fca000000001b */
[----:B------:R-:W-:-:S13]  /*1580*/  FSETP.GT.AND P4, PT, |R0|, 1.469367938527859385e-39, PT ;  /* 0x001000000000780b */ /* 0x000fda0003f84200 */
[----:B------:R-:W-:Y:S05]  /*1590*/  @P4 BRA P5, `(.L_x_7288) ;  /* 0x0000006000004947 */ /* 0x000fea0002800000 */
[----:B------:R-:W-:Y:S01]  /*15a0*/  IMAD.MOV.U32 R2, RZ, RZ, R30 ;  /* 0x000000ffff027224 */ /* 0x000fe200078e001e */
[----:B------:R-:W-:Y:S01]  /*15b0*/  MOV R0, 0x15e0 ;  /* 0x000015e000007802 */ /* 0x000fe20000000f00 */
[----:B------:R-:W-:Y:S02]  /*15c0*/  IMAD.MOV.U32 R3, RZ, RZ, R31 ;  /* 0x000000ffff037224 */ /* 0x000fe400078e001f */
[----:B0--3--:R-:W-:Y:S05]  /*15d0*/  CALL.REL.NOINC `($__internal_10_$__cuda_sm20_div_rn_f64_full) ;  /* 0x0000435000007944 */ /* 0x009fea0003c00000 */
[----:B------:R-:W-:Y:S02]  /*15e0*/  IMAD.MOV.U32 R26, RZ, RZ, R2 ;  /* 0x000000ffff1a7224 */ /* 0x000fe400078e0002 */
[----:B------:R-:W-:Y:S02]  /*15f0*/  IMAD.MOV.U32 R27, RZ, RZ, R3 ;  /* 0x000000ffff1b7224 */ /* 0x000fe400078e0003 */
.L_x_7288:
[----:B------:R-:W-:Y:S05]  /*1600*/  BSYNC B2 ;  /* 0x0000000000027941 */ /* 0x000fea0003800000 */
.L_x_7287:
[----:B------:R-:W-:Y:S05]  /*1610*/  BRA `(.L_x_7284) ;  /* 0x000002e000007947 */ /* 0x000fea0003800000 */
.L_x_7278:
        /* <DEDUP_REMOVED lines=20> */
[----:B0--3--:R-:W-:Y:S05]  /*1760*/  CALL.REL.NOINC `($__internal_10_$__cuda_sm20_div_rn_f64_full) ;  /* 0x000041c000007944 */ /* 0x009fea0003c00000 */
[----:B------:R-:W-:Y:S02]  /*1770*/  IMAD.MOV.U32 R46, RZ, RZ, R2 ;  /* 0x000000ffff2e7224 */ /* 0x000fe400078e0002 */
[----:B------:R-:W-:Y:S02]  /*1780*/  IMAD.MOV.U32 R47, RZ, RZ, R3 ;  /* 0x000000ffff2f7224 */ /* 0x000fe400078e0003 */
.L_x_7290:
[----:B------:R-:W-:Y:S05]  /*1790*/  BSYNC B2 ;  /* 0x0000000000027941 */ /* 0x000fea0003800000 */
.L_x_7289:
        /* <DEDUP_REMOVED lines=13> */
[----:B------:R-:W-:Y:S02]  /*1870*/  MOV R3, R25 ;  /* 0x0000001900037202 */ /* 0x000fe40000000f00 */
[----:B------:R-:W-:Y:S02]  /*1880*/  IADD3 R2, R2, -0x100000, RZ ;  /* 0xfff0000002027810 */ /* 0x000fe40007ffe0ff */
[----:B------:R-:W-:Y:S02]  /*1890*/  MOV R0, 0x18b0 ;  /* 0x000018b000007802 */ /* 0x000fe40000000f00 */
[----:B0--3--:R-:W-:Y:S05]  /*18a0*/  CALL.REL.NOINC `($__internal_9_$__cuda_sm20_dblrcp_rn_slowpath_v3) ;  /* 0x00003dd000007944 */ /* 0x009fea0003c00000 */
.L_x_7292:
[----:B------:R-:W-:Y:S05]  /*18b0*/  BSYNC B2 ;  /* 0x0000000000027941 */ /* 0x000fea0003800000 */
.L_x_7291:
[----:B------:R-:W4:-:S04]  /*18c0*/  DFMA R24, R46, R28, R30 ;  /* 0x0000001c2e18722b */ /* 0x000f08000000001e */
[----:B------:R-:W5:-:S04]  /*18d0*/  DFMA R26, R46, R30, -R28 ;  /* 0x0000001e2e1a722b */ /* 0x000f48000000081c */
[----:B--2-4-:R2:W4:-:S04]  /*18e0*/  DMUL R24, R24, R2 ;  /* 0x0000000218187228 */ /* 0x0145080000000000 */
[----:B-----5:R2:W0:-:S06]  /*18f0*/  DMUL R26, R26, R2 ;  /* 0x000000021a1a7228 */ /* 0x02040c0000000000 */
.L_x_7284:
[----:B----4-:R-:W-:Y:S05]  /*1900*/  BSYNC B1 ;  /* 0x0000000000017941 */ /* 0x010fea0003800000 */
.L_x_7277:
        /* <DEDUP_REMOVED lines=33> */
.L_x_7297:
[----:B------:R-:W-:Y:S05]  /*1b20*/  BSYNC B2 ;  /* 0x0000000000027941 */ /* 0x000fea0003800000 */
.L_x_7296:
        /* <DEDUP_REMOVED lines=17> */
.L_x_7299:
[----:B------:R-:W-:Y:S05]  /*1c40*/  BSYNC B2 ;  /* 0x0000000000027941 */ /* 0x000fea0003800000 */
.L_x_7298:
[----:B------:R-:W4:-:S04]  /*1c50*/  DFMA R16, R28, R22, R20 ;  /* 0x000000161c10722b */ /* 0x000f080000000014 */
[----:B------:R-:W5:-:S04]  /*1c60*/  DFMA R18, R28, -R20, R22 ;  /* 0x800000141c12722b */ /* 0x000f480000000016 */
[----:B--2-4-:R2:W4:-:S04]  /*1c70*/  DMUL R16, R16, R2 ;  /* 0x0000000210107228 */ /* 0x0145080000000000 */
[----:B-----5:R2:W1:Y:S01]  /*1c80*/  DMUL R18, R18, R2 ;  /* 0x0000000212127228 */ /* 0x0204620000000000 */
[----:B------:R-:W-:Y:S05]  /*1c90*/  BRA `(.L_x_7300) ;  /* 0x000005d000007947 */ /* 0x000fea0003800000 */
.L_x_7295:
        /* <DEDUP_REMOVED lines=20> */
.L_x_7302:
[----:B------:R-:W-:Y:S05]  /*1de0*/  BSYNC B2 ;  /* 0x0000000000027941 */ /* 0x000fea0003800000 */
.L_x_7301:
[----:B------:R-:W1:Y:S01]  /*1df0*/  DADD R4, -RZ, |R18| ;  /* 0x00000000ff047229 */ /* 0x000e620000000512 */
[----:B------:R-:W-:Y:S01]  /*1e00*/  MOV R6, 0x1 ;  /* 0x0000000100067802 */ /* 0x000fe20000000f00 */
[----:B------:R-:W-:Y:S01]  /*1e10*/  BSSY B2, `(.L_x_7303) ;  /* 0x0000016000027945 */ /* 0x000fe20003800000 */
[----:B------:R-:W-:-:S03]  /*1e20*/  FSETP.GEU.AND P5, PT, |R23|, 6.5827683646048100446e-37, PT ;  /* 0x036000001700780b */ /* 0x000fc60003fae200 */
        /* <DEDUP_REMOVED lines=20> */
.L_x_7304:
[----:B------:R-:W-:Y:S05]  /*1f70*/  BSYNC B2 ;  /* 0x0000000000027941 */ /* 0x000fea0003800000 */
.L_x_7303:
[----:B------:R-:W-:Y:S05]  /*1f80*/  BRA `(.L_x_7300) ;  /* 0x000002e000007947 */ /* 0x000fea0003800000 */
.L_x_7294:
        /* <DEDUP_REMOVED lines=21> */
[----:B------:R-:W-:Y:S01]  /*20e0*/  IMAD.MOV.U32 R28, RZ, RZ, R2 ;  /* 0x000000ffff1c7224 */ /* 0x000fe200078e0002 */
[----:B------:R-:W-:Y:S02]  /*20f0*/  MOV R29, R3 ;  /* 0x00000003001d7202 */ /* 0x000fe40000000f00 */
.L_x_7306:
[----:B------:R-:W-:Y:S05]  /*2100*/  BSYNC B2 ;  /* 0x0000000000027941 */ /* 0x000fea0003800000 */
.L_x_7305:
        /* <DEDUP_REMOVED lines=17> */
.L_x_7308:
[----:B------:R-:W-:Y:S05]  /*2220*/  BSYNC B2 ;  /* 0x0000000000027941 */ /* 0x000fea0003800000 */
.L_x_7307:
[----:B------:R-:W4:-:S04]  /*2230*/  DFMA R16, R28, R20, R22 ;  /* 0x000000141c10722b */ /* 0x000f080000000016 */
[----:B------:R-:W5:-:S04]  /*2240*/  DFMA R18, R28, R22, -R20 ;  /* 0x000000161c12722b */ /* 0x000f480000000814 */
[----:B--2-4-:R2:W4:-:S04]  /*2250*/  DMUL R16, R16, R2 ;  /* 0x0000000210107228 */ /* 0x0145080000000000 */
[----:B-----5:R2:W1:-:S06]  /*2260*/  DMUL R18, R18, R2 ;  /* 0x0000000212127228 */ /* 0x02044c0000000000 */
.L_x_7300:
[----:B----4-:R-:W-:Y:S05]  /*2270*/  BSYNC B1 ;  /* 0x0000000000017941 */ /* 0x010fea0003800000 */
.L_x_7293:
        /* <DEDUP_REMOVED lines=33> */
.L_x_7313:
[----:B------:R-:W-:Y:S05]  /*2490*/  BSYNC B2 ;  /* 0x0000000000027941 */ /* 0x000fea0003800000 */
.L_x_7312:
        /* <DEDUP_REMOVED lines=17> */
.L_x_7315:
[----:B------:R-:W-:Y:S05]  /*25b0*/  BSYNC B2 ;  /* 0x0000000000027941 */ /* 0x000fea0003800000 */
.L_x_7314:
[----:B------:R-:W4:-:S04]  /*25c0*/  DFMA R8, R20, R14, R12 ;  /* 0x0000000e1408722b */ /* 0x000f08000000000c */
[----:B------:R-:W5:-:S04]  /*25d0*/  DFMA R10, R20, -R12, R14 ;  /* 0x8000000c140a722b */ /* 0x000f48000000000e */
[----:B--2-4-:R2:W4:-:S04]  /*25e0*/  DMUL R8, R8, R2 ;  /* 0x0000000208087228 */ /* 0x0145080000000000 */
[----:B-----5:R2:W1:Y:S01]  /*25f0*/  DMUL R10, R10, R2 ;  /* 0x000000020a0a7228 */ /* 0x0204620000000000 */
[----:B------:R-:W-:Y:S05]  /*2600*/  BRA `(.L_x_7316) ;  /* 0x000005d000007947 */ /* 0x000fea0003800000 */
.L_x_7311:
        /* <DEDUP_REMOVED lines=16> */
[----:B------:R-:W-:Y:S01]  /*2710*/  MOV R2, R12 ;  /* 0x0000000c00027202 */ /* 0x000fe20000000f00 */
[----:B------:R-:W-:Y:S01]  /*2720*/  IMAD.MOV.U32 R3, RZ, RZ, R13 ;  /* 0x000000ffff037224 */ /* 0x000fe200078e000d */
[----:B------:R-:W-:Y:S02]  /*2730*/  MOV R0, 0x2750 ;  /* 0x0000275000007802 */ /* 0x000fe40000000f00 */
[----:B0--3--:R-:W-:Y:S05]  /*2740*/  CALL.REL.NOINC `($__internal_10_$__cuda_sm20_div_rn_f64_full) ;  /* 0x000031e000007944 */ /* 0x009fea0003c00000 */
.L_x_7318:
[----:B------:R-:W-:Y:S05]  /*2750*/  BSYNC B2 ;  /* 0x0000000000027941 */ /* 0x000fea0003800000 */
.L_x_7317:
        /* <DEDUP_REMOVED lines=24> */
.L_x_7320:
[----:B------:R-:W-:Y:S05]  /*28e0*/  BSYNC B2 ;  /* 0x0000000000027941 */ /* 0x000fea0003800000 */
.L_x_7319:
[----:B------:R-:W-:Y:S05]  /*28f0*/  BRA `(.L_x_7316) ;  /* 0x000002e000007947 */ /* 0x000fea0003800000 */
.L_x_7310:
        /* <DEDUP_REMOVED lines=20> */
[----:B0--3--:R-:W-:Y:S05]  /*2a40*/  CALL.REL.NOINC `($__internal_10_$__cuda_sm20_div_rn_f64_full) ;  /* 0x00002ee000007944 */ /* 0x009fea0003c00000 */
[----:B------:R-:W-:Y:S02]  /*2a50*/  IMAD.MOV.U32 R20, RZ, RZ, R2 ;  /* 0x000000ffff147224 */ /* 0x000fe400078e0002 */
[----:B------:R-:W-:Y:S02]  /*2a60*/  IMAD.MOV.U32 R21, RZ, RZ, R3 ;  /* 0x000000ffff157224 */ /* 0x000fe400078e0003 */
.L_x_7322:
[----:B------:R-:W-:Y:S05]  /*2a70*/  BSYNC B2 ;  /* 0x0000000000027941 */ /* 0x000fea0003800000 */
.L_x_7321:
        /* <DEDUP_REMOVED lines=17> */
.L_x_7324:
[----:B------:R-:W-:Y:S05]  /*2b90*/  BSYNC B2 ;  /* 0x0000000000027941 */ /* 0x000fea0003800000 */
.L_x_7323:
[----:B------:R-:W4:-:S04]  /*2ba0*/  DFMA R8, R20, R12, R14 ;  /* 0x0000000c1408722b */ /* 0x000f08000000000e */
[----:B------:R-:W5:-:S04]  /*2bb0*/  DFMA R10, R20, R14, -R12 ;  /* 0x0000000e140a722b */ /* 0x000f48000000080c */
[----:B--2-4-:R2:W4:-:S04]  /*2bc0*/  DMUL R8, R8, R2 ;  /* 0x0000000208087228 */ /* 0x0145080000000000 */
[----:B-----5:R2:W1:-:S06]  /*2bd0*/  DMUL R10, R10, R2 ;  /* 0x000000020a0a7228 */ /* 0x02044c0000000000 */
.L_x_7316:
[----:B----4-:R-:W-:Y:S05]  /*2be0*/  BSYNC B1 ;  /* 0x0000000000017941 */ /* 0x010fea0003800000 */
.L_x_7309:
[----:B------:R-:W-:Y:S01]  /*2bf0*/  @P0 IADD3 R0, P4, R43, UR4, RZ ;  /* 0x000000042b000c10 */ /* 0x000fe2000ff9e0ff */
[----:B------:R-:W-:Y:S01]  /*2c00*/  ULDC UR11, c[0x0][0x0] ;  /* 0x00000000000b7ab9 */ /* 0x000fe20000000800 */
[----:B-1----:R-:W-:Y:S01]  /*2c10*/  @!P1 LEA R4, P5, R41, UR6, 0x4 ;  /* 0x0000000629049c11 */ /* 0x002fe2000f8a20ff */
[----:B------:R-:W-:Y:S01]  /*2c20*/  ULEA UR4, UP0, UR11, UR4, 0x2 ;  /* 0x000000040b047291 */ /* 0x000fe2000f80103f */
[C---:B--2---:R-:W-:Y:S01]  /*2c30*/  @P0 LEA R2, P6, R0.reuse, UR6, 0x4 ;  /* 0x0000000600020c11 */ /* 0x044fe2000f8c20ff */
[----:B------:R-:W-:Y:S01]  /*2c40*/  @P0 IMAD.X R3, RZ, RZ, UR5, P4 ;  /* 0x00000005ff030e24 */ /* 0x000fe2000a0e06ff */
[----:B------:R-:W-:Y:S01]  /*2c50*/  @!P2 LEA R6, P4, R39, UR6, 0x4 ;  /* 0x000000062706ac11 */ /* 0x000fe2000f8820ff */
[----:B------:R-:W-:Y:S01]  /*2c60*/  ULEA.HI.X UR5, UR11, UR5, URZ, 0x2, UP0 ;  /* 0x000000050b057291 */ /* 0x000fe200080f143f */
[----:B------:R-:W-:Y:S01]  /*2c70*/  @!P1 LEA.HI.X R5, R41, UR7, R40, 0x4, P5 ;  /* 0x0000000729059c11 */ /* 0x000fe2000a8f2428 */
[----:B------:R-:W-:Y:S01]  /*2c80*/  UISETP.LT.U32.AND UP1, UPT, UR4, UR14, UPT ;  /* 0x0000000e0400728c */ /* 0x000fe2000bf21070 */
[----:B------:R-:W-:Y:S01]  /*2c90*/  @P0 LEA.HI.X R3, R0, UR7, R3, 0x4, P6 ;  /* 0x0000000700030c11 */ /* 0x000fe2000b0f2403 */
[----:B------:R-:W-:Y:S01]  /*2ca0*/  UISETP.GE.U32.AND UP0, UPT, UR4, 0x10000, UPT ;  /* 0x000100000400788c */ /* 0x000fe2000bf06070 */
[----:B------:R-:W-:Y:S01]  /*2cb0*/  @!P3 LEA R12, P6, R37, UR6, 0x4 ;  /* 0x00000006250cbc11 */ /* 0x000fe2000f8c20ff */
[----:B------:R-:W-:Y:S01]  /*2cc0*/  IMAD.U32 R0, RZ, RZ, UR5 ;  /* 0x00000005ff007e24 */ /* 0x000fe2000f8e00ff */
[----:B------:R-:W-:Y:S01]  /*2cd0*/  @!P2 LEA.HI.X R7, R39, UR7, R38, 0x4, P4 ;  /* 0x000000072707ac11 */ /* 0x000fe2000a0f2426 */
[----:B---3--:R1:W-:Y:S01]  /*2ce0*/  @P0 STG.E.128 [R2.64], R32 ;  /* 0x0000002002000986 */ /* 0x0083e2000c101d0c */
[----:B------:R-:W-:Y:S01]  /*2cf0*/  @!P3 LEA.HI.X R13, R37, UR7, R36, 0x4, P6 ;  /* 0x00000007250dbc11 */ /* 0x000fe2000b0f2424 */
[----:B------:R-:W-:Y:S01]  /*2d00*/  UISETP.GE.U32.AND.EX UP0, UPT, UR5, URZ, UPT, UP0 ;  /* 0x0000003f0500728c */ /* 0x000fe2000bf06100 */
[----:B------:R-:W-:Y:S01]  /*2d10*/  PLOP3.LUT P0, PT, PT, PT, UP1, 0x80, 0x0 ;  /* 0x000000000000781c */ /* 0x000fe20003f0f018 */
[----:B0-----:R1:W-:Y:S03]  /*2d20*/  @!P1 STG.E.128 [R4.64], R24 ;  /* 0x0000001804009986 */ /* 0x0013e6000c101d0c */
[----:B------:R-:W-:Y:S01]  /*2d30*/  ISETP.LT.AND.EX P0, PT, R0, UR10, PT, P0 ;  /* 0x0000000a00007c0c */ /* 0x000fe2000bf01300 */
[----:B------:R1:W-:Y:S01]  /*2d40*/  @!P2 STG.E.128 [R6.64], R16 ;  /* 0x000000100600a986 */ /* 0x0003e2000c101d0c */
[----:B------:R-:W-:-:S03]  /*2d50*/  PLOP3.LUT P1, PT, PT, PT, UP0, 0x80, 0x0 ;  /* 0x000000000000781c */ /* 0x000fc60003f2f008 */
[----:B------:R1:W-:Y:S10]  /*2d60*/  @!P3 STG.E.128 [R12.64], R8 ;  /* 0x000000080c00b986 */ /* 0x0003f4000c101d0c */
[----:B------:R-:W-:Y:S05]  /*2d70*/  @!P1 BRA P0, `(.L_x_7325) ;  /* 0xffffd46000009947 */ /* 0x000fea000003ffff */
[----:B------:R-:W-:Y:S05]  /*2d80*/  EXIT ;  /* 0x000000000000794d */ /* 0x000fea0003800000 */
.L_x_7260:
[----:B------:R-:W0:Y:S02]  /*2d90*/  S2R R37, SR_TID.X ;  /* 0x0000000000257919 */ /* 0x000e240000002100 */
[----:B0-----:R-:W-:-:S05]  /*2da0*/  IMAD.WIDE.U32 R2, R37, 0x4, RZ ;  /* 0x0000000425027825 */ /* 0x001fca00078e00ff */
[----:B------:R-:W-:-:S04]  /*2db0*/  ISETP.GE.U32.AND P0, PT, R2, UR14, PT ;  /* 0x0000000e02007c0c */ /* 0x000fc8000bf06070 */
[----:B------:R-:W-:-:S04]  /*2dc0*/  ISETP.GE.AND.EX P0, PT, R3, UR10, PT, P0 ;  /* 0x0000000a03007c0c */ /* 0x000fc8000bf06300 */
[----:B------:R-:W-:-:S13]  /*2dd0*/  ISETP.GT.U32.OR P0, PT, R37, 0x3fff, P0 ;  /* 0x00003fff2500780c */ /* 0x000fda0000704470 */
[----:B------:R-:W-:Y:S05]  /*2de0*/  @P0 EXIT ;  /* 0x000000000000094d */ /* 0x000fea0003800000 */
[----:B------:R-:W-:-:S04]  /*2df0*/  IMAD.MOV.U32 R36, RZ, RZ, RZ ;  /* 0x000000ffff247224 */ /* 0x000fc800078e00ff */
.L_x_7390:
[C---:B-1----:R-:W-:Y:S01]  /*2e00*/  IMAD.SHL.U32 R38, R37.reuse, 0x40, RZ ;  /* 0x0000004025267824 */ /* 0x042fe200078e00ff */
[----:B------:R-:W-:-:S04]  /*2e10*/  SHF.L.U64.HI R0, R37, 0x6, R36 ;  /* 0x0000000625007819 */ /* 0x000fc80000010224 */
[----:B0-----:R-:W-:-:S04]  /*2e20*/  IADD3 R2, P0, R38, UR8, RZ ;  /* 0x0000000826027c10 */ /* 0x001fc8000ff1e0ff */
[----:B------:R-:W-:-:S05]  /*2e30*/  IADD3.X R3, R0, UR9, RZ, P0, !PT ;  /* 0x0000000900037c10 */ /* 0x000fca00087fe4ff */
[----:B------:R-:W2:Y:S01]  /*2e40*/  LDG.E.128 R4, [R2.64] ;  /* 0x0000000c02047981 */ /* 0x000ea2000c1e1d00 */
[----:B------:R-:W-:-:S03]  /*2e50*/  IADD3 R38, P0, R38, UR6, RZ ;  /* 0x0000000626267c10 */ /* 0x000fc6000ff1e0ff */
[----:B------:R0:W5:Y:S01]  /*2e60*/  LDG.E.128 R28, [R2.64+0x10] ;  /* 0x0000100c021c7981 */ /* 0x000162000c1e1d00 */
[----:B------:R-:W-:-:S03]  /*2e70*/  IADD3.X R39, R0, UR7, RZ, P0, !PT ;  /* 0x0000000700277c10 */ /* 0x000fc600087fe4ff */
[----:B------:R0:W5:Y:S04]  /*2e80*/  LDG.E.128 R24, [R2.64+0x20] ;  /* 0x0000200c02187981 */ /* 0x000168000c1e1d00 */
[----:B------:R0:W5:Y:S04]  /*2e90*/  LDG.E.128 R20, [R2.64+0x30] ;  /* 0x0000300c02147981 */ /* 0x000168000c1e1d00 */
[----:B------:R0:W5:Y:S04]  /*2ea0*/  LDG.E.128 R32, [R38.64] ;  /* 0x0000000c26207981 */ /* 0x000168000c1e1d00 */
        /* <DEDUP_REMOVED lines=33> */
[----:B-----5:R-:W-:Y:S05]  /*30c0*/  CALL.REL.NOINC `($__internal_10_$__cuda_sm20_div_rn_f64_full) ;  /* 0x0000286000007944 */ /* 0x020fea0003c00000 */
[----:B------:R-:W-:Y:S02]  /*30d0*/  IMAD.MOV.U32 R46, RZ, RZ, R2 ;  /* 0x000000ffff2e7224 */ /* 0x000fe400078e0002 */
[----:B------:R-:W-:Y:S02]  /*30e0*/  IMAD.MOV.U32 R47, RZ, RZ, R3 ;  /* 0x000000ffff2f7224 */ /* 0x000fe400078e0003 */
.L_x_7330:
[----:B------:R-:W-:Y:S05]  /*30f0*/  BSYNC B2 ;  /* 0x0000000000027941 */ /* 0x000fea0003800000 */
.L_x_7329:
        /* <DEDUP_REMOVED lines=16> */
[----:B-----5:R-:W-:Y:S05]  /*3200*/  CALL.REL.NOINC `($__internal_9_$__cuda_sm20_dblrcp_rn_slowpath_v3) ;  /* 0x0000247000007944 */ /* 0x020fea0003c00000 */
.L_x_7332:
[----:B------:R-:W-:Y:S05]  /*3210*/  BSYNC B2 ;  /* 0x0000000000027941 */ /* 0x000fea0003800000 */
.L_x_7331:
[----:B0----5:R-:W0:-:S04]  /*3220*/  DFMA R4, R34, R46, R32 ;  /* 0x0000002e2204722b */ /* 0x021e080000000020 */
[----:B------:R-:W2:-:S04]  /*3230*/  DFMA R34, -R32, R46, R34 ;  /* 0x0000002e2022722b */ /* 0x000e880000000122 */
[----:B01----:R0:W1:-:S04]  /*3240*/  DMUL R32, R4, R2 ;  /* 0x0000000204207228 */ /* 0x0030480000000000 */
[----:B--2---:R0:W2:Y:S01]  /*3250*/  DMUL R34, R34, R2 ;  /* 0x0000000222227228 */ /* 0x0040a20000000000 */
[----:B------:R-:W-:Y:S05]  /*3260*/  BRA `(.L_x_7333) ;  /* 0x000005f000007947 */ /* 0x000fea0003800000 */
.L_x_7328:
        /* <DEDUP_REMOVED lines=20> */
.L_x_7335:
[----:B------:R-:W-:Y:S05]  /*33b0*/  BSYNC B2 ;  /* 0x0000000000027941 */ /* 0x000fea0003800000 */
.L_x_7334:
        /* <DEDUP_REMOVED lines=22> */
[----:B------:R-:W-:Y:S01]  /*3520*/  MOV R6, R2 ;  /* 0x0000000200067202 */ /* 0x000fe20000000f00 */
[----:B------:R-:W-:Y:S02]  /*3530*/  IMAD.MOV.U32 R7, RZ, RZ, R3 ;  /* 0x000000ffff077224 */ /* 0x000fe400078e0003 */
.L_x_7337:
[----:B------:R-:W-:Y:S05]  /*3540*/  BSYNC B2 ;  /* 0x0000000000027941 */ /* 0x000fea0003800000 */
.L_x_7336:
[----:B------:R-:W-:Y:S02]  /*3550*/  IMAD.MOV.U32 R34, RZ, RZ, R6 ;  /* 0x000000ffff227224 */ /* 0x000fe400078e0006 */
[----:B------:R-:W-:Y:S01]  /*3560*/  IMAD.MOV.U32 R35, RZ, RZ, R7 ;  /* 0x000000ffff237224 */ /* 0x000fe200078e0007 */
[----:B------:R-:W-:Y:S05]  /*3570*/  BRA `(.L_x_7333) ;  /* 0x000002e000007947 */ /* 0x000fea0003800000 */
.L_x_7327:
        /* <DEDUP_REMOVED lines=23> */
.L_x_7339:
[----:B------:R-:W-:Y:S05]  /*36f0*/  BSYNC B2 ;  /* 0x0000000000027941 */ /* 0x000fea0003800000 */
.L_x_7338:
        /* <DEDUP_REMOVED lines=17> */
.L_x_7341:
[----:B------:R-:W-:Y:S05]  /*3810*/  BSYNC B2 ;  /* 0x0000000000027941 */ /* 0x000fea0003800000 */
.L_x_7340:
[----:B0----5:R-:W0:-:S04]  /*3820*/  DFMA R4, R32, R46, R34 ;  /* 0x0000002e2004722b */ /* 0x021e080000000022 */
[----:B------:R-:W2:-:S04]  /*3830*/  DFMA R34, R34, R46, -R32 ;  /* 0x0000002e2222722b */ /* 0x000e880000000820 */
[----:B01----:R0:W1:-:S04]  /*3840*/  DMUL R32, R4, R2 ;  /* 0x0000000204207228 */ /* 0x0030480000000000 */
[----:B--2---:R0:W2:-:S06]  /*3850*/  DMUL R34, R34, R2 ;  /* 0x0000000222227228 */ /* 0x00408c0000000000 */
.L_x_7333:
[----:B-1----:R-:W-:Y:S05]  /*3860*/  BSYNC B1 ;  /* 0x0000000000017941 */ /* 0x002fea0003800000 */
.L_x_7326:
        /* <DEDUP_REMOVED lines=30> */
[----:B--2---:R-:W-:Y:S05]  /*3a50*/  CALL.REL.NOINC `($__internal_10_$__cuda_sm20_div_rn_f64_full) ;  /* 0x00001ed000007944 */ /* 0x004fea0003c00000 */
[----:B------:R-:W-:Y:S02]  /*3a60*/  IMAD.MOV.U32 R40, RZ, RZ, R2 ;  /* 0x000000ffff287224 */ /* 0x000fe400078e0002 */
[----:B------:R-:W-:Y:S02]  /*3a70*/  IMAD.MOV.U32 R41, RZ, RZ, R3 ;  /* 0x000000ffff297224 */ /* 0x000fe400078e0003 */
.L_x_7346:
[----:B------:R-:W-:Y:S05]  /*3a80*/  BSYNC B2 ;  /* 0x0000000000027941 */ /* 0x000fea0003800000 */
.L_x_7345:
        /* <DEDUP_REMOVED lines=16> */
[----:B--2---:R-:W-:Y:S05]  /*3b90*/  CALL.REL.NOINC `($__internal_9_$__cuda_sm20_dblrcp_rn_slowpath_v3) ;  /* 0x00001ae000007944 */ /* 0x004fea0003c00000 */
.L_x_7348:
[----:B------:R-:W-:Y:S05]  /*3ba0*/  BSYNC B2 ;  /* 0x0000000000027941 */ /* 0x000fea0003800000 */
.L_x_7347:
[----:B0-----:R-:W0:-:S04]  /*3bb0*/  DFMA R4, R18, R40, R16 ;  /* 0x000000281204722b */ /* 0x001e080000000010 */
[----:B------:R-:W3:-:S04]  /*3bc0*/  DFMA R18, -R16, R40, R18 ;  /* 0x000000281012722b */ /* 0x000ec80000000112 */
[----:B01----:R0:W1:-:S04]  /*3bd0*/  DMUL R16, R4, R2 ;  /* 0x0000000204107228 */ /* 0x0030480000000000 */
[----:B---3--:R0:W3:Y:S01]  /*3be0*/  DMUL R18, R18, R2 ;  /* 0x0000000212127228 */ /* 0x0080e20000000000 */
[----:B------:R-:W-:Y:S05]  /*3bf0*/  BRA `(.L_x_7349) ;  /* 0x000005f000007947 */ /* 0x000fea0003800000 */
.L_x_7344:
        /* <DEDUP_REMOVED lines=19> */
[----:B--2---:R-:W-:Y:S05]  /*3d30*/  CALL.REL.NOINC `($__internal_10_$__cuda_sm20_div_rn_f64_full) ;  /* 0x00001bf000007944 */ /* 0x004fea0003c00000 */
.L_x_7351:
[----:B------:R-:W-:Y:S05]  /*3d40*/  BSYNC B2 ;  /* 0x0000000000027941 */ /* 0x000fea0003800000 */
.L_x_7350:
        /* <DEDUP_REMOVED lines=21> */
[----:B--2---:R-:W-:Y:S05]  /*3ea0*/  CALL.REL.NOINC `($__internal_10_$__cuda_sm20_div_rn_f64_full) ;  /* 0x00001a8000007944 */ /* 0x004fea0003c00000 */
[----:B------:R-:W-:Y:S02]  /*3eb0*/  IMAD.MOV.U32 R6, RZ, RZ, R2 ;  /* 0x000000ffff067224 */ /* 0x000fe400078e0002 */
[----:B------:R-:W-:Y:S02]  /*3ec0*/  IMAD.MOV.U32 R7, RZ, RZ, R3 ;  /* 0x000000ffff077224 */ /* 0x000fe400078e0003 */
.L_x_7353:
[----:B------:R-:W-:Y:S05]  /*3ed0*/  BSYNC B2 ;  /* 0x0000000000027941 */ /* 0x000fea0003800000 */
.L_x_7352:
[----:B------:R-:W-:Y:S02]  /*3ee0*/  IMAD.MOV.U32 R18, RZ, RZ, R6 ;  /* 0x000000ffff127224 */ /* 0x000fe400078e0006 */
[----:B------:R-:W-:Y:S01]  /*3ef0*/  IMAD.MOV.U32 R19, RZ, RZ, R7 ;  /* 0x000000ffff137224 */ /* 0x000fe200078e0007 */
[----:B------:R-:W-:Y:S05]  /*3f00*/  BRA `(.L_x_7349) ;  /* 0x000002e000007947 */ /* 0x000fea0003800000 */
.L_x_7343:
        /* <DEDUP_REMOVED lines=21> */
[----:B------:R-:W-:Y:S01]  /*4060*/  MOV R40, R2 ;  /* 0x0000000200287202 */ /* 0x000fe20000000f00 */
[----:B------:R-:W-:Y:S02]  /*4070*/  IMAD.MOV.U32 R41, RZ, RZ, R3 ;  /* 0x000000ffff297224 */ /* 0x000fe400078e0003 */
.L_x_7355:
[----:B------:R-:W-:Y:S05]  /*4080*/  BSYNC B2 ;  /* 0x0000000000027941 */ /* 0x000fea0003800000 */
.L_x_7354:
        /* <DEDUP_REMOVED lines=17> */
.L_x_7357:
[----:B------:R-:W-:Y:S05]  /*41a0*/  BSYNC B2 ;  /* 0x0000000000027941 */ /* 0x000fea0003800000 */
.L_x_7356:
[----:B0-----:R-:W0:-:S04]  /*41b0*/  DFMA R4, R16, R40, R18 ;  /* 0x000000281004722b */ /* 0x001e080000000012 */
[----:B------:R-:W3:-:S04]  /*41c0*/  DFMA R18, R18, R40, -R16 ;  /* 0x000000281212722b */ /* 0x000ec80000000810 */
[----:B01----:R0:W1:-:S04]  /*41d0*/  DMUL R16, R4, R2 ;  /* 0x0000000204107228 */ /* 0x0030480000000000 */
[----:B---3--:R0:W3:-:S06]  /*41e0*/  DMUL R18, R18, R2 ;  /* 0x0000000212127228 */ /* 0x0080cc0000000000 */
.L_x_7349:
[----:B-1----:R-:W-:Y:S05]  /*41f0*/  BSYNC B1 ;  /* 0x0000000000017941 */ /* 0x002fea0003800000 */
.L_x_7342:
        /* <DEDUP_REMOVED lines=30> */
[----:B--23--:R-:W-:Y:S05]  /*43e0*/  CALL.REL.NOINC `($__internal_10_$__cuda_sm20_div_rn_f64_full) ;  /* 0x0000154000007944 */ /* 0x00cfea0003c00000 */
[----:B------:R-:W-:Y:S02]  /*43f0*/  IMAD.MOV.U32 R28, RZ, RZ, R2 ;  /* 0x000000ffff1c7224 */ /* 0x000fe400078e0002 */
[----:B------:R-:W-:Y:S02]  /*4400*/  IMAD.MOV.U32 R29, RZ, RZ, R3 ;  /* 0x000000ffff1d7224 */ /* 0x000fe400078e0003 */
.L_x_7362:
[----:B------:R-:W-:Y:S05]  /*4410*/  BSYNC B2 ;  /* 0x0000000000027941 */ /* 0x000fea0003800000 */
.L_x_7361:
        /* <DEDUP_REMOVED lines=16> */
[----:B--23--:R-:W-:Y:S05]  /*4520*/  CALL.REL.NOINC `($__internal_9_$__cuda_sm20_dblrcp_rn_slowpath_v3) ;  /* 0x0000115000007944 */ /* 0x00cfea0003c00000 */
.L_x_7364:
[----:B------:R-:W-:Y:S05]  /*4530*/  BSYNC B2 ;  /* 0x0000000000027941 */ /* 0x000fea0003800000 */
.L_x_7363:
[----:B0-----:R-:W0:-:S04]  /*4540*/  DFMA R4, R14, R28, R12 ;  /* 0x0000001c0e04722b */ /* 0x001e08000000000c */
[----:B------:R-:W4:-:S04]  /*4550*/  DFMA R14, -R12, R28, R14 ;  /* 0x0000001c0c0e722b */ /* 0x000f08000000010e */
[----:B01----:R0:W1:-:S04]  /*4560*/  DMUL R12, R4, R2 ;  /* 0x00000002040c7228 */ /* 0x0030480000000000 */
[----:B----4-:R0:W4:Y:S01]  /*4570*/  DMUL R14, R14, R2 ;  /* 0x000000020e0e7228 */ /* 0x0101220000000000 */
[----:B------:R-:W-:Y:S05]  /*4580*/  BRA `(.L_x_7365) ;  /* 0x0000063000007947 */ /* 0x000fea0003800000 */
.L_x_7360:
[----:B------:R-:W0:Y:S01]  /*4590*/  DADD R6, -RZ, |R24| ;  /* 0x00000000ff067229 */ /* 0x000e220000000518 */
[----:B------:R-:W-:Y:S01]  /*45a0*/  MOV R2, 0x1 ;  /* 0x0000000100027802 */ /* 0x000fe20000000f00 */
[----:B------:R-:W-:Y:S01]  /*45b0*/  BSSY B2, `(.L_x_7366) ;  /* 0x0000014000027945 */ /* 0x000fe20003800000 */
[----:B------:R-:W-:-:S03]  /*45c0*/  FSETP.GEU.AND P1, PT, |R13|, 6.5827683646048100446e-37, PT ;  /* 0x036000000d00780b */ /* 0x000fc60003f2e200 */
        /* <DEDUP_REMOVED lines=18> */
.L_x_7367:
[----:B------:R-:W-:Y:S05]  /*46f0*/  BSYNC B2 ;  /* 0x0000000000027941 */ /* 0x000fea0003800000 */
.L_x_7366:
        /* <DEDUP_REMOVED lines=24> */
[----:B------:R-:W-:Y:S01]  /*4880*/  IMAD.MOV.U32 R4, RZ, RZ, R2 ;  /* 0x000000ffff047224 */ /* 0x000fe200078e0002 */
[----:B------:R-:W-:Y:S02]  /*4890*/  MOV R5, R3 ;  /* 0x0000000300057202 */ /* 0x000fe40000000f00 */
.L_x_7369:
[----:B------:R-:W-:Y:S05]  /*48a0*/  BSYNC B2 ;  /* 0x0000000000027941 */ /* 0x000fea0003800000 */
.L_x_7368:
[----:B------:R-:W-:Y:S02]  /*48b0*/  IMAD.MOV.U32 R14, RZ, RZ, R4 ;  /* 0x000000ffff0e7224 */ /* 0x000fe400078e0004 */
[----:B------:R-:W-:Y:S01]  /*48c0*/  IMAD.MOV.U32 R15, RZ, RZ, R5 ;  /* 0x000000ffff0f7224 */ /* 0x000fe200078e0005 */
[----:B------:R-:W-:Y:S05]  /*48d0*/  BRA `(.L_x_7365) ;  /* 0x000002e000007947 */ /* 0x000fea0003800000 */
.L_x_7359:
        /* <DEDUP_REMOVED lines=23> */
.L_x_7371:
[----:B------:R-:W-:Y:S05]  /*4a50*/  BSYNC B2 ;  /* 0x0000000000027941 */ /* 0x000fea0003800000 */
.L_x_7370:
        /* <DEDUP_REMOVED lines=17> */
.L_x_7373:
[----:B------:R-:W-:Y:S05]  /*4b70*/  BSYNC B2 ;  /* 0x0000000000027941 */ /* 0x000fea0003800000 */
.L_x_7372:
[----:B0-----:R-:W0:-:S04]  /*4b80*/  DFMA R4, R12, R28, R14 ;  /* 0x0000001c0c04722b */ /* 0x001e08000000000e */
[----:B------:R-:W4:-:S04]  /*4b90*/  DFMA R14, R14, R28, -R12 ;  /* 0x0000001c0e0e722b */ /* 0x000f08000000080c */
[----:B01----:R0:W1:-:S04]  /*4ba0*/  DMUL R12, R4, R2 ;  /* 0x00000002040c7228 */ /* 0x0030480000000000 */
[----:B----4-:R0:W4:-:S06]  /*4bb0*/  DMUL R14, R14, R2 ;  /* 0x000000020e0e7228 */ /* 0x01010c0000000000 */
.L_x_7365:
[----:B-1----:R-:W-:Y:S05]  /*4bc0*/  BSYNC B1 ;  /* 0x0000000000017941 */ /* 0x002fea0003800000 */
.L_x_7358:
        /* <DEDUP_REMOVED lines=30> */
[----:B--234-:R-:W-:Y:S05]  /*4db0*/  CALL.REL.NOINC `($__internal_10_$__cuda_sm20_div_rn_f64_full) ;  /* 0x00000b7000007944 */ /* 0x01cfea0003c00000 */
[----:B------:R-:W-:Y:S02]  /*4dc0*/  IMAD.MOV.U32 R24, RZ, RZ, R2 ;  /* 0x000000ffff187224 */ /* 0x000fe400078e0002 */
[----:B------:R-:W-:Y:S02]  /*4dd0*/  IMAD.MOV.U32 R25, RZ, RZ, R3 ;  /* 0x000000ffff197224 */ /* 0x000fe400078e0003 */
.L_x_7378:
[----:B------:R-:W-:Y:S05]  /*4de0*/  BSYNC B2 ;  /* 0x0000000000027941 */ /* 0x000fea0003800000 */
.L_x_7377:
        /* <DEDUP_REMOVED lines=16> */
[----:B--234-:R-:W-:Y:S05]  /*4ef0*/  CALL.REL.NOINC `($__internal_9_$__cuda_sm20_dblrcp_rn_slowpath_v3) ;  /* 0x0000078000007944 */ /* 0x01cfea0003c00000 */
.L_x_7380:
[----:B------:R-:W-:Y:S05]  /*4f00*/  BSYNC B2 ;  /* 0x0000000000027941 */ /* 0x000fea0003800000 */
.L_x_7379:
[----:B0-----:R-:W0:-:S04]  /*4f10*/  DFMA R4, R10, R24, R8 ;  /* 0x000000180a04722b */ /* 0x001e080000000008 */
[----:B------:R-:W5:-:S04]  /*4f20*/  DFMA R10, -R8, R24, R10 ;  /* 0x00000018080a722b */ /* 0x000f48000000010a */
[----:B01----:R0:W1:-:S04]  /*4f30*/  DMUL R8, R4, R2 ;  /* 0x0000000204087228 */ /* 0x0030480000000000 */
[----:B-----5:R0:W4:Y:S01]  /*4f40*/  DMUL R10, R10, R2 ;  /* 0x000000020a0a7228 */ /* 0x0201220000000000 */
[----:B------:R-:W-:Y:S05]  /*4f50*/  BRA `(.L_x_7381) ;  /* 0x0000063000007947 */ /* 0x000fea0003800000 */
.L_x_7376:
        /* <DEDUP_REMOVED lines=21> */
[----:B--234-:R-:W-:Y:S05]  /*50b0*/  CALL.REL.NOINC `($__internal_10_$__cuda_sm20_div_rn_f64_full) ;  /* 0x0000087000007944 */ /* 0x01cfea0003c00000 */
.L_x_7383:
[----:B------:R-:W-:Y:S05]  /*50c0*/  BSYNC B2 ;  /* 0x0000000000027941 */ /* 0x000fea0003800000 */
.L_x_7382:
[----:B------:R-:W0:Y:S01]  /*50d0*/  DADD R20, -RZ, |R22| ;  /* 0x00000000ff147229 */ /* 0x000e220000000516 */
[----:B------:R-:W-:Y:S01]  /*50e0*/  MOV R4, 0x1 ;  /* 0x0000000100047802 */ /* 0x000fe20000000f00 */
[----:B------:R-:W-:Y:S01]  /*50f0*/  BSSY B2, `(.L_x_7384) ;  /* 0x0000018000027945 */ /* 0x000fe20003800000 */
[----:B------:R-:W-:Y:S01]  /*5100*/  FSETP.GEU.AND P1, PT, |R11|, 6.5827683646048100446e-37, PT ;  /* 0x036000000b00780b */ /* 0x000fe20003f2e200 */
        /* <DEDUP_REMOVED lines=20> */
[----:B------:R-:W-:Y:S02]  /*5250*/  IMAD.MOV.U32 R4, RZ, RZ, R2 ;  /* 0x000000ffff047224 */ /* 0x000fe400078e0002 */
[----:B------:R-:W-:Y:S02]  /*5260*/  IMAD.MOV.U32 R5, RZ, RZ, R3 ;  /* 0x000000ffff057224 */ /* 0x000fe400078e0003 */
.L_x_7385:
[----:B------:R-:W-:Y:S05]  /*5270*/  BSYNC B2 ;  /* 0x0000000000027941 */ /* 0x000fea0003800000 */
.L_x_7384:
[----:B------:R-:W-:Y:S02]  /*5280*/  IMAD.MOV.U32 R10, RZ, RZ, R4 ;  /* 0x000000ffff0a7224 */ /* 0x000fe400078e0004 */
[----:B------:R-:W-:Y:S01]  /*5290*/  IMAD.MOV.U32 R11, RZ, RZ, R5 ;  /* 0x000000ffff0b7224 */ /* 0x000fe200078e0005 */
[----:B------:R-:W-:Y:S05]  /*52a0*/  BRA `(.L_x_7381) ;  /* 0x000002e000007947 */ /* 0x000fea0003800000 */
.L_x_7375:
        /* <DEDUP_REMOVED lines=20> */
[----:B--234-:R-:W-:Y:S05]  /*53f0*/  CALL.REL.NOINC `($__internal_10_$__cuda_sm20_div_rn_f64_full) ;  /* 0x0000053000007944 */ /* 0x01cfea0003c00000 */
[----:B------:R-:W-:Y:S02]  /*5400*/  IMAD.MOV.U32 R24, RZ, RZ, R2 ;  /* 0x000000ffff187224 */ /* 0x000fe400078e0002 */
[----:B------:R-:W-:Y:S02]  /*5410*/  IMAD.MOV.U32 R25, RZ, RZ, R3 ;  /* 0x000000ffff197224 */ /* 0x000fe400078e0003 */
.L_x_7387:
[----:B------:R-:W-:Y:S05]  /*5420*/  BSYNC B2 ;  /* 0x0000000000027941 */ /* 0x000fea0003800000 */
.L_x_7386:
        /* <DEDUP_REMOVED lines=17> */
.L_x_7389:
[----:B------:R-:W-:Y:S05]  /*5540*/  BSYNC B2 ;  /* 0x0000000000027941 */ /* 0x000fea0003800000 */
.L_x_7388:
[----:B0-----:R-:W0:-:S04]  /*5550*/  DFMA R4, R8, R24, R10 ;  /* 0x000000180804722b */ /* 0x001e08000000000a */
[----:B------:R-:W5:-:S04]  /*5560*/  DFMA R10, R10, R24, -R8 ;  /* 0x000000180a0a722b */ /* 0x000f480000000808 */
[----:B01----:R0:W1:-:S04]  /*5570*/  DMUL R8, R4, R2 ;  /* 0x0000000204087228 */ /* 0x0030480000000000 */
[----:B-----5:R0:W4:-:S06]  /*5580*/  DMUL R10, R10, R2 ;  /* 0x000000020a0a7228 */ /* 0x02010c0000000000 */
.L_x_7381:
[----:B-1----:R-:W-:Y:S05]  /*5590*/  BSYNC B1 ;  /* 0x0000000000017941 */ /* 0x002fea0003800000 */
.L_x_7374:
[----:B------:R-:W-:Y:S01]  /*55a0*/  IADD3 R37, P0, R37, c[0x0][0x0], RZ ;  /* 0x0000000025257a10 */ /* 0x000fe20007f1e0ff */
[----:B--2---:R1:W-:Y:S03]  /*55b0*/  STG.E.128 [R38.64], R32 ;  /* 0x0000002026007986 */ /* 0x0043e6000c101d0c */
[C---:B------:R-:W-:Y:S01]  /*55c0*/  ISETP.LT.U32.AND P1, PT, R37.reuse, 0x4000, PT ;  /* 0x000040002500780c */ /* 0x040fe20003f21070 */
[----:B------:R-:W-:Y:S01]  /*55d0*/  IMAD.SHL.U32 R0, R37, 0x4, RZ ;  /* 0x0000000425007824 */ /* 0x000fe200078e00ff */
[----:B---3--:R1:W-:Y:S01]  /*55e0*/  STG.E.128 [R38.64+0x10], R16 ;  /* 0x0000101026007986 */ /* 0x0083e2000c101d0c */
[----:B------:R-:W-:-:S03]  /*55f0*/  IMAD.X R36, RZ, RZ, R36, P0 ;  /* 0x000000ffff247224 */ /* 0x000fc600000e0624 */
[----:B----4-:R1:W-:Y:S01]  /*5600*/  STG.E.128 [R38.64+0x20], R12 ;  /* 0x0000200c26007986 */ /* 0x0103e2000c101d0c */
[----:B------:R-:W-:Y:S02]  /*5610*/  ISETP.GE.U32.AND P0, PT, R0, UR14, PT ;  /* 0x0000000e00007c0c */ /* 0x000fe4000bf06070 */
[----:B------:R-:W-:Y:S01]  /*5620*/  SHF.L.U64.HI R0, R37, 0x2, R36 ;  /* 0x0000000225007819 */ /* 0x000fe20000010224 */
[----:B------:R1:W-:Y:S01]  /*5630*/  STG.E.128 [R38.64+0x30], R8 ;  /* 0x0000300826007986 */ /* 0x0003e2000c101d0c */
[----:B------:R-:W-:Y:S02]  /*5640*/  ISETP.LT.U32.AND.EX P1, PT, R36, RZ, PT, P1 ;  /* 0x000000ff2400720c */ /* 0x000fe40003f21110 */
[----:B------:R-:W-:-:S13]  /*5650*/  ISETP.GE.AND.EX P0, PT, R0, UR10, PT, P0 ;  /* 0x0000000a00007c0c */ /* 0x000fda000bf06300 */
[----:B------:R-:W-:Y:S05]  /*5660*/  @!P0 BRA P1, `(.L_x_7390) ;  /* 0xffffd79000008947 */ /* 0x000fea000083ffff */
[----:B------:R-:W-:Y:S05]  /*5670*/  EXIT ;  /* 0x000000000000794d */ /* 0x000fea0003800000 */
        .weak           $__internal_9_$__cuda_sm20_dblrcp_rn_slowpath_v3
        .type           $__internal_9_$__cuda_sm20_dblrcp_rn_slowpath_v3,@function
        .size           $__internal_9_$__cuda_sm20_dblrcp_rn_slowpath_v3,($__internal_10_$__cuda_sm20_div_rn_f64_full - $__internal_9_$__cuda_sm20_dblrcp_rn_slowpath_v3)
$__internal_9_$__cuda_sm20_dblrcp_rn_slowpath_v3:
        /* <DEDUP_REMOVED lines=13> */
[----:B------:R-:W-:Y:S01]  /*5750*/  IADD3 R5, R7, -0x3fe00000, RZ ;  /* 0xc020000007057810 */ /* 0x000fe20007ffe0ff */
[----:B------:R-:W-:-:S03]  /*5760*/  IMAD.MOV.U32 R4, RZ, RZ, R6 ;  /* 0x000000ffff047224 */ /* 0x000fc600078e0006 */
[----:B------:R-:W0:Y:S03]  /*5770*/  MUFU.RCP64H R3, R5 ;  /* 0x0000000500037308 */ /* 0x000e260000001800 */
        /* <DEDUP_REMOVED lines=10> */
.L_x_7394:
        /* <DEDUP_REMOVED lines=9> */
.L_x_7392:
[----:B------:R-:W-:Y:S02]  /*58b0*/  LOP3.LUT R5, R7, 0x80000, RZ, 0xfc, !PT ;  /* 0x0008000007057812 */ /* 0x000fe400078efcff */
[----:B------:R-:W-:Y:S02]  /*58c0*/  MOV R4, R6 ;  /* 0x0000000600047202 */ /* 0x000fe40000000f00 */
.L_x_7393:
[----:B------:R-:W-:Y:S05]  /*58d0*/  BSYNC B0 ;  /* 0x0000000000007941 */ /* 0x000fea0003800000 */
.L_x_7391:
[----:B01----:R-:W-:Y:S02]  /*58e0*/  IMAD.MOV.U32 R2, RZ, RZ, R4 ;  /* 0x000000ffff027224 */ /* 0x003fe400078e0004 */
[----:B------:R-:W-:Y:S02]  /*58f0*/  IMAD.MOV.U32 R3, RZ, RZ, R5 ;  /* 0x000000ffff037224 */ /* 0x000fe400078e0005 */
[----:B------:R-:W-:Y:S02]  /*5900*/  IMAD.MOV.U32 R4, RZ, RZ, R0 ;  /* 0x000000ffff047224 */ /* 0x000fe400078e0000 */
[----:B------:R-:W-:-:S04]  /*5910*/  IMAD.MOV.U32 R5, RZ, RZ, 0x0 ;  /* 0x00000000ff057424 */ /* 0x000fc800078e00ff */
[----:B------:R-:W-:Y:S05]  /*5920*/  RET.REL.NODEC R4 `(_ZN2at6native55_GLOBAL__N__de093ff9_22_ForeachBinaryOpList_cu_a911ec4325multi_tensor_apply_kernelINS1_18TensorListMetadataILi2EEENS1_24BinaryOpListAlphaFunctorIN3c107complexIdEELi2ELi2ELi0EEEJSt7dividesIS8_ES8_EEEvT_T0_DpT1_) ;  /* 0xffffa6d004007950 */ /* 0x000fea0003c3ffff */
        .weak           $__internal_10_$__cuda_sm20_div_rn_f64_full
        .type           $__internal_10_$__cuda_sm20_div_rn_f64_full,@function
        .size           $__internal_10_$__cuda_sm20_div_rn_f64_full,(.L_x_8105 - $__internal_10_$__cuda_sm20_div_rn_f64_full)
$__internal_10_$__cuda_sm20_div_rn_f64_full:
        /* <DEDUP_REMOVED lines=29> */
[----:B------:R-:W-:Y:S01]  /*5b00*/  IMAD.MOV.U32 R50, RZ, RZ, R52 ;  /* 0x000000ffff327224 */ /* 0x000fe200078e0034 */
[----:B------:R-:W-:Y:S02]  /*5b10*/  @!P5 MOV R6, RZ ;  /* 0x000000ff0006d202 */ /* 0x000fe40000000f00 */
        /* <DEDUP_REMOVED lines=42> */
.L_x_7396:
        /* <DEDUP_REMOVED lines=12> */
[----:B------:R-:W-:Y:S01]  /*5e80*/  @!P4 IMAD.MOV.U32 R6, RZ, RZ, RZ ;  /* 0x000000ffff06c224 */ /* 0x000fe200078e00ff */
[----:B------:R-:W-:Y:S01]  /*5e90*/  @!P4 MOV R7, R3 ;  /* 0x000000030007c202 */ /* 0x000fe20000000f00 */
[----:B------:R-:W-:Y:S02]  /*5ea0*/  @P4 IMAD.MOV.U32 R6, RZ, RZ, RZ ;  /* 0x000000ffff064224 */ /* 0x000fe400078e00ff */
[----:B------:R-:W-:Y:S01]  /*5eb0*/  @P4 IMAD.MOV.U32 R7, RZ, RZ, R2 ;  /* 0x000000ffff074224 */ /* 0x000fe200078e0002 */
[----:B------:R-:W-:Y:S05]  /*5ec0*/  BRA `(.L_x_7397) ;  /* 0x0000007000007947 */ /* 0x000fea0003800000 */
.L_x_7399:
[----:B------:R-:W-:Y:S01]  /*5ed0*/  LOP3.LUT R3, R45, 0x80000, RZ, 0xfc, !PT ;  /* 0x000800002d037812 */ /* 0x000fe200078efcff */
[----:B------:R-:W-:-:S04]  /*5ee0*/  IMAD.MOV.U32 R6, RZ, RZ, R44 ;  /* 0x000000ffff067224 */ /* 0x000fc800078e002c */
[----:B------:R-:W-:Y:S01]  /*5ef0*/  IMAD.MOV.U32 R7, RZ, RZ, R3 ;  /* 0x000000ffff077224 */ /* 0x000fe200078e0003 */
[----:B------:R-:W-:Y:S05]  /*5f00*/  BRA `(.L_x_7397) ;  /* 0x0000003000007947 */ /* 0x000fea0003800000 */
.L_x_7398:
[----:B------:R-:W-:Y:S01]  /*5f10*/  LOP3.LUT R3, R53, 0x80000, RZ, 0xfc, !PT ;  /* 0x0008000035037812 */ /* 0x000fe200078efcff */
[----:B------:R-:W-:-:S04]  /*5f20*/  IMAD.MOV.U32 R6, RZ, RZ, R52 ;  /* 0x000000ffff067224 */ /* 0x000fc800078e0034 */
[----:B------:R-:W-:Y:S02]  /*5f30*/  IMAD.MOV.U32 R7, RZ, RZ, R3 ;  /* 0x000000ffff077224 */ /* 0x000fe400078e0003 */
.L_x_7397:
[----:B------:R-:W-:Y:S05]  /*5f40*/  BSYNC B0 ;  /* 0x0000000000007941 */ /* 0x000fea0003800000 */
.L_x_7395:
[----:B------:R-:W-:Y:S02]  /*5f50*/  IMAD.MOV.U32 R4, RZ, RZ, R0 ;  /* 0x000000ffff047224 */ /* 0x000fe400078e0000 */
[----:B------:R-:W-:Y:S02]  /*5f60*/  IMAD.MOV.U32 R5, RZ, RZ, 0x0 ;  /* 0x00000000ff057424 */ /* 0x000fe400078e00ff */
[----:B------:R-:W-:Y:S02]  /*5f70*/  IMAD.MOV.U32 R2, RZ, RZ, R6 ;  /* 0x000000ffff027224 */ /* 0x000fe400078e0006 */
[----:B------:R-:W-:Y:S01]  /*5f80*/  IMAD.MOV.U32 R3, RZ, RZ, R7 ;  /* 0x000000ffff037224 */ /* 0x000fe200078e0007 */
[----:B------:R-:W-:Y:S06]  /*5f90*/  RET.REL.NODEC R4 `(_ZN2at6native55_GLOBAL__N__de093ff9_22_ForeachBinaryOpList_cu_a911ec4325multi_tensor_apply_kernelINS1_18TensorListMetadataILi2EEENS1_24BinaryOpListAlphaFunctorIN3c107complexIdEELi2ELi2ELi0EEEJSt7dividesIS8_ES8_EEEvT_T0_DpT1_) ;  /* 0xffffa06004007950 */ /* 0x000fec0003c3ffff */
.L_x_7400:
        /* <DEDUP_REMOVED lines=14> */
.L_x_8105:


//--------------------- .text._ZN2at6native55_GLOBAL__N__de093ff9_22_ForeachBinaryOpList_cu_a911ec4325multi_tensor_apply_kernelINS1_18TensorListMetadataILi2EEENS1_24BinaryOpListAlphaFunctorIfLi2ELi2ELi0EEEJSt7dividesIfEfEEEvT_T0_DpT1_ --------------------------
	.section	.text._ZN2at6native55_GLOBAL__N__de093ff9_22_ForeachBinaryOpList_cu_a911ec4325multi_tensor_apply_kernelINS1_18TensorListMetadataILi2EEENS1_24BinaryOpListAlphaFunctorIfLi2ELi2ELi0EEEJSt7dividesIfEfEEEvT_T0_DpT1_,"ax",@progbits
	.sectioninfo	@"SHI_REGISTERS=32"
	.align	128
.text._ZN2at6native55_GLOBAL__N__de093ff9_22_ForeachBinaryOpList_cu_a911ec4325multi_tensor_apply_kernelINS1_18TensorListMetadataILi2EEENS1_24BinaryOpListAlphaFunctorIfLi2ELi2ELi0EEEJSt7dividesIfEfEEEvT_T0_DpT1_:
        .type           _ZN2at6native55_GLOBAL__N__de093ff9_22_ForeachBinaryOpList_cu_a911ec4325multi_tensor_apply_kernelINS1_18TensorListMetadataILi2EEENS1_24BinaryOpListAlphaFunctorIfLi2ELi2ELi0EEEJSt7dividesIfEfEEEvT_T0_DpT1_,@function
        .size           _ZN2at6native55_GLOBAL__N__de093ff9_22_ForeachBinaryOpList_cu_a911ec4325multi_tensor_apply_kernelINS1_18TensorListMetadataILi2EEENS1_24BinaryOpListAlphaFunctorIfLi2ELi2ELi0EEEJSt7dividesIfEfEEEvT_T0_DpT1_,(.L_x_8108 - _ZN2at6native55_GLOBAL__N__de093ff9_22_ForeachBinaryOpList_cu_a911ec4325multi_tensor_apply_kernelINS1_18TensorListMetadataILi2EEENS1_24BinaryOpListAlphaFunctorIfLi2ELi2ELi0EEEJSt7dividesIfEfEEEvT_T0_DpT1_)
        .other          _ZN2at6native55_GLOBAL__N__de093ff9_22_ForeachBinaryOpList_cu_a911ec4325multi_tensor_apply_kernelINS1_18TensorListMetadataILi2EEENS1_24BinaryOpListAlphaFunctorIfLi2ELi2ELi0EEEJSt7dividesIfEfEEEvT_T0_DpT1_,@"STO_CUDA_ENTRY STV_DEFAULT"
_ZN2at6native55_GLOBAL__N__de093ff9_22_ForeachBinaryOpList_cu_a911ec4325multi_tensor_apply_kernelINS1_18TensorListMetadataILi2EEENS1_24BinaryOpListAlphaFunctorIfLi2ELi2ELi0EEEJSt7dividesIfEfEEEvT_T0_DpT1_:
        /* <DEDUP_REMOVED lines=29> */
.L_x_7402:
[----:B0-----:R-:W-:Y:S01]  /*01d0*/  IADD3 R16, P1, R0, R18, RZ ;  /* 0x0000001200107210 */ /* 0x001fe20007f3e0ff */
[----:B------:R-:W-:Y:S02]  /*01e0*/  IMAD R13, R14, 0x3, RZ ;  /* 0x000000030e0d7824 */ /* 0x000fe400078e02ff */
[----:B------:R-:W-:Y:S01]  /*01f0*/  IMAD.MOV.U32 R21, RZ, RZ, RZ ;  /* 0x000000ffff157224 */ /* 0x000fe200078e00ff */
[C---:B------:R-:W-:Y:S01]  /*0200*/  ISETP.GE.U32.AND P0, PT, R16.reuse, 0x10000, PT ;  /* 0x000100001000780c */ /* 0x040fe20003f06070 */
[----:B------:R-:W-:Y:S01]  /*0210*/  IMAD.X R15, RZ, RZ, R19, P1 ;  /* 0x000000ffff0f7224 */ /* 0x000fe200008e0613 */
[----:B------:R-:W-:Y:S02]  /*0220*/  IADD3 R20, P1, R16, c[0x0][0x0], RZ ;  /* 0x0000000010147a10 */ /* 0x000fe40007f3e0ff */
[----:B------:R-:W-:-:S02]  /*0230*/  IADD3 R13, P6, R13, R16, RZ ;  /* 0x000000100d0d7210 */ /* 0x000fc40007fde0ff */
[----:B------:R-:W-:Y:S01]  /*0240*/  LEA R25, P2, R14, R16, 0x1 ;  /* 0x000000100e197211 */ /* 0x000fe200078408ff */
[--C-:B------:R-:W-:Y:S01]  /*0250*/  IMAD.X R17, RZ, RZ, R15.reuse, P1 ;  /* 0x000000ffff117224 */ /* 0x100fe200008e060f */
[----:B------:R-:W-:Y:S01]  /*0260*/  ISETP.GE.U32.AND P5, PT, R20, 0x10000, PT ;  /* 0x000100001400780c */ /* 0x000fe20003fa6070 */
[--C-:B------:R-:W-:Y:S01]  /*0270*/  IMAD.X R24, RZ, RZ, R15.reuse, P6 ;  /* 0x000000ffff187224 */ /* 0x100fe200030e060f */
[----:B------:R-:W-:Y:S01]  /*0280*/  ISETP.LT.U32.AND P3, PT, R16, UR12, PT ;  /* 0x0000000c10007c0c */ /* 0x000fe2000bf61070 */
[----:B------:R-:W-:Y:S01]  /*0290*/  IMAD.X R22, RZ, RZ, R15, P2 ;  /* 0x000000ffff167224 */ /* 0x000fe200010e060f */
[----:B------:R-:W-:Y:S02]  /*02a0*/  ISETP.GE.U32.AND.EX P0, PT, R15, RZ, PT, P0 ;  /* 0x000000ff0f00720c */ /* 0x000fe40003f06100 */
[----:B------:R-:W-:Y:S02]  /*02b0*/  ISETP.LT.U32.AND P4, PT, R20, UR12, PT ;  /* 0x0000000c14007c0c */ /* 0x000fe4000bf81070 */
[----:B------:R-:W-:-:S02]  /*02c0*/  ISETP.GE.U32.AND.EX P5, PT, R17, RZ, PT, P5 ;  /* 0x000000ff1100720c */ /* 0x000fc40003fa6150 */
[----:B------:R-:W-:Y:S02]  /*02d0*/  ISETP.LT.AND.EX P0, PT, R15, UR4, !P0, P3 ;  /* 0x000000040f007c0c */ /* 0x000fe4000c701330 */
[----:B------:R-:W-:Y:S02]  /*02e0*/  ISETP.GE.U32.AND P2, PT, R13, 0x10000, PT ;  /* 0x000100000d00780c */ /* 0x000fe40003f46070 */
[----:B------:R-:W-:Y:S02]  /*02f0*/  ISETP.GE.U32.AND P3, PT, R25, 0x10000, PT ;  /* 0x000100001900780c */ /* 0x000fe40003f66070 */
[----:B------:R-:W-:Y:S02]  /*0300*/  ISETP.LT.AND.EX P4, PT, R17, UR4, !P5, P4 ;  /* 0x0000000411007c0c */ /* 0x000fe4000ef81340 */
[----:B------:R-:W-:Y:S02]  /*0310*/  ISETP.LT.U32.AND P5, PT, R13, UR12, PT ;  /* 0x0000000c0d007c0c */ /* 0x000fe4000bfa1070 */
[----:B------:R-:W-:-:S02]  /*0320*/  ISETP.GE.U32.AND.EX P2, PT, R24, RZ, PT, P2 ;  /* 0x000000ff1800720c */ /* 0x000fc40003f46120 */
[----:B------:R-:W-:Y:S02]  /*0330*/  ISETP.LT.U32.AND P1, PT, R25, UR12, PT ;  /* 0x0000000c19007c0c */ /* 0x000fe4000bf21070 */
[----:B------:R-:W-:Y:S02]  /*0340*/  ISETP.GE.U32.AND.EX P3, PT, R22, RZ, PT, P3 ;  /* 0x000000ff1600720c */ /* 0x000fe40003f66130 */
[----:B------:R-:W-:Y:S02]  /*0350*/  ISETP.LT.AND.EX P2, PT, R24, UR4, !P2, P5 ;  /* 0x0000000418007c0c */ /* 0x000fe4000d741350 */
[----:B------:R-:W-:Y:S02]  /*0360*/  ISETP.LT.AND.EX P1, PT, R22, UR4, !P3, P1 ;  /* 0x0000000416007c0c */ /* 0x000fe4000df21310 */
[C---:B------:R-:W-:Y:S01]  /*0370*/  SHF.L.U64.HI R24, R13.reuse, 0x2, R24 ;  /* 0x000000020d187819 */ /* 0x040fe20000010218 */
[----:B------:R-:W-:Y:S01]  /*0380*/  IMAD.SHL.U32 R13, R13, 0x4, RZ ;  /* 0x000000040d0d7824 */ /* 0x000fe200078e00ff */
[----:B------:R-:W-:-:S02]  /*0390*/  @P4 LEA R6, P3, R20, UR8, 0x2 ;  /* 0x0000000814064c11 */ /* 0x000fc4000f8610ff */
[----:B------:R-:W-:Y:S02]  /*03a0*/  @P0 LEA R4, P6, R16, UR8, 0x2 ;  /* 0x0000000810040c11 */ /* 0x000fe4000f8c10ff */
[----:B------:R-:W-:Y:S01]  /*03b0*/  @P4 LEA.HI.X R7, R20, UR9, R17, 0x2, P3 ;  /* 0x0000000914074c11 */ /* 0x000fe200098f1411 */
[----:B------:R-:W-:Y:S01]  /*03c0*/  CS2R R26, SRZ ;  /* 0x00000000001a7805 */ /* 0x000fe2000001ff00 */
[----:B------:R-:W-:Y:S02]  /*03d0*/  @P0 LEA.HI.X R5, R16, UR9, R15, 0x2, P6 ;  /* 0x0000000910050c11 */ /* 0x000fe4000b0f140f */
[----:B------:R-:W-:Y:S02]  /*03e0*/  @P2 IADD3 R2, P3, R13, UR8, RZ ;  /* 0x000000080d022c10 */ /* 0x000fe4000ff7e0ff */
[C---:B------:R-:W-:Y:S01]  /*03f0*/  @P1 LEA R8, P5, R25.reuse, UR8, 0x2 ;  /* 0x0000000819081c11 */ /* 0x040fe2000f8a10ff */
[----:B------:R-:W-:Y:S01]  /*0400*/  IMAD.MOV.U32 R23, RZ, RZ, RZ ;  /* 0x000000ffff177224 */ /* 0x000fe200078e00ff */
[----:B------:R-:W-:Y:S01]  /*0410*/  @P2 IADD3.X R3, R24, UR9, RZ, P3, !PT ;  /* 0x0000000918032c10 */ /* 0x000fe20009ffe4ff */
[----:B------:R0:W2:Y:S01]  /*0420*/  @P0 LDG.E R21, [R4.64] ;  /* 0x0000000a04150981 */ /* 0x0000a2000c1e1900 */
[----:B------:R-:W-:-:S03]  /*0430*/  @P1 LEA.HI.X R9, R25, UR9, R22, 0x2, P5 ;  /* 0x0000000919091c11 */ /* 0x000fc6000a8f1416 */
[----:B------:R1:W3:Y:S01]  /*0440*/  @P4 LDG.E R26, [R6.64] ;  /* 0x0000000a061a4981 */ /* 0x0002e2000c1e1900 */
[----:B------:R-:W-:-:S03]  /*0450*/  @P0 LEA R10, P3, R16, UR6, 0x2 ;  /* 0x00000006100a0c11 */ /* 0x000fc6000f8610ff */
[----:B------:R4:W5:Y:S04]  /*0460*/  @P2 LDG.E R27, [R2.64] ;  /* 0x0000000a021b2981 */ /* 0x000968000c1e1900 */
[----:B------:R4:W5:Y:S01]  /*0470*/  @P1 LDG.E R23, [R8.64] ;  /* 0x0000000a08171981 */ /* 0x000962000c1e1900 */
[----:B------:R-:W-:Y:S02]  /*0480*/  @P0 LEA.HI.X R11, R16, UR7, R15, 0x2, P3 ;  /* 0x00000007100b0c11 */ /* 0x000fe400098f140f */
[C---:B0-----:R-:W-:Y:S01]  /*0490*/  @P4 LEA R4, P3, R20.reuse, UR6, 0x2 ;  /* 0x0000000614044c11 */ /* 0x041fe2000f8610ff */
[----:B------:R-:W-:Y:S01]  /*04a0*/  CS2R R28, SRZ ;  /* 0x00000000001c7805 */ /* 0x000fe2000001ff00 */
[----:B------:R-:W-:Y:S02]  /*04b0*/  @P1 LEA R12, P5, R25, UR6, 0x2 ;  /* 0x00000006190c1c11 */ /* 0x000fe4000f8a10ff */
[----:B------:R-:W-:-:S02]  /*04c0*/  @P4 LEA.HI.X R5, R20, UR7, R17, 0x2, P3 ;  /* 0x0000000714054c11 */ /* 0x000fc400098f1411 */
[----:B-1----:R-:W-:Y:S01]  /*04d0*/  IADD3 R6, P3, R13, UR6, RZ ;  /* 0x000000060d067c10 */ /* 0x002fe2000ff7e0ff */
[----:B----4-:R-:W-:Y:S01]  /*04e0*/  CS2R R8, SRZ ;  /* 0x0000000000087805 */ /* 0x010fe2000001ff00 */
[----:B------:R-:W-:Y:S01]  /*04f0*/  @P1 LEA.HI.X R13, R25, UR7, R22, 0x2, P5 ;  /* 0x00000007190d1c11 */ /* 0x000fe2000a8f1416 */
[----:B------:R0:W4:Y:S01]  /*0500*/  @P0 LDG.E R28, [R10.64] ;  /* 0x0000000a0a1c0981 */ /* 0x000122000c1e1900 */
[----:B------:R-:W-:-:S03]  /*0510*/  IADD3.X R7, R24, UR7, RZ, P3, !PT ;  /* 0x0000000718077c10 */ /* 0x000fc60009ffe4ff */
[----:B------:R1:W4:Y:S04]  /*0520*/  @P4 LDG.E R8, [R4.64] ;  /* 0x0000000a04084981 */ /* 0x000328000c1e1900 */
[----:B------:R2:W4:Y:S04]  /*0530*/  @P1 LDG.E R29, [R12.64] ;  /* 0x0000000a0c1d1981 */ /* 0x000528000c1e1900 */
[----:B------:R-:W4:Y:S01]  /*0540*/  @P2 LDG.E R9, [R6.64] ;  /* 0x0000000a06092981 */ /* 0x000f22000c1e1900 */
[----:B0-----:R-:W-:Y:S02]  /*0550*/  @P0 LEA R10, P3, R16, UR6, 0x2 ;  /* 0x00000006100a0c11 */ /* 0x001fe4000f8610ff */
[----:B------:R-:W-:-:S02]  /*0560*/  @P4 LEA R2, P5, R20, UR6, 0x2 ;  /* 0x0000000614024c11 */ /* 0x000fc4000f8a10ff */
[C---:B-1----:R-:W-:Y:S02]  /*0570*/  @P1 LEA R4, P6, R25.reuse, UR6, 0x2 ;  /* 0x0000000619041c11 */ /* 0x042fe4000f8c10ff */
[----:B------:R-:W-:Y:S01]  /*0580*/  @P0 LEA.HI.X R11, R16, UR7, R15, 0x2, P3 ;  /* 0x00000007100b0c11 */ /* 0x000fe200098f140f */
[----:B------:R-:W-:Y:S01]  /*0590*/  IMAD.MOV.U32 R15, RZ, RZ, c[0x0][0x0] ;  /* 0x00000000ff0f7624 */ /* 0x000fe200078e00ff */
[----:B------:R-:W-:Y:S02]  /*05a0*/  @P4 LEA.HI.X R3, R20, UR7, R17, 0x2, P5 ;  /* 0x0000000714034c11 */ /* 0x000fe4000a8f1411 */
[----:B------:R-:W-:Y:S01]  /*05b0*/  @P1 LEA.HI.X R5, R25, UR7, R22, 0x2, P6 ;  /* 0x0000000719051c11 */ /* 0x000fe2000b0f1416 */
[----:B------:R-:W-:-:S04]  /*05c0*/  IMAD.WIDE.U32 R18, R15, 0x4, R18 ;  /* 0x000000040f127825 */ /* 0x000fc800078e0012 */
[----:B--2---:R-:W-:Y:S02]  /*05d0*/  FMUL.FTZ R21, R21, c[0x0][0xdac] ;  /* 0x00036b0015157a20 */ /* 0x004fe40000410000 */
[----:B---3--:R-:W-:Y:S02]  /*05e0*/  FMUL.FTZ R24, R26, c[0x0][0xdac] ;  /* 0x00036b001a187a20 */ /* 0x008fe40000410000 */
[----:B-----5:R-:W-:Y:S02]  /*05f0*/  FMUL.FTZ R27, R27, c[0x0][0xdac] ;  /* 0x00036b001b1b7a20 */ /* 0x020fe40000410000 */
[----:B------:R-:W4:Y:S01]  /*0600*/  MUFU.RCP R21, R21 ;  /* 0x0000001500157308 */ /* 0x000f220000001000 */
[----:B------:R-:W-:-:S07]  /*0610*/  FMUL.FTZ R23, R23, c[0x0][0xdac] ;  /* 0x00036b0017177a20 */ /* 0x000fce0000410000 */
[----:B------:R-:W0:Y:S08]  /*0620*/  MUFU.RCP R24, R24 ;  /* 0x0000001800187308 */ /* 0x000e300000001000 */
[----:B------:R-:W1:Y:S08]  /*0630*/  MUFU.RCP R26, R23 ;  /* 0x00000017001a7308 */ /* 0x000e700000001000 */
[----:B------:R-:W2:Y:S01]  /*0640*/  MUFU.RCP R27, R27 ;  /* 0x0000001b001b7308 */ /* 0x000ea20000001000 */
[----:B----4-:R-:W-:-:S02]  /*0650*/  FMUL.FTZ R21, R21, R28 ;  /* 0x0000001c15157220 */ /* 0x010fc40000410000 */
[----:B0-----:R-:W-:Y:S02]  /*0660*/  FMUL.FTZ R13, R24, R8 ;  /* 0x00000008180d7220 */ /* 0x001fe40000410000 */
[----:B-1----:R-:W-:Y:S01]  /*0670*/  FMUL.FTZ R29, R26, R29 ;  /* 0x0000001d1a1d7220 */ /* 0x002fe20000410000 */
[----:B------:R0:W-:Y:S01]  /*0680*/  @P0 STG.E [R10.64], R21 ;  /* 0x000000150a000986 */ /* 0x0001e2000c10190a */
[----:B------:R-:W-:-:S03]  /*0690*/  ISETP.GE.U32.AND P0, PT, R18, 0x10000, PT ;  /* 0x000100001200780c */ /* 0x000fc60003f06070 */
[----:B------:R0:W-:Y:S01]  /*06a0*/  @P4 STG.E [R2.64], R13 ;  /* 0x0000000d02004986 */ /* 0x0001e2000c10190a */
[----:B--2---:R-:W-:-:S03]  /*06b0*/  FMUL.FTZ R9, R27, R9 ;  /* 0x000000091b097220 */ /* 0x004fc60000410000 */
[----:B------:R0:W-:Y:S01]  /*06c0*/  @P1 STG.E [R4.64], R29 ;  /* 0x0000001d04001986 */ /* 0x0001e2000c10190a */
[----:B------:R-:W-:-:S03]  /*06d0*/  ISETP.LT.U32.AND P1, PT, R18, UR12, PT ;  /* 0x0000000c12007c0c */ /* 0x000fc6000bf21070 */
[----:B------:R0:W-:Y:S01]  /*06e0*/  @P2 STG.E [R6.64], R9 ;  /* 0x0000000906002986 */ /* 0x0001e2000c10190a */
[C---:B------:R-:W-:Y:S02]  /*06f0*/  ISETP.GE.U32.AND.EX P0, PT, R19.reuse, RZ, PT, P0 ;  /* 0x000000ff1300720c */ /* 0x040fe40003f06100 */
[----:B------:R-:W-:-:S13]  /*0700*/  ISETP.LT.AND.EX P1, PT, R19, UR4, PT, P1 ;  /* 0x0000000413007c0c */ /* 0x000fda000bf21310 */
[----:B0-----:R-:W-:Y:S05]  /*0710*/  @!P0 BRA P1, `(.L_x_7402) ;  /* 0xfffffab000008947 */ /* 0x001fea000083ffff */
[----:B------:R-:W-:Y:S05]  /*0720*/  EXIT ;  /* 0x000000000000794d */ /* 0x000fea0003800000 */
.L_x_7401:
[----:B------:R-:W0:Y:S02]  /*0730*/  S2R R13, SR_TID.X ;  /* 0x00000000000d7919 */ /* 0x000e240000002100 */
[----:B0-----:R-:W-:-:S05]  /*0740*/  IMAD.WIDE.U32 R2, R13, 0x4, RZ ;  /* 0x000000040d027825 */ /* 0x001fca00078e00ff */
[----:B------:R-:W-:-:S04]  /*0750*/  ISETP.GE.U32.AND P0, PT, R2, UR12, PT ;  /* 0x0000000c02007c0c */ /* 0x000fc8000bf06070 */
[----:B------:R-:W-:-:S04]  /*0760*/  ISETP.GE.AND.EX P0, PT, R3, UR4, PT, P0 ;  /* 0x0000000403007c0c */ /* 0x000fc8000bf06300 */
[----:B------:R-:W-:-:S13]  /*0770*/  ISETP.GT.U32.OR P0, PT, R13, 0x3fff, P0 ;  /* 0x00003fff0d00780c */ /* 0x000fda0000704470 */
[----:B------:R-:W-:Y:S05]  /*0780*/  @P0 EXIT ;  /* 0x000000000000094d */ /* 0x000fea0003800000 */
[----:B------:R-:W-:-:S04]  /*0790*/  IMAD.MOV.U32 R0, RZ, RZ, RZ ;  /* 0x000000ffff007224 */ /* 0x000fc800078e00ff */
.L_x_7403:
[C---:B0-----:R-:W-:Y:S01]  /*07a0*/  IMAD.SHL.U32 R2, R13.reuse, 0x10, RZ ;  /* 0x000000100d027824 */ /* 0x041fe200078e00ff */
[----:B------:R-:W-:-:S04]  /*07b0*/  SHF.L.U64.HI R3, R13, 0x4, R0 ;  /* 0x000000040d037819 */ /* 0x000fc80000010200 */
[----:B------:R-:W-:-:S04]  /*07c0*/  IADD3 R8, P0, R2, UR8, RZ ;  /* 0x0000000802087c10 */ /* 0x000fc8000ff1e0ff */
[----:B------:R-:W-:-:S06]  /*07d0*/  IADD3.X R9, R3, UR9, RZ, P0, !PT ;  /* 0x0000000903097c10 */ /* 0x000fcc00087fe4ff */
[----:B------:R-:W2:Y:S01]  /*07e0*/  LDG.E.128 R8, [R8.64] ;  /* 0x0000000a08087981 */ /* 0x000ea2000c1e1d00 */
[----:B------:R-:W-:-:S04]  /*07f0*/  IADD3 R2, P0, R2, UR6, RZ ;  /* 0x0000000602027c10 */ /* 0x000fc8000ff1e0ff */
[----:B------:R-:W-:-:S05]  /*0800*/  IADD3.X R3, R3, UR7, RZ, P0, !PT ;  /* 0x0000000703037c10 */ /* 0x000fca00087fe4ff */
[----:B------:R-:W3:Y:S01]  /*0810*/  LDG.E.128 R4, [R2.64] ;  /* 0x0000000a02047981 */ /* 0x000ee2000c1e1d00 */
[----:B------:R-:W-:-:S04]  /*0820*/  IADD3 R13, P0, R13, c[0x0][0x0], RZ ;  /* 0x000000000d0d7a10 */ /* 0x000fc80007f1e0ff */
[----:B------:R-:W-:Y:S01]  /*0830*/  ISETP.LT.U32.AND P1, PT, R13, 0x4000, PT ;  /* 0x000040000d00780c */ /* 0x000fe20003f21070 */
[----:B------:R-:W-:-:S05]  /*0840*/  IMAD.X R0, RZ, RZ, R0, P0 ;  /* 0x000000ffff007224 */ /* 0x000fca00000e0600 */
[----:B------:R-:W-:Y:S01]  /*0850*/  ISETP.LT.U32.AND.EX P1, PT, R0, RZ, PT, P1 ;  /* 0x000000ff0000720c */ /* 0x000fe20003f21110 */
[----:B--2---:R-:W-:Y:S02]  /*0860*/  FMUL.FTZ R14, R11, c[0x0][0xdac] ;  /* 0x00036b000b0e7a20 */ /* 0x004fe40000410000 */
[----:B------:R-:W-:Y:S02]  /*0870*/  FMUL.FTZ R12, R10, c[0x0][0xdac] ;  /* 0x00036b000a0c7a20 */ /* 0x000fe40000410000 */
[----:B------:R-:W-:Y:S02]  /*0880*/  FMUL.FTZ R11, R9, c[0x0][0xdac] ;  /* 0x00036b00090b7a20 */ /* 0x000fe40000410000 */
[----:B------:R-:W-:Y:S01]  /*0890*/  FMUL.FTZ R10, R8, c[0x0][0xdac] ;  /* 0x00036b00080a7a20 */ /* 0x000fe20000410000 */
[----:B------:R-:W3:Y:S01]  /*08a0*/  MUFU.RCP R14, R14 ;  /* 0x0000000e000e7308 */ /* 0x000ee20000001000 */
[----:B------:R-:W-:-:S05]  /*08b0*/  IMAD.SHL.U32 R8, R13, 0x4, RZ ;  /* 0x000000040d087824 */ /* 0x000fca00078e00ff */
[----:B------:R-:W-:Y:S02]  /*08c0*/  ISETP.GE.U32.AND P0, PT, R8, UR12, PT ;  /* 0x0000000c08007c0c */ /* 0x000fe4000bf06070 */
[----:B------:R-:W0:Y:S01]  /*08d0*/  MUFU.RCP R15, R12 ;  /* 0x0000000c000f7308 */ /* 0x000e220000001000 */
[----:B------:R-:W-:-:S04]  /*08e0*/  SHF.L.U64.HI R8, R13, 0x2, R0 ;  /* 0x000000020d087819 */ /* 0x000fc80000010200 */
[----:B------:R-:W-:-:S03]  /*08f0*/  ISETP.GE.AND.EX P0, PT, R8, UR4, PT, P0 ;  /* 0x0000000408007c0c */ /* 0x000fc6000bf06300 */
[----:B------:R-:W1:Y:S01]  /*0900*/  MUFU.RCP R16, R11 ;  /* 0x0000000b00107308 */ /* 0x000e620000001000 */
[----:B---3--:R-:W-:-:S07]  /*0910*/  FMUL.FTZ R7, R7, R14 ;  /* 0x0000000e07077220 */ /* 0x008fce0000410000 */
[----:B------:R-:W2:Y:S01]  /*0920*/  MUFU.RCP R9, R10 ;  /* 0x0000000a00097308 */ /* 0x000ea20000001000 */
[----:B0-----:R-:W-:Y:S02]  /*0930*/  FMUL.FTZ R6, R6, R15 ;  /* 0x0000000f06067220 */ /* 0x001fe40000410000 */
[----:B-1----:R-:W-:Y:S02]  /*0940*/  FMUL.FTZ R5, R5, R16 ;  /* 0x0000001005057220 */ /* 0x002fe40000410000 */
[----:B--2---:R-:W-:-:S05]  /*0950*/  FMUL.FTZ R4, R4, R9 ;  /* 0x0000000904047220 */ /* 0x004fca0000410000 */
[----:B------:R0:W-:Y:S01]  /*0960*/  STG.E.128 [R2.64], R4 ;  /* 0x0000000402007986 */ /* 0x0001e2000c101d0a */
[----:B------:R-:W-:Y:S05]  /*0970*/  @!P0 BRA P1, `(.L_x_7403) ;  /* 0xfffffe2000008947 */ /* 0x000fea000083ffff */
[----:B------:R-:W-:Y:S05]  /*0980*/  EXIT ;  /* 0x000000000000794d */ /* 0x000fea0003800000 */
.L_x_7404:
        /* <DEDUP_REMOVED lines=15> */
.L_x_8108:


//--------------------- .text._ZN2at6native55_GLOBAL__N__de093ff9_22_ForeachBinaryOpList_cu_a911ec4325multi_tensor_apply_kernelINS1_18TensorListMetadataILi2EEENS1_24BinaryOpListAlphaFunctorIdLi2ELi2ELi0EEEJSt7dividesIdEdEEEvT_T0_DpT1_ --------------------------
	.section	.text._ZN2at6native55_GLOBAL__N__de093ff9_22_ForeachBinaryOpList_cu_a911ec4325multi_tensor_apply_kernelINS1_18TensorListMetadataILi2EEENS1_24BinaryOpListAlphaFunctorIdLi2ELi2ELi0EEEJSt7dividesIdEdEEEvT_T0_DpT1_,"ax",@progbits
	.sectioninfo	@"SHI_REGISTERS=47"
	.align	128
.text._ZN2at6native55_GLOBAL__N__de093ff9_22_ForeachBinaryOpList_cu_a911ec4325multi_tensor_apply_kernelINS1_18TensorListMetadataILi2EEENS1_24BinaryOpListAlphaFunctorIdLi2ELi2ELi0EEEJSt7dividesIdEdEEEvT_T0_DpT1_:
        .type           _ZN2at6native55_GLOBAL__N__de093ff9_22_ForeachBinaryOpList_cu_a911ec4325multi_tensor_apply_kernelINS1_18TensorListMetadataILi2EEENS1_24BinaryOpListAlphaFunctorIdLi2ELi2ELi0EEEJSt7dividesIdEdEEEvT_T0_DpT1_,@function
        .size           _ZN2at6native55_GLOBAL__N__de093ff9_22_ForeachBinaryOpList_cu_a911ec4325multi_tensor_apply_kernelINS1_18TensorListMetadataILi2EEENS1_24BinaryOpListAlphaFunctorIdLi2ELi2ELi0EEEJSt7dividesIdEdEEEvT_T0_DpT1_,(.L_x_8109 - _ZN2at6native55_GLOBAL__N__de093ff9_22_ForeachBinaryOpList_cu_a911ec4325multi_tensor_apply_kernelINS1_18TensorListMetadataILi2EEENS1_24BinaryOpListAlphaFunctorIdLi2ELi2ELi0EEEJSt7dividesIdEdEEEvT_T0_DpT1_)
        .other          _ZN2at6native55_GLOBAL__N__de093ff9_22_ForeachBinaryOpList_cu_a911ec4325multi_tensor_apply_kernelINS1_18TensorListMetadataILi2EEENS1_24BinaryOpListAlphaFunctorIdLi2ELi2ELi0EEEJSt7dividesIdEdEEEvT_T0_DpT1_,@"STO_CUDA_ENTRY STV_DEFAULT"
_ZN2at6native55_GLOBAL__N__de093ff9_22_ForeachBinaryOpList_cu_a911ec4325multi_tensor_apply_kernelINS1_18TensorListMetadataILi2EEENS1_24BinaryOpListAlphaFunctorIdLi2ELi2ELi0EEEJSt7dividesIdEdEEEvT_T0_DpT1_:
        /* <DEDUP_REMOVED lines=30> */
.L_x_7414:
        /* <DEDUP_REMOVED lines=11> */
[C---:B------:R-:W-:Y:S01]  /*0290*/  IMAD R0, R42.reuse, 0x3, RZ ;  /* 0x000000032a007824 */ /* 0x040fe200078e02ff */
[C---:B------:R-:W-:Y:S02]  /*02a0*/  IADD3 R9, P2, R11.reuse, c[0x0][0x0], RZ ;  /* 0x000000000b097a10 */ /* 0x040fe40007f5e0ff */
[--C-:B------:R-:W-:Y:S02]  /*02b0*/  @P0 LEA.HI.X R13, R11, UR7, R10.reuse, 0x3, P4 ;  /* 0x000000070b0d0c11 */ /* 0x100fe4000a0f1c0a */
[----:B------:R-:W-:Y:S01]  /*02c0*/  LEA R7, P5, R42, R11, 0x1 ;  /* 0x0000000b2a077211 */ /* 0x000fe200078a08ff */
[--C-:B------:R-:W-:Y:S01]  /*02d0*/  IMAD.X R8, RZ, RZ, R10.reuse, P2 ;  /* 0x000000ffff087224 */ /* 0x100fe200010e060a */
[C---:B------:R-:W-:Y:S01]  /*02e0*/  ISETP.GE.U32.AND P1, PT, R9.reuse, 0x10000, PT ;  /* 0x000100000900780c */ /* 0x040fe20003f26070 */
[----:B0-----:R-:W-:Y:S01]  /*02f0*/  CS2R R2, SRZ ;  /* 0x0000000000027805 */ /* 0x001fe2000001ff00 */
[----:B------:R-:W-:Y:S01]  /*0300*/  ISETP.LT.U32.AND P3, PT, R9, UR14, PT ;  /* 0x0000000e09007c0c */ /* 0x000fe2000bf61070 */
[----:B------:R-:W-:Y:S01]  /*0310*/  IMAD.X R6, RZ, RZ, R10, P5 ;  /* 0x000000ffff067224 */ /* 0x000fe200028e060a */
[----:B------:R-:W-:-:S02]  /*0320*/  ISETP.GE.U32.AND.EX P1, PT, R8, RZ, PT, P1 ;  /* 0x000000ff0800720c */ /* 0x000fc40003f26110 */
[C---:B------:R-:W-:Y:S01]  /*0330*/  ISETP.GE.U32.AND P2, PT, R7.reuse, 0x10000, PT ;  /* 0x000100000700780c */ /* 0x040fe20003f46070 */
[----:B------:R0:W3:Y:S01]  /*0340*/  @P0 LDG.E.64 R2, [R12.64] ;  /* 0x0000000c0c020981 */ /* 0x0000e2000c1e1b00 */
[----:B------:R-:W-:Y:S02]  /*0350*/  IADD3 R0, P5, R0, R11, RZ ;  /* 0x0000000b00007210 */ /* 0x000fe40007fbe0ff */
[----:B------:R-:W-:Y:S02]  /*0360*/  ISETP.LT.AND.EX P1, PT, R8, UR10, !P1, P3 ;  /* 0x0000000a08007c0c */ /* 0x000fe4000cf21330 */
[----:B------:R-:W-:Y:S01]  /*0370*/  ISETP.LT.U32.AND P3, PT, R7, UR14, PT ;  /* 0x0000000e07007c0c */ /* 0x000fe2000bf61070 */
[----:B------:R-:W-:Y:S01]  /*0380*/  IMAD.X R19, RZ, RZ, R10, P5 ;  /* 0x000000ffff137224 */ /* 0x000fe200028e060a */
[----:B------:R-:W-:Y:S02]  /*0390*/  ISETP.GE.U32.AND.EX P2, PT, R6, RZ, PT, P2 ;  /* 0x000000ff0600720c */ /* 0x000fe40003f46120 */
[----:B------:R-:W-:-:S02]  /*03a0*/  ISETP.GE.U32.AND P4, PT, R0, 0x10000, PT ;  /* 0x000100000000780c */ /* 0x000fc40003f86070 */
[----:B------:R-:W-:Y:S02]  /*03b0*/  ISETP.LT.AND.EX P2, PT, R6, UR10, !P2, P3 ;  /* 0x0000000a06007c0c */ /* 0x000fe4000d741330 */
[----:B------:R-:W-:Y:S02]  /*03c0*/  ISETP.LT.U32.AND P3, PT, R0, UR14, PT ;  /* 0x0000000e00007c0c */ /* 0x000fe4000bf61070 */
[----:B------:R-:W-:-:S04]  /*03d0*/  ISETP.GE.U32.AND.EX P4, PT, R19, RZ, PT, P4 ;  /* 0x000000ff1300720c */ /* 0x000fc80003f86140 */
[----:B------:R-:W-:Y:S02]  /*03e0*/  ISETP.LT.AND.EX P3, PT, R19, UR10, !P4, P3 ;  /* 0x0000000a13007c0c */ /* 0x000fe4000e761330 */
[C---:B------:R-:W-:Y:S02]  /*03f0*/  @P1 LEA R14, P5, R9.reuse, UR6, 0x3 ;  /* 0x00000006090e1c11 */ /* 0x040fe4000f8a18ff */
[C---:B------:R-:W-:Y:S01]  /*0400*/  SHF.L.U64.HI R22, R0.reuse, 0x3, R19 ;  /* 0x0000000300167819 */ /* 0x040fe20000010213 */
[----:B------:R-:W-:Y:S01]  /*0410*/  IMAD.SHL.U32 R0, R0, 0x8, RZ ;  /* 0x0000000800007824 */ /* 0x000fe200078e00ff */
[C---:B------:R-:W-:Y:S02]  /*0420*/  @P1 LEA.HI.X R15, R9.reuse, UR7, R8, 0x3, P5 ;  /* 0x00000007090f1c11 */ /* 0x040fe4000a8f1c08 */
[----:B------:R-:W-:Y:S02]  /*0430*/  @P1 LEA R16, P5, R9, UR8, 0x3 ;  /* 0x0000000809101c11 */ /* 0x000fe4000f8a18ff */
[----:B0-----:R-:W-:-:S02]  /*0440*/  @P2 LEA R12, P4, R7, UR6, 0x3 ;  /* 0x00000006070c2c11 */ /* 0x001fc4000f8818ff */
[----:B------:R-:W-:Y:S02]  /*0450*/  @P1 LEA.HI.X R17, R9, UR9, R8, 0x3, P5 ;  /* 0x0000000909111c11 */ /* 0x000fe4000a8f1c08 */
[C-C-:B------:R-:W-:Y:S02]  /*0460*/  @P2 LEA.HI.X R13, R7.reuse, UR7, R6.reuse, 0x3, P4 ;  /* 0x00000007070d2c11 */ /* 0x140fe4000a0f1c06 */
[C---:B------:R-:W-:Y:S02]  /*0470*/  @P2 LEA R18, P4, R7.reuse, UR8, 0x3 ;  /* 0x0000000807122c11 */ /* 0x040fe4000f8818ff */
[C---:B------:R-:W-:Y:S02]  /*0480*/  @P3 IADD3 R20, P6, R0.reuse, UR8, RZ ;  /* 0x0000000800143c10 */ /* 0x040fe4000ffde0ff */
[----:B------:R-:W-:Y:S01]  /*0490*/  IADD3 R32, P5, R0, UR6, RZ ;  /* 0x0000000600207c10 */ /* 0x000fe2000ffbe0ff */
[----:B------:R-:W-:Y:S01]  /*04a0*/  CS2R R24, SRZ ;  /* 0x0000000000187805 */ /* 0x000fe2000001ff00 */
[----:B------:R-:W-:Y:S01]  /*04b0*/  CS2R R30, SRZ ;  /* 0x00000000001e7805 */ /* 0x000fe2000001ff00 */
[----:B------:R-:W-:Y:S01]  /*04c0*/  CS2R R34, SRZ ;  /* 0x0000000000227805 */ /* 0x000fe2000001ff00 */
[----:B------:R-:W-:Y:S01]  /*04d0*/  CS2R R36, SRZ ;  /* 0x0000000000247805 */ /* 0x000fe2000001ff00 */
[----:B------:R-:W-:-:S02]  /*04e0*/  @P2 LEA.HI.X R19, R7, UR9, R6, 0x3, P4 ;  /* 0x0000000907132c11 */ /* 0x000fc4000a0f1c06 */
[C---:B------:R-:W-:Y:S01]  /*04f0*/  @P3 IADD3.X R21, R22.reuse, UR9, RZ, P6, !PT ;  /* 0x0000000916153c10 */ /* 0x040fe2000b7fe4ff */
[----:B------:R0:W5:Y:S01]  /*0500*/  @P1 LDG.E.64 R24, [R14.64] ;  /* 0x0000000c0e181981 */ /* 0x000162000c1e1b00 */
[----:B------:R-:W-:-:S03]  /*0510*/  IADD3.X R33, R22, UR7, RZ, P5, !PT ;  /* 0x0000000716217c10 */ /* 0x000fc6000affe4ff */
[----:B------:R0:W5:Y:S04]  /*0520*/  @P2 LDG.E.64 R30, [R18.64] ;  /* 0x0000000c121e2981 */ /* 0x000168000c1e1b00 */
[----:B------:R0:W5:Y:S04]  /*0530*/  @P3 LDG.E.64 R34, [R20.64] ;  /* 0x0000000c14223981 */ /* 0x000168000c1e1b00 */
[----:B------:R0:W5:Y:S01]  /*0540*/  @P3 LDG.E.64 R36, [R32.64] ;  /* 0x0000000c20243981 */ /* 0x000162000c1e1b00 */
[----:B------:R-:W-:-:S06]  /*0550*/  CS2R R40, SRZ ;  /* 0x0000000000287805 */ /* 0x000fcc000001ff00 */
[----:B------:R2:W5:Y:S01]  /*0560*/  @P1 LDG.E.64 R40, [R16.64] ;  /* 0x0000000c10281981 */ /* 0x000562000c1e1b00 */
[----:B------:R-:W-:-:S06]  /*0570*/  CS2R R26, SRZ ;  /* 0x00000000001a7805 */ /* 0x000fcc000001ff00 */
[----:B-1----:R1:W5:Y:S01]  /*0580*/  @P2 LDG.E.64 R26, [R12.64] ;  /* 0x0000000c0c1a2981 */ /* 0x002362000c1e1b00 */
[----:B------:R-:W-:Y:S01]  /*0590*/  BSSY B0, `(.L_x_7406) ;  /* 0x0000014000007945 */ /* 0x000fe20003800000 */
[----:B--2---:R-:W2:-:S06]  /*05a0*/  DMUL R16, R4, c[0x0][0xdb0] ;  /* 0x00036c0004107a28 */ /* 0x004e8c0000000000 */
[----:B--2---:R-:W1:Y:S01]  /*05b0*/  MUFU.RCP64H R5, R17 ;  /* 0x0000001100057308 */ /* 0x004e620000001800 */
[----:B------:R-:W-:-:S06]  /*05c0*/  IMAD.MOV.U32 R4, RZ, RZ, 0x1 ;  /* 0x00000001ff047424 */ /* 0x000fcc00078e00ff */
[----:B-1----:R-:W1:-:S06]  /*05d0*/  DFMA R12, -R16, R4, 1 ;  /* 0x3ff00000100c742b */ /* 0x002e4c0000000104 */
        /* <DEDUP_REMOVED lines=12> */
[----:B-----5:R-:W-:Y:S05]  /*06a0*/  CALL.REL.NOINC `($__internal_11_$__cuda_sm20_div_rn_f64_full) ;  /* 0x00000dd000007944 */ /* 0x020fea0003c00000 */
[----:B------:R-:W-:Y:S02]  /*06b0*/  IMAD.MOV.U32 R38, RZ, RZ, R4 ;  /* 0x000000ffff267224 */ /* 0x000fe400078e0004 */
[----:B------:R-:W-:Y:S02]  /*06c0*/  IMAD.MOV.U32 R39, RZ, RZ, R5 ;  /* 0x000000ffff277224 */ /* 0x000fe400078e0005 */
.L_x_7407:
[----:B0-----:R-:W-:Y:S05]  /*06d0*/  BSYNC B0 ;  /* 0x0000000000007941 */ /* 0x001fea0003800000 */
.L_x_7406:
        /* <DEDUP_REMOVED lines=19> */
[----:B-1----:R-:W-:Y:S05]  /*0810*/  CALL.REL.NOINC `($__internal_11_$__cuda_sm20_div_rn_f64_full) ;  /* 0x00000c6000007944 */ /* 0x002fea0003c00000 */
[----:B------:R-:W-:Y:S02]  /*0820*/  IMAD.MOV.U32 R40, RZ, RZ, R4 ;  /* 0x000000ffff287224 */ /* 0x000fe400078e0004 */
[----:B------:R-:W-:Y:S02]  /*0830*/  IMAD.MOV.U32 R41, RZ, RZ, R5 ;  /* 0x000000ffff297224 */ /* 0x000fe400078e0005 */
.L_x_7409:
[----:B------:R-:W-:Y:S05]  /*0840*/  BSYNC B0 ;  /* 0x0000000000007941 */ /* 0x000fea0003800000 */
.L_x_7408:
        /* <DEDUP_REMOVED lines=19> */
[----:B01----:R-:W-:Y:S05]  /*0980*/  CALL.REL.NOINC `($__internal_11_$__cuda_sm20_div_rn_f64_full) ;  /* 0x00000af000007944 */ /* 0x003fea0003c00000 */
[----:B------:R-:W-:Y:S02]  /*0990*/  IMAD.MOV.U32 R24, RZ, RZ, R4 ;  /* 0x000000ffff187224 */ /* 0x000fe400078e0004 */
[----:B------:R-:W-:Y:S02]  /*09a0*/  IMAD.MOV.U32 R25, RZ, RZ, R5 ;  /* 0x000000ffff197224 */ /* 0x000fe400078e0005 */
.L_x_7411:
[----:B------:R-:W-:Y:S05]  /*09b0*/  BSYNC B0 ;  /* 0x0000000000007941 */ /* 0x000fea0003800000 */
.L_x_7410:
        /* <DEDUP_REMOVED lines=22> */
.L_x_7413:
[----:B------:R-:W-:Y:S05]  /*0b20*/  BSYNC B0 ;  /* 0x0000000000007941 */ /* 0x000fea0003800000 */
.L_x_7412:
[----:B------:R-:W-:Y:S01]  /*0b30*/  @P0 LEA R4, P4, R11, UR6, 0x3 ;  /* 0x000000060b040c11 */ /* 0x000fe2000f8818ff */
[----:B------:R-:W-:Y:S01]  /*0b40*/  ULDC UR11, c[0x0][0x0] ;  /* 0x00000000000b7ab9 */ /* 0x000fe20000000800 */
[----:B------:R-:W-:Y:S01]  /*0b50*/  @P1 LEA R12, P5, R9, UR6, 0x3 ;  /* 0x00000006090c1c11 */ /* 0x000fe2000f8a18ff */
[----:B------:R-:W-:Y:S01]  /*0b60*/  UIMAD.WIDE.U32 UR4, UR11, 0x4, UR4 ;  /* 0x000000040b0478a5 */ /* 0x000fe2000f8e0004 */
[----:B------:R-:W-:Y:S02]  /*0b70*/  @P2 LEA R14, P6, R7, UR6, 0x3 ;  /* 0x00000006070e2c11 */ /* 0x000fe4000f8c18ff */
[----:B------:R-:W-:Y:S01]  /*0b80*/  @P0 LEA.HI.X R5, R11, UR7, R10, 0x3, P4 ;  /* 0x000000070b050c11 */ /* 0x000fe2000a0f1c0a */
[----:B------:R-:W-:Y:S01]  /*0b90*/  UISETP.LT.U32.AND UP1, UPT, UR4, UR14, UPT ;  /* 0x0000000e0400728c */ /* 0x000fe2000bf21070 */
[----:B------:R-:W-:Y:S01]  /*0ba0*/  @P1 LEA.HI.X R13, R9, UR7, R8, 0x3, P5 ;  /* 0x00000007090d1c11 */ /* 0x000fe2000a8f1c08 */
[----:B------:R-:W-:Y:S01]  /*0bb0*/  UISETP.GE.U32.AND UP0, UPT, UR4, 0x10000, UPT ;  /* 0x000100000400788c */ /* 0x000fe2000bf06070 */
[----:B------:R-:W-:Y:S01]  /*0bc0*/  @P2 LEA.HI.X R15, R7, UR7, R6, 0x3, P6 ;  /* 0x00000007070f2c11 */ /* 0x000fe2000b0f1c06 */
[----:B------:R2:W-:Y:S01]  /*0bd0*/  @P0 STG.E.64 [R4.64], R38 ;  /* 0x0000002604000986 */ /* 0x0005e2000c101b0c */
[----:B------:R-:W-:Y:S01]  /*0be0*/  IMAD.U32 R7, RZ, RZ, UR5 ;  /* 0x00000005ff077e24 */ /* 0x000fe2000f8e00ff */
[----:B------:R-:W-:Y:S01]  /*0bf0*/  UISETP.GE.U32.AND.EX UP0, UPT, UR5, URZ, UPT, UP0 ;  /* 0x0000003f0500728c */ /* 0x000fe2000bf06100 */
[----:B------:R-:W-:Y:S01]  /*0c00*/  PLOP3.LUT P0, PT, PT, PT, UP1, 0x80, 0x0 ;  /* 0x000000000000781c */ /* 0x000fe20003f0f018 */
[----:B------:R2:W-:Y:S01]  /*0c10*/  @P1 STG.E.64 [R12.64], R40 ;  /* 0x000000280c001986 */ /* 0x0005e2000c101b0c */
[----:B------:R-:W-:-:S02]  /*0c20*/  IMAD.U32 R6, RZ, RZ, UR4 ;  /* 0x00000004ff067e24 */ /* 0x000fc4000f8e00ff */
[----:B------:R-:W-:Y:S01]  /*0c30*/  ISETP.LT.AND.EX P0, PT, R7, UR10, PT, P0 ;  /* 0x0000000a07007c0c */ /* 0x000fe2000bf01300 */
[----:B------:R2:W-:Y:S01]  /*0c40*/  @P2 STG.E.64 [R14.64], R24 ;  /* 0x000000180e002986 */ /* 0x0005e2000c101b0c */
[----:B------:R-:W-:-:S03]  /*0c50*/  PLOP3.LUT P1, PT, PT, PT, UP0, 0x80, 0x0 ;  /* 0x000000000000781c */ /* 0x000fc60003f2f008 */
[----:B------:R2:W-:Y:S10]  /*0c60*/  @P3 STG.E.64 [R32.64], R2 ;  /* 0x0000000220003986 */ /* 0x0005f4000c101b0c */
[----:B------:R-:W-:Y:S05]  /*0c70*/  @!P1 BRA P0, `(.L_x_7414) ;  /* 0xfffff56000009947 */ /* 0x000fea000003ffff */
[----:B------:R-:W-:Y:S05]  /*0c80*/  EXIT ;  /* 0x000000000000794d */ /* 0x000fea0003800000 */
.L_x_7405:
[----:B------:R-:W0:Y:S02]  /*0c90*/  S2R R35, SR_TID.X ;  /* 0x0000000000237919 */ /* 0x000e240000002100 */
[----:B0-----:R-:W-:-:S05]  /*0ca0*/  IMAD.WIDE.U32 R2, R35, 0x4, RZ ;  /* 0x0000000423027825 */ /* 0x001fca00078e00ff */
[----:B------:R-:W-:-:S04]  /*0cb0*/  ISETP.GE.U32.AND P0, PT, R2, UR14, PT ;  /* 0x0000000e02007c0c */ /* 0x000fc8000bf06070 */
[----:B------:R-:W-:-:S04]  /*0cc0*/  ISETP.GE.AND.EX P0, PT, R3, UR10, PT, P0 ;  /* 0x0000000a03007c0c */ /* 0x000fc8000bf06300 */
[----:B------:R-:W-:-:S13]  /*0cd0*/  ISETP.GT.U32.OR P0, PT, R35, 0x3fff, P0 ;  /* 0x00003fff2300780c */ /* 0x000fda0000704470 */
[----:B------:R-:W-:Y:S05]  /*0ce0*/  @P0 EXIT ;  /* 0x000000000000094d */ /* 0x000fea0003800000 */
[----:B------:R-:W-:-:S04]  /*0cf0*/  IMAD.MOV.U32 R34, RZ, RZ, RZ ;  /* 0x000000ffff227224 */ /* 0x000fc800078e00ff */
.L_x_7423:
[C---:B------:R-:W-:Y:S01]  /*0d00*/  IMAD.SHL.U32 R32, R35.reuse, 0x20, RZ ;  /* 0x0000002023207824 */ /* 0x040fe200078e00ff */
[----:B------:R-:W-:-:S04]  /*0d10*/  SHF.L.U64.HI R0, R35, 0x5, R34 ;  /* 0x0000000523007819 */ /* 0x000fc80000010222 */
[----:B------:R-:W-:-:S04]  /*0d20*/  IADD3 R2, P0, R32, UR8, RZ ;  /* 0x0000000820027c10 */ /* 0x000fc8000ff1e0ff */
[----:B------:R-:W-:-:S05]  /*0d30*/  IADD3.X R3, R0, UR9, RZ, P0, !PT ;  /* 0x0000000900037c10 */ /* 0x000fca00087fe4ff */
[----:B------:R-:W2:Y:S01]  /*0d40*/  LDG.E.128 R4, [R2.64] ;  /* 0x0000000c02047981 */ /* 0x000ea2000c1e1d00 */
[----:B------:R-:W-:-:S03]  /*0d50*/  IADD3 R32, P0, R32, UR6, RZ ;  /* 0x0000000620207c10 */ /* 0x000fc6000ff1e0ff */
[----:B0-----:R0:W3:Y:S01]  /*0d60*/  LDG.E.128 R12, [R2.64+0x10] ;  /* 0x0000100c020c7981 */ /* 0x0010e2000c1e1d00 */
[----:B------:R-:W-:-:S05]  /*0d70*/  IADD3.X R33, R0, UR7, RZ, P0, !PT ;  /* 0x0000000700217c10 */ /* 0x000fca00087fe4ff */
[----:B------:R-:W4:Y:S04]  /*0d80*/  LDG.E.128 R24, [R32.64] ;  /* 0x0000000c20187981 */ /* 0x000f28000c1e1d00 */
[----:B-1----:R1:W5:Y:S01]  /*0d90*/  LDG.E.128 R8, [R32.64+0x10] ;  /* 0x0000100c20087981 */ /* 0x002362000c1e1d00 */
[----:B------:R-:W-:Y:S01]  /*0da0*/  BSSY B0, `(.L_x_7415) ;  /* 0x000001b000007945 */ /* 0x000fe20003800000 */
        /* <DEDUP_REMOVED lines=23> */
[----:B-----5:R-:W-:Y:S05]  /*0f20*/  CALL.REL.NOINC `($__internal_11_$__cuda_sm20_div_rn_f64_full) ;  /* 0x0000055000007944 */ /* 0x020fea0003c00000 */
[----:B------:R-:W-:Y:S02]  /*0f30*/  IMAD.MOV.U32 R6, RZ, RZ, R4 ;  /* 0x000000ffff067224 */ /* 0x000fe400078e0004 */
[----:B------:R-:W-:Y:S02]  /*0f40*/  IMAD.MOV.U32 R7, RZ, RZ, R5 ;  /* 0x000000ffff077224 */ /* 0x000fe400078e0005 */
.L_x_7416:
[----:B0123--:R-:W-:Y:S05]  /*0f50*/  BSYNC B0 ;  /* 0x0000000000007941 */ /* 0x00ffea0003800000 */
.L_x_7415:
        /* <DEDUP_REMOVED lines=20> */
[----:B-----5:R-:W-:Y:S05]  /*10a0*/  CALL.REL.NOINC `($__internal_11_$__cuda_sm20_div_rn_f64_full) ;  /* 0x000003d000007944 */ /* 0x020fea0003c00000 */
.L_x_7418:
[----:B------:R-:W-:Y:S05]  /*10b0*/  BSYNC B0 ;  /* 0x0000000000007941 */ /* 0x000fea0003800000 */
.L_x_7417:
        /* <DEDUP_REMOVED lines=21> */
[----:B01----:R-:W-:Y:S05]  /*1210*/  CALL.REL.NOINC `($__internal_11_$__cuda_sm20_div_rn_f64_full) ;  /* 0x0000026000007944 */ /* 0x003fea0003c00000 */
[----:B------:R-:W-:Y:S02]  /*1220*/  IMAD.MOV.U32 R26, RZ, RZ, R4 ;  /* 0x000000ffff1a7224 */ /* 0x000fe400078e0004 */
[----:B------:R-:W-:Y:S02]  /*1230*/  IMAD.MOV.U32 R27, RZ, RZ, R5 ;  /* 0x000000ffff1b7224 */ /* 0x000fe400078e0005 */
.L_x_7420:
[----:B---3--:R-:W-:Y:S05]  /*1240*/  BSYNC B0 ;  /* 0x0000000000007941 */ /* 0x008fea0003800000 */
.L_x_7419:
        /* <DEDUP_REMOVED lines=20> */
[----:B01----:R-:W-:Y:S05]  /*1390*/  CALL.REL.NOINC `($__internal_11_$__cuda_sm20_div_rn_f64_full) ;  /* 0x000000e000007944 */ /* 0x003fea0003c00000 */
[----:B------:R-:W-:Y:S02]  /*13a0*/  IMAD.MOV.U32 R24, RZ, RZ, R4 ;  /* 0x000000ffff187224 */ /* 0x000fe400078e0004 */
[----:B------:R-:W-:Y:S02]  /*13b0*/  IMAD.MOV.U32 R25, RZ, RZ, R5 ;  /* 0x000000ffff197224 */ /* 0x000fe400078e0005 */
.L_x_7422:
[----:B------:R-:W-:Y:S05]  /*13c0*/  BSYNC B0 ;  /* 0x0000000000007941 */ /* 0x000fea0003800000 */
.L_x_7421:
        /* <DEDUP_REMOVED lines=11> */
        .weak           $__internal_11_$__cuda_sm20_div_rn_f64_full
        .type           $__internal_11_$__cuda_sm20_div_rn_f64_full,@function
        .size           $__internal_11_$__cuda_sm20_div_rn_f64_full,(.L_x_8109 - $__internal_11_$__cuda_sm20_div_rn_f64_full)
$__internal_11_$__cuda_sm20_div_rn_f64_full:
        /* <DEDUP_REMOVED lines=69> */
.L_x_7425:
        /* <DEDUP_REMOVED lines=16> */
.L_x_7428:
[----:B------:R-:W-:Y:S01]  /*19d0*/  LOP3.LUT R3, R17, 0x80000, RZ, 0xfc, !PT ;  /* 0x0008000011037812 */ /* 0x000fe200078efcff */
[----:B------:R-:W-:Y:S01]  /*19e0*/  IMAD.MOV.U32 R2, RZ, RZ, R16 ;  /* 0x000000ffff027224 */ /* 0x000fe200078e0010 */
[----:B------:R-:W-:Y:S05]  /*19f0*/  BRA `(.L_x_7426) ;  /* 0x0000002000007947 */ /* 0x000fea0003800000 */
.L_x_7427:
[----:B------:R-:W-:Y:S01]  /*1a00*/  LOP3.LUT R3, R15, 0x80000, RZ, 0xfc, !PT ;  /* 0x000800000f037812 */ /* 0x000fe200078efcff */
[----:B------:R-:W-:Y:S02]  /*1a10*/  IMAD.MOV.U32 R2, RZ, RZ, R14 ;  /* 0x000000ffff027224 */ /* 0x000fe400078e000e */
.L_x_7426:
[----:B------:R-:W-:Y:S05]  /*1a20*/  BSYNC B1 ;  /* 0x0000000000017941 */ /* 0x000fea0003800000 */
.L_x_7424:
[----:B------:R-:W-:Y:S02]  /*1a30*/  IMAD.MOV.U32 R4, RZ, RZ, R2 ;  /* 0x000000ffff047224 */ /* 0x000fe400078e0002 */
[----:B------:R-:W-:-:S02]  /*1a40*/  IMAD.MOV.U32 R5, RZ, RZ, R3 ;  /* 0x000000ffff057224 */ /* 0x000fc400078e0003 */
[----:B------:R-:W-:Y:S02]  /*1a50*/  IMAD.MOV.U32 R2, RZ, RZ, R0 ;  /* 0x000000ffff027224 */ /* 0x000fe400078e0000 */
[----:B------:R-:W-:-:S04]  /*1a60*/  IMAD.MOV.U32 R3, RZ, RZ, 0x0 ;  /* 0x00000000ff037424 */ /* 0x000fc800078e00ff */
[----:B------:R-:W-:Y:S05]  /*1a70*/  RET.REL.NODEC R2 `(_ZN2at6native55_GLOBAL__N__de093ff9_22_ForeachBinaryOpList_cu_a911ec4325multi_tensor_apply_kernelINS1_18TensorListMetadataILi2EEENS1_24BinaryOpListAlphaFunctorIdLi2ELi2ELi0EEEJSt7dividesIdEdEEEvT_T0_DpT1_) ;  /* 0xffffe58002007950 */ /* 0x000fea0003c3ffff */
.L_x_7429:
        /* <DEDUP_REMOVED lines=16> */
.L_x_8109:


//--------------------- .text._ZN2at6native55_GLOBAL__N__de093ff9_22_ForeachBinaryOpList_cu_a911ec4325multi_tensor_apply_kernelINS1_18TensorListMetadataILi2EEENS1_24BinaryOpListAlphaFunctorIsLi2ELi2ELi0EEEJSt7dividesIsEsEEEvT_T0_DpT1_ --------------------------
	.section	.text._ZN2at6native55_GLOBAL__N__de093ff9_22_ForeachBinaryOpList_cu_a911ec4325multi_tensor_apply_kernelINS1_18TensorListMetadataILi2EEENS1_24BinaryOpListAlphaFunctorIsLi2ELi2ELi0EEEJSt7dividesIsEsEEEvT_T0_DpT1_,"ax",@progbits
	.sectioninfo	@"SHI_REGISTERS=32"
	.align	128
.text._ZN2at6native55_GLOBAL__N__de093ff9_22_ForeachBinaryOpList_cu_a911ec4325multi_tensor_apply_kernelINS1_18TensorListMetadataILi2EEENS1_24BinaryOpListAlphaFunctorIsLi2ELi2ELi0EEEJSt7dividesIsEsEEEvT_T0_DpT1_:
        .type           _ZN2at6native55_GLOBAL__N__de093ff9_22_ForeachBinaryOpList_cu_a911ec4325multi_tensor_apply_kernelINS1_18TensorListMetadataILi2EEENS1_24BinaryOpListAlphaFunctorIsLi2ELi2ELi0EEEJSt7dividesIsEsEEEvT_T0_DpT1_,@function
        .size           _ZN2at6native55_GLOBAL__N__de093ff9_22_ForeachBinaryOpList_cu_a911ec4325multi_tensor_apply_kernelINS1_18TensorListMetadataILi2EEENS1_24BinaryOpListAlphaFunctorIsLi2ELi2ELi0EEEJSt7dividesIsEsEEEvT_T0_DpT1_,(.L_x_8111 - _ZN2at6native55_GLOBAL__N__de093ff9_22_ForeachBinaryOpList_cu_a911ec4325multi_tensor_apply_kernelINS1_18TensorListMetadataILi2EEENS1_24BinaryOpListAlphaFunctorIsLi2ELi2ELi0EEEJSt7dividesIsEsEEEvT_T0_DpT1_)
        .other          _ZN2at6native55_GLOBAL__N__de093ff9_22_ForeachBinaryOpList_cu_a911ec4325multi_tensor_apply_kernelINS1_18TensorListMetadataILi2EEENS1_24BinaryOpListAlphaFunctorIsLi2ELi2ELi0EEEJSt7dividesIsEsEEEvT_T0_DpT1_,@"STO_CUDA_ENTRY STV_DEFAULT"
_ZN2at6native55_GLOBAL__N__de093ff9_22_ForeachBinaryOpList_cu_a911ec4325multi_tensor_apply_kernelINS1_18TensorListMetadataILi2EEENS1_24BinaryOpListAlphaFunctorIsLi2ELi2ELi0EEEJSt7dividesIsEsEEEvT_T0_DpT1_:
        /* <DEDUP_REMOVED lines=29> */
.L_x_7431:
[----:B0-----:R-:W-:Y:S02]  /*01d0*/  IADD3 R17, P1, R13, R10, RZ ;  /* 0x0000000a0d117210 */ /* 0x001fe40007f3e0ff */
[----:B------:R-:W-:Y:S02]  /*01e0*/  PRMT R7, RZ, 0x7610, R7 ;  /* 0x00007610ff077816 */ /* 0x000fe40000000007 */
[C---:B------:R-:W-:Y:S01]  /*01f0*/  ISETP.GE.U32.AND P0, PT, R17.reuse, 0x10000, PT ;  /* 0x000100001100780c */ /* 0x040fe20003f06070 */
[----:B------:R-:W-:Y:S01]  /*0200*/  IMAD.X R6, RZ, RZ, R11, P1 ;  /* 0x000000ffff067224 */ /* 0x000fe200008e060b */
[----:B------:R-:W-:-:S04]  /*0210*/  ISETP.LT.U32.AND P1, PT, R17, UR14, PT ;  /* 0x0000000e11007c0c */ /* 0x000fc8000bf21070 */
[----:B------:R-:W-:-:S04]  /*0220*/  ISETP.GE.U32.AND.EX P0, PT, R6, RZ, PT, P0 ;  /* 0x000000ff0600720c */ /* 0x000fc80003f06100 */
[----:B------:R-:W-:Y:S02]  /*0230*/  ISETP.LT.AND.EX P0, PT, R6, UR5, !P0, P1 ;  /* 0x0000000506007c0c */ /* 0x000fe4000c701310 */
[----:B------:R-:W-:-:S11]  /*0240*/  IADD3 R15, P2, R17, c[0x0][0x0], RZ ;  /* 0x00000000110f7a10 */ /* 0x000fd60007f5e0ff */
[----:B------:R-:W-:-:S04]  /*0250*/  @P0 LEA R2, P1, R17, UR8, 0x1 ;  /* 0x0000000811020c11 */ /* 0x000fc8000f8208ff */
[----:B------:R-:W-:-:S05]  /*0260*/  @P0 LEA.HI.X R3, R17, UR9, R6, 0x1, P1 ;  /* 0x0000000911030c11 */ /* 0x000fca00088f0c06 */
[----:B------:R0:W2:Y:S01]  /*0270*/  @P0 LDG.E.U16 R7, [R2.64] ;  /* 0x0000000c02070981 */ /* 0x0000a2000c1e1500 */
[----:B------:R-:W-:Y:S01]  /*0280*/  IMAD.X R8, RZ, RZ, R6, P2 ;  /* 0x000000ffff087224 */ /* 0x000fe200010e0606 */
[C---:B------:R-:W-:Y:S02]  /*0290*/  ISETP.GE.U32.AND P1, PT, R15.reuse, 0x10000, PT ;  /* 0x000100000f00780c */ /* 0x040fe40003f26070 */
[----:B------:R-:W-:Y:S02]  /*02a0*/  ISETP.LT.U32.AND P2, PT, R15, UR14, PT ;  /* 0x0000000e0f007c0c */ /* 0x000fe4000bf41070 */
[C---:B------:R-:W-:Y:S02]  /*02b0*/  ISETP.GE.U32.AND.EX P1, PT, R8.reuse, RZ, PT, P1 ;  /* 0x000000ff0800720c */ /* 0x040fe40003f26110 */
[----:B------:R-:W-:Y:S02]  /*02c0*/  PRMT R16, RZ, 0x7610, R16 ;  /* 0x00007610ff107816 */ /* 0x000fe40000000010 */
        /* <DEDUP_REMOVED lines=8> */
[----:B------:R-:W-:Y:S02]  /*0350*/  LEA R9, P3, R0, R17, 0x1 ;  /* 0x0000001100097211 */ /* 0x000fe400078608ff */
        /* <DEDUP_REMOVED lines=9> */
[----:B0-----:R-:W-:-:S03]  /*03f0*/  @P1 LEA R2, P3, R15, UR6, 0x1 ;  /* 0x000000060f021c11 */ /* 0x001fc6000f8608ff */
[----:B------:R0:W5:Y:S01]  /*0400*/  @P2 LDG.E.U16 R14, [R4.64] ;  /* 0x0000000c040e2981 */ /* 0x000162000c1e1500 */
[----:B------:R-:W-:-:S05]  /*0410*/  @P1 LEA.HI.X R3, R15, UR7, R8, 0x1, P3 ;  /* 0x000000070f031c11 */ /* 0x000fca00098f0c08 */
[----:B------:R1:W5:Y:S01]  /*0420*/  @P1 LDG.E.U16 R23, [R2.64] ;  /* 0x0000000c02171981 */ /* 0x000362000c1e1500 */
[----:B----4-:R-:W-:Y:S01]  /*0430*/  IMAD R18, R0, 0x3, RZ ;  /* 0x0000000300127824 */ /* 0x010fe200078e02ff */
[----:B------:R-:W-:-:S04]  /*0440*/  PRMT R20, RZ, 0x7610, R20 ;  /* 0x00007610ff147816 */ /* 0x000fc80000000014 */
[----:B------:R-:W-:-:S04]  /*0450*/  IADD3 R18, P4, R18, R17, RZ ;  /* 0x0000001112127210 */ /* 0x000fc80007f9e0ff */
[C---:B------:R-:W-:Y:S01]  /*0460*/  ISETP.GE.U32.AND P3, PT, R18.reuse, 0x10000, PT ;  /* 0x000100001200780c */ /* 0x040fe20003f66070 */
[----:B------:R-:W-:Y:S01]  /*0470*/  IMAD.X R19, RZ, RZ, R6, P4 ;  /* 0x000000ffff137224 */ /* 0x000fe200020e0606 */
[C---:B------:R-:W-:Y:S01]  /*0480*/  ISETP.LT.U32.AND P4, PT, R18.reuse, UR14, PT ;  /* 0x0000000e12007c0c */ /* 0x040fe2000bf81070 */
[----:B------:R-:W-:-:S03]  /*0490*/  IMAD.SHL.U32 R22, R18, 0x2, RZ ;  /* 0x0000000212167824 */ /* 0x000fc600078e00ff */
[C---:B------:R-:W-:Y:S02]  /*04a0*/  ISETP.GE.U32.AND.EX P3, PT, R19.reuse, RZ, PT, P3 ;  /* 0x000000ff1300720c */ /* 0x040fe40003f66130 */
[----:B------:R-:W-:Y:S02]  /*04b0*/  SHF.L.U64.HI R18, R18, 0x1, R19 ;  /* 0x0000000112127819 */ /* 0x000fe40000010213 */
[----:B------:R-:W-:-:S13]  /*04c0*/  ISETP.LT.AND.EX P3, PT, R19, UR5, !P3, P4 ;  /* 0x0000000513007c0c */ /* 0x000fda000df61340 */
[----:B0-----:R-:W-:-:S04]  /*04d0*/  @P3 IADD3 R4, P4, R22, UR8, RZ ;  /* 0x0000000816043c10 */ /* 0x001fc8000ff9e0ff */
[----:B------:R-:W-:-:S05]  /*04e0*/  @P3 IADD3.X R5, R18, UR9, RZ, P4, !PT ;  /* 0x0000000912053c10 */ /* 0x000fca000a7fe4ff */
[----:B------:R0:W4:Y:S01]  /*04f0*/  @P3 LDG.E.U16 R20, [R4.64] ;  /* 0x0000000c04143981 */ /* 0x000122000c1e1500 */
[C---:B-1----:R-:W-:Y:S02]  /*0500*/  @P2 LEA R2, P4, R9.reuse, UR6, 0x1 ;  /* 0x0000000609022c11 */ /* 0x042fe4000f8808ff */
[----:B------:R-:W-:Y:S02]  /*0510*/  PRMT R19, RZ, 0x7610, R19 ;  /* 0x00007610ff137816 */ /* 0x000fe40000000013 */
[----:B------:R-:W-:-:S05]  /*0520*/  @P2 LEA.HI.X R3, R9, UR7, R12, 0x1, P4 ;  /* 0x0000000709032c11 */ /* 0x000fca000a0f0c0c */
[----:B------:R1:W4:Y:S01]  /*0530*/  @P2 LDG.E.U16 R19, [R2.64] ;  /* 0x0000000c02132981 */ /* 0x000322000c1e1500 */
[----:B------:R-:W-:Y:S02]  /*0540*/  ULDC.U16 UR4, c[0x0][0xdaa] ;  /* 0x00036a8000047ab9 */ /* 0x000fe40000000400 */
[----:B------:R-:W-:Y:S01]  /*0550*/  UPRMT UR4, UR4, 0x9910, URZ ;  /* 0x0000991004047896 */ /* 0x000fe2000800003f */
[----:B-1----:R-:W-:-:S04]  /*0560*/  IADD3 R2, P4, R22, UR6, RZ ;  /* 0x0000000616027c10 */ /* 0x002fc8000ff9e0ff */
[----:B------:R-:W-:Y:S02]  /*0570*/  IADD3.X R3, R18, UR7, RZ, P4, !PT ;  /* 0x0000000712037c10 */ /* 0x000fe4000a7fe4ff */
[----:B------:R-:W-:-:S06]  /*0580*/  PRMT R18, RZ, 0x7610, R18 ;  /* 0x00007610ff127816 */ /* 0x000fcc0000000012 */
[----:B------:R-:W4:Y:S01]  /*0590*/  @P3 LDG.E.U16 R18, [R2.64] ;  /* 0x0000000c02123981 */ /* 0x000f22000c1e1500 */
[----:B--2---:R-:W-:-:S05]  /*05a0*/  PRMT R7, R7, 0x9910, RZ ;  /* 0x0000991007077816 */ /* 0x004fca00000000ff */
[----:B------:R-:W-:-:S05]  /*05b0*/  IMAD R7, R7, UR4, RZ ;  /* 0x0000000407077c24 */ /* 0x000fca000f8e02ff */
[----:B------:R-:W-:-:S04]  /*05c0*/  PRMT R7, R7, 0x9910, RZ ;  /* 0x0000991007077816 */ /* 0x000fc800000000ff */
[----:B------:R-:W-:-:S04]  /*05d0*/  IABS R24, R7 ;  /* 0x0000000700187213 */ /* 0x000fc80000000000 */
[----:B------:R-:W1:Y:S08]  /*05e0*/  I2F.RP R25, R24 ;  /* 0x0000001800197306 */ /* 0x000e700000209400 */
[----:B-1----:R-:W0:Y:S01]  /*05f0*/  MUFU.RCP R25, R25 ;  /* 0x0000001900197308 */ /* 0x002e220000001000 */
[----:B---3--:R-:W-:-:S05]  /*0600*/  PRMT R16, R16, 0x9910, RZ ;  /* 0x0000991010107816 */ /* 0x008fca00000000ff */
[----:B------:R-:W-:-:S05]  /*0610*/  IMAD R16, R16, UR4, RZ ;  /* 0x0000000410107c24 */ /* 0x000fca000f8e02ff */
[----:B------:R-:W-:-:S04]  /*0620*/  PRMT R16, R16, 0x9910, RZ ;  /* 0x0000991010107816 */ /* 0x000fc800000000ff */
[----:B------:R-:W-:Y:S02]  /*0630*/  IABS R22, R16 ;  /* 0x0000001000167213 */ /* 0x000fe40000000000 */
[----:B0-----:R-:W-:Y:S02]  /*0640*/  IADD3 R4, R25, 0xffffffe, RZ ;  /* 0x0ffffffe19047810 */ /* 0x001fe40007ffe0ff */
[----:B------:R-:W0:Y:S08]  /*0650*/  I2F.RP R25, R22 ;  /* 0x0000001600197306 */ /* 0x000e300000209400 */
[----:B------:R1:W2:Y:S01]  /*0660*/  F2I.FTZ.U32.TRUNC.NTZ R5, R4 ;  /* 0x0000000400057305 */ /* 0x0002a2000021f000 */
[----:B-----5:R-:W-:-:S07]  /*0670*/  PRMT R26, R21, 0x9910, RZ ;  /* 0x00009910151a7816 */ /* 0x020fce00000000ff */
[----:B0-----:R-:W0:Y:S01]  /*0680*/  MUFU.RCP R25, R25 ;  /* 0x0000001900197308 */ /* 0x001e220000001000 */
[----:B-1----:R-:W-:Y:S02]  /*0690*/  IMAD.MOV.U32 R4, RZ, RZ, RZ ;  /* 0x000000ffff047224 */ /* 0x002fe400078e00ff */
[----:B--2---:R-:W-:-:S04]  /*06a0*/  IMAD.MOV R27, RZ, RZ, -R5 ;  /* 0x000000ffff1b7224 */ /* 0x004fc800078e0a05 */
[----:B------:R-:W-:Y:S01]  /*06b0*/  IMAD R27, R27, R24, RZ ;  /* 0x000000181b1b7224 */ /* 0x000fe200078e02ff */
[----:B------:R-:W-:-:S03]  /*06c0*/  IABS R21, R7 ;  /* 0x0000000700157213 */ /* 0x000fc60000000000 */
[----:B------:R-:W-:Y:S01]  /*06d0*/  IMAD.HI.U32 R5, R5, R27, R4 ;  /* 0x0000001b05057227 */ /* 0x000fe200078e0004 */
[----:B------:R-:W-:-:S03]  /*06e0*/  IABS R4, R26 ;  /* 0x0000001a00047213 */ /* 0x000fc60000000000 */
[----:B------:R-:W-:Y:S02]  /*06f0*/  IMAD.MOV R28, RZ, RZ, -R21 ;  /* 0x000000ffff1c7224 */ /* 0x000fe400078e0a15 */
[----:B------:R-:W-:Y:S01]  /*0700*/  IMAD.HI.U32 R21, R5, R4, RZ ;  /* 0x0000000405157227 */ /* 0x000fe200078e00ff */
[----:B0-----:R-:W-:-:S03]  /*0710*/  IADD3 R27, R25, 0xffffffe, RZ ;  /* 0x0ffffffe191b7810 */ /* 0x001fc60007ffe0ff */
[----:B------:R-:W-:Y:S01]  /*0720*/  IMAD R25, R21, R28, R4 ;  /* 0x0000001c15197224 */ /* 0x000fe200078e0204 */
[----:B------:R-:W0:Y:S04]  /*0730*/  F2I.FTZ.U32.TRUNC.NTZ R5, R27 ;  /* 0x0000001b00057305 */ /* 0x000e28000021f000 */
[----:B------:R-:W-:Y:S01]  /*0740*/  ISETP.GT.U32.AND P5, PT, R24, R25, PT ;  /* 0x000000191800720c */ /* 0x000fe20003fa4070 */
[----:B------:R-:W-:-:S12]  /*0750*/  IMAD.MOV.U32 R4, RZ, RZ, RZ ;  /* 0x000000ffff047224 */ /* 0x000fd800078e00ff */
[----:B------:R-:W-:Y:S02]  /*0760*/  @!P5 IMAD.IADD R25, R25, 0x1, -R24 ;  /* 0x000000011919d824 */ /* 0x000fe400078e0a18 */
[----:B0-----:R-:W-:-:S03]  /*0770*/  IMAD.MOV R29, RZ, RZ, -R5 ;  /* 0x000000ffff1d7224 */ /* 0x001fc600078e0a05 */
[----:B------:R-:W-:Y:S01]  /*0780*/  ISETP.GE.U32.AND P4, PT, R25, R24, PT ;  /* 0x000000181900720c */ /* 0x000fe20003f86070 */
        /* <DEDUP_REMOVED lines=8> */
[----:B------:R-:W-:Y:S01]  /*0810*/  IMAD.HI.U32 R23, R4, R27, RZ ;  /* 0x0000001b04177227 */ /* 0x000fe200078e00ff */
[----:B------:R-:W-:-:S03]  /*0820*/  IABS R24, R14 ;  /* 0x0000000e00187213 */ /* 0x000fc60000000000 */
[----:B------:R-:W-:-:S04]  /*0830*/  IMAD.MOV R28, RZ, RZ, -R5 ;  /* 0x000000ffff1c7224 */ /* 0x000fc800078e0a05 */
[----:B------:R-:W-:Y:S02]  /*0840*/  IMAD R27, R23, R28, R27 ;  /* 0x0000001c171b7224 */ /* 0x000fe400078e021b */
[----:B------:R-:W0:Y:S08]  /*0850*/  I2F.RP R28, R24 ;  /* 0x00000018001c7306 */ /* 0x000e300000209400 */
[----:B0-----:R-:W0:Y:S01]  /*0860*/  MUFU.RCP R28, R28 ;  /* 0x0000001c001c7308 */ /* 0x001e220000001000 */
[----:B------:R-:W-:-:S02]  /*0870*/  ISETP.GT.U32.AND P6, PT, R22, R27, PT ;  /* 0x0000001b1600720c */ /* 0x000fc40003fc4070 */
[----:B----4-:R-:W-:Y:S02]  /*0880*/  PRMT R20, R20, 0x9910, RZ ;  /* 0x0000991014147816 */ /* 0x010fe400000000ff */
[----:B0-----:R-:W-:-:S04]  /*0890*/  IADD3 R4, R28, 0xffffffe, RZ ;  /* 0x0ffffffe1c047810 */ /* 0x001fc80007ffe0ff */
[----:B------:R0:W1:Y:S05]  /*08a0*/  F2I.FTZ.U32.TRUNC.NTZ R5, R4 ;  /* 0x0000000400057305 */ /* 0x00006a000021f000 */
[----:B------:R-:W-:Y:S02]  /*08b0*/  @!P6 IMAD.IADD R27, R27, 0x1, -R22 ;  /* 0x000000011b1be824 */ /* 0x000fe400078e0a16 */
[----:B------:R-:W-:Y:S01]  /*08c0*/  IMAD R20, R20, UR4, RZ ;  /* 0x0000000414147c24 */ /* 0x000fe2000f8e02ff */
[----:B------:R-:W-:Y:S02]  /*08d0*/  @!P5 IADD3 R21, R21, 0x1, RZ ;  /* 0x000000011515d810 */ /* 0x000fe40007ffe0ff */
[----:B------:R-:W-:-:S02]  /*08e0*/  ISETP.GE.U32.AND P5, PT, R27, R22, PT ;  /* 0x000000161b00720c */ /* 0x000fc40003fa6070 */
[----:B------:R-:W-:Y:S01]  /*08f0*/  PRMT R20, R20, 0x9910, RZ ;  /* 0x0000991014147816 */ /* 0x000fe200000000ff */
[----:B0-----:R-:W-:Y:S01]  /*0900*/  IMAD.MOV.U32 R4, RZ, RZ, RZ ;  /* 0x000000ffff047224 */ /* 0x001fe200078e00ff */
[----:B------:R-:W-:Y:S01]  /*0910*/  LOP3.LUT R26, R26, R7, RZ, 0x3c, !PT ;  /* 0x000000071a1a7212 */ /* 0x000fe200078e3cff */
[----:B-1----:R-:W-:Y:S01]  /*0920*/  IMAD.MOV R27, RZ, RZ, -R5 ;  /* 0x000000ffff1b7224 */ /* 0x002fe200078e0a05 */
[----:B------:R-:W-:-:S03]  /*0930*/  IABS R22, R20 ;  /* 0x0000001400167213 */ /* 0x000fc60000000000 */
[----:B------:R-:W-:Y:S01]  /*0940*/  IMAD R27, R27, R24, RZ ;  /* 0x000000181b1b7224 */ /* 0x000fe200078e02ff */
[----:B------:R-:W-:Y:S02]  /*0950*/  @P4 IADD3 R21, R21, 0x1, RZ ;  /* 0x0000000115154810 */ /* 0x000fe40007ffe0ff */
[----:B------:R-:W-:Y:S01]  /*0960*/  ISETP.GE.AND P4, PT, R26, RZ, PT ;  /* 0x000000ff1a00720c */ /* 0x000fe20003f86270 */
[----:B------:R-:W-:Y:S02]  /*0970*/  IMAD.HI.U32 R4, R5, R27, R4 ;  /* 0x0000001b05047227 */ /* 0x000fe400078e0004 */
[----:B------:R-:W0:Y:S10]  /*0980*/  I2F.RP R5, R22 ;  /* 0x0000001600057306 */ /* 0x000e340000209400 */
[----:B------:R-:W-:Y:S01]  /*0990*/  @!P4 IMAD.MOV R21, RZ, RZ, -R21 ;  /* 0x000000ffff15c224 */ /* 0x000fe200078e0a15 */
[----:B------:R-:W-:Y:S01]  /*09a0*/  ISETP.NE.AND P4, PT, R7, RZ, PT ;  /* 0x000000ff0700720c */ /* 0x000fe20003f85270 */
[----:B0-----:R-:W0:-:S12]  /*09b0*/  MUFU.RCP R5, R5 ;  /* 0x0000000500057308 */ /* 0x001e180000001000 */
[----:B------:R-:W-:Y:S02]  /*09c0*/  @!P4 LOP3.LUT R21, RZ, R7, RZ, 0x33, !PT ;  /* 0x00000007ff15c212 */ /* 0x000fe400078e33ff */
[----:B------:R-:W-:-:S05]  /*09d0*/  IABS R7, R14 ;  /* 0x0000000e00077213 */ /* 0x000fca0000000000 */
[----:B------:R-:W-:Y:S01]  /*09e0*/  IMAD.MOV R26, RZ, RZ, -R7 ;  /* 0x000000ffff1a7224 */ /* 0x000fe200078e0a07 */
[----:B0-----:R-:W-:Y:S02]  /*09f0*/  IADD3 R7, R5, 0xffffffe, RZ ;  /* 0x0ffffffe05077810 */ /* 0x001fe40007ffe0ff */
[----:B------:R-:W-:Y:S02]  /*0a00*/  PRMT R27, R19, 0x9910, RZ ;  /* 0x00009910131b7816 */ /* 0x000fe400000000ff */
[----:B------:R-:W-:Y:S02]  /*0a10*/  LOP3.LUT R25, R25, R16, RZ, 0x3c, !PT ;  /* 0x0000001019197212 */ /* 0x000fe400078e3cff */
[----:B------:R-:W0:Y:S01]  /*0a20*/  F2I.FTZ.U32.TRUNC.NTZ R7, R7 ;  /* 0x0000000700077305 */ /* 0x000e22000021f000 */
[----:B------:R-:W-:Y:S02]  /*0a30*/  @!P6 IADD3 R23, R23, 0x1, RZ ;  /* 0x000000011717e810 */ /* 0x000fe40007ffe0ff */
[----:B------:R-:W-:-:S02]  /*0a40*/  IABS R29, R27 ;  /* 0x0000001b001d7213 */ /* 0x000fc40000000000 */
[----:B------:R-:W-:-:S03]  /*0a50*/  ISETP.GE.AND P6, PT, R25, RZ, PT ;  /* 0x000000ff1900720c */ /* 0x000fc60003fc6270 */
[----:B------:R-:W-:Y:S01]  /*0a60*/  IMAD.HI.U32 R19, R4, R29, RZ ;  /* 0x0000001d04137227 */ /* 0x000fe200078e00ff */
[----:B------:R-:W-:Y:S02]  /*0a70*/  @P5 IADD3 R23, R23, 0x1, RZ ;  /* 0x0000000117175810 */ /* 0x000fe40007ffe0ff */
[----:B------:R-:W-:Y:S01]  /*0a80*/  @P0 LEA R4, P4, R17, UR6, 0x1 ;  /* 0x0000000611040c11 */ /* 0x000fe2000f8808ff */
[----:B------:R-:W-:Y:S02]  /*0a90*/  IMAD R29, R19, R26, R29 ;  /* 0x0000001a131d7224 */ /* 0x000fe400078e021d */
[----:B0-----:R-:W-:Y:S01]  /*0aa0*/  IMAD.MOV R25, RZ, RZ, -R7 ;  /* 0x000000ffff197224 */ /* 0x001fe200078e0a07 */
[----:B------:R-:W-:-:S03]  /*0ab0*/  @P0 LEA.HI.X R5, R17, UR7, R6, 0x1, P4 ;  /* 0x0000000711050c11 */ /* 0x000fc6000a0f0c06 */
[----:B------:R-:W-:Y:S01]  /*0ac0*/  @!P6 IMAD.MOV R23, RZ, RZ, -R23 ;  /* 0x000000ffff17e224 */ /* 0x000fe200078e0a17 */
[----:B------:R-:W-:Y:S01]  /*0ad0*/  ISETP.GT.U32.AND P4, PT, R24, R29, PT ;  /* 0x0000001d1800720c */ /* 0x000fe20003f84070 */
[----:B------:R-:W-:Y:S01]  /*0ae0*/  IMAD R25, R25, R22, RZ ;  /* 0x0000001619197224 */ /* 0x000fe200078e02ff */
[----:B------:R-:W-:Y:S01]  /*0af0*/  ISETP.NE.AND P6, PT, R16, RZ, PT ;  /* 0x000000ff1000720c */ /* 0x000fe20003fc5270 */
[----:B------:R-:W-:Y:S01]  /*0b00*/  IMAD.MOV.U32 R6, RZ, RZ, RZ ;  /* 0x000000ffff067224 */ /* 0x000fe200078e00ff */
[----:B------:R-:W-:-:S03]  /*0b10*/  PRMT R17, R18, 0x9910, RZ ;  /* 0x0000991012117816 */ /* 0x000fc600000000ff */
[----:B------:R-:W-:Y:S01]  /*0b20*/  IMAD.HI.U32 R6, R7, R25, R6 ;  /* 0x0000001907067227 */ /* 0x000fe200078e0006 */
[----:B------:R-:W-:Y:S02]  /*0b30*/  IABS R25, R17 ;  /* 0x0000001100197213 */ /* 0x000fe40000000000 */
[----:B------:R-:W-:-:S03]  /*0b40*/  IABS R7, R20 ;  /* 0x0000001400077213 */ /* 0x000fc60000000000 */
[----:B------:R-:W-:-:S04]  /*0b50*/  IMAD.HI.U32 R18, R6, R25, RZ ;  /* 0x0000001906127227 */ /* 0x000fc800078e00ff */
[----:B------:R-:W-:Y:S01]  /*0b60*/  IMAD.MOV R7, RZ, RZ, -R7 ;  /* 0x000000ffff077224 */ /* 0x000fe200078e0a07 */
[----:B------:R-:W-:Y:S01]  /*0b70*/  @!P6 LOP3.LUT R23, RZ, R16, RZ, 0x33, !PT ;  /* 0x00000010ff17e212 */ /* 0x000fe200078e33ff */
[----:B------:R-:W-:Y:S01]  /*0b80*/  @!P4 IMAD.IADD R29, R29, 0x1, -R24 ;  /* 0x000000011d1dc824 */ /* 0x000fe200078e0a18 */
[----:B------:R-:W-:Y:S01]  /*0b90*/  @P1 LEA R6, P6, R15, UR6, 0x1 ;  /* 0x000000060f061c11 */ /* 0x000fe2000f8c08ff */
[----:B------:R-:W-:-:S03]  /*0ba0*/  IMAD R25, R18, R7, R25 ;  /* 0x0000000712197224 */ /* 0x000fc600078e0219 */
[----:B------:R-:W-:Y:S02]  /*0bb0*/  ISETP.GE.U32.AND P5, PT, R29, R24, PT ;  /* 0x000000181d00720c */ /* 0x000fe40003fa6070 */
[----:B------:R-:W-:Y:S02]  /*0bc0*/  @P1 LEA.HI.X R7, R15, UR7, R8, 0x1, P6 ;  /* 0x000000070f071c11 */ /* 0x000fe4000b0f0c08 */
[----:B------:R-:W-:Y:S02]  /*0bd0*/  ISETP.GT.U32.AND P6, PT, R22, R25, PT ;  /* 0x000000191600720c */ /* 0x000fe40003fc4070 */
[----:B------:R-:W-:Y:S02]  /*0be0*/  @!P4 IADD3 R19, R19, 0x1, RZ ;  /* 0x000000011313c810 */ /* 0x000fe40007ffe0ff */
[----:B------:R-:W-:-:S05]  /*0bf0*/  LOP3.LUT R27, R27, R14, RZ, 0x3c, !PT ;  /* 0x0000000e1b1b7212 */ /* 0x000fca00078e3cff */
[----:B------:R-:W-:Y:S02]  /*0c00*/  @P5 IADD3 R19, R19, 0x1, RZ ;  /* 0x0000000113135810 */ /* 0x000fe40007ffe0ff */
[----:B------:R-:W-:Y:S02]  /*0c10*/  @P2 LEA R8, P5, R9, UR6, 0x1 ;  /* 0x0000000609082c11 */ /* 0x000fe4000f8a08ff */
[----:B------:R-:W-:Y:S01]  /*0c20*/  @!P6 IMAD.IADD R25, R25, 0x1, -R22 ;  /* 0x000000011919e824 */ /* 0x000fe200078e0a16 */
[----:B------:R-:W-:Y:S02]  /*0c30*/  ISETP.GE.AND P4, PT, R27, RZ, PT ;  /* 0x000000ff1b00720c */ /* 0x000fe40003f86270 */
[----:B------:R-:W-:Y:S02]  /*0c40*/  @P2 LEA.HI.X R9, R9, UR7, R12, 0x1, P5 ;  /* 0x0000000709092c11 */ /* 0x000fe4000a8f0c0c */
[----:B------:R-:W-:Y:S02]  /*0c50*/  ISETP.GE.U32.AND P5, PT, R25, R22, PT ;  /* 0x000000161900720c */ /* 0x000fe40003fa6070 */
[----:B------:R-:W-:-:S02]  /*0c60*/  LOP3.LUT R17, R17, R20, RZ, 0x3c, !PT ;  /* 0x0000001411117212 */ /* 0x000fc400078e3cff */
[----:B------:R-:W-:Y:S02]  /*0c70*/  @!P6 IADD3 R18, R18, 0x1, RZ ;  /* 0x000000011212e810 */ /* 0x000fe40007ffe0ff */
[----:B------:R-:W-:-:S03]  /*0c80*/  ISETP.GE.AND P6, PT, R17, RZ, PT ;  /* 0x000000ff1100720c */ /* 0x000fc60003fc6270 */
[----:B------:R-:W-:Y:S01]  /*0c90*/  @!P4 IMAD.MOV R19, RZ, RZ, -R19 ;  /* 0x000000ffff13c224 */ /* 0x000fe200078e0a13 */
[----:B------:R-:W-:-:S03]  /*0ca0*/  ISETP.NE.AND P4, PT, R14, RZ, PT ;  /* 0x000000ff0e00720c */ /* 0x000fc60003f85270 */
[----:B------:R-:W-:Y:S02]  /*0cb0*/  @P5 IADD3 R18, R18, 0x1, RZ ;  /* 0x0000000112125810 */ /* 0x000fe40007ffe0ff */
[----:B------:R-:W-:Y:S01]  /*0cc0*/  ISETP.NE.AND P5, PT, R20, RZ, PT ;  /* 0x000000ff1400720c */ /* 0x000fe20003fa5270 */
[----:B------:R-:W-:-:S03]  /*0cd0*/  IMAD.MOV.U32 R15, RZ, RZ, c[0x0][0x0] ;  /* 0x00000000ff0f7624 */ /* 0x000fc600078e00ff */
[----:B------:R-:W-:Y:S01]  /*0ce0*/  @!P6 IMAD.MOV R18, RZ, RZ, -R18 ;  /* 0x000000ffff12e224 */ /* 0x000fe200078e0a12 */
[----:B------:R0:W-:Y:S01]  /*0cf0*/  @P0 STG.E.U16 [R4.64], R21 ;  /* 0x0000001504000986 */ /* 0x0001e2000c10150c */
[----:B------:R-:W-:Y:S02]  /*0d00*/  IMAD.WIDE.U32 R10, R15, 0x4, R10 ;  /* 0x000000040f0a7825 */ /* 0x000fe400078e000a */
[----:B------:R-:W-:Y:S01]  /*0d10*/  @!P4 LOP3.LUT R19, RZ, R14, RZ, 0x33, !PT ;  /* 0x0000000eff13c212 */ /* 0x000fe200078e33ff */
[----:B------:R0:W-:Y:S04]  /*0d20*/  @P1 STG.E.U16 [R6.64], R23 ;  /* 0x0000001706001986 */ /* 0x0001e8000c10150c */
[----:B------:R-:W-:Y:S01]  /*0d30*/  @!P5 LOP3.LUT R18, RZ, R20, RZ, 0x33, !PT ;  /* 0x00000014ff12d212 */ /* 0x000fe200078e33ff */
[----:B------:R0:W-:Y:S01]  /*0d40*/  @P2 STG.E.U16 [R8.64], R19 ;  /* 0x0000001308002986 */ /* 0x0001e2000c10150c */
[----:B------:R-:W-:-:S02]  /*0d50*/  ISETP.GE.U32.AND P0, PT, R10, 0x10000, PT ;  /* 0x000100000a00780c */ /* 0x000fc40003f06070 */
[----:B------:R-:W-:Y:S01]  /*0d60*/  ISETP.LT.U32.AND P1, PT, R10, UR14, PT ;  /* 0x0000000e0a007c0c */ /* 0x000fe2000bf21070 */
[----:B------:R0:W-:Y:S01]  /*0d70*/  @P3 STG.E.U16 [R2.64], R18 ;  /* 0x0000001202003986 */ /* 0x0001e2000c10150c */
[C---:B------:R-:W-:Y:S02]  /*0d80*/  ISETP.GE.U32.AND.EX P0, PT, R11.reuse, RZ, PT, P0 ;  /* 0x000000ff0b00720c */ /* 0x040fe40003f06100 */
[----:B------:R-:W-:-:S13]  /*0d90*/  ISETP.LT.AND.EX P1, PT, R11, UR5, PT, P1 ;  /* 0x000000050b007c0c */ /* 0x000fda000bf21310 */
[----:B0-----:R-:W-:Y:S05]  /*0da0*/  @!P0 BRA P1, `(.L_x_7431) ;  /* 0xfffff42000008947 */ /* 0x001fea000083ffff */
[----:B------:R-:W-:Y:S05]  /*0db0*/  EXIT ;  /* 0x000000000000794d */ /* 0x000fea0003800000 */
.L_x_7430:
        /* <DEDUP_REMOVED lines=13> */
.L_x_7432:
        /* <DEDUP_REMOVED lines=8> */
[C---:B--2---:R-:W-:Y:S02]  /*0f10*/  PRMT R9, R6.reuse, 0x9910, RZ ;  /* 0x0000991006097816 */ /* 0x044fe400000000ff */
[----:B------:R-:W-:Y:S02]  /*0f20*/  PRMT R8, R6, 0xbb32, RZ ;  /* 0x0000bb3206087816 */ /* 0x000fe400000000ff */
[C---:B------:R-:W-:Y:S01]  /*0f30*/  PRMT R11, R7.reuse, 0x9910, RZ ;  /* 0x00009910070b7816 */ /* 0x040fe200000000ff */
[----:B------:R-:W-:Y:S01]  /*0f40*/  IMAD R14, R14, R9, RZ ;  /* 0x000000090e0e7224 */ /* 0x000fe200078e02ff */
[----:B------:R-:W-:Y:S01]  /*0f50*/  PRMT R7, R7, 0xbb32, RZ ;  /* 0x0000bb3207077816 */ /* 0x000fe200000000ff */
[----:B------:R-:W-:-:S03]  /*0f60*/  IMAD.MOV.U32 R9, RZ, RZ, R8 ;  /* 0x000000ffff097224 */ /* 0x000fc600078e0008 */
[----:B------:R-:W-:Y:S01]  /*0f70*/  PRMT R15, R14, 0x9910, RZ ;  /* 0x000099100e0f7816 */ /* 0x000fe200000000ff */
[----:B------:R-:W-:-:S03]  /*0f80*/  IMAD.U32 R14, RZ, RZ, UR4 ;  /* 0x00000004ff0e7e24 */ /* 0x000fc6000f8e00ff */
[----:B------:R-:W-:Y:S01]  /*0f90*/  IABS R21, R15 ;  /* 0x0000000f00157213 */ /* 0x000fe20000000000 */
[C---:B------:R-:W-:Y:S02]  /*0fa0*/  IMAD R6, R14.reuse, R9, RZ ;  /* 0x000000090e067224 */ /* 0x040fe400078e02ff */
[----:B------:R-:W-:Y:S01]  /*0fb0*/  IMAD R8, R14, R11, RZ ;  /* 0x0000000b0e087224 */ /* 0x000fe200078e02ff */
[----:B------:R-:W0:Y:S02]  /*0fc0*/  I2F.RP R10, R21 ;  /* 0x00000015000a7306 */ /* 0x000e240000209400 */
[----:B------:R-:W-:Y:S01]  /*0fd0*/  PRMT R19, R6, 0x9910, RZ ;  /* 0x0000991006137816 */ /* 0x000fe200000000ff */
[----:B------:R-:W-:Y:S01]  /*0fe0*/  IMAD R6, R14, R7, RZ ;  /* 0x000000070e067224 */ /* 0x000fe200078e02ff */
[----:B------:R-:W-:Y:S02]  /*0ff0*/  PRMT R18, R8, 0x9910, RZ ;  /* 0x0000991008127816 */ /* 0x000fe400000000ff */
[----:B------:R-:W-:-:S02]  /*1000*/  IABS R22, R19 ;  /* 0x0000001300167213 */ /* 0x000fc40000000000 */
[----:B------:R-:W-:Y:S02]  /*1010*/  IABS R23, R18 ;  /* 0x0000001200177213 */ /* 0x000fe40000000000 */
[----:B------:R-:W1:Y:S01]  /*1020*/  I2F.RP R12, R22 ;  /* 0x00000016000c7306 */ /* 0x000e620000209400 */
[----:B------:R-:W-:-:S04]  /*1030*/  PRMT R16, R6, 0x9910, RZ ;  /* 0x0000991006107816 */ /* 0x000fc800000000ff */
[----:B------:R-:W-:-:S03]  /*1040*/  IABS R20, R16 ;  /* 0x0000001000147213 */ /* 0x000fc60000000000 */
[----:B------:R-:W2:Y:S08]  /*1050*/  I2F.RP R13, R23 ;  /* 0x00000017000d7306 */ /* 0x000eb00000209400 */
[----:B0-----:R-:W0:Y:S08]  /*1060*/  MUFU.RCP R10, R10 ;  /* 0x0000000a000a7308 */ /* 0x001e300000001000 */
[----:B-1----:R-:W1:Y:S08]  /*1070*/  MUFU.RCP R12, R12 ;  /* 0x0000000c000c7308 */ /* 0x002e700000001000 */
[----:B--2---:R-:W2:Y:S01]  /*1080*/  MUFU.RCP R13, R13 ;  /* 0x0000000d000d7308 */ /* 0x004ea20000001000 */
[----:B0-----:R-:W-:-:S07]  /*1090*/  IADD3 R6, R10, 0xffffffe, RZ ;  /* 0x0ffffffe0a067810 */ /* 0x001fce0007ffe0ff */
[----:B------:R-:W0:Y:S01]  /*10a0*/  I2F.RP R24, R20 ;  /* 0x0000001400187306 */ /* 0x000e220000209400 */
[----:B-1----:R-:W-:-:S07]  /*10b0*/  IADD3 R8, R12, 0xffffffe, RZ ;  /* 0x0ffffffe0c087810 */ /* 0x002fce0007ffe0ff */
[----:B------:R1:W4:Y:S01]  /*10c0*/  F2I.FTZ.U32.TRUNC.NTZ R7, R6 ;  /* 0x0000000600077305 */ /* 0x000322000021f000 */
[----:B--2---:R-:W-:-:S07]  /*10d0*/  IADD3 R11, R13, 0xffffffe, RZ ;  /* 0x0ffffffe0d0b7810 */ /* 0x004fce0007ffe0ff */
[----:B------:R2:W5:Y:S01]  /*10e0*/  F2I.FTZ.U32.TRUNC.NTZ R9, R8 ;  /* 0x0000000800097305 */ /* 0x000562000021f000 */
[----:B-1----:R-:W-:-:S07]  /*10f0*/  IMAD.MOV.U32 R6, RZ, RZ, RZ ;  /* 0x000000ffff067224 */ /* 0x002fce00078e00ff */
[----:B0-----:R-:W0:Y:S01]  /*1100*/  MUFU.RCP R24, R24 ;  /* 0x0000001800187308 */ /* 0x001e220000001000 */
[----:B----4-:R-:W-:Y:S02]  /*1110*/  IMAD.MOV R12, RZ, RZ, -R7 ;  /* 0x000000ffff0c7224 */ /* 0x010fe400078e0a07 */
[----:B--2---:R-:W-:Y:S02]  /*1120*/  IMAD.MOV.U32 R8, RZ, RZ, RZ ;  /* 0x000000ffff087224 */ /* 0x004fe400078e00ff */
[----:B------:R-:W-:-:S03]  /*1130*/  IMAD R25, R12, R21, RZ ;  /* 0x000000150c197224 */ /* 0x000fc600078e02ff */
[----:B------:R-:W1:Y:S01]  /*1140*/  F2I.FTZ.U32.TRUNC.NTZ R11, R11 ;  /* 0x0000000b000b7305 */ /* 0x000e62000021f000 */
[----:B-----5:R-:W-:Y:S02]  /*1150*/  IMAD.MOV R27, RZ, RZ, -R9 ;  /* 0x000000ffff1b7224 */ /* 0x020fe400078e0a09 */
[----:B------:R-:W-:Y:S01]  /*1160*/  IMAD.HI.U32 R12, R7, R25, R6 ;  /* 0x00000019070c7227 */ /* 0x000fe200078e0006 */
[----:B---3--:R-:W-:-:S03]  /*1170*/  PRMT R6, R4, 0x9910, RZ ;  /* 0x0000991004067816 */ /* 0x008fc600000000ff */
[----:B------:R-:W-:Y:S01]  /*1180*/  IMAD R7, R27, R22, RZ ;  /* 0x000000161b077224 */ /* 0x000fe200078e02ff */
[----:B0-----:R-:W-:-:S03]  /*1190*/  IADD3 R10, R24, 0xffffffe, RZ ;  /* 0x0ffffffe180a7810 */ /* 0x001fc60007ffe0ff */
[----:B------:R-:W-:Y:S01]  /*11a0*/  IMAD.HI.U32 R7, R9, R7, R8 ;  /* 0x0000000709077227 */ /* 0x000fe200078e0008 */
[-C--:B------:R-:W-:Y:S01]  /*11b0*/  IABS R8, R15.reuse ;  /* 0x0000000f00087213 */ /* 0x080fe20000000000 */
[----:B------:R0:W2:Y:S01]  /*11c0*/  F2I.FTZ.U32.TRUNC.NTZ R13, R10 ;  /* 0x0000000a000d7305 */ /* 0x0000a2000021f000 */
[----:B------:R-:W-:Y:S01]  /*11d0*/  IABS R9, R6 ;  /* 0x0000000600097213 */ /* 0x000fe20000000000 */
[----:B-1----:R-:W-:Y:S01]  /*11e0*/  IMAD.MOV R24, RZ, RZ, -R11 ;  /* 0x000000ffff187224 */ /* 0x002fe200078e0a0b */
[----:B------:R-:W-:-:S03]  /*11f0*/  LOP3.LUT R6, R6, R15, RZ, 0x3c, !PT ;  /* 0x0000000f06067212 */ /* 0x000fc600078e3cff */
[----:B------:R-:W-:Y:S01]  /*1200*/  IMAD R25, R24, R23, RZ ;  /* 0x0000001718197224 */ /* 0x000fe200078e02ff */
[----:B------:R-:W-:Y:S01]  /*1210*/  ISETP.GE.AND P5, PT, R6, RZ, PT ;  /* 0x000000ff0600720c */ /* 0x000fe20003fa6270 */
[----:B------:R-:W-:Y:S01]  /*1220*/  IMAD.MOV R24, RZ, RZ, -R8 ;  /* 0x000000ffff187224 */ /* 0x000fe200078e0a08 */
[----:B------:R-:W-:Y:S01]  /*1230*/  PRMT R8, R4, 0xbb32, RZ ;  /* 0x0000bb3204087816 */ /* 0x000fe200000000ff */
[----:B------:R-:W-:-:S03]  /*1240*/  IMAD.HI.U32 R4, R12, R9, RZ ;  /* 0x000000090c047227 */ /* 0x000fc600078e00ff */
[----:B------:R-:W-:Y:S01]  /*1250*/  IABS R26, R8 ;  /* 0x00000008001a7213 */ /* 0x000fe20000000000 */
[----:B------:R-:W-:Y:S01]  /*1260*/  IMAD R24, R4, R24, R9 ;  /* 0x0000001804187224 */ /* 0x000fe200078e0209 */
[-C--:B------:R-:W-:Y:S01]  /*1270*/  IABS R9, R19.reuse ;  /* 0x0000001300097213 */ /* 0x080fe20000000000 */
[----:B0-----:R-:W-:Y:S01]  /*1280*/  IMAD.MOV.U32 R10, RZ, RZ, RZ ;  /* 0x000000ffff0a7224 */ /* 0x001fe200078e00ff */
[----:B------:R-:W-:Y:S01]  /*1290*/  LOP3.LUT R8, R8, R19, RZ, 0x3c, !PT ;  /* 0x0000001308087212 */ /* 0x000fe200078e3cff */
[----:B------:R-:W-:Y:S01]  /*12a0*/  IMAD.MOV.U32 R12, RZ, RZ, RZ ;  /* 0x000000ffff0c7224 */ /* 0x000fe200078e00ff */
[----:B------:R-:W-:Y:S01]  /*12b0*/  ISETP.GT.U32.AND P3, PT, R21, R24, PT ;  /* 0x000000181500720c */ /* 0x000fe20003f64070 */
[----:B------:R-:W-:-:S04]  /*12c0*/  IMAD.HI.U32 R10, R11, R25, R10 ;  /* 0x000000190b0a7227 */ /* 0x000fc800078e000a */
[----:B--2---:R-:W-:Y:S02]  /*12d0*/  IMAD.MOV R11, RZ, RZ, -R13 ;  /* 0x000000ffff0b7224 */ /* 0x004fe400078e0a0d */
[----:B------:R-:W-:-:S04]  /*12e0*/  IMAD.HI.U32 R7, R7, R26, RZ ;  /* 0x0000001a07077227 */ /* 0x000fc800078e00ff */
[----:B------:R-:W-:Y:S02]  /*12f0*/  IMAD R11, R11, R20, RZ ;  /* 0x000000140b0b7224 */ /* 0x000fe400078e02ff */
[----:B------:R-:W-:Y:S01]  /*1300*/  @!P3 IMAD.IADD R24, R24, 0x1, -R21 ;  /* 0x000000011818b824 */ /* 0x000fe200078e0a15 */
[----:B------:R-:W-:Y:S01]  /*1310*/  @!P3 IADD3 R4, R4, 0x1, RZ ;  /* 0x000000010404b810 */ /* 0x000fe20007ffe0ff */
[----:B------:R-:W-:-:S03]  /*1320*/  IMAD.HI.U32 R12, R13, R11, R12 ;  /* 0x0000000b0d0c7227 */ /* 0x000fc600078e000c */
[----:B------:R-:W-:Y:S01]  /*1330*/  ISETP.GE.U32.AND P2, PT, R24, R21, PT ;  /* 0x000000151800720c */ /* 0x000fe20003f46070 */
[----:B------:R-:W-:Y:S01]  /*1340*/  IMAD.MOV R11, RZ, RZ, -R9 ;  /* 0x000000ffff0b7224 */ /* 0x000fe200078e0a09 */
[C---:B------:R-:W-:Y:S02]  /*1350*/  PRMT R9, R5.reuse, 0x9910, RZ ;  /* 0x0000991005097816 */ /* 0x040fe400000000ff */
[----:B------:R-:W-:Y:S01]  /*1360*/  PRMT R5, R5, 0xbb32, RZ ;  /* 0x0000bb3205057816 */ /* 0x000fe200000000ff */
[----:B------:R-:W-:Y:S01]  /*1370*/  IMAD R11, R7, R11, R26 ;  /* 0x0000000b070b7224 */ /* 0x000fe200078e021a */
[----:B------:R-:W-:Y:S02]  /*1380*/  IABS R21, R18 ;  /* 0x0000001200157213 */ /* 0x000fe40000000000 */
[----:B------:R-:W-:Y:S02]  /*1390*/  IABS R25, R5 ;  /* 0x0000000500197213 */ /* 0x000fe40000000000 */
[----:B------:R-:W-:Y:S01]  /*13a0*/  IABS R13, R9 ;  /* 0x00000009000d7213 */ /* 0x000fe20000000000 */
[----:B------:R-:W-:Y:S01]  /*13b0*/  IMAD.MOV R24, RZ, RZ, -R21 ;  /* 0x000000ffff187224 */ /* 0x000fe200078e0a15 */
[----:B------:R-:W-:Y:S01]  /*13c0*/  IABS R26, R16 ;  /* 0x00000010001a7213 */ /* 0x000fe20000000000 */
[----:B------:R-:W-:Y:S01]  /*13d0*/  IMAD.MOV.U32 R21, RZ, RZ, R25 ;  /* 0x000000ffff157224 */ /* 0x000fe200078e0019 */
[----:B------:R-:W-:Y:S01]  /*13e0*/  ISETP.GT.U32.AND P6, PT, R22, R11, PT ;  /* 0x0000000b1600720c */ /* 0x000fe20003fc4070 */
[----:B------:R-:W-:Y:S01]  /*13f0*/  IMAD.HI.U32 R10, R10, R13, RZ ;  /* 0x0000000d0a0a7227 */ /* 0x000fe200078e00ff */
[----:B------:R-:W-:-:S02]  /*1400*/  @P2 IADD3 R4, R4, 0x1, RZ ;  /* 0x0000000104042810 */ /* 0x000fc40007ffe0ff */
[----:B------:R-:W-:Y:S01]  /*1410*/  LOP3.LUT R9, R9, R18, RZ, 0x3c, !PT ;  /* 0x0000001209097212 */ /* 0x000fe200078e3cff */
[----:B------:R-:W-:Y:S01]  /*1420*/  IMAD.MOV R25, RZ, RZ, -R26 ;  /* 0x000000ffff197224 */ /* 0x000fe200078e0a1a */
[----:B------:R-:W-:Y:S01]  /*1430*/  LOP3.LUT R5, R5, R16, RZ, 0x3c, !PT ;  /* 0x0000001005057212 */ /* 0x000fe200078e3cff */
[----:B------:R-:W-:-:S04]  /*1440*/  IMAD.HI.U32 R12, R12, R21, RZ ;  /* 0x000000150c0c7227 */ /* 0x000fc800078e00ff */
[----:B------:R-:W-:Y:S02]  /*1450*/  IMAD R24, R10, R24, R13 ;  /* 0x000000180a187224 */ /* 0x000fe400078e020d */
[----:B------:R-:W-:Y:S01]  /*1460*/  IMAD R21, R12, R25, R21 ;  /* 0x000000190c157224 */ /* 0x000fe200078e0215 */
[----:B------:R-:W-:Y:S01]  /*1470*/  @!P6 IADD3 R7, R7, 0x1, RZ ;  /* 0x000000010707e810 */ /* 0x000fe20007ffe0ff */
[----:B------:R-:W-:Y:S01]  /*1480*/  @!P6 IMAD.IADD R11, R11, 0x1, -R22 ;  /* 0x000000010b0be824 */ /* 0x000fe200078e0a16 */
[----:B------:R-:W-:Y:S01]  /*1490*/  ISETP.GT.U32.AND P0, PT, R23, R24, PT ;  /* 0x000000181700720c */ /* 0x000fe20003f04070 */
[----:B------:R-:W-:Y:S01]  /*14a0*/  @!P5 IMAD.MOV R4, RZ, RZ, -R4 ;  /* 0x000000ffff04d224 */ /* 0x000fe200078e0a04 */
[----:B------:R-:W-:Y:S02]  /*14b0*/  ISETP.GT.U32.AND P1, PT, R20, R21, PT ;  /* 0x000000151400720c */ /* 0x000fe40003f24070 */
[----:B------:R-:W-:Y:S02]  /*14c0*/  ISETP.GE.U32.AND P2, PT, R11, R22, PT ;  /* 0x000000160b00720c */ /* 0x000fe40003f46070 */
[----:B------:R-:W-:-:S02]  /*14d0*/  ISETP.GE.AND P5, PT, R8, RZ, PT ;  /* 0x000000ff0800720c */ /* 0x000fc40003fa6270 */
[----:B------:R-:W-:-:S05]  /*14e0*/  ISETP.GE.AND P6, PT, R9, RZ, PT ;  /* 0x000000ff0900720c */ /* 0x000fca0003fc6270 */
[----:B------:R-:W-:Y:S01]  /*14f0*/  @!P0 IMAD.IADD R24, R24, 0x1, -R23 ;  /* 0x0000000118188824 */ /* 0x000fe200078e0a17 */
[----:B------:R-:W-:Y:S01]  /*1500*/  @!P0 IADD3 R10, R10, 0x1, RZ ;  /* 0x000000010a0a8810 */ /* 0x000fe20007ffe0ff */
[----:B------:R-:W-:Y:S01]  /*1510*/  @!P1 IMAD.IADD R21, R21, 0x1, -R20 ;  /* 0x0000000115159824 */ /* 0x000fe200078e0a14 */
[----:B------:R-:W-:Y:S02]  /*1520*/  @!P1 IADD3 R12, R12, 0x1, RZ ;  /* 0x000000010c0c9810 */ /* 0x000fe40007ffe0ff */
[----:B------:R-:W-:Y:S02]  /*1530*/  ISETP.GE.U32.AND P3, PT, R24, R23, PT ;  /* 0x000000171800720c */ /* 0x000fe40003f66070 */
[----:B------:R-:W-:Y:S02]  /*1540*/  ISETP.GE.U32.AND P4, PT, R21, R20, PT ;  /* 0x000000141500720c */ /* 0x000fe40003f86070 */
[----:B------:R-:W-:Y:S02]  /*1550*/  @P2 IADD3 R7, R7, 0x1, RZ ;  /* 0x0000000107072810 */ /* 0x000fe40007ffe0ff */
[----:B------:R-:W-:-:S02]  /*1560*/  ISETP.NE.AND P0, PT, R15, RZ, PT ;  /* 0x000000ff0f00720c */ /* 0x000fc40003f05270 */
[----:B------:R-:W-:Y:S01]  /*1570*/  ISETP.GE.AND P2, PT, R5, RZ, PT ;  /* 0x000000ff0500720c */ /* 0x000fe20003f46270 */
[----:B------:R-:W-:Y:S01]  /*1580*/  @!P5 IMAD.MOV R7, RZ, RZ, -R7 ;  /* 0x000000ffff07d224 */ /* 0x000fe200078e0a07 */
[----:B------:R-:W-:-:S03]  /*1590*/  ISETP.NE.AND P1, PT, R18, RZ, PT ;  /* 0x000000ff1200720c */ /* 0x000fc60003f25270 */
[----:B------:R-:W-:Y:S02]  /*15a0*/  @P3 IADD3 R10, R10, 0x1, RZ ;  /* 0x000000010a0a3810 */ /* 0x000fe40007ffe0ff */
[----:B------:R-:W-:Y:S02]  /*15b0*/  @P4 IADD3 R12, R12, 0x1, RZ ;  /* 0x000000010c0c4810 */ /* 0x000fe40007ffe0ff */
[----:B------:R-:W-:Y:S01]  /*15c0*/  ISETP.NE.AND P3, PT, R19, RZ, PT ;  /* 0x000000ff1300720c */ /* 0x000fe20003f65270 */
[----:B------:R-:W-:Y:S01]  /*15d0*/  @!P6 IMAD.MOV R10, RZ, RZ, -R10 ;  /* 0x000000ffff0ae224 */ /* 0x000fe200078e0a0a */
[----:B------:R-:W-:Y:S02]  /*15e0*/  ISETP.NE.AND P4, PT, R16, RZ, PT ;  /* 0x000000ff1000720c */ /* 0x000fe40003f85270 */
[----:B------:R-:W-:Y:S01]  /*15f0*/  @!P0 LOP3.LUT R4, RZ, R15, RZ, 0x33, !PT ;  /* 0x0000000fff048212 */ /* 0x000fe200078e33ff */
[----:B------:R-:W-:Y:S01]  /*1600*/  @!P2 IMAD.MOV R12, RZ, RZ, -R12 ;  /* 0x000000ffff0ca224 */ /* 0x000fe200078e0a0c */
[----:B------:R-:W-:-:S02]  /*1610*/  IADD3 R17, P0, R17, c[0x0][0x0], RZ ;  /* 0x0000000011117a10 */ /* 0x000fc40007f1e0ff */
[----:B------:R-:W-:Y:S02]  /*1620*/  @!P1 LOP3.LUT R10, RZ, R18, RZ, 0x33, !PT ;  /* 0x00000012ff0a9212 */ /* 0x000fe400078e33ff */
[C---:B------:R-:W-:Y:S01]  /*1630*/  ISETP.LT.U32.AND P1, PT, R17.reuse, 0x4000, PT ;  /* 0x000040001100780c */ /* 0x040fe20003f21070 */
[----:B------:R-:W-:Y:S02]  /*1640*/  IMAD.SHL.U32 R6, R17, 0x4, RZ ;  /* 0x0000000411067824 */ /* 0x000fe400078e00ff */
[----:B------:R-:W-:Y:S01]  /*1650*/  @!P3 LOP3.LUT R7, RZ, R19, RZ, 0x33, !PT ;  /* 0x00000013ff07b212 */ /* 0x000fe200078e33ff */
[----:B------:R-:W-:Y:S01]  /*1660*/  IMAD.X R0, RZ, RZ, R0, P0 ;  /* 0x000000ffff007224 */ /* 0x000fe200000e0600 */
[----:B------:R-:W-:Y:S02]  /*1670*/  @!P4 LOP3.LUT R12, RZ, R16, RZ, 0x33, !PT ;  /* 0x00000010ff0cc212 */ /* 0x000fe400078e33ff */
[----:B------:R-:W-:Y:S02]  /*1680*/  PRMT R4, R4, 0x5410, R7 ;  /* 0x0000541004047816 */ /* 0x000fe40000000007 */
[----:B------:R-:W-:-:S02]  /*1690*/  PRMT R5, R10, 0x5410, R12 ;  /* 0x000054100a057816 */ /* 0x000fc4000000000c */
[----:B------:R-:W-:Y:S02]  /*16a0*/  ISETP.GE.U32.AND P0, PT, R6, UR14, PT ;  /* 0x0000000e06007c0c */ /* 0x000fe4000bf06070 */
[----:B------:R-:W-:Y:S01]  /*16b0*/  SHF.L.U64.HI R6, R17, 0x2, R0 ;  /* 0x0000000211067819 */ /* 0x000fe20000010200 */
[----:B------:R0:W-:Y:S01]  /*16c0*/  STG.E.64 [R2.64], R4 ;  /* 0x0000000402007986 */ /* 0x0001e2000c101b0c */
[----:B------:R-:W-:Y:S02]  /*16d0*/  ISETP.LT.U32.AND.EX P1, PT, R0, RZ, PT, P1 ;  /* 0x000000ff0000720c */ /* 0x000fe40003f21110 */
[----:B------:R-:W-:-:S13]  /*16e0*/  ISETP.GE.AND.EX P0, PT, R6, UR5, PT, P0 ;  /* 0x0000000506007c0c */ /* 0x000fda000bf06300 */
[----:B0-----:R-:W-:Y:S05]  /*16f0*/  @!P0 BRA P1, `(.L_x_7432) ;  /* 0xfffff79000008947 */ /* 0x001fea000083ffff */
[----:B------:R-:W-:Y:S05]  /*1700*/  EXIT ;  /* 0x000000000000794d */ /* 0x000fea0003800000 */
.L_x_7433:
        /* <DEDUP_REMOVED lines=15> */
.L_x_8111:


//--------------------- .text._ZN2at6native55_GLOBAL__N__de093ff9_22_ForeachBinaryOpList_cu_a911ec4325multi_tensor_apply_kernelINS1_18TensorListMetadataILi2EEENS1_24BinaryOpListAlphaFunctorIlLi2ELi2ELi0EEEJSt7dividesIlElEEEvT_T0_DpT1_ --------------------------
	.section	.text._ZN2at6native55_GLOBAL__N__de093ff9_22_ForeachBinaryOpList_cu_a911ec4325multi_tensor_apply_kernelINS1_18TensorListMetadataILi2EEENS1_24BinaryOpListAlphaFunctorIlLi2ELi2ELi0EEEJSt7dividesIlElEEEvT_T0_DpT1_,"ax",@progbits
	.sectioninfo	@"SHI_REGISTERS=40"
	.align	128
.text._ZN2at6native55_GLOBAL__N__de093ff9_22_ForeachBinaryOpList_cu_a911ec4325multi_tensor_apply_kernelINS1_18TensorListMetadataILi2EEENS1_24BinaryOpListAlphaFunctorIlLi2ELi2ELi0EEEJSt7dividesIlElEEEvT_T0_DpT1_:
        .type           _ZN2at6native55_GLOBAL__N__de093ff9_22_ForeachBinaryOpList_cu_a911ec4325multi_tensor_apply_kernelINS1_18TensorListMetadataILi2EEENS1_24BinaryOpListAlphaFunctorIlLi2ELi2ELi0EEEJSt7dividesIlElEEEvT_T0_DpT1_,@function
        .size           _ZN2at6native55_GLOBAL__N__de093ff9_22_ForeachBinaryOpList_cu_a911ec4325multi_tensor_apply_kernelINS1_18TensorListMetadataILi2EEENS1_24BinaryOpListAlphaFunctorIlLi2ELi2ELi0EEEJSt7dividesIlElEEEvT_T0_DpT1_,(.L_x_8112 - _ZN2at6native55_GLOBAL__N__de093ff9_22_ForeachBinaryOpList_cu_a911ec4325multi_tensor_apply_kernelINS1_18TensorListMetadataILi2EEENS1_24BinaryOpListAlphaFunctorIlLi2ELi2ELi0EEEJSt7dividesIlElEEEvT_T0_DpT1_)
        .other          _ZN2at6native55_GLOBAL__N__de093ff9_22_ForeachBinaryOpList_cu_a911ec4325multi_tensor_apply_kernelINS1_18TensorListMetadataILi2EEENS1_24BinaryOpListAlphaFunctorIlLi2ELi2ELi0EEEJSt7dividesIlElEEEvT_T0_DpT1_,@"STO_CUDA_ENTRY STV_DEFAULT"
_ZN2at6native55_GLOBAL__N__de093ff9_22_ForeachBinaryOpList_cu_a911ec4325multi_tensor_apply_kernelINS1_18TensorListMetadataILi2EEENS1_24BinaryOpListAlphaFunctorIlLi2ELi2ELi0EEEJSt7dividesIlElEEEvT_T0_DpT1_:
        /* <DEDUP_REMOVED lines=26> */
[----:B------:R-:W-:Y:S01]  /*01a0*/  IMAD.MOV.U32 R37, RZ, RZ, c[0x0][0x0] ;  /* 0x00000000ff257624 */ /* 0x000fe200078e00ff */
[----:B------:R-:W-:Y:S02]  /*01b0*/  UMOV UR4, URZ ;  /* 0x0000003f00047c82 */ /* 0x000fe40008000000 */
[----:B------:R-:W-:Y:S02]  /*01c0*/  UMOV UR5, URZ ;  /* 0x0000003f00057c82 */ /* 0x000fe40008000000 */
.L_x_7447:
[----:B0-----:R-:W0:Y:S01]  /*01d0*/  S2R R0, SR_TID.X ;  /* 0x0000000000007919 */ /* 0x001e220000002100 */
[----:B------:R-:W-:Y:S01]  /*01e0*/  CS2R R4, SRZ ;  /* 0x0000000000047805 */ /* 0x000fe2000001ff00 */
[----:B0-----:R-:W-:-:S04]  /*01f0*/  IADD3 R0, P1, R0, UR4, RZ ;  /* 0x0000000400007c10 */ /* 0x001fc8000ff3e0ff */
[C---:B------:R-:W-:Y:S01]  /*0200*/  ISETP.GE.U32.AND P0, PT, R0.reuse, 0x10000, PT ;  /* 0x000100000000780c */ /* 0x040fe20003f06070 */
[----:B------:R-:W-:Y:S01]  /*0210*/  IMAD.X R18, RZ, RZ, UR5, P1 ;  /* 0x00000005ff127e24 */ /* 0x000fe200088e06ff */
[C---:B------:R-:W-:Y:S02]  /*0220*/  ISETP.LT.U32.AND P1, PT, R0.reuse, UR14, PT ;  /* 0x0000000e00007c0c */ /* 0x040fe4000bf21070 */
[----:B------:R-:W-:Y:S02]  /*0230*/  IADD3 R19, P2, R0, c[0x0][0x0], RZ ;  /* 0x0000000000137a10 */ /* 0x000fe40007f5e0ff */
[C---:B------:R-:W-:Y:S02]  /*0240*/  ISETP.GE.U32.AND.EX P0, PT, R18.reuse, RZ, PT, P0 ;  /* 0x000000ff1200720c */ /* 0x040fe40003f06100 */
[----:B------:R-:W-:Y:S01]  /*0250*/  LEA R21, P3, R37, R0, 0x1 ;  /* 0x0000000025157211 */ /* 0x000fe200078608ff */
[----:B------:R-:W-:Y:S01]  /*0260*/  IMAD.X R20, RZ, RZ, R18, P2 ;  /* 0x000000ffff147224 */ /* 0x000fe200010e0612 */
[----:B------:R-:W-:-:S02]  /*0270*/  ISETP.LT.AND.EX P0, PT, R18, UR10, !P0, P1 ;  /* 0x0000000a12007c0c */ /* 0x000fc4000c701310 */
[C---:B------:R-:W-:Y:S01]  /*0280*/  ISETP.GE.U32.AND P1, PT, R19.reuse, 0x10000, PT ;  /* 0x000100001300780c */ /* 0x040fe20003f26070 */
[----:B------:R-:W-:Y:S01]  /*0290*/  CS2R R2, SRZ ;  /* 0x0000000000027805 */ /* 0x000fe2000001ff00 */
[----:B------:R-:W-:Y:S02]  /*02a0*/  ISETP.LT.U32.AND P2, PT, R19, UR14, PT ;  /* 0x0000000e13007c0c */ /* 0x000fe4000bf41070 */
[C---:B------:R-:W-:Y:S01]  /*02b0*/  ISETP.GE.U32.AND.EX P1, PT, R20.reuse, RZ, PT, P1 ;  /* 0x000000ff1400720c */ /* 0x040fe20003f26110 */
[----:B------:R-:W-:Y:S02]  /*02c0*/  IMAD R11, R37, 0x3, RZ ;  /* 0x00000003250b7824 */ /* 0x000fe400078e02ff */
[----:B------:R-:W-:Y:S01]  /*02d0*/  IMAD.X R29, RZ, RZ, R18, P3 ;  /* 0x000000ffff1d7224 */ /* 0x000fe200018e0612 */
[----:B------:R-:W-:Y:S02]  /*02e0*/  ISETP.LT.AND.EX P1, PT, R20, UR10, !P1, P2 ;  /* 0x0000000a14007c0c */ /* 0x000fe4000cf21320 */
[----:B------:R-:W-:-:S02]  /*02f0*/  ISETP.GE.U32.AND P2, PT, R21, 0x10000, PT ;  /* 0x000100001500780c */ /* 0x000fc40003f46070 */
[----:B------:R-:W-:-:S04]  /*0300*/  @P0 LEA R6, P4, R0, UR6, 0x3 ;  /* 0x0000000600060c11 */ /* 0x000fc8000f8818ff */
[C-C-:B------:R-:W-:Y:S02]  /*0310*/  @P0 LEA.HI.X R7, R0.reuse, UR7, R18.reuse, 0x3, P4 ;  /* 0x0000000700070c11 */ /* 0x140fe4000a0f1c12 */
[C---:B------:R-:W-:Y:S02]  /*0320*/  @P0 LEA R8, P4, R0.reuse, UR8, 0x3 ;  /* 0x0000000800080c11 */ /* 0x040fe4000f8818ff */
[----:B------:R-:W-:Y:S01]  /*0330*/  ISETP.LT.U32.AND P3, PT, R21, UR14, PT ;  /* 0x0000000e15007c0c */ /* 0x000fe2000bf61070 */
[----:B------:R0:W2:Y:S01]  /*0340*/  @P0 LDG.E.64 R4, [R6.64] ;  /* 0x0000000c06040981 */ /* 0x0000a2000c1e1b00 */
[--C-:B------:R-:W-:Y:S02]  /*0350*/  @P0 LEA.HI.X R9, R0, UR9, R18.reuse, 0x3, P4 ;  /* 0x0000000900090c11 */ /* 0x100fe4000a0f1c12 */
[----:B------:R-:W-:Y:S02]  /*0360*/  IADD3 R30, P4, R11, R0, RZ ;  /* 0x000000000b1e7210 */ /* 0x000fe40007f9e0ff */
[----:B------:R-:W-:Y:S01]  /*0370*/  ISETP.GE.U32.AND.EX P2, PT, R29, RZ, PT, P2 ;  /* 0x000000ff1d00720c */ /* 0x000fe20003f46120 */
[----:B------:R1:W3:Y:S01]  /*0380*/  @P0 LDG.E.64 R2, [R8.64] ;  /* 0x0000000c08020981 */ /* 0x0002e2000c1e1b00 */
[----:B------:R-:W-:Y:S01]  /*0390*/  @P1 LEA R16, P5, R19, UR6, 0x3 ;  /* 0x0000000613101c11 */ /* 0x000fe2000f8a18ff */
[----:B------:R-:W-:Y:S01]  /*03a0*/  IMAD.X R31, RZ, RZ, R18, P4 ;  /* 0x000000ffff1f7224 */ /* 0x000fe200020e0612 */
[----:B------:R-:W-:-:S02]  /*03b0*/  ISETP.LT.AND.EX P2, PT, R29, UR10, !P2, P3 ;  /* 0x0000000a1d007c0c */ /* 0x000fc4000d741330 */
[C---:B------:R-:W-:Y:S02]  /*03c0*/  ISETP.GE.U32.AND P3, PT, R30.reuse, 0x10000, PT ;  /* 0x000100001e00780c */ /* 0x040fe40003f66070 */
[----:B------:R-:W-:Y:S02]  /*03d0*/  ISETP.LT.U32.AND P4, PT, R30, UR14, PT ;  /* 0x0000000e1e007c0c */ /* 0x000fe4000bf81070 */
[----:B------:R-:W-:Y:S02]  /*03e0*/  ISETP.GE.U32.AND.EX P3, PT, R31, RZ, PT, P3 ;  /* 0x000000ff1f00720c */ /* 0x000fe40003f66130 */
[----:B------:R-:W-:Y:S02]  /*03f0*/  @P1 LEA.HI.X R17, R19, UR7, R20, 0x3, P5 ;  /* 0x0000000713111c11 */ /* 0x000fe4000a8f1c14 */
        /* <DEDUP_REMOVED lines=32> */
[----:B------:R-:W-:Y:S02]  /*0600*/  MOV R2, 0x620 ;  /* 0x0000062000027802 */ /* 0x000fe40000000f00 */
[----:B-----5:R-:W-:Y:S05]  /*0610*/  CALL.REL.NOINC `($__internal_12_$__cuda_sm20_div_s64) ;  /* 0x000014b000007944 */ /* 0x020fea0003c00000 */
[----:B------:R-:W-:Y:S02]  /*0620*/  IMAD.MOV.U32 R32, RZ, RZ, R3 ;  /* 0x000000ffff207224 */ /* 0x000fe400078e0003 */
[----:B------:R-:W-:Y:S01]  /*0630*/  IMAD.MOV.U32 R33, RZ, RZ, R4 ;  /* 0x000000ffff217224 */ /* 0x000fe200078e0004 */
[----:B------:R-:W-:Y:S05]  /*0640*/  BRA `(.L_x_7437) ;  /* 0x0000013000007947 */ /* 0x000fea0003800000 */
.L_x_7436:
[----:B0-----:R-:W0:Y:S01]  /*0650*/  I2F.U32.RP R3, R2 ;  /* 0x0000000200037306 */ /* 0x001e220000209000 */
[----:B------:R-:W-:Y:S01]  /*0660*/  ISETP.NE.U32.AND P6, PT, R2, RZ, PT ;  /* 0x000000ff0200720c */ /* 0x000fe20003fc5070 */
[----:B------:R-:W-:-:S06]  /*0670*/  IMAD.MOV.U32 R33, RZ, RZ, RZ ;  /* 0x000000ffff217224 */ /* 0x000fcc00078e00ff */
[----:B0-----:R-:W0:Y:S02]  /*0680*/  MUFU.RCP R3, R3 ;  /* 0x0000000300037308 */ /* 0x001e240000001000 */
[----:B0-----:R-:W-:-:S06]  /*0690*/  IADD3 R22, R3, 0xffffffe, RZ ;  /* 0x0ffffffe03167810 */ /* 0x001fcc0007ffe0ff */
[----:B------:R0:W1:Y:S02]  /*06a0*/  F2I.FTZ.U32.TRUNC.NTZ R23, R22 ;  /* 0x0000001600177305 */ /* 0x000064000021f000 */
[----:B0-----:R-:W-:Y:S01]  /*06b0*/  HFMA2.MMA R22, -RZ, RZ, 0, 0 ;  /* 0x00000000ff167435 */ /* 0x001fe200000001ff */
[----:B-1----:R-:W-:-:S04]  /*06c0*/  IMAD.MOV R5, RZ, RZ, -R23 ;  /* 0x000000ffff057224 */ /* 0x002fc800078e0a17 */
[----:B------:R-:W-:-:S05]  /*06d0*/  IMAD R5, R5, R2, RZ ;  /* 0x0000000205057224 */ /* 0x000fca00078e02ff */
        /* <DEDUP_REMOVED lines=10> */
.L_x_7437:
[----:B------:R-:W-:Y:S05]  /*0780*/  BSYNC B0 ;  /* 0x0000000000007941 */ /* 0x000fea0003800000 */
.L_x_7435:
        /* <DEDUP_REMOVED lines=12> */
[----:B------:R-:W-:Y:S05]  /*0850*/  CALL.REL.NOINC `($__internal_12_$__cuda_sm20_div_s64) ;  /* 0x0000127000007944 */ /* 0x000fea0003c00000 */
[----:B------:R-:W-:Y:S02]  /*0860*/  IMAD.MOV.U32 R8, RZ, RZ, R3 ;  /* 0x000000ffff087224 */ /* 0x000fe400078e0003 */
[----:B------:R-:W-:Y:S01]  /*0870*/  IMAD.MOV.U32 R9, RZ, RZ, R4 ;  /* 0x000000ffff097224 */ /* 0x000fe200078e0004 */
[----:B------:R-:W-:Y:S05]  /*0880*/  BRA `(.L_x_7440) ;  /* 0x0000013000007947 */ /* 0x000fea0003800000 */
.L_x_7439:
[----:B------:R-:W0:Y:S01]  /*0890*/  I2F.U32.RP R3, R2 ;  /* 0x0000000200037306 */ /* 0x000e220000209000 */
[----:B------:R-:W-:Y:S01]  /*08a0*/  ISETP.NE.U32.AND P6, PT, R2, RZ, PT ;  /* 0x000000ff0200720c */ /* 0x000fe20003fc5070 */
[----:B------:R-:W-:-:S06]  /*08b0*/  IMAD.MOV.U32 R9, RZ, RZ, RZ ;  /* 0x000000ffff097224 */ /* 0x000fcc00078e00ff */
[----:B0-----:R-:W0:Y:S02]  /*08c0*/  MUFU.RCP R3, R3 ;  /* 0x0000000300037308 */ /* 0x001e240000001000 */
[----:B0-----:R-:W-:-:S06]  /*08d0*/  IADD3 R4, R3, 0xffffffe, RZ ;  /* 0x0ffffffe03047810 */ /* 0x001fcc0007ffe0ff */
[----:B------:R0:W1:Y:S02]  /*08e0*/  F2I.FTZ.U32.TRUNC.NTZ R5, R4 ;  /* 0x0000000400057305 */ /* 0x000064000021f000 */
[----:B0-----:R-:W-:Y:S01]  /*08f0*/  MOV R4, RZ ;  /* 0x000000ff00047202 */ /* 0x001fe20000000f00 */
        /* <DEDUP_REMOVED lines=12> */
.L_x_7440:
[----:B------:R-:W-:Y:S05]  /*09c0*/  BSYNC B0 ;  /* 0x0000000000007941 */ /* 0x000fea0003800000 */
.L_x_7438:
        /* <DEDUP_REMOVED lines=16> */
.L_x_7442:
[----:B------:R-:W0:Y:S01]  /*0ad0*/  I2F.U32.RP R3, R2 ;  /* 0x0000000200037306 */ /* 0x000e220000209000 */
[----:B------:R-:W-:-:S07]  /*0ae0*/  ISETP.NE.U32.AND P6, PT, R2, RZ, PT ;  /* 0x000000ff0200720c */ /* 0x000fce0003fc5070 */
[----:B0-----:R-:W0:Y:S02]  /*0af0*/  MUFU.RCP R3, R3 ;  /* 0x0000000300037308 */ /* 0x001e240000001000 */
[----:B0-----:R-:W-:-:S06]  /*0b00*/  IADD3 R4, R3, 0xffffffe, RZ ;  /* 0x0ffffffe03047810 */ /* 0x001fcc0007ffe0ff */
[----:B------:R0:W1:Y:S02]  /*0b10*/  F2I.FTZ.U32.TRUNC.NTZ R5, R4 ;  /* 0x0000000400057305 */ /* 0x000064000021f000 */
[----:B0-----:R-:W-:Y:S01]  /*0b20*/  HFMA2.MMA R4, -RZ, RZ, 0, 0 ;  /* 0x00000000ff047435 */ /* 0x001fe200000001ff */
[----:B-1----:R-:W-:-:S04]  /*0b30*/  IMAD.MOV R7, RZ, RZ, -R5 ;  /* 0x000000ffff077224 */ /* 0x002fc800078e0a05 */
[----:B------:R-:W-:-:S05]  /*0b40*/  IMAD R7, R7, R2, RZ ;  /* 0x0000000207077224 */ /* 0x000fca00078e02ff */
        /* <DEDUP_REMOVED lines=11> */
.L_x_7443:
[----:B------:R-:W-:Y:S05]  /*0c00*/  BSYNC B0 ;  /* 0x0000000000007941 */ /* 0x000fea0003800000 */
.L_x_7441:
        /* <DEDUP_REMOVED lines=16> */
.L_x_7445:
[----:B------:R-:W0:Y:S01]  /*0d10*/  I2F.U32.RP R3, R2 ;  /* 0x0000000200037306 */ /* 0x000e220000209000 */
[----:B------:R-:W-:-:S07]  /*0d20*/  ISETP.NE.U32.AND P6, PT, R2, RZ, PT ;  /* 0x000000ff0200720c */ /* 0x000fce0003fc5070 */
[----:B0-----:R-:W0:Y:S02]  /*0d30*/  MUFU.RCP R3, R3 ;  /* 0x0000000300037308 */ /* 0x001e240000001000 */
[----:B0-----:R-:W-:Y:S01]  /*0d40*/  IADD3 R4, R3, 0xffffffe, RZ ;  /* 0x0ffffffe03047810 */ /* 0x001fe20007ffe0ff */
[----:B------:R-:W-:-:S05]  /*0d50*/  IMAD.MOV.U32 R3, RZ, RZ, RZ ;  /* 0x000000ffff037224 */ /* 0x000fca00078e00ff */
        /* <DEDUP_REMOVED lines=15> */
.L_x_7446:
[----:B------:R-:W-:Y:S05]  /*0e50*/  BSYNC B0 ;  /* 0x0000000000007941 */ /* 0x000fea0003800000 */
.L_x_7444:
[C---:B------:R-:W-:Y:S01]  /*0e60*/  @P0 LEA R4, P6, R0.reuse, UR6, 0x3 ;  /* 0x0000000600040c11 */ /* 0x040fe2000f8c18ff */
[----:B------:R-:W-:Y:S01]  /*0e70*/  ULDC UR11, c[0x0][0x0] ;  /* 0x00000000000b7ab9 */ /* 0x000fe20000000800 */
[----:B------:R-:W-:Y:S01]  /*0e80*/  @P1 LEA R10, P5, R19, UR6, 0x3 ;  /* 0x00000006130a1c11 */ /* 0x000fe2000f8a18ff */
[----:B------:R-:W-:Y:S01]  /*0e90*/  UIMAD.WIDE.U32 UR4, UR11, 0x4, UR4 ;  /* 0x000000040b0478a5 */ /* 0x000fe2000f8e0004 */
[----:B------:R-:W-:Y:S02]  /*0ea0*/  @P2 LEA R12, P4, R21, UR6, 0x3 ;  /* 0x00000006150c2c11 */ /* 0x000fe4000f8818ff */
[----:B------:R-:W-:Y:S01]  /*0eb0*/  @P0 LEA.HI.X R5, R0, UR7, R18, 0x3, P6 ;  /* 0x0000000700050c11 */ /* 0x000fe2000b0f1c12 */
[----:B------:R-:W-:Y:S01]  /*0ec0*/  UISETP.LT.U32.AND UP1, UPT, UR4, UR14, UPT ;  /* 0x0000000e0400728c */ /* 0x000fe2000bf21070 */
[C---:B------:R-:W-:Y:S01]  /*0ed0*/  @P3 LEA R14, P6, R30.reuse, UR6, 0x3 ;  /* 0x000000061e0e3c11 */ /* 0x040fe2000f8c18ff */
        /* <DEDUP_REMOVED lines=16> */
.L_x_7434:
[----:B------:R-:W0:Y:S02]  /*0fe0*/  S2R R0, SR_TID.X ;  /* 0x0000000000007919 */ /* 0x000e240000002100 */
[----:B0-----:R-:W-:-:S05]  /*0ff0*/  IMAD.WIDE.U32 R2, R0, 0x4, RZ ;  /* 0x0000000400027825 */ /* 0x001fca00078e00ff */
[----:B------:R-:W-:-:S04]  /*1000*/  ISETP.GE.U32.AND P0, PT, R2, UR14, PT ;  /* 0x0000000e02007c0c */ /* 0x000fc8000bf06070 */
[----:B------:R-:W-:-:S04]  /*1010*/  ISETP.GE.AND.EX P0, PT, R3, UR10, PT, P0 ;  /* 0x0000000a03007c0c */ /* 0x000fc8000bf06300 */
[----:B------:R-:W-:-:S13]  /*1020*/  ISETP.GT.U32.OR P0, PT, R0, 0x3fff, P0 ;  /* 0x00003fff0000780c */ /* 0x000fda0000704470 */
[----:B------:R-:W-:Y:S05]  /*1030*/  @P0 EXIT ;  /* 0x000000000000094d */ /* 0x000fea0003800000 */
[----:B------:R-:W-:-:S04]  /*1040*/  IMAD.MOV.U32 R29, RZ, RZ, RZ ;  /* 0x000000ffff1d7224 */ /* 0x000fc800078e00ff */
.L_x_7460:
        /* <DEDUP_REMOVED lines=19> */
[----:B------:R-:W-:Y:S01]  /*1180*/  MOV R4, R8 ;  /* 0x0000000800047202 */ /* 0x000fe20000000f00 */
[----:B------:R-:W-:Y:S01]  /*1190*/  IMAD.MOV.U32 R5, RZ, RZ, R9 ;  /* 0x000000ffff057224 */ /* 0x000fe200078e0009 */
[----:B------:R-:W-:Y:S02]  /*11a0*/  MOV R2, 0x11c0 ;  /* 0x000011c000027802 */ /* 0x000fe40000000f00 */
[----:B-----5:R-:W-:Y:S05]  /*11b0*/  CALL.REL.NOINC `($__internal_12_$__cuda_sm20_div_s64) ;  /* 0x0000091000007944 */ /* 0x020fea0003c00000 */
[----:B------:R-:W-:Y:S02]  /*11c0*/  IMAD.MOV.U32 R8, RZ, RZ, R3 ;  /* 0x000000ffff087224 */ /* 0x000fe400078e0003 */
[----:B------:R-:W-:Y:S01]  /*11d0*/  IMAD.MOV.U32 R9, RZ, RZ, R4 ;  /* 0x000000ffff097224 */ /* 0x000fe200078e0004 */
[----:B------:R-:W-:Y:S05]  /*11e0*/  BRA `(.L_x_7450) ;  /* 0x0000014000007947 */ /* 0x000fea0003800000 */
.L_x_7449:
        /* <DEDUP_REMOVED lines=20> */
.L_x_7450:
[----:B------:R-:W-:Y:S05]  /*1330*/  BSYNC B0 ;  /* 0x0000000000007941 */ /* 0x000fea0003800000 */
.L_x_7448:
        /* <DEDUP_REMOVED lines=8> */
[----:B------:R-:W-:Y:S01]  /*13c0*/  MOV R3, R2 ;  /* 0x0000000200037202 */ /* 0x000fe20000000f00 */
[----:B------:R-:W-:Y:S01]  /*13d0*/  IMAD.MOV.U32 R4, RZ, RZ, R10 ;  /* 0x000000ffff047224 */ /* 0x000fe200078e000a */
[----:B------:R-:W-:Y:S01]  /*13e0*/  MOV R2, 0x1410 ;  /* 0x0000141000027802 */ /* 0x000fe20000000f00 */
[----:B------:R-:W-:Y:S02]  /*13f0*/  IMAD.MOV.U32 R5, RZ, RZ, R11 ;  /* 0x000000ffff057224 */ /* 0x000fe400078e000b */
[----:B-----5:R-:W-:Y:S05]  /*1400*/  CALL.REL.NOINC `($__internal_12_$__cuda_sm20_div_s64) ;  /* 0x000006c000007944 */ /* 0x020fea0003c00000 */
[----:B------:R-:W-:Y:S02]  /*1410*/  IMAD.MOV.U32 R10, RZ, RZ, R3 ;  /* 0x000000ffff0a7224 */ /* 0x000fe400078e0003 */
[----:B------:R-:W-:Y:S01]  /*1420*/  IMAD.MOV.U32 R11, RZ, RZ, R4 ;  /* 0x000000ffff0b7224 */ /* 0x000fe200078e0004 */
[----:B------:R-:W-:Y:S05]  /*1430*/  BRA `(.L_x_7453) ;  /* 0x0000014000007947 */ /* 0x000fea0003800000 */
.L_x_7452:
        /* <DEDUP_REMOVED lines=20> */
.L_x_7453:
[----:B------:R-:W-:Y:S05]  /*1580*/  BSYNC B0 ;  /* 0x0000000000007941 */ /* 0x000fea0003800000 */
.L_x_7451:
[----:B-----5:R-:W-:Y:S01]  /*1590*/  IMAD R5, R13, c[0x0][0xdb0], RZ ;  /* 0x00036c000d057a24 */ /* 0x020fe200078e02ff */
[----:B------:R-:W-:Y:S01]  /*15a0*/  BSSY B0, `(.L_x_7454) ;  /* 0x0000022000007945 */ /* 0x000fe20003800000 */
[----:B------:R-:W-:-:S04]  /*15b0*/  IMAD.WIDE.U32 R2, R12, c[0x0][0xdb0], RZ ;  /* 0x00036c000c027a25 */ /* 0x000fc800078e00ff */
[----:B------:R-:W-:-:S05]  /*15c0*/  IMAD R5, R12, c[0x0][0xdb4], R5 ;  /* 0x00036d000c057a24 */ /* 0x000fca00078e0205 */
[----:B------:R-:W-:-:S04]  /*15d0*/  IADD3 R28, R3, R5, RZ ;  /* 0x00000005031c7210 */ /* 0x000fc80007ffe0ff */
        /* <DEDUP_REMOVED lines=11> */
.L_x_7455:
[----:B------:R-:W0:Y:S01]  /*1690*/  I2F.U32.RP R3, R2 ;  /* 0x0000000200037306 */ /* 0x000e220000209000 */
[----:B------:R-:W-:Y:S01]  /*16a0*/  ISETP.NE.U32.AND P2, PT, R2, RZ, PT ;  /* 0x000000ff0200720c */ /* 0x000fe20003f45070 */
[----:B------:R-:W-:-:S06]  /*16b0*/  IMAD.MOV.U32 R13, RZ, RZ, RZ ;  /* 0x000000ffff0d7224 */ /* 0x000fcc00078e00ff */
        /* <DEDUP_REMOVED lines=16> */
.L_x_7456:
[----:B------:R-:W-:Y:S05]  /*17c0*/  BSYNC B0 ;  /* 0x0000000000007941 */ /* 0x000fea0003800000 */
.L_x_7454:
[----:B------:R-:W-:Y:S01]  /*17d0*/  IMAD R5, R15, c[0x0][0xdb0], RZ ;  /* 0x00036c000f057a24 */ /* 0x000fe200078e02ff */
        /* <DEDUP_REMOVED lines=15> */
.L_x_7458:
        /* <DEDUP_REMOVED lines=19> */
.L_x_7459:
[----:B------:R-:W-:Y:S05]  /*1a00*/  BSYNC B0 ;  /* 0x0000000000007941 */ /* 0x000fea0003800000 */
.L_x_7457:
[----:B------:R-:W-:Y:S01]  /*1a10*/  IADD3 R0, P0, R0, c[0x0][0x0], RZ ;  /* 0x0000000000007a10 */ /* 0x000fe20007f1e0ff */
[----:B------:R0:W-:Y:S03]  /*1a20*/  STG.E.128 [R20.64], R8 ;  /* 0x0000000814007986 */ /* 0x0001e6000c101d0c */
[C---:B------:R-:W-:Y:S01]  /*1a30*/  SHF.L.U32 R2, R0.reuse, 0x2, RZ ;  /* 0x0000000200027819 */ /* 0x040fe200000006ff */
[----:B------:R-:W-:Y:S01]  /*1a40*/  IMAD.X R29, RZ, RZ, R29, P0 ;  /* 0x000000ffff1d7224 */ /* 0x000fe200000e061d */
[----:B------:R0:W-:Y:S01]  /*1a50*/  STG.E.128 [R20.64+0x10], R12 ;  /* 0x0000100c14007986 */ /* 0x0001e2000c101d0c */
[----:B------:R-:W-:Y:S02]  /*1a60*/  ISETP.LT.U32.AND P1, PT, R0, 0x4000, PT ;  /* 0x000040000000780c */ /* 0x000fe40003f21070 */
[----:B------:R-:W-:-:S02]  /*1a70*/  ISETP.GE.U32.AND P0, PT, R2, UR14, PT ;  /* 0x0000000e02007c0c */ /* 0x000fc4000bf06070 */
[----:B------:R-:W-:Y:S02]  /*1a80*/  SHF.L.U64.HI R2, R0, 0x2, R29 ;  /* 0x0000000200027819 */ /* 0x000fe4000001021d */
[----:B------:R-:W-:Y:S02]  /*1a90*/  ISETP.LT.U32.AND.EX P1, PT, R29, RZ, PT, P1 ;  /* 0x000000ff1d00720c */ /* 0x000fe40003f21110 */
[----:B------:R-:W-:-:S13]  /*1aa0*/  ISETP.GE.AND.EX P0, PT, R2, UR10, PT, P0 ;  /* 0x0000000a02007c0c */ /* 0x000fda000bf06300 */
[----:B0-----:R-:W-:Y:S05]  /*1ab0*/  @!P0 BRA P1, `(.L_x_7460) ;  /* 0xfffff59000008947 */ /* 0x001fea000083ffff */
[----:B------:R-:W-:Y:S05]  /*1ac0*/  EXIT ;  /* 0x000000000000794d */ /* 0x000fea0003800000 */
        .weak           $__internal_12_$__cuda_sm20_div_s64
        .type           $__internal_12_$__cuda_sm20_div_s64,@function
        .size           $__internal_12_$__cuda_sm20_div_s64,(.L_x_8112 - $__internal_12_$__cuda_sm20_div_s64)
$__internal_12_$__cuda_sm20_div_s64:
        /* <DEDUP_REMOVED lines=29> */
[----:B------:R-:W-:-:S06]  /*1ca0*/  IMAD.WIDE.U32 R26, P5, R27, R25, R26 ;  /* 0x000000191b1a7225 */ /* 0x000fcc00078a001a */
[----:B------:R-:W-:Y:S01]  /*1cb0*/  IMAD.HI.U32 R35, P4, R24, R34, R26 ;  /* 0x0000002218237227 */ /* 0x000fe2000788001a */
[----:B------:R-:W-:-:S03]  /*1cc0*/  IADD3 R27, P6, RZ, -R4, RZ ;  /* 0x80000004ff1b7210 */ /* 0x000fc60007fde0ff */
[----:B------:R-:W-:-:S04]  /*1cd0*/  IMAD.HI.U32 R26, R24, R25, RZ ;  /* 0x00000019181a7227 */ /* 0x000fc800078e00ff */
[----:B------:R-:W-:Y:S02]  /*1ce0*/  IMAD R34, R24, R25, RZ ;  /* 0x0000001918227224 */ /* 0x000fe400078e02ff */
        /* <DEDUP_REMOVED lines=12> */
[----:B------:R-:W-:-:S05]  /*1db0*/  IMAD R4, R24, R26, RZ ;  /* 0x0000001a18047224 */ /* 0x000fca00078e02ff */
[----:B------:R-:W-:Y:S01]  /*1dc0*/  IADD3 R4, P5, R4, R34, RZ ;  /* 0x0000002204047210 */ /* 0x000fe20007fbe0ff */
[----:B------:R-:W-:-:S04]  /*1dd0*/  IMAD.HI.U32 R34, R24, R26, RZ ;  /* 0x0000001a18227227 */ /* 0x000fc800078e00ff */
[----:B------:R-:W-:Y:S01]  /*1de0*/  IMAD.WIDE.U32 R24, R4, R22, RZ ;  /* 0x0000001604187225 */ /* 0x000fe200078e00ff */
[----:B------:R-:W-:-:S03]  /*1df0*/  IADD3.X R34, R34, RZ, RZ, P4, !PT ;  /* 0x000000ff22227210 */ /* 0x000fc600027fe4ff */
        /* <DEDUP_REMOVED lines=20> */
[----:B------:R-:W-:-:S04]  /*1f40*/  ISETP.GE.AND P5, PT, R5, RZ, PT ;  /* 0x000000ff0500720c */ /* 0x000fc80003fa6270 */
[----:B------:R-:W-:Y:S02]  /*1f50*/  SEL R4, R23, R4, P4 ;  /* 0x0000000417047207 */ /* 0x000fe40002000000 */
[-C--:B------:R-:W-:Y:S02]  /*1f60*/  IADD3 R23, P6, RZ, -R22.reuse, RZ ;  /* 0x80000016ff177210 */ /* 0x080fe40007fde0ff */
[----:B------:R-:W-:Y:S02]  /*1f70*/  ISETP.NE.U32.AND P4, PT, R3, RZ, PT ;  /* 0x000000ff0300720c */ /* 0x000fe40003f85070 */
[----:B------:R-:W-:Y:S01]  /*1f80*/  SEL R3, R23, R22, !P5 ;  /* 0x0000001617037207 */ /* 0x000fe20006800000 */
[----:B------:R-:W-:Y:S01]  /*1f90*/  IMAD.X R5, RZ, RZ, ~R4, P6 ;  /* 0x000000ffff057224 */ /* 0x000fe200030e0e04 */
[----:B------:R-:W-:Y:S01]  /*1fa0*/  ISETP.NE.AND.EX P4, PT, R28, RZ, PT, P4 ;  /* 0x000000ff1c00720c */ /* 0x000fe20003f85340 */
[----:B------:R-:W-:Y:S02]  /*1fb0*/  IMAD.MOV.U32 R22, RZ, RZ, R2 ;  /* 0x000000ffff167224 */ /* 0x000fe400078e0002 */
[----:B------:R-:W-:Y:S01]  /*1fc0*/  IMAD.MOV.U32 R23, RZ, RZ, 0x0 ;  /* 0x00000000ff177424 */ /* 0x000fe200078e00ff */
[----:B------:R-:W-:-:S02]  /*1fd0*/  SEL R4, R5, R4, !P5 ;  /* 0x0000000405047207 */ /* 0x000fc40006800000 */
[----:B------:R-:W-:Y:S02]  /*1fe0*/  SEL R3, R3, 0xffffffff, P4 ;  /* 0xffffffff03037807 */ /* 0x000fe40002000000 */
[----:B------:R-:W-:Y:S01]  /*1ff0*/  SEL R4, R4, 0xffffffff, P4 ;  /* 0xffffffff04047807 */ /* 0x000fe20002000000 */
[----:B------:R-:W-:Y:S06]  /*2000*/  RET.REL.NODEC R22 `(_ZN2at6native55_GLOBAL__N__de093ff9_22_ForeachBinaryOpList_cu_a911ec4325multi_tensor_apply_kernelINS1_18TensorListMetadataILi2EEENS1_24BinaryOpListAlphaFunctorIlLi2ELi2ELi0EEEJSt7dividesIlElEEEvT_T0_DpT1_) ;  /* 0xffffdff016007950 */ /* 0x000fec0003c3ffff */
.L_x_7461:
        /* <DEDUP_REMOVED lines=15> */
.L_x_8112:


//--------------------- .text._ZN2at6native55_GLOBAL__N__de093ff9_22_ForeachBinaryOpList_cu_a911ec4325multi_tensor_apply_kernelINS1_18TensorListMetadataILi2EEENS1_24BinaryOpListAlphaFunctorIiLi2ELi2ELi0EEEJSt7dividesIiEiEEEvT_T0_DpT1_ --------------------------
	.section	.text._ZN2at6native55_GLOBAL__N__de093ff9_22_ForeachBinaryOpList_cu_a911ec4325multi_tensor_apply_kernelINS1_18TensorListMetadataILi2EEENS1_24BinaryOpListAlphaFunctorIiLi2ELi2ELi0EEEJSt7dividesIiEiEEEvT_T0_DpT1_,"ax",@progbits
	.sectioninfo	@"SHI_REGISTERS=32"
	.align	128
.text._ZN2at6native55_GLOBAL__N__de093ff9_22_ForeachBinaryOpList_cu_a911ec4325multi_tensor_apply_kernelINS1_18TensorListMetadataILi2EEENS1_24BinaryOpListAlphaFunctorIiLi2ELi2ELi0EEEJSt7dividesIiEiEEEvT_T0_DpT1_:
        .type           _ZN2at6native55_GLOBAL__N__de093ff9_22_ForeachBinaryOpList_cu_a911ec4325multi_tensor_apply_kernelINS1_18TensorListMetadataILi2EEENS1_24BinaryOpListAlphaFunctorIiLi2ELi2ELi0EEEJSt7dividesIiEiEEEvT_T0_DpT1_,@function
        .size           _ZN2at6native55_GLOBAL__N__de093ff9_22_ForeachBinaryOpList_cu_a911ec4325multi_tensor_apply_kernelINS1_18TensorListMetadataILi2EEENS1_24BinaryOpListAlphaFunctorIiLi2ELi2ELi0EEEJSt7dividesIiEiEEEvT_T0_DpT1_,(.L_x_8114 - _ZN2at6native55_GLOBAL__N__de093ff9_22_ForeachBinaryOpList_cu_a911ec4325multi_tensor_apply_kernelINS1_18TensorListMetadataILi2EEENS1_24BinaryOpListAlphaFunctorIiLi2ELi2ELi0EEEJSt7dividesIiEiEEEvT_T0_DpT1_)
        .other          _ZN2at6native55_GLOBAL__N__de093ff9_22_ForeachBinaryOpList_cu_a911ec4325multi_tensor_apply_kernelINS1_18TensorListMetadataILi2EEENS1_24BinaryOpListAlphaFunctorIiLi2ELi2ELi0EEEJSt7dividesIiEiEEEvT_T0_DpT1_,@"STO_CUDA_ENTRY STV_DEFAULT"
_ZN2at6native55_GLOBAL__N__de093ff9_22_ForeachBinaryOpList_cu_a911ec4325multi_tensor_apply_kernelINS1_18TensorListMetadataILi2EEENS1_24BinaryOpListAlphaFunctorIiLi2ELi2ELi0EEEJSt7dividesIiEiEEEvT_T0_DpT1_:
        /* <DEDUP_REMOVED lines=28> */
.L_x_7463:
[----:B0-----:R-:W-:Y:S01]  /*01c0*/  IADD3 R22, P1, R0, R6, RZ ;  /* 0x0000000600167210 */ /* 0x001fe20007f3e0ff */
[----:B------:R-:W-:-:S03]  /*01d0*/  IMAD.MOV.U32 R18, RZ, RZ, RZ ;  /* 0x000000ffff127224 */ /* 0x000fc600078e00ff */
        /* <DEDUP_REMOVED lines=8> */
[----:B------:R-:W-:Y:S02]  /*0260*/  ISETP.LT.U32.AND P3, PT, R19, UR12, PT ;  /* 0x0000000c13007c0c */ /* 0x000fe4000bf61070 */
[----:B------:R-:W-:-:S04]  /*0270*/  ISETP.GE.U32.AND.EX P1, PT, R8, RZ, PT, P2 ;  /* 0x000000ff0800720c */ /* 0x000fc80003f26120 */
[----:B------:R-:W-:-:S05]  /*0280*/  ISETP.LT.AND.EX P1, PT, R8, UR4, !P1, P3 ;  /* 0x0000000408007c0c */ /* 0x000fca000cf21330 */
[----:B------:R-:W-:-:S04]  /*0290*/  @P0 LEA R4, P2, R22, UR8, 0x2 ;  /* 0x0000000816040c11 */ /* 0x000fc8000f8410ff */
[----:B------:R-:W-:Y:S01]  /*02a0*/  @P0 LEA.HI.X R5, R22, UR9, R11, 0x2, P2 ;  /* 0x0000000916050c11 */ /* 0x000fe200090f140b */
[----:B------:R-:W-:-:S03]  /*02b0*/  IMAD.MOV.U32 R10, RZ, RZ, RZ ;  /* 0x000000ffff0a7224 */ /* 0x000fc600078e00ff */
[C---:B------:R-:W-:Y:S01]  /*02c0*/  @P1 LEA R12, P2, R19.reuse, UR8, 0x2 ;  /* 0x00000008130c1c11 */ /* 0x040fe2000f8410ff */
[----:B------:R-:W2:Y:S03]  /*02d0*/  @P0 LDG.E R18, [R4.64] ;  /* 0x0000000a04120981 */ /* 0x000ea6000c1e1900 */
[----:B------:R-:W-:-:S05]  /*02e0*/  @P1 LEA.HI.X R13, R19, UR9, R8, 0x2, P2 ;  /* 0x00000009130d1c11 */ /* 0x000fca00090f1408 */
[----:B------:R-:W3:Y:S01]  /*02f0*/  @P1 LDG.E R10, [R12.64] ;  /* 0x0000000a0c0a1981 */ /* 0x000ee2000c1e1900 */
[----:B------:R-:W-:Y:S01]  /*0300*/  @P0 LEA R2, P2, R22, UR6, 0x2 ;  /* 0x0000000616020c11 */ /* 0x000fe2000f8410ff */
[----:B------:R-:W-:-:S03]  /*0310*/  IMAD.MOV.U32 R21, RZ, RZ, RZ ;  /* 0x000000ffff157224 */ /* 0x000fc600078e00ff */
[----:B------:R-:W-:-:S05]  /*0320*/  @P0 LEA.HI.X R3, R22, UR7, R11, 0x2, P2 ;  /* 0x0000000716030c11 */ /* 0x000fca00090f140b */
[----:B------:R0:W4:Y:S02]  /*0330*/  @P0 LDG.E R21, [R2.64] ;  /* 0x0000000a02150981 */ /* 0x000124000c1e1900 */
[----:B0-----:R-:W-:-:S04]  /*0340*/  IMAD.MOV.U32 R2, RZ, RZ, c[0x0][0x0] ;  /* 0x00000000ff027624 */ /* 0x001fc800078e00ff */
[C---:B------:R-:W-:Y:S01]  /*0350*/  IMAD R3, R2.reuse, 0x3, RZ ;  /* 0x0000000302037824 */ /* 0x040fe200078e02ff */
[----:B------:R-:W-:-:S04]  /*0360*/  LEA R20, P3, R2, R22, 0x1 ;  /* 0x0000001602147211 */ /* 0x000fc800078608ff */
[----:B------:R-:W-:Y:S01]  /*0370*/  IADD3 R26, P6, R3, R22, RZ ;  /* 0x00000016031a7210 */ /* 0x000fe20007fde0ff */
[--C-:B------:R-:W-:Y:S01]  /*0380*/  IMAD.X R3, RZ, RZ, R11.reuse, P3 ;  /* 0x000000ffff037224 */ /* 0x100fe200018e060b */
        /* <DEDUP_REMOVED lines=8> */
[----:B------:R-:W-:Y:S01]  /*0410*/  ISETP.LT.AND.EX P3, PT, R25, UR4, !P5, P3 ;  /* 0x0000000419007c0c */ /* 0x000fe2000ef61330 */
[C---:B------:R-:W-:Y:S01]  /*0420*/  IMAD.SHL.U32 R28, R26.reuse, 0x4, RZ ;  /* 0x000000041a1c7824 */ /* 0x040fe200078e00ff */
[----:B------:R-:W-:Y:S01]  /*0430*/  SHF.L.U64.HI R25, R26, 0x2, R25 ;  /* 0x000000021a197819 */ /* 0x000fe20000010219 */
[----:B------:R-:W-:Y:S02]  /*0440*/  IMAD.MOV.U32 R26, RZ, RZ, RZ ;  /* 0x000000ffff1a7224 */ /* 0x000fe400078e00ff */
[----:B------:R-:W-:Y:S02]  /*0450*/  IMAD.MOV.U32 R24, RZ, RZ, RZ ;  /* 0x000000ffff187224 */ /* 0x000fe400078e00ff */
[----:B--2---:R-:W-:-:S05]  /*0460*/  IMAD R18, R18, c[0x0][0xdac], RZ ;  /* 0x00036b0012127a24 */ /* 0x004fca00078e02ff */
[----:B------:R-:W-:Y:S01]  /*0470*/  IABS R5, R18 ;  /* 0x0000001200057213 */ /* 0x000fe20000000000 */
[----:B---3--:R-:W-:-:S03]  /*0480*/  IMAD R10, R10, c[0x0][0xdac], RZ ;  /* 0x00036b000a0a7a24 */ /* 0x008fc600078e02ff */
[----:B------:R-:W0:Y:S02]  /*0490*/  I2F.RP R9, R5 ;  /* 0x0000000500097306 */ /* 0x000e240000209400 */
[----:B------:R-:W-:-:S06]  /*04a0*/  IABS R4, R10 ;  /* 0x0000000a00047213 */ /* 0x000fcc0000000000 */
[----:B------:R-:W1:Y:S08]  /*04b0*/  I2F.RP R16, R4 ;  /* 0x0000000400107306 */ /* 0x000e700000209400 */
[----:B0-----:R-:W0:Y:S08]  /*04c0*/  MUFU.RCP R9, R9 ;  /* 0x0000000900097308 */ /* 0x001e300000001000 */
[----:B-1----:R-:W1:Y:S01]  /*04d0*/  MUFU.RCP R16, R16 ;  /* 0x0000001000107308 */ /* 0x002e620000001000 */
[----:B0-----:R-:W-:Y:S01]  /*04e0*/  IADD3 R12, R9, 0xffffffe, RZ ;  /* 0x0ffffffe090c7810 */ /* 0x001fe20007ffe0ff */
[----:B------:R-:W-:-:S06]  /*04f0*/  IMAD.MOV.U32 R9, RZ, RZ, RZ ;  /* 0x000000ffff097224 */ /* 0x000fcc00078e00ff */
[----:B------:R-:W0:Y:S01]  /*0500*/  F2I.FTZ.U32.TRUNC.NTZ R13, R12 ;  /* 0x0000000c000d7305 */ /* 0x000e22000021f000 */
[----:B-1----:R-:W-:Y:S02]  /*0510*/  IADD3 R14, R16, 0xffffffe, RZ ;  /* 0x0ffffffe100e7810 */ /* 0x002fe40007ffe0ff */
[----:B------:R-:W-:-:S05]  /*0520*/  @P1 LEA R16, P6, R19, UR6, 0x2 ;  /* 0x0000000613101c11 */ /* 0x000fca000f8c10ff */
[----:B------:R-:W1:Y:S01]  /*0530*/  F2I.FTZ.U32.TRUNC.NTZ R15, R14 ;  /* 0x0000000e000f7305 */ /* 0x000e62000021f000 */
[----:B------:R-:W-:-:S05]  /*0540*/  @P1 LEA.HI.X R17, R19, UR7, R8, 0x2, P6 ;  /* 0x0000000713111c11 */ /* 0x000fca000b0f1408 */
[----:B------:R4:W2:Y:S01]  /*0550*/  @P1 LDG.E R9, [R16.64] ;  /* 0x0000000a10091981 */ /* 0x0008a2000c1e1900 */
[----:B0-----:R-:W-:-:S04]  /*0560*/  IMAD.MOV R12, RZ, RZ, -R13 ;  /* 0x000000ffff0c7224 */ /* 0x001fc800078e0a0d */
[----:B------:R-:W-:Y:S02]  /*0570*/  IMAD R27, R12, R5, RZ ;  /* 0x000000050c1b7224 */ /* 0x000fe400078e02ff */
[----:B------:R-:W-:Y:S02]  /*0580*/  IMAD.MOV.U32 R12, RZ, RZ, RZ ;  /* 0x000000ffff0c7224 */ /* 0x000fe400078e00ff */
[----:B-1----:R-:W-:Y:S02]  /*0590*/  IMAD.MOV R23, RZ, RZ, -R15 ;  /* 0x000000ffff177224 */ /* 0x002fe400078e0a0f */
[----:B------:R-:W-:Y:S01]  /*05a0*/  IMAD.HI.U32 R27, R13, R27, R12 ;  /* 0x0000001b0d1b7227 */ /* 0x000fe200078e000c */
[----:B------:R-:W-:-:S03]  /*05b0*/  @P2 LEA R12, P4, R20, UR6, 0x2 ;  /* 0x00000006140c2c11 */ /* 0x000fc6000f8810ff */
[----:B------:R-:W-:Y:S02]  /*05c0*/  IMAD R23, R23, R4, RZ ;  /* 0x0000000417177224 */ /* 0x000fe400078e02ff */
[----:B------:R-:W-:Y:S01]  /*05d0*/  IMAD.MOV.U32 R14, RZ, RZ, RZ ;  /* 0x000000ffff0e7224 */ /* 0x000fe200078e00ff */
[----:B------:R-:W-:-:S03]  /*05e0*/  @P2 LEA.HI.X R13, R20, UR7, R3, 0x2, P4 ;  /* 0x00000007140d2c11 */ /* 0x000fc6000a0f1403 */
[----:B------:R-:W-:Y:S01]  /*05f0*/  IMAD.HI.U32 R23, R15, R23, R14 ;  /* 0x000000170f177227 */ /* 0x000fe200078e000e */
[----:B------:R-:W-:Y:S01]  /*0600*/  @P3 IADD3 R14, P4, R28, UR8, RZ ;  /* 0x000000081c0e3c10 */ /* 0x000fe2000ff9e0ff */
[----:B------:R0:W3:Y:S01]  /*0610*/  @P2 LDG.E R24, [R12.64] ;  /* 0x0000000a0c182981 */ /* 0x0000e2000c1e1900 */
[----:B----4-:R-:W-:Y:S02]  /*0620*/  IABS R17, R21 ;  /* 0x0000001500117213 */ /* 0x010fe40000000000 */
[----:B------:R-:W-:Y:S02]  /*0630*/  IABS R16, R18 ;  /* 0x0000001200107213 */ /* 0x000fe40000000000 */
[----:B------:R-:W-:Y:S01]  /*0640*/  @P3 IADD3.X R15, R25, UR9, RZ, P4, !PT ;  /* 0x00000009190f3c10 */ /* 0x000fe2000a7fe4ff */
[----:B------:R-:W-:-:S04]  /*0650*/  IMAD.HI.U32 R27, R27, R17, RZ ;  /* 0x000000111b1b7227 */ /* 0x000fc800078e00ff */
[----:B------:R-:W-:Y:S01]  /*0660*/  IMAD.MOV R29, RZ, RZ, -R16 ;  /* 0x000000ffff1d7224 */ /* 0x000fe200078e0a10 */
[C---:B------:R-:W-:Y:S01]  /*0670*/  @P2 LEA R16, P4, R20.reuse, UR8, 0x2 ;  /* 0x0000000814102c11 */ /* 0x040fe2000f8810ff */
[----:B------:R1:W4:Y:S02]  /*0680*/  @P3 LDG.E R26, [R14.64] ;  /* 0x0000000a0e1a3981 */ /* 0x000324000c1e1900 */
[----:B-1----:R-:W-:Y:S01]  /*0690*/  IMAD R15, R27, R29, R17 ;  /* 0x0000001d1b0f7224 */ /* 0x002fe200078e0211 */
[----:B------:R-:W-:Y:S01]  /*06a0*/  @P2 LEA.HI.X R17, R20, UR9, R3, 0x2, P4 ;  /* 0x0000000914112c11 */ /* 0x000fe2000a0f1403 */
[----:B------:R-:W-:-:S06]  /*06b0*/  IMAD.MOV.U32 R29, RZ, RZ, RZ ;  /* 0x000000ffff1d7224 */ /* 0x000fcc00078e00ff */
[----:B------:R1:W5:Y:S01]  /*06c0*/  @P2 LDG.E R29, [R16.64] ;  /* 0x0000000a101d2981 */ /* 0x000362000c1e1900 */
[----:B0-----:R-:W-:Y:S01]  /*06d0*/  IADD3 R12, P4, R28, UR6, RZ ;  /* 0x000000061c0c7c10 */ /* 0x001fe2000ff9e0ff */
[----:B------:R-:W-:-:S03]  /*06e0*/  IMAD.MOV.U32 R14, RZ, RZ, RZ ;  /* 0x000000ffff0e7224 */ /* 0x000fc600078e00ff */
[----:B------:R-:W-:-:S05]  /*06f0*/  IADD3.X R13, R25, UR7, RZ, P4, !PT ;  /* 0x00000007190d7c10 */ /* 0x000fca000a7fe4ff */
[----:B------:R-:W3:Y:S01]  /*0700*/  @P3 LDG.E R14, [R12.64] ;  /* 0x0000000a0c0e3981 */ /* 0x000ee2000c1e1900 */
[----:B------:R-:W-:-:S13]  /*0710*/  ISETP.GT.U32.AND P6, PT, R5, R15, PT ;  /* 0x0000000f0500720c */ /* 0x000fda0003fc4070 */
[----:B------:R-:W-:-:S05]  /*0720*/  @!P6 IMAD.IADD R15, R15, 0x1, -R5 ;  /* 0x000000010f0fe824 */ /* 0x000fca00078e0a05 */
[----:B------:R-:W-:Y:S02]  /*0730*/  ISETP.GE.U32.AND P5, PT, R15, R5, PT ;  /* 0x000000050f00720c */ /* 0x000fe40003fa6070 */
[----:B------:R-:W-:Y:S02]  /*0740*/  IABS R5, R10 ;  /* 0x0000000a00057213 */ /* 0x000fe40000000000 */
[----:B------:R-:W-:-:S03]  /*0750*/  @!P6 IADD3 R27, R27, 0x1, RZ ;  /* 0x000000011b1be810 */ /* 0x000fc60007ffe0ff */
[----:B-1----:R-:W-:Y:S01]  /*0760*/  IMAD.MOV R17, RZ, RZ, -R5 ;  /* 0x000000ffff117224 */ /* 0x002fe200078e0a05 */
[----:B------:R-:W-:-:S05]  /*0770*/  LOP3.LUT R21, R21, R18, RZ, 0x3c, !PT ;  /* 0x0000001215157212 */ /* 0x000fca00078e3cff */
[----:B------:R-:W-:Y:S02]  /*0780*/  @P5 IADD3 R27, R27, 0x1, RZ ;  /* 0x000000011b1b5810 */ /* 0x000fe40007ffe0ff */
[----:B------:R-:W-:-:S13]  /*0790*/  ISETP.GE.AND P5, PT, R21, RZ, PT ;  /* 0x000000ff1500720c */ /* 0x000fda0003fa6270 */
[----:B------:R-:W-:Y:S01]  /*07a0*/  @!P5 IMAD.MOV R27, RZ, RZ, -R27 ;  /* 0x000000ffff1bd224 */ /* 0x000fe200078e0a1b */
[----:B------:R-:W-:-:S13]  /*07b0*/  ISETP.NE.AND P5, PT, R18, RZ, PT ;  /* 0x000000ff1200720c */ /* 0x000fda0003fa5270 */
[----:B------:R-:W-:Y:S01]  /*07c0*/  @!P5 LOP3.LUT R27, RZ, R18, RZ, 0x33, !PT ;  /* 0x00000012ff1bd212 */ /* 0x000fe200078e33ff */
[----:B------:R-:W-:Y:S01]  /*07d0*/  IMAD.WIDE.U32 R6, R2, 0x4, R6 ;  /* 0x0000000402067825 */ /* 0x000fe200078e0006 */
[----:B--2---:R-:W-:-:S05]  /*07e0*/  IABS R28, R9 ;  /* 0x00000009001c7213 */ /* 0x004fca0000000000 */
[----:B------:R-:W-:-:S04]  /*07f0*/  IMAD.HI.U32 R23, R23, R28, RZ ;  /* 0x0000001c17177227 */ /* 0x000fc800078e00ff */
[----:B------:R-:W-:Y:S02]  /*0800*/  IMAD R17, R23, R17, R28 ;  /* 0x0000001117117224 */ /* 0x000fe400078e021c */
[----:B-----5:R-:W-:-:S05]  /*0810*/  IMAD R15, R29, c[0x0][0xdac], RZ ;  /* 0x00036b001d0f7a24 */ /* 0x020fca00078e02ff */
[----:B------:R-:W-:-:S04]  /*0820*/  IABS R16, R15 ;  /* 0x0000000f00107213 */ /* 0x000fc80000000000 */
[----:B------:R-:W0:Y:S08]  /*0830*/  I2F.RP R25, R16 ;  /* 0x0000001000197306 */ /* 0x000e300000209400 */
[----:B0-----:R-:W0:Y:S01]  /*0840*/  MUFU.RCP R25, R25 ;  /* 0x0000001900197308 */ /* 0x001e220000001000 */
[----:B----4-:R-:W-:Y:S01]  /*0850*/  IMAD R21, R26, c[0x0][0xdac], RZ ;  /* 0x00036b001a157a24 */ /* 0x010fe200078e02ff */
[----:B------:R-:W-:-:S02]  /*0860*/  ISETP.GT.U32.AND P4, PT, R4, R17, PT ;  /* 0x000000110400720c */ /* 0x000fc40003f84070 */
[----:B0-----:R-:W-:Y:S02]  /*0870*/  IADD3 R5, R25, 0xffffffe, RZ ;  /* 0x0ffffffe19057810 */ /* 0x001fe40007ffe0ff */
[----:B------:R-:W-:-:S04]  /*0880*/  IABS R25, R21 ;  /* 0x0000001500197213 */ /* 0x000fc80000000000 */
[----:B------:R-:W0:Y:S05]  /*0890*/  F2I.FTZ.U32.TRUNC.NTZ R5, R5 ;  /* 0x0000000500057305 */ /* 0x000e2a000021f000 */
[----:B------:R-:W-:-:S03]  /*08a0*/  @!P4 IMAD.IADD R17, R17, 0x1, -R4 ;  /* 0x000000011111c824 */ /* 0x000fc600078e0a04 */
[----:B------:R-:W1:Y:S02]  /*08b0*/  I2F.RP R26, R25 ;  /* 0x00000019001a7306 */ /* 0x000e640000209400 */
[----:B------:R-:W-:Y:S01]  /*08c0*/  ISETP.GE.U32.AND P6, PT, R17, R4, PT ;  /* 0x000000041100720c */ /* 0x000fe20003fc6070 */
[----:B------:R-:W-:Y:S02]  /*08d0*/  IMAD.MOV.U32 R4, RZ, RZ, RZ ;  /* 0x000000ffff047224 */ /* 0x000fe400078e00ff */
[----:B0-----:R-:W-:-:S04]  /*08e0*/  IMAD.MOV R17, RZ, RZ, -R5 ;  /* 0x000000ffff117224 */ /* 0x001fc800078e0a05 */
[----:B------:R-:W-:Y:S01]  /*08f0*/  IMAD R17, R17, R16, RZ ;  /* 0x0000001011117224 */ /* 0x000fe200078e02ff */
[----:B-1----:R-:W0:Y:S03]  /*0900*/  MUFU.RCP R26, R26 ;  /* 0x0000001a001a7308 */ /* 0x002e260000001000 */
[----:B------:R-:W-:Y:S01]  /*0910*/  IMAD.HI.U32 R5, R5, R17, R4 ;  /* 0x0000001105057227 */ /* 0x000fe200078e0004 */
[----:B------:R-:W-:Y:S02]  /*0920*/  IABS R17, R15 ;  /* 0x0000000f00117213 */ /* 0x000fe40000000000 */
[----:B---3--:R-:W-:-:S03]  /*0930*/  IABS R4, R24 ;  /* 0x0000001800047213 */ /* 0x008fc60000000000 */
[----:B------:R-:W-:Y:S02]  /*0940*/  IMAD.MOV R29, RZ, RZ, -R17 ;  /* 0x000000ffff1d7224 */ /* 0x000fe400078e0a11 */
[----:B------:R-:W-:-:S04]  /*0950*/  IMAD.HI.U32 R17, R5, R4, RZ ;  /* 0x0000000405117227 */ /* 0x000fc800078e00ff */
[----:B------:R-:W-:Y:S01]  /*0960*/  IMAD R29, R17, R29, R4 ;  /* 0x0000001d111d7224 */ /* 0x000fe200078e0204 */
[----:B0-----:R-:W-:-:S04]  /*0970*/  IADD3 R4, R26, 0xffffffe, RZ ;  /* 0x0ffffffe1a047810 */ /* 0x001fc80007ffe0ff */
[----:B------:R0:W1:Y:S01]  /*0980*/  F2I.FTZ.U32.TRUNC.NTZ R5, R4 ;  /* 0x0000000400057305 */ /* 0x000062000021f000 */
[----:B------:R-:W-:Y:S02]  /*0990*/  LOP3.LUT R9, R9, R10, RZ, 0x3c, !PT ;  /* 0x0000000a09097212 */ /* 0x000fe400078e3cff */
[----:B------:R-:W-:Y:S02]  /*09a0*/  @!P4 IADD3 R23, R23, 0x1, RZ ;  /* 0x000000011717c810 */ /* 0x000fe40007ffe0ff */
[----:B------:R-:W-:Y:S02]  /*09b0*/  ISETP.GT.U32.AND P5, PT, R16, R29, PT ;  /* 0x0000001d1000720c */ /* 0x000fe40003fa4070 */
[----:B------:R-:W-:Y:S02]  /*09c0*/  ISETP.GE.AND P4, PT, R9, RZ, PT ;  /* 0x000000ff0900720c */ /* 0x000fe40003f86270 */
[----:B------:R-:W-:Y:S02]  /*09d0*/  @P6 IADD3 R23, R23, 0x1, RZ ;  /* 0x0000000117176810 */ /* 0x000fe40007ffe0ff */
[----:B------:R-:W-:Y:S01]  /*09e0*/  ISETP.NE.AND P6, PT, R10, RZ, PT ;  /* 0x000000ff0a00720c */ /* 0x000fe20003fc5270 */
[----:B0-----:R-:W-:-:S02]  /*09f0*/  IMAD.MOV.U32 R4, RZ, RZ, RZ ;  /* 0x000000ffff047224 */ /* 0x001fc400078e00ff */
[----:B-1----:R-:W-:-:S04]  /*0a00*/  IMAD.MOV R18, RZ, RZ, -R5 ;  /* 0x000000ffff127224 */ /* 0x002fc800078e0a05 */
[----:B------:R-:W-:Y:S01]  /*0a10*/  IMAD R9, R18, R25, RZ ;  /* 0x0000001912097224 */ /* 0x000fe200078e02ff */
[----:B------:R-:W-:Y:S01]  /*0a20*/  IABS R18, R14 ;  /* 0x0000000e00127213 */ /* 0x000fe20000000000 */
[----:B------:R-:W-:Y:S02]  /*0a30*/  @!P5 IMAD.IADD R29, R29, 0x1, -R16 ;  /* 0x000000011d1dd824 */ /* 0x000fe400078e0a10 */
[----:B------:R-:W-:Y:S01]  /*0a40*/  IMAD.HI.U32 R5, R5, R9, R4 ;  /* 0x0000000905057227 */ /* 0x000fe200078e0004 */
[----:B------:R-:W-:-:S03]  /*0a50*/  IABS R4, R21 ;  /* 0x0000001500047213 */ /* 0x000fc60000000000 */
[----:B------:R-:W-:Y:S01]  /*0a60*/  @!P4 IMAD.MOV R23, RZ, RZ, -R23 ;  /* 0x000000ffff17c224 */ /* 0x000fe200078e0a17 */
[----:B------:R-:W-:Y:S01]  /*0a70*/  @!P6 LOP3.LUT R23, RZ, R10, RZ, 0x33, !PT ;  /* 0x0000000aff17e212 */ /* 0x000fe200078e33ff */
[----:B------:R-:W-:Y:S01]  /*0a80*/  IMAD.MOV R9, RZ, RZ, -R4 ;  /* 0x000000ffff097224 */ /* 0x000fe200078e0a04 */
[----:B------:R-:W-:Y:S01]  /*0a90*/  ISETP.GE.U32.AND P4, PT, R29, R16, PT ;  /* 0x000000101d00720c */ /* 0x000fe20003f86070 */
[----:B------:R-:W-:Y:S01]  /*0aa0*/  IMAD.HI.U32 R16, R5, R18, RZ ;  /* 0x0000001205107227 */ /* 0x000fe200078e00ff */
[----:B------:R-:W-:-:S03]  /*0ab0*/  @P0 LEA R4, P6, R22, UR6, 0x2 ;  /* 0x0000000616040c11 */ /* 0x000fc6000f8c10ff */
[----:B------:R-:W-:Y:S01]  /*0ac0*/  IMAD R18, R16, R9, R18 ;  /* 0x0000000910127224 */ /* 0x000fe200078e0212 */
[----:B------:R-:W-:Y:S02]  /*0ad0*/  @P0 LEA.HI.X R5, R22, UR7, R11, 0x2, P6 ;  /* 0x0000000716050c11 */ /* 0x000fe4000b0f140b */
[----:B------:R-:W-:-:S04]  /*0ae0*/  @P1 LEA R10, P6, R19, UR6, 0x2 ;  /* 0x00000006130a1c11 */ /* 0x000fc8000f8c10ff */
[----:B------:R-:W-:Y:S02]  /*0af0*/  @P1 LEA.HI.X R11, R19, UR7, R8, 0x2, P6 ;  /* 0x00000007130b1c11 */ /* 0x000fe4000b0f1408 */
[----:B------:R-:W-:Y:S02]  /*0b00*/  ISETP.GT.U32.AND P6, PT, R25, R18, PT ;  /* 0x000000121900720c */ /* 0x000fe40003fc4070 */
[----:B------:R-:W-:Y:S02]  /*0b10*/  @!P5 IADD3 R17, R17, 0x1, RZ ;  /* 0x000000011111d810 */ /* 0x000fe40007ffe0ff */
[----:B------:R-:W-:Y:S02]  /*0b20*/  LOP3.LUT R24, R24, R15, RZ, 0x3c, !PT ;  /* 0x0000000f18187212 */ /* 0x000fe400078e3cff */
[----:B------:R-:W-:Y:S02]  /*0b30*/  @P4 IADD3 R17, R17, 0x1, RZ ;  /* 0x0000000111114810 */ /* 0x000fe40007ffe0ff */
[----:B------:R-:W-:-:S05]  /*0b40*/  @P2 LEA R8, P4, R20, UR6, 0x2 ;  /* 0x0000000614082c11 */ /* 0x000fca000f8810ff */
[----:B------:R-:W-:Y:S01]  /*0b50*/  @!P6 IMAD.IADD R18, R18, 0x1, -R25 ;  /* 0x000000011212e824 */ /* 0x000fe200078e0a19 */
[----:B------:R-:W-:Y:S02]  /*0b60*/  ISETP.GE.AND P5, PT, R24, RZ, PT ;  /* 0x000000ff1800720c */ /* 0x000fe40003fa6270 */
[----:B------:R-:W-:Y:S02]  /*0b70*/  @P2 LEA.HI.X R9, R20, UR7, R3, 0x2, P4 ;  /* 0x0000000714092c11 */ /* 0x000fe4000a0f1403 */
[----:B------:R-:W-:Y:S02]  /*0b80*/  ISETP.GE.U32.AND P4, PT, R18, R25, PT ;  /* 0x000000191200720c */ /* 0x000fe40003f86070 */
[----:B------:R-:W-:Y:S02]  /*0b90*/  LOP3.LUT R14, R14, R21, RZ, 0x3c, !PT ;  /* 0x000000150e0e7212 */ /* 0x000fe400078e3cff */
[----:B------:R-:W-:Y:S02]  /*0ba0*/  @!P6 IADD3 R16, R16, 0x1, RZ ;  /* 0x000000011010e810 */ /* 0x000fe40007ffe0ff */
[----:B------:R-:W-:-:S03]  /*0bb0*/  ISETP.GE.AND P6, PT, R14, RZ, PT ;  /* 0x000000ff0e00720c */ /* 0x000fc60003fc6270 */
[----:B------:R-:W-:Y:S01]  /*0bc0*/  @!P5 IMAD.MOV R17, RZ, RZ, -R17 ;  /* 0x000000ffff11d224 */ /* 0x000fe200078e0a11 */
[----:B------:R-:W-:-:S03]  /*0bd0*/  ISETP.NE.AND P5, PT, R15, RZ, PT ;  /* 0x000000ff0f00720c */ /* 0x000fc60003fa5270 */
[----:B------:R-:W-:Y:S02]  /*0be0*/  @P4 IADD3 R16, R16, 0x1, RZ ;  /* 0x0000000110104810 */ /* 0x000fe40007ffe0ff */
[----:B------:R-:W-:Y:S01]  /*0bf0*/  ISETP.NE.AND P4, PT, R21, RZ, PT ;  /* 0x000000ff1500720c */ /* 0x000fe20003f85270 */
[----:B------:R0:W-:Y:S03]  /*0c00*/  @P0 STG.E [R4.64], R27 ;  /* 0x0000001b04000986 */ /* 0x0001e6000c10190a */
[----:B------:R-:W-:-:S04]  /*0c10*/  @!P6 IMAD.MOV R16, RZ, RZ, -R16 ;  /* 0x000000ffff10e224 */ /* 0x000fc800078e0a10 */
[----:B------:R-:W-:Y:S01]  /*0c20*/  @!P5 LOP3.LUT R17, RZ, R15, RZ, 0x33, !PT ;  /* 0x0000000fff11d212 */ /* 0x000fe200078e33ff */
[----:B------:R0:W-:Y:S04]  /*0c30*/  @P1 STG.E [R10.64], R23 ;  /* 0x000000170a001986 */ /* 0x0001e8000c10190a */
[----:B------:R-:W-:Y:S01]  /*0c40*/  @!P4 LOP3.LUT R16, RZ, R21, RZ, 0x33, !PT ;  /* 0x00000015ff10c212 */ /* 0x000fe200078e33ff */
[----:B------:R0:W-:Y:S01]  /*0c50*/  @P2 STG.E [R8.64], R17 ;  /* 0x0000001108002986 */ /* 0x0001e2000c10190a */
[C---:B------:R-:W-:Y:S02]  /*0c60*/  ISETP.GE.U32.AND P0, PT, R6.reuse, 0x10000, PT ;  /* 0x000100000600780c */ /* 0x040fe40003f06070 */
[----:B------:R-:W-:Y:S01]  /*0c70*/  ISETP.LT.U32.AND P1, PT, R6, UR12, PT ;  /* 0x0000000c06007c0c */ /* 0x000fe2000bf21070 */
[----:B------:R0:W-:Y:S01]  /*0c80*/  @P3 STG.E [R12.64], R16 ;  /* 0x000000100c003986 */ /* 0x0001e2000c10190a */
[----:B------:R-:W-:-:S02]  /*0c90*/  ISETP.GE.U32.AND.EX P0, PT, R7, RZ, PT, P0 ;  /* 0x000000ff0700720c */ /* 0x000fc40003f06100 */
[----:B------:R-:W-:-:S13]  /*0ca0*/  ISETP.LT.AND.EX P1, PT, R7, UR4, PT, P1 ;  /* 0x0000000407007c0c */ /* 0x000fda000bf21310 */
[----:B0-----:R-:W-:Y:S05]  /*0cb0*/  @!P0 BRA P1, `(.L_x_7463) ;  /* 0xfffff50000008947 */ /* 0x001fea000083ffff */
[----:B------:R-:W-:Y:S05]  /*0cc0*/  EXIT ;  /* 0x000000000000794d */ /* 0x000fea0003800000 */
.L_x_7462:
[----:B------:R-:W0:Y:S02]  /*0cd0*/  S2R R13, SR_TID.X ;  /* 0x00000000000d7919 */ /* 0x000e240000002100 */
[----:B0-----:R-:W-:-:S05]  /*0ce0*/  IMAD.WIDE.U32 R2, R13, 0x4, RZ ;  /* 0x000000040d027825 */ /* 0x001fca00078e00ff */
[----:B------:R-:W-:-:S04]  /*0cf0*/  ISETP.GE.U32.AND P0, PT, R2, UR12, PT ;  /* 0x0000000c02007c0c */ /* 0x000fc8000bf06070 */
[----:B------:R-:W-:-:S04]  /*0d00*/  ISETP.GE.AND.EX P0, PT, R3, UR4, PT, P0 ;  /* 0x0000000403007c0c */ /* 0x000fc8000bf06300 */
[----:B------:R-:W-:-:S13]  /*0d10*/  ISETP.GT.U32.OR P0, PT, R13, 0x3fff, P0 ;  /* 0x00003fff0d00780c */ /* 0x000fda0000704470 */
[----:B------:R-:W-:Y:S05]  /*0d20*/  @P0 EXIT ;  /* 0x000000000000094d */ /* 0x000fea0003800000 */
[----:B------:R-:W-:-:S04]  /*0d30*/  IMAD.MOV.U32 R0, RZ, RZ, RZ ;  /* 0x000000ffff007224 */ /* 0x000fc800078e00ff */
.L_x_7464:
        /* <DEDUP_REMOVED lines=81> */
[----:B------:R-:W-:Y:S01]  /*1250*/  ISETP.GE.AND P0, PT, R6, RZ, PT ;  /* 0x000000ff0600720c */ /* 0x000fe20003f06270 */
[----:B------:R-:W-:Y:S01]  /*1260*/  IMAD R9, R8, R25, R9 ;  /* 0x0000001908097224 */ /* 0x000fe200078e0209 */
[----:B------:R-:W-:Y:S01]  /*1270*/  LOP3.LUT R4, R4, R19, RZ, 0x3c, !PT ;  /* 0x0000001304047212 */ /* 0x000fe200078e3cff */
[----:B------:R-:W-:Y:S01]  /*1280*/  @!P2 IMAD.IADD R15, R15, 0x1, -R20 ;  /* 0x000000010f0fa824 */ /* 0x000fe200078e0a14 */
[----:B------:R-:W-:-:S02]  /*1290*/  @!P2 IADD3 R14, R14, 0x1, RZ ;  /* 0x000000010e0ea810 */ /* 0x000fc40007ffe0ff */
[----:B------:R-:W-:Y:S02]  /*12a0*/  ISETP.GT.U32.AND P5, PT, R22, R9, PT ;  /* 0x000000091600720c */ /* 0x000fe40003fa4070 */
[----:B------:R-:W-:Y:S02]  /*12b0*/  @P1 IADD3 R11, R11, 0x1, RZ ;  /* 0x000000010b0b1810 */ /* 0x000fe40007ffe0ff */
[----:B------:R-:W-:Y:S02]  /*12c0*/  ISETP.GE.U32.AND P6, PT, R15, R20, PT ;  /* 0x000000140f00720c */ /* 0x000fe40003fc6070 */
[----:B------:R-:W-:Y:S01]  /*12d0*/  @P3 IADD3 R10, R10, 0x1, RZ ;  /* 0x000000010a0a3810 */ /* 0x000fe20007ffe0ff */
[----:B------:R-:W-:Y:S01]  /*12e0*/  IMAD.MOV.U32 R7, RZ, RZ, R11 ;  /* 0x000000ffff077224 */ /* 0x000fe200078e000b */
[----:B------:R-:W-:Y:S02]  /*12f0*/  ISETP.GE.AND P2, PT, R5, RZ, PT ;  /* 0x000000ff0500720c */ /* 0x000fe40003f46270 */
[----:B------:R-:W-:Y:S01]  /*1300*/  ISETP.GE.AND P3, PT, R4, RZ, PT ;  /* 0x000000ff0400720c */ /* 0x000fe20003f66270 */
[----:B------:R-:W-:Y:S01]  /*1310*/  @!P4 IMAD.MOV R7, RZ, RZ, -R7 ;  /* 0x000000ffff07c224 */ /* 0x000fe200078e0a07 */
[----:B------:R-:W-:Y:S01]  /*1320*/  ISETP.NE.AND P4, PT, R16, RZ, PT ;  /* 0x000000ff1000720c */ /* 0x000fe20003f85270 */
[----:B------:R-:W-:Y:S01]  /*1330*/  @!P5 IMAD.IADD R9, R9, 0x1, -R22 ;  /* 0x000000010909d824 */ /* 0x000fe200078e0a16 */
[----:B------:R-:W-:Y:S01]  /*1340*/  @!P5 IADD3 R8, R8, 0x1, RZ ;  /* 0x000000010808d810 */ /* 0x000fe20007ffe0ff */
[----:B------:R-:W-:Y:S01]  /*1350*/  IMAD.MOV.U32 R6, RZ, RZ, R10 ;  /* 0x000000ffff067224 */ /* 0x000fe200078e000a */
[----:B------:R-:W-:-:S02]  /*1360*/  ISETP.NE.AND P5, PT, R17, RZ, PT ;  /* 0x000000ff1100720c */ /* 0x000fc40003fa5270 */
[----:B------:R-:W-:Y:S01]  /*1370*/  ISETP.GE.U32.AND P1, PT, R9, R22, PT ;  /* 0x000000160900720c */ /* 0x000fe20003f26070 */
[----:B------:R-:W-:Y:S01]  /*1380*/  @!P0 IMAD.MOV R6, RZ, RZ, -R6 ;  /* 0x000000ffff068224 */ /* 0x000fe200078e0a06 */
[----:B------:R-:W-:Y:S02]  /*1390*/  @P6 IADD3 R14, R14, 0x1, RZ ;  /* 0x000000010e0e6810 */ /* 0x000fe40007ffe0ff */
[----:B------:R-:W-:Y:S02]  /*13a0*/  ISETP.NE.AND P6, PT, R12, RZ, PT ;  /* 0x000000ff0c00720c */ /* 0x000fe40003fc5270 */
[----:B------:R-:W-:Y:S01]  /*13b0*/  IADD3 R13, P0, R13, c[0x0][0x0], RZ ;  /* 0x000000000d0d7a10 */ /* 0x000fe20007f1e0ff */
[----:B------:R-:W-:-:S04]  /*13c0*/  IMAD.MOV.U32 R5, RZ, RZ, R14 ;  /* 0x000000ffff057224 */ /* 0x000fc800078e000e */
[----:B------:R-:W-:Y:S01]  /*13d0*/  @!P2 IMAD.MOV R5, RZ, RZ, -R5 ;  /* 0x000000ffff05a224 */ /* 0x000fe200078e0a05 */
[----:B------:R-:W-:Y:S01]  /*13e0*/  @!P5 LOP3.LUT R6, RZ, R17, RZ, 0x33, !PT ;  /* 0x00000011ff06d212 */ /* 0x000fe200078e33ff */
[----:B------:R-:W-:Y:S01]  /*13f0*/  IMAD.X R0, RZ, RZ, R0, P0 ;  /* 0x000000ffff007224 */ /* 0x000fe200000e0600 */
[----:B------:R-:W-:Y:S02]  /*1400*/  @P1 IADD3 R8, R8, 0x1, RZ ;  /* 0x0000000108081810 */ /* 0x000fe40007ffe0ff */
[----:B------:R-:W-:Y:S02]  /*1410*/  ISETP.NE.AND P1, PT, R19, RZ, PT ;  /* 0x000000ff1300720c */ /* 0x000fe40003f25270 */
[----:B------:R-:W-:Y:S01]  /*1420*/  @!P6 LOP3.LUT R7, RZ, R12, RZ, 0x33, !PT ;  /* 0x0000000cff07e212 */ /* 0x000fe200078e33ff */
[----:B------:R-:W-:Y:S01]  /*1430*/  IMAD.MOV.U32 R4, RZ, RZ, R8 ;  /* 0x000000ffff047224 */ /* 0x000fe200078e0008 */
[----:B------:R-:W-:Y:S01]  /*1440*/  @!P4 LOP3.LUT R5, RZ, R16, RZ, 0x33, !PT ;  /* 0x00000010ff05c212 */ /* 0x000fe200078e33ff */
[----:B------:R-:W-:-:S02]  /*1450*/  IMAD.SHL.U32 R8, R13, 0x4, RZ ;  /* 0x000000040d087824 */ /* 0x000fc400078e00ff */
[----:B------:R-:W-:-:S03]  /*1460*/  @!P3 IMAD.MOV R4, RZ, RZ, -R4 ;  /* 0x000000ffff04b224 */ /* 0x000fc600078e0a04 */
[----:B------:R-:W-:Y:S02]  /*1470*/  ISETP.GE.U32.AND P0, PT, R8, UR12, PT ;  /* 0x0000000c08007c0c */ /* 0x000fe4000bf06070 */
[C---:B------:R-:W-:Y:S02]  /*1480*/  SHF.L.U64.HI R8, R13.reuse, 0x2, R0 ;  /* 0x000000020d087819 */ /* 0x040fe40000010200 */
[----:B------:R-:W-:Y:S02]  /*1490*/  @!P1 LOP3.LUT R4, RZ, R19, RZ, 0x33, !PT ;  /* 0x00000013ff049212 */ /* 0x000fe400078e33ff */
[----:B------:R-:W-:Y:S02]  /*14a0*/  ISETP.LT.U32.AND P1, PT, R13, 0x4000, PT ;  /* 0x000040000d00780c */ /* 0x000fe40003f21070 */
[----:B------:R-:W-:Y:S01]  /*14b0*/  ISETP.GE.AND.EX P0, PT, R8, UR4, PT, P0 ;  /* 0x0000000408007c0c */ /* 0x000fe2000bf06300 */
[----:B------:R0:W-:Y:S01]  /*14c0*/  STG.E.128 [R2.64], R4 ;  /* 0x0000000402007986 */ /* 0x0001e2000c101d0a */
[----:B------:R-:W-:-:S13]  /*14d0*/  ISETP.LT.U32.AND.EX P1, PT, R0, RZ, PT, P1 ;  /* 0x000000ff0000720c */ /* 0x000fda0003f21110 */
[----:B------:R-:W-:Y:S05]  /*14e0*/  @!P0 BRA P1, `(.L_x_7464) ;  /* 0xfffff85000008947 */ /* 0x000fea000083ffff */
[----:B------:R-:W-:Y:S05]  /*14f0*/  EXIT ;  /* 0x000000000000794d */ /* 0x000fea0003800000 */
.L_x_7465:
        /* <DEDUP_REMOVED lines=16> */
.L_x_8114:


//--------------------- .text._ZN2at6native55_GLOBAL__N__de093ff9_22_ForeachBinaryOpList_cu_a911ec4325multi_tensor_apply_kernelINS1_18TensorListMetadataILi2EEENS1_24BinaryOpListAlphaFunctorIaLi2ELi2ELi0EEEJSt7dividesIaEaEEEvT_T0_DpT1_ --------------------------
	.section	.text._ZN2at6native55_GLOBAL__N__de093ff9_22_ForeachBinaryOpList_cu_a911ec4325multi_tensor_apply_kernelINS1_18TensorListMetadataILi2EEENS1_24BinaryOpListAlphaFunctorIaLi2ELi2ELi0EEEJSt7dividesIaEaEEEvT_T0_DpT1_,"ax",@progbits
	.sectioninfo	@"SHI_REGISTERS=32"
	.align	128
.text._ZN2at6native55_GLOBAL__N__de093ff9_22_ForeachBinaryOpList_cu_a911ec4325multi_tensor_apply_kernelINS1_18TensorListMetadataILi2EEENS1_24BinaryOpListAlphaFunctorIaLi2ELi2ELi0EEEJSt7dividesIaEaEEEvT_T0_DpT1_:
        .type           _ZN2at6native55_GLOBAL__N__de093ff9_22_ForeachBinaryOpList_cu_a911ec4325multi_tensor_apply_kernelINS1_18TensorListMetadataILi2EEENS1_24BinaryOpListAlphaFunctorIaLi2ELi2ELi0EEEJSt7dividesIaEaEEEvT_T0_DpT1_,@function
        .size           _ZN2at6native55_GLOBAL__N__de093ff9_22_ForeachBinaryOpList_cu_a911ec4325multi_tensor_apply_kernelINS1_18TensorListMetadataILi2EEENS1_24BinaryOpListAlphaFunctorIaLi2ELi2ELi0EEEJSt7dividesIaEaEEEvT_T0_DpT1_,(.L_x_8115 - _ZN2at6native55_GLOBAL__N__de093ff9_22_ForeachBinaryOpList_cu_a911ec4325multi_tensor_apply_kernelINS1_18TensorListMetadataILi2EEENS1_24BinaryOpListAlphaFunctorIaLi2ELi2ELi0EEEJSt7dividesIaEaEEEvT_T0_DpT1_)
        .other          _ZN2at6native55_GLOBAL__N__de093ff9_22_ForeachBinaryOpList_cu_a911ec4325multi_tensor_apply_kernelINS1_18TensorListMetadataILi2EEENS1_24BinaryOpListAlphaFunctorIaLi2ELi2ELi0EEEJSt7dividesIaEaEEEvT_T0_DpT1_,@"STO_CUDA_ENTRY STV_DEFAULT"
_ZN2at6native55_GLOBAL__N__de093ff9_22_ForeachBinaryOpList_cu_a911ec4325multi_tensor_apply_kernelINS1_18TensorListMetadataILi2EEENS1_24BinaryOpListAlphaFunctorIaLi2ELi2ELi0EEEJSt7dividesIaEaEEEvT_T0_DpT1_:
        /* <DEDUP_REMOVED lines=30> */
.L_x_7467:
        /* <DEDUP_REMOVED lines=15> */
[----:B------:R-:W2:Y:S01]  /*02d0*/  @P0 LDG.E.U8 R6, [R12.64] ;  /* 0x0000000a0c060981 */ /* 0x000ea2000c1e1100 */
[----:B------:R-:W-:Y:S02]  /*02e0*/  @P1 IADD3 R14, P2, R3, UR13, RZ ;  /* 0x0000000d030e1c10 */ /* 0x000fe4000ff5e0ff */
[----:B------:R-:W-:Y:S02]  /*02f0*/  PRMT R10, RZ, 0x7610, R10 ;  /* 0x00007610ff0a7816 */ /* 0x000fe4000000000a */
[----:B------:R-:W-:-:S05]  /*0300*/  @P1 IADD3.X R15, R7, UR8, RZ, P2, !PT ;  /* 0x00000008070f1c10 */ /* 0x000fca00097fe4ff */
[----:B------:R-:W3:Y:S01]  /*0310*/  @P1 LDG.E.U8 R10, [R14.64] ;  /* 0x0000000a0e0a1981 */ /* 0x000ee2000c1e1100 */
[----:B------:R-:W-:Y:S02]  /*0320*/  @P0 IADD3 R8, P2, R19, UR14, RZ ;  /* 0x0000000e13080c10 */ /* 0x000fe4000ff5e0ff */
[----:B------:R-:W-:Y:S02]  /*0330*/  PRMT R27, RZ, 0x7610, R27 ;  /* 0x00007610ff1b7816 */ /* 0x000fe4000000001b */
[----:B------:R-:W-:-:S05]  /*0340*/  @P0 IADD3.X R9, R11, UR6, RZ, P2, !PT ;  /* 0x000000060b090c10 */ /* 0x000fca00097fe4ff */
[----:B------:R0:W4:Y:S01]  /*0350*/  @P0 LDG.E.U8 R27, [R8.64] ;  /* 0x0000000a081b0981 */ /* 0x000122000c1e1100 */
[----:B------:R-:W-:Y:S01]  /*0360*/  ULDC.S8 UR4, c[0x0][0xdaa] ;  /* 0x00036a8000047ab9 */ /* 0x000fe20000000200 */
[C---:B------:R-:W-:Y:S01]  /*0370*/  IMAD R22, R2.reuse, 0x3, RZ ;  /* 0x0000000302167824 */ /* 0x040fe200078e02ff */
[-C--:B------:R-:W-:Y:S02]  /*0380*/  LEA R18, P5, R2, R19.reuse, 0x1 ;  /* 0x0000001302127211 */ /* 0x080fe400078a08ff */
[----:B------:R-:W-:Y:S02]  /*0390*/  PRMT R23, RZ, 0x7610, R23 ;  /* 0x00007610ff177816 */ /* 0x000fe40000000017 */
[----:B------:R-:W-:Y:S01]  /*03a0*/  IADD3 R22, P2, R22, R19, RZ ;  /* 0x0000001316167210 */ /* 0x000fe20007f5e0ff */
[----:B------:R-:W-:-:S03]  /*03b0*/  IMAD.X R21, RZ, RZ, R11, P5 ;  /* 0x000000ffff157224 */ /* 0x000fc600028e060b */
[C---:B------:R-:W-:Y:S01]  /*03c0*/  ISETP.GE.U32.AND P3, PT, R22.reuse, 0x10000, PT ;  /* 0x000100001600780c */ /* 0x040fe20003f66070 */
[----:B------:R-:W-:Y:S01]  /*03d0*/  IMAD.X R20, RZ, RZ, R11, P2 ;  /* 0x000000ffff147224 */ /* 0x000fe200010e060b */
[----:B------:R-:W-:Y:S02]  /*03e0*/  ISETP.LT.U32.AND P4, PT, R22, UR12, PT ;  /* 0x0000000c16007c0c */ /* 0x000fe4000bf81070 */
[----:B------:R-:W-:Y:S02]  /*03f0*/  ISETP.GE.U32.AND P2, PT, R18, 0x10000, PT ;  /* 0x000100001200780c */ /* 0x000fe40003f46070 */
[C---:B------:R-:W-:Y:S02]  /*0400*/  ISETP.GE.U32.AND.EX P3, PT, R20.reuse, RZ, PT, P3 ;  /* 0x000000ff1400720c */ /* 0x040fe40003f66130 */
[----:B------:R-:W-:Y:S02]  /*0410*/  ISETP.GE.U32.AND.EX P2, PT, R21, RZ, PT, P2 ;  /* 0x000000ff1500720c */ /* 0x000fe40003f46120 */
[----:B------:R-:W-:-:S02]  /*0420*/  ISETP.LT.AND.EX P3, PT, R20, UR5, !P3, P4 ;  /* 0x0000000514007c0c */ /* 0x000fc4000df61340 */
[----:B------:R-:W-:-:S04]  /*0430*/  ISETP.LT.U32.AND P4, PT, R18, UR12, PT ;  /* 0x0000000c12007c0c */ /* 0x000fc8000bf81070 */
[----:B------:R-:W-:Y:S02]  /*0440*/  ISETP.LT.AND.EX P2, PT, R21, UR5, !P2, P4 ;  /* 0x0000000515007c0c */ /* 0x000fe4000d741340 */
[----:B------:R-:W-:Y:S02]  /*0450*/  PRMT R24, RZ, 0x7610, R24 ;  /* 0x00007610ff187816 */ /* 0x000fe40000000018 */
[----:B--2---:R-:W-:-:S05]  /*0460*/  PRMT R6, R6, 0x9910, RZ ;  /* 0x0000991006067816 */ /* 0x004fca00000000ff */
[----:B------:R-:W-:Y:S01]  /*0470*/  IMAD R6, R6, UR4, RZ ;  /* 0x0000000406067c24 */ /* 0x000fe2000f8e02ff */
[----:B---3--:R-:W-:-:S04]  /*0480*/  PRMT R10, R10, 0x9910, RZ ;  /* 0x000099100a0a7816 */ /* 0x008fc800000000ff */
[----:B------:R-:W-:-:S04]  /*0490*/  LOP3.LUT R6, R6, 0xffff, RZ, 0xc0, !PT ;  /* 0x0000ffff06067812 */ /* 0x000fc800078ec0ff */
[----:B0-----:R-:W-:Y:S01]  /*04a0*/  PRMT R9, R6, 0x8880, RZ ;  /* 0x0000888006097816 */ /* 0x001fe200000000ff */
[----:B------:R-:W-:-:S03]  /*04b0*/  IMAD R6, R10, UR4, RZ ;  /* 0x000000040a067c24 */ /* 0x000fc6000f8e02ff */
[----:B------:R-:W-:Y:S02]  /*04c0*/  IABS R10, R9 ;  /* 0x00000009000a7213 */ /* 0x000fe40000000000 */
[----:B------:R-:W-:Y:S02]  /*04d0*/  LOP3.LUT R6, R6, 0xffff, RZ, 0xc0, !PT ;  /* 0x0000ffff06067812 */ /* 0x000fe400078ec0ff */
[----:B------:R-:W0:Y:S02]  /*04e0*/  I2F.RP R14, R10 ;  /* 0x0000000a000e7306 */ /* 0x000e240000209400 */
[----:B------:R-:W-:-:S04]  /*04f0*/  PRMT R8, R6, 0x8880, RZ ;  /* 0x0000888006087816 */ /* 0x000fc800000000ff */
[----:B------:R-:W-:-:S04]  /*0500*/  IABS R6, R8 ;  /* 0x0000000800067213 */ /* 0x000fc80000000000 */
[----:B------:R-:W1:Y:S08]  /*0510*/  I2F.RP R15, R6 ;  /* 0x00000006000f7306 */ /* 0x000e700000209400 */
[----:B0-----:R-:W0:Y:S08]  /*0520*/  MUFU.RCP R14, R14 ;  /* 0x0000000e000e7308 */ /* 0x001e300000001000 */
[----:B-1----:R-:W1:Y:S01]  /*0530*/  MUFU.RCP R15, R15 ;  /* 0x0000000f000f7308 */ /* 0x002e620000001000 */
[----:B0-----:R-:W-:-:S02]  /*0540*/  IADD3 R16, R14, 0xffffffe, RZ ;  /* 0x0ffffffe0e107810 */ /* 0x001fc40007ffe0ff */
[----:B------:R-:W-:-:S05]  /*0550*/  @P1 IADD3 R14, P5, R3, UR14, RZ ;  /* 0x0000000e030e1c10 */ /* 0x000fca000ffbe0ff */
[----:B------:R0:W2:Y:S01]  /*0560*/  F2I.FTZ.U32.TRUNC.NTZ R17, R16 ;  /* 0x0000001000117305 */ /* 0x0000a2000021f000 */
[----:B-1----:R-:W-:-:S07]  /*0570*/  IADD3 R12, R15, 0xffffffe, RZ ;  /* 0x0ffffffe0f0c7810 */ /* 0x002fce0007ffe0ff */
[----:B------:R-:W1:Y:S01]  /*0580*/  F2I.FTZ.U32.TRUNC.NTZ R13, R12 ;  /* 0x0000000c000d7305 */ /* 0x000e62000021f000 */
[----:B0-----:R-:W-:Y:S02]  /*0590*/  IMAD.MOV.U32 R16, RZ, RZ, RZ ;  /* 0x000000ffff107224 */ /* 0x001fe400078e00ff */
[----:B--2---:R-:W-:Y:S01]  /*05a0*/  IMAD.MOV R15, RZ, RZ, -R17 ;  /* 0x000000ffff0f7224 */ /* 0x004fe200078e0a11 */
[----:B----4-:R-:W-:-:S03]  /*05b0*/  LOP3.LUT R27, R27, 0xffff, RZ, 0xc0, !PT ;  /* 0x0000ffff1b1b7812 */ /* 0x010fc600078ec0ff */
[----:B------:R-:W-:Y:S01]  /*05c0*/  IMAD R15, R15, R10, RZ ;  /* 0x0000000a0f0f7224 */ /* 0x000fe200078e02ff */
[----:B------:R-:W-:Y:S01]  /*05d0*/  PRMT R28, R27, 0x8880, RZ ;  /* 0x000088801b1c7816 */ /* 0x000fe200000000ff */
[----:B-1----:R-:W-:Y:S02]  /*05e0*/  IMAD.MOV R25, RZ, RZ, -R13 ;  /* 0x000000ffff197224 */ /* 0x002fe400078e0a0d */
[----:B------:R-:W-:Y:S01]  /*05f0*/  IMAD.HI.U32 R26, R17, R15, R16 ;  /* 0x0000000f111a7227 */ /* 0x000fe200078e0010 */
[----:B------:R-:W-:Y:S02]  /*0600*/  @P1 IADD3.X R15, R7, UR6, RZ, P5, !PT ;  /* 0x00000006070f1c10 */ /* 0x000fe4000affe4ff */
[----:B------:R-:W-:Y:S01]  /*0610*/  @P3 IADD3 R16, P4, R22, UR13, RZ ;  /* 0x0000000d16103c10 */ /* 0x000fe2000ff9e0ff */
[----:B------:R-:W-:Y:S02]  /*0620*/  IMAD R25, R25, R6, RZ ;  /* 0x0000000619197224 */ /* 0x000fe400078e02ff */
[----:B------:R-:W-:Y:S01]  /*0630*/  IMAD.MOV.U32 R12, RZ, RZ, RZ ;  /* 0x000000ffff0c7224 */ /* 0x000fe200078e00ff */
[----:B------:R0:W2:Y:S01]  /*0640*/  @P1 LDG.E.U8 R23, [R14.64] ;  /* 0x0000000a0e171981 */ /* 0x0000a2000c1e1100 */
[----:B------:R-:W-:-:S02]  /*0650*/  @P3 IADD3.X R17, R20, UR8, RZ, P4, !PT ;  /* 0x0000000814113c10 */ /* 0x000fc4000a7fe4ff */
[----:B------:R-:W-:Y:S01]  /*0660*/  IMAD.HI.U32 R25, R13, R25, R12 ;  /* 0x000000190d197227 */ /* 0x000fe200078e000c */
[----:B------:R-:W-:Y:S02]  /*0670*/  @P2 IADD3 R12, P4, R18, UR14, RZ ;  /* 0x0000000e120c2c10 */ /* 0x000fe4000ff9e0ff */
[----:B------:R1:W3:Y:S01]  /*0680*/  @P3 LDG.E.U8 R24, [R16.64] ;  /* 0x0000000a10183981 */ /* 0x0002e2000c1e1100 */
[----:B------:R-:W-:Y:S02]  /*0690*/  PRMT R27, RZ, 0x7610, R27 ;  /* 0x00007610ff1b7816 */ /* 0x000fe4000000001b */
[----:B------:R-:W-:Y:S02]  /*06a0*/  @P2 IADD3.X R13, R21, UR6, RZ, P4, !PT ;  /* 0x00000006150d2c10 */ /* 0x000fe4000a7fe4ff */
[----:B0-----:R-:W-:Y:S02]  /*06b0*/  IABS R15, R28 ;  /* 0x0000001c000f7213 */ /* 0x001fe40000000000 */
[----:B------:R-:W-:Y:S01]  /*06c0*/  IABS R14, R9 ;  /* 0x00000009000e7213 */ /* 0x000fe20000000000 */
[----:B------:R0:W4:Y:S02]  /*06d0*/  @P2 LDG.E.U8 R27, [R12.64] ;  /* 0x0000000a0c1b2981 */ /* 0x000124000c1e1100 */
[----:B------:R-:W-:-:S04]  /*06e0*/  IMAD.HI.U32 R26, R26, R15, RZ ;  /* 0x0000000f1a1a7227 */ /* 0x000fc800078e00ff */
[----:B------:R-:W-:Y:S01]  /*06f0*/  IMAD.MOV R29, RZ, RZ, -R14 ;  /* 0x000000ffff1d7224 */ /* 0x000fe200078e0a0e */
[----:B------:R-:W-:-:S03]  /*0700*/  @P2 IADD3 R14, P4, R18, UR13, RZ ;  /* 0x0000000d120e2c10 */ /* 0x000fc6000ff9e0ff */
[----:B-1----:R-:W-:Y:S01]  /*0710*/  IMAD R17, R26, R29, R15 ;  /* 0x0000001d1a117224 */ /* 0x002fe200078e020f */
[----:B------:R-:W-:Y:S02]  /*0720*/  PRMT R29, RZ, 0x7610, R29 ;  /* 0x00007610ff1d7816 */ /* 0x000fe4000000001d */
[----:B------:R-:W-:-:S05]  /*0730*/  @P2 IADD3.X R15, R21, UR8, RZ, P4, !PT ;  /* 0x00000008150f2c10 */ /* 0x000fca000a7fe4ff */
[----:B------:R1:W5:Y:S01]  /*0740*/  @P2 LDG.E.U8 R29, [R14.64] ;  /* 0x0000000a0e1d2981 */ /* 0x000362000c1e1100 */
[----:B0-----:R-:W-:Y:S02]  /*0750*/  IADD3 R12, P4, R22, UR14, RZ ;  /* 0x0000000e160c7c10 */ /* 0x001fe4000ff9e0ff */
[----:B------:R-:W-:Y:S02]  /*0760*/  PRMT R16, RZ, 0x7610, R16 ;  /* 0x00007610ff107816 */ /* 0x000fe40000000010 */
[----:B------:R-:W-:-:S05]  /*0770*/  IADD3.X R13, R20, UR6, RZ, P4, !PT ;  /* 0x00000006140d7c10 */ /* 0x000fca000a7fe4ff */
[----:B------:R-:W3:Y:S01]  /*0780*/  @P3 LDG.E.U8 R16, [R12.64] ;  /* 0x0000000a0c103981 */ /* 0x000ee2000c1e1100 */
[----:B------:R-:W-:Y:S02]  /*0790*/  ISETP.GT.U32.AND P5, PT, R10, R17, PT ;  /* 0x000000110a00720c */ /* 0x000fe40003fa4070 */
[----:B-1----:R-:W-:Y:S02]  /*07a0*/  IABS R15, R8 ;  /* 0x00000008000f7213 */ /* 0x002fe40000000000 */
[----:B------:R-:W-:-:S09]  /*07b0*/  LOP3.LUT R28, R28, R9, RZ, 0x3c, !PT ;  /* 0x000000091c1c7212 */ /* 0x000fd200078e3cff */
[----:B------:R-:W-:Y:S01]  /*07c0*/  @!P5 IMAD.IADD R17, R17, 0x1, -R10 ;  /* 0x000000011111d824 */ /* 0x000fe200078e0a0a */
[----:B------:R-:W-:-:S04]  /*07d0*/  @!P5 IADD3 R26, R26, 0x1, RZ ;  /* 0x000000011a1ad810 */ /* 0x000fc80007ffe0ff */
[----:B------:R-:W-:-:S13]  /*07e0*/  ISETP.GE.U32.AND P4, PT, R17, R10, PT ;  /* 0x0000000a1100720c */ /* 0x000fda0003f86070 */
[----:B------:R-:W-:Y:S02]  /*07f0*/  @P4 IADD3 R26, R26, 0x1, RZ ;  /* 0x000000011a1a4810 */ /* 0x000fe40007ffe0ff */
[----:B------:R-:W-:-:S13]  /*0800*/  ISETP.GE.AND P4, PT, R28, RZ, PT ;  /* 0x000000ff1c00720c */ /* 0x000fda0003f86270 */
[----:B------:R-:W-:Y:S01]  /*0810*/  @!P4 IMAD.MOV R26, RZ, RZ, -R26 ;  /* 0x000000ffff1ac224 */ /* 0x000fe200078e0a1a */
[----:B--2---:R-:W-:-:S04]  /*0820*/  LOP3.LUT R23, R23, 0xffff, RZ, 0xc0, !PT ;  /* 0x0000ffff17177812 */ /* 0x004fc800078ec0ff */
[----:B------:R-:W-:-:S04]  /*0830*/  PRMT R23, R23, 0x8880, RZ ;  /* 0x0000888017177816 */ /* 0x000fc800000000ff */
[----:B------:R-:W-:Y:S02]  /*0840*/  IABS R14, R23 ;  /* 0x00000017000e7213 */ /* 0x000fe40000000000 */
[----:B------:R-:W-:-:S03]  /*0850*/  LOP3.LUT R23, R23, R8, RZ, 0x3c, !PT ;  /* 0x0000000817177212 */ /* 0x000fc600078e3cff */
[----:B------:R-:W-:Y:S01]  /*0860*/  IMAD.HI.U32 R25, R25, R14, RZ ;  /* 0x0000000e19197227 */ /* 0x000fe200078e00ff */
[----:B------:R-:W-:Y:S02]  /*0870*/  ISETP.GE.AND P4, PT, R23, RZ, PT ;  /* 0x000000ff1700720c */ /* 0x000fe40003f86270 */
[----:B----4-:R-:W-:-:S04]  /*0880*/  LOP3.LUT R27, R27, 0xffff, RZ, 0xc0, !PT ;  /* 0x0000ffff1b1b7812 */ /* 0x010fc800078ec0ff */
[----:B------:R-:W-:Y:S02]  /*0890*/  PRMT R23, R27, 0x8880, RZ ;  /* 0x000088801b177816 */ /* 0x000fe400000000ff */
[----:B-----5:R-:W-:Y:S01]  /*08a0*/  PRMT R20, R29, 0x9910, RZ ;  /* 0x000099101d147816 */ /* 0x020fe200000000ff */
[----:B------:R-:W-:-:S04]  /*08b0*/  IMAD.MOV R29, RZ, RZ, -R15 ;  /* 0x000000ffff1d7224 */ /* 0x000fc800078e0a0f */
[----:B------:R-:W-:Y:S02]  /*08c0*/  IMAD R20, R20, UR4, RZ ;  /* 0x0000000414147c24 */ /* 0x000fe4000f8e02ff */
[----:B------:R-:W-:-:S03]  /*08d0*/  IMAD R29, R25, R29, R14 ;  /* 0x0000001d191d7224 */ /* 0x000fc600078e020e */
[----:B------:R-:W-:Y:S02]  /*08e0*/  LOP3.LUT R20, R20, 0xffff, RZ, 0xc0, !PT ;  /* 0x0000ffff14147812 */ /* 0x000fe400078ec0ff */
[----:B------:R-:W-:Y:S02]  /*08f0*/  ISETP.GT.U32.AND P6, PT, R6, R29, PT ;  /* 0x0000001d0600720c */ /* 0x000fe40003fc4070 */
[----:B------:R-:W-:Y:S02]  /*0900*/  PRMT R10, R20, 0x8880, RZ ;  /* 0x00008880140a7816 */ /* 0x000fe400000000ff */
[----:B---3--:R-:W-:Y:S02]  /*0910*/  LOP3.LUT R16, R16, 0xffff, RZ, 0xc0, !PT ;  /* 0x0000ffff10107812 */ /* 0x008fe400078ec0ff */
[----:B------:R-:W-:-:S04]  /*0920*/  IABS R17, R10 ;  /* 0x0000000a00117213 */ /* 0x000fc80000000000 */
[----:B------:R-:W0:Y:S03]  /*0930*/  I2F.RP R20, R17 ;  /* 0x0000001100147306 */ /* 0x000e260000209400 */
[----:B------:R-:W-:Y:S01]  /*0940*/  @!P6 IMAD.IADD R29, R29, 0x1, -R6 ;  /* 0x000000011d1de824 */ /* 0x000fe200078e0a06 */
[----:B------:R-:W-:Y:S02]  /*0950*/  @!P6 IADD3 R25, R25, 0x1, RZ ;  /* 0x000000011919e810 */ /* 0x000fe40007ffe0ff */
[----:B------:R-:W-:Y:S02]  /*0960*/  ISETP.NE.AND P6, PT, R9, RZ, PT ;  /* 0x000000ff0900720c */ /* 0x000fe40003fc5270 */
[----:B------:R-:W-:Y:S02]  /*0970*/  ISETP.GE.U32.AND P5, PT, R29, R6, PT ;  /* 0x000000061d00720c */ /* 0x000fe40003fa6070 */
[----:B------:R-:W-:-:S05]  /*0980*/  PRMT R6, R24, 0x9910, RZ ;  /* 0x0000991018067816 */ /* 0x000fca00000000ff */
[----:B------:R-:W-:Y:S01]  /*0990*/  IMAD R6, R6, UR4, RZ ;  /* 0x0000000406067c24 */ /* 0x000fe2000f8e02ff */
[----:B0-----:R-:W0:Y:S03]  /*09a0*/  MUFU.RCP R20, R20 ;  /* 0x0000001400147308 */ /* 0x001e260000001000 */
[----:B------:R-:W-:Y:S02]  /*09b0*/  @!P6 LOP3.LUT R26, RZ, R9, RZ, 0x33, !PT ;  /* 0x00000009ff1ae212 */ /* 0x000fe400078e33ff */
[----:B------:R-:W-:Y:S02]  /*09c0*/  LOP3.LUT R6, R6, 0xffff, RZ, 0xc0, !PT ;  /* 0x0000ffff06067812 */ /* 0x000fe400078ec0ff */
[----:B------:R-:W-:Y:S02]  /*09d0*/  @P5 IADD3 R25, R25, 0x1, RZ ;  /* 0x0000000119195810 */ /* 0x000fe40007ffe0ff */
[----:B------:R-:W-:-:S02]  /*09e0*/  PRMT R6, R6, 0x8880, RZ ;  /* 0x0000888006067816 */ /* 0x000fc400000000ff */
[----:B------:R-:W-:Y:S01]  /*09f0*/  ISETP.NE.AND P5, PT, R8, RZ, PT ;  /* 0x000000ff0800720c */ /* 0x000fe20003fa5270 */
[----:B------:R-:W-:Y:S01]  /*0a00*/  @!P4 IMAD.MOV R25, RZ, RZ, -R25 ;  /* 0x000000ffff19c224 */ /* 0x000fe200078e0a19 */
[----:B------:R-:W-:Y:S02]  /*0a10*/  IABS R9, R23 ;  /* 0x0000001700097213 */ /* 0x000fe40000000000 */
[----:B------:R-:W-:Y:S02]  /*0a20*/  LOP3.LUT R23, R23, R10, RZ, 0x3c, !PT ;  /* 0x0000000a17177212 */ /* 0x000fe400078e3cff */
[----:B0-----:R-:W-:Y:S02]  /*0a30*/  IADD3 R14, R20, 0xffffffe, RZ ;  /* 0x0ffffffe140e7810 */ /* 0x001fe40007ffe0ff */
[----:B------:R-:W-:Y:S02]  /*0a40*/  IABS R20, R6 ;  /* 0x0000000600147213 */ /* 0x000fe40000000000 */
[----:B------:R0:W1:Y:S03]  /*0a50*/  F2I.FTZ.U32.TRUNC.NTZ R15, R14 ;  /* 0x0000000e000f7305 */ /* 0x000066000021f000 */
[----:B------:R-:W-:-:S02]  /*0a60*/  @!P5 LOP3.LUT R25, RZ, R8, RZ, 0x33, !PT ;  /* 0x00000008ff19d212 */ /* 0x000fc400078e33ff */
[----:B------:R-:W-:Y:S01]  /*0a70*/  IABS R8, R10 ;  /* 0x0000000a00087213 */ /* 0x000fe20000000000 */
[----:B0-----:R-:W-:-:S04]  /*0a80*/  IMAD.MOV.U32 R14, RZ, RZ, RZ ;  /* 0x000000ffff0e7224 */ /* 0x001fc800078e00ff */
[----:B------:R-:W-:Y:S01]  /*0a90*/  IMAD.MOV R24, RZ, RZ, -R8 ;  /* 0x000000ffff187224 */ /* 0x000fe200078e0a08 */
[----:B------:R-:W-:Y:S01]  /*0aa0*/  IABS R8, R6 ;  /* 0x0000000600087213 */ /* 0x000fe20000000000 */
[----:B-1----:R-:W-:-:S04]  /*0ab0*/  IMAD.MOV R22, RZ, RZ, -R15 ;  /* 0x000000ffff167224 */ /* 0x002fc800078e0a0f */
[----:B------:R-:W-:Y:S02]  /*0ac0*/  IMAD R29, R22, R17, RZ ;  /* 0x00000011161d7224 */ /* 0x000fe400078e02ff */
[----:B------:R-:W0:Y:S02]  /*0ad0*/  I2F.RP R22, R20 ;  /* 0x0000001400167306 */ /* 0x000e240000209400 */
[----:B------:R-:W-:-:S06]  /*0ae0*/  IMAD.HI.U32 R14, R15, R29, R14 ;  /* 0x0000001d0f0e7227 */ /* 0x000fcc00078e000e */
[----:B0-----:R-:W0:Y:S02]  /*0af0*/  MUFU.RCP R22, R22 ;  /* 0x0000001600167308 */ /* 0x001e240000001000 */
[----:B0-----:R-:W-:Y:S01]  /*0b00*/  IADD3 R15, R22, 0xffffffe, RZ ;  /* 0x0ffffffe160f7810 */ /* 0x001fe20007ffe0ff */
[----:B------:R-:W-:-:S04]  /*0b10*/  IMAD.HI.U32 R22, R14, R9, RZ ;  /* 0x000000090e167227 */ /* 0x000fc800078e00ff */
[----:B------:R-:W-:Y:S01]  /*0b20*/  IMAD.MOV.U32 R14, RZ, RZ, RZ ;  /* 0x000000ffff0e7224 */ /* 0x000fe200078e00ff */
[----:B------:R-:W0:Y:S01]  /*0b30*/  F2I.FTZ.U32.TRUNC.NTZ R15, R15 ;  /* 0x0000000f000f7305 */ /* 0x000e22000021f000 */
[----:B------:R-:W-:-:S05]  /*0b40*/  IMAD R24, R22, R24, R9 ;  /* 0x0000001816187224 */ /* 0x000fca00078e0209 */
[----:B------:R-:W-:Y:S01]  /*0b50*/  ISETP.GT.U32.AND P6, PT, R17, R24, PT ;  /* 0x000000181100720c */ /* 0x000fe20003fc4070 */
[----:B0-----:R-:W-:-:S12]  /*0b60*/  IMAD.MOV R27, RZ, RZ, -R15 ;  /* 0x000000ffff1b7224 */ /* 0x001fd800078e0a0f */
[----:B------:R-:W-:Y:S01]  /*0b70*/  @!P6 IMAD.IADD R24, R24, 0x1, -R17 ;  /* 0x000000011818e824 */ /* 0x000fe200078e0a11 */
[----:B------:R-:W-:Y:S01]  /*0b80*/  @!P6 IADD3 R22, R22, 0x1, RZ ;  /* 0x000000011616e810 */ /* 0x000fe20007ffe0ff */
[----:B------:R-:W-:Y:S01]  /*0b90*/  IMAD R27, R27, R20, RZ ;  /* 0x000000141b1b7224 */ /* 0x000fe200078e02ff */
[----:B------:R-:W-:-:S03]  /*0ba0*/  ISETP.GE.AND P6, PT, R23, RZ, PT ;  /* 0x000000ff1700720c */ /* 0x000fc60003fc6270 */
[----:B------:R-:W-:Y:S01]  /*0bb0*/  IMAD.HI.U32 R14, R15, R27, R14 ;  /* 0x0000001b0f0e7227 */ /* 0x000fe200078e000e */
[----:B------:R-:W-:-:S03]  /*0bc0*/  PRMT R27, R16, 0x8880, RZ ;  /* 0x00008880101b7816 */ /* 0x000fc600000000ff */
[----:B------:R-:W-:Y:S01]  /*0bd0*/  IMAD.MOV R15, RZ, RZ, -R8 ;  /* 0x000000ffff0f7224 */ /* 0x000fe200078e0a08 */
[----:B------:R-:W-:Y:S02]  /*0be0*/  IABS R9, R27 ;  /* 0x0000001b00097213 */ /* 0x000fe40000000000 */
[----:B------:R-:W-:Y:S02]  /*0bf0*/  @P0 IADD3 R8, P4, R19, UR14, RZ ;  /* 0x0000000e13080c10 */ /* 0x000fe4000ff9e0ff */
[----:B------:R-:W-:Y:S01]  /*0c00*/  LOP3.LUT R27, R27, R6, RZ, 0x3c, !PT ;  /* 0x000000061b1b7212 */ /* 0x000fe200078e3cff */
[----:B------:R-:W-:-:S04]  /*0c10*/  IMAD.HI.U32 R16, R14, R9, RZ ;  /* 0x000000090e107227 */ /* 0x000fc800078e00ff */
[----:B------:R-:W-:Y:S01]  /*0c20*/  IMAD R19, R16, R15, R9 ;  /* 0x0000000f10137224 */ /* 0x000fe200078e0209 */
[----:B------:R-:W-:Y:S02]  /*0c30*/  @P0 IADD3.X R9, R11, UR6, RZ, P4, !PT ;  /* 0x000000060b090c10 */ /* 0x000fe4000a7fe4ff */
[----:B------:R-:W-:Y:S01]  /*0c40*/  @P1 IADD3 R14, P4, R3, UR14, RZ ;  /* 0x0000000e030e1c10 */ /* 0x000fe2000ff9e0ff */
[----:B------:R-:W-:Y:S01]  /*0c50*/  IMAD.MOV.U32 R3, RZ, RZ, c[0x0][0x0] ;  /* 0x00000000ff037624 */ /* 0x000fe200078e00ff */
[----:B------:R-:W-:Y:S01]  /*0c60*/  ISETP.GT.U32.AND P5, PT, R20, R19, PT ;  /* 0x000000131400720c */ /* 0x000fe20003fa4070 */
[----:B------:R0:W-:Y:S01]  /*0c70*/  @P0 STG.E.U8 [R8.64], R26 ;  /* 0x0000001a08000986 */ /* 0x0001e2000c10110a */
[----:B------:R-:W-:Y:S01]  /*0c80*/  @P1 IADD3.X R15, R7, UR6, RZ, P4, !PT ;  /* 0x00000006070f1c10 */ /* 0x000fe2000a7fe4ff */
[----:B------:R-:W-:Y:S01]  /*0c90*/  IMAD.WIDE.U32 R4, R3, 0x4, R4 ;  /* 0x0000000403047825 */ /* 0x000fe200078e0004 */
[----:B------:R-:W-:-:S03]  /*0ca0*/  ISETP.GE.U32.AND P4, PT, R24, R17, PT ;  /* 0x000000111800720c */ /* 0x000fc60003f86070 */
[----:B------:R0:W-:Y:S01]  /*0cb0*/  @P1 STG.E.U8 [R14.64], R25 ;  /* 0x000000190e001986 */ /* 0x0001e2000c10110a */
[C---:B------:R-:W-:Y:S02]  /*0cc0*/  ISETP.GE.U32.AND P0, PT, R4.reuse, 0x10000, PT ;  /* 0x000100000400780c */ /* 0x040fe40003f06070 */
[----:B------:R-:W-:Y:S02]  /*0cd0*/  ISETP.LT.U32.AND P1, PT, R4, UR12, PT ;  /* 0x0000000c04007c0c */ /* 0x000fe4000bf21070 */
[----:B------:R-:W-:Y:S01]  /*0ce0*/  ISETP.GE.U32.AND.EX P0, PT, R5, RZ, PT, P0 ;  /* 0x000000ff0500720c */ /* 0x000fe20003f06100 */
[----:B------:R-:W-:Y:S01]  /*0cf0*/  @!P5 IMAD.IADD R19, R19, 0x1, -R20 ;  /* 0x000000011313d824 */ /* 0x000fe200078e0a14 */
[----:B------:R-:W-:Y:S02]  /*0d00*/  @!P5 IADD3 R16, R16, 0x1, RZ ;  /* 0x000000011010d810 */ /* 0x000fe40007ffe0ff */
[----:B------:R-:W-:Y:S02]  /*0d10*/  ISETP.GE.AND P5, PT, R27, RZ, PT ;  /* 0x000000ff1b00720c */ /* 0x000fe40003fa6270 */
[----:B------:R-:W-:-:S02]  /*0d20*/  @P4 IADD3 R22, R22, 0x1, RZ ;  /* 0x0000000116164810 */ /* 0x000fc40007ffe0ff */
[----:B------:R-:W-:Y:S02]  /*0d30*/  ISETP.GE.U32.AND P4, PT, R19, R20, PT ;  /* 0x000000141300720c */ /* 0x000fe40003f86070 */
[----:B------:R-:W-:Y:S01]  /*0d40*/  ISETP.LT.AND.EX P1, PT, R5, UR5, PT, P1 ;  /* 0x0000000505007c0c */ /* 0x000fe2000bf21310 */
[----:B------:R-:W-:Y:S01]  /*0d50*/  @!P6 IMAD.MOV R22, RZ, RZ, -R22 ;  /* 0x000000ffff16e224 */ /* 0x000fe200078e0a16 */
[----:B------:R-:W-:-:S09]  /*0d60*/  ISETP.NE.AND P6, PT, R10, RZ, PT ;  /* 0x000000ff0a00720c */ /* 0x000fd20003fc5270 */
[----:B------:R-:W-:Y:S02]  /*0d70*/  @P4 IADD3 R16, R16, 0x1, RZ ;  /* 0x0000000110104810 */ /* 0x000fe40007ffe0ff */
[----:B------:R-:W-:Y:S02]  /*0d80*/  ISETP.NE.AND P4, PT, R6, RZ, PT ;  /* 0x000000ff0600720c */ /* 0x000fe40003f85270 */
[----:B------:R-:W-:Y:S01]  /*0d90*/  @!P6 LOP3.LUT R22, RZ, R10, RZ, 0x33, !PT ;  /* 0x0000000aff16e212 */ /* 0x000fe200078e33ff */
[----:B------:R-:W-:Y:S01]  /*0da0*/  @!P5 IMAD.MOV R16, RZ, RZ, -R16 ;  /* 0x000000ffff10d224 */ /* 0x000fe200078e0a10 */
[----:B------:R-:W-:-:S04]  /*0db0*/  @P2 IADD3 R18, P6, R18, UR14, RZ ;  /* 0x0000000e12122c10 */ /* 0x000fc8000ffde0ff */
[----:B------:R-:W-:-:S05]  /*0dc0*/  @P2 IADD3.X R19, R21, UR6, RZ, P6, !PT ;  /* 0x0000000615132c10 */ /* 0x000fca000b7fe4ff */
[----:B------:R-:W-:Y:S01]  /*0dd0*/  @!P4 LOP3.LUT R16, RZ, R6, RZ, 0x33, !PT ;  /* 0x00000006ff10c212 */ /* 0x000fe200078e33ff */
[----:B------:R0:W-:Y:S04]  /*0de0*/  @P2 STG.E.U8 [R18.64], R22 ;  /* 0x0000001612002986 */ /* 0x0001e8000c10110a */
[----:B------:R0:W-:Y:S01]  /*0df0*/  @P3 STG.E.U8 [R12.64], R16 ;  /* 0x000000100c003986 */ /* 0x0001e2000c10110a */
[----:B------:R-:W-:Y:S05]  /*0e00*/  @!P0 BRA P1, `(.L_x_7467) ;  /* 0xfffff3d000008947 */ /* 0x000fea000083ffff */
[----:B------:R-:W-:Y:S05]  /*0e10*/  EXIT ;  /* 0x000000000000794d */ /* 0x000fea0003800000 */
.L_x_7466:
[----:B------:R-:W0:Y:S02]  /*0e20*/  S2R R11, SR_TID.X ;  /* 0x00000000000b7919 */ /* 0x000e240000002100 */
[----:B0-----:R-:W-:-:S05]  /*0e30*/  IMAD.WIDE.U32 R2, R11, 0x4, RZ ;  /* 0x000000040b027825 */ /* 0x001fca00078e00ff */
[----:B------:R-:W-:-:S04]  /*0e40*/  ISETP.GE.U32.AND P0, PT, R2, UR12, PT ;  /* 0x0000000c02007c0c */ /* 0x000fc8000bf06070 */
[----:B------:R-:W-:-:S04]  /*0e50*/  ISETP.GE.AND.EX P0, PT, R3, UR5, PT, P0 ;  /* 0x0000000503007c0c */ /* 0x000fc8000bf06300 */
[----:B------:R-:W-:-:S13]  /*0e60*/  ISETP.GT.U32.OR P0, PT, R11, 0x3fff, P0 ;  /* 0x00003fff0b00780c */ /* 0x000fda0000704470 */
[----:B------:R-:W-:Y:S05]  /*0e70*/  @P0 EXIT ;  /* 0x000000000000094d */ /* 0x000fea0003800000 */
[----:B------:R-:W-:-:S04]  /*0e80*/  IMAD.MOV.U32 R0, RZ, RZ, RZ ;  /* 0x000000ffff007224 */ /* 0x000fc800078e00ff */
.L_x_7468:
        /* <DEDUP_REMOVED lines=8> */
[----:B------:R-:W-:Y:S01]  /*0f10*/  ULDC.S8 UR4, c[0x0][0xdaa] ;  /* 0x00036a8000047ab9 */ /* 0x000fe20000000200 */
[C---:B--2---:R-:W-:Y:S02]  /*0f20*/  LOP3.LUT R6, R4.reuse, 0xff, RZ, 0xc0, !PT ;  /* 0x000000ff04067812 */ /* 0x044fe400078ec0ff */
[----:B------:R-:W-:-:S03]  /*0f30*/  PRMT R7, R4, 0x7771, RZ ;  /* 0x0000777104077816 */ /* 0x000fc600000000ff */
[----:B------:R-:W-:Y:S01]  /*0f40*/  IMAD R6, R6, UR4, RZ ;  /* 0x0000000406067c24 */ /* 0x000fe2000f8e02ff */
[----:B------:R-:W-:Y:S02]  /*0f50*/  PRMT R5, R7, 0x9910, RZ ;  /* 0x0000991007057816 */ /* 0x000fe400000000ff */
[----:B------:R-:W-:Y:S02]  /*0f60*/  PRMT R7, R4, 0x7772, RZ ;  /* 0x0000777204077816 */ /* 0x000fe400000000ff */
[----:B------:R-:W-:Y:S01]  /*0f70*/  LOP3.LUT R6, R6, 0xffff, RZ, 0xc0, !PT ;  /* 0x0000ffff06067812 */ /* 0x000fe200078ec0ff */
[----:B------:R-:W-:Y:S01]  /*0f80*/  IMAD R5, R5, UR4, RZ ;  /* 0x0000000405057c24 */ /* 0x000fe2000f8e02ff */
[----:B------:R-:W-:Y:S02]  /*0f90*/  PRMT R7, R7, 0x9910, RZ ;  /* 0x0000991007077816 */ /* 0x000fe400000000ff */
[----:B------:R-:W-:Y:S02]  /*0fa0*/  PRMT R12, R6, 0x8880, RZ ;  /* 0x00008880060c7816 */ /* 0x000fe400000000ff */
[----:B------:R-:W-:Y:S01]  /*0fb0*/  LOP3.LUT R5, R5, 0xffff, RZ, 0xc0, !PT ;  /* 0x0000ffff05057812 */ /* 0x000fe200078ec0ff */
[----:B------:R-:W-:Y:S01]  /*0fc0*/  IMAD R6, R7, UR4, RZ ;  /* 0x0000000407067c24 */ /* 0x000fe2000f8e02ff */
[----:B------:R-:W-:-:S02]  /*0fd0*/  IABS R14, R12 ;  /* 0x0000000c000e7213 */ /* 0x000fc40000000000 */
[----:B------:R-:W-:Y:S02]  /*0fe0*/  PRMT R10, R5, 0x8880, RZ ;  /* 0x00008880050a7816 */ /* 0x000fe400000000ff */
[----:B------:R-:W-:Y:S02]  /*0ff0*/  LOP3.LUT R6, R6, 0xffff, RZ, 0xc0, !PT ;  /* 0x0000ffff06067812 */ /* 0x000fe400078ec0ff */
[----:B------:R-:W-:Y:S02]  /*1000*/  IABS R17, R10 ;  /* 0x0000000a00117213 */ /* 0x000fe40000000000 */
[----:B------:R-:W-:Y:S02]  /*1010*/  PRMT R15, R6, 0x8880, RZ ;  /* 0x00008880060f7816 */ /* 0x000fe400000000ff */
[----:B------:R-:W0:Y:S01]  /*1020*/  I2F.RP R6, R14 ;  /* 0x0000000e00067306 */ /* 0x000e220000209400 */
[----:B------:R-:W-:Y:S02]  /*1030*/  PRMT R4, R4, 0x7773, RZ ;  /* 0x0000777304047816 */ /* 0x000fe400000000ff */
[----:B------:R-:W-:-:S02]  /*1040*/  IABS R19, R15 ;  /* 0x0000000f00137213 */ /* 0x000fc40000000000 */
[----:B------:R-:W-:Y:S02]  /*1050*/  PRMT R7, R4, 0x9910, RZ ;  /* 0x0000991004077816 */ /* 0x000fe400000000ff */
[----:B------:R-:W-:Y:S01]  /*1060*/  IABS R24, R10 ;  /* 0x0000000a00187213 */ /* 0x000fe20000000000 */
[----:B------:R-:W1:Y:S02]  /*1070*/  I2F.RP R8, R17 ;  /* 0x0000001100087306 */ /* 0x000e640000209400 */
[----:B------:R-:W-:Y:S02]  /*1080*/  IMAD R7, R7, UR4, RZ ;  /* 0x0000000407077c24 */ /* 0x000fe4000f8e02ff */
[----:B------:R-:W-:-:S03]  /*1090*/  IMAD.MOV R24, RZ, RZ, -R24 ;  /* 0x000000ffff187224 */ /* 0x000fc600078e0a18 */
[----:B------:R-:W-:Y:S01]  /*10a0*/  LOP3.LUT R13, R7, 0xffff, RZ, 0xc0, !PT ;  /* 0x0000ffff070d7812 */ /* 0x000fe200078ec0ff */
[----:B------:R-:W2:Y:S03]  /*10b0*/  I2F.RP R9, R19 ;  /* 0x0000001300097306 */ /* 0x000ea60000209400 */
[----:B------:R-:W-:-:S04]  /*10c0*/  PRMT R13, R13, 0x8880, RZ ;  /* 0x000088800d0d7816 */ /* 0x000fc800000000ff */
[----:B------:R-:W-:Y:S01]  /*10d0*/  IABS R18, R13 ;  /* 0x0000000d00127213 */ /* 0x000fe20000000000 */
[----:B0-----:R-:W0:Y:S08]  /*10e0*/  MUFU.RCP R6, R6 ;  /* 0x0000000600067308 */ /* 0x001e300000001000 */
[----:B-1----:R-:W1:Y:S08]  /*10f0*/  MUFU.RCP R8, R8 ;  /* 0x0000000800087308 */ /* 0x002e700000001000 */
[----:B--2---:R-:W2:Y:S01]  /*1100*/  MUFU.RCP R9, R9 ;  /* 0x0000000900097308 */ /* 0x004ea20000001000 */
[----:B0-----:R-:W-:-:S07]  /*1110*/  IADD3 R4, R6, 0xffffffe, RZ ;  /* 0x0ffffffe06047810 */ /* 0x001fce0007ffe0ff */
[----:B------:R0:W4:Y:S01]  /*1120*/  F2I.FTZ.U32.TRUNC.NTZ R5, R4 ;  /* 0x0000000400057305 */ /* 0x000122000021f000 */
[----:B-1----:R-:W-:-:S07]  /*1130*/  IADD3 R7, R8, 0xffffffe, RZ ;  /* 0x0ffffffe08077810 */ /* 0x002fce0007ffe0ff */
[----:B------:R-:W1:Y:S01]  /*1140*/  F2I.FTZ.U32.TRUNC.NTZ R7, R7 ;  /* 0x0000000700077305 */ /* 0x000e62000021f000 */
[----:B--2---:R-:W-:Y:S01]  /*1150*/  IADD3 R8, R9, 0xffffffe, RZ ;  /* 0x0ffffffe09087810 */ /* 0x004fe20007ffe0ff */
[----:B0-----:R-:W-:-:S06]  /*1160*/  IMAD.MOV.U32 R4, RZ, RZ, RZ ;  /* 0x000000ffff047224 */ /* 0x001fcc00078e00ff */
[----:B------:R-:W0:Y:S01]  /*1170*/  I2F.RP R6, R18 ;  /* 0x0000001200067306 */ /* 0x000e220000209400 */
[----:B----4-:R-:W-:-:S04]  /*1180*/  IMAD.MOV R21, RZ, RZ, -R5 ;  /* 0x000000ffff157224 */ /* 0x010fc800078e0a05 */
[----:B------:R-:W-:-:S03]  /*1190*/  IMAD R21, R21, R14, RZ ;  /* 0x0000000e15157224 */ /* 0x000fc600078e02ff */
[----:B------:R2:W4:Y:S01]  /*11a0*/  F2I.FTZ.U32.TRUNC.NTZ R9, R8 ;  /* 0x0000000800097305 */ /* 0x000522000021f000 */
[----:B------:R-:W-:Y:S01]  /*11b0*/  IMAD.HI.U32 R4, R5, R21, R4 ;  /* 0x0000001505047227 */ /* 0x000fe200078e0004 */
[----:B---3--:R-:W-:-:S03]  /*11c0*/  PRMT R21, R16, 0x8880, RZ ;  /* 0x0000888010157816 */ /* 0x008fc600000000ff */
[----:B-1----:R-:W-:-:S03]  /*11d0*/  IMAD.MOV R20, RZ, RZ, -R7 ;  /* 0x000000ffff147224 */ /* 0x002fc600078e0a07 */
[----:B0-----:R0:W1:Y:S01]  /*11e0*/  MUFU.RCP R5, R6 ;  /* 0x0000000600057308 */ /* 0x0010620000001000 */
[----:B------:R-:W-:Y:S01]  /*11f0*/  IMAD R23, R20, R17, RZ ;  /* 0x0000001114177224 */ /* 0x000fe200078e02ff */
[----:B--2---:R-:W-:Y:S01]  /*1200*/  PRMT R8, R16, 0x7771, RZ ;  /* 0x0000777110087816 */ /* 0x004fe200000000ff */
[----:B----4-:R-:W-:Y:S02]  /*1210*/  IMAD.MOV R22, RZ, RZ, -R9 ;  /* 0x000000ffff167224 */ /* 0x010fe400078e0a09 */
[----:B0-----:R-:W-:-:S04]  /*1220*/  IMAD.MOV.U32 R6, RZ, RZ, RZ ;  /* 0x000000ffff067224 */ /* 0x001fc800078e00ff */
[----:B------:R-:W-:Y:S01]  /*1230*/  IMAD.HI.U32 R20, R7, R23, R6 ;  /* 0x0000001707147227 */ /* 0x000fe200078e0006 */
[----:B------:R-:W-:Y:S02]  /*1240*/  PRMT R6, R16, 0x7772, RZ ;  /* 0x0000777210067816 */ /* 0x000fe400000000ff */
[----:B-1----:R-:W-:Y:S01]  /*1250*/  IADD3 R5, R5, 0xffffffe, RZ ;  /* 0x0ffffffe05057810 */ /* 0x002fe20007ffe0ff */
[----:B------:R-:W-:Y:S01]  /*1260*/  IMAD R7, R22, R19, RZ ;  /* 0x0000001316077224 */ /* 0x000fe200078e02ff */
[----:B------:R-:W-:Y:S01]  /*1270*/  PRMT R22, R8, 0x8880, RZ ;  /* 0x0000888008167816 */ /* 0x000fe200000000ff */
[----:B------:R-:W-:Y:S01]  /*1280*/  IMAD.MOV.U32 R8, RZ, RZ, RZ ;  /* 0x000000ffff087224 */ /* 0x000fe200078e00ff */
[----:B------:R-:W-:Y:S02]  /*1290*/  IABS R23, R21 ;  /* 0x0000001500177213 */ /* 0x000fe40000000000 */
[----:B------:R-:W0:Y:S01]  /*12a0*/  F2I.FTZ.U32.TRUNC.NTZ R5, R5 ;  /* 0x0000000500057305 */ /* 0x000e22000021f000 */
[----:B------:R-:W-:Y:S01]  /*12b0*/  IMAD.HI.U32 R9, R9, R7, R8 ;  /* 0x0000000709097227 */ /* 0x000fe200078e0008 */
[----:B------:R-:W-:-:S02]  /*12c0*/  IABS R8, R12 ;  /* 0x0000000c00087213 */ /* 0x000fc40000000000 */
[----:B------:R-:W-:Y:S01]  /*12d0*/  PRMT R26, R6, 0x8880, RZ ;  /* 0x00008880061a7816 */ /* 0x000fe200000000ff */
[----:B------:R-:W-:Y:S01]  /*12e0*/  IMAD.MOV.U32 R7, RZ, RZ, R22 ;  /* 0x000000ffff077224 */ /* 0x000fe200078e0016 */
[----:B------:R-:W-:Y:S01]  /*12f0*/  PRMT R16, R16, 0x7773, RZ ;  /* 0x0000777310107816 */ /* 0x000fe200000000ff */
[----:B------:R-:W-:Y:S01]  /*1300*/  IMAD.MOV R22, RZ, RZ, -R8 ;  /* 0x000000ffff167224 */ /* 0x000fe200078e0a08 */
[----:B------:R-:W-:Y:S01]  /*1310*/  LOP3.LUT R21, R21, R12, RZ, 0x3c, !PT ;  /* 0x0000000c15157212 */ /* 0x000fe200078e3cff */
[----:B------:R-:W-:Y:S01]  /*1320*/  IMAD.HI.U32 R6, R4, R23, RZ ;  /* 0x0000001704067227 */ /* 0x000fe200078e00ff */
[----:B------:R-:W-:Y:S02]  /*1330*/  IABS R25, R7 ;  /* 0x0000000700197213 */ /* 0x000fe40000000000 */
[----:B------:R-:W-:Y:S01]  /*1340*/  IABS R4, R15 ;  /* 0x0000000f00047213 */ /* 0x000fe20000000000 */
[----:B------:R-:W-:Y:S01]  /*1350*/  IMAD R23, R6, R22, R23 ;  /* 0x0000001606177224 */ /* 0x000fe200078e0217 */
[----:B------:R-:W-:Y:S01]  /*1360*/  PRMT R16, R16, 0x8880, RZ ;  /* 0x0000888010107816 */ /* 0x000fe200000000ff */
[----:B------:R-:W-:Y:S01]  /*1370*/  IMAD.HI.U32 R8, R20, R25, RZ ;  /* 0x0000001914087227 */ /* 0x000fe200078e00ff */
[----:B------:R-:W-:-:S02]  /*1380*/  LOP3.LUT R7, R7, R10, RZ, 0x3c, !PT ;  /* 0x0000000a07077212 */ /* 0x000fc400078e3cff */
[----:B------:R-:W-:Y:S01]  /*1390*/  ISETP.GT.U32.AND P4, PT, R14, R23, PT ;  /* 0x000000170e00720c */ /* 0x000fe20003f84070 */
[----:B------:R-:W-:Y:S01]  /*13a0*/  IMAD.MOV.U32 R20, RZ, RZ, R26 ;  /* 0x000000ffff147224 */ /* 0x000fe200078e001a */
[----:B------:R-:W-:Y:S01]  /*13b0*/  ISETP.GE.AND P5, PT, R7, RZ, PT ;  /* 0x000000ff0700720c */ /* 0x000fe20003fa6270 */
[----:B------:R-:W-:Y:S02]  /*13c0*/  IMAD R24, R8, R24, R25 ;  /* 0x0000001808187224 */ /* 0x000fe400078e0219 */
[----:B------:R-:W-:Y:S01]  /*13d0*/  IMAD.MOV R4, RZ, RZ, -R4 ;  /* 0x000000ffff047224 */ /* 0x000fe200078e0a04 */
[----:B------:R-:W-:Y:S01]  /*13e0*/  IABS R22, R20 ;  /* 0x0000001400167213 */ /* 0x000fe20000000000 */
[----:B0-----:R-:W-:Y:S01]  /*13f0*/  IMAD.MOV R25, RZ, RZ, -R5 ;  /* 0x000000ffff197224 */ /* 0x001fe200078e0a05 */
[----:B------:R-:W-:Y:S02]  /*1400*/  ISETP.GT.U32.AND P1, PT, R17, R24, PT ;  /* 0x000000181100720c */ /* 0x000fe40003f24070 */
[----:B------:R-:W-:Y:S01]  /*1410*/  LOP3.LUT R20, R20, R15, RZ, 0x3c, !PT ;  /* 0x0000000f14147212 */ /* 0x000fe200078e3cff */
[----:B------:R-:W-:-:S02]  /*1420*/  IMAD.HI.U32 R9, R9, R22, RZ ;  /* 0x0000001609097227 */ /* 0x000fc400078e00ff */
[----:B------:R-:W-:Y:S02]  /*1430*/  @!P4 IADD3 R6, R6, 0x1, RZ ;  /* 0x000000010606c810 */ /* 0x000fe40007ffe0ff */
[----:B------:R-:W-:Y:S02]  /*1440*/  IMAD R22, R9, R4, R22 ;  /* 0x0000000409167224 */ /* 0x000fe400078e0216 */
[----:B------:R-:W-:Y:S02]  /*1450*/  IMAD R25, R25, R18, RZ ;  /* 0x0000001219197224 */ /* 0x000fe400078e02ff */
[----:B------:R-:W-:Y:S01]  /*1460*/  IMAD.MOV.U32 R4, RZ, RZ, RZ ;  /* 0x000000ffff047224 */ /* 0x000fe200078e00ff */
[----:B------:R-:W-:Y:S01]  /*1470*/  ISETP.GT.U32.AND P3, PT, R19, R22, PT ;  /* 0x000000161300720c */ /* 0x000fe20003f64070 */
[----:B------:R-:W-:Y:S01]  /*1480*/  @!P1 IMAD.IADD R24, R24, 0x1, -R17 ;  /* 0x0000000118189824 */ /* 0x000fe200078e0a11 */
[----:B------:R-:W-:Y:S01]  /*1490*/  @!P1 IADD3 R8, R8, 0x1, RZ ;  /* 0x0000000108089810 */ /* 0x000fe20007ffe0ff */
[----:B------:R-:W-:Y:S01]  /*14a0*/  IMAD.HI.U32 R4, R5, R25, R4 ;  /* 0x0000001905047227 */ /* 0x000fe200078e0004 */
[----:B------:R-:W-:-:S02]  /*14b0*/  IABS R5, R16 ;  /* 0x0000001000057213 */ /* 0x000fc40000000000 */
[----:B------:R-:W-:Y:S01]  /*14c0*/  IABS R25, R13 ;  /* 0x0000000d00197213 */ /* 0x000fe20000000000 */
[----:B------:R-:W-:Y:S01]  /*14d0*/  @!P4 IMAD.IADD R23, R23, 0x1, -R14 ;  /* 0x000000011717c824 */ /* 0x000fe200078e0a0e */
[----:B------:R-:W-:Y:S01]  /*14e0*/  ISETP.GE.U32.AND P2, PT, R24, R17, PT ;  /* 0x000000111800720c */ /* 0x000fe20003f46070 */
[----:B------:R-:W-:Y:S01]  /*14f0*/  IMAD.HI.U32 R4, R4, R5, RZ ;  /* 0x0000000504047227 */ /* 0x000fe200078e00ff */
[----:B------:R-:W-:Y:S02]  /*1500*/  ISETP.GE.AND P1, PT, R21, RZ, PT ;  /* 0x000000ff1500720c */ /* 0x000fe40003f26270 */
[----:B------:R-:W-:Y:S01]  /*1510*/  ISETP.GE.U32.AND P6, PT, R23, R14, PT ;  /* 0x0000000e1700720c */ /* 0x000fe20003fc6070 */
[----:B------:R-:W-:Y:S01]  /*1520*/  IMAD.MOV R25, RZ, RZ, -R25 ;  /* 0x000000ffff197224 */ /* 0x000fe200078e0a19 */
[----:B------:R-:W-:Y:S01]  /*1530*/  @!P3 IADD3 R9, R9, 0x1, RZ ;  /* 0x000000010909b810 */ /* 0x000fe20007ffe0ff */
[----:B------:R-:W-:Y:S01]  /*1540*/  @!P3 IMAD.IADD R22, R22, 0x1, -R19 ;  /* 0x000000011616b824 */ /* 0x000fe200078e0a13 */
[----:B------:R-:W-:Y:S01]  /*1550*/  LOP3.LUT R16, R16, R13, RZ, 0x3c, !PT ;  /* 0x0000000d10107212 */ /* 0x000fe200078e3cff */
[----:B------:R-:W-:Y:S01]  /*1560*/  IMAD R5, R4, R25, R5 ;  /* 0x0000001904057224 */ /* 0x000fe200078e0205 */
[----:B------:R-:W-:-:S03]  /*1570*/  ISETP.GE.AND P3, PT, R20, RZ, PT ;  /* 0x000000ff1400720c */ /* 0x000fc60003f66270 */
[----:B------:R-:W-:Y:S02]  /*1580*/  @P2 IADD3 R8, R8, 0x1, RZ ;  /* 0x0000000108082810 */ /* 0x000fe40007ffe0ff */
[----:B------:R-:W-:Y:S02]  /*1590*/  ISETP.GT.U32.AND P0, PT, R18, R5, PT ;  /* 0x000000051200720c */ /* 0x000fe40003f04070 */
[----:B------:R-:W-:Y:S01]  /*15a0*/  ISETP.GE.U32.AND P2, PT, R22, R19, PT ;  /* 0x000000131600720c */ /* 0x000fe20003f46070 */
[----:B------:R-:W-:Y:S01]  /*15b0*/  @!P5 IMAD.MOV R8, RZ, RZ, -R8 ;  /* 0x000000ffff08d224 */ /* 0x000fe200078e0a08 */
[----:B------:R-:W-:Y:S02]  /*15c0*/  @P6 IADD3 R6, R6, 0x1, RZ ;  /* 0x0000000106066810 */ /* 0x000fe40007ffe0ff */
[----:B------:R-:W-:Y:S02]  /*15d0*/  ISETP.NE.AND P6, PT, R12, RZ, PT ;  /* 0x000000ff0c00720c */ /* 0x000fe40003fc5270 */
[----:B------:R-:W-:Y:S01]  /*15e0*/  ISETP.NE.AND P5, PT, R10, RZ, PT ;  /* 0x000000ff0a00720c */ /* 0x000fe20003fa5270 */
[----:B------:R-:W-:Y:S01]  /*15f0*/  @!P1 IMAD.MOV R6, RZ, RZ, -R6 ;  /* 0x000000ffff069224 */ /* 0x000fe200078e0a06 */
[----:B------:R-:W-:-:S03]  /*1600*/  ISETP.GE.AND P1, PT, R16, RZ, PT ;  /* 0x000000ff1000720c */ /* 0x000fc60003f26270 */
[----:B------:R-:W-:Y:S01]  /*1610*/  @!P0 IMAD.IADD R5, R5, 0x1, -R18 ;  /* 0x0000000105058824 */ /* 0x000fe200078e0a12 */
[----:B------:R-:W-:Y:S02]  /*1620*/  @!P0 IADD3 R4, R4, 0x1, RZ ;  /* 0x0000000104048810 */ /* 0x000fe40007ffe0ff */
[----:B------:R-:W-:Y:S02]  /*1630*/  @P2 IADD3 R9, R9, 0x1, RZ ;  /* 0x0000000109092810 */ /* 0x000fe40007ffe0ff */
[----:B------:R-:W-:Y:S02]  /*1640*/  ISETP.GE.U32.AND P4, PT, R5, R18, PT ;  /* 0x000000120500720c */ /* 0x000fe40003f86070 */
[----:B------:R-:W-:Y:S01]  /*1650*/  ISETP.NE.AND P2, PT, R15, RZ, PT ;  /* 0x000000ff0f00720c */ /* 0x000fe20003f45270 */
[----:B------:R-:W-:Y:S01]  /*1660*/  @!P3 IMAD.MOV R9, RZ, RZ, -R9 ;  /* 0x000000ffff09b224 */ /* 0x000fe200078e0a09 */
[----:B------:R-:W-:Y:S02]  /*1670*/  ISETP.NE.AND P0, PT, R13, RZ, PT ;  /* 0x000000ff0d00720c */ /* 0x000fe40003f05270 */
[----:B------:R-:W-:-:S02]  /*1680*/  @!P6 LOP3.LUT R6, RZ, R12, RZ, 0x33, !PT ;  /* 0x0000000cff06e212 */ /* 0x000fc400078e33ff */
[----:B------:R-:W-:-:S04]  /*1690*/  @!P5 LOP3.LUT R8, RZ, R10, RZ, 0x33, !PT ;  /* 0x0000000aff08d212 */ /* 0x000fc800078e33ff */
[----:B------:R-:W-:Y:S02]  /*16a0*/  PRMT R5, R8, 0x7604, R6 ;  /* 0x0000760408057816 */ /* 0x000fe40000000006 */
[----:B------:R-:W-:Y:S02]  /*16b0*/  @P4 IADD3 R4, R4, 0x1, RZ ;  /* 0x0000000104044810 */ /* 0x000fe40007ffe0ff */
[----:B------:R-:W-:-:S03]  /*16c0*/  @!P2 LOP3.LUT R9, RZ, R15, RZ, 0x33, !PT ;  /* 0x0000000fff09a212 */ /* 0x000fc600078e33ff */
[----:B------:R-:W-:Y:S01]  /*16d0*/  @!P1 IMAD.MOV R4, RZ, RZ, -R4 ;  /* 0x000000ffff049224 */ /* 0x000fe200078e0a04 */
[----:B------:R-:W-:Y:S02]  /*16e0*/  @!P0 LOP3.LUT R4, RZ, R13, RZ, 0x33, !PT ;  /* 0x0000000dff048212 */ /* 0x000fe400078e33ff */
[----:B------:R-:W-:Y:S02]  /*16f0*/  PRMT R5, R9, 0x7054, R5 ;  /* 0x0000705409057816 */ /* 0x000fe40000000005 */
[----:B------:R-:W-:Y:S02]  /*1700*/  IADD3 R11, P0, R11, c[0x0][0x0], RZ ;  /* 0x000000000b0b7a10 */ /* 0x000fe40007f1e0ff */
[----:B------:R-:W-:Y:S02]  /*1710*/  PRMT R5, R4, 0x654, R5 ;  /* 0x0000065404057816 */ /* 0x000fe40000000005 */
[C---:B------:R-:W-:Y:S01]  /*1720*/  ISETP.LT.U32.AND P1, PT, R11.reuse, 0x4000, PT ;  /* 0x000040000b00780c */ /* 0x040fe20003f21070 */
[----:B------:R-:W-:-:S02]  /*1730*/  IMAD.SHL.U32 R4, R11, 0x4, RZ ;  /* 0x000000040b047824 */ /* 0x000fc400078e00ff */
        /* <DEDUP_REMOVED lines=8> */
.L_x_7469:
        /* <DEDUP_REMOVED lines=12> */
.L_x_8115:


//--------------------- .text._ZN2at6native55_GLOBAL__N__de093ff9_22_ForeachBinaryOpList_cu_a911ec4325multi_tensor_apply_kernelINS1_18TensorListMetadataILi2EEENS1_24BinaryOpListAlphaFunctorIhLi2ELi2ELi0EEEJSt7dividesIhEhEEEvT_T0_DpT1_ --------------------------
	.section	.text._ZN2at6native55_GLOBAL__N__de093ff9_22_ForeachBinaryOpList_cu_a911ec4325multi_tensor_apply_kernelINS1_18TensorListMetadataILi2EEENS1_24BinaryOpListAlphaFunctorIhLi2ELi2ELi0EEEJSt7dividesIhEhEEEvT_T0_DpT1_,"ax",@progbits
	.sectioninfo	@"SHI_REGISTERS=31"
	.align	128
.text._ZN2at6native55_GLOBAL__N__de093ff9_22_ForeachBinaryOpList_cu_a911ec4325multi_tensor_apply_kernelINS1_18TensorListMetadataILi2EEENS1_24BinaryOpListAlphaFunctorIhLi2ELi2ELi0EEEJSt7dividesIhEhEEEvT_T0_DpT1_:
        .type           _ZN2at6native55_GLOBAL__N__de093ff9_22_ForeachBinaryOpList_cu_a911ec4325multi_tensor_apply_kernelINS1_18TensorListMetadataILi2EEENS1_24BinaryOpListAlphaFunctorIhLi2ELi2ELi0EEEJSt7dividesIhEhEEEvT_T0_DpT1_,@function
        .size           _ZN2at6native55_GLOBAL__N__de093ff9_22_ForeachBinaryOpList_cu_a911ec4325multi_tensor_apply_kernelINS1_18TensorListMetadataILi2EEENS1_24BinaryOpListAlphaFunctorIhLi2ELi2ELi0EEEJSt7dividesIhEhEEEvT_T0_DpT1_,(.L_x_8116 - _ZN2at6native55_GLOBAL__N__de093ff9_22_ForeachBinaryOpList_cu_a911ec4325multi_tensor_apply_kernelINS1_18TensorListMetadataILi2EEENS1_24BinaryOpListAlphaFunctorIhLi2ELi2ELi0EEEJSt7dividesIhEhEEEvT_T0_DpT1_)
        .other          _ZN2at6native55_GLOBAL__N__de093ff9_22_ForeachBinaryOpList_cu_a911ec4325multi_tensor_apply_kernelINS1_18TensorListMetadataILi2EEENS1_24BinaryOpListAlphaFunctorIhLi2ELi2ELi0EEEJSt7dividesIhEhEEEvT_T0_DpT1_,@"STO_CUDA_ENTRY STV_DEFAULT"
_ZN2at6native55_GLOBAL__N__de093ff9_22_ForeachBinaryOpList_cu_a911ec4325multi_tensor_apply_kernelINS1_18TensorListMetadataILi2EEENS1_24BinaryOpListAlphaFunctorIhLi2ELi2ELi0EEEJSt7dividesIhEhEEEvT_T0_DpT1_:
        /* <DEDUP_REMOVED lines=31> */
.L_x_7471:
[----:B0-----:R-:W-:Y:S01]  /*01f0*/  IADD3 R3, P1, R0, R4, RZ ;  /* 0x0000000400037210 */ /* 0x001fe20007f3e0ff */
[----:B------:R-:W-:Y:S01]  /*0200*/  IMAD R14, R2, 0x3, RZ ;  /* 0x00000003020e7824 */ /* 0x000fe200078e02ff */
[----:B------:R-:W-:Y:S02]  /*0210*/  PRMT R21, RZ, 0x7610, R21 ;  /* 0x00007610ff157816 */ /* 0x000fe40000000015 */
[C---:B------:R-:W-:Y:S01]  /*0220*/  ISETP.GE.U32.AND P0, PT, R3.reuse, 0x10000, PT ;  /* 0x000100000300780c */ /* 0x040fe20003f06070 */
[----:B------:R-:W-:Y:S01]  /*0230*/  IMAD.X R6, RZ, RZ, R5, P1 ;  /* 0x000000ffff067224 */ /* 0x000fe200008e0605 */
[----:B------:R-:W-:Y:S02]  /*0240*/  ISETP.LT.U32.AND P1, PT, R3, UR12, PT ;  /* 0x0000000c03007c0c */ /* 0x000fe4000bf21070 */
[----:B------:R-:W-:-:S02]  /*0250*/  IADD3 R14, P2, R14, R3, RZ ;  /* 0x000000030e0e7210 */ /* 0x000fc40007f5e0ff */
[----:B------:R-:W-:Y:S02]  /*0260*/  ISETP.GE.U32.AND.EX P0, PT, R6, RZ, PT, P0 ;  /* 0x000000ff0600720c */ /* 0x000fe40003f06100 */
[----:B------:R-:W-:Y:S01]  /*0270*/  ISETP.GE.U32.AND P6, PT, R14, 0x10000, PT ;  /* 0x000100000e00780c */ /* 0x000fe20003fc6070 */
[--C-:B------:R-:W-:Y:S01]  /*0280*/  IMAD.X R15, RZ, RZ, R6.reuse, P2 ;  /* 0x000000ffff0f7224 */ /* 0x100fe200010e0606 */
[----:B------:R-:W-:Y:S02]  /*0290*/  ISETP.LT.AND.EX P0, PT, R6, UR5, !P0, P1 ;  /* 0x0000000506007c0c */ /* 0x000fe4000c701310 */
[----:B------:R-:W-:Y:S02]  /*02a0*/  IADD3 R7, P1, R3, c[0x0][0x0], RZ ;  /* 0x0000000003077a10 */ /* 0x000fe40007f3e0ff */
[----:B------:R-:W-:Y:S02]  /*02b0*/  LEA R8, P4, R2, R3, 0x1 ;  /* 0x0000000302087211 */ /* 0x000fe400078808ff */
[----:B------:R-:W-:Y:S01]  /*02c0*/  ISETP.GE.U32.AND P2, PT, R7, 0x10000, PT ;  /* 0x000100000700780c */ /* 0x000fe20003f46070 */
[--C-:B------:R-:W-:Y:S01]  /*02d0*/  IMAD.X R9, RZ, RZ, R6.reuse, P1 ;  /* 0x000000ffff097224 */ /* 0x100fe200008e0606 */
[----:B------:R-:W-:Y:S01]  /*02e0*/  ISETP.LT.U32.AND P3, PT, R14, UR12, PT ;  /* 0x0000000c0e007c0c */ /* 0x000fe2000bf61070 */
[----:B------:R-:W-:Y:S01]  /*02f0*/  IMAD.X R10, RZ, RZ, R6, P4 ;  /* 0x000000ffff0a7224 */ /* 0x000fe200020e0606 */
[----:B------:R-:W-:-:S02]  /*0300*/  ISETP.GE.U32.AND.EX P6, PT, R15, RZ, PT, P6 ;  /* 0x000000ff0f00720c */ /* 0x000fc40003fc6160 */
[----:B------:R-:W-:Y:S02]  /*0310*/  ISETP.LT.U32.AND P1, PT, R7, UR12, PT ;  /* 0x0000000c07007c0c */ /* 0x000fe4000bf21070 */
[----:B------:R-:W-:Y:S02]  /*0320*/  ISETP.GE.U32.AND.EX P2, PT, R9, RZ, PT, P2 ;  /* 0x000000ff0900720c */ /* 0x000fe40003f46120 */
[----:B------:R-:W-:Y:S02]  /*0330*/  ISETP.LT.AND.EX P3, PT, R15, UR5, !P6, P3 ;  /* 0x000000050f007c0c */ /* 0x000fe4000f761330 */
[----:B------:R-:W-:Y:S02]  /*0340*/  ISETP.LT.AND.EX P1, PT, R9, UR5, !P2, P1 ;  /* 0x0000000509007c0c */ /* 0x000fe4000d721310 */
[C---:B------:R-:W-:Y:S02]  /*0350*/  ISETP.GE.U32.AND P2, PT, R8.reuse, 0x10000, PT ;  /* 0x000100000800780c */ /* 0x040fe40003f46070 */
[----:B------:R-:W-:-:S02]  /*0360*/  ISETP.LT.U32.AND P4, PT, R8, UR12, PT ;  /* 0x0000000c08007c0c */ /* 0x000fc4000bf81070 */
[C---:B------:R-:W-:Y:S02]  /*0370*/  ISETP.GE.U32.AND.EX P2, PT, R10.reuse, RZ, PT, P2 ;  /* 0x000000ff0a00720c */ /* 0x040fe40003f46120 */
[C---:B------:R-:W-:Y:S02]  /*0380*/  @P0 IADD3 R12, P5, R3.reuse, UR14, RZ ;  /* 0x0000000e030c0c10 */ /* 0x040fe4000ffbe0ff */
[----:B------:R-:W-:Y:S02]  /*0390*/  @P0 IADD3 R26, P6, R3, UR13, RZ ;  /* 0x0000000d031a0c10 */ /* 0x000fe4000ffde0ff */
[----:B------:R-:W-:Y:S02]  /*03a0*/  ISETP.LT.AND.EX P2, PT, R10, UR5, !P2, P4 ;  /* 0x000000050a007c0c */ /* 0x000fe4000d741340 */
[C---:B------:R-:W-:Y:S02]  /*03b0*/  @P0 IADD3.X R13, R6.reuse, UR6, RZ, P5, !PT ;  /* 0x00000006060d0c10 */ /* 0x040fe4000affe4ff */
[----:B------:R-:W-:-:S02]  /*03c0*/  @P0 IADD3.X R27, R6, UR8, RZ, P6, !PT ;  /* 0x00000008061b0c10 */ /* 0x000fc4000b7fe4ff */
[----:B------:R-:W-:Y:S02]  /*03d0*/  @P3 IADD3 R16, P5, R14, UR13, RZ ;  /* 0x0000000d0e103c10 */ /* 0x000fe4000ffbe0ff */
[----:B------:R-:W-:Y:S01]  /*03e0*/  @P1 IADD3 R24, P4, R7, UR14, RZ ;  /* 0x0000000e07181c10 */ /* 0x000fe2000ff9e0ff */
[----:B------:R0:W2:Y:S01]  /*03f0*/  @P0 LDG.E.U8 R21, [R26.64] ;  /* 0x0000000a1a150981 */ /* 0x0000a2000c1e1100 */
[----:B------:R-:W-:Y:S02]  /*0400*/  PRMT R19, RZ, 0x7610, R19 ;  /* 0x00007610ff137816 */ /* 0x000fe40000000013 */
[----:B------:R-:W-:Y:S02]  /*0410*/  @P3 IADD3.X R17, R15, UR8, RZ, P5, !PT ;  /* 0x000000080f113c10 */ /* 0x000fe4000affe4ff */
[----:B------:R-:W-:Y:S02]  /*0420*/  @P1 IADD3.X R25, R9, UR6, RZ, P4, !PT ;  /* 0x0000000609191c10 */ /* 0x000fe4000a7fe4ff */
[----:B------:R-:W-:-:S02]  /*0430*/  @P1 IADD3 R22, P5, R7, UR13, RZ ;  /* 0x0000000d07161c10 */ /* 0x000fc4000ffbe0ff */
[----:B------:R-:W-:Y:S01]  /*0440*/  PRMT R28, RZ, 0x7610, R28 ;  /* 0x00007610ff1c7816 */ /* 0x000fe2000000001c */
[----:B------:R1:W5:Y:S01]  /*0450*/  @P1 LDG.E.U8 R19, [R24.64] ;  /* 0x0000000a18131981 */ /* 0x000362000c1e1100 */
[----:B------:R-:W-:Y:S02]  /*0460*/  @P1 IADD3.X R23, R9, UR8, RZ, P5, !PT ;  /* 0x0000000809171c10 */ /* 0x000fe4000affe4ff */
[----:B0-----:R-:W-:Y:S02]  /*0470*/  @P2 IADD3 R26, P4, R8, UR14, RZ ;  /* 0x0000000e081a2c10 */ /* 0x001fe4000ff9e0ff */
[----:B------:R-:W-:Y:S01]  /*0480*/  IADD3 R14, P6, R14, UR14, RZ ;  /* 0x0000000e0e0e7c10 */ /* 0x000fe2000ffde0ff */
[----:B------:R0:W3:Y:S01]  /*0490*/  @P0 LDG.E.U8 R28, [R12.64] ;  /* 0x0000000a0c1c0981 */ /* 0x0000e2000c1e1100 */
[----:B------:R-:W-:Y:S02]  /*04a0*/  PRMT R20, RZ, 0x7610, R20 ;  /* 0x00007610ff147816 */ /* 0x000fe40000000014 */
[----:B-1----:R-:W-:-:S02]  /*04b0*/  @P2 IADD3 R24, P5, R8, UR13, RZ ;  /* 0x0000000d08182c10 */ /* 0x002fc4000ffbe0ff */
[----:B------:R-:W-:Y:S02]  /*04c0*/  PRMT R11, RZ, 0x7610, R11 ;  /* 0x00007610ff0b7816 */ /* 0x000fe4000000000b */
[C---:B------:R-:W-:Y:S02]  /*04d0*/  @P2 IADD3.X R27, R10.reuse, UR6, RZ, P4, !PT ;  /* 0x000000060a1b2c10 */ /* 0x040fe4000a7fe4ff */
[----:B0-----:R-:W-:Y:S02]  /*04e0*/  PRMT R13, RZ, 0x7610, R13 ;  /* 0x00007610ff0d7816 */ /* 0x001fe4000000000d */
[----:B------:R-:W-:Y:S02]  /*04f0*/  @P2 IADD3.X R25, R10, UR8, RZ, P5, !PT ;  /* 0x000000080a192c10 */ /* 0x000fe4000affe4ff */
[----:B------:R-:W-:Y:S02]  /*0500*/  IADD3.X R15, R15, UR6, RZ, P6, !PT ;  /* 0x000000060f0f7c10 */ /* 0x000fe4000b7fe4ff */
[----:B------:R0:W5:Y:S04]  /*0510*/  @P2 LDG.E.U8 R13, [R26.64] ;  /* 0x0000000a1a0d2981 */ /* 0x000168000c1e1100 */
[----:B------:R0:W5:Y:S04]  /*0520*/  @P2 LDG.E.U8 R20, [R24.64] ;  /* 0x0000000a18142981 */ /* 0x000168000c1e1100 */
[----:B------:R0:W5:Y:S01]  /*0530*/  @P3 LDG.E.U8 R11, [R14.64] ;  /* 0x0000000a0e0b3981 */ /* 0x000162000c1e1100 */
[----:B------:R-:W-:Y:S01]  /*0540*/  PRMT R12, RZ, 0x7610, R12 ;  /* 0x00007610ff0c7816 */ /* 0x000fe2000000000c */
[----:B------:R-:W-:Y:S01]  /*0550*/  UPRMT UR4, UR7, 0x9910, URZ ;  /* 0x0000991007047896 */ /* 0x000fe2000800003f */
[----:B------:R-:W-:-:S04]  /*0560*/  PRMT R18, RZ, 0x7610, R18 ;  /* 0x00007610ff127816 */ /* 0x000fc80000000012 */
[----:B------:R1:W5:Y:S04]  /*0570*/  @P3 LDG.E.U8 R12, [R16.64] ;  /* 0x0000000a100c3981 */ /* 0x000368000c1e1100 */
[----:B------:R3:W5:Y:S01]  /*0580*/  @P1 LDG.E.U8 R18, [R22.64] ;  /* 0x0000000a16121981 */ /* 0x000762000c1e1100 */
[----:B-1----:R-:W-:Y:S02]  /*0590*/  MOV R16, 0x5f0 ;  /* 0x000005f000107802 */ /* 0x002fe40000000f00 */
[----:B--2---:R-:W-:-:S05]  /*05a0*/  PRMT R17, R21, 0x9910, RZ ;  /* 0x0000991015117816 */ /* 0x004fca00000000ff */
[----:B------:R-:W-:-:S05]  /*05b0*/  IMAD R17, R17, UR4, RZ ;  /* 0x0000000411117c24 */ /* 0x000fca000f8e02ff */
[----:B------:R-:W-:Y:S02]  /*05c0*/  LOP3.LUT R17, R17, 0xff, RZ, 0xc0, !PT ;  /* 0x000000ff11117812 */ /* 0x000fe400078ec0ff */
[----:B---3--:R-:W-:Y:S02]  /*05d0*/  LOP3.LUT R22, R28, 0xff, RZ, 0xc0, !PT ;  /* 0x000000ff1c167812 */ /* 0x008fe400078ec0ff */
[----:B0----5:R-:W-:Y:S05]  /*05e0*/  CALL.REL.NOINC `($__internal_13_$__cuda_sm20_div_u16) ;  /* 0x0000069000007944 */ /* 0x021fea0003c00000 */
[----:B------:R-:W-:Y:S01]  /*05f0*/  UPRMT UR4, UR7, 0x9910, URZ ;  /* 0x0000991007047896 */ /* 0x000fe2000800003f */
[----:B------:R-:W-:Y:S01]  /*0600*/  PRMT R17, R18, 0x9910, RZ ;  /* 0x0000991012117816 */ /* 0x000fe200000000ff */
[----:B------:R-:W-:Y:S01]  /*0610*/  IMAD.MOV.U32 R18, RZ, RZ, R21 ;  /* 0x000000ffff127224 */ /* 0x000fe200078e0015 */
[----:B------:R-:W-:Y:S02]  /*0620*/  LOP3.LUT R22, R19, 0xff, RZ, 0xc0, !PT ;  /* 0x000000ff13167812 */ /* 0x000fe400078ec0ff */
[----:B------:R-:W-:Y:S01]  /*0630*/  MOV R16, 0x670 ;  /* 0x0000067000107802 */ /* 0x000fe20000000f00 */
[----:B------:R-:W-:-:S05]  /*0640*/  IMAD R17, R17, UR4, RZ ;  /* 0x0000000411117c24 */ /* 0x000fca000f8e02ff */
[----:B------:R-:W-:Y:S02]  /*0650*/  LOP3.LUT R17, R17, 0xff, RZ, 0xc0, !PT ;  /* 0x000000ff11117812 */ /* 0x000fe400078ec0ff */
[----:B------:R-:W-:Y:S05]  /*0660*/  CALL.REL.NOINC `($__internal_13_$__cuda_sm20_div_u16) ;  /* 0x0000061000007944 */ /* 0x000fea0003c00000 */
        /* <DEDUP_REMOVED lines=16> */
[----:B------:R-:W-:Y:S01]  /*0770*/  @P0 IADD3 R16, P4, R3, UR14, RZ ;  /* 0x0000000e03100c10 */ /* 0x000fe2000ff9e0ff */
[----:B------:R-:W-:Y:S01]  /*0780*/  IMAD.MOV.U32 R3, RZ, RZ, c[0x0][0x0] ;  /* 0x00000000ff037624 */ /* 0x000fe200078e00ff */
[----:B------:R-:W-:Y:S02]  /*0790*/  @P1 IADD3 R22, P5, R7, UR14, RZ ;  /* 0x0000000e07161c10 */ /* 0x000fe4000ffbe0ff */
[----:B------:R-:W-:Y:S01]  /*07a0*/  @P2 IADD3 R8, P6, R8, UR14, RZ ;  /* 0x0000000e08082c10 */ /* 0x000fe2000ffde0ff */
[----:B------:R-:W-:Y:S01]  /*07b0*/  IMAD.WIDE.U32 R4, R3, 0x4, R4 ;  /* 0x0000000403047825 */ /* 0x000fe200078e0004 */
        /* <DEDUP_REMOVED lines=9> */
[----:B------:R-:W-:-:S03]  /*0850*/  ISETP.LT.AND.EX P1, PT, R5, UR5, PT, P1 ;  /* 0x0000000505007c0c */ /* 0x000fc6000bf21310 */
[----:B------:R0:W-:Y:S10]  /*0860*/  @P3 STG.E.U8 [R14.64], R21 ;  /* 0x000000150e003986 */ /* 0x0001f4000c10110a */
[----:B------:R-:W-:Y:S05]  /*0870*/  @!P0 BRA P1, `(.L_x_7471) ;  /* 0xfffff97000008947 */ /* 0x000fea000083ffff */
[----:B------:R-:W-:Y:S05]  /*0880*/  EXIT ;  /* 0x000000000000794d */ /* 0x000fea0003800000 */
.L_x_7470:
[----:B------:R-:W0:Y:S02]  /*0890*/  S2R R3, SR_TID.X ;  /* 0x0000000000037919 */ /* 0x000e240000002100 */
[----:B0-----:R-:W-:-:S05]  /*08a0*/  IMAD.WIDE.U32 R4, R3, 0x4, RZ ;  /* 0x0000000403047825 */ /* 0x001fca00078e00ff */
[----:B------:R-:W-:-:S04]  /*08b0*/  ISETP.GE.U32.AND P0, PT, R4, UR12, PT ;  /* 0x0000000c04007c0c */ /* 0x000fc8000bf06070 */
[----:B------:R-:W-:-:S04]  /*08c0*/  ISETP.GE.AND.EX P0, PT, R5, UR5, PT, P0 ;  /* 0x0000000505007c0c */ /* 0x000fc8000bf06300 */
[----:B------:R-:W-:-:S13]  /*08d0*/  ISETP.GT.U32.OR P0, PT, R3, 0x3fff, P0 ;  /* 0x00003fff0300780c */ /* 0x000fda0000704470 */
[----:B------:R-:W-:Y:S05]  /*08e0*/  @P0 EXIT ;  /* 0x000000000000094d */ /* 0x000fea0003800000 */
[----:B------:R-:W-:-:S04]  /*08f0*/  IMAD.MOV.U32 R0, RZ, RZ, RZ ;  /* 0x000000ffff007224 */ /* 0x000fc800078e00ff */
.L_x_7472:
        /* <DEDUP_REMOVED lines=9> */
[----:B------:R-:W-:Y:S02]  /*0990*/  MOV R16, 0xab0 ;  /* 0x00000ab000107802 */ /* 0x000fe40000000f00 */
[C---:B--2---:R-:W-:Y:S02]  /*09a0*/  LOP3.LUT R8, R6.reuse, 0xff, RZ, 0xc0, !PT ;  /* 0x000000ff06087812 */ /* 0x044fe400078ec0ff */
[----:B------:R-:W-:-:S02]  /*09b0*/  PRMT R9, R6, 0x7771, RZ ;  /* 0x0000777106097816 */ /* 0x000fc400000000ff */
[C---:B------:R-:W-:Y:S02]  /*09c0*/  PRMT R12, R6.reuse, 0x7772, RZ ;  /* 0x00007772060c7816 */ /* 0x040fe400000000ff */
[----:B------:R-:W-:Y:S01]  /*09d0*/  PRMT R17, R6, 0x7773, RZ ;  /* 0x0000777306117816 */ /* 0x000fe200000000ff */
[----:B------:R-:W-:Y:S01]  /*09e0*/  IMAD R6, R8, UR4, RZ ;  /* 0x0000000408067c24 */ /* 0x000fe2000f8e02ff */
[C---:B---3--:R-:W-:Y:S01]  /*09f0*/  PRMT R2, R22.reuse, 0x7770, RZ ;  /* 0x0000777016027816 */ /* 0x048fe200000000ff */
[----:B------:R-:W-:Y:S01]  /*0a00*/  IMAD R7, R9, UR4, RZ ;  /* 0x0000000409077c24 */ /* 0x000fe2000f8e02ff */
[----:B------:R-:W-:Y:S01]  /*0a10*/  PRMT R4, R22, 0x7771, RZ ;  /* 0x0000777116047816 */ /* 0x000fe200000000ff */
[----:B------:R-:W-:Y:S01]  /*0a20*/  IMAD R8, R12, UR4, RZ ;  /* 0x000000040c087c24 */ /* 0x000fe2000f8e02ff */
[C---:B------:R-:W-:Y:S01]  /*0a30*/  PRMT R5, R22.reuse, 0x7772, RZ ;  /* 0x0000777216057816 */ /* 0x040fe200000000ff */
[----:B------:R-:W-:Y:S01]  /*0a40*/  IMAD R17, R17, UR4, RZ ;  /* 0x0000000411117c24 */ /* 0x000fe2000f8e02ff */
[----:B------:R-:W-:-:S02]  /*0a50*/  PRMT R22, R22, 0x7773, RZ ;  /* 0x0000777316167816 */ /* 0x000fc400000000ff */
[----:B------:R-:W-:Y:S02]  /*0a60*/  LOP3.LUT R6, R6, 0xff, RZ, 0xc0, !PT ;  /* 0x000000ff06067812 */ /* 0x000fe400078ec0ff */
[----:B------:R-:W-:Y:S02]  /*0a70*/  LOP3.LUT R7, R7, 0xff, RZ, 0xc0, !PT ;  /* 0x000000ff07077812 */ /* 0x000fe400078ec0ff */
[----:B------:R-:W-:Y:S02]  /*0a80*/  LOP3.LUT R8, R8, 0xff, RZ, 0xc0, !PT ;  /* 0x000000ff08087812 */ /* 0x000fe400078ec0ff */
[----:B------:R-:W-:Y:S02]  /*0a90*/  LOP3.LUT R17, R17, 0xff, RZ, 0xc0, !PT ;  /* 0x000000ff11117812 */ /* 0x000fe400078ec0ff */
[----:B------:R-:W-:Y:S05]  /*0aa0*/  CALL.REL.NOINC `($__internal_13_$__cuda_sm20_div_u16) ;  /* 0x000001d000007944 */ /* 0x000fea0003c00000 */
[----:B------:R-:W-:Y:S01]  /*0ab0*/  IMAD.MOV.U32 R9, RZ, RZ, R21 ;  /* 0x000000ffff097224 */ /* 0x000fe200078e0015 */
[----:B------:R-:W-:Y:S01]  /*0ac0*/  MOV R16, 0xb00 ;  /* 0x00000b0000107802 */ /* 0x000fe20000000f00 */
[----:B------:R-:W-:Y:S02]  /*0ad0*/  IMAD.MOV.U32 R22, RZ, RZ, R5 ;  /* 0x000000ffff167224 */ /* 0x000fe400078e0005 */
[----:B------:R-:W-:-:S02]  /*0ae0*/  IMAD.MOV.U32 R17, RZ, RZ, R8 ;  /* 0x000000ffff117224 */ /* 0x000fc400078e0008 */
[----:B------:R-:W-:Y:S05]  /*0af0*/  CALL.REL.NOINC `($__internal_13_$__cuda_sm20_div_u16) ;  /* 0x0000018000007944 */ /* 0x000fea0003c00000 */
[----:B------:R-:W-:Y:S01]  /*0b00*/  IMAD.MOV.U32 R5, RZ, RZ, R21 ;  /* 0x000000ffff057224 */ /* 0x000fe200078e0015 */
[----:B------:R-:W-:Y:S01]  /*0b10*/  MOV R16, 0xb50 ;  /* 0x00000b5000107802 */ /* 0x000fe20000000f00 */
[----:B------:R-:W-:-:S02]  /*0b20*/  IMAD.MOV.U32 R22, RZ, RZ, R4 ;  /* 0x000000ffff167224 */ /* 0x000fc400078e0004 */
[----:B------:R-:W-:Y:S02]  /*0b30*/  IMAD.MOV.U32 R17, RZ, RZ, R7 ;  /* 0x000000ffff117224 */ /* 0x000fe400078e0007 */
[----:B------:R-:W-:Y:S05]  /*0b40*/  CALL.REL.NOINC `($__internal_13_$__cuda_sm20_div_u16) ;  /* 0x0000013000007944 */ /* 0x000fea0003c00000 */
[----:B------:R-:W-:Y:S01]  /*0b50*/  IMAD.MOV.U32 R4, RZ, RZ, R21 ;  /* 0x000000ffff047224 */ /* 0x000fe200078e0015 */
[----:B------:R-:W-:Y:S01]  /*0b60*/  MOV R16, 0xba0 ;  /* 0x00000ba000107802 */ /* 0x000fe20000000f00 */
[----:B------:R-:W-:Y:S02]  /*0b70*/  IMAD.MOV.U32 R22, RZ, RZ, R2 ;  /* 0x000000ffff167224 */ /* 0x000fe400078e0002 */
[----:B------:R-:W-:Y:S02]  /*0b80*/  IMAD.MOV.U32 R17, RZ, RZ, R6 ;  /* 0x000000ffff117224 */ /* 0x000fe400078e0006 */
[----:B------:R-:W-:Y:S05]  /*0b90*/  CALL.REL.NOINC `($__internal_13_$__cuda_sm20_div_u16) ;  /* 0x000000e000007944 */ /* 0x000fea0003c00000 */
        /* <DEDUP_REMOVED lines=14> */
        .weak           $__internal_13_$__cuda_sm20_div_u16
        .type           $__internal_13_$__cuda_sm20_div_u16,@function
        .size           $__internal_13_$__cuda_sm20_div_u16,(.L_x_8116 - $__internal_13_$__cuda_sm20_div_u16)
$__internal_13_$__cuda_sm20_div_u16:
        /* <DEDUP_REMOVED lines=17> */
[----:B------:R-:W-:Y:S06]  /*0d90*/  RET.REL.NODEC R16 `(_ZN2at6native55_GLOBAL__N__de093ff9_22_ForeachBinaryOpList_cu_a911ec4325multi_tensor_apply_kernelINS1_18TensorListMetadataILi2EEENS1_24BinaryOpListAlphaFunctorIhLi2ELi2ELi0EEEJSt7dividesIhEhEEEvT_T0_DpT1_) ;  /* 0xfffff26010007950 */ /* 0x000fec0003c3ffff */
.L_x_7473:
        /* <DEDUP_REMOVED lines=14> */
.L_x_8116:


//--------------------- .text._ZN2at6native55_GLOBAL__N__de093ff9_22_ForeachBinaryOpList_cu_a911ec4325multi_tensor_apply_kernelINS1_18TensorListMetadataILi3EEENS1_24BinaryOpListAlphaFunctorIN3c104HalfELi3ELi2ELi2EEEJSt10multipliesIfEfEEEvT_T0_DpT1_ --------------------------
	.section	.text._ZN2at6native55_GLOBAL__N__de093ff9_22_ForeachBinaryOpList_cu_a911ec4325multi_tensor_apply_kernelINS1_18TensorListMetadataILi3EEENS1_24BinaryOpListAlphaFunctorIN3c104HalfELi3ELi2ELi2EEEJSt10multipliesIfEfEEEvT_T0_DpT1_,"ax",@progbits
	.sectioninfo	@"SHI_REGISTERS=32"
	.align	128
.text._ZN2at6native55_GLOBAL__N__de093ff9_22_ForeachBinaryOpList_cu_a911ec4325multi_tensor_apply_kernelINS1_18TensorListMetadataILi3EEENS1_24BinaryOpListAlphaFunctorIN3c104HalfELi3ELi2ELi2EEEJSt10multipliesIfEfEEEvT_T0_DpT1_:
        .type           _ZN2at6native55_GLOBAL__N__de093ff9_22_ForeachBinaryOpList_cu_a911ec4325multi_tensor_apply_kernelINS1_18TensorListMetadataILi3EEENS1_24BinaryOpListAlphaFunctorIN3c104HalfELi3ELi2ELi2EEEJSt10multipliesIfEfEEEvT_T0_DpT1_,@function
        .size           _ZN2at6native55_GLOBAL__N__de093ff9_22_ForeachBinaryOpList_cu_a911ec4325multi_tensor_apply_kernelINS1_18TensorListMetadataILi3EEENS1_24BinaryOpListAlphaFunctorIN3c104HalfELi3ELi2ELi2EEEJSt10multipliesIfEfEEEvT_T0_DpT1_,(.L_x_8118 - _ZN2at6native55_GLOBAL__N__de093ff9_22_ForeachBinaryOpList_cu_a911ec4325multi_tensor_apply_kernelINS1_18TensorListMetadataILi3EEENS1_24BinaryOpListAlphaFunctorIN3c104HalfELi3ELi2ELi2EEEJSt10multipliesIfEfEEEvT_T0_DpT1_)
        .other          _ZN2at6native55_GLOBAL__N__de093ff9_22_ForeachBinaryOpList_cu_a911ec4325multi_tensor_apply_kernelINS1_18TensorListMetadataILi3EEENS1_24BinaryOpListAlphaFunctorIN3c104HalfELi3ELi2ELi2EEEJSt10multipliesIfEfEEEvT_T0_DpT1_,@"STO_CUDA_ENTRY STV_DEFAULT"
_ZN2at6native55_GLOBAL__N__de093ff9_22_ForeachBinaryOpList_cu_a911ec4325multi_tensor_apply_kernelINS1_18TensorListMetadataILi3EEENS1_24BinaryOpListAlphaFunctorIN3c104HalfELi3ELi2ELi2EEEJSt10multipliesIfEfEEEvT_T0_DpT1_:
        /* <DEDUP_REMOVED lines=32> */
.L_x_7475:
        /* <DEDUP_REMOVED lines=15> */
[----:B------:R-:W-:Y:S02]  /*02f0*/  IADD3 R10, P5, R11, R8, RZ ;  /* 0x000000080b0a7210 */ /* 0x000fe40007fbe0ff */
[----:B------:R-:W-:-:S03]  /*0300*/  ISETP.LT.AND.EX P1, PT, R9, UR4, !P1, P3 ;  /* 0x0000000409007c0c */ /* 0x000fc6000cf21330 */
[C---:B------:R-:W-:Y:S02]  /*0310*/  @P0 LEA R14, P2, R8.reuse, UR6, 0x1 ;  /* 0x00000006080e0c11 */ /* 0x040fe4000f8408ff */
[C---:B------:R-:W-:Y:S02]  /*0320*/  @P0 LEA R12, P4, R8.reuse, UR8, 0x1 ;  /* 0x00000008080c0c11 */ /* 0x040fe4000f8808ff */
[--C-:B------:R-:W-:Y:S02]  /*0330*/  @P0 LEA.HI.X R15, R8, UR7, R5.reuse, 0x1, P2 ;  /* 0x00000007080f0c11 */ /* 0x100fe400090f0c05 */
[C---:B------:R-:W-:Y:S01]  /*0340*/  ISETP.GE.U32.AND P2, PT, R24.reuse, 0x10000, PT ;  /* 0x000100001800780c */ /* 0x040fe20003f46070 */
[----:B------:R-:W-:Y:S01]  /*0350*/  IMAD.X R11, RZ, RZ, R5, P5 ;  /* 0x000000ffff0b7224 */ /* 0x000fe200028e0605 */
[----:B------:R-:W-:Y:S01]  /*0360*/  ISETP.LT.U32.AND P3, PT, R24, UR14, PT ;  /* 0x0000000e18007c0c */ /* 0x000fe2000bf61070 */
[----:B------:R0:W2:Y:S01]  /*0370*/  @P0 LDG.E.U16 R19, [R14.64] ;  /* 0x0000000c0e130981 */ /* 0x0000a2000c1e1500 */
[----:B------:R-:W-:-:S02]  /*0380*/  ISETP.GE.U32.AND.EX P2, PT, R17, RZ, PT, P2 ;  /* 0x000000ff1100720c */ /* 0x000fc40003f46120 */
[----:B------:R-:W-:Y:S02]  /*0390*/  @P0 LEA.HI.X R13, R8, UR9, R5, 0x1, P4 ;  /* 0x00000009080d0c11 */ /* 0x000fe4000a0f0c05 */
[C---:B------:R-:W-:Y:S02]  /*03a0*/  ISETP.GE.U32.AND P4, PT, R10.reuse, 0x10000, PT ;  /* 0x000100000a00780c */ /* 0x040fe40003f86070 */
[----:B------:R-:W-:Y:S02]  /*03b0*/  ISETP.LT.AND.EX P2, PT, R17, UR4, !P2, P3 ;  /* 0x0000000411007c0c */ /* 0x000fe4000d741330 */
[----:B------:R-:W-:Y:S02]  /*03c0*/  ISETP.LT.U32.AND P3, PT, R10, UR14, PT ;  /* 0x0000000e0a007c0c */ /* 0x000fe4000bf61070 */
[----:B------:R-:W-:Y:S02]  /*03d0*/  ISETP.GE.U32.AND.EX P4, PT, R11, RZ, PT, P4 ;  /* 0x000000ff0b00720c */ /* 0x000fe40003f86140 */
[----:B------:R-:W-:-:S02]  /*03e0*/  @P1 LEA R20, P5, R26, UR6, 0x1 ;  /* 0x000000061a141c11 */ /* 0x000fc4000f8a08ff */
[----:B------:R-:W-:Y:S02]  /*03f0*/  ISETP.LT.AND.EX P3, PT, R11, UR4, !P4, P3 ;  /* 0x000000040b007c0c */ /* 0x000fe4000e761330 */
[----:B------:R-:W-:Y:S02]  /*0400*/  PRMT R25, RZ, 0x7610, R25 ;  /* 0x00007610ff197816 */ /* 0x000fe40000000019 */
[----:B------:R-:W-:Y:S02]  /*0410*/  PRMT R18, RZ, 0x7610, R18 ;  /* 0x00007610ff127816 */ /* 0x000fe40000000012 */
[C---:B------:R-:W-:Y:S02]  /*0420*/  @P1 LEA.HI.X R21, R26.reuse, UR7, R9, 0x1, P5 ;  /* 0x000000071a151c11 */ /* 0x040fe4000a8f0c09 */
[----:B------:R-:W-:Y:S01]  /*0430*/  @P1 LEA R28, P5, R26, UR8, 0x1 ;  /* 0x000000081a1c1c11 */ /* 0x000fe2000f8a08ff */
[----:B------:R1:W3:Y:S01]  /*0440*/  @P0 LDG.E.U16 R25, [R12.64] ;  /* 0x0000000c0c190981 */ /* 0x0002e2000c1e1500 */
[----:B0-----:R-:W-:-:S02]  /*0450*/  @P2 LEA R14, P4, R24, UR8, 0x1 ;  /* 0x00000008180e2c11 */ /* 0x001fc4000f8808ff */
[----:B------:R-:W-:Y:S01]  /*0460*/  PRMT R23, RZ, 0x7610, R23 ;  /* 0x00007610ff177816 */ /* 0x000fe20000000017 */
[----:B------:R0:W4:Y:S01]  /*0470*/  @P1 LDG.E.U16 R18, [R20.64] ;  /* 0x0000000c14121981 */ /* 0x000122000c1e1500 */
[----:B------:R-:W-:Y:S02]  /*0480*/  @P1 LEA.HI.X R29, R26, UR9, R9, 0x1, P5 ;  /* 0x000000091a1d1c11 */ /* 0x000fe4000a8f0c09 */
[C---:B------:R-:W-:Y:S02]  /*0490*/  @P2 LEA.HI.X R15, R24.reuse, UR9, R17, 0x1, P4 ;  /* 0x00000009180f2c11 */ /* 0x040fe4000a0f0c11 */
[----:B-1----:R-:W-:Y:S01]  /*04a0*/  @P2 LEA R12, P4, R24, UR6, 0x1 ;  /* 0x00000006180c2c11 */ /* 0x002fe2000f8808ff */
[----:B------:R1:W5:Y:S01]  /*04b0*/  @P1 LDG.E.U16 R23, [R28.64] ;  /* 0x0000000c1c171981 */ /* 0x000362000c1e1500 */
[----:B------:R-:W-:Y:S02]  /*04c0*/  PRMT R22, RZ, 0x7610, R22 ;  /* 0x00007610ff167816 */ /* 0x000fe40000000016 */
[----:B0-----:R-:W-:-:S02]  /*04d0*/  @P3 LEA R20, P5, R10, UR8, 0x1 ;  /* 0x000000080a143c11 */ /* 0x001fc4000f8a08ff */
[----:B------:R-:W-:Y:S02]  /*04e0*/  @P2 LEA.HI.X R13, R24, UR7, R17, 0x1, P4 ;  /* 0x00000007180d2c11 */ /* 0x000fe4000a0f0c11 */
[----:B------:R-:W-:Y:S01]  /*04f0*/  PRMT R0, RZ, 0x7610, R0 ;  /* 0x00007610ff007816 */ /* 0x000fe20000000000 */
[----:B------:R0:W5:Y:S01]  /*0500*/  @P2 LDG.E.U16 R22, [R14.64] ;  /* 0x0000000c0e162981 */ /* 0x000162000c1e1500 */
[C---:B------:R-:W-:Y:S02]  /*0510*/  @P3 LEA.HI.X R21, R10.reuse, UR9, R11, 0x1, P5 ;  /* 0x000000090a153c11 */ /* 0x040fe4000a8f0c0b */
[----:B-1----:R-:W-:Y:S02]  /*0520*/  @P3 LEA R28, P4, R10, UR6, 0x1 ;  /* 0x000000060a1c3c11 */ /* 0x002fe4000f8808ff */
[----:B------:R-:W-:Y:S01]  /*0530*/  PRMT R4, RZ, 0x7610, R4 ;  /* 0x00007610ff047816 */ /* 0x000fe20000000004 */
[----:B------:R-:W5:Y:S01]  /*0540*/  @P3 LDG.E.U16 R0, [R20.64] ;  /* 0x0000000c14003981 */ /* 0x000f62000c1e1500 */
[----:B------:R-:W-:-:S02]  /*0550*/  PRMT R27, RZ, 0x7610, R27 ;  /* 0x00007610ff1b7816 */ /* 0x000fc4000000001b */
[----:B------:R-:W-:Y:S02]  /*0560*/  @P3 LEA.HI.X R29, R10, UR7, R11, 0x1, P4 ;  /* 0x000000070a1d3c11 */ /* 0x000fe4000a0f0c0b */
[----:B------:R1:W5:Y:S04]  /*0570*/  @P2 LDG.E.U16 R4, [R12.64] ;  /* 0x0000000c0c042981 */ /* 0x000368000c1e1500 */
[----:B------:R-:W5:Y:S01]  /*0580*/  @P3 LDG.E.U16 R27, [R28.64] ;  /* 0x0000000c1c1b3981 */ /* 0x000f62000c1e1500 */
[----:B0-----:R-:W-:Y:S02]  /*0590*/  @P1 LEA R14, P5, R26, UR10, 0x1 ;  /* 0x0000000a1a0e1c11 */ /* 0x001fe4000f8a08ff */
[----:B-1----:R-:W-:-:S04]  /*05a0*/  @P0 LEA R12, P4, R8, UR10, 0x1 ;  /* 0x0000000a080c0c11 */ /* 0x002fc8000f8808ff */
[----:B------:R-:W-:Y:S02]  /*05b0*/  @P0 LEA.HI.X R13, R8, UR11, R5, 0x1, P4 ;  /* 0x0000000b080d0c11 */ /* 0x000fe4000a0f0c05 */
[----:B------:R-:W-:Y:S02]  /*05c0*/  @P1 LEA.HI.X R15, R26, UR11, R9, 0x1, P5 ;  /* 0x0000000b1a0f1c11 */ /* 0x000fe4000a8f0c09 */
[----:B------:R-:W-:-:S04]  /*05d0*/  @P2 LEA R16, P6, R24, UR10, 0x1 ;  /* 0x0000000a18102c11 */ /* 0x000fc8000f8c08ff */
[----:B------:R-:W-:Y:S01]  /*05e0*/  @P2 LEA.HI.X R17, R24, UR11, R17, 0x1, P6 ;  /* 0x0000000b18112c11 */ /* 0x000fe2000b0f0c11 */
[----:B--2---:R-:W-:Y:S02]  /*05f0*/  HADD2.F32 R19, -RZ, R19.H0_H0 ;  /* 0x20000013ff137230 */ /* 0x004fe40000004100 */
[----:B---3--:R-:W-:-:S05]  /*0600*/  HADD2.F32 R25, -RZ, R25.H0_H0 ;  /* 0x20000019ff197230 */ /* 0x008fca0000004100 */
[----:B------:R-:W-:Y:S01]  /*0610*/  FMUL.FTZ R8, R25, c[0x0][0xdac] ;  /* 0x00036b0019087a20 */ /* 0x000fe20000410000 */
[----:B----4-:R-:W-:-:S03]  /*0620*/  HADD2.F32 R18, -RZ, R18.H0_H0 ;  /* 0x20000012ff127230 */ /* 0x010fc60000004100 */
[----:B------:R-:W-:Y:S01]  /*0630*/  FMUL.FTZ R8, R19, R8 ;  /* 0x0000000813087220 */ /* 0x000fe20000410000 */
[----:B-----5:R-:W-:-:S04]  /*0640*/  HADD2.F32 R23, -RZ, R23.H0_H0 ;  /* 0x20000017ff177230 */ /* 0x020fc80000004100 */
[----:B------:R-:W-:Y:S01]  /*0650*/  F2FP.PACK_AB R19, RZ, R8 ;  /* 0x00000008ff13723e */ /* 0x000fe200000000ff */
[----:B------:R-:W-:Y:S01]  /*0660*/  HADD2.F32 R22, -RZ, R22.H0_H0 ;  /* 0x20000016ff167230 */ /* 0x000fe20000004100 */
[----:B------:R-:W-:Y:S01]  /*0670*/  FMUL.FTZ R23, R23, c[0x0][0xdac] ;  /* 0x00036b0017177a20 */ /* 0x000fe20000410000 */
[----:B------:R-:W-:-:S03]  /*0680*/  HADD2.F32 R9, -RZ, R0.H0_H0 ;  /* 0x20000000ff097230 */ /* 0x000fc60000004100 */
[----:B------:R-:W-:Y:S01]  /*0690*/  FMUL.FTZ R5, R22, c[0x0][0xdac] ;  /* 0x00036b0016057a20 */ /* 0x000fe20000410000 */
[----:B------:R-:W-:Y:S01]  /*06a0*/  HADD2.F32 R4, -RZ, R4.H0_H0 ;  /* 0x20000004ff047230 */ /* 0x000fe20000004100 */
[----:B------:R-:W-:Y:S01]  /*06b0*/  FMUL.FTZ R8, R9, c[0x0][0xdac] ;  /* 0x00036b0009087a20 */ /* 0x000fe20000410000 */
[----:B------:R-:W-:Y:S01]  /*06c0*/  HADD2.F32 R27, -RZ, R27.H0_H0 ;  /* 0x2000001bff1b7230 */ /* 0x000fe20000004100 */
[----:B------:R-:W-:Y:S02]  /*06d0*/  FMUL.FTZ R18, R18, R23 ;  /* 0x0000001712127220 */ /* 0x000fe40000410000 */
[----:B------:R-:W-:Y:S01]  /*06e0*/  FMUL.FTZ R0, R4, R5 ;  /* 0x0000000504007220 */ /* 0x000fe20000410000 */
[----:B------:R-:W-:Y:S01]  /*06f0*/  @P3 LEA R4, P4, R10, UR10, 0x1 ;  /* 0x0000000a0a043c11 */ /* 0x000fe2000f8808ff */
[----:B------:R-:W-:Y:S01]  /*0700*/  FMUL.FTZ R8, R27, R8 ;  /* 0x000000081b087220 */ /* 0x000fe20000410000 */
[----:B------:R-:W-:Y:S01]  /*0710*/  F2FP.PACK_AB R18, RZ, R18 ;  /* 0x00000012ff12723e */ /* 0x000fe200000000ff */
[----:B------:R-:W-:Y:S01]  /*0720*/  IMAD.MOV.U32 R9, RZ, RZ, c[0x0][0x0] ;  /* 0x00000000ff097624 */ /* 0x000fe200078e00ff */
[----:B------:R-:W-:-:S02]  /*0730*/  F2FP.PACK_AB R0, RZ, R0 ;  /* 0x00000000ff00723e */ /* 0x000fc400000000ff */
[----:B------:R-:W-:Y:S01]  /*0740*/  @P3 LEA.HI.X R5, R10, UR11, R11, 0x1, P4 ;  /* 0x0000000b0a053c11 */ /* 0x000fe2000a0f0c0b */
        /* <DEDUP_REMOVED lines=12> */
.L_x_7474:
[----:B------:R-:W0:Y:S02]  /*0810*/  S2R R0, SR_TID.X ;  /* 0x0000000000007919 */ /* 0x000e240000002100 */
[----:B0-----:R-:W-:-:S05]  /*0820*/  IMAD.WIDE.U32 R2, R0, 0x4, RZ ;  /* 0x0000000400027825 */ /* 0x001fca00078e00ff */
[----:B------:R-:W-:-:S04]  /*0830*/  ISETP.GE.U32.AND P0, PT, R2, UR14, PT ;  /* 0x0000000e02007c0c */ /* 0x000fc8000bf06070 */
[----:B------:R-:W-:-:S04]  /*0840*/  ISETP.GE.AND.EX P0, PT, R3, UR4, PT, P0 ;  /* 0x0000000403007c0c */ /* 0x000fc8000bf06300 */
[----:B------:R-:W-:-:S13]  /*0850*/  ISETP.GT.U32.OR P0, PT, R0, 0x3fff, P0 ;  /* 0x00003fff0000780c */ /* 0x000fda0000704470 */
[----:B------:R-:W-:Y:S05]  /*0860*/  @P0 EXIT ;  /* 0x000000000000094d */ /* 0x000fea0003800000 */
[----:B------:R-:W-:-:S04]  /*0870*/  IMAD.MOV.U32 R3, RZ, RZ, RZ ;  /* 0x000000ffff037224 */ /* 0x000fc800078e00ff */
.L_x_7476:
        /* <DEDUP_REMOVED lines=17> */
[----:B------:R-:W-:Y:S01]  /*0990*/  IADD3 R4, P0, R17, UR10, RZ ;  /* 0x0000000a11047c10 */ /* 0x000fe2000ff1e0ff */
[--C-:B------:R-:W-:Y:S01]  /*09a0*/  HADD2.F32 R12, -RZ, R5.reuse.H0_H0 ;  /* 0x20000005ff0c7230 */ /* 0x100fe20000004100 */
[----:B------:R-:W-:Y:S01]  /*09b0*/  FMUL.FTZ R15, R15, c[0x0][0xdac] ;  /* 0x00036b000f0f7a20 */ /* 0x000fe20000410000 */
[----:B------:R-:W-:Y:S01]  /*09c0*/  HADD2.F32 R14, -RZ, R5.H1_H1 ;  /* 0x30000005ff0e7230 */ /* 0x000fe20000004100 */
[----:B------:R-:W-:Y:S01]  /*09d0*/  FMUL.FTZ R2, R2, R9 ;  /* 0x0000000902027220 */ /* 0x000fe20000410000 */
[----:B------:R-:W-:Y:S01]  /*09e0*/  IADD3.X R5, R16, UR11, RZ, P0, !PT ;  /* 0x0000000b10057c10 */ /* 0x000fe200087fe4ff */
[----:B------:R-:W-:Y:S01]  /*09f0*/  FMUL.FTZ R11, R10, R11 ;  /* 0x0000000b0a0b7220 */ /* 0x000fe20000410000 */
[----:B------:R-:W-:Y:S01]  /*0a00*/  IADD3 R0, P0, R0, c[0x0][0x0], RZ ;  /* 0x0000000000007a10 */ /* 0x000fe20007f1e0ff */
[----:B------:R-:W-:-:S02]  /*0a10*/  FMUL.FTZ R12, R12, R13 ;  /* 0x0000000d0c0c7220 */ /* 0x000fc40000410000 */
[----:B------:R-:W-:Y:S01]  /*0a20*/  FMUL.FTZ R15, R14, R15 ;  /* 0x0000000f0e0f7220 */ /* 0x000fe20000410000 */
[----:B------:R-:W-:Y:S01]  /*0a30*/  F2FP.PACK_AB R14, R11, R2 ;  /* 0x000000020b0e723e */ /* 0x000fe200000000ff */
[C---:B------:R-:W-:Y:S01]  /*0a40*/  IMAD.SHL.U32 R2, R0.reuse, 0x4, RZ ;  /* 0x0000000400027824 */ /* 0x040fe200078e00ff */
[----:B------:R-:W-:Y:S01]  /*0a50*/  ISETP.LT.U32.AND P1, PT, R0, 0x4000, PT ;  /* 0x000040000000780c */ /* 0x000fe20003f21070 */
[----:B------:R-:W-:Y:S01]  /*0a60*/  IMAD.X R3, RZ, RZ, R3, P0 ;  /* 0x000000ffff037224 */ /* 0x000fe200000e0603 */
[----:B------:R-:W-:Y:S02]  /*0a70*/  F2FP.PACK_AB R15, R15, R12 ;  /* 0x0000000c0f0f723e */ /* 0x000fe400000000ff */
[----:B------:R-:W-:Y:S02]  /*0a80*/  ISETP.GE.U32.AND P0, PT, R2, UR14, PT ;  /* 0x0000000e02007c0c */ /* 0x000fe4000bf06070 */
[----:B------:R-:W-:Y:S01]  /*0a90*/  SHF.L.U64.HI R2, R0, 0x2, R3 ;  /* 0x0000000200027819 */ /* 0x000fe20000010203 */
[----:B------:R0:W-:Y:S01]  /*0aa0*/  STG.E.64 [R4.64], R14 ;  /* 0x0000000e04007986 */ /* 0x0001e2000c101b0c */
[----:B------:R-:W-:-:S02]  /*0ab0*/  ISETP.LT.U32.AND.EX P1, PT, R3, RZ, PT, P1 ;  /* 0x000000ff0300720c */ /* 0x000fc40003f21110 */
[----:B------:R-:W-:-:S13]  /*0ac0*/  ISETP.GE.AND.EX P0, PT, R2, UR4, PT, P0 ;  /* 0x0000000402007c0c */ /* 0x000fda000bf06300 */
[----:B0-----:R-:W-:Y:S05]  /*0ad0*/  @!P0 BRA P1, `(.L_x_7476) ;  /* 0xfffffda000008947 */ /* 0x001fea000083ffff */
[----:B------:R-:W-:Y:S05]  /*0ae0*/  EXIT ;  /* 0x000000000000794d */ /* 0x000fea0003800000 */
.L_x_7477:
        /* <DEDUP_REMOVED lines=9> */
.L_x_8118:


//--------------------- .text._ZN2at6native55_GLOBAL__N__de093ff9_22_ForeachBinaryOpList_cu_a911ec4325multi_tensor_apply_kernelINS1_18TensorListMetadataILi3EEENS1_24BinaryOpListAlphaFunctorIN3c108BFloat16ELi3ELi2ELi2EEEJSt10multipliesIfEfEEEvT_T0_DpT1_ --------------------------
	.section	.text._ZN2at6native55_GLOBAL__N__de093ff9_22_ForeachBinaryOpList_cu_a911ec4325multi_tensor_apply_kernelINS1_18TensorListMetadataILi3EEENS1_24BinaryOpListAlphaFunctorIN3c108BFloat16ELi3ELi2ELi2EEEJSt10multipliesIfEfEEEvT_T0_DpT1_,"ax",@progbits
	.sectioninfo	@"SHI_REGISTERS=32"
	.align	128
.text._ZN2at6native55_GLOBAL__N__de093ff9_22_ForeachBinaryOpList_cu_a911ec4325multi_tensor_apply_kernelINS1_18TensorListMetadataILi3EEENS1_24BinaryOpListAlphaFunctorIN3c108BFloat16ELi3ELi2ELi2EEEJSt10multipliesIfEfEEEvT_T0_DpT1_:
        .type           _ZN2at6native55_GLOBAL__N__de093ff9_22_ForeachBinaryOpList_cu_a911ec4325multi_tensor_apply_kernelINS1_18TensorListMetadataILi3EEENS1_24BinaryOpListAlphaFunctorIN3c108BFloat16ELi3ELi2ELi2EEEJSt10multipliesIfEfEEEvT_T0_DpT1_,@function
        .size           _ZN2at6native55_GLOBAL__N__de093ff9_22_ForeachBinaryOpList_cu_a911ec4325multi_tensor_apply_kernelINS1_18TensorListMetadataILi3EEENS1_24BinaryOpListAlphaFunctorIN3c108BFloat16ELi3ELi2ELi2EEEJSt10multipliesIfEfEEEvT_T0_DpT1_,(.L_x_8119 - _ZN2at6native55_GLOBAL__N__de093ff9_22_ForeachBinaryOpList_cu_a911ec4325multi_tensor_apply_kernelINS1_18TensorListMetadataILi3EEENS1_24BinaryOpListAlphaFunctorIN3c108BFloat16ELi3ELi2ELi2EEEJSt10multipliesIfEfEEEvT_T0_DpT1_)
        .other          _ZN2at6native55_GLOBAL__N__de093ff9_22_ForeachBinaryOpList_cu_a911ec4325multi_tensor_apply_kernelINS1_18TensorListMetadataILi3EEENS1_24BinaryOpListAlphaFunctorIN3c108BFloat16ELi3ELi2ELi2EEEJSt10multipliesIfEfEEEvT_T0_DpT1_,@"STO_CUDA_ENTRY STV_DEFAULT"
_ZN2at6native55_GLOBAL__N__de093ff9_22_ForeachBinaryOpList_cu_a911ec4325multi_tensor_apply_kernelINS1_18TensorListMetadataILi3EEENS1_24BinaryOpListAlphaFunctorIN3c108BFloat16ELi3ELi2ELi2EEEJSt10multipliesIfEfEEEvT_T0_DpT1_:
        /* <DEDUP_REMOVED lines=32> */
.L_x_7479:
[----:B0-----:R-:W-:Y:S01]  /*0200*/  IADD3 R8, P0, R0, R6, RZ ;  /* 0x0000000600087210 */ /* 0x001fe20007f1e0ff */
[----:B------:R-:W-:Y:S01]  /*0210*/  IMAD R3, R2, 0x3, RZ ;  /* 0x0000000302037824 */ /* 0x000fe200078e02ff */
[----:B------:R-:W-:Y:S02]  /*0220*/  PRMT R24, RZ, 0x7610, R24 ;  /* 0x00007610ff187816 */ /* 0x000fe40000000018 */
[C---:B------:R-:W-:Y:S01]  /*0230*/  ISETP.GE.U32.AND P2, PT, R8.reuse, 0x10000, PT ;  /* 0x000100000800780c */ /* 0x040fe20003f46070 */
[----:B------:R-:W-:Y:S01]  /*0240*/  IMAD.X R5, RZ, RZ, R7, P0 ;  /* 0x000000ffff057224 */ /* 0x000fe200000e0607 */
[----:B------:R-:W-:Y:S02]  /*0250*/  ISETP.LT.U32.AND P0, PT, R8, UR14, PT ;  /* 0x0000000e08007c0c */ /* 0x000fe4000bf01070 */
[----:B------:R-:W-:-:S02]  /*0260*/  LEA R4, P4, R2, R8, 0x1 ;  /* 0x0000000802047211 */ /* 0x000fc400078808ff */
[----:B------:R-:W-:Y:S02]  /*0270*/  ISETP.GE.U32.AND.EX P2, PT, R5, RZ, PT, P2 ;  /* 0x000000ff0500720c */ /* 0x000fe40003f46120 */
[----:B------:R-:W-:Y:S01]  /*0280*/  IADD3 R26, P5, R3, R8, RZ ;  /* 0x00000008031a7210 */ /* 0x000fe20007fbe0ff */
[----:B------:R-:W-:Y:S01]  /*0290*/  IMAD.X R25, RZ, RZ, R5, P4 ;  /* 0x000000ffff197224 */ /* 0x000fe200020e0605 */
        /* <DEDUP_REMOVED lines=8> */
[--C-:B------:R-:W-:Y:S02]  /*0320*/  @P2 LEA.HI.X R13, R8, UR7, R5.reuse, 0x1, P0 ;  /* 0x00000007080d2c11 */ /* 0x100fe400080f0c05 */
[----:B------:R-:W-:Y:S02]  /*0330*/  ISETP.GE.U32.AND P0, PT, R4, 0x10000, PT ;  /* 0x000100000400780c */ /* 0x000fe40003f06070 */
[----:B------:R-:W-:Y:S01]  /*0340*/  @P2 LEA R10, P4, R8, UR8, 0x1 ;  /* 0x00000008080a2c11 */ /* 0x000fe2000f8808ff */
        /* <DEDUP_REMOVED lines=11> */
[C---:B------:R-:W-:Y:S02]  /*0400*/  @P1 LEA.HI.X R15, R23.reuse, UR7, R28, 0x1, P5 ;  /* 0x00000007170f1c11 */ /* 0x040fe4000a8f0c1c */
[C---:B0-----:R-:W-:Y:S02]  /*0410*/  @P1 LEA R12, P5, R23.reuse, UR8, 0x1 ;  /* 0x00000008170c1c11 */ /* 0x041fe4000f8a08ff */
[----:B------:R-:W-:Y:S02]  /*0420*/  PRMT R9, RZ, 0x7610, R9 ;  /* 0x00007610ff097816 */ /* 0x000fe40000000009 */
[----:B------:R-:W-:Y:S02]  /*0430*/  PRMT R18, RZ, 0x7610, R18 ;  /* 0x00007610ff127816 */ /* 0x000fe40000000012 */
[----:B------:R-:W-:-:S02]  /*0440*/  @P1 LEA.HI.X R13, R23, UR9, R28, 0x1, P5 ;  /* 0x00000009170d1c11 */ /* 0x000fc4000a8f0c1c */
[----:B------:R-:W-:Y:S02]  /*0450*/  PRMT R3, RZ, 0x7610, R3 ;  /* 0x00007610ff037816 */ /* 0x000fe40000000003 */
[C---:B------:R-:W-:Y:S01]  /*0460*/  @P0 LEA R20, P4, R4.reuse, UR8, 0x1 ;  /* 0x0000000804140c11 */ /* 0x040fe2000f8808ff */
[----:B------:R0:W3:Y:S03]  /*0470*/  @P1 LDG.E.U16 R9, [R12.64] ;  /* 0x0000000c0c091981 */ /* 0x0000e6000c1e1500 */
[----:B------:R-:W-:Y:S01]  /*0480*/  @P0 LEA.HI.X R21, R4, UR9, R25, 0x1, P4 ;  /* 0x0000000904150c11 */ /* 0x000fe2000a0f0c19 */
[----:B------:R1:W4:Y:S01]  /*0490*/  @P1 LDG.E.U16 R18, [R14.64] ;  /* 0x0000000c0e121981 */ /* 0x000322000c1e1500 */
[----:B------:R-:W-:-:S03]  /*04a0*/  PRMT R19, RZ, 0x7610, R19 ;  /* 0x00007610ff137816 */ /* 0x000fc60000000013 */
[----:B------:R5:W4:Y:S01]  /*04b0*/  @P2 LDG.E.U16 R3, [R10.64] ;  /* 0x0000000c0a032981 */ /* 0x000b22000c1e1500 */
[----:B0-----:R-:W-:Y:S02]  /*04c0*/  @P0 LEA R12, P5, R4, UR6, 0x1 ;  /* 0x00000006040c0c11 */ /* 0x001fe4000f8a08ff */
[----:B------:R-:W-:Y:S01]  /*04d0*/  PRMT R29, RZ, 0x7610, R29 ;  /* 0x00007610ff1d7816 */ /* 0x000fe2000000001d */
[----:B------:R0:W4:Y:S01]  /*04e0*/  @P0 LDG.E.U16 R19, [R20.64] ;  /* 0x0000000c14130981 */ /* 0x000122000c1e1500 */
[----:B-1----:R-:W-:Y:S02]  /*04f0*/  @P3 LEA R14, P4, R26, UR8, 0x1 ;  /* 0x000000081a0e3c11 */ /* 0x002fe4000f8808ff */
[----:B------:R-:W-:Y:S02]  /*0500*/  @P0 LEA.HI.X R13, R4, UR7, R25, 0x1, P5 ;  /* 0x00000007040d0c11 */ /* 0x000fe4000a8f0c19 */
[----:B-----5:R-:W-:Y:S02]  /*0510*/  PRMT R11, RZ, 0x7610, R11 ;  /* 0x00007610ff0b7816 */ /* 0x020fe4000000000b */
[----:B------:R-:W-:-:S02]  /*0520*/  @P3 LEA R16, P5, R26, UR6, 0x1 ;  /* 0x000000061a103c11 */ /* 0x000fc4000f8a08ff */
[C-C-:B------:R-:W-:Y:S02]  /*0530*/  @P3 LEA.HI.X R15, R26.reuse, UR9, R27.reuse, 0x1, P4 ;  /* 0x000000091a0f3c11 */ /* 0x140fe4000a0f0c1b */
[----:B------:R-:W-:Y:S02]  /*0540*/  PRMT R10, RZ, 0x7610, R10 ;  /* 0x00007610ff0a7816 */ /* 0x000fe4000000000a */
[----:B------:R-:W-:Y:S01]  /*0550*/  @P3 LEA.HI.X R17, R26, UR7, R27, 0x1, P5 ;  /* 0x000000071a113c11 */ /* 0x000fe2000a8f0c1b */
[----:B------:R1:W5:Y:S04]  /*0560*/  @P3 LDG.E.U16 R11, [R14.64] ;  /* 0x0000000c0e0b3981 */ /* 0x000368000c1e1500 */
[----:B------:R1:W5:Y:S04]  /*0570*/  @P0 LDG.E.U16 R10, [R12.64] ;  /* 0x0000000c0c0a0981 */ /* 0x000368000c1e1500 */
[----:B------:R-:W5:Y:S01]  /*0580*/  @P3 LDG.E.U16 R29, [R16.64] ;  /* 0x0000000c101d3981 */ /* 0x000f62000c1e1500 */
[----:B0-----:R-:W-:-:S04]  /*0590*/  @P2 LEA R20, P4, R8, UR10, 0x1 ;  /* 0x0000000a08142c11 */ /* 0x001fc8000f8808ff */
[----:B------:R-:W-:Y:S02]  /*05a0*/  @P2 LEA.HI.X R21, R8, UR11, R5, 0x1, P4 ;  /* 0x0000000b08152c11 */ /* 0x000fe4000a0f0c05 */
[C---:B-1----:R-:W-:Y:S02]  /*05b0*/  @P0 LEA R14, P4, R4.reuse, UR10, 0x1 ;  /* 0x0000000a040e0c11 */ /* 0x042fe4000f8808ff */
[C---:B------:R-:W-:Y:S02]  /*05c0*/  @P1 LEA R22, P5, R23.reuse, UR10, 0x1 ;  /* 0x0000000a17161c11 */ /* 0x040fe4000f8a08ff */
[----:B------:R-:W-:Y:S02]  /*05d0*/  @P0 LEA.HI.X R15, R4, UR11, R25, 0x1, P4 ;  /* 0x0000000b040f0c11 */ /* 0x000fe4000a0f0c19 */
[----:B------:R-:W-:Y:S02]  /*05e0*/  @P1 LEA.HI.X R23, R23, UR11, R28, 0x1, P5 ;  /* 0x0000000b17171c11 */ /* 0x000fe4000a8f0c1c */
[----:B------:R-:W-:-:S04]  /*05f0*/  @P3 LEA R12, P5, R26, UR10, 0x1 ;  /* 0x0000000a1a0c3c11 */ /* 0x000fc8000f8a08ff */
[----:B------:R-:W-:Y:S02]  /*0600*/  @P3 LEA.HI.X R13, R26, UR11, R27, 0x1, P5 ;  /* 0x0000000b1a0d3c11 */ /* 0x000fe4000a8f0c1b */
[----:B--2---:R-:W-:Y:S02]  /*0610*/  PRMT R24, RZ, 0x5410, R24 ;  /* 0x00005410ff187816 */ /* 0x004fe40000000018 */
[----:B---3--:R-:W-:Y:S02]  /*0620*/  PRMT R9, RZ, 0x5410, R9 ;  /* 0x00005410ff097816 */ /* 0x008fe40000000009 */
[----:B----4-:R-:W-:-:S05]  /*0630*/  PRMT R3, RZ, 0x5410, R3 ;  /* 0x00005410ff037816 */ /* 0x010fca0000000003 */
[----:B------:R-:W-:Y:S01]  /*0640*/  FMUL.FTZ R3, R3, c[0x0][0xdac] ;  /* 0x00036b0003037a20 */ /* 0x000fe20000410000 */
[----:B------:R-:W-:Y:S01]  /*0650*/  PRMT R19, RZ, 0x5410, R19 ;  /* 0x00005410ff137816 */ /* 0x000fe20000000013 */
[----:B------:R-:W-:Y:S01]  /*0660*/  FMUL.FTZ R9, R9, c[0x0][0xdac] ;  /* 0x00036b0009097a20 */ /* 0x000fe20000410000 */
[----:B------:R-:W-:Y:S01]  /*0670*/  PRMT R18, RZ, 0x5410, R18 ;  /* 0x00005410ff127816 */ /* 0x000fe20000000012 */
[----:B------:R-:W-:Y:S02]  /*0680*/  FMUL.FTZ R3, R24, R3 ;  /* 0x0000000318037220 */ /* 0x000fe40000410000 */
[----:B------:R-:W-:Y:S01]  /*0690*/  FMUL.FTZ R19, R19, c[0x0][0xdac] ;  /* 0x00036b0013137a20 */ /* 0x000fe20000410000 */
[----:B-----5:R-:W-:Y:S02]  /*06a0*/  PRMT R11, RZ, 0x5410, R11 ;  /* 0x00005410ff0b7816 */ /* 0x020fe4000000000b */
[----:B------:R-:W-:-:S03]  /*06b0*/  PRMT R10, RZ, 0x5410, R10 ;  /* 0x00005410ff0a7816 */ /* 0x000fc6000000000a */
[----:B------:R-:W-:Y:S01]  /*06c0*/  FMUL.FTZ R4, R11, c[0x0][0xdac] ;  /* 0x00036b000b047a20 */ /* 0x000fe20000410000 */
[----:B------:R-:W-:Y:S02]  /*06d0*/  F2FP.BF16.PACK_AB R3, RZ, R3 ;  /* 0x00000003ff03723e */ /* 0x000fe400000010ff */
[----:B------:R-:W-:Y:S01]  /*06e0*/  PRMT R29, RZ, 0x5410, R29 ;  /* 0x00005410ff1d7816 */ /* 0x000fe2000000001d */
[----:B------:R-:W-:Y:S02]  /*06f0*/  FMUL.FTZ R9, R18, R9 ;  /* 0x0000000912097220 */ /* 0x000fe40000410000 */
[----:B------:R-:W-:Y:S01]  /*0700*/  FMUL.FTZ R10, R10, R19 ;  /* 0x000000130a0a7220 */ /* 0x000fe20000410000 */
[----:B------:R-:W-:Y:S01]  /*0710*/  PRMT R5, R3, 0x7610, R5 ;  /* 0x0000761003057816 */ /* 0x000fe20000000005 */
[----:B------:R-:W-:Y:S01]  /*0720*/  FMUL.FTZ R4, R29, R4 ;  /* 0x000000041d047220 */ /* 0x000fe20000410000 */
[----:B------:R-:W-:Y:S01]  /*0730*/  F2FP.BF16.PACK_AB R9, RZ, R9 ;  /* 0x00000009ff09723e */ /* 0x000fe200000010ff */
[----:B------:R-:W-:Y:S01]  /*0740*/  IMAD.MOV.U32 R3, RZ, RZ, c[0x0][0x0] ;  /* 0x00000000ff037624 */ /* 0x000fe200078e00ff */
[----:B------:R-:W-:-:S02]  /*0750*/  F2FP.BF16.PACK_AB R10, RZ, R10 ;  /* 0x0000000aff0a723e */ /* 0x000fc400000010ff */
[----:B------:R-:W-:Y:S01]  /*0760*/  F2FP.BF16.PACK_AB R4, RZ, R4 ;  /* 0x00000004ff04723e */ /* 0x000fe200000010ff */
[----:B------:R-:W-:Y:S01]  /*0770*/  IMAD.WIDE.U32 R6, R3, 0x4, R6 ;  /* 0x0000000403067825 */ /* 0x000fe200078e0006 */
[----:B------:R0:W-:Y:S04]  /*0780*/  @P2 STG.E.U16 [R20.64], R5 ;  /* 0x0000000514002986 */ /* 0x0001e8000c10150c */
[----:B------:R0:W-:Y:S01]  /*0790*/  @P1 STG.E.U16 [R22.64], R9 ;  /* 0x0000000916001986 */ /* 0x0001e2000c10150c */
[----:B------:R-:W-:-:S03]  /*07a0*/  ISETP.LT.U32.AND P1, PT, R6, UR14, PT ;  /* 0x0000000e06007c0c */ /* 0x000fc6000bf21070 */
[----:B------:R0:W-:Y:S01]  /*07b0*/  @P0 STG.E.U16 [R14.64], R10 ;  /* 0x0000000a0e000986 */ /* 0x0001e2000c10150c */
[----:B------:R-:W-:-:S03]  /*07c0*/  ISETP.GE.U32.AND P0, PT, R6, 0x10000, PT ;  /* 0x000100000600780c */ /* 0x000fc60003f06070 */
[----:B------:R0:W-:Y:S01]  /*07d0*/  @P3 STG.E.U16 [R12.64], R4 ;  /* 0x000000040c003986 */ /* 0x0001e2000c10150c */
[C---:B------:R-:W-:Y:S02]  /*07e0*/  ISETP.GE.U32.AND.EX P0, PT, R7.reuse, RZ, PT, P0 ;  /* 0x000000ff0700720c */ /* 0x040fe40003f06100 */
[----:B------:R-:W-:-:S13]  /*07f0*/  ISETP.LT.AND.EX P1, PT, R7, UR4, PT, P1 ;  /* 0x0000000407007c0c */ /* 0x000fda000bf21310 */
[----:B0-----:R-:W-:Y:S05]  /*0800*/  @!P0 BRA P1, `(.L_x_7479) ;  /* 0xfffff9f000008947 */ /* 0x001fea000083ffff */
[----:B------:R-:W-:Y:S05]  /*0810*/  EXIT ;  /* 0x000000000000794d */ /* 0x000fea0003800000 */
.L_x_7478:
[----:B------:R-:W0:Y:S02]  /*0820*/  S2R R0, SR_TID.X ;  /* 0x0000000000007919 */ /* 0x000e240000002100 */
[----:B0-----:R-:W-:-:S05]  /*0830*/  IMAD.WIDE.U32 R2, R0, 0x4, RZ ;  /* 0x0000000400027825 */ /* 0x001fca00078e00ff */
[----:B------:R-:W-:-:S04]  /*0840*/  ISETP.GE.U32.AND P0, PT, R2, UR14, PT ;  /* 0x0000000e02007c0c */ /* 0x000fc8000bf06070 */
[----:B------:R-:W-:-:S04]  /*0850*/  ISETP.GE.AND.EX P0, PT, R3, UR4, PT, P0 ;  /* 0x0000000403007c0c */ /* 0x000fc8000bf06300 */
[----:B------:R-:W-:-:S13]  /*0860*/  ISETP.GT.U32.OR P0, PT, R0, 0x3fff, P0 ;  /* 0x00003fff0000780c */ /* 0x000fda0000704470 */
[----:B------:R-:W-:Y:S05]  /*0870*/  @P0 EXIT ;  /* 0x000000000000094d */ /* 0x000fea0003800000 */
[----:B------:R-:W-:-:S04]  /*0880*/  IMAD.MOV.U32 R7, RZ, RZ, RZ ;  /* 0x000000ffff077224 */ /* 0x000fc800078e00ff */
.L_x_7480:
        /* <DEDUP_REMOVED lines=8> */
[--C-:B--2---:R-:W-:Y:S02]  /*0910*/  PRMT R8, RZ, 0x5410, R4.reuse ;  /* 0x00005410ff087816 */ /* 0x104fe40000000004 */
[----:B------:R-:W-:Y:S02]  /*0920*/  PRMT R4, RZ, 0x7610, R4 ;  /* 0x00007610ff047816 */ /* 0x000fe40000000004 */
[--C-:B---3--:R-:W-:Y:S02]  /*0930*/  PRMT R6, RZ, 0x5410, R2.reuse ;  /* 0x00005410ff067816 */ /* 0x108fe40000000002 */
[----:B------:R-:W-:Y:S01]  /*0940*/  PRMT R2, RZ, 0x7610, R2 ;  /* 0x00007610ff027816 */ /* 0x000fe20000000002 */
[----:B------:R-:W-:Y:S01]  /*0950*/  FMUL.FTZ R11, R4, c[0x0][0xdac] ;  /* 0x00036b00040b7a20 */ /* 0x000fe20000410000 */
[--C-:B------:R-:W-:Y:S01]  /*0960*/  PRMT R4, RZ, 0x5410, R5.reuse ;  /* 0x00005410ff047816 */ /* 0x100fe20000000005 */
[----:B------:R-:W-:Y:S01]  /*0970*/  FMUL.FTZ R9, R8, c[0x0][0xdac] ;  /* 0x00036b0008097a20 */ /* 0x000fe20000410000 */
[----:B------:R-:W-:Y:S01]  /*0980*/  PRMT R5, RZ, 0x7610, R5 ;  /* 0x00007610ff057816 */ /* 0x000fe20000000005 */
[----:B------:R-:W-:Y:S01]  /*0990*/  FMUL.FTZ R11, R2, R11 ;  /* 0x0000000b020b7220 */ /* 0x000fe20000410000 */
[----:B------:R-:W-:Y:S01]  /*09a0*/  PRMT R2, RZ, 0x5410, R3 ;  /* 0x00005410ff027816 */ /* 0x000fe20000000003 */
[----:B------:R-:W-:-:S02]  /*09b0*/  FMUL.FTZ R6, R6, R9 ;  /* 0x0000000906067220 */ /* 0x000fc40000410000 */
[----:B------:R-:W-:Y:S01]  /*09c0*/  FMUL.FTZ R9, R4, c[0x0][0xdac] ;  /* 0x00036b0004097a20 */ /* 0x000fe20000410000 */
[----:B------:R-:W-:Y:S01]  /*09d0*/  PRMT R3, RZ, 0x7610, R3 ;  /* 0x00007610ff037816 */ /* 0x000fe20000000003 */
[----:B------:R-:W-:Y:S02]  /*09e0*/  FMUL.FTZ R4, R5, c[0x0][0xdac] ;  /* 0x00036b0005047a20 */ /* 0x000fe40000410000 */
[----:B------:R-:W-:Y:S01]  /*09f0*/  FMUL.FTZ R9, R2, R9 ;  /* 0x0000000902097220 */ /* 0x000fe20000410000 */
[----:B------:R-:W-:Y:S01]  /*0a00*/  IADD3 R2, P0, R12, UR10, RZ ;  /* 0x0000000a0c027c10 */ /* 0x000fe2000ff1e0ff */
[----:B------:R-:W-:-:S03]  /*0a10*/  FMUL.FTZ R4, R3, R4 ;  /* 0x0000000403047220 */ /* 0x000fc60000410000 */
[----:B------:R-:W-:Y:S02]  /*0a20*/  IADD3.X R3, R10, UR11, RZ, P0, !PT ;  /* 0x0000000b0a037c10 */ /* 0x000fe400087fe4ff */
[----:B------:R-:W-:Y:S02]  /*0a30*/  IADD3 R0, P0, R0, c[0x0][0x0], RZ ;  /* 0x0000000000007a10 */ /* 0x000fe40007f1e0ff */
[----:B------:R-:W-:Y:S02]  /*0a40*/  F2FP.BF16.PACK_AB R9, R4, R9 ;  /* 0x000000090409723e */ /* 0x000fe400000010ff */
[----:B------:R-:W-:Y:S01]  /*0a50*/  F2FP.BF16.PACK_AB R8, R11, R6 ;  /* 0x000000060b08723e */ /* 0x000fe200000010ff */
[C---:B------:R-:W-:Y:S02]  /*0a60*/  IMAD.SHL.U32 R4, R0.reuse, 0x4, RZ ;  /* 0x0000000400047824 */ /* 0x040fe400078e00ff */
[----:B------:R-:W-:Y:S01]  /*0a70*/  IMAD.X R7, RZ, RZ, R7, P0 ;  /* 0x000000ffff077224 */ /* 0x000fe200000e0607 */
[----:B------:R-:W-:Y:S01]  /*0a80*/  ISETP.LT.U32.AND P1, PT, R0, 0x4000, PT ;  /* 0x000040000000780c */ /* 0x000fe20003f21070 */
[----:B------:R0:W-:Y:S01]  /*0a90*/  STG.E.64 [R2.64], R8 ;  /* 0x0000000802007986 */ /* 0x0001e2000c101b0c */
[----:B------:R-:W-:-:S02]  /*0aa0*/  ISETP.GE.U32.AND P0, PT, R4, UR14, PT ;  /* 0x0000000e04007c0c */ /* 0x000fc4000bf06070 */
[----:B------:R-:W-:Y:S02]  /*0ab0*/  SHF.L.U64.HI R4, R0, 0x2, R7 ;  /* 0x0000000200047819 */ /* 0x000fe40000010207 */
[----:B------:R-:W-:Y:S02]  /*0ac0*/  ISETP.LT.U32.AND.EX P1, PT, R7, RZ, PT, P1 ;  /* 0x000000ff0700720c */ /* 0x000fe40003f21110 */
[----:B------:R-:W-:-:S13]  /*0ad0*/  ISETP.GE.AND.EX P0, PT, R4, UR4, PT, P0 ;  /* 0x0000000404007c0c */ /* 0x000fda000bf06300 */
[----:B0-----:R-:W-:Y:S05]  /*0ae0*/  @!P0 BRA P1, `(.L_x_7480) ;  /* 0xfffffda000008947 */ /* 0x001fea000083ffff */
[----:B------:R-:W-:Y:S05]  /*0af0*/  EXIT ;  /* 0x000000000000794d */ /* 0x000fea0003800000 */
.L_x_7481:
        /* <DEDUP_REMOVED lines=16> */
.L_x_8119:


//--------------------- .text._ZN2at6native55_GLOBAL__N__de093ff9_22_ForeachBinaryOpList_cu_a911ec4325multi_tensor_apply_kernelINS1_18TensorListMetadataILi3EEENS1_24BinaryOpListAlphaFunctorIbLi3ELi2ELi2EEEJSt10multipliesIbEbEEEvT_T0_DpT1_ --------------------------
	.section	.text._ZN2at6native55_GLOBAL__N__de093ff9_22_ForeachBinaryOpList_cu_a911ec4325multi_tensor_apply_kernelINS1_18TensorListMetadataILi3EEENS1_24BinaryOpListAlphaFunctorIbLi3ELi2ELi2EEEJSt10multipliesIbEbEEEvT_T0_DpT1_,"ax",@progbits
	.sectioninfo	@"SHI_REGISTERS=31"
	.align	128
.text._ZN2at6native55_GLOBAL__N__de093ff9_22_ForeachBinaryOpList_cu_a911ec4325multi_tensor_apply_kernelINS1_18TensorListMetadataILi3EEENS1_24BinaryOpListAlphaFunctorIbLi3ELi2ELi2EEEJSt10multipliesIbEbEEEvT_T0_DpT1_:
        .type           _ZN2at6native55_GLOBAL__N__de093ff9_22_ForeachBinaryOpList_cu_a911ec4325multi_tensor_apply_kernelINS1_18TensorListMetadataILi3EEENS1_24BinaryOpListAlphaFunctorIbLi3ELi2ELi2EEEJSt10multipliesIbEbEEEvT_T0_DpT1_,@function
        .size           _ZN2at6native55_GLOBAL__N__de093ff9_22_ForeachBinaryOpList_cu_a911ec4325multi_tensor_apply_kernelINS1_18TensorListMetadataILi3EEENS1_24BinaryOpListAlphaFunctorIbLi3ELi2ELi2EEEJSt10multipliesIbEbEEEvT_T0_DpT1_,(.L_x_8120 - _ZN2at6native55_GLOBAL__N__de093ff9_22_ForeachBinaryOpList_cu_a911ec4325multi_tensor_apply_kernelINS1_18TensorListMetadataILi3EEENS1_24BinaryOpListAlphaFunctorIbLi3ELi2ELi2EEEJSt10multipliesIbEbEEEvT_T0_DpT1_)
        .other          _ZN2at6native55_GLOBAL__N__de093ff9_22_ForeachBinaryOpList_cu_a911ec4325multi_tensor_apply_kernelINS1_18TensorListMetadataILi3EEENS1_24BinaryOpListAlphaFunctorIbLi3ELi2ELi2EEEJSt10multipliesIbEbEEEvT_T0_DpT1_,@"STO_CUDA_ENTRY STV_DEFAULT"
_ZN2at6native55_GLOBAL__N__de093ff9_22_ForeachBinaryOpList_cu_a911ec4325multi_tensor_apply_kernelINS1_18TensorListMetadataILi3EEENS1_24BinaryOpListAlphaFunctorIbLi3ELi2ELi2EEEJSt10multipliesIbEbEEEvT_T0_DpT1_:
        /* <DEDUP_REMOVED lines=33> */
.L_x_7483:
[----:B0-----:R-:W-:Y:S02]  /*0210*/  IADD3 R17, P0, R0, R12, RZ ;  /* 0x0000000c00117210 */ /* 0x001fe40007f1e0ff */
[----:B------:R-:W-:Y:S02]  /*0220*/  PRMT R20, RZ, 0x7610, R20 ;  /* 0x00007610ff147816 */ /* 0x000fe40000000014 */
[C---:B------:R-:W-:Y:S01]  /*0230*/  ISETP.GE.U32.AND P2, PT, R17.reuse, 0x10000, PT ;  /* 0x000100001100780c */ /* 0x040fe20003f46070 */
[----:B------:R-:W-:Y:S01]  /*0240*/  IMAD.X R22, RZ, RZ, R13, P0 ;  /* 0x000000ffff167224 */ /* 0x000fe200000e060d */
[----:B------:R-:W-:Y:S02]  /*0250*/  ISETP.LT.U32.AND P0, PT, R17, UR14, PT ;  /* 0x0000000e11007c0c */ /* 0x000fe4000bf01070 */
[----:B------:R-:W-:-:S02]  /*0260*/  LEA R14, P4, R10, R17, 0x1 ;  /* 0x000000110a0e7211 */ /* 0x000fc400078808ff */
[C---:B------:R-:W-:Y:S02]  /*0270*/  ISETP.GE.U32.AND.EX P2, PT, R22.reuse, RZ, PT, P2 ;  /* 0x000000ff1600720c */ /* 0x040fe40003f46120 */
[----:B------:R-:W-:Y:S01]  /*0280*/  PRMT R25, RZ, 0x7610, R25 ;  /* 0x00007610ff197816 */ /* 0x000fe20000000019 */
[----:B------:R-:W-:Y:S01]  /*0290*/  IMAD.X R21, RZ, RZ, R22, P4 ;  /* 0x000000ffff157224 */ /* 0x000fe200020e0616 */
[----:B------:R-:W-:Y:S02]  /*02a0*/  ISETP.LT.AND.EX P2, PT, R22, UR5, !P2, P0 ;  /* 0x0000000516007c0c */ /* 0x000fe4000d741300 */
[----:B------:R-:W-:-:S04]  /*02b0*/  IADD3 R16, P0, R17, c[0x0][0x0], RZ ;  /* 0x0000000011107a10 */ /* 0x000fc80007f1e0ff */
[C---:B------:R-:W-:Y:S01]  /*02c0*/  ISETP.GE.U32.AND P3, PT, R16.reuse, 0x10000, PT ;  /* 0x000100001000780c */ /* 0x040fe20003f66070 */
[----:B------:R-:W-:Y:S01]  /*02d0*/  IMAD.X R23, RZ, RZ, R22, P0 ;  /* 0x000000ffff177224 */ /* 0x000fe200000e0616 */
[----:B------:R-:W-:-:S04]  /*02e0*/  ISETP.LT.U32.AND P0, PT, R16, UR14, PT ;  /* 0x0000000e10007c0c */ /* 0x000fc8000bf01070 */
[----:B------:R-:W-:Y:S02]  /*02f0*/  ISETP.GE.U32.AND.EX P3, PT, R23, RZ, PT, P3 ;  /* 0x000000ff1700720c */ /* 0x000fe40003f66130 */
[----:B------:R-:W-:Y:S02]  /*0300*/  @P2 IADD3 R4, P1, R17, UR17, RZ ;  /* 0x0000001111042c10 */ /* 0x000fe4000ff3e0ff */
[----:B------:R-:W-:Y:S02]  /*0310*/  ISETP.LT.AND.EX P3, PT, R23, UR5, !P3, P0 ;  /* 0x0000000517007c0c */ /* 0x000fe4000df61300 */
[----:B------:R-:W-:Y:S02]  /*0320*/  @P2 IADD3 R6, P0, R17, UR16, RZ ;  /* 0x0000001011062c10 */ /* 0x000fe4000ff1e0ff */
[----:B------:R-:W-:Y:S02]  /*0330*/  @P2 IADD3.X R5, R22, UR6, RZ, P1, !PT ;  /* 0x0000000616052c10 */ /* 0x000fe40008ffe4ff */
[----:B------:R-:W-:-:S02]  /*0340*/  ISETP.GE.U32.AND P1, PT, R14, 0x10000, PT ;  /* 0x000100000e00780c */ /* 0x000fc40003f26070 */
[----:B------:R-:W-:Y:S01]  /*0350*/  @P2 IADD3.X R7, R22, UR8, RZ, P0, !PT ;  /* 0x0000000816072c10 */ /* 0x000fe200087fe4ff */
[----:B------:R-:W-:Y:S01]  /*0360*/  IMAD R24, R10, 0x3, RZ ;  /* 0x000000030a187824 */ /* 0x000fe200078e02ff */
[----:B------:R-:W-:Y:S01]  /*0370*/  ISETP.LT.U32.AND P0, PT, R14, UR14, PT ;  /* 0x0000000e0e007c0c */ /* 0x000fe2000bf01070 */
[----:B------:R0:W2:Y:S01]  /*0380*/  @P2 LDG.E.U8 R25, [R4.64] ;  /* 0x0000000c04192981 */ /* 0x0000a2000c1e1100 */
[C---:B------:R-:W-:Y:S02]  /*0390*/  ISETP.GE.U32.AND.EX P1, PT, R21.reuse, RZ, PT, P1 ;  /* 0x000000ff1500720c */ /* 0x040fe40003f26110 */
[----:B------:R-:W-:Y:S01]  /*03a0*/  @P3 IADD3 R8, P4, R16, UR17, RZ ;  /* 0x0000001110083c10 */ /* 0x000fe2000ff9e0ff */
[----:B------:R1:W3:Y:S01]  /*03b0*/  @P2 LDG.E.U8 R20, [R6.64] ;  /* 0x0000000c06142981 */ /* 0x0002e2000c1e1100 */
[----:B------:R-:W-:Y:S02]  /*03c0*/  ISETP.LT.AND.EX P1, PT, R21, UR5, !P1, P0 ;  /* 0x0000000515007c0c */ /* 0x000fe4000cf21300 */
[----:B------:R-:W-:-:S02]  /*03d0*/  IADD3 R11, P5, R24, R17, RZ ;  /* 0x00000011180b7210 */ /* 0x000fc40007fbe0ff */
[----:B------:R-:W-:Y:S02]  /*03e0*/  @P3 IADD3 R2, P0, R16, UR16, RZ ;  /* 0x0000001010023c10 */ /* 0x000fe4000ff1e0ff */
[----:B------:R-:W-:Y:S01]  /*03f0*/  @P3 IADD3.X R9, R23, UR6, RZ, P4, !PT ;  /* 0x0000000617093c10 */ /* 0x000fe2000a7fe4ff */
[----:B------:R-:W-:Y:S01]  /*0400*/  IMAD.X R15, RZ, RZ, R22, P5 ;  /* 0x000000ffff0f7224 */ /* 0x000fe200028e0616 */
[----:B------:R-:W-:Y:S02]  /*0410*/  PRMT R19, RZ, 0x7610, R19 ;  /* 0x00007610ff137816 */ /* 0x000fe40000000013 */
[----:B------:R-:W-:Y:S02]  /*0420*/  ISETP.GE.U32.AND P4, PT, R11, 0x10000, PT ;  /* 0x000100000b00780c */ /* 0x000fe40003f86070 */
[----:B------:R-:W-:Y:S02]  /*0430*/  @P3 IADD3.X R3, R23, UR8, RZ, P0, !PT ;  /* 0x0000000817033c10 */ /* 0x000fe400087fe4ff */
[----:B0-----:R-:W-:-:S02]  /*0440*/  @P1 IADD3 R4, P6, R14, UR16, RZ ;  /* 0x000000100e041c10 */ /* 0x001fc4000ffde0ff */
[----:B------:R-:W-:Y:S01]  /*0450*/  PRMT R18, RZ, 0x7610, R18 ;  /* 0x00007610ff127816 */ /* 0x000fe20000000012 */
[----:B------:R0:W4:Y:S01]  /*0460*/  @P3 LDG.E.U8 R19, [R2.64] ;  /* 0x0000000c02133981 */ /* 0x000122000c1e1100 */
[----:B------:R-:W-:Y:S02]  /*0470*/  ISETP.LT.U32.AND P0, PT, R11, UR14, PT ;  /* 0x0000000e0b007c0c */ /* 0x000fe4000bf01070 */
[----:B------:R-:W-:Y:S02]  /*0480*/  ISETP.GE.U32.AND.EX P4, PT, R15, RZ, PT, P4 ;  /* 0x000000ff0f00720c */ /* 0x000fe40003f86140 */
[----:B------:R-:W-:Y:S01]  /*0490*/  PRMT R27, RZ, 0x7610, R27 ;  /* 0x00007610ff1b7816 */ /* 0x000fe2000000001b */
[----:B------:R5:W4:Y:S01]  /*04a0*/  @P3 LDG.E.U8 R18, [R8.64] ;  /* 0x0000000c08123981 */ /* 0x000b22000c1e1100 */
[----:B-1----:R-:W-:Y:S02]  /*04b0*/  @P1 IADD3 R6, P5, R14, UR17, RZ ;  /* 0x000000110e061c10 */ /* 0x002fe4000ffbe0ff */
[----:B------:R-:W-:-:S02]  /*04c0*/  @P1 IADD3.X R5, R21, UR8, RZ, P6, !PT ;  /* 0x0000000815051c10 */ /* 0x000fc4000b7fe4ff */
[----:B------:R-:W-:Y:S02]  /*04d0*/  ISETP.LT.AND.EX P0, PT, R15, UR5, !P4, P0 ;  /* 0x000000050f007c0c */ /* 0x000fe4000e701300 */
[----:B------:R-:W-:Y:S01]  /*04e0*/  PRMT R28, RZ, 0x7610, R28 ;  /* 0x00007610ff1c7816 */ /* 0x000fe2000000001c */
[----:B------:R-:W4:Y:S01]  /*04f0*/  @P1 LDG.E.U8 R27, [R4.64] ;  /* 0x0000000c041b1981 */ /* 0x000f22000c1e1100 */
[----:B------:R-:W-:-:S05]  /*0500*/  @P1 IADD3.X R7, R21, UR6, RZ, P5, !PT ;  /* 0x0000000615071c10 */ /* 0x000fca000affe4ff */
[----:B------:R-:W4:Y:S01]  /*0510*/  @P1 LDG.E.U8 R28, [R6.64] ;  /* 0x0000000c061c1981 */ /* 0x000f22000c1e1100 */
[----:B------:R-:W-:-:S03]  /*0520*/  PRMT R24, RZ, 0x7610, R24 ;  /* 0x00007610ff187816 */ /* 0x000fc60000000018 */
[C---:B-----5:R-:W-:Y:S02]  /*0530*/  @P0 IADD3 R8, P5, R11.reuse, UR16, RZ ;  /* 0x000000100b080c10 */ /* 0x060fe4000ffbe0ff */
[----:B0-----:R-:W-:Y:S02]  /*0540*/  @P0 IADD3 R2, P4, R11, UR17, RZ ;  /* 0x000000110b020c10 */ /* 0x001fe4000ff9e0ff */
[C---:B------:R-:W-:Y:S02]  /*0550*/  @P0 IADD3.X R9, R15.reuse, UR8, RZ, P5, !PT ;  /* 0x000000080f090c10 */ /* 0x040fe4000affe4ff */
[----:B------:R-:W-:Y:S02]  /*0560*/  PRMT R26, RZ, 0x7610, R26 ;  /* 0x00007610ff1a7816 */ /* 0x000fe4000000001a */
[----:B------:R-:W-:Y:S01]  /*0570*/  @P0 IADD3.X R3, R15, UR6, RZ, P4, !PT ;  /* 0x000000060f030c10 */ /* 0x000fe2000a7fe4ff */
[----:B------:R-:W5:Y:S04]  /*0580*/  @P0 LDG.E.U8 R24, [R8.64] ;  /* 0x0000000c08180981 */ /* 0x000f68000c1e1100 */
[----:B------:R0:W5:Y:S01]  /*0590*/  @P0 LDG.E.U8 R26, [R2.64] ;  /* 0x0000000c021a0981 */ /* 0x000162000c1e1100 */
[----:B------:R-:W-:Y:S01]  /*05a0*/  ULDC.S8 UR4, c[0x0][0xdaa] ;  /* 0x00036a8000047ab9 */ /* 0x000fe20000000200 */
[----:B--2---:R-:W-:-:S02]  /*05b0*/  LOP3.LUT P6, RZ, R25, 0xff, RZ, 0xc0, !PT ;  /* 0x000000ff19ff7812 */ /* 0x004fc400078cc0ff */
[----:B---3--:R-:W-:-:S04]  /*05c0*/  LOP3.LUT P4, RZ, R20, 0xff, RZ, 0xc0, !PT ;  /* 0x000000ff14ff7812 */ /* 0x008fc8000788c0ff */
[----:B------:R-:W-:-:S04]  /*05d0*/  ISETP.NE.AND P4, PT, RZ, UR4, P4 ;  /* 0x00000004ff007c0c */ /* 0x000fc8000a785270 */
[----:B------:R-:W-:Y:S02]  /*05e0*/  PLOP3.LUT P6, PT, P6, P4, PT, 0x80, 0x0 ;  /* 0x000000000000781c */ /* 0x000fe400037c9070 */
[----:B----4-:R-:W-:Y:S02]  /*05f0*/  LOP3.LUT P5, RZ, R19, 0xff, RZ, 0xc0, !PT ;  /* 0x000000ff13ff7812 */ /* 0x010fe400078ac0ff */
[----:B------:R-:W-:Y:S02]  /*0600*/  @P2 SEL R19, RZ, 0x1, !P6 ;  /* 0x00000001ff132807 */ /* 0x000fe40007000000 */
[----:B------:R-:W-:Y:S02]  /*0610*/  ISETP.NE.AND P5, PT, RZ, UR4, P5 ;  /* 0x00000004ff007c0c */ /* 0x000fe4000afa5270 */
[----:B------:R-:W-:-:S04]  /*0620*/  LOP3.LUT P4, RZ, R18, 0xff, RZ, 0xc0, !PT ;  /* 0x000000ff12ff7812 */ /* 0x000fc8000788c0ff */
[----:B------:R-:W-:Y:S02]  /*0630*/  PLOP3.LUT P5, PT, P4, P5, PT, 0x80, 0x0 ;  /* 0x000000000000781c */ /* 0x000fe400027ab070 */
[----:B------:R-:W-:-:S04]  /*0640*/  LOP3.LUT P6, RZ, R27, 0xff, RZ, 0xc0, !PT ;  /* 0x000000ff1bff7812 */ /* 0x000fc800078cc0ff */
[----:B------:R-:W-:Y:S02]  /*0650*/  ISETP.NE.AND P6, PT, RZ, UR4, P6 ;  /* 0x00000004ff007c0c */ /* 0x000fe4000b7c5270 */
[----:B------:R-:W-:-:S04]  /*0660*/  LOP3.LUT P4, RZ, R28, 0xff, RZ, 0xc0, !PT ;  /* 0x000000ff1cff7812 */ /* 0x000fc8000788c0ff */
[----:B------:R-:W-:Y:S02]  /*0670*/  PLOP3.LUT P4, PT, P4, P6, PT, 0x80, 0x0 ;  /* 0x000000000000781c */ /* 0x000fe4000278d070 */
[----:B0-----:R-:W-:-:S04]  /*0680*/  @P3 IADD3 R2, P6, R16, UR15, RZ ;  /* 0x0000000f10023c10 */ /* 0x001fc8000ffde0ff */
[----:B------:R-:W-:Y:S02]  /*0690*/  @P3 IADD3.X R3, R23, UR10, RZ, P6, !PT ;  /* 0x0000000a17033c10 */ /* 0x000fe4000b7fe4ff */
[----:B------:R-:W-:-:S04]  /*06a0*/  @P2 IADD3 R4, P6, R17, UR15, RZ ;  /* 0x0000000f11042c10 */ /* 0x000fc8000ffde0ff */
[----:B------:R-:W-:Y:S02]  /*06b0*/  @P2 IADD3.X R5, R22, UR10, RZ, P6, !PT ;  /* 0x0000000a16052c10 */ /* 0x000fe4000b7fe4ff */
[----:B-----5:R-:W-:Y:S02]  /*06c0*/  LOP3.LUT P6, RZ, R24, 0xff, RZ, 0xc0, !PT ;  /* 0x000000ff18ff7812 */ /* 0x020fe400078cc0ff */
[----:B------:R-:W-:Y:S01]  /*06d0*/  SEL R17, RZ, 0x1, !P5 ;  /* 0x00000001ff117807 */ /* 0x000fe20006800000 */
[----:B------:R0:W-:Y:S01]  /*06e0*/  @P2 STG.E.U8 [R4.64], R19 ;  /* 0x0000001304002986 */ /* 0x0001e2000c10110c */
[----:B------:R-:W-:Y:S02]  /*06f0*/  LOP3.LUT P5, RZ, R26, 0xff, RZ, 0xc0, !PT ;  /* 0x000000ff1aff7812 */ /* 0x000fe400078ac0ff */
[----:B------:R-:W-:Y:S01]  /*0700*/  ISETP.NE.AND P6, PT, RZ, UR4, P6 ;  /* 0x00000004ff007c0c */ /* 0x000fe2000b7c5270 */
[----:B------:R0:W-:Y:S01]  /*0710*/  @P3 STG.E.U8 [R2.64], R17 ;  /* 0x0000001102003986 */ /* 0x0001e2000c10110c */
[----:B------:R-:W-:Y:S01]  /*0720*/  @P1 IADD3 R6, P2, R14, UR15, RZ ;  /* 0x0000000f0e061c10 */ /* 0x000fe2000ff5e0ff */
[----:B------:R-:W-:Y:S01]  /*0730*/  IMAD.MOV.U32 R23, RZ, RZ, c[0x0][0x0] ;  /* 0x00000000ff177624 */ /* 0x000fe200078e00ff */
[----:B------:R-:W-:-:S02]  /*0740*/  @P0 IADD3 R8, P3, R11, UR15, RZ ;  /* 0x0000000f0b080c10 */ /* 0x000fc4000ff7e0ff */
[----:B------:R-:W-:Y:S02]  /*0750*/  PLOP3.LUT P5, PT, P5, P6, PT, 0x80, 0x0 ;  /* 0x000000000000781c */ /* 0x000fe40002fad070 */
[----:B------:R-:W-:Y:S02]  /*0760*/  @P1 IADD3.X R7, R21, UR10, RZ, P2, !PT ;  /* 0x0000000a15071c10 */ /* 0x000fe400097fe4ff */
[----:B------:R-:W-:Y:S01]  /*0770*/  SEL R21, RZ, 0x1, !P4 ;  /* 0x00000001ff157807 */ /* 0x000fe20006000000 */
[----:B------:R-:W-:Y:S01]  /*0780*/  IMAD.WIDE.U32 R12, R23, 0x4, R12 ;  /* 0x00000004170c7825 */ /* 0x000fe200078e000c */
[----:B------:R-:W-:Y:S02]  /*0790*/  @P0 IADD3.X R9, R15, UR10, RZ, P3, !PT ;  /* 0x0000000a0f090c10 */ /* 0x000fe40009ffe4ff */
[----:B------:R-:W-:Y:S01]  /*07a0*/  @P0 SEL R11, RZ, 0x1, !P5 ;  /* 0x00000001ff0b0807 */ /* 0x000fe20006800000 */
[----:B------:R0:W-:Y:S01]  /*07b0*/  @P1 STG.E.U8 [R6.64], R21 ;  /* 0x0000001506001986 */ /* 0x0001e2000c10110c */
[----:B------:R-:W-:-:S03]  /*07c0*/  ISETP.LT.U32.AND P1, PT, R12, UR14, PT ;  /* 0x0000000e0c007c0c */ /* 0x000fc6000bf21070 */
[----:B------:R0:W-:Y:S01]  /*07d0*/  @P0 STG.E.U8 [R8.64], R11 ;  /* 0x0000000b08000986 */ /* 0x0001e2000c10110c */
[----:B------:R-:W-:Y:S02]  /*07e0*/  ISETP.GE.U32.AND P0, PT, R12, 0x10000, PT ;  /* 0x000100000c00780c */ /* 0x000fe40003f06070 */
[C---:B------:R-:W-:Y:S02]  /*07f0*/  ISETP.LT.AND.EX P1, PT, R13.reuse, UR5, PT, P1 ;  /* 0x000000050d007c0c */ /* 0x040fe4000bf21310 */
[----:B------:R-:W-:-:S13]  /*0800*/  ISETP.GE.U32.AND.EX P0, PT, R13, RZ, PT, P0 ;  /* 0x000000ff0d00720c */ /* 0x000fda0003f06100 */
[----:B0-----:R-:W-:Y:S05]  /*0810*/  @!P0 BRA P1, `(.L_x_7483) ;  /* 0xfffff9f000008947 */ /* 0x001fea000083ffff */
[----:B------:R-:W-:Y:S05]  /*0820*/  EXIT ;  /* 0x000000000000794d */ /* 0x000fea0003800000 */
.L_x_7482:
[----:B------:R-:W0:Y:S02]  /*0830*/  S2R R9, SR_TID.X ;  /* 0x0000000000097919 */ /* 0x000e240000002100 */
[----:B0-----:R-:W-:-:S05]  /*0840*/  IMAD.WIDE.U32 R2, R9, 0x4, RZ ;  /* 0x0000000409027825 */ /* 0x001fca00078e00ff */
[----:B------:R-:W-:-:S04]  /*0850*/  ISETP.GE.U32.AND P0, PT, R2, UR14, PT ;  /* 0x0000000e02007c0c */ /* 0x000fc8000bf06070 */
[----:B------:R-:W-:-:S04]  /*0860*/  ISETP.GE.AND.EX P0, PT, R3, UR5, PT, P0 ;  /* 0x0000000503007c0c */ /* 0x000fc8000bf06300 */
[----:B------:R-:W-:-:S13]  /*0870*/  ISETP.GT.U32.OR P0, PT, R9, 0x3fff, P0 ;  /* 0x00003fff0900780c */ /* 0x000fda0000704470 */
[----:B------:R-:W-:Y:S05]  /*0880*/  @P0 EXIT ;  /* 0x000000000000094d */ /* 0x000fea0003800000 */
[----:B------:R-:W-:Y:S01]  /*0890*/  ULDC.S8 UR4, c[0x0][0xdaa] ;  /* 0x00036a8000047ab9 */ /* 0x000fe20000000200 */
[----:B------:R-:W-:Y:S01]  /*08a0*/  IMAD.MOV.U32 R10, RZ, RZ, RZ ;  /* 0x000000ffff0a7224 */ /* 0x000fe200078e00ff */
[----:B------:R-:W-:-:S03]  /*08b0*/  ISETP.NE.AND P4, PT, RZ, UR4, PT ;  /* 0x00000004ff007c0c */ /* 0x000fc6000bf85270 */
.L_x_7484:
        /* <DEDUP_REMOVED lines=8> */
[C---:B--2---:R-:W-:Y:S02]  /*0940*/  PRMT R6, R4.reuse, 0x7771, RZ ;  /* 0x0000777104067816 */ /* 0x044fe400000000ff */
[----:B------:R-:W-:Y:S02]  /*0950*/  PRMT R0, R4, 0x7770, RZ ;  /* 0x0000777004007816 */ /* 0x000fe400000000ff */
[----:B------:R-:W-:Y:S02]  /*0960*/  ISETP.NE.AND P2, PT, R6, RZ, P4 ;  /* 0x000000ff0600720c */ /* 0x000fe40002745270 */
[----:B------:R-:W-:Y:S02]  /*0970*/  PRMT R7, R4, 0x7772, RZ ;  /* 0x0000777204077816 */ /* 0x000fe400000000ff */
[----:B------:R-:W-:Y:S02]  /*0980*/  ISETP.NE.AND P1, PT, R0, RZ, P4 ;  /* 0x000000ff0000720c */ /* 0x000fe40002725270 */
[----:B------:R-:W-:-:S02]  /*0990*/  PRMT R6, R4, 0x7773, RZ ;  /* 0x0000777304067816 */ /* 0x000fc400000000ff */
[C---:B---3--:R-:W-:Y:S02]  /*09a0*/  PRMT R0, R2.reuse, 0x7770, RZ ;  /* 0x0000777002007816 */ /* 0x048fe400000000ff */
[C---:B------:R-:W-:Y:S02]  /*09b0*/  PRMT R4, R2.reuse, 0x7771, RZ ;  /* 0x0000777102047816 */ /* 0x040fe400000000ff */
[----:B------:R-:W-:Y:S02]  /*09c0*/  ISETP.NE.AND P3, PT, R7, RZ, P4 ;  /* 0x000000ff0700720c */ /* 0x000fe40002765270 */
[----:B------:R-:W-:Y:S02]  /*09d0*/  PRMT R5, R2, 0x7772, RZ ;  /* 0x0000777202057816 */ /* 0x000fe400000000ff */
[----:B------:R-:W-:Y:S02]  /*09e0*/  ISETP.NE.AND P1, PT, R0, RZ, P1 ;  /* 0x000000ff0000720c */ /* 0x000fe40000f25270 */
[----:B------:R-:W-:-:S02]  /*09f0*/  ISETP.NE.AND P2, PT, R4, RZ, P2 ;  /* 0x000000ff0400720c */ /* 0x000fc40001745270 */
[----:B------:R-:W-:Y:S02]  /*0a00*/  ISETP.NE.AND P0, PT, R6, RZ, P4 ;  /* 0x000000ff0600720c */ /* 0x000fe40002705270 */
[----:B------:R-:W-:Y:S02]  /*0a10*/  PRMT R0, R2, 0x7773, RZ ;  /* 0x0000777302007816 */ /* 0x000fe400000000ff */
[----:B------:R-:W-:Y:S02]  /*0a20*/  ISETP.NE.AND P3, PT, R5, RZ, P3 ;  /* 0x000000ff0500720c */ /* 0x000fe40001f65270 */
[----:B------:R-:W-:Y:S02]  /*0a30*/  SEL R2, RZ, 0x1, !P1 ;  /* 0x00000001ff027807 */ /* 0x000fe40004800000 */
[----:B------:R-:W-:Y:S02]  /*0a40*/  SEL R3, RZ, 0x1, !P2 ;  /* 0x00000001ff037807 */ /* 0x000fe40005000000 */
[----:B------:R-:W-:-:S02]  /*0a50*/  ISETP.NE.AND P0, PT, R0, RZ, P0 ;  /* 0x000000ff0000720c */ /* 0x000fc40000705270 */
[----:B------:R-:W-:Y:S02]  /*0a60*/  SEL R0, RZ, 0x1, !P3 ;  /* 0x00000001ff007807 */ /* 0x000fe40005800000 */
[----:B------:R-:W-:Y:S02]  /*0a70*/  PRMT R3, R3, 0x7604, R2 ;  /* 0x0000760403037816 */ /* 0x000fe40000000002 */
[----:B------:R-:W-:Y:S02]  /*0a80*/  SEL R4, RZ, 0x1, !P0 ;  /* 0x00000001ff047807 */ /* 0x000fe40004000000 */
[----:B------:R-:W-:Y:S02]  /*0a90*/  IADD3 R9, P0, R9, c[0x0][0x0], RZ ;  /* 0x0000000009097a10 */ /* 0x000fe40007f1e0ff */
[----:B------:R-:W-:Y:S02]  /*0aa0*/  IADD3 R2, P1, R8, UR15, RZ ;  /* 0x0000000f08027c10 */ /* 0x000fe4000ff3e0ff */
[----:B------:R-:W-:Y:S01]  /*0ab0*/  PRMT R5, R0, 0x7054, R3 ;  /* 0x0000705400057816 */ /* 0x000fe20000000003 */
[----:B------:R-:W-:Y:S01]  /*0ac0*/  IMAD.SHL.U32 R0, R9, 0x4, RZ ;  /* 0x0000000409007824 */ /* 0x000fe200078e00ff */
[----:B------:R-:W-:Y:S01]  /*0ad0*/  IADD3.X R3, R11, UR10, RZ, P1, !PT ;  /* 0x0000000a0b037c10 */ /* 0x000fe20008ffe4ff */
[----:B------:R-:W-:Y:S01]  /*0ae0*/  IMAD.X R10, RZ, RZ, R10, P0 ;  /* 0x000000ffff0a7224 */ /* 0x000fe200000e060a */
[----:B------:R-:W-:-:S02]  /*0af0*/  PRMT R5, R4, 0x654, R5 ;  /* 0x0000065404057816 */ /* 0x000fc40000000005 */
[----:B------:R-:W-:Y:S02]  /*0b00*/  ISETP.GE.U32.AND P0, PT, R0, UR14, PT ;  /* 0x0000000e00007c0c */ /* 0x000fe4000bf06070 */
[C---:B------:R-:W-:Y:S01]  /*0b10*/  ISETP.LT.U32.AND P1, PT, R9.reuse, 0x4000, PT ;  /* 0x000040000900780c */ /* 0x040fe20003f21070 */
[----:B------:R0:W-:Y:S01]  /*0b20*/  STG.E [R2.64], R5 ;  /* 0x0000000502007986 */ /* 0x0001e2000c10190c */
[----:B------:R-:W-:Y:S02]  /*0b30*/  SHF.L.U64.HI R0, R9, 0x2, R10 ;  /* 0x0000000209007819 */ /* 0x000fe4000001020a */
[----:B------:R-:W-:Y:S02]  /*0b40*/  ISETP.LT.U32.AND.EX P1, PT, R10, RZ, PT, P1 ;  /* 0x000000ff0a00720c */ /* 0x000fe40003f21110 */
[----:B------:R-:W-:-:S13]  /*0b50*/  ISETP.GE.AND.EX P0, PT, R0, UR5, PT, P0 ;  /* 0x0000000500007c0c */ /* 0x000fda000bf06300 */
[----:B0-----:R-:W-:Y:S05]  /*0b60*/  @!P0 BRA P1, `(.L_x_7484) ;  /* 0xfffffd5000008947 */ /* 0x001fea000083ffff */
[----:B------:R-:W-:Y:S05]  /*0b70*/  EXIT ;  /* 0x000000000000794d */ /* 0x000fea0003800000 */
.L_x_7485:
        /* <DEDUP_REMOVED lines=16> */
.L_x_8120:


//--------------------- .text._ZN2at6native55_GLOBAL__N__de093ff9_22_ForeachBinaryOpList_cu_a911ec4325multi_tensor_apply_kernelINS1_18TensorListMetadataILi3EEENS1_24BinaryOpListAlphaFunctorIN3c107complexIfEELi3ELi2ELi2EEEJSt10multipliesIS8_ES8_EEEvT_T0_DpT1_ --------------------------
	.section	.text._ZN2at6native55_GLOBAL__N__de093ff9_22_ForeachBinaryOpList_cu_a911ec4325multi_tensor_apply_kernelINS1_18TensorListMetadataILi3EEENS1_24BinaryOpListAlphaFunctorIN3c107complexIfEELi3ELi2ELi2EEEJSt10multipliesIS8_ES8_EEEvT_T0_DpT1_,"ax",@progbits
	.sectioninfo	@"SHI_REGISTERS=34"
	.align	128
.text._ZN2at6native55_GLOBAL__N__de093ff9_22_ForeachBinaryOpList_cu_a911ec4325multi_tensor_apply_kernelINS1_18TensorListMetadataILi3EEENS1_24BinaryOpListAlphaFunctorIN3c107complexIfEELi3ELi2ELi2EEEJSt10multipliesIS8_ES8_EEEvT_T0_DpT1_:
        .type           _ZN2at6native55_GLOBAL__N__de093ff9_22_ForeachBinaryOpList_cu_a911ec4325multi_tensor_apply_kernelINS1_18TensorListMetadataILi3EEENS1_24BinaryOpListAlphaFunctorIN3c107complexIfEELi3ELi2ELi2EEEJSt10multipliesIS8_ES8_EEEvT_T0_DpT1_,@function
        .size           _ZN2at6native55_GLOBAL__N__de093ff9_22_ForeachBinaryOpList_cu_a911ec4325multi_tensor_apply_kernelINS1_18TensorListMetadataILi3EEENS1_24BinaryOpListAlphaFunctorIN3c107complexIfEELi3ELi2ELi2EEEJSt10multipliesIS8_ES8_EEEvT_T0_DpT1_,(.L_x_8121 - _ZN2at6native55_GLOBAL__N__de093ff9_22_ForeachBinaryOpList_cu_a911ec4325multi_tensor_apply_kernelINS1_18TensorListMetadataILi3EEENS1_24BinaryOpListAlphaFunctorIN3c107complexIfEELi3ELi2ELi2EEEJSt10multipliesIS8_ES8_EEEvT_T0_DpT1_)
        .other          _ZN2at6native55_GLOBAL__N__de093ff9_22_ForeachBinaryOpList_cu_a911ec4325multi_tensor_apply_kernelINS1_18TensorListMetadataILi3EEENS1_24BinaryOpListAlphaFunctorIN3c107complexIfEELi3ELi2ELi2EEEJSt10multipliesIS8_ES8_EEEvT_T0_DpT1_,@"STO_CUDA_ENTRY STV_DEFAULT"
_ZN2at6native55_GLOBAL__N__de093ff9_22_ForeachBinaryOpList_cu_a911ec4325multi_tensor_apply_kernelINS1_18TensorListMetadataILi3EEENS1_24BinaryOpListAlphaFunctorIN3c107complexIfEELi3ELi2ELi2EEEJSt10multipliesIS8_ES8_EEEvT_T0_DpT1_:
        /* <DEDUP_REMOVED lines=33> */
.L_x_7487:
[----:B0-----:R-:W-:Y:S01]  /*0210*/  IADD3 R23, P1, R0, UR4, RZ ;  /* 0x0000000400177c10 */ /* 0x001fe2000ff3e0ff */
[----:B------:R-:W-:-:S03]  /*0220*/  CS2R R16, SRZ ;  /* 0x0000000000107805 */ /* 0x000fc6000001ff00 */
[C---:B------:R-:W-:Y:S02]  /*0230*/  ISETP.GE.U32.AND P0, PT, R23.reuse, 0x10000, PT ;  /* 0x000100001700780c */ /* 0x040fe40003f06070 */
[----:B------:R-:W-:Y:S02]  /*0240*/  IADD3.X R24, RZ, UR5, RZ, P1, !PT ;  /* 0x00000005ff187c10 */ /* 0x000fe40008ffe4ff */
[----:B------:R-:W-:Y:S02]  /*0250*/  ISETP.LT.U32.AND P1, PT, R23, UR16, PT ;  /* 0x0000001017007c0c */ /* 0x000fe4000bf21070 */
[----:B------:R-:W-:-:S04]  /*0260*/  ISETP.GE.U32.AND.EX P0, PT, R24, RZ, PT, P0 ;  /* 0x000000ff1800720c */ /* 0x000fc80003f06100 */
[----:B------:R-:W-:-:S13]  /*0270*/  ISETP.LT.AND.EX P0, PT, R24, UR12, !P0, P1 ;  /* 0x0000000c18007c0c */ /* 0x000fda000c701310 */
[----:B------:R-:W-:-:S04]  /*0280*/  @P0 LEA R10, P1, R23, UR8, 0x3 ;  /* 0x00000008170a0c11 */ /* 0x000fc8000f8218ff */
[----:B------:R-:W-:-:S05]  /*0290*/  @P0 LEA.HI.X R11, R23, UR9, R24, 0x3, P1 ;  /* 0x00000009170b0c11 */ /* 0x000fca00088f1c18 */
[----:B------:R0:W2:Y:S01]  /*02a0*/  @P0 LDG.E.64 R16, [R10.64] ;  /* 0x0000000e0a100981 */ /* 0x0000a2000c1e1b00 */
[----:B------:R-:W-:Y:S01]  /*02b0*/  @P0 LEA R8, P1, R23, UR6, 0x3 ;  /* 0x0000000617080c11 */ /* 0x000fe2000f8218ff */
[----:B------:R-:W-:-:S03]  /*02c0*/  CS2R R20, SRZ ;  /* 0x0000000000147805 */ /* 0x000fc6000001ff00 */
[----:B------:R-:W-:-:S05]  /*02d0*/  @P0 LEA.HI.X R9, R23, UR7, R24, 0x3, P1 ;  /* 0x0000000717090c11 */ /* 0x000fca00088f1c18 */
[----:B------:R1:W3:Y:S01]  /*02e0*/  @P0 LDG.E.64 R20, [R8.64] ;  /* 0x0000000e08140981 */ /* 0x0002e2000c1e1b00 */
[----:B------:R-:W-:Y:S02]  /*02f0*/  IADD3 R5, P2, R23, c[0x0][0x0], RZ ;  /* 0x0000000017057a10 */ /* 0x000fe40007f5e0ff */
[C---:B------:R-:W-:Y:S02]  /*0300*/  LEA R7, P3, R2.reuse, R23, 0x1 ;  /* 0x0000001702077211 */ /* 0x040fe400078608ff */
[C---:B------:R-:W-:Y:S01]  /*0310*/  ISETP.GE.U32.AND P1, PT, R5.reuse, 0x10000, PT ;  /* 0x000100000500780c */ /* 0x040fe20003f26070 */
[----:B------:R-:W-:Y:S01]  /*0320*/  IMAD.X R6, RZ, RZ, R24, P2 ;  /* 0x000000ffff067224 */ /* 0x000fe200010e0618 */
[----:B------:R-:W-:Y:S02]  /*0330*/  ISETP.LT.U32.AND P2, PT, R5, UR16, PT ;  /* 0x0000001005007c0c */ /* 0x000fe4000bf41070 */
[----:B------:R-:W-:Y:S01]  /*0340*/  IADD3.X R22, RZ, R24, RZ, P3, !PT ;  /* 0x00000018ff167210 */ /* 0x000fe20001ffe4ff */
[----:B------:R-:W-:Y:S01]  /*0350*/  IMAD R4, R2, 0x3, RZ ;  /* 0x0000000302047824 */ /* 0x000fe200078e02ff */
[C---:B------:R-:W-:Y:S01]  /*0360*/  ISETP.GE.U32.AND.EX P1, PT, R6.reuse, RZ, PT, P1 ;  /* 0x000000ff0600720c */ /* 0x040fe20003f26110 */
[----:B0-----:R-:W-:Y:S01]  /*0370*/  CS2R R10, SRZ ;  /* 0x00000000000a7805 */ /* 0x001fe2000001ff00 */
[----:B------:R-:W-:Y:S01]  /*0380*/  ISETP.LT.U32.AND P3, PT, R7, UR16, PT ;  /* 0x0000001007007c0c */ /* 0x000fe2000bf61070 */
[----:B-1----:R-:W-:Y:S01]  /*0390*/  CS2R R8, SRZ ;  /* 0x0000000000087805 */ /* 0x002fe2000001ff00 */
[----:B------:R-:W-:-:S02]  /*03a0*/  ISETP.LT.AND.EX P1, PT, R6, UR12, !P1, P2 ;  /* 0x0000000c06007c0c */ /* 0x000fc4000cf21320 */
[----:B------:R-:W-:-:S04]  /*03b0*/  ISETP.GE.U32.AND P2, PT, R7, 0x10000, PT ;  /* 0x000100000700780c */ /* 0x000fc80003f46070 */
[----:B------:R-:W-:-:S04]  /*03c0*/  ISETP.GE.U32.AND.EX P2, PT, R22, RZ, PT, P2 ;  /* 0x000000ff1600720c */ /* 0x000fc80003f46120 */
[----:B------:R-:W-:-:S03]  /*03d0*/  ISETP.LT.AND.EX P2, PT, R22, UR12, !P2, P3 ;  /* 0x0000000c16007c0c */ /* 0x000fc6000d741330 */
[C---:B------:R-:W-:Y:S02]  /*03e0*/  @P1 LEA R14, P4, R5.reuse, UR6, 0x3 ;  /* 0x00000006050e1c11 */ /* 0x040fe4000f8818ff */
[----:B------:R-:W-:Y:S02]  /*03f0*/  IADD3 R3, P3, R4, R23, RZ ;  /* 0x0000001704037210 */ /* 0x000fe40007f7e0ff */
[C---:B------:R-:W-:Y:S02]  /*0400*/  @P1 LEA.HI.X R15, R5.reuse, UR7, R6, 0x3, P4 ;  /* 0x00000007050f1c11 */ /* 0x040fe4000a0f1c06 */
[----:B------:R-:W-:Y:S01]  /*0410*/  @P1 LEA R26, P4, R5, UR8, 0x3 ;  /* 0x00000008051a1c11 */ /* 0x000fe2000f8818ff */
[----:B------:R-:W-:Y:S02]  /*0420*/  IMAD.X R4, RZ, RZ, R24, P3 ;  /* 0x000000ffff047224 */ /* 0x000fe400018e0618 */
[----:B------:R2:W4:Y:S01]  /*0430*/  @P1 LDG.E.64 R8, [R14.64] ;  /* 0x0000000e0e081981 */ /* 0x000522000c1e1b00 */
[----:B------:R-:W-:Y:S01]  /*0440*/  @P2 LEA R18, P5, R7, UR6, 0x3 ;  /* 0x0000000607122c11 */ /* 0x000fe2000f8a18ff */
[----:B------:R-:W-:Y:S01]  /*0450*/  CS2R R12, SRZ ;  /* 0x00000000000c7805 */ /* 0x000fe2000001ff00 */
[----:B------:R-:W-:-:S02]  /*0460*/  @P1 LEA.HI.X R27, R5, UR9, R6, 0x3, P4 ;  /* 0x00000009051b1c11 */ /* 0x000fc4000a0f1c06 */
[----:B------:R-:W-:Y:S02]  /*0470*/  ISETP.GE.U32.AND P4, PT, R3, 0x10000, PT ;  /* 0x000100000300780c */ /* 0x000fe40003f86070 */
[----:B------:R-:W-:Y:S01]  /*0480*/  @P2 LEA.HI.X R19, R7, UR7, R22, 0x3, P5 ;  /* 0x0000000707132c11 */ /* 0x000fe2000a8f1c16 */
[----:B------:R0:W5:Y:S01]  /*0490*/  @P1 LDG.E.64 R10, [R26.64] ;  /* 0x0000000e1a0a1981 */ /* 0x000162000c1e1b00 */
[----:B------:R-:W-:Y:S02]  /*04a0*/  ISETP.LT.U32.AND P3, PT, R3, UR16, PT ;  /* 0x0000001003007c0c */ /* 0x000fe4000bf61070 */
[C---:B------:R-:W-:Y:S01]  /*04b0*/  ISETP.GE.U32.AND.EX P5, PT, R4.reuse, RZ, PT, P4 ;  /* 0x000000ff0400720c */ /* 0x040fe20003fa6140 */
[----:B------:R3:W4:Y:S01]  /*04c0*/  @P2 LDG.E.64 R12, [R18.64] ;  /* 0x0000000e120c2981 */ /* 0x000722000c1e1b00 */
[----:B------:R-:W-:Y:S02]  /*04d0*/  @P2 LEA R30, P4, R7, UR8, 0x3 ;  /* 0x00000008071e2c11 */ /* 0x000fe4000f8818ff */
[----:B------:R-:W-:-:S02]  /*04e0*/  ISETP.LT.AND.EX P3, PT, R4, UR12, !P5, P3 ;  /* 0x0000000c04007c0c */ /* 0x000fc4000ef61330 */
[----:B------:R-:W-:-:S11]  /*04f0*/  @P2 LEA.HI.X R31, R7, UR9, R22, 0x3, P4 ;  /* 0x00000009071f2c11 */ /* 0x000fd6000a0f1c16 */
[----:B0-----:R-:W-:-:S04]  /*0500*/  @P3 LEA R26, P4, R3, UR6, 0x3 ;  /* 0x00000006031a3c11 */ /* 0x001fc8000f8818ff */
[C---:B------:R-:W-:Y:S02]  /*0510*/  @P3 LEA.HI.X R27, R3.reuse, UR7, R4, 0x3, P4 ;  /* 0x00000007031b3c11 */ /* 0x040fe4000a0f1c04 */
[----:B------:R-:W-:-:S04]  /*0520*/  @P3 LEA R28, P4, R3, UR8, 0x3 ;  /* 0x00000008031c3c11 */ /* 0x000fc8000f8818ff */
[----:B------:R-:W-:Y:S01]  /*0530*/  @P3 LEA.HI.X R29, R3, UR9, R4, 0x3, P4 ;  /* 0x00000009031d3c11 */ /* 0x000fe2000a0f1c04 */
[----:B--2---:R-:W-:-:S04]  /*0540*/  FMUL.FTZ R14, R16, c[0x0][0xdb4] ;  /* 0x00036d00100e7a20 */ /* 0x004fc80000410000 */
[C---:B------:R-:W-:Y:S02]  /*0550*/  FFMA.FTZ R25, R17.reuse, c[0x0][0xdb0], R14 ;  /* 0x00036c0011197a23 */ /* 0x040fe4000001000e */
[----:B------:R-:W-:Y:S01]  /*0560*/  FMUL.FTZ R17, R17, c[0x0][0xdb4] ;  /* 0x00036d0011117a20 */ /* 0x000fe20000410000 */
[----:B------:R-:W-:-:S03]  /*0570*/  CS2R R14, SRZ ;  /* 0x00000000000e7805 */ /* 0x000fc6000001ff00 */
[----:B------:R-:W-:Y:S02]  /*0580*/  FFMA.FTZ R16, R16, c[0x0][0xdb0], -R17 ;  /* 0x00036c0010107a23 */ /* 0x000fe40000010811 */
[CC--:B---3--:R-:W-:Y:S01]  /*0590*/  FMUL.FTZ R19, R25.reuse, R21.reuse ;  /* 0x0000001519137220 */ /* 0x0c8fe20000410000 */
[----:B------:R5:W2:Y:S01]  /*05a0*/  @P2 LDG.E.64 R14, [R30.64] ;  /* 0x0000000e1e0e2981 */ /* 0x000aa2000c1e1b00 */
[C---:B------:R-:W-:Y:S02]  /*05b0*/  FMUL.FTZ R17, R16.reuse, R21 ;  /* 0x0000001510117220 */ /* 0x040fe40000410000 */
[-C--:B------:R-:W-:Y:S02]  /*05c0*/  FFMA.FTZ R16, R16, R20.reuse, -R19 ;  /* 0x0000001410107223 */ /* 0x080fe40000010813 */
[----:B------:R-:W-:Y:S01]  /*05d0*/  FFMA.FTZ R17, R25, R20, R17 ;  /* 0x0000001419117223 */ /* 0x000fe20000010011 */
[----:B------:R-:W-:Y:S01]  /*05e0*/  CS2R R18, SRZ ;  /* 0x0000000000127805 */ /* 0x000fe2000001ff00 */
[----:B------:R-:W-:-:S05]  /*05f0*/  CS2R R20, SRZ ;  /* 0x0000000000147805 */ /* 0x000fca000001ff00 */
[----:B------:R0:W3:Y:S04]  /*0600*/  @P3 LDG.E.64 R18, [R26.64] ;  /* 0x0000000e1a123981 */ /* 0x0000e8000c1e1b00 */
[----:B------:R1:W3:Y:S01]  /*0610*/  @P3 LDG.E.64 R20, [R28.64] ;  /* 0x0000000e1c143981 */ /* 0x0002e2000c1e1b00 */
[----:B------:R-:W-:Y:S02]  /*0620*/  ULDC UR13, c[0x0][0x0] ;  /* 0x00000000000d7ab9 */ /* 0x000fe40000000800 */
[----:B------:R-:W-:Y:S01]  /*0630*/  UIMAD.WIDE.U32 UR4, UR13, 0x4, UR4 ;  /* 0x000000040d0478a5 */ /* 0x000fe2000f8e0004 */
[----:B0-----:R-:W-:-:S03]  /*0640*/  @P0 LEA R26, P4, R23, UR10, 0x3 ;  /* 0x0000000a171a0c11 */ /* 0x001fc6000f8818ff */
[----:B------:R-:W-:Y:S02]  /*0650*/  UISETP.LT.U32.AND UP1, UPT, UR4, UR16, UPT ;  /* 0x000000100400728c */ /* 0x000fe4000bf21070 */
[----:B------:R-:W-:Y:S01]  /*0660*/  UISETP.GE.U32.AND UP0, UPT, UR4, 0x10000, UPT ;  /* 0x000100000400788c */ /* 0x000fe2000bf06070 */
[----:B-1----:R-:W-:-:S03]  /*0670*/  @P2 LEA R28, P5, R7, UR10, 0x3 ;  /* 0x0000000a071c2c11 */ /* 0x002fc6000f8a18ff */
[----:B------:R-:W-:Y:S01]  /*0680*/  UISETP.GE.U32.AND.EX UP0, UPT, UR5, URZ, UPT, UP0 ;  /* 0x0000003f0500728c */ /* 0x000fe2000bf06100 */
[----:B------:R-:W-:Y:S01]  /*0690*/  @P2 LEA.HI.X R29, R7, UR11, R22, 0x3, P5 ;  /* 0x0000000b071d2c11 */ /* 0x000fe2000a8f1c16 */
[----:B-----5:R-:W-:-:S04]  /*06a0*/  FMUL.FTZ R30, R10, c[0x0][0xdb4] ;  /* 0x00036d000a1e7a20 */ /* 0x020fc80000410000 */
[C---:B------:R-:W-:Y:S02]  /*06b0*/  FFMA.FTZ R25, R11.reuse, c[0x0][0xdb0], R30 ;  /* 0x00036c000b197a23 */ /* 0x040fe4000001001e */
[----:B------:R-:W-:Y:S02]  /*06c0*/  FMUL.FTZ R11, R11, c[0x0][0xdb4] ;  /* 0x00036d000b0b7a20 */ /* 0x000fe40000410000 */
[----:B----4-:R-:W-:Y:S02]  /*06d0*/  FMUL.FTZ R27, R25, R9 ;  /* 0x00000009191b7220 */ /* 0x010fe40000410000 */
[----:B------:R-:W-:-:S04]  /*06e0*/  FFMA.FTZ R10, R10, c[0x0][0xdb0], -R11 ;  /* 0x00036c000a0a7a23 */ /* 0x000fc8000001080b */
[C---:B------:R-:W-:Y:S02]  /*06f0*/  FMUL.FTZ R11, R10.reuse, R9 ;  /* 0x000000090a0b7220 */ /* 0x040fe40000410000 */
[-C--:B------:R-:W-:Y:S01]  /*0700*/  FFMA.FTZ R10, R10, R8.reuse, -R27 ;  /* 0x000000080a0a7223 */ /* 0x080fe2000001081b */
[----:B------:R-:W-:Y:S01]  /*0710*/  @P0 LEA.HI.X R27, R23, UR11, R24, 0x3, P4 ;  /* 0x0000000b171b0c11 */ /* 0x000fe2000a0f1c18 */
[----:B------:R-:W-:Y:S01]  /*0720*/  FFMA.FTZ R11, R25, R8, R11 ;  /* 0x00000008190b7223 */ /* 0x000fe2000001000b */
[----:B------:R-:W-:-:S03]  /*0730*/  @P1 LEA R30, P4, R5, UR10, 0x3 ;  /* 0x0000000a051e1c11 */ /* 0x000fc6000f8818ff */
[----:B------:R0:W-:Y:S01]  /*0740*/  @P0 STG.E.64 [R26.64], R16 ;  /* 0x000000101a000986 */ /* 0x0001e2000c101b0e */
[----:B------:R-:W-:Y:S02]  /*0750*/  @P1 LEA.HI.X R31, R5, UR11, R6, 0x3, P4 ;  /* 0x0000000b051f1c11 */ /* 0x000fe4000a0f1c06 */
[C---:B------:R-:W-:Y:S02]  /*0760*/  @P3 LEA R6, P4, R3.reuse, UR10, 0x3 ;  /* 0x0000000a03063c11 */ /* 0x040fe4000f8818ff */
[----:B------:R-:W-:Y:S01]  /*0770*/  PLOP3.LUT P0, PT, PT, PT, UP1, 0x80, 0x0 ;  /* 0x000000000000781c */ /* 0x000fe20003f0f018 */
[----:B------:R0:W-:Y:S01]  /*0780*/  @P1 STG.E.64 [R30.64], R10 ;  /* 0x0000000a1e001986 */ /* 0x0001e2000c101b0e */
[----:B------:R-:W-:Y:S02]  /*0790*/  @P3 LEA.HI.X R7, R3, UR11, R4, 0x3, P4 ;  /* 0x0000000b03073c11 */ /* 0x000fe4000a0f1c04 */
[----:B------:R-:W-:Y:S01]  /*07a0*/  PLOP3.LUT P1, PT, PT, PT, UP0, 0x80, 0x0 ;  /* 0x000000000000781c */ /* 0x000fe20003f2f008 */
[----:B--2---:R-:W-:-:S02]  /*07b0*/  FMUL.FTZ R8, R14, c[0x0][0xdb4] ;  /* 0x00036d000e087a20 */ /* 0x004fc40000410000 */
[C---:B------:R-:W-:Y:S02]  /*07c0*/  FMUL.FTZ R5, R15.reuse, c[0x0][0xdb4] ;  /* 0x00036d000f057a20 */ /* 0x040fe40000410000 */
[----:B------:R-:W-:Y:S02]  /*07d0*/  FFMA.FTZ R15, R15, c[0x0][0xdb0], R8 ;  /* 0x00036c000f0f7a23 */ /* 0x000fe40000010008 */
[----:B------:R-:W-:Y:S02]  /*07e0*/  FFMA.FTZ R5, R14, c[0x0][0xdb0], -R5 ;  /* 0x00036c000e057a23 */ /* 0x000fe40000010805 */
[-C--:B------:R-:W-:Y:S02]  /*07f0*/  FMUL.FTZ R14, R15, R13.reuse ;  /* 0x0000000d0f0e7220 */ /* 0x080fe40000410000 */
[C---:B------:R-:W-:Y:S02]  /*0800*/  FMUL.FTZ R13, R5.reuse, R13 ;  /* 0x0000000d050d7220 */ /* 0x040fe40000410000 */
[----:B------:R-:W-:-:S02]  /*0810*/  FFMA.FTZ R14, R5, R12, -R14 ;  /* 0x0000000c050e7223 */ /* 0x000fc4000001080e */
[----:B------:R-:W-:Y:S02]  /*0820*/  FFMA.FTZ R15, R15, R12, R13 ;  /* 0x0000000c0f0f7223 */ /* 0x000fe4000001000d */
[C---:B---3--:R-:W-:Y:S02]  /*0830*/  FMUL.FTZ R4, R20.reuse, c[0x0][0xdb4] ;  /* 0x00036d0014047a20 */ /* 0x048fe40000410000 */
[C---:B------:R-:W-:Y:S01]  /*0840*/  FMUL.FTZ R3, R21.reuse, c[0x0][0xdb4] ;  /* 0x00036d0015037a20 */ /* 0x040fe20000410000 */
[----:B------:R0:W-:Y:S01]  /*0850*/  @P2 STG.E.64 [R28.64], R14 ;  /* 0x0000000e1c002986 */ /* 0x0001e2000c101b0e */
[----:B------:R-:W-:Y:S02]  /*0860*/  FFMA.FTZ R21, R21, c[0x0][0xdb0], R4 ;  /* 0x00036c0015157a23 */ /* 0x000fe40000010004 */
[----:B------:R-:W-:Y:S02]  /*0870*/  FFMA.FTZ R3, R20, c[0x0][0xdb0], -R3 ;  /* 0x00036c0014037a23 */ /* 0x000fe40000010803 */
[----:B------:R-:W-:-:S02]  /*0880*/  FMUL.FTZ R4, R21, R19 ;  /* 0x0000001315047220 */ /* 0x000fc40000410000 */
[C---:B------:R-:W-:Y:S02]  /*0890*/  FMUL.FTZ R19, R3.reuse, R19 ;  /* 0x0000001303137220 */ /* 0x040fe40000410000 */
[-C--:B------:R-:W-:Y:S01]  /*08a0*/  FFMA.FTZ R20, R3, R18.reuse, -R4 ;  /* 0x0000001203147223 */ /* 0x080fe20000010804 */
[----:B------:R-:W-:Y:S01]  /*08b0*/  MOV R4, UR4 ;  /* 0x0000000400047c02 */ /* 0x000fe20008000f00 */
[----:B------:R-:W-:Y:S02]  /*08c0*/  FFMA.FTZ R21, R21, R18, R19 ;  /* 0x0000001215157223 */ /* 0x000fe40000010013 */
[----:B------:R-:W-:-:S03]  /*08d0*/  IMAD.U32 R5, RZ, RZ, UR5 ;  /* 0x00000005ff057e24 */ /* 0x000fc6000f8e00ff */
[----:B------:R0:W-:Y:S02]  /*08e0*/  @P3 STG.E.64 [R6.64], R20 ;  /* 0x0000001406003986 */ /* 0x0001e4000c101b0e */
[----:B------:R-:W-:-:S13]  /*08f0*/  ISETP.LT.AND.EX P0, PT, R5, UR12, PT, P0 ;  /* 0x0000000c05007c0c */ /* 0x000fda000bf01300 */
[----:B0-----:R-:W-:Y:S05]  /*0900*/  @!P1 BRA P0, `(.L_x_7487) ;  /* 0xfffff90000009947 */ /* 0x001fea000003ffff */
[----:B------:R-:W-:Y:S05]  /*0910*/  EXIT ;  /* 0x000000000000794d */ /* 0x000fea0003800000 */
.L_x_7486:
[----:B------:R-:W0:Y:S02]  /*0920*/  S2R R0, SR_TID.X ;  /* 0x0000000000007919 */ /* 0x000e240000002100 */
[----:B0-----:R-:W-:-:S05]  /*0930*/  IMAD.WIDE.U32 R2, R0, 0x4, RZ ;  /* 0x0000000400027825 */ /* 0x001fca00078e00ff */
[----:B------:R-:W-:-:S04]  /*0940*/  ISETP.GE.U32.AND P0, PT, R2, UR16, PT ;  /* 0x0000001002007c0c */ /* 0x000fc8000bf06070 */
[----:B------:R-:W-:-:S04]  /*0950*/  ISETP.GE.AND.EX P0, PT, R3, UR12, PT, P0 ;  /* 0x0000000c03007c0c */ /* 0x000fc8000bf06300 */
[----:B------:R-:W-:-:S13]  /*0960*/  ISETP.GT.U32.OR P0, PT, R0, 0x3fff, P0 ;  /* 0x00003fff0000780c */ /* 0x000fda0000704470 */
[----:B------:R-:W-:Y:S05]  /*0970*/  @P0 EXIT ;  /* 0x000000000000094d */ /* 0x000fea0003800000 */
[----:B------:R-:W-:-:S09]  /*0980*/  HFMA2.MMA R3, -RZ, RZ, 0, 0 ;  /* 0x00000000ff037435 */ /* 0x000fd200000001ff */
.L_x_7488:
[C---:B------:R-:W-:Y:S01]  /*0990*/  IMAD.SHL.U32 R2, R0.reuse, 0x20, RZ ;  /* 0x0000002000027824 */ /* 0x040fe200078e00ff */
        /* <DEDUP_REMOVED lines=9> */
[----:B--2---:R-:W-:Y:S02]  /*0a30*/  FMUL.FTZ R21, R13, c[0x0][0xdb4] ;  /* 0x00036d000d157a20 */ /* 0x004fe40000410000 */
[----:B------:R-:W-:-:S02]  /*0a40*/  FMUL.FTZ R26, R12, c[0x0][0xdb4] ;  /* 0x00036d000c1a7a20 */ /* 0x000fc40000410000 */
[----:B------:R-:W-:Y:S02]  /*0a50*/  FFMA.FTZ R12, R12, c[0x0][0xdb0], -R21 ;  /* 0x00036c000c0c7a23 */ /* 0x000fe40000010815 */
[----:B------:R-:W-:Y:S02]  /*0a60*/  FFMA.FTZ R26, R13, c[0x0][0xdb0], R26 ;  /* 0x00036c000d1a7a23 */ /* 0x000fe4000001001a */
[----:B------:R-:W-:Y:S02]  /*0a70*/  FMUL.FTZ R27, R15, c[0x0][0xdb4] ;  /* 0x00036d000f1b7a20 */ /* 0x000fe40000410000 */
[C---:B----4-:R-:W-:Y:S02]  /*0a80*/  FMUL.FTZ R21, R17.reuse, R12 ;  /* 0x0000000c11157220 */ /* 0x050fe40000410000 */
[----:B------:R-:W-:Y:S02]  /*0a90*/  FMUL.FTZ R28, R14, c[0x0][0xdb4] ;  /* 0x00036d000e1c7a20 */ /* 0x000fe40000410000 */
[----:B------:R-:W-:-:S02]  /*0aa0*/  FMUL.FTZ R13, R17, R26 ;  /* 0x0000001a110d7220 */ /* 0x000fc40000410000 */
[----:B------:R-:W-:Y:S02]  /*0ab0*/  FFMA.FTZ R14, R14, c[0x0][0xdb0], -R27 ;  /* 0x00036c000e0e7a23 */ /* 0x000fe4000001081b */
[C---:B------:R-:W-:Y:S02]  /*0ac0*/  FFMA.FTZ R17, R16.reuse, R26, R21 ;  /* 0x0000001a10117223 */ /* 0x040fe40000010015 */
[----:B------:R-:W-:Y:S02]  /*0ad0*/  FFMA.FTZ R28, R15, c[0x0][0xdb0], R28 ;  /* 0x00036c000f1c7a23 */ /* 0x000fe4000001001c */
[----:B------:R-:W-:Y:S02]  /*0ae0*/  FFMA.FTZ R16, R16, R12, -R13 ;  /* 0x0000000c10107223 */ /* 0x000fe4000001080d */
[----:B------:R-:W-:Y:S02]  /*0af0*/  FMUL.FTZ R21, R19, R14 ;  /* 0x0000000e13157220 */ /* 0x000fe40000410000 */
[----:B---3--:R-:W-:-:S02]  /*0b00*/  FMUL.FTZ R13, R5, c[0x0][0xdb4] ;  /* 0x00036d00050d7a20 */ /* 0x008fc40000410000 */
[----:B------:R-:W-:Y:S02]  /*0b10*/  FMUL.FTZ R12, R4, c[0x0][0xdb4] ;  /* 0x00036d00040c7a20 */ /* 0x000fe40000410000 */
[-C--:B------:R-:W-:Y:S02]  /*0b20*/  FMUL.FTZ R15, R19, R28.reuse ;  /* 0x0000001c130f7220 */ /* 0x080fe40000410000 */
[----:B------:R-:W-:Y:S02]  /*0b30*/  FFMA.FTZ R19, R18, R28, R21 ;  /* 0x0000001c12137223 */ /* 0x000fe40000010015 */
[----:B------:R-:W-:Y:S02]  /*0b40*/  FFMA.FTZ R13, R4, c[0x0][0xdb0], -R13 ;  /* 0x00036c00040d7a23 */ /* 0x000fe4000001080d */
[----:B------:R-:W-:Y:S02]  /*0b50*/  FMUL.FTZ R21, R7, c[0x0][0xdb4] ;  /* 0x00036d0007157a20 */ /* 0x000fe40000410000 */
[----:B------:R-:W-:-:S02]  /*0b60*/  FMUL.FTZ R4, R6, c[0x0][0xdb4] ;  /* 0x00036d0006047a20 */ /* 0x000fc40000410000 */
[----:B------:R-:W-:Y:S02]  /*0b70*/  FFMA.FTZ R12, R5, c[0x0][0xdb0], R12 ;  /* 0x00036c00050c7a23 */ /* 0x000fe4000001000c */
[----:B------:R-:W-:Y:S02]  /*0b80*/  FFMA.FTZ R18, R18, R14, -R15 ;  /* 0x0000000e12127223 */ /* 0x000fe4000001080f */
[----:B-----5:R-:W-:Y:S02]  /*0b90*/  FMUL.FTZ R15, R9, R13 ;  /* 0x0000000d090f7220 */ /* 0x020fe40000410000 */
[----:B------:R-:W-:Y:S02]  /*0ba0*/  FFMA.FTZ R21, R6, c[0x0][0xdb0], -R21 ;  /* 0x00036c0006157a23 */ /* 0x000fe40000010815 */
[----:B------:R-:W-:Y:S01]  /*0bb0*/  FFMA.FTZ R7, R7, c[0x0][0xdb0], R4 ;  /* 0x00036c0007077a23 */ /* 0x000fe20000010004 */
[----:B------:R-:W-:Y:S01]  /*0bc0*/  IADD3 R4, P0, R2, UR10, RZ ;  /* 0x0000000a02047c10 */ /* 0x000fe2000ff1e0ff */
[----:B------:R-:W-:-:S02]  /*0bd0*/  FMUL.FTZ R5, R9, R12 ;  /* 0x0000000c09057220 */ /* 0x000fc40000410000 */
[C---:B------:R-:W-:Y:S02]  /*0be0*/  FFMA.FTZ R9, R8.reuse, R12, R15 ;  /* 0x0000000c08097223 */ /* 0x040fe4000001000f */
[C---:B------:R-:W-:Y:S02]  /*0bf0*/  FMUL.FTZ R6, R11.reuse, R21 ;  /* 0x000000150b067220 */ /* 0x040fe40000410000 */
[----:B------:R-:W-:Y:S01]  /*0c00*/  FFMA.FTZ R8, R8, R13, -R5 ;  /* 0x0000000d08087223 */ /* 0x000fe20000010805 */
[----:B------:R-:W-:Y:S01]  /*0c10*/  IADD3.X R5, R20, UR11, RZ, P0, !PT ;  /* 0x0000000b14057c10 */ /* 0x000fe200087fe4ff */
[-C--:B------:R-:W-:Y:S01]  /*0c20*/  FMUL.FTZ R2, R11, R7.reuse ;  /* 0x000000070b027220 */ /* 0x080fe20000410000 */
[----:B------:R-:W-:Y:S01]  /*0c30*/  IADD3 R0, P0, R0, c[0x0][0x0], RZ ;  /* 0x0000000000007a10 */ /* 0x000fe20007f1e0ff */
[C---:B------:R-:W-:Y:S02]  /*0c40*/  FFMA.FTZ R11, R10.reuse, R7, R6 ;  /* 0x000000070a0b7223 */ /* 0x040fe40000010006 */
[----:B------:R-:W-:Y:S01]  /*0c50*/  FFMA.FTZ R10, R10, R21, -R2 ;  /* 0x000000150a0a7223 */ /* 0x000fe20000010802 */
[----:B------:R-:W-:-:S02]  /*0c60*/  SHF.L.U32 R2, R0, 0x2, RZ ;  /* 0x0000000200027819 */ /* 0x000fc400000006ff */
[----:B------:R-:W-:Y:S01]  /*0c70*/  IADD3.X R3, RZ, R3, RZ, P0, !PT ;  /* 0x00000003ff037210 */ /* 0x000fe200007fe4ff */
[----:B------:R0:W-:Y:S01]  /*0c80*/  STG.E.128 [R4.64], R16 ;  /* 0x0000001004007986 */ /* 0x0001e2000c101d0e */
[----:B------:R-:W-:Y:S02]  /*0c90*/  ISETP.GE.U32.AND P0, PT, R2, UR16, PT ;  /* 0x0000001002007c0c */ /* 0x000fe4000bf06070 */
[C---:B------:R-:W-:Y:S01]  /*0ca0*/  SHF.L.U64.HI R2, R0.reuse, 0x2, R3 ;  /* 0x0000000200027819 */ /* 0x040fe20000010203 */
[----:B------:R0:W-:Y:S01]  /*0cb0*/  STG.E.128 [R4.64+0x10], R8 ;  /* 0x0000100804007986 */ /* 0x0001e2000c101d0e */
[----:B------:R-:W-:Y:S02]  /*0cc0*/  ISETP.LT.U32.AND P1, PT, R0, 0x4000, PT ;  /* 0x000040000000780c */ /* 0x000fe40003f21070 */
[----:B------:R-:W-:Y:S02]  /*0cd0*/  ISETP.GE.AND.EX P0, PT, R2, UR12, PT, P0 ;  /* 0x0000000c02007c0c */ /* 0x000fe4000bf06300 */
[----:B------:R-:W-:-:S13]  /*0ce0*/  ISETP.LT.U32.AND.EX P1, PT, R3, RZ, PT, P1 ;  /* 0x000000ff0300720c */ /* 0x000fda0003f21110 */
[----:B0-----:R-:W-:Y:S05]  /*0cf0*/  @!P0 BRA P1, `(.L_x_7488) ;  /* 0xfffffc9000008947 */ /* 0x001fea000083ffff */
[----:B------:R-:W-:Y:S05]  /*0d00*/  EXIT ;  /* 0x000000000000794d */ /* 0x000fea0003800000 */
.L_x_7489:
        /* <DEDUP_REMOVED lines=15> */
.L_x_8121:


//--------------------- .text._ZN2at6native55_GLOBAL__N__de093ff9_22_ForeachBinaryOpList_cu_a911ec4325multi_tensor_apply_kernelINS1_18TensorListMetadataILi3EEENS1_24BinaryOpListAlphaFunctorIN3c107complexIdEELi3ELi2ELi2EEEJSt10multipliesIS8_ES8_EEEvT_T0_DpT1_ --------------------------
	.section	.text._ZN2at6native55_GLOBAL__N__de093ff9_22_ForeachBinaryOpList_cu_a911ec4325multi_tensor_apply_kernelINS1_18TensorListMetadataILi3EEENS1_24BinaryOpListAlphaFunctorIN3c107complexIdEELi3ELi2ELi2EEEJSt10multipliesIS8_ES8_EEEvT_T0_DpT1_,"ax",@progbits
	.sectioninfo	@"SHI_REGISTERS=52"
	.align	128
.text._ZN2at6native55_GLOBAL__N__de093ff9_22_ForeachBinaryOpList_cu_a911ec4325multi_tensor_apply_kernelINS1_18TensorListMetadataILi3EEENS1_24BinaryOpListAlphaFunctorIN3c107complexIdEELi3ELi2ELi2EEEJSt10multipliesIS8_ES8_EEEvT_T0_DpT1_:
        .type           _ZN2at6native55_GLOBAL__N__de093ff9_22_ForeachBinaryOpList_cu_a911ec4325multi_tensor_apply_kernelINS1_18TensorListMetadataILi3EEENS1_24BinaryOpListAlphaFunctorIN3c107complexIdEELi3ELi2ELi2EEEJSt10multipliesIS8_ES8_EEEvT_T0_DpT1_,@function
        .size           _ZN2at6native55_GLOBAL__N__de093ff9_22_ForeachBinaryOpList_cu_a911ec4325multi_tensor_apply_kernelINS1_18TensorListMetadataILi3EEENS1_24BinaryOpListAlphaFunctorIN3c107complexIdEELi3ELi2ELi2EEEJSt10multipliesIS8_ES8_EEEvT_T0_DpT1_,(.L_x_8122 - _ZN2at6native55_GLOBAL__N__de093ff9_22_ForeachBinaryOpList_cu_a911ec4325multi_tensor_apply_kernelINS1_18TensorListMetadataILi3EEENS1_24BinaryOpListAlphaFunctorIN3c107complexIdEELi3ELi2ELi2EEEJSt10multipliesIS8_ES8_EEEvT_T0_DpT1_)
        .other          _ZN2at6native55_GLOBAL__N__de093ff9_22_ForeachBinaryOpList_cu_a911ec4325multi_tensor_apply_kernelINS1_18TensorListMetadataILi3EEENS1_24BinaryOpListAlphaFunctorIN3c107complexIdEELi3ELi2ELi2EEEJSt10multipliesIS8_ES8_EEEvT_T0_DpT1_,@"STO_CUDA_ENTRY STV_DEFAULT"
_ZN2at6native55_GLOBAL__N__de093ff9_22_ForeachBinaryOpList_cu_a911ec4325multi_tensor_apply_kernelINS1_18TensorListMetadataILi3EEENS1_24BinaryOpListAlphaFunctorIN3c107complexIdEELi3ELi2ELi2EEEJSt10multipliesIS8_ES8_EEEvT_T0_DpT1_:
        /* <DEDUP_REMOVED lines=33> */
.L_x_7491:
[----:B0-----:R-:W-:Y:S01]  /*0210*/  IADD3 R35, P1, R42, UR4, RZ ;  /* 0x000000042a237c10 */ /* 0x001fe2000ff3e0ff */
[----:B-1----:R-:W-:Y:S01]  /*0220*/  CS2R R6, SRZ ;  /* 0x0000000000067805 */ /* 0x002fe2000001ff00 */
[----:B------:R-:W-:Y:S02]  /*0230*/  CS2R R4, SRZ ;  /* 0x0000000000047805 */ /* 0x000fe4000001ff00 */
[C---:B------:R-:W-:Y:S01]  /*0240*/  ISETP.GE.U32.AND P0, PT, R35.reuse, 0x10000, PT ;  /* 0x000100002300780c */ /* 0x040fe20003f06070 */
[----:B------:R-:W-:Y:S01]  /*0250*/  IMAD.X R36, RZ, RZ, UR5, P1 ;  /* 0x00000005ff247e24 */ /* 0x000fe200088e06ff */
[----:B------:R-:W-:-:S04]  /*0260*/  ISETP.LT.U32.AND P1, PT, R35, UR16, PT ;  /* 0x0000001023007c0c */ /* 0x000fc8000bf21070 */
[----:B------:R-:W-:-:S04]  /*0270*/  ISETP.GE.U32.AND.EX P0, PT, R36, RZ, PT, P0 ;  /* 0x000000ff2400720c */ /* 0x000fc80003f06100 */
[----:B------:R-:W-:-:S13]  /*0280*/  ISETP.LT.AND.EX P0, PT, R36, UR12, !P0, P1 ;  /* 0x0000000c24007c0c */ /* 0x000fda000c701310 */
[----:B------:R-:W-:-:S04]  /*0290*/  @P0 LEA R2, P1, R35, UR8, 0x4 ;  /* 0x0000000823020c11 */ /* 0x000fc8000f8220ff */
[----:B------:R-:W-:-:S05]  /*02a0*/  @P0 LEA.HI.X R3, R35, UR9, R36, 0x4, P1 ;  /* 0x0000000923030c11 */ /* 0x000fca00088f2424 */
[----:B------:R0:W2:Y:S01]  /*02b0*/  @P0 LDG.E.128 R4, [R2.64] ;  /* 0x0000000e02040981 */ /* 0x0000a2000c1e1d00 */
[C---:B------:R-:W-:Y:S01]  /*02c0*/  @P0 LEA R8, P1, R35.reuse, UR6, 0x4 ;  /* 0x0000000623080c11 */ /* 0x040fe2000f8220ff */
[----:B------:R-:W-:Y:S01]  /*02d0*/  CS2R R22, SRZ ;  /* 0x0000000000167805 */ /* 0x000fe2000001ff00 */
[----:B------:R-:W-:Y:S02]  /*02e0*/  CS2R R20, SRZ ;  /* 0x0000000000147805 */ /* 0x000fe4000001ff00 */
[----:B------:R-:W-:-:S05]  /*02f0*/  @P0 LEA.HI.X R9, R35, UR7, R36, 0x4, P1 ;  /* 0x0000000723090c11 */ /* 0x000fca00088f2424 */
[----:B------:R1:W3:Y:S01]  /*0300*/  @P0 LDG.E.128 R20, [R8.64] ;  /* 0x0000000e08140981 */ /* 0x0002e2000c1e1d00 */
[----:B------:R-:W-:Y:S01]  /*0310*/  IADD3 R33, P2, R35, c[0x0][0x0], RZ ;  /* 0x0000000023217a10 */ /* 0x000fe20007f5e0ff */
[C---:B0-----:R-:W-:Y:S01]  /*0320*/  IMAD R2, R0.reuse, 0x3, RZ ;  /* 0x0000000300027824 */ /* 0x041fe200078e02ff */
[----:B------:R-:W-:Y:S01]  /*0330*/  LEA R34, P3, R0, R35, 0x1 ;  /* 0x0000002300227211 */ /* 0x000fe200078608ff */
[----:B------:R-:W-:Y:S01]  /*0340*/  CS2R R26, SRZ ;  /* 0x00000000001a7805 */ /* 0x000fe2000001ff00 */
[C---:B------:R-:W-:Y:S01]  /*0350*/  ISETP.GE.U32.AND P1, PT, R33.reuse, 0x10000, PT ;  /* 0x000100002100780c */ /* 0x040fe20003f26070 */
[--C-:B------:R-:W-:Y:S01]  /*0360*/  IMAD.X R32, RZ, RZ, R36.reuse, P2 ;  /* 0x000000ffff207224 */ /* 0x100fe200010e0624 */
[----:B------:R-:W-:Y:S01]  /*0370*/  ISETP.LT.U32.AND P2, PT, R33, UR16, PT ;  /* 0x0000001021007c0c */ /* 0x000fe2000bf41070 */
[----:B------:R-:W-:Y:S01]  /*0380*/  IMAD.X R3, RZ, RZ, R36, P3 ;  /* 0x000000ffff037224 */ /* 0x000fe200018e0624 */
[----:B------:R-:W-:Y:S01]  /*0390*/  ISETP.LT.U32.AND P3, PT, R34, UR16, PT ;  /* 0x0000001022007c0c */ /* 0x000fe2000bf61070 */
[----:B------:R-:W-:Y:S01]  /*03a0*/  CS2R R24, SRZ ;  /* 0x0000000000187805 */ /* 0x000fe2000001ff00 */
[----:B------:R-:W-:-:S04]  /*03b0*/  ISETP.GE.U32.AND.EX P1, PT, R32, RZ, PT, P1 ;  /* 0x000000ff2000720c */ /* 0x000fc80003f26110 */
[----:B------:R-:W-:Y:S02]  /*03c0*/  ISETP.LT.AND.EX P1, PT, R32, UR12, !P1, P2 ;  /* 0x0000000c20007c0c */ /* 0x000fe4000cf21320 */
[----:B------:R-:W-:-:S04]  /*03d0*/  ISETP.GE.U32.AND P2, PT, R34, 0x10000, PT ;  /* 0x000100002200780c */ /* 0x000fc80003f46070 */
[----:B------:R-:W-:-:S04]  /*03e0*/  ISETP.GE.U32.AND.EX P2, PT, R3, RZ, PT, P2 ;  /* 0x000000ff0300720c */ /* 0x000fc80003f46120 */
[----:B------:R-:W-:-:S03]  /*03f0*/  ISETP.LT.AND.EX P2, PT, R3, UR12, !P2, P3 ;  /* 0x0000000c03007c0c */ /* 0x000fc6000d741330 */
[C---:B-1----:R-:W-:Y:S02]  /*0400*/  @P1 LEA R8, P3, R33.reuse, UR8, 0x4 ;  /* 0x0000000821081c11 */ /* 0x042fe4000f8620ff */
[----:B------:R-:W-:Y:S02]  /*0410*/  IADD3 R37, P5, R2, R35, RZ ;  /* 0x0000002302257210 */ /* 0x000fe40007fbe0ff */
[----:B------:R-:W-:Y:S01]  /*0420*/  @P1 LEA.HI.X R9, R33, UR9, R32, 0x4, P3 ;  /* 0x0000000921091c11 */ /* 0x000fe200098f2420 */
[----:B------:R-:W-:Y:S01]  /*0430*/  CS2R R30, SRZ ;  /* 0x00000000001e7805 */ /* 0x000fe2000001ff00 */
[----:B------:R-:W-:Y:S01]  /*0440*/  ISETP.GE.U32.AND P3, PT, R37, 0x10000, PT ;  /* 0x000100002500780c */ /* 0x000fe20003f66070 */
[----:B------:R-:W-:Y:S02]  /*0450*/  IMAD.X R2, RZ, RZ, R36, P5 ;  /* 0x000000ffff027224 */ /* 0x000fe400028e0624 */
[----:B------:R0:W4:Y:S01]  /*0460*/  @P1 LDG.E.128 R24, [R8.64] ;  /* 0x0000000e08181981 */ /* 0x000122000c1e1d00 */
[----:B------:R-:W-:Y:S01]  /*0470*/  @P2 LEA R10, P4, R34, UR8, 0x4 ;  /* 0x00000008220a2c11 */ /* 0x000fe2000f8820ff */
[----:B------:R-:W-:Y:S01]  /*0480*/  CS2R R28, SRZ ;  /* 0x00000000001c7805 */ /* 0x000fe2000001ff00 */
[----:B------:R-:W-:-:S02]  /*0490*/  ISETP.GE.U32.AND.EX P3, PT, R2, RZ, PT, P3 ;  /* 0x000000ff0200720c */ /* 0x000fc40003f66130 */
[----:B------:R-:W-:Y:S02]  /*04a0*/  @P2 LEA.HI.X R11, R34, UR9, R3, 0x4, P4 ;  /* 0x00000009220b2c11 */ /* 0x000fe4000a0f2403 */
[----:B------:R-:W-:-:S03]  /*04b0*/  ISETP.LT.U32.AND P4, PT, R37, UR16, PT ;  /* 0x0000001025007c0c */ /* 0x000fc6000bf81070 */
[----:B------:R1:W5:Y:S01]  /*04c0*/  @P2 LDG.E.128 R28, [R10.64] ;  /* 0x0000000e0a1c2981 */ /* 0x000362000c1e1d00 */
[----:B------:R-:W-:Y:S02]  /*04d0*/  ISETP.LT.AND.EX P3, PT, R2, UR12, !P3, P4 ;  /* 0x0000000c02007c0c */ /* 0x000fe4000df61340 */
[C---:B------:R-:W-:Y:S01]  /*04e0*/  @P1 LEA R40, P4, R33.reuse, UR6, 0x4 ;  /* 0x0000000621281c11 */ /* 0x040fe2000f8820ff */
[----:B------:R-:W-:Y:S01]  /*04f0*/  CS2R R18, SRZ ;  /* 0x0000000000127805 */ /* 0x000fe2000001ff00 */
[----:B------:R-:W-:Y:S02]  /*0500*/  CS2R R16, SRZ ;  /* 0x0000000000107805 */ /* 0x000fe4000001ff00 */
[----:B------:R-:W-:Y:S02]  /*0510*/  @P1 LEA.HI.X R41, R33, UR7, R32, 0x4, P4 ;  /* 0x0000000721291c11 */ /* 0x000fe4000a0f2420 */
[----:B------:R-:W-:-:S03]  /*0520*/  @P2 LEA R44, P5, R34, UR6, 0x4 ;  /* 0x00000006222c2c11 */ /* 0x000fc6000f8a20ff */
[----:B------:R5:W5:Y:S01]  /*0530*/  @P1 LDG.E.128 R16, [R40.64] ;  /* 0x0000000e28101981 */ /* 0x000b62000c1e1d00 */
[----:B------:R-:W-:Y:S02]  /*0540*/  @P2 LEA.HI.X R45, R34, UR7, R3, 0x4, P5 ;  /* 0x00000007222d2c11 */ /* 0x000fe4000a8f2403 */
[C---:B------:R-:W-:Y:S01]  /*0550*/  @P3 LEA R48, P4, R37.reuse, UR8, 0x4 ;  /* 0x0000000825303c11 */ /* 0x040fe2000f8820ff */
[----:B-1----:R-:W-:Y:S01]  /*0560*/  CS2R R10, SRZ ;  /* 0x00000000000a7805 */ /* 0x002fe2000001ff00 */
[----:B0-----:R-:W-:Y:S02]  /*0570*/  CS2R R8, SRZ ;  /* 0x0000000000087805 */ /* 0x001fe4000001ff00 */
[C---:B------:R-:W-:Y:S02]  /*0580*/  @P3 LEA.HI.X R49, R37.reuse, UR9, R2, 0x4, P4 ;  /* 0x0000000925313c11 */ /* 0x040fe4000a0f2402 */
[----:B------:R-:W-:-:S03]  /*0590*/  @P3 LEA R46, P4, R37, UR6, 0x4 ;  /* 0x00000006252e3c11 */ /* 0x000fc6000f8820ff */
[----:B------:R-:W5:Y:S01]  /*05a0*/  @P3 LDG.E.128 R8, [R48.64] ;  /* 0x0000000e30083981 */ /* 0x000f62000c1e1d00 */
[----:B------:R-:W-:Y:S01]  /*05b0*/  @P3 LEA.HI.X R47, R37, UR7, R2, 0x4, P4 ;  /* 0x00000007252f3c11 */ /* 0x000fe2000a0f2402 */
[----:B--2---:R-:W0:-:S04]  /*05c0*/  DMUL R12, R6, c[0x0][0xdb8] ;  /* 0x00036e00060c7a28 */ /* 0x004e080000000000 */
[----:B------:R-:W1:-:S04]  /*05d0*/  DMUL R14, R4, c[0x0][0xdb8] ;  /* 0x00036e00040e7a28 */ /* 0x000e480000000000 */
[----:B0-----:R0:W-:Y:S02]  /*05e0*/  DFMA R12, R4, c[0x0][0xdb0], -R12 ;  /* 0x00036c00040c7a2b */ /* 0x0011e4000000080c */
[----:B0-----:R-:W-:Y:S02]  /*05f0*/  CS2R R4, SRZ ;  /* 0x0000000000047805 */ /* 0x001fe4000001ff00 */
[----:B-1----:R0:W3:Y:S02]  /*0600*/  DFMA R14, R6, c[0x0][0xdb0], R14 ;  /* 0x00036c00060e7a2b */ /* 0x0020e4000000000e */
[----:B0-----:R-:W-:-:S06]  /*0610*/  CS2R R6, SRZ ;  /* 0x0000000000067805 */ /* 0x001fcc000001ff00 */
[----:B------:R-:W2:Y:S01]  /*0620*/  @P2 LDG.E.128 R4, [R44.64] ;  /* 0x0000000e2c042981 */ /* 0x000ea2000c1e1d00 */
[----:B---3--:R-:W0:-:S04]  /*0630*/  DMUL R38, R14, R22 ;  /* 0x000000160e267228 */ /* 0x008e080000000000 */
[----:B------:R-:W1:-:S04]  /*0640*/  DMUL R22, R12, R22 ;  /* 0x000000160c167228 */ /* 0x000e480000000000 */
[----:B0-----:R-:W-:-:S04]  /*0650*/  DFMA R12, R12, R20, -R38 ;  /* 0x000000140c0c722b */ /* 0x001fc80000000826 */
[----:B-1----:R0:W-:Y:S02]  /*0660*/  DFMA R14, R14, R20, R22 ;  /* 0x000000140e0e722b */ /* 0x0021e40000000016 */
[----:B0-----:R-:W-:Y:S01]  /*0670*/  CS2R R22, SRZ ;  /* 0x0000000000167805 */ /* 0x001fe2000001ff00 */
[----:B------:R-:W-:-:S06]  /*0680*/  CS2R R20, SRZ ;  /* 0x0000000000147805 */ /* 0x000fcc000001ff00 */
[----:B------:R-:W3:Y:S01]  /*0690*/  @P3 LDG.E.128 R20, [R46.64] ;  /* 0x0000000e2e143981 */ /* 0x000ee2000c1e1d00 */
[----:B----4-:R-:W0:-:S06]  /*06a0*/  DMUL R38, R26, c[0x0][0xdb8] ;  /* 0x00036e001a267a28 */ /* 0x010e0c0000000000 */
[----:B0-----:R-:W-:-:S04]  /*06b0*/  DFMA R38, R24, c[0x0][0xdb0], -R38 ;  /* 0x00036c0018267a2b */ /* 0x001fc80000000826 */
[----:B------:R-:W0:-:S04]  /*06c0*/  DMUL R24, R24, c[0x0][0xdb8] ;  /* 0x00036e0018187a28 */ /* 0x000e080000000000 */
[----:B-----5:R-:W1:-:S04]  /*06d0*/  DMUL R40, R30, c[0x0][0xdb8] ;  /* 0x00036e001e287a28 */ /* 0x020e480000000000 */
[----:B0-----:R-:W0:-:S04]  /*06e0*/  DFMA R26, R26, c[0x0][0xdb0], R24 ;  /* 0x00036c001a1a7a2b */ /* 0x001e080000000018 */
[----:B-1----:R-:W-:-:S04]  /*06f0*/  DFMA R40, R28, c[0x0][0xdb0], -R40 ;  /* 0x00036c001c287a2b */ /* 0x002fc80000000828 */
[----:B------:R-:W1:-:S04]  /*0700*/  DMUL R28, R28, c[0x0][0xdb8] ;  /* 0x00036e001c1c7a28 */ /* 0x000e480000000000 */
[----:B0-----:R-:W0:-:S04]  /*0710*/  DMUL R24, R26, R18 ;  /* 0x000000121a187228 */ /* 0x001e080000000000 */
[----:B------:R-:W4:-:S04]  /*0720*/  DMUL R18, R38, R18 ;  /* 0x0000001226127228 */ /* 0x000f080000000000 */
[----:B-1----:R-:W2:-:S04]  /*0730*/  DFMA R30, R30, c[0x0][0xdb0], R28 ;  /* 0x00036c001e1e7a2b */ /* 0x002e88000000001c */
[----:B0-----:R-:W-:-:S04]  /*0740*/  DFMA R24, R38, R16, -R24 ;  /* 0x000000102618722b */ /* 0x001fc80000000818 */
[----:B----4-:R-:W-:Y:S01]  /*0750*/  DFMA R26, R26, R16, R18 ;  /* 0x000000101a1a722b */ /* 0x010fe20000000012 */
[----:B------:R-:W-:Y:S02]  /*0760*/  ULDC UR13, c[0x0][0x0] ;  /* 0x00000000000d7ab9 */ /* 0x000fe40000000800 */
[----:B------:R-:W-:-:S04]  /*0770*/  UIMAD.WIDE.U32 UR4, UR13, 0x4, UR4 ;  /* 0x000000040d0478a5 */ /* 0x000fc8000f8e0004 */
[----:B------:R-:W-:Y:S02]  /*0780*/  UISETP.LT.U32.AND UP1, UPT, UR4, UR16, UPT ;  /* 0x000000100400728c */ /* 0x000fe4000bf21070 */
[----:B------:R-:W-:-:S04]  /*0790*/  UISETP.GE.U32.AND UP0, UPT, UR4, 0x10000, UPT ;  /* 0x000100000400788c */ /* 0x000fc8000bf06070 */
[----:B------:R-:W-:Y:S01]  /*07a0*/  UISETP.GE.U32.AND.EX UP0, UPT, UR5, URZ, UPT, UP0 ;  /* 0x0000003f0500728c */ /* 0x000fe2000bf06100 */
[----:B--2---:R-:W0:-:S04]  /*07b0*/  DMUL R16, R30, R6 ;  /* 0x000000061e107228 */ /* 0x004e080000000000 */
[----:B------:R-:W1:-:S04]  /*07c0*/  DMUL R18, R40, R6 ;  /* 0x0000000628127228 */ /* 0x000e480000000000 */
[----:B0-----:R-:W-:-:S04]  /*07d0*/  DFMA R16, R40, R4, -R16 ;  /* 0x000000042810722b */ /* 0x001fc80000000810 */
[----:B-1----:R-:W-:-:S04]  /*07e0*/  DFMA R18, R30, R4, R18 ;  /* 0x000000041e12722b */ /* 0x002fc80000000012 */
[----:B------:R-:W0:-:S04]  /*07f0*/  DMUL R6, R8, c[0x0][0xdb8] ;  /* 0x00036e0008067a28 */ /* 0x000e080000000000 */
[----:B------:R-:W1:-:S04]  /*0800*/  DMUL R4, R10, c[0x0][0xdb8] ;  /* 0x00036e000a047a28 */ /* 0x000e480000000000 */
[----:B0-----:R0:W3:-:S04]  /*0810*/  DFMA R6, R10, c[0x0][0xdb0], R6 ;  /* 0x00036c000a067a2b */ /* 0x0010c80000000006 */
[----:B-1----:R-:W1:Y:S01]  /*0820*/  DFMA R4, R8, c[0x0][0xdb0], -R4 ;  /* 0x00036c0008047a2b */ /* 0x002e620000000804 */
[----:B0-----:R-:W-:-:S03]  /*0830*/  @P0 LEA R10, P4, R35, UR10, 0x4 ;  /* 0x0000000a230a0c11 */ /* 0x001fc6000f8820ff */
[----:B---3--:R-:W0:Y:S01]  /*0840*/  DMUL R8, R6, R22 ;  /* 0x0000001606087228 */ /* 0x008e220000000000 */
[----:B------:R-:W-:-:S03]  /*0850*/  @P0 LEA.HI.X R11, R35, UR11, R36, 0x4, P4 ;  /* 0x0000000b230b0c11 */ /* 0x000fc6000a0f2424 */
[C---:B-1----:R-:W1:Y:S01]  /*0860*/  DMUL R22, R4.reuse, R22 ;  /* 0x0000001604167228 */ /* 0x042e620000000000 */
[----:B------:R-:W-:Y:S02]  /*0870*/  @P1 LEA R28, P4, R33, UR10, 0x4 ;  /* 0x0000000a211c1c11 */ /* 0x000fe4000f8820ff */
[C---:B------:R-:W-:Y:S02]  /*0880*/  @P2 LEA R30, P5, R34.reuse, UR10, 0x4 ;  /* 0x0000000a221e2c11 */ /* 0x040fe4000f8a20ff */
[----:B------:R-:W-:Y:S01]  /*0890*/  @P3 LEA R36, P6, R37, UR10, 0x4 ;  /* 0x0000000a25243c11 */ /* 0x000fe2000f8c20ff */
[-C--:B0-----:R-:W-:Y:S01]  /*08a0*/  DFMA R4, R4, R20.reuse, -R8 ;  /* 0x000000140404722b */ /* 0x081fe20000000808 */
[----:B------:R-:W-:Y:S02]  /*08b0*/  @P1 LEA.HI.X R29, R33, UR11, R32, 0x4, P4 ;  /* 0x0000000b211d1c11 */ /* 0x000fe4000a0f2420 */
[----:B------:R-:W-:Y:S01]  /*08c0*/  @P2 LEA.HI.X R31, R34, UR11, R3, 0x4, P5 ;  /* 0x0000000b221f2c11 */ /* 0x000fe2000a8f2403 */
[----:B-1----:R-:W0:Y:S01]  /*08d0*/  DFMA R6, R6, R20, R22 ;  /* 0x000000140606722b */ /* 0x002e220000000016 */
[----:B------:R-:W-:Y:S01]  /*08e0*/  @P3 LEA.HI.X R37, R37, UR11, R2, 0x4, P6 ;  /* 0x0000000b25253c11 */ /* 0x000fe2000b0f2402 */
[----:B------:R1:W-:Y:S01]  /*08f0*/  @P0 STG.E.128 [R10.64], R12 ;  /* 0x0000000c0a000986 */ /* 0x0003e2000c101d0e */
[----:B------:R-:W-:-:S03]  /*0900*/  IMAD.U32 R3, RZ, RZ, UR5 ;  /* 0x00000005ff037e24 */ /* 0x000fc6000f8e00ff */
[----:B------:R1:W-:Y:S01]  /*0910*/  @P1 STG.E.128 [R28.64], R24 ;  /* 0x000000181c001986 */ /* 0x0003e2000c101d0e */
[----:B------:R-:W-:-:S03]  /*0920*/  PLOP3.LUT P0, PT, PT, PT, UP1, 0x80, 0x0 ;  /* 0x000000000000781c */ /* 0x000fc60003f0f018 */
[----:B------:R1:W-:Y:S04]  /*0930*/  @P2 STG.E.128 [R30.64], R16 ;  /* 0x000000101e002986 */ /* 0x0003e8000c101d0e */
[----:B0-----:R1:W-:Y:S01]  /*0940*/  @P3 STG.E.128 [R36.64], R4 ;  /* 0x0000000424003986 */ /* 0x0013e2000c101d0e */
[----:B------:R-:W-:Y:S02]  /*0950*/  ISETP.LT.AND.EX P0, PT, R3, UR12, PT, P0 ;  /* 0x0000000c03007c0c */ /* 0x000fe4000bf01300 */
[----:B------:R-:W-:Y:S01]  /*0960*/  PLOP3.LUT P1, PT, PT, PT, UP0, 0x80, 0x0 ;  /* 0x000000000000781c */ /* 0x000fe20003f2f008 */
[----:B------:R-:W-:-:S12]  /*0970*/  IMAD.U32 R2, RZ, RZ, UR4 ;  /* 0x00000004ff027e24 */ /* 0x000fd8000f8e00ff */
[----:B------:R-:W-:Y:S05]  /*0980*/  @!P1 BRA P0, `(.L_x_7491) ;  /* 0xfffff88000009947 */ /* 0x000fea000003ffff */
[----:B------:R-:W-:Y:S05]  /*0990*/  EXIT ;  /* 0x000000000000794d */ /* 0x000fea0003800000 */
.L_x_7490:
[----:B------:R-:W0:Y:S02]  /*09a0*/  S2R R3, SR_TID.X ;  /* 0x0000000000037919 */ /* 0x000e240000002100 */
[----:B0-----:R-:W-:-:S05]  /*09b0*/  IMAD.WIDE.U32 R4, R3, 0x4, RZ ;  /* 0x0000000403047825 */ /* 0x001fca00078e00ff */
[----:B------:R-:W-:-:S04]  /*09c0*/  ISETP.GE.U32.AND P0, PT, R4, UR16, PT ;  /* 0x0000001004007c0c */ /* 0x000fc8000bf06070 */
[----:B------:R-:W-:-:S04]  /*09d0*/  ISETP.GE.AND.EX P0, PT, R5, UR12, PT, P0 ;  /* 0x0000000c05007c0c */ /* 0x000fc8000bf06300 */
[----:B------:R-:W-:-:S13]  /*09e0*/  ISETP.GT.U32.OR P0, PT, R3, 0x3fff, P0 ;  /* 0x00003fff0300780c */ /* 0x000fda0000704470 */
[----:B------:R-:W-:Y:S05]  /*09f0*/  @P0 EXIT ;  /* 0x000000000000094d */ /* 0x000fea0003800000 */
[----:B------:R-:W-:-:S04]  /*0a00*/  IMAD.MOV.U32 R0, RZ, RZ, RZ ;  /* 0x000000ffff007224 */ /* 0x000fc800078e00ff */
.L_x_7492:
[C---:B------:R-:W-:Y:S01]  /*0a10*/  IMAD.SHL.U32 R2, R3.reuse, 0x40, RZ ;  /* 0x0000004003027824 */ /* 0x040fe200078e00ff */
[----:B------:R-:W-:-:S04]  /*0a20*/  SHF.L.U64.HI R44, R3, 0x6, R0 ;  /* 0x00000006032c7819 */ /* 0x000fc80000010200 */
[----:B------:R-:W-:-:S04]  /*0a30*/  IADD3 R38, P0, R2, UR8, RZ ;  /* 0x0000000802267c10 */ /* 0x000fc8000ff1e0ff */
[----:B------:R-:W-:Y:S02]  /*0a40*/  IADD3.X R39, R44, UR9, RZ, P0, !PT ;  /* 0x000000092c277c10 */ /* 0x000fe400087fe4ff */
[----:B------:R-:W-:-:S03]  /*0a50*/  IADD3 R36, P0, R2, UR6, RZ ;  /* 0x0000000602247c10 */ /* 0x000fc6000ff1e0ff */
[----:B------:R-:W2:Y:S01]  /*0a60*/  LDG.E.128 R32, [R38.64] ;  /* 0x0000000e26207981 */ /* 0x000ea2000c1e1d00 */
[----:B------:R-:W-:-:S03]  /*0a70*/  IADD3.X R37, R44, UR7, RZ, P0, !PT ;  /* 0x000000072c257c10 */ /* 0x000fc600087fe4ff */
[----:B-1----:R-:W3:Y:S04]  /*0a80*/  LDG.E.128 R12, [R38.64+0x10] ;  /* 0x0000100e260c7981 */ /* 0x002ee8000c1e1d00 */
[----:B------:R-:W4:Y:S04]  /*0a90*/  LDG.E.128 R28, [R36.64] ;  /* 0x0000000e241c7981 */ /* 0x000f28000c1e1d00 */
[----:B------:R-:W5:Y:S04]  /*0aa0*/  LDG.E.128 R20, [R38.64+0x20] ;  /* 0x0000200e26147981 */ /* 0x000f68000c1e1d00 */
[----:B------:R5:W3:Y:S04]  /*0ab0*/  LDG.E.128 R24, [R36.64+0x10] ;  /* 0x0000100e24187981 */ /* 0x000ae8000c1e1d00 */
[----:B------:R5:W3:Y:S04]  /*0ac0*/  LDG.E.128 R8, [R36.64+0x20] ;  /* 0x0000200e24087981 */ /* 0x000ae8000c1e1d00 */
[----:B------:R-:W3:Y:S04]  /*0ad0*/  LDG.E.128 R4, [R38.64+0x30] ;  /* 0x0000300e26047981 */ /* 0x000ee8000c1e1d00 */
[----:B------:R5:W3:Y:S01]  /*0ae0*/  LDG.E.128 R16, [R36.64+0x30] ;  /* 0x0000300e24107981 */ /* 0x000ae2000c1e1d00 */
[----:B--2---:R-:W0:-:S04]  /*0af0*/  DMUL R40, R34, c[0x0][0xdb8] ;  /* 0x00036e0022287a28 */ /* 0x004e080000000000 */
[----:B------:R-:W1:-:S04]  /*0b00*/  DMUL R42, R32, c[0x0][0xdb8] ;  /* 0x00036e00202a7a28 */ /* 0x000e480000000000 */
[----:B0-----:R-:W4:-:S04]  /*0b10*/  DFMA R40, R32, c[0x0][0xdb0], -R40 ;  /* 0x00036c0020287a2b */ /* 0x001f080000000828 */
[----:B-1----:R-:W0:-:S04]  /*0b20*/  DFMA R42, R34, c[0x0][0xdb0], R42 ;  /* 0x00036c00222a7a2b */ /* 0x002e08000000002a */
[----:B----4-:R-:W1:-:S04]  /*0b30*/  DMUL R34, R30, R40 ;  /* 0x000000281e227228 */ /* 0x010e480000000000 */
[----:B0-----:R-:W0:-:S04]  /*0b40*/  DMUL R32, R30, R42 ;  /* 0x0000002a1e207228 */ /* 0x001e080000000000 */
[----:B-1----:R-:W-:-:S04]  /*0b50*/  DFMA R30, R28, R42, R34 ;  /* 0x0000002a1c1e722b */ /* 0x002fc80000000022 */
[----:B0-----:R-:W-:-:S04]  /*0b60*/  DFMA R28, R28, R40, -R32 ;  /* 0x000000281c1c722b */ /* 0x001fc80000000820 */
[----:B---3--:R-:W0:-:S04]  /*0b70*/  DMUL R32, R14, c[0x0][0xdb8] ;  /* 0x00036e000e207a28 */ /* 0x008e080000000000 */
[----:B-----5:R-:W1:-:S04]  /*0b80*/  DMUL R36, R22, c[0x0][0xdb8] ;  /* 0x00036e0016247a28 */ /* 0x020e480000000000 */
[----:B------:R-:W2:-:S04]  /*0b90*/  DMUL R34, R12, c[0x0][0xdb8] ;  /* 0x00036e000c227a28 */ /* 0x000e880000000000 */
[----:B0-----:R-:W0:-:S04]  /*0ba0*/  DFMA R32, R12, c[0x0][0xdb0], -R32 ;  /* 0x00036c000c207a2b */ /* 0x001e080000000820 */
[----:B-1----:R-:W-:-:S04]  /*0bb0*/  DFMA R36, R20, c[0x0][0xdb0], -R36 ;  /* 0x00036c0014247a2b */ /* 0x002fc80000000824 */
[----:B------:R-:W1:-:S04]  /*0bc0*/  DMUL R20, R20, c[0x0][0xdb8] ;  /* 0x00036e0014147a28 */ /* 0x000e480000000000 */
[----:B--2---:R-:W2:-:S04]  /*0bd0*/  DFMA R34, R14, c[0x0][0xdb0], R34 ;  /* 0x00036c000e227a2b */ /* 0x004e880000000022 */
[----:B0-----:R-:W0:-:S04]  /*0be0*/  DMUL R14, R26, R32 ;  /* 0x000000201a0e7228 */ /* 0x001e080000000000 */
[----:B-1----:R-:W1:-:S04]  /*0bf0*/  DFMA R20, R22, c[0x0][0xdb0], R20 ;  /* 0x00036c0016147a2b */ /* 0x002e480000000014 */
[----:B--2---:R-:W2:-:S04]  /*0c00*/  DMUL R12, R26, R34 ;  /* 0x000000221a0c7228 */ /* 0x004e880000000000 */
[----:B0-----:R-:W-:-:S04]  /*0c10*/  DFMA R26, R24, R34, R14 ;  /* 0x00000022181a722b */ /* 0x001fc8000000000e */
[----:B------:R-:W0:-:S04]  /*0c20*/  DMUL R22, R10, R36 ;  /* 0x000000240a167228 */ /* 0x000e080000000000 */
[----:B-1----:R-:W1:-:S04]  /*0c30*/  DMUL R14, R10, R20 ;  /* 0x000000140a0e7228 */ /* 0x002e480000000000 */
[----:B--2---:R-:W-:-:S04]  /*0c40*/  DFMA R24, R24, R32, -R12 ;  /* 0x000000201818722b */ /* 0x004fc8000000080c */
[----:B0-----:R-:W-:-:S04]  /*0c50*/  DFMA R10, R8, R20, R22 ;  /* 0x00000014080a722b */ /* 0x001fc80000000016 */
[----:B-1----:R-:W-:-:S04]  /*0c60*/  DFMA R8, R8, R36, -R14 ;  /* 0x000000240808722b */ /* 0x002fc8000000080e */
[----:B------:R-:W0:-:S04]  /*0c70*/  DMUL R12, R6, c[0x0][0xdb8] ;  /* 0x00036e00060c7a28 */ /* 0x000e080000000000 */
[----:B------:R-:W1:-:S04]  /*0c80*/  DMUL R14, R4, c[0x0][0xdb8] ;  /* 0x00036e00040e7a28 */ /* 0x000e480000000000 */
[----:B0-----:R-:W0:-:S04]  /*0c90*/  DFMA R12, R4, c[0x0][0xdb0], -R12 ;  /* 0x00036c00040c7a2b */ /* 0x001e08000000080c */
[----:B-1----:R1:W2:Y:S02]  /*0ca0*/  DFMA R14, R6, c[0x0][0xdb0], R14 ;  /* 0x00036c00060e7a2b */ /* 0x0022a4000000000e */
[----:B-1----:R-:W-:Y:S02]  /*0cb0*/  IADD3 R6, P0, R2, UR10, RZ ;  /* 0x0000000a02067c10 */ /* 0x002fe4000ff1e0ff */
[C---:B0-----:R-:W0:Y:S02]  /*0cc0*/  DMUL R4, R18.reuse, R12 ;  /* 0x0000000c12047228 */ /* 0x041e240000000000 */
[----:B------:R-:W-:Y:S02]  /*0cd0*/  IADD3.X R7, R44, UR11, RZ, P0, !PT ;  /* 0x0000000b2c077c10 */ /* 0x000fe400087fe4ff */
[----:B--2---:R-:W1:Y:S01]  /*0ce0*/  DMUL R18, R18, R14 ;  /* 0x0000000e12127228 */ /* 0x004e620000000000 */
[----:B------:R-:W-:-:S03]  /*0cf0*/  IADD3 R3, P0, R3, c[0x0][0x0], RZ ;  /* 0x0000000003037a10 */ /* 0x000fc60007f1e0ff */
[C---:B0-----:R-:W-:Y:S02]  /*0d00*/  DFMA R14, R16.reuse, R14, R4 ;  /* 0x0000000e100e722b */ /* 0x041fe40000000004 */
[C---:B------:R-:W-:Y:S02]  /*0d10*/  IMAD.SHL.U32 R2, R3.reuse, 0x4, RZ ;  /* 0x0000000403027824 */ /* 0x040fe400078e00ff */
[----:B-1----:R-:W0:Y:S01]  /*0d20*/  DFMA R12, R16, R12, -R18 ;  /* 0x0000000c100c722b */ /* 0x002e220000000812 */
[----:B------:R-:W-:Y:S01]  /*0d30*/  IMAD.X R0, RZ, RZ, R0, P0 ;  /* 0x000000ffff007224 */ /* 0x000fe200000e0600 */
[----:B------:R1:W-:Y:S01]  /*0d40*/  STG.E.128 [R6.64], R28 ;  /* 0x0000001c06007986 */ /* 0x0003e2000c101d0e */
[----:B------:R-:W-:Y:S02]  /*0d50*/  ISETP.GE.U32.AND P0, PT, R2, UR16, PT ;  /* 0x0000001002007c0c */ /* 0x000fe4000bf06070 */
[C---:B------:R-:W-:Y:S01]  /*0d60*/  ISETP.LT.U32.AND P1, PT, R3.reuse, 0x4000, PT ;  /* 0x000040000300780c */ /* 0x040fe20003f21070 */
[----:B------:R1:W-:Y:S01]  /*0d70*/  STG.E.128 [R6.64+0x10], R24 ;  /* 0x0000101806007986 */ /* 0x0003e2000c101d0e */
[----:B------:R-:W-:-:S03]  /*0d80*/  SHF.L.U64.HI R2, R3, 0x2, R0 ;  /* 0x0000000203027819 */ /* 0x000fc60000010200 */
[----:B------:R1:W-:Y:S04]  /*0d90*/  STG.E.128 [R6.64+0x20], R8 ;  /* 0x0000200806007986 */ /* 0x0003e8000c101d0e */
[----:B0-----:R1:W-:Y:S01]  /*0da0*/  STG.E.128 [R6.64+0x30], R12 ;  /* 0x0000300c06007986 */ /* 0x0013e2000c101d0e */
[----:B------:R-:W-:Y:S02]  /*0db0*/  ISETP.GE.AND.EX P0, PT, R2, UR12, PT, P0 ;  /* 0x0000000c02007c0c */ /* 0x000fe4000bf06300 */
[----:B------:R-:W-:-:S13]  /*0dc0*/  ISETP.LT.U32.AND.EX P1, PT, R0, RZ, PT, P1 ;  /* 0x000000ff0000720c */ /* 0x000fda0003f21110 */
[----:B------:R-:W-:Y:S05]  /*0dd0*/  @!P0 BRA P1, `(.L_x_7492) ;  /* 0xfffffc3000008947 */ /* 0x000fea000083ffff */
[----:B------:R-:W-:Y:S05]  /*0de0*/  EXIT ;  /* 0x000000000000794d */ /* 0x000fea0003800000 */
.L_x_7493:
        /* <DEDUP_REMOVED lines=9> */
.L_x_8122:


//--------------------- .text._ZN2at6native55_GLOBAL__N__de093ff9_22_ForeachBinaryOpList_cu_a911ec4325multi_tensor_apply_kernelINS1_18TensorListMetadataILi3EEENS1_24BinaryOpListAlphaFunctorIfLi3ELi2ELi2EEEJSt10multipliesIfEfEEEvT_T0_DpT1_ --------------------------
	.section	.text._ZN2at6native55_GLOBAL__N__de093ff9_22_ForeachBinaryOpList_cu_a911ec4325multi_tensor_apply_kernelINS1_18TensorListMetadataILi3EEENS1_24BinaryOpListAlphaFunctorIfLi3ELi2ELi2EEEJSt10multipliesIfEfEEEvT_T0_DpT1_,"ax",@progbits
	.sectioninfo	@"SHI_REGISTERS=32"
	.align	128
.text._ZN2at6native55_GLOBAL__N__de093ff9_22_ForeachBinaryOpList_cu_a911ec4325multi_tensor_apply_kernelINS1_18TensorListMetadataILi3EEENS1_24BinaryOpListAlphaFunctorIfLi3ELi2ELi2EEEJSt10multipliesIfEfEEEvT_T0_DpT1_:
        .type           _ZN2at6native55_GLOBAL__N__de093ff9_22_ForeachBinaryOpList_cu_a911ec4325multi_tensor_apply_kernelINS1_18TensorListMetadataILi3EEENS1_24BinaryOpListAlphaFunctorIfLi3ELi2ELi2EEEJSt10multipliesIfEfEEEvT_T0_DpT1_,@function
        .size           _ZN2at6native55_GLOBAL__N__de093ff9_22_ForeachBinaryOpList_cu_a911ec4325multi_tensor_apply_kernelINS1_18TensorListMetadataILi3EEENS1_24BinaryOpListAlphaFunctorIfLi3ELi2ELi2EEEJSt10multipliesIfEfEEEvT_T0_DpT1_,(.L_x_8123 - _ZN2at6native55_GLOBAL__N__de093ff9_22_ForeachBinaryOpList_cu_a911ec4325multi_tensor_apply_kernelINS1_18TensorListMetadataILi3EEENS1_24BinaryOpListAlphaFunctorIfLi3ELi2ELi2EEEJSt10multipliesIfEfEEEvT_T0_DpT1_)
        .other          _ZN2at6native55_GLOBAL__N__de093ff9_22_ForeachBinaryOpList_cu_a911ec4325multi_tensor_apply_kernelINS1_18TensorListMetadataILi3EEENS1_24BinaryOpListAlphaFunctorIfLi3ELi2ELi2EEEJSt10multipliesIfEfEEEvT_T0_DpT1_,@"STO_CUDA_ENTRY STV_DEFAULT"
_ZN2at6native55_GLOBAL__N__de093ff9_22_ForeachBinaryOpList_cu_a911ec4325multi_tensor_apply_kernelINS1_18TensorListMetadataILi3EEENS1_24BinaryOpListAlphaFunctorIfLi3ELi2ELi2EEEJSt10multipliesIfEfEEEvT_T0_DpT1_:
        /* <DEDUP_REMOVED lines=32> */
.L_x_7495:
[----:B0-----:R-:W-:Y:S01]  /*0200*/  IADD3 R6, P1, R0, R8, RZ ;  /* 0x0000000800067210 */ /* 0x001fe20007f3e0ff */
[----:B------:R-:W-:Y:S02]  /*0210*/  IMAD R7, R2, 0x3, RZ ;  /* 0x0000000302077824 */ /* 0x000fe400078e02ff */
[----:B------:R-:W-:Y:S01]  /*0220*/  IMAD.MOV.U32 R10, RZ, RZ, RZ ;  /* 0x000000ffff0a7224 */ /* 0x000fe200078e00ff */
        /* <DEDUP_REMOVED lines=14> */
[----:B------:R-:W-:-:S04]  /*0310*/  @P0 LEA R14, P3, R6, UR6, 0x2 ;  /* 0x00000006060e0c11 */ /* 0x000fc8000f8610ff */
[--C-:B------:R-:W-:Y:S02]  /*0320*/  @P0 LEA.HI.X R15, R6, UR7, R3.reuse, 0x2, P3 ;  /* 0x00000007060f0c11 */ /* 0x100fe400098f1403 */
[C---:B------:R-:W-:Y:S01]  /*0330*/  ISETP.GE.U32.AND P3, PT, R17.reuse, 0x10000, PT ;  /* 0x000100001100780c */ /* 0x040fe20003f66070 */
[----:B------:R-:W-:Y:S01]  /*0340*/  IMAD.X R11, RZ, RZ, R3, P4 ;  /* 0x000000ffff0b7224 */ /* 0x000fe200020e0603 */
[----:B------:R-:W-:Y:S01]  /*0350*/  ISETP.LT.U32.AND P2, PT, R17, UR14, PT ;  /* 0x0000000e11007c0c */ /* 0x000fe2000bf41070 */
[----:B------:R-:W-:Y:S01]  /*0360*/  IMAD.MOV.U32 R23, RZ, RZ, RZ ;  /* 0x000000ffff177224 */ /* 0x000fe200078e00ff */
[----:B------:R-:W-:Y:S01]  /*0370*/  ISETP.GE.U32.AND.EX P6, PT, R4, RZ, PT, P3 ;  /* 0x000000ff0400720c */ /* 0x000fe20003fc6130 */
[----:B------:R0:W2:Y:S01]  /*0380*/  @P0 LDG.E R10, [R14.64] ;  /* 0x0000000c0e0a0981 */ /* 0x0000a2000c1e1900 */
[----:B------:R-:W-:Y:S02]  /*0390*/  ISETP.GE.U32.AND P3, PT, R22, 0x10000, PT ;  /* 0x000100001600780c */ /* 0x000fe40003f66070 */
[----:B------:R-:W-:-:S02]  /*03a0*/  ISETP.LT.AND.EX P2, PT, R4, UR4, !P6, P2 ;  /* 0x0000000404007c0c */ /* 0x000fc4000f741320 */
[----:B------:R-:W-:Y:S02]  /*03b0*/  ISETP.LT.U32.AND P4, PT, R22, UR14, PT ;  /* 0x0000000e16007c0c */ /* 0x000fe4000bf81070 */
[C---:B------:R-:W-:Y:S02]  /*03c0*/  ISETP.GE.U32.AND.EX P3, PT, R11.reuse, RZ, PT, P3 ;  /* 0x000000ff0b00720c */ /* 0x040fe40003f66130 */
[C---:B------:R-:W-:Y:S02]  /*03d0*/  @P0 LEA R12, P5, R6.reuse, UR8, 0x2 ;  /* 0x00000008060c0c11 */ /* 0x040fe4000f8a10ff */
[----:B------:R-:W-:Y:S02]  /*03e0*/  ISETP.LT.AND.EX P3, PT, R11, UR4, !P3, P4 ;  /* 0x000000040b007c0c */ /* 0x000fe4000df61340 */
[----:B------:R-:W-:Y:S02]  /*03f0*/  @P0 LEA.HI.X R13, R6, UR9, R3, 0x2, P5 ;  /* 0x00000009060d0c11 */ /* 0x000fe4000a8f1403 */
[C---:B------:R-:W-:Y:S01]  /*0400*/  @P1 LEA R20, P5, R24.reuse, UR6, 0x2 ;  /* 0x0000000618141c11 */ /* 0x040fe2000f8a10ff */
[----:B------:R-:W-:Y:S01]  /*0410*/  IMAD.MOV.U32 R7, RZ, RZ, RZ ;  /* 0x000000ffff077224 */ /* 0x000fe200078e00ff */
[C---:B------:R-:W-:Y:S01]  /*0420*/  @P1 LEA R26, P4, R24.reuse, UR8, 0x2 ;  /* 0x00000008181a1c11 */ /* 0x040fe2000f8810ff */
[----:B------:R1:W3:Y:S01]  /*0430*/  @P0 LDG.E R23, [R12.64] ;  /* 0x0000000c0c170981 */ /* 0x0002e2000c1e1900 */
[----:B------:R-:W-:Y:S01]  /*0440*/  @P1 LEA.HI.X R21, R24, UR7, R5, 0x2, P5 ;  /* 0x0000000718151c11 */ /* 0x000fe2000a8f1405 */
[----:B------:R-:W-:Y:S01]  /*0450*/  CS2R R18, SRZ ;  /* 0x0000000000127805 */ /* 0x000fe2000001ff00 */
[----:B0-----:R-:W-:-:S02]  /*0460*/  @P2 LEA R14, P5, R17, UR8, 0x2 ;  /* 0x00000008110e2c11 */ /* 0x001fc4000f8a10ff */
[----:B------:R-:W-:Y:S01]  /*0470*/  @P1 LEA.HI.X R27, R24, UR9, R5, 0x2, P4 ;  /* 0x00000009181b1c11 */ /* 0x000fe2000a0f1405 */
[----:B------:R0:W4:Y:S01]  /*0480*/  @P1 LDG.E R7, [R20.64] ;  /* 0x0000000c14071981 */ /* 0x000122000c1e1900 */
[C-C-:B------:R-:W-:Y:S02]  /*0490*/  @P2 LEA.HI.X R15, R17.reuse, UR9, R4.reuse, 0x2, P5 ;  /* 0x00000009110f2c11 */ /* 0x140fe4000a8f1404 */
[C---:B-1----:R-:W-:Y:S01]  /*04a0*/  @P3 LEA R12, P5, R22.reuse, UR8, 0x2 ;  /* 0x00000008160c3c11 */ /* 0x042fe2000f8a10ff */
[----:B------:R-:W-:Y:S01]  /*04b0*/  IMAD.MOV.U32 R25, RZ, RZ, RZ ;  /* 0x000000ffff197224 */ /* 0x000fe200078e00ff */
[C---:B------:R-:W-:Y:S01]  /*04c0*/  @P2 LEA R28, P4, R17.reuse, UR6, 0x2 ;  /* 0x00000006111c2c11 */ /* 0x040fe2000f8810ff */
[----:B------:R1:W5:Y:S01]  /*04d0*/  @P1 LDG.E R18, [R26.64] ;  /* 0x0000000c1a121981 */ /* 0x000362000c1e1900 */
[C---:B------:R-:W-:Y:S02]  /*04e0*/  @P3 LEA.HI.X R13, R22.reuse, UR9, R11, 0x2, P5 ;  /* 0x00000009160d3c11 */ /* 0x040fe4000a8f140b */
[----:B0-----:R-:W-:Y:S01]  /*04f0*/  @P3 LEA R20, P5, R22, UR6, 0x2 ;  /* 0x0000000616143c11 */ /* 0x001fe2000f8a10ff */
[----:B------:R0:W4:Y:S01]  /*0500*/  @P2 LDG.E R19, [R14.64] ;  /* 0x0000000c0e132981 */ /* 0x000122000c1e1900 */
[----:B------:R-:W-:-:S02]  /*0510*/  @P2 LEA.HI.X R29, R17, UR7, R4, 0x2, P4 ;  /* 0x00000007111d2c11 */ /* 0x000fc4000a0f1404 */
[----:B------:R-:W-:Y:S01]  /*0520*/  @P3 LEA.HI.X R21, R22, UR7, R11, 0x2, P5 ;  /* 0x0000000716153c11 */ /* 0x000fe2000a8f140b */
[----:B------:R0:W4:Y:S01]  /*0530*/  @P3 LDG.E R25, [R12.64] ;  /* 0x0000000c0c193981 */ /* 0x000122000c1e1900 */
[----:B-1----:R-:W-:-:S06]  /*0540*/  CS2R R26, SRZ ;  /* 0x00000000001a7805 */ /* 0x002fcc000001ff00 */
[----:B------:R1:W4:Y:S04]  /*0550*/  @P2 LDG.E R26, [R28.64] ;  /* 0x0000000c1c1a2981 */ /* 0x000328000c1e1900 */
[----:B------:R-:W4:Y:S01]  /*0560*/  @P3 LDG.E R27, [R20.64] ;  /* 0x0000000c141b3981 */ /* 0x000f22000c1e1900 */
[----:B0-----:R-:W-:Y:S02]  /*0570*/  @P0 LEA R12, P5, R6, UR10, 0x2 ;  /* 0x0000000a060c0c11 */ /* 0x001fe4000f8a10ff */
[----:B------:R-:W-:Y:S02]  /*0580*/  @P2 LEA R16, P4, R17, UR10, 0x2 ;  /* 0x0000000a11102c11 */ /* 0x000fe4000f8810ff */
[----:B------:R-:W-:Y:S02]  /*0590*/  @P1 LEA R14, P6, R24, UR10, 0x2 ;  /* 0x0000000a180e1c11 */ /* 0x000fe4000f8c10ff */
[----:B------:R-:W-:-:S02]  /*05a0*/  @P0 LEA.HI.X R13, R6, UR11, R3, 0x2, P5 ;  /* 0x0000000b060d0c11 */ /* 0x000fc4000a8f1403 */
[----:B------:R-:W-:Y:S01]  /*05b0*/  @P2 LEA.HI.X R17, R17, UR11, R4, 0x2, P4 ;  /* 0x0000000b11112c11 */ /* 0x000fe2000a0f1404 */
[----:B------:R-:W-:Y:S01]  /*05c0*/  IMAD.MOV.U32 R3, RZ, RZ, c[0x0][0x0] ;  /* 0x00000000ff037624 */ /* 0x000fe200078e00ff */
[----:B-1----:R-:W-:Y:S02]  /*05d0*/  @P3 LEA R28, P5, R22, UR10, 0x2 ;  /* 0x0000000a161c3c11 */ /* 0x002fe4000f8a10ff */
[----:B------:R-:W-:Y:S01]  /*05e0*/  @P1 LEA.HI.X R15, R24, UR11, R5, 0x2, P6 ;  /* 0x0000000b180f1c11 */ /* 0x000fe2000b0f1405 */
[----:B------:R-:W-:Y:S01]  /*05f0*/  IMAD.WIDE.U32 R8, R3, 0x4, R8 ;  /* 0x0000000403087825 */ /* 0x000fe200078e0008 */
[----:B------:R-:W-:-:S03]  /*0600*/  @P3 LEA.HI.X R29, R22, UR11, R11, 0x2, P5 ;  /* 0x0000000b161d3c11 */ /* 0x000fc6000a8f140b */
[----:B---3--:R-:W-:-:S04]  /*0610*/  FMUL.FTZ R23, R23, c[0x0][0xdac] ;  /* 0x00036b0017177a20 */ /* 0x008fc80000410000 */
[----:B--2---:R-:W-:Y:S02]  /*0620*/  FMUL.FTZ R23, R23, R10 ;  /* 0x0000000a17177220 */ /* 0x004fe40000410000 */
[----:B-----5:R-:W-:Y:S02]  /*0630*/  FMUL.FTZ R18, R18, c[0x0][0xdac] ;  /* 0x00036b0012127a20 */ /* 0x020fe40000410000 */
[----:B----4-:R-:W-:Y:S02]  /*0640*/  FMUL.FTZ R19, R19, c[0x0][0xdac] ;  /* 0x00036b0013137a20 */ /* 0x010fe40000410000 */
[----:B------:R-:W-:Y:S02]  /*0650*/  FMUL.FTZ R7, R18, R7 ;  /* 0x0000000712077220 */ /* 0x000fe40000410000 */
[----:B------:R-:W-:Y:S01]  /*0660*/  FMUL.FTZ R4, R25, c[0x0][0xdac] ;  /* 0x00036b0019047a20 */ /* 0x000fe20000410000 */
[----:B------:R0:W-:Y:S01]  /*0670*/  @P0 STG.E [R12.64], R23 ;  /* 0x000000170c000986 */ /* 0x0001e2000c10190c */
[----:B------:R-:W-:-:S03]  /*0680*/  FMUL.FTZ R19, R19, R26 ;  /* 0x0000001a13137220 */ /* 0x000fc60000410000 */
[----:B------:R0:W-:Y:S01]  /*0690*/  @P1 STG.E [R14.64], R7 ;  /* 0x000000070e001986 */ /* 0x0001e2000c10190c */
[----:B------:R-:W-:-:S03]  /*06a0*/  FMUL.FTZ R27, R4, R27 ;  /* 0x0000001b041b7220 */ /* 0x000fc60000410000 */
        /* <DEDUP_REMOVED lines=8> */
.L_x_7494:
[----:B------:R-:W0:Y:S02]  /*0730*/  S2R R16, SR_TID.X ;  /* 0x0000000000107919 */ /* 0x000e240000002100 */
[----:B0-----:R-:W-:-:S05]  /*0740*/  IMAD.WIDE.U32 R2, R16, 0x4, RZ ;  /* 0x0000000410027825 */ /* 0x001fca00078e00ff */
[----:B------:R-:W-:-:S04]  /*0750*/  ISETP.GE.U32.AND P0, PT, R2, UR14, PT ;  /* 0x0000000e02007c0c */ /* 0x000fc8000bf06070 */
[----:B------:R-:W-:-:S04]  /*0760*/  ISETP.GE.AND.EX P0, PT, R3, UR4, PT, P0 ;  /* 0x0000000403007c0c */ /* 0x000fc8000bf06300 */
[----:B------:R-:W-:-:S13]  /*0770*/  ISETP.GT.U32.OR P0, PT, R16, 0x3fff, P0 ;  /* 0x00003fff1000780c */ /* 0x000fda0000704470 */
[----:B------:R-:W-:Y:S05]  /*0780*/  @P0 EXIT ;  /* 0x000000000000094d */ /* 0x000fea0003800000 */
[----:B------:R-:W-:-:S04]  /*0790*/  IMAD.MOV.U32 R17, RZ, RZ, RZ ;  /* 0x000000ffff117224 */ /* 0x000fc800078e00ff */
.L_x_7496:
        /* <DEDUP_REMOVED lines=8> */
[----:B--2---:R-:W-:Y:S01]  /*0820*/  FMUL.FTZ R15, R10, c[0x0][0xdac] ;  /* 0x00036b000a0f7a20 */ /* 0x004fe20000410000 */
[----:B------:R-:W-:Y:S01]  /*0830*/  IADD3 R10, P0, R14, UR10, RZ ;  /* 0x0000000a0e0a7c10 */ /* 0x000fe2000ff1e0ff */
[----:B------:R-:W-:Y:S02]  /*0840*/  FMUL.FTZ R12, R11, c[0x0][0xdac] ;  /* 0x00036b000b0c7a20 */ /* 0x000fe40000410000 */
[----:B------:R-:W-:Y:S01]  /*0850*/  FMUL.FTZ R0, R9, c[0x0][0xdac] ;  /* 0x00036b0009007a20 */ /* 0x000fe20000410000 */
[----:B------:R-:W-:Y:S01]  /*0860*/  IADD3.X R11, R18, UR11, RZ, P0, !PT ;  /* 0x0000000b120b7c10 */ /* 0x000fe200087fe4ff */
[----:B------:R-:W-:Y:S01]  /*0870*/  FMUL.FTZ R13, R8, c[0x0][0xdac] ;  /* 0x00036b00080d7a20 */ /* 0x000fe20000410000 */
[----:B------:R-:W-:Y:S01]  /*0880*/  IADD3 R16, P0, R16, c[0x0][0x0], RZ ;  /* 0x0000000010107a10 */ /* 0x000fe20007f1e0ff */
[----:B---3--:R-:W-:-:S02]  /*0890*/  FMUL.FTZ R5, R5, R0 ;  /* 0x0000000005057220 */ /* 0x008fc40000410000 */
[----:B------:R-:W-:Y:S01]  /*08a0*/  FMUL.FTZ R7, R7, R12 ;  /* 0x0000000c07077220 */ /* 0x000fe20000410000 */
[----:B------:R-:W-:Y:S01]  /*08b0*/  ISETP.LT.U32.AND P1, PT, R16, 0x4000, PT ;  /* 0x000040001000780c */ /* 0x000fe20003f21070 */
[----:B------:R-:W-:Y:S02]  /*08c0*/  FMUL.FTZ R6, R6, R15 ;  /* 0x0000000f06067220 */ /* 0x000fe40000410000 */
[----:B------:R-:W-:Y:S02]  /*08d0*/  FMUL.FTZ R4, R4, R13 ;  /* 0x0000000d04047220 */ /* 0x000fe40000410000 */
        /* <DEDUP_REMOVED lines=9> */
.L_x_7497:
        /* <DEDUP_REMOVED lines=9> */
.L_x_8123:


//--------------------- .text._ZN2at6native55_GLOBAL__N__de093ff9_22_ForeachBinaryOpList_cu_a911ec4325multi_tensor_apply_kernelINS1_18TensorListMetadataILi3EEENS1_24BinaryOpListAlphaFunctorIdLi3ELi2ELi2EEEJSt10multipliesIdEdEEEvT_T0_DpT1_ --------------------------
	.section	.text._ZN2at6native55_GLOBAL__N__de093ff9_22_ForeachBinaryOpList_cu_a911ec4325multi_tensor_apply_kernelINS1_18TensorListMetadataILi3EEENS1_24BinaryOpListAlphaFunctorIdLi3ELi2ELi2EEEJSt10multipliesIdEdEEEvT_T0_DpT1_,"ax",@progbits
	.sectioninfo	@"SHI_REGISTERS=31"
	.align	128
.text._ZN2at6native55_GLOBAL__N__de093ff9_22_ForeachBinaryOpList_cu_a911ec4325multi_tensor_apply_kernelINS1_18TensorListMetadataILi3EEENS1_24BinaryOpListAlphaFunctorIdLi3ELi2ELi2EEEJSt10multipliesIdEdEEEvT_T0_DpT1_:
        .type           _ZN2at6native55_GLOBAL__N__de093ff9_22_ForeachBinaryOpList_cu_a911ec4325multi_tensor_apply_kernelINS1_18TensorListMetadataILi3EEENS1_24BinaryOpListAlphaFunctorIdLi3ELi2ELi2EEEJSt10multipliesIdEdEEEvT_T0_DpT1_,@function
        .size           _ZN2at6native55_GLOBAL__N__de093ff9_22_ForeachBinaryOpList_cu_a911ec4325multi_tensor_apply_kernelINS1_18TensorListMetadataILi3EEENS1_24BinaryOpListAlphaFunctorIdLi3ELi2ELi2EEEJSt10multipliesIdEdEEEvT_T0_DpT1_,(.L_x_8124 - _ZN2at6native55_GLOBAL__N__de093ff9_22_ForeachBinaryOpList_cu_a911ec4325multi_tensor_apply_kernelINS1_18TensorListMetadataILi3EEENS1_24BinaryOpListAlphaFunctorIdLi3ELi2ELi2EEEJSt10multipliesIdEdEEEvT_T0_DpT1_)
        .other          _ZN2at6native55_GLOBAL__N__de093ff9_22_ForeachBinaryOpList_cu_a911ec4325multi_tensor_apply_kernelINS1_18TensorListMetadataILi3EEENS1_24BinaryOpListAlphaFunctorIdLi3ELi2ELi2EEEJSt10multipliesIdEdEEEvT_T0_DpT1_,@"STO_CUDA_ENTRY STV_DEFAULT"
_ZN2at6native55_GLOBAL__N__de093ff9_22_ForeachBinaryOpList_cu_a911ec4325multi_tensor_apply_kernelINS1_18TensorListMetadataILi3EEENS1_24BinaryOpListAlphaFunctorIdLi3ELi2ELi2EEEJSt10multipliesIdEdEEEvT_T0_DpT1_:
        /* <DEDUP_REMOVED lines=33> */
.L_x_7499:
        /* <DEDUP_REMOVED lines=21> */
[----:B------:R-:W-:Y:S01]  /*0360*/  IMAD.X R3, RZ, RZ, R26, P4 ;  /* 0x000000ffff037224 */ /* 0x000fe200020e061a */
[----:B------:R-:W-:Y:S01]  /*0370*/  ISETP.GE.U32.AND P3, PT, R28, 0x10000, PT ;  /* 0x000100001c00780c */ /* 0x000fe20003f66070 */
[----:B-1----:R-:W-:Y:S01]  /*0380*/  CS2R R10, SRZ ;  /* 0x00000000000a7805 */ /* 0x002fe2000001ff00 */
[----:B------:R-:W-:-:S02]  /*0390*/  ISETP.GE.U32.AND.EX P1, PT, R4, RZ, PT, P1 ;  /* 0x000000ff0400720c */ /* 0x000fc40003f26110 */
[----:B------:R-:W-:Y:S02]  /*03a0*/  ISETP.LT.U32.AND P4, PT, R28, UR16, PT ;  /* 0x000000101c007c0c */ /* 0x000fe4000bf81070 */
[----:B------:R-:W-:Y:S02]  /*03b0*/  ISETP.LT.AND.EX P1, PT, R4, UR12, !P1, P2 ;  /* 0x0000000c04007c0c */ /* 0x000fe4000cf21320 */
[C---:B------:R-:W-:Y:S02]  /*03c0*/  ISETP.GE.U32.AND.EX P2, PT, R3.reuse, RZ, PT, P3 ;  /* 0x000000ff0300720c */ /* 0x040fe40003f46130 */
[----:B------:R-:W-:Y:S02]  /*03d0*/  IADD3 R6, P3, R6, R7, RZ ;  /* 0x0000000706067210 */ /* 0x000fe40007f7e0ff */
[----:B------:R-:W-:Y:S02]  /*03e0*/  ISETP.LT.AND.EX P2, PT, R3, UR12, !P2, P4 ;  /* 0x0000000c03007c0c */ /* 0x000fe4000d741340 */
[C---:B------:R-:W-:Y:S01]  /*03f0*/  ISETP.GE.U32.AND P4, PT, R6.reuse, 0x10000, PT ;  /* 0x000100000600780c */ /* 0x040fe20003f86070 */
[----:B------:R-:W-:Y:S01]  /*0400*/  IMAD.X R5, RZ, RZ, R26, P3 ;  /* 0x000000ffff057224 */ /* 0x000fe200018e061a */
[----:B------:R-:W-:-:S03]  /*0410*/  ISETP.LT.U32.AND P3, PT, R6, UR16, PT ;  /* 0x0000001006007c0c */ /* 0x000fc6000bf61070 */
[----:B------:R-:W-:Y:S02]  /*0420*/  @P1 LEA R24, P5, R27, UR6, 0x3 ;  /* 0x000000061b181c11 */ /* 0x000fe4000f8a18ff */
[----:B------:R-:W-:Y:S02]  /*0430*/  ISETP.GE.U32.AND.EX P4, PT, R5, RZ, PT, P4 ;  /* 0x000000ff0500720c */ /* 0x000fe40003f86140 */
[C-C-:B------:R-:W-:Y:S02]  /*0440*/  @P1 LEA.HI.X R25, R27.reuse, UR7, R4.reuse, 0x3, P5 ;  /* 0x000000071b191c11 */ /* 0x140fe4000a8f1c04 */
[----:B------:R-:W-:Y:S02]  /*0450*/  @P1 LEA R22, P5, R27, UR8, 0x3 ;  /* 0x000000081b161c11 */ /* 0x000fe4000f8a18ff */
[----:B------:R-:W-:Y:S01]  /*0460*/  ISETP.LT.AND.EX P3, PT, R5, UR12, !P4, P3 ;  /* 0x0000000c05007c0c */ /* 0x000fe2000e761330 */
[----:B------:R1:W4:Y:S01]  /*0470*/  @P1 LDG.E.64 R16, [R24.64] ;  /* 0x0000000e18101981 */ /* 0x000322000c1e1b00 */
[----:B------:R-:W-:-:S02]  /*0480*/  @P1 LEA.HI.X R23, R27, UR9, R4, 0x3, P5 ;  /* 0x000000091b171c11 */ /* 0x000fc4000a8f1c04 */
[----:B0-----:R-:W-:-:S03]  /*0490*/  @P2 LEA R12, P4, R28, UR6, 0x3 ;  /* 0x000000061c0c2c11 */ /* 0x001fc6000f8818ff */
[----:B------:R0:W5:Y:S01]  /*04a0*/  @P1 LDG.E.64 R10, [R22.64] ;  /* 0x0000000e160a1981 */ /* 0x000162000c1e1b00 */
[C---:B------:R-:W-:Y:S02]  /*04b0*/  @P2 LEA.HI.X R13, R28.reuse, UR7, R3, 0x3, P4 ;  /* 0x000000071c0d2c11 */ /* 0x040fe4000a0f1c03 */
[----:B0-----:R-:W-:-:S04]  /*04c0*/  @P2 LEA R22, P4, R28, UR8, 0x3 ;  /* 0x000000081c162c11 */ /* 0x001fc8000f8818ff */
[----:B------:R-:W-:Y:S02]  /*04d0*/  @P2 LEA.HI.X R23, R28, UR9, R3, 0x3, P4 ;  /* 0x000000091c172c11 */ /* 0x000fe4000a0f1c03 */
[----:B------:R-:W-:Y:S01]  /*04e0*/  @P3 LEA R20, P4, R6, UR6, 0x3 ;  /* 0x0000000606143c11 */ /* 0x000fe2000f8818ff */
[----:B-1----:R-:W-:-:S03]  /*04f0*/  CS2R R24, SRZ ;  /* 0x0000000000187805 */ /* 0x002fc6000001ff00 */
[----:B------:R-:W-:Y:S01]  /*0500*/  @P3 LEA.HI.X R21, R6, UR7, R5, 0x3, P4 ;  /* 0x0000000706153c11 */ /* 0x000fe2000a0f1c05 */
[----:B------:R-:W-:-:S04]  /*0510*/  CS2R R14, SRZ ;  /* 0x00000000000e7805 */ /* 0x000fc8000001ff00 */
[----:B------:R2:W4:Y:S04]  /*0520*/  @P3 LDG.E.64 R24, [R20.64] ;  /* 0x0000000e14183981 */ /* 0x000528000c1e1b00 */
[----:B------:R0:W4:Y:S02]  /*0530*/  @P2 LDG.E.64 R14, [R12.64] ;  /* 0x0000000e0c0e2981 */ /* 0x000124000c1e1b00 */
[----:B0-----:R-:W-:-:S06]  /*0540*/  CS2R R12, SRZ ;  /* 0x00000000000c7805 */ /* 0x001fcc000001ff00 */
[----:B------:R0:W4:Y:S01]  /*0550*/  @P2 LDG.E.64 R12, [R22.64] ;  /* 0x0000000e160c2981 */ /* 0x000122000c1e1b00 */
[----:B--2---:R1:W3:Y:S02]  /*0560*/  DMUL R20, R18, c[0x0][0xdb0] ;  /* 0x00036c0012147a28 */ /* 0x0042e40000000000 */
[----:B-1----:R-:W-:-:S04]  /*0570*/  @P3 LEA R18, P4, R6, UR8, 0x3 ;  /* 0x0000000806123c11 */ /* 0x002fc8000f8818ff */
[----:B---3--:R1:W-:Y:S01]  /*0580*/  DMUL R8, R20, R8 ;  /* 0x0000000814087228 */ /* 0x0083e20000000000 */
[----:B------:R-:W-:Y:S01]  /*0590*/  @P3 LEA.HI.X R19, R6, UR9, R5, 0x3, P4 ;  /* 0x0000000906133c11 */ /* 0x000fe2000a0f1c05 */
[----:B-1----:R-:W-:-:S06]  /*05a0*/  CS2R R20, SRZ ;  /* 0x0000000000147805 */ /* 0x002fcc000001ff00 */
[----:B------:R-:W2:Y:S01]  /*05b0*/  @P3 LDG.E.64 R20, [R18.64] ;  /* 0x0000000e12143981 */ /* 0x000ea2000c1e1b00 */
[----:B------:R-:W-:Y:S01]  /*05c0*/  ULDC UR13, c[0x0][0x0] ;  /* 0x00000000000d7ab9 */ /* 0x000fe20000000800 */
[----:B0-----:R-:W-:Y:S01]  /*05d0*/  @P2 LEA R22, P5, R28, UR10, 0x3 ;  /* 0x0000000a1c162c11 */ /* 0x001fe2000f8a18ff */
[----:B------:R-:W-:-:S03]  /*05e0*/  UIMAD.WIDE.U32 UR4, UR13, 0x4, UR4 ;  /* 0x000000040d0478a5 */ /* 0x000fc6000f8e0004 */
[----:B------:R-:W-:Y:S01]  /*05f0*/  @P2 LEA.HI.X R23, R28, UR11, R3, 0x3, P5 ;  /* 0x0000000b1c172c11 */ /* 0x000fe2000a8f1c03 */
[----:B------:R-:W-:Y:S02]  /*0600*/  UISETP.LT.U32.AND UP1, UPT, UR4, UR16, UPT ;  /* 0x000000100400728c */ /* 0x000fe4000bf21070 */
[----:B------:R-:W-:Y:S01]  /*0610*/  UISETP.GE.U32.AND UP0, UPT, UR4, 0x10000, UPT ;  /* 0x000100000400788c */ /* 0x000fe2000bf06070 */
[----:B-----5:R-:W4:-:S06]  /*0620*/  DMUL R10, R10, c[0x0][0xdb0] ;  /* 0x00036c000a0a7a28 */ /* 0x020f0c0000000000 */
[----:B----4-:R0:W1:Y:S02]  /*0630*/  DMUL R16, R10, R16 ;  /* 0x000000100a107228 */ /* 0x0100640000000000 */
[----:B0-----:R-:W-:-:S04]  /*0640*/  @P0 LEA R10, P4, R7, UR10, 0x3 ;  /* 0x0000000a070a0c11 */ /* 0x001fc8000f8818ff */
[----:B------:R-:W-:Y:S02]  /*0650*/  @P0 LEA.HI.X R11, R7, UR11, R26, 0x3, P4 ;  /* 0x0000000b070b0c11 */ /* 0x000fe4000a0f1c1a */
[----:B------:R-:W-:-:S04]  /*0660*/  @P1 LEA R26, P4, R27, UR10, 0x3 ;  /* 0x0000000a1b1a1c11 */ /* 0x000fc8000f8818ff */
[----:B------:R-:W-:Y:S01]  /*0670*/  @P1 LEA.HI.X R27, R27, UR11, R4, 0x3, P4 ;  /* 0x0000000b1b1b1c11 */ /* 0x000fe2000a0f1c04 */
[----:B------:R0:W-:Y:S01]  /*0680*/  @P0 STG.E.64 [R10.64], R8 ;  /* 0x000000080a000986 */ /* 0x0001e2000c101b0e */
[----:B------:R-:W-:-:S03]  /*0690*/  UISETP.GE.U32.AND.EX UP0, UPT, UR5, URZ, UPT, UP0 ;  /* 0x0000003f0500728c */ /* 0x000fc6000bf06100 */
[----:B-1----:R0:W-:Y:S01]  /*06a0*/  @P1 STG.E.64 [R26.64], R16 ;  /* 0x000000101a001986 */ /* 0x0021e2000c101b0e */
[----:B------:R-:W-:Y:S02]  /*06b0*/  PLOP3.LUT P0, PT, PT, PT, UP1, 0x80, 0x0 ;  /* 0x000000000000781c */ /* 0x000fe40003f0f018 */
[----:B------:R-:W-:Y:S01]  /*06c0*/  PLOP3.LUT P1, PT, PT, PT, UP0, 0x80, 0x0 ;  /* 0x000000000000781c */ /* 0x000fe20003f2f008 */
[----:B------:R-:W1:-:S06]  /*06d0*/  DMUL R12, R12, c[0x0][0xdb0] ;  /* 0x00036c000c0c7a28 */ /* 0x000e4c0000000000 */
[----:B-1----:R-:W1:-:S07]  /*06e0*/  DMUL R12, R12, R14 ;  /* 0x0000000e0c0c7228 */ /* 0x002e4e0000000000 */
[----:B-1----:R0:W-:Y:S01]  /*06f0*/  @P2 STG.E.64 [R22.64], R12 ;  /* 0x0000000c16002986 */ /* 0x0021e2000c101b0e */
[----:B------:R-:W-:Y:S01]  /*0700*/  IMAD.U32 R4, RZ, RZ, UR4 ;  /* 0x00000004ff047e24 */ /* 0x000fe2000f8e00ff */
[----:B--2---:R1:W2:Y:S02]  /*0710*/  DMUL R18, R20, c[0x0][0xdb0] ;  /* 0x00036c0014127a28 */ /* 0x0042a40000000000 */
[----:B-1----:R-:W-:-:S04]  /*0720*/  @P3 LEA R20, P6, R6, UR10, 0x3 ;  /* 0x0000000a06143c11 */ /* 0x002fc8000f8c18ff */
[----:B--2---:R-:W1:Y:S01]  /*0730*/  DMUL R18, R18, R24 ;  /* 0x0000001812127228 */ /* 0x004e620000000000 */
[----:B------:R-:W-:Y:S01]  /*0740*/  @P3 LEA.HI.X R21, R6, UR11, R5, 0x3, P6 ;  /* 0x0000000b06153c11 */ /* 0x000fe2000b0f1c05 */
[----:B------:R-:W-:-:S05]  /*0750*/  IMAD.U32 R5, RZ, RZ, UR5 ;  /* 0x00000005ff057e24 */ /* 0x000fca000f8e00ff */
[----:B-1----:R0:W-:Y:S01]  /*0760*/  @P3 STG.E.64 [R20.64], R18 ;  /* 0x0000001214003986 */ /* 0x0021e2000c101b0e */
[----:B------:R-:W-:-:S13]  /*0770*/  ISETP.LT.AND.EX P0, PT, R5, UR12, PT, P0 ;  /* 0x0000000c05007c0c */ /* 0x000fda000bf01300 */
[----:B0-----:R-:W-:Y:S05]  /*0780*/  @!P1 BRA P0, `(.L_x_7499) ;  /* 0xfffffa8000009947 */ /* 0x001fea000003ffff */
[----:B------:R-:W-:Y:S05]  /*0790*/  EXIT ;  /* 0x000000000000794d */ /* 0x000fea0003800000 */
.L_x_7498:
[----:B------:R-:W0:Y:S02]  /*07a0*/  S2R R0, SR_TID.X ;  /* 0x0000000000007919 */ /* 0x000e240000002100 */
[----:B0-----:R-:W-:-:S05]  /*07b0*/  IMAD.WIDE.U32 R2, R0, 0x4, RZ ;  /* 0x0000000400027825 */ /* 0x001fca00078e00ff */
[----:B------:R-:W-:-:S04]  /*07c0*/  ISETP.GE.U32.AND P0, PT, R2, UR16, PT ;  /* 0x0000001002007c0c */ /* 0x000fc8000bf06070 */
[----:B------:R-:W-:-:S04]  /*07d0*/  ISETP.GE.AND.EX P0, PT, R3, UR12, PT, P0 ;  /* 0x0000000c03007c0c */ /* 0x000fc8000bf06300 */
[----:B------:R-:W-:-:S13]  /*07e0*/  ISETP.GT.U32.OR P0, PT, R0, 0x3fff, P0 ;  /* 0x00003fff0000780c */ /* 0x000fda0000704470 */
[----:B------:R-:W-:Y:S05]  /*07f0*/  @P0 EXIT ;  /* 0x000000000000094d */ /* 0x000fea0003800000 */
[----:B------:R-:W-:-:S04]  /*0800*/  IMAD.MOV.U32 R3, RZ, RZ, RZ ;  /* 0x000000ffff037224 */ /* 0x000fc800078e00ff */
.L_x_7500:
[C---:B------:R-:W-:Y:S01]  /*0810*/  IMAD.SHL.U32 R2, R0.reuse, 0x20, RZ ;  /* 0x0000002000027824 */ /* 0x040fe200078e00ff */
[----:B------:R-:W-:-:S04]  /*0820*/  SHF.L.U64.HI R20, R0, 0x5, R3 ;  /* 0x0000000500147819 */ /* 0x000fc80000010203 */
[C---:B------:R-:W-:Y:S02]  /*0830*/  IADD3 R24, P1, R2.reuse, UR8, RZ ;  /* 0x0000000802187c10 */ /* 0x040fe4000ff3e0ff */
[----:B------:R-:W-:Y:S02]  /*0840*/  IADD3 R22, P0, R2, UR6, RZ ;  /* 0x0000000602167c10 */ /* 0x000fe4000ff1e0ff */
[C---:B------:R-:W-:Y:S02]  /*0850*/  IADD3.X R25, R20.reuse, UR9, RZ, P1, !PT ;  /* 0x0000000914197c10 */ /* 0x040fe40008ffe4ff */
[----:B------:R-:W-:-:S03]  /*0860*/  IADD3.X R23, R20, UR7, RZ, P0, !PT ;  /* 0x0000000714177c10 */ /* 0x000fc600087fe4ff */
[----:B0-----:R-:W2:Y:S04]  /*0870*/  LDG.E.128 R4, [R24.64+0x10] ;  /* 0x0000100e18047981 */ /* 0x001ea8000c1e1d00 */
[----:B------:R-:W3:Y:S04]  /*0880*/  LDG.E.128 R8, [R22.64+0x10] ;  /* 0x0000100e16087981 */ /* 0x000ee8000c1e1d00 */
[----:B------:R-:W4:Y:S04]  /*0890*/  LDG.E.128 R12, [R24.64] ;  /* 0x0000000e180c7981 */ /* 0x000f28000c1e1d00 */
[----:B------:R-:W5:Y:S01]  /*08a0*/  LDG.E.128 R16, [R22.64] ;  /* 0x0000000e16107981 */ /* 0x000f62000c1e1d00 */
[----:B--2---:R-:W3:-:S06]  /*08b0*/  DMUL R6, R6, c[0x0][0xdb0] ;  /* 0x00036c0006067a28 */ /* 0x004ecc0000000000 */
[----:B---3--:R0:W-:Y:S02]  /*08c0*/  DMUL R10, R10, R6 ;  /* 0x000000060a0a7228 */ /* 0x0081e40000000000 */
[----:B0-----:R-:W-:Y:S02]  /*08d0*/  IADD3 R6, P0, R2, UR10, RZ ;  /* 0x0000000a02067c10 */ /* 0x001fe4000ff1e0ff */
[----:B----4-:R-:W5:Y:S02]  /*08e0*/  DMUL R14, R14, c[0x0][0xdb0] ;  /* 0x00036c000e0e7a28 */ /* 0x010f640000000000 */
[----:B------:R-:W-:Y:S02]  /*08f0*/  IADD3.X R7, R20, UR11, RZ, P0, !PT ;  /* 0x0000000b14077c10 */ /* 0x000fe400087fe4ff */
[----:B------:R-:W0:Y:S01]  /*0900*/  DMUL R12, R12, c[0x0][0xdb0] ;  /* 0x00036c000c0c7a28 */ /* 0x000e220000000000 */
[----:B------:R-:W-:-:S03]  /*0910*/  IADD3 R0, P0, R0, c[0x0][0x0], RZ ;  /* 0x0000000000007a10 */ /* 0x000fc60007f1e0ff */
[----:B------:R-:W1:Y:S02]  /*0920*/  DMUL R4, R4, c[0x0][0xdb0] ;  /* 0x00036c0004047a28 */ /* 0x000e640000000000 */
[----:B------:R-:W-:Y:S02]  /*0930*/  IMAD.SHL.U32 R2, R0, 0x4, RZ ;  /* 0x0000000400027824 */ /* 0x000fe400078e00ff */
[----:B-----5:R-:W-:Y:S01]  /*0940*/  DMUL R18, R18, R14 ;  /* 0x0000000e12127228 */ /* 0x020fe20000000000 */
[----:B------:R-:W-:-:S03]  /*0950*/  IMAD.X R3, RZ, RZ, R3, P0 ;  /* 0x000000ffff037224 */ /* 0x000fc600000e0603 */
[----:B0-----:R-:W0:-:S04]  /*0960*/  DMUL R16, R16, R12 ;  /* 0x0000000c10107228 */ /* 0x001e080000000000 */
[----:B-1----:R-:W1:Y:S01]  /*0970*/  DMUL R8, R8, R4 ;  /* 0x0000000408087228 */ /* 0x002e620000000000 */
[----:B------:R-:W-:Y:S02]  /*0980*/  ISETP.GE.U32.AND P0, PT, R2, UR16, PT ;  /* 0x0000001002007c0c */ /* 0x000fe4000bf06070 */
[----:B0-----:R0:W-:Y:S01]  /*0990*/  STG.E.128 [R6.64], R16 ;  /* 0x0000001006007986 */ /* 0x0011e2000c101d0e */
[C---:B------:R-:W-:Y:S02]  /*09a0*/  SHF.L.U64.HI R2, R0.reuse, 0x2, R3 ;  /* 0x0000000200027819 */ /* 0x040fe40000010203 */
[----:B------:R-:W-:Y:S01]  /*09b0*/  ISETP.LT.U32.AND P1, PT, R0, 0x4000, PT ;  /* 0x000040000000780c */ /* 0x000fe20003f21070 */
[----:B-1----:R0:W-:Y:S01]  /*09c0*/  STG.E.128 [R6.64+0x10], R8 ;  /* 0x0000100806007986 */ /* 0x0021e2000c101d0e */
[----:B------:R-:W-:Y:S02]  /*09d0*/  ISETP.GE.AND.EX P0, PT, R2, UR12, PT, P0 ;  /* 0x0000000c02007c0c */ /* 0x000fe4000bf06300 */
[----:B------:R-:W-:-:S13]  /*09e0*/  ISETP.LT.U32.AND.EX P1, PT, R3, RZ, PT, P1 ;  /* 0x000000ff0300720c */ /* 0x000fda0003f21110 */
[----:B------:R-:W-:Y:S05]  /*09f0*/  @!P0 BRA P1, `(.L_x_7500) ;  /* 0xfffffe1000008947 */ /* 0x000fea000083ffff */
[----:B------:R-:W-:Y:S05]  /*0a00*/  EXIT ;  /* 0x000000000000794d */ /* 0x000fea0003800000 */
.L_x_7501:
        /* <DEDUP_REMOVED lines=15> */
.L_x_8124:


//--------------------- .text._ZN2at6native55_GLOBAL__N__de093ff9_22_ForeachBinaryOpList_cu_a911ec4325multi_tensor_apply_kernelINS1_18TensorListMetadataILi3EEENS1_24BinaryOpListAlphaFunctorIsLi3ELi2ELi2EEEJSt10multipliesIsEsEEEvT_T0_DpT1_ --------------------------
	.section	.text._ZN2at6native55_GLOBAL__N__de093ff9_22_ForeachBinaryOpList_cu_a911ec4325multi_tensor_apply_kernelINS1_18TensorListMetadataILi3EEENS1_24BinaryOpListAlphaFunctorIsLi3ELi2ELi2EEEJSt10multipliesIsEsEEEvT_T0_DpT1_,"ax",@progbits
	.sectioninfo	@"SHI_REGISTERS=32"
	.align	128
.text._ZN2at6native55_GLOBAL__N__de093ff9_22_ForeachBinaryOpList_cu_a911ec4325multi_tensor_apply_kernelINS1_18TensorListMetadataILi3EEENS1_24BinaryOpListAlphaFunctorIsLi3ELi2ELi2EEEJSt10multipliesIsEsEEEvT_T0_DpT1_:
        .type           _ZN2at6native55_GLOBAL__N__de093ff9_22_ForeachBinaryOpList_cu_a911ec4325multi_tensor_apply_kernelINS1_18TensorListMetadataILi3EEENS1_24BinaryOpListAlphaFunctorIsLi3ELi2ELi2EEEJSt10multipliesIsEsEEEvT_T0_DpT1_,@function
        .size           _ZN2at6native55_GLOBAL__N__de093ff9_22_ForeachBinaryOpList_cu_a911ec4325multi_tensor_apply_kernelINS1_18TensorListMetadataILi3EEENS1_24BinaryOpListAlphaFunctorIsLi3ELi2ELi2EEEJSt10multipliesIsEsEEEvT_T0_DpT1_,(.L_x_8125 - _ZN2at6native55_GLOBAL__N__de093ff9_22_ForeachBinaryOpList_cu_a911ec4325multi_tensor_apply_kernelINS1_18TensorListMetadataILi3EEENS1_24BinaryOpListAlphaFunctorIsLi3ELi2ELi2EEEJSt10multipliesIsEsEEEvT_T0_DpT1_)
        .other          _ZN2at6native55_GLOBAL__N__de093ff9_22_ForeachBinaryOpList_cu_a911ec4325multi_tensor_apply_kernelINS1_18TensorListMetadataILi3EEENS1_24BinaryOpListAlphaFunctorIsLi3ELi2ELi2EEEJSt10multipliesIsEsEEEvT_T0_DpT1_,@"STO_CUDA_ENTRY STV_DEFAULT"
_ZN2at6native55_GLOBAL__N__de093ff9_22_ForeachBinaryOpList_cu_a911ec4325multi_tensor_apply_kernelINS1_18TensorListMetadataILi3EEENS1_24BinaryOpListAlphaFunctorIsLi3ELi2ELi2EEEJSt10multipliesIsEsEEEvT_T0_DpT1_:
        /* <DEDUP_REMOVED lines=32> */
.L_x_7503:
        /* <DEDUP_REMOVED lines=16> */
[C---:B------:R-:W-:Y:S02]  /*0300*/  @P2 LEA R16, P0, R14.reuse, UR6, 0x1 ;  /* 0x000000060e102c11 */ /* 0x040fe4000f8008ff */
[C---:B------:R-:W-:Y:S02]  /*0310*/  @P2 LEA R24, P4, R14.reuse, UR8, 0x1 ;  /* 0x000000080e182c11 */ /* 0x040fe4000f8808ff */
[--C-:B------:R-:W-:Y:S02]  /*0320*/  @P2 LEA.HI.X R17, R14, UR7, R13.reuse, 0x1, P0 ;  /* 0x000000070e112c11 */ /* 0x100fe400080f0c0d */
[----:B------:R-:W-:Y:S01]  /*0330*/  ISETP.GE.U32.AND P0, PT, R6, 0x10000, PT ;  /* 0x000100000600780c */ /* 0x000fe20003f06070 */
[----:B------:R-:W-:Y:S01]  /*0340*/  IMAD.X R11, RZ, RZ, R13, P5 ;  /* 0x000000ffff0b7224 */ /* 0x000fe200028e060d */
[----:B------:R-:W-:Y:S01]  /*0350*/  ISETP.LT.AND.EX P1, PT, R10, UR5, !P3, P1 ;  /* 0x000000050a007c0c */ /* 0x000fe2000df21310 */
[----:B------:R0:W2:Y:S01]  /*0360*/  @P2 LDG.E.U16 R3, [R16.64] ;  /* 0x0000000c10032981 */ /* 0x0000a2000c1e1500 */
[----:B------:R-:W-:-:S02]  /*0370*/  ISETP.LT.U32.AND P3, PT, R6, UR14, PT ;  /* 0x0000000e06007c0c */ /* 0x000fc4000bf61070 */
[C---:B------:R-:W-:Y:S02]  /*0380*/  ISETP.GE.U32.AND.EX P0, PT, R7.reuse, RZ, PT, P0 ;  /* 0x000000ff0700720c */ /* 0x040fe40003f06100 */
[----:B------:R-:W-:Y:S02]  /*0390*/  @P2 LEA.HI.X R25, R14, UR9, R13, 0x1, P4 ;  /* 0x000000090e192c11 */ /* 0x000fe4000a0f0c0d */
[C---:B------:R-:W-:Y:S02]  /*03a0*/  ISETP.GE.U32.AND P4, PT, R8.reuse, 0x10000, PT ;  /* 0x000100000800780c */ /* 0x040fe40003f86070 */
[----:B------:R-:W-:Y:S02]  /*03b0*/  ISETP.LT.AND.EX P0, PT, R7, UR5, !P0, P3 ;  /* 0x0000000507007c0c */ /* 0x000fe4000c701330 */
[----:B------:R-:W-:Y:S02]  /*03c0*/  ISETP.LT.U32.AND P3, PT, R8, UR14, PT ;  /* 0x0000000e08007c0c */ /* 0x000fe4000bf61070 */
[----:B------:R-:W-:-:S02]  /*03d0*/  ISETP.GE.U32.AND.EX P4, PT, R11, RZ, PT, P4 ;  /* 0x000000ff0b00720c */ /* 0x000fc40003f86140 */
[----:B------:R-:W-:Y:S02]  /*03e0*/  PRMT R18, RZ, 0x7610, R18 ;  /* 0x00007610ff127816 */ /* 0x000fe40000000012 */
[----:B------:R-:W-:Y:S02]  /*03f0*/  ISETP.LT.AND.EX P3, PT, R11, UR5, !P4, P3 ;  /* 0x000000050b007c0c */ /* 0x000fe4000e761330 */
[C---:B------:R-:W-:Y:S02]  /*0400*/  @P1 LEA R20, P5, R15.reuse, UR6, 0x1 ;  /* 0x000000060f141c11 */ /* 0x040fe4000f8a08ff */
[----:B------:R-:W-:Y:S02]  /*0410*/  PRMT R9, RZ, 0x7610, R9 ;  /* 0x00007610ff097816 */ /* 0x000fe40000000009 */
[----:B------:R-:W-:Y:S02]  /*0420*/  @P1 LEA.HI.X R21, R15, UR7, R10, 0x1, P5 ;  /* 0x000000070f151c11 */ /* 0x000fe4000a8f0c0a */
[----:B0-----:R-:W-:-:S02]  /*0430*/  @P0 LEA R16, P4, R6, UR6, 0x1 ;  /* 0x0000000606100c11 */ /* 0x001fc4000f8808ff */
[----:B------:R0:W3:Y:S01]  /*0440*/  @P2 LDG.E.U16 R9, [R24.64] ;  /* 0x0000000c18092981 */ /* 0x0000e2000c1e1500 */
[----:B------:R-:W-:Y:S02]  /*0450*/  PRMT R26, RZ, 0x7610, R26 ;  /* 0x00007610ff1a7816 */ /* 0x000fe4000000001a */
[----:B------:R-:W-:Y:S01]  /*0460*/  @P0 LEA.HI.X R17, R6, UR7, R7, 0x1, P4 ;  /* 0x0000000706110c11 */ /* 0x000fe2000a0f0c07 */
[----:B------:R1:W4:Y:S01]  /*0470*/  @P1 LDG.E.U16 R18, [R20.64] ;  /* 0x0000000c14121981 */ /* 0x000322000c1e1500 */
[C---:B------:R-:W-:Y:S02]  /*0480*/  @P1 LEA R22, P5, R15.reuse, UR8, 0x1 ;  /* 0x000000080f161c11 */ /* 0x040fe4000f8a08ff */
[----:B------:R-:W-:Y:S02]  /*0490*/  PRMT R19, RZ, 0x7610, R19 ;  /* 0x00007610ff137816 */ /* 0x000fe40000000013 */
[----:B------:R-:W-:Y:S02]  /*04a0*/  @P1 LEA.HI.X R23, R15, UR9, R10, 0x1, P5 ;  /* 0x000000090f171c11 */ /* 0x000fe4000a8f0c0a */
[----:B0-----:R-:W-:-:S02]  /*04b0*/  PRMT R24, RZ, 0x7610, R24 ;  /* 0x00007610ff187816 */ /* 0x001fc40000000018 */
[C---:B-1----:R-:W-:Y:S01]  /*04c0*/  @P3 LEA R20, P4, R8.reuse, UR6, 0x1 ;  /* 0x0000000608143c11 */ /* 0x042fe2000f8808ff */
[----:B------:R0:W5:Y:S03]  /*04d0*/  @P1 LDG.E.U16 R19, [R22.64] ;  /* 0x0000000c16131981 */ /* 0x000166000c1e1500 */
[----:B------:R-:W-:Y:S01]  /*04e0*/  @P3 LEA.HI.X R21, R8, UR7, R11, 0x1, P4 ;  /* 0x0000000708153c11 */ /* 0x000fe2000a0f0c0b */
[----:B------:R1:W5:Y:S01]  /*04f0*/  @P0 LDG.E.U16 R24, [R16.64] ;  /* 0x0000000c10180981 */ /* 0x000362000c1e1500 */
[----:B------:R-:W-:-:S03]  /*0500*/  @P0 LEA R28, P5, R6, UR8, 0x1 ;  /* 0x00000008061c0c11 */ /* 0x000fc6000f8a08ff */
[----:B------:R-:W5:Y:S01]  /*0510*/  @P3 LDG.E.U16 R26, [R20.64] ;  /* 0x0000000c141a3981 */ /* 0x000f62000c1e1500 */
[----:B------:R-:W-:Y:S02]  /*0520*/  @P0 LEA.HI.X R29, R6, UR9, R7, 0x1, P5 ;  /* 0x00000009061d0c11 */ /* 0x000fe4000a8f0c07 */
[C---:B0-----:R-:W-:Y:S02]  /*0530*/  @P3 LEA R22, P5, R8.reuse, UR8, 0x1 ;  /* 0x0000000808163c11 */ /* 0x041fe4000f8a08ff */
[----:B------:R-:W-:Y:S02]  /*0540*/  PRMT R25, RZ, 0x7610, R25 ;  /* 0x00007610ff197816 */ /* 0x000fe40000000019 */
[----:B------:R-:W-:Y:S02]  /*0550*/  PRMT R27, RZ, 0x7610, R27 ;  /* 0x00007610ff1b7816 */ /* 0x000fe4000000001b */
[----:B------:R-:W-:Y:S02]  /*0560*/  @P3 LEA.HI.X R23, R8, UR9, R11, 0x1, P5 ;  /* 0x0000000908173c11 */ /* 0x000fe4000a8f0c0b */
[----:B------:R-:W5:Y:S04]  /*0570*/  @P0 LDG.E.U16 R25, [R28.64] ;  /* 0x0000000c1c190981 */ /* 0x000f68000c1e1500 */
[----:B------:R-:W5:Y:S01]  /*0580*/  @P3 LDG.E.U16 R27, [R22.64] ;  /* 0x0000000c161b3981 */ /* 0x000f62000c1e1500 */
[----:B------:R-:W-:Y:S01]  /*0590*/  @P2 LEA R12, P4, R14, UR10, 0x1 ;  /* 0x0000000a0e0c2c11 */ /* 0x000fe2000f8808ff */
[----:B------:R-:W-:-:S03]  /*05a0*/  ULDC.U16 UR4, c[0x0][0xdaa] ;  /* 0x00036a8000047ab9 */ /* 0x000fc60000000400 */
[----:B------:R-:W-:Y:S02]  /*05b0*/  @P2 LEA.HI.X R13, R14, UR11, R13, 0x1, P4 ;  /* 0x0000000b0e0d2c11 */ /* 0x000fe4000a0f0c0d */
[C---:B-1----:R-:W-:Y:S02]  /*05c0*/  @P0 LEA R16, P4, R6.reuse, UR10, 0x1 ;  /* 0x0000000a06100c11 */ /* 0x042fe4000f8808ff */
[C---:B------:R-:W-:Y:S01]  /*05d0*/  @P1 LEA R14, P5, R15.reuse, UR10, 0x1 ;  /* 0x0000000a0f0e1c11 */ /* 0x040fe2000f8a08ff */
[----:B------:R-:W-:Y:S01]  /*05e0*/  UPRMT UR4, UR4, 0x9910, URZ ;  /* 0x0000991004047896 */ /* 0x000fe2000800003f */
[----:B------:R-:W-:Y:S02]  /*05f0*/  @P0 LEA.HI.X R17, R6, UR11, R7, 0x1, P4 ;  /* 0x0000000b06110c11 */ /* 0x000fe4000a0f0c07 */
[----:B------:R-:W-:Y:S02]  /*0600*/  @P1 LEA.HI.X R15, R15, UR11, R10, 0x1, P5 ;  /* 0x0000000b0f0f1c11 */ /* 0x000fe4000a8f0c0a */
[----:B------:R-:W-:-:S04]  /*0610*/  @P3 LEA R10, P5, R8, UR10, 0x1 ;  /* 0x0000000a080a3c11 */ /* 0x000fc8000f8a08ff */
[----:B------:R-:W-:Y:S02]  /*0620*/  @P3 LEA.HI.X R11, R8, UR11, R11, 0x1, P5 ;  /* 0x0000000b080b3c11 */ /* 0x000fe4000a8f0c0b */
[----:B--2---:R-:W-:-:S05]  /*0630*/  PRMT R6, R3, 0x9910, RZ ;  /* 0x0000991003067816 */ /* 0x004fca00000000ff */
[----:B------:R-:W-:Y:S01]  /*0640*/  IMAD R6, R6, UR4, RZ ;  /* 0x0000000406067c24 */ /* 0x000fe2000f8e02ff */
[----:B---3--:R-:W-:Y:S02]  /*0650*/  PRMT R3, R9, 0x9910, RZ ;  /* 0x0000991009037816 */ /* 0x008fe400000000ff */
[----:B----4-:R-:W-:Y:S02]  /*0660*/  PRMT R7, R18, 0x9910, RZ ;  /* 0x0000991012077816 */ /* 0x010fe400000000ff */
[----:B------:R-:W-:-:S03]  /*0670*/  PRMT R18, R6, 0x9910, RZ ;  /* 0x0000991006127816 */ /* 0x000fc600000000ff */
[----:B------:R-:W-:Y:S01]  /*0680*/  IMAD R6, R7, UR4, RZ ;  /* 0x0000000407067c24 */ /* 0x000fe2000f8e02ff */
[----:B-----5:R-:W-:Y:S02]  /*0690*/  PRMT R8, R24, 0x9910, RZ ;  /* 0x0000991018087816 */ /* 0x020fe400000000ff */
[----:B------:R-:W-:-:S03]  /*06a0*/  PRMT R9, R26, 0x9910, RZ ;  /* 0x000099101a097816 */ /* 0x000fc600000000ff */
[----:B------:R-:W-:Y:S02]  /*06b0*/  IMAD R7, R8, UR4, RZ ;  /* 0x0000000408077c24 */ /* 0x000fe4000f8e02ff */
[----:B------:R-:W-:-:S03]  /*06c0*/  IMAD R8, R9, UR4, RZ ;  /* 0x0000000409087c24 */ /* 0x000fc6000f8e02ff */
[----:B------:R-:W-:Y:S02]  /*06d0*/  PRMT R7, R7, 0x9910, RZ ;  /* 0x0000991007077816 */ /* 0x000fe400000000ff */
[----:B------:R-:W-:Y:S02]  /*06e0*/  PRMT R19, R19, 0x9910, RZ ;  /* 0x0000991013137816 */ /* 0x000fe400000000ff */
[----:B------:R-:W-:Y:S02]  /*06f0*/  PRMT R9, R8, 0x9910, RZ ;  /* 0x0000991008097816 */ /* 0x000fe400000000ff */
[----:B------:R-:W-:Y:S01]  /*0700*/  PRMT R6, R6, 0x9910, RZ ;  /* 0x0000991006067816 */ /* 0x000fe200000000ff */
[----:B------:R-:W-:Y:S01]  /*0710*/  IMAD.MOV.U32 R8, RZ, RZ, R7 ;  /* 0x000000ffff087224 */ /* 0x000fe200078e0007 */
[----:B------:R-:W-:Y:S01]  /*0720*/  PRMT R25, R25, 0x9910, RZ ;  /* 0x0000991019197816 */ /* 0x000fe200000000ff */
[----:B------:R-:W-:Y:S01]  /*0730*/  IMAD R3, R3, R18, RZ ;  /* 0x0000001203037224 */ /* 0x000fe200078e02ff */
[----:B------:R-:W-:Y:S01]  /*0740*/  PRMT R27, R27, 0x9910, RZ ;  /* 0x000099101b1b7816 */ /* 0x000fe200000000ff */
[----:B------:R-:W-:-:S02]  /*0750*/  IMAD.MOV.U32 R18, RZ, RZ, R9 ;  /* 0x000000ffff127224 */ /* 0x000fc400078e0009 */
[----:B------:R-:W-:Y:S02]  /*0760*/  IMAD.MOV.U32 R7, RZ, RZ, c[0x0][0x0] ;  /* 0x00000000ff077624 */ /* 0x000fe400078e00ff */
[----:B------:R-:W-:Y:S02]  /*0770*/  IMAD R19, R19, R6, RZ ;  /* 0x0000000613137224 */ /* 0x000fe400078e02ff */
[----:B------:R-:W-:Y:S02]  /*0780*/  IMAD R25, R25, R8, RZ ;  /* 0x0000000819197224 */ /* 0x000fe400078e02ff */
[----:B------:R-:W-:Y:S01]  /*0790*/  IMAD R27, R27, R18, RZ ;  /* 0x000000121b1b7224 */ /* 0x000fe200078e02ff */
[----:B------:R0:W-:Y:S01]  /*07a0*/  @P2 STG.E.U16 [R12.64], R3 ;  /* 0x000000030c002986 */ /* 0x0001e2000c10150c */
[----:B------:R-:W-:-:S03]  /*07b0*/  IMAD.WIDE.U32 R4, R7, 0x4, R4 ;  /* 0x0000000407047825 */ /* 0x000fc600078e0004 */
[----:B------:R0:W-:Y:S02]  /*07c0*/  @P1 STG.E.U16 [R14.64], R19 ;  /* 0x000000130e001986 */ /* 0x0001e4000c10150c */
[C---:B------:R-:W-:Y:S02]  /*07d0*/  ISETP.LT.U32.AND P1, PT, R4.reuse, UR14, PT ;  /* 0x0000000e04007c0c */ /* 0x040fe4000bf21070 */
[----:B------:R0:W-:Y:S01]  /*07e0*/  @P0 STG.E.U16 [R16.64], R25 ;  /* 0x0000001910000986 */ /* 0x0001e2000c10150c */
[----:B------:R-:W-:-:S03]  /*07f0*/  ISETP.GE.U32.AND P0, PT, R4, 0x10000, PT ;  /* 0x000100000400780c */ /* 0x000fc60003f06070 */
[----:B------:R0:W-:Y:S01]  /*0800*/  @P3 STG.E.U16 [R10.64], R27 ;  /* 0x0000001b0a003986 */ /* 0x0001e2000c10150c */
[C---:B------:R-:W-:Y:S02]  /*0810*/  ISETP.GE.U32.AND.EX P0, PT, R5.reuse, RZ, PT, P0 ;  /* 0x000000ff0500720c */ /* 0x040fe40003f06100 */
[----:B------:R-:W-:-:S13]  /*0820*/  ISETP.LT.AND.EX P1, PT, R5, UR5, PT, P1 ;  /* 0x0000000505007c0c */ /* 0x000fda000bf21310 */
[----:B0-----:R-:W-:Y:S05]  /*0830*/  @!P0 BRA P1, `(.L_x_7503) ;  /* 0xfffff9c000008947 */ /* 0x001fea000083ffff */
[----:B------:R-:W-:Y:S05]  /*0840*/  EXIT ;  /* 0x000000000000794d */ /* 0x000fea0003800000 */
.L_x_7502:
[----:B------:R-:W0:Y:S02]  /*0850*/  S2R R3, SR_TID.X ;  /* 0x0000000000037919 */ /* 0x000e240000002100 */
[----:B0-----:R-:W-:-:S05]  /*0860*/  IMAD.WIDE.U32 R4, R3, 0x4, RZ ;  /* 0x0000000403047825 */ /* 0x001fca00078e00ff */
[----:B------:R-:W-:-:S04]  /*0870*/  ISETP.GE.U32.AND P0, PT, R4, UR14, PT ;  /* 0x0000000e04007c0c */ /* 0x000fc8000bf06070 */
[----:B------:R-:W-:-:S04]  /*0880*/  ISETP.GE.AND.EX P0, PT, R5, UR5, PT, P0 ;  /* 0x0000000505007c0c */ /* 0x000fc8000bf06300 */
[----:B------:R-:W-:-:S13]  /*0890*/  ISETP.GT.U32.OR P0, PT, R3, 0x3fff, P0 ;  /* 0x00003fff0300780c */ /* 0x000fda0000704470 */
[----:B------:R-:W-:Y:S05]  /*08a0*/  @P0 EXIT ;  /* 0x000000000000094d */ /* 0x000fea0003800000 */
[----:B------:R-:W-:-:S04]  /*08b0*/  IMAD.MOV.U32 R0, RZ, RZ, RZ ;  /* 0x000000ffff007224 */ /* 0x000fc800078e00ff */
.L_x_7504:
        /* <DEDUP_REMOVED lines=8> */
[----:B------:R-:W-:Y:S01]  /*0940*/  ULDC.U16 UR4, c[0x0][0xdaa] ;  /* 0x00036a8000047ab9 */ /* 0x000fe20000000400 */
[----:B------:R-:W-:Y:S01]  /*0950*/  IADD3 R4, P0, R4, UR10, RZ ;  /* 0x0000000a04047c10 */ /* 0x000fe2000ff1e0ff */
[----:B------:R-:W-:Y:S01]  /*0960*/  UPRMT UR4, UR4, 0x9910, URZ ;  /* 0x0000991004047896 */ /* 0x000fe2000800003f */
[C---:B--2---:R-:W-:Y:S02]  /*0970*/  PRMT R2, R6.reuse, 0x9910, RZ ;  /* 0x0000991006027816 */ /* 0x044fe400000000ff */
[----:B------:R-:W-:-:S02]  /*0980*/  PRMT R5, R6, 0xbb32, RZ ;  /* 0x0000bb3206057816 */ /* 0x000fc400000000ff */
[C---:B------:R-:W-:Y:S01]  /*0990*/  PRMT R6, R7.reuse, 0x9910, RZ ;  /* 0x0000991007067816 */ /* 0x040fe200000000ff */
[----:B------:R-:W-:Y:S01]  /*09a0*/  IMAD R2, R2, UR4, RZ ;  /* 0x0000000402027c24 */ /* 0x000fe2000f8e02ff */
[----:B------:R-:W-:Y:S01]  /*09b0*/  PRMT R7, R7, 0xbb32, RZ ;  /* 0x0000bb3207077816 */ /* 0x000fe200000000ff */
[----:B------:R-:W-:Y:S01]  /*09c0*/  IMAD R5, R5, UR4, RZ ;  /* 0x0000000405057c24 */ /* 0x000fe2000f8e02ff */
[----:B---3--:R-:W-:Y:S01]  /*09d0*/  PRMT R11, R9, 0xbb32, RZ ;  /* 0x0000bb32090b7816 */ /* 0x008fe200000000ff */
[----:B------:R-:W-:Y:S01]  /*09e0*/  IMAD R6, R6, UR4, RZ ;  /* 0x0000000406067c24 */ /* 0x000fe2000f8e02ff */
[C---:B------:R-:W-:Y:S01]  /*09f0*/  PRMT R12, R8.reuse, 0xbb32, RZ ;  /* 0x0000bb32080c7816 */ /* 0x040fe200000000ff */
[----:B------:R-:W-:Y:S01]  /*0a00*/  IMAD R7, R7, UR4, RZ ;  /* 0x0000000407077c24 */ /* 0x000fe2000f8e02ff */
[----:B------:R-:W-:Y:S01]  /*0a10*/  PRMT R13, R8, 0x9910, RZ ;  /* 0x00009910080d7816 */ /* 0x000fe200000000ff */
[----:B------:R-:W-:Y:S01]  /*0a20*/  IMAD.MOV.U32 R8, RZ, RZ, R11 ;  /* 0x000000ffff087224 */ /* 0x000fe200078e000b */
[----:B------:R-:W-:Y:S01]  /*0a30*/  PRMT R9, R9, 0x9910, RZ ;  /* 0x0000991009097816 */ /* 0x000fe200000000ff */
[----:B------:R-:W-:Y:S01]  /*0a40*/  IMAD.MOV.U32 R11, RZ, RZ, R12 ;  /* 0x000000ffff0b7224 */ /* 0x000fe200078e000c */
[----:B------:R-:W-:-:S02]  /*0a50*/  PRMT R7, R7, 0x9910, RZ ;  /* 0x0000991007077816 */ /* 0x000fc400000000ff */
[----:B------:R-:W-:Y:S02]  /*0a60*/  PRMT R12, R5, 0x9910, RZ ;  /* 0x00009910050c7816 */ /* 0x000fe400000000ff */
[----:B------:R-:W-:Y:S01]  /*0a70*/  PRMT R6, R6, 0x9910, RZ ;  /* 0x0000991006067816 */ /* 0x000fe200000000ff */
[----:B------:R-:W-:Y:S01]  /*0a80*/  IMAD.MOV.U32 R5, RZ, RZ, R7 ;  /* 0x000000ffff057224 */ /* 0x000fe200078e0007 */
[----:B------:R-:W-:-:S03]  /*0a90*/  PRMT R14, R2, 0x9910, RZ ;  /* 0x00009910020e7816 */ /* 0x000fc600000000ff */
[----:B------:R-:W-:Y:S01]  /*0aa0*/  IMAD R2, R8, R5, RZ ;  /* 0x0000000508027224 */ /* 0x000fe200078e02ff */
[----:B------:R-:W-:Y:S01]  /*0ab0*/  IADD3.X R5, R10, UR11, RZ, P0, !PT ;  /* 0x0000000b0a057c10 */ /* 0x000fe200087fe4ff */
[----:B------:R-:W-:Y:S01]  /*0ac0*/  IMAD R7, R9, R6, RZ ;  /* 0x0000000609077224 */ /* 0x000fe200078e02ff */
[----:B------:R-:W-:Y:S01]  /*0ad0*/  IADD3 R3, P0, R3, c[0x0][0x0], RZ ;  /* 0x0000000003037a10 */ /* 0x000fe20007f1e0ff */
[----:B------:R-:W-:Y:S02]  /*0ae0*/  IMAD R6, R11, R12, RZ ;  /* 0x0000000c0b067224 */ /* 0x000fe400078e02ff */
[----:B------:R-:W-:Y:S01]  /*0af0*/  IMAD R9, R13, R14, RZ ;  /* 0x0000000e0d097224 */ /* 0x000fe200078e02ff */
[----:B------:R-:W-:Y:S01]  /*0b00*/  PRMT R7, R7, 0x5410, R2 ;  /* 0x0000541007077816 */ /* 0x000fe20000000002 */
[C---:B------:R-:W-:Y:S01]  /*0b10*/  IMAD.SHL.U32 R2, R3.reuse, 0x4, RZ ;  /* 0x0000000403027824 */ /* 0x040fe200078e00ff */
[----:B------:R-:W-:Y:S01]  /*0b20*/  ISETP.LT.U32.AND P1, PT, R3, 0x4000, PT ;  /* 0x000040000300780c */ /* 0x000fe20003f21070 */
[----:B------:R-:W-:Y:S01]  /*0b30*/  IMAD.X R0, RZ, RZ, R0, P0 ;  /* 0x000000ffff007224 */ /* 0x000fe200000e0600 */
        /* <DEDUP_REMOVED lines=8> */
.L_x_7505:
        /* <DEDUP_REMOVED lines=12> */
.L_x_8125:


//--------------------- .text._ZN2at6native55_GLOBAL__N__de093ff9_22_ForeachBinaryOpList_cu_a911ec4325multi_tensor_apply_kernelINS1_18TensorListMetadataILi3EEENS1_24BinaryOpListAlphaFunctorIlLi3ELi2ELi2EEEJSt10multipliesIlElEEEvT_T0_DpT1_ --------------------------
	.section	.text._ZN2at6native55_GLOBAL__N__de093ff9_22_ForeachBinaryOpList_cu_a911ec4325multi_tensor_apply_kernelINS1_18TensorListMetadataILi3EEENS1_24BinaryOpListAlphaFunctorIlLi3ELi2ELi2EEEJSt10multipliesIlElEEEvT_T0_DpT1_,"ax",@progbits
	.sectioninfo	@"SHI_REGISTERS=32"
	.align	128
.text._ZN2at6native55_GLOBAL__N__de093ff9_22_ForeachBinaryOpList_cu_a911ec4325multi_tensor_apply_kernelINS1_18TensorListMetadataILi3EEENS1_24BinaryOpListAlphaFunctorIlLi3ELi2ELi2EEEJSt10multipliesIlElEEEvT_T0_DpT1_:
        .type           _ZN2at6native55_GLOBAL__N__de093ff9_22_ForeachBinaryOpList_cu_a911ec4325multi_tensor_apply_kernelINS1_18TensorListMetadataILi3EEENS1_24BinaryOpListAlphaFunctorIlLi3ELi2ELi2EEEJSt10multipliesIlElEEEvT_T0_DpT1_,@function
        .size           _ZN2at6native55_GLOBAL__N__de093ff9_22_ForeachBinaryOpList_cu_a911ec4325multi_tensor_apply_kernelINS1_18TensorListMetadataILi3EEENS1_24BinaryOpListAlphaFunctorIlLi3ELi2ELi2EEEJSt10multipliesIlElEEEvT_T0_DpT1_,(.L_x_8126 - _ZN2at6native55_GLOBAL__N__de093ff9_22_ForeachBinaryOpList_cu_a911ec4325multi_tensor_apply_kernelINS1_18TensorListMetadataILi3EEENS1_24BinaryOpListAlphaFunctorIlLi3ELi2ELi2EEEJSt10multipliesIlElEEEvT_T0_DpT1_)
        .other          _ZN2at6native55_GLOBAL__N__de093ff9_22_ForeachBinaryOpList_cu_a911ec4325multi_tensor_apply_kernelINS1_18TensorListMetadataILi3EEENS1_24BinaryOpListAlphaFunctorIlLi3ELi2ELi2EEEJSt10multipliesIlElEEEvT_T0_DpT1_,@"STO_CUDA_ENTRY STV_DEFAULT"
_ZN2at6native55_GLOBAL__N__de093ff9_22_ForeachBinaryOpList_cu_a911ec4325multi_tensor_apply_kernelINS1_18TensorListMetadataILi3EEENS1_24BinaryOpListAlphaFunctorIlLi3ELi2ELi2EEEJSt10multipliesIlElEEEvT_T0_DpT1_:
        /* <DEDUP_REMOVED lines=33> */
.L_x_7507:
        /* <DEDUP_REMOVED lines=14> */
[----:B------:R-:W-:Y:S01]  /*02f0*/  IADD3 R26, P2, R25, c[0x0][0x0], RZ ;  /* 0x00000000191a7a10 */ /* 0x000fe20007f5e0ff */
[C---:B------:R-:W-:Y:S01]  /*0300*/  IMAD R28, R2.reuse, 0x3, RZ ;  /* 0x00000003021c7824 */ /* 0x040fe200078e02ff */
[----:B0-----:R-:W-:Y:S01]  /*0310*/  LEA R4, P3, R2, R25, 0x1 ;  /* 0x0000001902047211 */ /* 0x001fe200078608ff */
[----:B------:R-:W-:Y:S01]  /*0320*/  CS2R R12, SRZ ;  /* 0x00000000000c7805 */ /* 0x000fe2000001ff00 */
[C---:B------:R-:W-:Y:S01]  /*0330*/  ISETP.GE.U32.AND P1, PT, R26.reuse, 0x10000, PT ;  /* 0x000100001a00780c */ /* 0x040fe20003f26070 */
[----:B------:R-:W-:Y:S01]  /*0340*/  CS2R R10, SRZ ;  /* 0x00000000000a7805 */ /* 0x000fe2000001ff00 */
[----:B------:R-:W-:Y:S01]  /*0350*/  IADD3.X R7, RZ, R6, RZ, P2, !PT ;  /* 0x00000006ff077210 */ /* 0x000fe200017fe4ff */
[----:B------:R-:W-:Y:S01]  /*0360*/  IMAD.X R3, RZ, RZ, R6, P3 ;  /* 0x000000ffff037224 */ /* 0x000fe200018e0606 */
[----:B------:R-:W-:Y:S02]  /*0370*/  ISETP.LT.U32.AND P2, PT, R26, UR16, PT ;  /* 0x000000101a007c0c */ /* 0x000fe4000bf41070 */
[----:B------:R-:W-:-:S02]  /*0380*/  ISETP.GE.U32.AND.EX P1, PT, R7, RZ, PT, P1 ;  /* 0x000000ff0700720c */ /* 0x000fc40003f26110 */
[C---:B------:R-:W-:Y:S02]  /*0390*/  ISETP.LT.U32.AND P3, PT, R4.reuse, UR16, PT ;  /* 0x0000001004007c0c */ /* 0x040fe4000bf61070 */
[----:B------:R-:W-:Y:S02]  /*03a0*/  ISETP.LT.AND.EX P1, PT, R7, UR12, !P1, P2 ;  /* 0x0000000c07007c0c */ /* 0x000fe4000cf21320 */
[----:B------:R-:W-:Y:S02]  /*03b0*/  ISETP.GE.U32.AND P2, PT, R4, 0x10000, PT ;  /* 0x000100000400780c */ /* 0x000fe40003f46070 */
[----:B------:R-:W-:Y:S02]  /*03c0*/  IADD3 R28, P5, R28, R25, RZ ;  /* 0x000000191c1c7210 */ /* 0x000fe40007fbe0ff */
[----:B------:R-:W-:-:S03]  /*03d0*/  ISETP.GE.U32.AND.EX P2, PT, R3, RZ, PT, P2 ;  /* 0x000000ff0300720c */ /* 0x000fc60003f46120 */
[----:B------:R-:W-:Y:S01]  /*03e0*/  IMAD.X R5, RZ, RZ, R6, P5 ;  /* 0x000000ffff057224 */ /* 0x000fe200028e0606 */
[----:B------:R-:W-:-:S03]  /*03f0*/  ISETP.LT.AND.EX P2, PT, R3, UR12, !P2, P3 ;  /* 0x0000000c03007c0c */ /* 0x000fc6000d741330 */
[C---:B------:R-:W-:Y:S02]  /*0400*/  @P1 LEA R22, P4, R26.reuse, UR6, 0x3 ;  /* 0x000000061a161c11 */ /* 0x040fe4000f8818ff */
[C---:B------:R-:W-:Y:S02]  /*0410*/  @P1 LEA R16, P3, R26.reuse, UR8, 0x3 ;  /* 0x000000081a101c11 */ /* 0x040fe4000f8618ff */
[--C-:B------:R-:W-:Y:S02]  /*0420*/  @P1 LEA.HI.X R23, R26, UR7, R7.reuse, 0x3, P4 ;  /* 0x000000071a171c11 */ /* 0x100fe4000a0f1c07 */
[----:B------:R-:W-:Y:S02]  /*0430*/  ISETP.GE.U32.AND P4, PT, R28, 0x10000, PT ;  /* 0x000100001c00780c */ /* 0x000fe40003f86070 */
[----:B------:R-:W-:Y:S01]  /*0440*/  @P1 LEA.HI.X R17, R26, UR9, R7, 0x3, P3 ;  /* 0x000000091a111c11 */ /* 0x000fe200098f1c07 */
[----:B-1----:R-:W-:Y:S01]  /*0450*/  CS2R R8, SRZ ;  /* 0x0000000000087805 */ /* 0x002fe2000001ff00 */
[----:B------:R-:W-:Y:S01]  /*0460*/  ISETP.LT.U32.AND P3, PT, R28, UR16, PT ;  /* 0x000000101c007c0c */ /* 0x000fe2000bf61070 */
[----:B------:R0:W4:Y:S01]  /*0470*/  @P1 LDG.E.64 R12, [R22.64] ;  /* 0x0000000e160c1981 */ /* 0x000122000c1e1b00 */
[----:B------:R-:W-:-:S02]  /*0480*/  ISETP.GE.U32.AND.EX P4, PT, R5, RZ, PT, P4 ;  /* 0x000000ff0500720c */ /* 0x000fc40003f86140 */
[C---:B------:R-:W-:Y:S01]  /*0490*/  @P2 LEA R14, P5, R4.reuse, UR6, 0x3 ;  /* 0x00000006040e2c11 */ /* 0x040fe2000f8a18ff */
[----:B------:R1:W5:Y:S01]  /*04a0*/  @P1 LDG.E.64 R10, [R16.64] ;  /* 0x0000000e100a1981 */ /* 0x000362000c1e1b00 */
[----:B------:R-:W-:Y:S02]  /*04b0*/  ISETP.LT.AND.EX P3, PT, R5, UR12, !P4, P3 ;  /* 0x0000000c05007c0c */ /* 0x000fe4000e761330 */
[C---:B------:R-:W-:Y:S02]  /*04c0*/  @P2 LEA.HI.X R15, R4.reuse, UR7, R3, 0x3, P5 ;  /* 0x00000007040f2c11 */ /* 0x040fe4000a8f1c03 */
[----:B0-----:R-:W-:-:S03]  /*04d0*/  @P2 LEA R22, P4, R4, UR8, 0x3 ;  /* 0x0000000804162c11 */ /* 0x001fc6000f8818ff */
[----:B------:R0:W5:Y:S01]  /*04e0*/  @P2 LDG.E.64 R8, [R14.64] ;  /* 0x0000000e0e082981 */ /* 0x000162000c1e1b00 */
[----:B------:R-:W-:Y:S01]  /*04f0*/  @P2 LEA.HI.X R23, R4, UR9, R3, 0x3, P4 ;  /* 0x0000000904172c11 */ /* 0x000fe2000a0f1c03 */
[----:B-1----:R-:W-:-:S06]  /*0500*/  CS2R R16, SRZ ;  /* 0x0000000000107805 */ /* 0x002fcc000001ff00 */
[----:B------:R1:W5:Y:S01]  /*0510*/  @P2 LDG.E.64 R16, [R22.64] ;  /* 0x0000000e16102981 */ /* 0x000362000c1e1b00 */
[----:B0-----:R-:W-:-:S04]  /*0520*/  @P3 LEA R14, P4, R28, UR6, 0x3 ;  /* 0x000000061c0e3c11 */ /* 0x001fc8000f8818ff */
[C---:B------:R-:W-:Y:S02]  /*0530*/  @P3 LEA.HI.X R15, R28.reuse, UR7, R5, 0x3, P4 ;  /* 0x000000071c0f3c11 */ /* 0x040fe4000a0f1c05 */
[----:B-1----:R-:W-:-:S04]  /*0540*/  @P3 LEA R22, P4, R28, UR8, 0x3 ;  /* 0x000000081c163c11 */ /* 0x002fc8000f8818ff */
[----:B------:R-:W-:Y:S01]  /*0550*/  @P3 LEA.HI.X R23, R28, UR9, R5, 0x3, P4 ;  /* 0x000000091c173c11 */ /* 0x000fe2000a0f1c05 */
[----:B--2---:R-:W-:-:S04]  /*0560*/  IMAD R21, R21, c[0x0][0xdb0], RZ ;  /* 0x00036c0015157a24 */ /* 0x004fc800078e02ff */
[C---:B------:R-:W-:Y:S02]  /*0570*/  IMAD R27, R20.reuse, c[0x0][0xdb4], R21 ;  /* 0x00036d00141b7a24 */ /* 0x040fe400078e0215 */
[----:B------:R-:W-:-:S04]  /*0580*/  IMAD.WIDE.U32 R20, R20, c[0x0][0xdb0], RZ ;  /* 0x00036c0014147a25 */ /* 0x000fc800078e00ff */
[----:B------:R-:W-:-:S04]  /*0590*/  IMAD.IADD R21, R21, 0x1, R27 ;  /* 0x0000000115157824 */ /* 0x000fc800078e021b */
[----:B---3--:R-:W-:-:S04]  /*05a0*/  IMAD R21, R21, R18, RZ ;  /* 0x0000001215157224 */ /* 0x008fc800078e02ff */
[----:B------:R-:W-:Y:S02]  /*05b0*/  IMAD R27, R19, R20, R21 ;  /* 0x00000014131b7224 */ /* 0x000fe400078e0215 */
[----:B------:R-:W-:Y:S02]  /*05c0*/  IMAD.WIDE.U32 R20, R20, R18, RZ ;  /* 0x0000001214147225 */ /* 0x000fe400078e00ff */
[----:B------:R-:W-:-:S06]  /*05d0*/  CS2R R18, SRZ ;  /* 0x0000000000127805 */ /* 0x000fcc000001ff00 */
[----:B------:R0:W2:Y:S02]  /*05e0*/  @P3 LDG.E.64 R18, [R14.64] ;  /* 0x0000000e0e123981 */ /* 0x0000a4000c1e1b00 */
[----:B0-----:R-:W-:-:S06]  /*05f0*/  CS2R R14, SRZ ;  /* 0x00000000000e7805 */ /* 0x001fcc000001ff00 */
[----:B------:R0:W3:Y:S01]  /*0600*/  @P3 LDG.E.64 R14, [R22.64] ;  /* 0x0000000e160e3981 */ /* 0x0000e2000c1e1b00 */
[----:B------:R-:W-:Y:S01]  /*0610*/  IADD3 R21, R21, R27, RZ ;  /* 0x0000001b15157210 */ /* 0x000fe20007ffe0ff */
[----:B----4-:R-:W-:Y:S01]  /*0620*/  IMAD R13, R13, c[0x0][0xdb0], RZ ;  /* 0x00036c000d0d7a24 */ /* 0x010fe200078e02ff */
[----:B------:R-:W-:-:S03]  /*0630*/  @P0 LEA R24, P4, R25, UR10, 0x3 ;  /* 0x0000000a19180c11 */ /* 0x000fc6000f8818ff */
[C---:B------:R-:W-:Y:S02]  /*0640*/  IMAD R29, R12.reuse, c[0x0][0xdb4], R13 ;  /* 0x00036d000c1d7a24 */ /* 0x040fe400078e020d */
[----:B------:R-:W-:-:S04]  /*0650*/  IMAD.WIDE.U32 R12, R12, c[0x0][0xdb0], RZ ;  /* 0x00036c000c0c7a25 */ /* 0x000fc800078e00ff */
[----:B-----5:R-:W-:-:S04]  /*0660*/  IMAD R27, R9, c[0x0][0xdb0], RZ ;  /* 0x00036c00091b7a24 */ /* 0x020fc800078e02ff */
[C---:B------:R-:W-:Y:S02]  /*0670*/  IMAD R27, R8.reuse, c[0x0][0xdb4], R27 ;  /* 0x00036d00081b7a24 */ /* 0x040fe400078e021b */
[----:B------:R-:W-:Y:S01]  /*0680*/  IMAD.WIDE.U32 R8, R8, c[0x0][0xdb0], RZ ;  /* 0x00036c0008087a25 */ /* 0x000fe200078e00ff */
[----:B------:R-:W-:-:S03]  /*0690*/  @P0 LEA.HI.X R25, R25, UR11, R6, 0x3, P4 ;  /* 0x0000000b19190c11 */ /* 0x000fc6000a0f1c06 */
[----:B------:R-:W-:Y:S02]  /*06a0*/  IMAD.IADD R13, R13, 0x1, R29 ;  /* 0x000000010d0d7824 */ /* 0x000fe400078e021d */
[----:B------:R-:W-:Y:S02]  /*06b0*/  IMAD.IADD R27, R9, 0x1, R27 ;  /* 0x00000001091b7824 */ /* 0x000fe400078e021b */
[----:B------:R-:W-:Y:S01]  /*06c0*/  IMAD R9, R13, R10, RZ ;  /* 0x0000000a0d097224 */ /* 0x000fe200078e02ff */
[----:B------:R1:W-:Y:S01]  /*06d0*/  @P0 STG.E.64 [R24.64], R20 ;  /* 0x0000001418000986 */ /* 0x0003e2000c101b0e */
[----:B------:R-:W-:Y:S01]  /*06e0*/  IMAD R27, R27, R16, RZ ;  /* 0x000000101b1b7224 */ /* 0x000fe200078e02ff */
[----:B------:R-:W-:Y:S01]  /*06f0*/  @P1 LEA R6, P0, R26, UR10, 0x3 ;  /* 0x0000000a1a061c11 */ /* 0x000fe2000f8018ff */
[----:B------:R-:W-:Y:S02]  /*0700*/  IMAD R9, R11, R12, R9 ;  /* 0x0000000c0b097224 */ /* 0x000fe400078e0209 */
[----:B------:R-:W-:Y:S01]  /*0710*/  IMAD.WIDE.U32 R12, R12, R10, RZ ;  /* 0x0000000a0c0c7225 */ /* 0x000fe200078e00ff */
[----:B------:R-:W-:Y:S01]  /*0720*/  @P1 LEA.HI.X R7, R26, UR11, R7, 0x3, P0 ;  /* 0x0000000b1a071c11 */ /* 0x000fe200080f1c07 */
[----:B------:R-:W-:-:S02]  /*0730*/  ULDC UR13, c[0x0][0x0] ;  /* 0x00000000000d7ab9 */ /* 0x000fc40000000800 */
[----:B------:R-:W-:Y:S01]  /*0740*/  IMAD.WIDE.U32 R10, R8, R16, RZ ;  /* 0x00000010080a7225 */ /* 0x000fe200078e00ff */
[----:B------:R-:W-:-:S03]  /*0750*/  UIMAD.WIDE.U32 UR4, UR13, 0x4, UR4 ;  /* 0x000000040d0478a5 */ /* 0x000fc6000f8e0004 */
[----:B------:R-:W-:Y:S01]  /*0760*/  IMAD R27, R17, R8, R27 ;  /* 0x00000008111b7224 */ /* 0x000fe200078e021b */
[C---:B------:R-:W-:Y:S02]  /*0770*/  @P3 LEA R8, P4, R28.reuse, UR10, 0x3 ;  /* 0x0000000a1c083c11 */ /* 0x040fe4000f8818ff */
[----:B------:R-:W-:Y:S01]  /*0780*/  IADD3 R13, R13, R9, RZ ;  /* 0x000000090d0d7210 */ /* 0x000fe20007ffe0ff */
[----:B------:R-:W-:Y:S01]  /*0790*/  IMAD.IADD R11, R11, 0x1, R27 ;  /* 0x000000010b0b7824 */ /* 0x000fe200078e021b */
[----:B------:R-:W-:Y:S01]  /*07a0*/  @P3 LEA.HI.X R9, R28, UR11, R5, 0x3, P4 ;  /* 0x0000000b1c093c11 */ /* 0x000fe2000a0f1c05 */
[----:B------:R-:W-:Y:S02]  /*07b0*/  UISETP.LT.U32.AND UP1, UPT, UR4, UR16, UPT ;  /* 0x000000100400728c */ /* 0x000fe4000bf21070 */
[----:B------:R-:W-:Y:S01]  /*07c0*/  UISETP.GE.U32.AND UP0, UPT, UR4, 0x10000, UPT ;  /* 0x000100000400788c */ /* 0x000fe2000bf06070 */
[----:B------:R1:W-:Y:S01]  /*07d0*/  @P1 STG.E.64 [R6.64], R12 ;  /* 0x0000000c06001986 */ /* 0x0003e2000c101b0e */
[----:B------:R-:W-:-:S02]  /*07e0*/  IMAD.U32 R5, RZ, RZ, UR5 ;  /* 0x00000005ff057e24 */ /* 0x000fc4000f8e00ff */
[----:B------:R-:W-:-:S06]  /*07f0*/  UISETP.GE.U32.AND.EX UP0, UPT, UR5, URZ, UPT, UP0 ;  /* 0x0000003f0500728c */ /* 0x000fcc000bf06100 */
[----:B------:R-:W-:Y:S01]  /*0800*/  PLOP3.LUT P1, PT, PT, PT, UP0, 0x80, 0x0 ;  /* 0x000000000000781c */ /* 0x000fe20003f2f008 */
[----:B--2---:R-:W-:-:S04]  /*0810*/  IMAD R19, R19, c[0x0][0xdb0], RZ ;  /* 0x00036c0013137a24 */ /* 0x004fc800078e02ff */
[C---:B0-----:R-:W-:Y:S02]  /*0820*/  IMAD R23, R18.reuse, c[0x0][0xdb4], R19 ;  /* 0x00036d0012177a24 */ /* 0x041fe400078e0213 */
[----:B------:R-:W-:-:S04]  /*0830*/  IMAD.WIDE.U32 R18, R18, c[0x0][0xdb0], RZ ;  /* 0x00036c0012127a25 */ /* 0x000fc800078e00ff */
[----:B------:R-:W-:-:S04]  /*0840*/  IMAD.IADD R23, R19, 0x1, R23 ;  /* 0x0000000113177824 */ /* 0x000fc800078e0217 */
[-C--:B---3--:R-:W-:Y:S02]  /*0850*/  IMAD R23, R23, R14.reuse, RZ ;  /* 0x0000000e17177224 */ /* 0x088fe400078e02ff */
[----:B------:R-:W-:Y:S01]  /*0860*/  IMAD.WIDE.U32 R16, R18, R14, RZ ;  /* 0x0000000e12107225 */ /* 0x000fe200078e00ff */
[----:B------:R-:W-:-:S03]  /*0870*/  @P2 LEA R14, P0, R4, UR10, 0x3 ;  /* 0x0000000a040e2c11 */ /* 0x000fc6000f8018ff */
[----:B------:R-:W-:Y:S01]  /*0880*/  IMAD R23, R15, R18, R23 ;  /* 0x000000120f177224 */ /* 0x000fe200078e0217 */
[----:B------:R-:W-:-:S03]  /*0890*/  @P2 LEA.HI.X R15, R4, UR11, R3, 0x3, P0 ;  /* 0x0000000b040f2c11 */ /* 0x000fc600080f1c03 */
[----:B------:R-:W-:Y:S02]  /*08a0*/  IMAD.IADD R17, R17, 0x1, R23 ;  /* 0x0000000111117824 */ /* 0x000fe400078e0217 */
[----:B------:R1:W-:Y:S01]  /*08b0*/  @P2 STG.E.64 [R14.64], R10 ;  /* 0x0000000a0e002986 */ /* 0x0003e2000c101b0e */
[----:B------:R-:W-:-:S03]  /*08c0*/  PLOP3.LUT P0, PT, PT, PT, UP1, 0x80, 0x0 ;  /* 0x000000000000781c */ /* 0x000fc60003f0f018 */
[----:B------:R1:W-:Y:S01]  /*08d0*/  @P3 STG.E.64 [R8.64], R16 ;  /* 0x0000001008003986 */ /* 0x0003e2000c101b0e */
[----:B------:R-:W-:Y:S02]  /*08e0*/  ISETP.LT.AND.EX P0, PT, R5, UR12, PT, P0 ;  /* 0x0000000c05007c0c */ /* 0x000fe4000bf01300 */
[----:B------:R-:W-:-:S11]  /*08f0*/  MOV R4, UR4 ;  /* 0x0000000400047c02 */ /* 0x000fd60008000f00 */
[----:B-1----:R-:W-:Y:S05]  /*0900*/  @!P1 BRA P0, `(.L_x_7507) ;  /* 0xfffff90000009947 */ /* 0x002fea000003ffff */
[----:B------:R-:W-:Y:S05]  /*0910*/  EXIT ;  /* 0x000000000000794d */ /* 0x000fea0003800000 */
.L_x_7506:
[----:B------:R-:W0:Y:S02]  /*0920*/  S2R R3, SR_TID.X ;  /* 0x0000000000037919 */ /* 0x000e240000002100 */
[----:B0-----:R-:W-:-:S05]  /*0930*/  IMAD.WIDE.U32 R4, R3, 0x4, RZ ;  /* 0x0000000403047825 */ /* 0x001fca00078e00ff */
[----:B------:R-:W-:-:S04]  /*0940*/  ISETP.GE.U32.AND P0, PT, R4, UR16, PT ;  /* 0x0000001004007c0c */ /* 0x000fc8000bf06070 */
[----:B------:R-:W-:-:S04]  /*0950*/  ISETP.GE.AND.EX P0, PT, R5, UR12, PT, P0 ;  /* 0x0000000c05007c0c */ /* 0x000fc8000bf06300 */
[----:B------:R-:W-:-:S13]  /*0960*/  ISETP.GT.U32.OR P0, PT, R3, 0x3fff, P0 ;  /* 0x00003fff0300780c */ /* 0x000fda0000704470 */
[----:B------:R-:W-:Y:S05]  /*0970*/  @P0 EXIT ;  /* 0x000000000000094d */ /* 0x000fea0003800000 */
[----:B------:R-:W-:-:S03]  /*0980*/  IMAD.MOV.U32 R0, RZ, RZ, RZ ;  /* 0x000000ffff007224 */ /* 0x000fc600078e00ff */
.L_x_7508:
[C---:B------:R-:W-:Y:S02]  /*0990*/  SHF.L.U32 R2, R3.reuse, 0x5, RZ ;  /* 0x0000000503027819 */ /* 0x040fe400000006ff */
[----:B------:R-:W-:Y:S02]  /*09a0*/  SHF.L.U64.HI R20, R3, 0x5, R0 ;  /* 0x0000000503147819 */ /* 0x000fe40000010200 */
[----:B------:R-:W-:-:S04]  /*09b0*/  IADD3 R22, P0, R2, UR6, RZ ;  /* 0x0000000602167c10 */ /* 0x000fc8000ff1e0ff */
[----:B------:R-:W-:-:S05]  /*09c0*/  IADD3.X R23, R20, UR7, RZ, P0, !PT ;  /* 0x0000000714177c10 */ /* 0x000fca00087fe4ff */
[----:B------:R-:W2:Y:S01]  /*09d0*/  LDG.E.128 R4, [R22.64] ;  /* 0x0000000e16047981 */ /* 0x000ea2000c1e1d00 */
[----:B------:R-:W-:-:S03]  /*09e0*/  IADD3 R24, P0, R2, UR8, RZ ;  /* 0x0000000802187c10 */ /* 0x000fc6000ff1e0ff */
[----:B------:R-:W3:Y:S01]  /*09f0*/  LDG.E.128 R8, [R22.64+0x10] ;  /* 0x0000100e16087981 */ /* 0x000ee2000c1e1d00 */
[----:B------:R-:W-:-:S05]  /*0a00*/  IADD3.X R25, R20, UR9, RZ, P0, !PT ;  /* 0x0000000914197c10 */ /* 0x000fca00087fe4ff */
[----:B------:R-:W4:Y:S04]  /*0a10*/  LDG.E.128 R12, [R24.64] ;  /* 0x0000000e180c7981 */ /* 0x000f28000c1e1d00 */
[----:B------:R4:W5:Y:S01]  /*0a20*/  LDG.E.128 R16, [R24.64+0x10] ;  /* 0x0000100e18107981 */ /* 0x000962000c1e1d00 */
[----:B--2---:R-:W-:Y:S02]  /*0a30*/  IMAD R7, R7, c[0x0][0xdb0], RZ ;  /* 0x00036c0007077a24 */ /* 0x004fe400078e02ff */
[----:B------:R-:W-:Y:S02]  /*0a40*/  IMAD R5, R5, c[0x0][0xdb0], RZ ;  /* 0x00036c0005057a24 */ /* 0x000fe400078e02ff */
[C---:B------:R-:W-:Y:S02]  /*0a50*/  IMAD R27, R6.reuse, c[0x0][0xdb4], R7 ;  /* 0x00036d00061b7a24 */ /* 0x040fe400078e0207 */
[----:B------:R-:W-:-:S04]  /*0a60*/  IMAD.WIDE.U32 R6, R6, c[0x0][0xdb0], RZ ;  /* 0x00036c0006067a25 */ /* 0x000fc800078e00ff */
[----:B---3--:R-:W-:Y:S02]  /*0a70*/  IMAD R11, R11, c[0x0][0xdb0], RZ ;  /* 0x00036c000b0b7a24 */ /* 0x008fe400078e02ff */
[----:B------:R-:W-:Y:S02]  /*0a80*/  IMAD.IADD R23, R7, 0x1, R27 ;  /* 0x0000000107177824 */ /* 0x000fe400078e021b */
[----:B------:R-:W-:Y:S02]  /*0a90*/  IMAD R21, R9, c[0x0][0xdb0], RZ ;  /* 0x00036c0009157a24 */ /* 0x000fe400078e02ff */
[----:B------:R-:W-:Y:S02]  /*0aa0*/  IMAD R7, R10, c[0x0][0xdb4], R11 ;  /* 0x00036d000a077a24 */ /* 0x000fe400078e020b */
[----:B------:R-:W-:Y:S02]  /*0ab0*/  IMAD R9, R4, c[0x0][0xdb4], R5 ;  /* 0x00036d0004097a24 */ /* 0x000fe400078e0205 */
[----:B------:R-:W-:-:S04]  /*0ac0*/  IMAD.WIDE.U32 R10, R10, c[0x0][0xdb0], RZ ;  /* 0x00036c000a0a7a25 */ /* 0x000fc800078e00ff */
[----:B------:R-:W-:-:S04]  /*0ad0*/  IMAD.WIDE.U32 R4, R4, c[0x0][0xdb0], RZ ;  /* 0x00036c0004047a25 */ /* 0x000fc800078e00ff */
[----:B----4-:R-:W-:Y:S01]  /*0ae0*/  IMAD R25, R23, R14, RZ ;  /* 0x0000000e17197224 */ /* 0x010fe200078e02ff */
[----:B------:R-:W-:Y:S01]  /*0af0*/  IADD3 R23, R11, R7, RZ ;  /* 0x000000070b177210 */ /* 0x000fe20007ffe0ff */
[----:B------:R-:W-:Y:S02]  /*0b00*/  IMAD.IADD R5, R5, 0x1, R9 ;  /* 0x0000000105057824 */ /* 0x000fe400078e0209 */
[C---:B------:R-:W-:Y:S02]  /*0b10*/  IMAD R21, R8.reuse, c[0x0][0xdb4], R21 ;  /* 0x00036d0008157a24 */ /* 0x040fe400078e0215 */
[----:B------:R-:W-:-:S04]  /*0b20*/  IMAD.WIDE.U32 R8, R8, c[0x0][0xdb0], RZ ;  /* 0x00036c0008087a25 */ /* 0x000fc800078e00ff */
[----:B------:R-:W-:Y:S02]  /*0b30*/  IMAD R5, R5, R12, RZ ;  /* 0x0000000c05057224 */ /* 0x000fe400078e02ff */
[----:B-----5:R-:W-:Y:S02]  /*0b40*/  IMAD R23, R23, R18, RZ ;  /* 0x0000001217177224 */ /* 0x020fe400078e02ff */
[----:B------:R-:W-:Y:S02]  /*0b50*/  IMAD R11, R15, R6, R25 ;  /* 0x000000060f0b7224 */ /* 0x000fe400078e0219 */
[----:B------:R-:W-:Y:S02]  /*0b60*/  IMAD.IADD R21, R9, 0x1, R21 ;  /* 0x0000000109157824 */ /* 0x000fe400078e0215 */
[----:B------:R-:W-:-:S04]  /*0b70*/  IMAD.WIDE.U32 R14, R6, R14, RZ ;  /* 0x0000000e060e7225 */ /* 0x000fc800078e00ff */
[----:B------:R-:W-:-:S04]  /*0b80*/  IMAD.WIDE.U32 R6, R4, R12, RZ ;  /* 0x0000000c04067225 */ /* 0x000fc800078e00ff */
[----:B------:R-:W-:Y:S02]  /*0b90*/  IMAD R13, R13, R4, R5 ;  /* 0x000000040d0d7224 */ /* 0x000fe400078e0205 */
[----:B------:R-:W-:-:S03]  /*0ba0*/  IMAD.WIDE.U32 R4, R10, R18, RZ ;  /* 0x000000120a047225 */ /* 0x000fc600078e00ff */
[----:B------:R-:W-:Y:S01]  /*0bb0*/  IADD3 R13, R7, R13, RZ ;  /* 0x0000000d070d7210 */ /* 0x000fe20007ffe0ff */
[----:B------:R-:W-:Y:S01]  /*0bc0*/  IMAD R9, R19, R10, R23 ;  /* 0x0000000a13097224 */ /* 0x000fe200078e0217 */
[----:B------:R-:W-:Y:S01]  /*0bd0*/  IADD3 R10, P0, R2, UR10, RZ ;  /* 0x0000000a020a7c10 */ /* 0x000fe2000ff1e0ff */
[-C--:B------:R-:W-:Y:S02]  /*0be0*/  IMAD R21, R21, R16.reuse, RZ ;  /* 0x0000001015157224 */ /* 0x080fe400078e02ff */
[----:B------:R-:W-:Y:S01]  /*0bf0*/  IMAD.IADD R15, R15, 0x1, R11 ;  /* 0x000000010f0f7824 */ /* 0x000fe200078e020b */
[----:B------:R-:W-:Y:S01]  /*0c00*/  IADD3.X R11, R20, UR11, RZ, P0, !PT ;  /* 0x0000000b140b7c10 */ /* 0x000fe200087fe4ff */
[----:B------:R-:W-:Y:S01]  /*0c10*/  IMAD.WIDE.U32 R18, R8, R16, RZ ;  /* 0x0000001008127225 */ /* 0x000fe200078e00ff */
[----:B------:R-:W-:-:S03]  /*0c20*/  IADD3 R3, P0, R3, c[0x0][0x0], RZ ;  /* 0x0000000003037a10 */ /* 0x000fc60007f1e0ff */
[----:B------:R-:W-:Y:S01]  /*0c30*/  IMAD R21, R17, R8, R21 ;  /* 0x0000000811157224 */ /* 0x000fe200078e0215 */
[C---:B------:R-:W-:Y:S01]  /*0c40*/  SHF.L.U32 R2, R3.reuse, 0x2, RZ ;  /* 0x0000000203027819 */ /* 0x040fe200000006ff */
[----:B------:R-:W-:Y:S01]  /*0c50*/  IMAD.MOV.U32 R12, RZ, RZ, R6 ;  /* 0x000000ffff0c7224 */ /* 0x000fe200078e0006 */
[----:B------:R-:W-:Y:S01]  /*0c60*/  ISETP.LT.U32.AND P1, PT, R3, 0x4000, PT ;  /* 0x000040000300780c */ /* 0x000fe20003f21070 */
[----:B------:R-:W-:Y:S01]  /*0c70*/  IMAD.IADD R7, R5, 0x1, R9 ;  /* 0x0000000105077824 */ /* 0x000fe200078e0209 */
[----:B------:R-:W-:Y:S01]  /*0c80*/  IADD3 R5, R19, R21, RZ ;  /* 0x0000001513057210 */ /* 0x000fe20007ffe0ff */
[----:B------:R-:W-:Y:S01]  /*0c90*/  IMAD.MOV.U32 R6, RZ, RZ, R4 ;  /* 0x000000ffff067224 */ /* 0x000fe200078e0004 */
[----:B------:R0:W-:Y:S01]  /*0ca0*/  STG.E.128 [R10.64], R12 ;  /* 0x0000000c0a007986 */ /* 0x0001e2000c101d0e */
[----:B------:R-:W-:Y:S02]  /*0cb0*/  IMAD.MOV.U32 R4, RZ, RZ, R18 ;  /* 0x000000ffff047224 */ /* 0x000fe400078e0012 */
[----:B------:R-:W-:Y:S01]  /*0cc0*/  IMAD.X R0, RZ, RZ, R0, P0 ;  /* 0x000000ffff007224 */ /* 0x000fe200000e0600 */
[----:B------:R-:W-:-:S02]  /*0cd0*/  ISETP.GE.U32.AND P0, PT, R2, UR16, PT ;  /* 0x0000001002007c0c */ /* 0x000fc4000bf06070 */
[----:B------:R0:W-:Y:S02]  /*0ce0*/  STG.E.128 [R10.64+0x10], R4 ;  /* 0x000010040a007986 */ /* 0x0001e4000c101d0e */
[----:B------:R-:W-:Y:S02]  /*0cf0*/  SHF.L.U64.HI R2, R3, 0x2, R0 ;  /* 0x0000000203027819 */ /* 0x000fe40000010200 */
[----:B------:R-:W-:Y:S02]  /*0d00*/  ISETP.LT.U32.AND.EX P1, PT, R0, RZ, PT, P1 ;  /* 0x000000ff0000720c */ /* 0x000fe40003f21110 */
[----:B------:R-:W-:-:S13]  /*0d10*/  ISETP.GE.AND.EX P0, PT, R2, UR12, PT, P0 ;  /* 0x0000000c02007c0c */ /* 0x000fda000bf06300 */
[----:B0-----:R-:W-:Y:S05]  /*0d20*/  @!P0 BRA P1, `(.L_x_7508) ;  /* 0xfffffc6000008947 */ /* 0x001fea000083ffff */
[----:B------:R-:W-:Y:S05]  /*0d30*/  EXIT ;  /* 0x000000000000794d */ /* 0x000fea0003800000 */
.L_x_7509:
        /* <DEDUP_REMOVED lines=12> */
.L_x_8126:


//--------------------- .text._ZN2at6native55_GLOBAL__N__de093ff9_22_ForeachBinaryOpList_cu_a911ec4325multi_tensor_apply_kernelINS1_18TensorListMetadataILi3EEENS1_24BinaryOpListAlphaFunctorIiLi3ELi2ELi2EEEJSt10multipliesIiEiEEEvT_T0_DpT1_ --------------------------
	.section	.text._ZN2at6native55_GLOBAL__N__de093ff9_22_ForeachBinaryOpList_cu_a911ec4325multi_tensor_apply_kernelINS1_18TensorListMetadataILi3EEENS1_24BinaryOpListAlphaFunctorIiLi3ELi2ELi2EEEJSt10multipliesIiEiEEEvT_T0_DpT1_,"ax",@progbits
	.sectioninfo	@"SHI_REGISTERS=32"
	.align	128
.text._ZN2at6native55_GLOBAL__N__de093ff9_22_ForeachBinaryOpList_cu_a911ec4325multi_tensor_apply_kernelINS1_18TensorListMetadataILi3EEENS1_24BinaryOpListAlphaFunctorIiLi3ELi2ELi2EEEJSt10multipliesIiEiEEEvT_T0_DpT1_:
        .type           _ZN2at6native55_GLOBAL__N__de093ff9_22_ForeachBinaryOpList_cu_a911ec4325multi_tensor_apply_kernelINS1_18TensorListMetadataILi3EEENS1_24BinaryOpListAlphaFunctorIiLi3ELi2ELi2EEEJSt10multipliesIiEiEEEvT_T0_DpT1_,@function
        .size           _ZN2at6native55_GLOBAL__N__de093ff9_22_ForeachBinaryOpList_cu_a911ec4325multi_tensor_apply_kernelINS1_18TensorListMetadataILi3EEENS1_24BinaryOpListAlphaFunctorIiLi3ELi2ELi2EEEJSt10multipliesIiEiEEEvT_T0_DpT1_,(.L_x_8127 - _ZN2at6native55_GLOBAL__N__de093ff9_22_ForeachBinaryOpList_cu_a911ec4325multi_tensor_apply_kernelINS1_18TensorListMetadataILi3EEENS1_24BinaryOpListAlphaFunctorIiLi3ELi2ELi2EEEJSt10multipliesIiEiEEEvT_T0_DpT1_)
        .other          _ZN2at6native55_GLOBAL__N__de093ff9_22_ForeachBinaryOpList_cu_a911ec4325multi_tensor_apply_kernelINS1_18TensorListMetadataILi3EEENS1_24BinaryOpListAlphaFunctorIiLi3ELi2ELi2EEEJSt10multipliesIiEiEEEvT_T0_DpT1_,@"STO_CUDA_ENTRY STV_DEFAULT"
_ZN2at6native55_GLOBAL__N__de093ff9_22_ForeachBinaryOpList_cu_a911ec4325multi_tensor_apply_kernelINS1_18TensorListMetadataILi3EEENS1_24BinaryOpListAlphaFunctorIiLi3ELi2ELi2EEEJSt10multipliesIiEiEEEvT_T0_DpT1_:
        /* <DEDUP_REMOVED lines=31> */
.L_x_7511:
        /* <DEDUP_REMOVED lines=23> */
[----:B------:R-:W-:-:S02]  /*0360*/  @P0 LEA R14, P5, R9, UR6, 0x2 ;  /* 0x00000006090e0c11 */ /* 0x000fc4000f8a10ff */
[----:B------:R-:W-:Y:S02]  /*0370*/  ISETP.LT.AND.EX P2, PT, R22, UR4, !P6, P2 ;  /* 0x0000000416007c0c */ /* 0x000fe4000f741320 */
[----:B------:R-:W-:Y:S02]  /*0380*/  ISETP.LT.U32.AND P4, PT, R23, UR14, PT ;  /* 0x0000000e17007c0c */ /* 0x000fe4000bf81070 */
[C---:B------:R-:W-:Y:S02]  /*0390*/  ISETP.GE.U32.AND.EX P3, PT, R10.reuse, RZ, PT, P3 ;  /* 0x000000ff0a00720c */ /* 0x040fe40003f66130 */
[C-C-:B------:R-:W-:Y:S02]  /*03a0*/  @P0 LEA.HI.X R15, R9.reuse, UR7, R4.reuse, 0x2, P5 ;  /* 0x00000007090f0c11 */ /* 0x140fe4000a8f1404 */
[C---:B------:R-:W-:Y:S01]  /*03b0*/  @P0 LEA R12, P5, R9.reuse, UR8, 0x2 ;  /* 0x00000008090c0c11 */ /* 0x040fe2000f8a10ff */
[----:B------:R-:W-:Y:S01]  /*03c0*/  CS2R R18, SRZ ;  /* 0x0000000000127805 */ /* 0x000fe2000001ff00 */
[----:B------:R-:W-:Y:S01]  /*03d0*/  ISETP.LT.AND.EX P3, PT, R10, UR4, !P3, P4 ;  /* 0x000000040a007c0c */ /* 0x000fe2000df61340 */
[----:B------:R-:W-:Y:S01]  /*03e0*/  IMAD.MOV.U32 R8, RZ, RZ, RZ ;  /* 0x000000ffff087224 */ /* 0x000fe200078e00ff */
[----:B------:R-:W-:Y:S01]  /*03f0*/  @P0 LEA.HI.X R13, R9, UR9, R4, 0x2, P5 ;  /* 0x00000009090d0c11 */ /* 0x000fe2000a8f1404 */
[----:B------:R0:W2:Y:S01]  /*0400*/  @P0 LDG.E R3, [R14.64] ;  /* 0x0000000c0e030981 */ /* 0x0000a2000c1e1900 */
[----:B------:R-:W-:-:S02]  /*0410*/  @P1 LEA R20, P4, R24, UR8, 0x2 ;  /* 0x0000000818141c11 */ /* 0x000fc4000f8810ff */
[C---:B------:R-:W-:Y:S01]  /*0420*/  @P1 LEA R26, P5, R24.reuse, UR6, 0x2 ;  /* 0x00000006181a1c11 */ /* 0x040fe2000f8a10ff */
[----:B------:R1:W3:Y:S01]  /*0430*/  @P0 LDG.E R19, [R12.64] ;  /* 0x0000000c0c130981 */ /* 0x0002e2000c1e1900 */
[C-C-:B------:R-:W-:Y:S02]  /*0440*/  @P1 LEA.HI.X R21, R24.reuse, UR9, R5.reuse, 0x2, P4 ;  /* 0x0000000918151c11 */ /* 0x140fe4000a0f1405 */
[----:B------:R-:W-:Y:S02]  /*0450*/  @P1 LEA.HI.X R27, R24, UR7, R5, 0x2, P5 ;  /* 0x00000007181b1c11 */ /* 0x000fe4000a8f1405 */
[C---:B0-----:R-:W-:Y:S01]  /*0460*/  @P2 LEA R14, P5, R17.reuse, UR6, 0x2 ;  /* 0x00000006110e2c11 */ /* 0x041fe2000f8a10ff */
[----:B------:R-:W-:Y:S02]  /*0470*/  IMAD.MOV.U32 R11, RZ, RZ, RZ ;  /* 0x000000ffff0b7224 */ /* 0x000fe400078e00ff */
[----:B------:R0:W4:Y:S01]  /*0480*/  @P1 LDG.E R18, [R26.64] ;  /* 0x0000000c1a121981 */ /* 0x000122000c1e1900 */
[----:B-1----:R-:W-:-:S02]  /*0490*/  @P2 LEA R12, P4, R17, UR8, 0x2 ;  /* 0x00000008110c2c11 */ /* 0x002fc4000f8810ff */
[C-C-:B------:R-:W-:Y:S01]  /*04a0*/  @P2 LEA.HI.X R15, R17.reuse, UR7, R22.reuse, 0x2, P5 ;  /* 0x00000007110f2c11 */ /* 0x140fe2000a8f1416 */
[----:B------:R1:W5:Y:S01]  /*04b0*/  @P1 LDG.E R8, [R20.64] ;  /* 0x0000000c14081981 */ /* 0x000362000c1e1900 */
[----:B------:R-:W-:Y:S02]  /*04c0*/  @P2 LEA.HI.X R13, R17, UR9, R22, 0x2, P4 ;  /* 0x00000009110d2c11 */ /* 0x000fe4000a0f1416 */
[C---:B------:R-:W-:Y:S01]  /*04d0*/  @P3 LEA R28, P4, R23.reuse, UR6, 0x2 ;  /* 0x00000006171c3c11 */ /* 0x040fe2000f8810ff */
[----:B------:R-:W-:Y:S01]  /*04e0*/  IMAD.MOV.U32 R25, RZ, RZ, RZ ;  /* 0x000000ffff197224 */ /* 0x000fe200078e00ff */
[----:B0-----:R-:W-:Y:S01]  /*04f0*/  CS2R R26, SRZ ;  /* 0x00000000001a7805 */ /* 0x001fe2000001ff00 */
[----:B------:R0:W5:Y:S01]  /*0500*/  @P2 LDG.E R11, [R14.64] ;  /* 0x0000000c0e0b2981 */ /* 0x000162000c1e1900 */
[C-C-:B------:R-:W-:Y:S02]  /*0510*/  @P3 LEA.HI.X R29, R23.reuse, UR7, R10.reuse, 0x2, P4 ;  /* 0x00000007171d3c11 */ /* 0x140fe4000a0f140a */
[C---:B-1----:R-:W-:Y:S01]  /*0520*/  @P3 LEA R20, P5, R23.reuse, UR8, 0x2 ;  /* 0x0000000817143c11 */ /* 0x042fe2000f8a10ff */
[----:B------:R1:W5:Y:S03]  /*0530*/  @P2 LDG.E R25, [R12.64] ;  /* 0x0000000c0c192981 */ /* 0x000366000c1e1900 */
[----:B------:R-:W-:Y:S01]  /*0540*/  @P3 LEA.HI.X R21, R23, UR9, R10, 0x2, P5 ;  /* 0x0000000917153c11 */ /* 0x000fe2000a8f140a */
[----:B------:R-:W5:Y:S04]  /*0550*/  @P3 LDG.E R26, [R28.64] ;  /* 0x0000000c1c1a3981 */ /* 0x000f68000c1e1900 */
[----:B------:R-:W5:Y:S01]  /*0560*/  @P3 LDG.E R27, [R20.64] ;  /* 0x0000000c141b3981 */ /* 0x000f62000c1e1900 */
[----:B------:R-:W-:Y:S01]  /*0570*/  @P2 LEA R16, P6, R17, UR10, 0x2 ;  /* 0x0000000a11102c11 */ /* 0x000fe2000f8c10ff */
[----:B------:R-:W-:Y:S01]  /*0580*/  IMAD.WIDE.U32 R6, R2, 0x4, R6 ;  /* 0x0000000402067825 */ /* 0x000fe200078e0006 */
[----:B-1----:R-:W-:-:S02]  /*0590*/  @P0 LEA R12, P4, R9, UR10, 0x2 ;  /* 0x0000000a090c0c11 */ /* 0x002fc4000f8810ff */
[----:B------:R-:W-:Y:S02]  /*05a0*/  @P2 LEA.HI.X R17, R17, UR11, R22, 0x2, P6 ;  /* 0x0000000b11112c11 */ /* 0x000fe4000b0f1416 */
[C---:B0-----:R-:W-:Y:S02]  /*05b0*/  @P1 LEA R14, P5, R24.reuse, UR10, 0x2 ;  /* 0x0000000a180e1c11 */ /* 0x041fe4000f8a10ff */
[----:B------:R-:W-:Y:S02]  /*05c0*/  @P0 LEA.HI.X R13, R9, UR11, R4, 0x2, P4 ;  /* 0x0000000b090d0c11 */ /* 0x000fe4000a0f1404 */
[C---:B------:R-:W-:Y:S02]  /*05d0*/  @P3 LEA R4, P4, R23.reuse, UR10, 0x2 ;  /* 0x0000000a17043c11 */ /* 0x040fe4000f8810ff */
[----:B------:R-:W-:Y:S02]  /*05e0*/  @P1 LEA.HI.X R15, R24, UR11, R5, 0x2, P5 ;  /* 0x0000000b180f1c11 */ /* 0x000fe4000a8f1405 */
[----:B------:R-:W-:Y:S01]  /*05f0*/  @P3 LEA.HI.X R5, R23, UR11, R10, 0x2, P4 ;  /* 0x0000000b17053c11 */ /* 0x000fe2000a0f140a */
[----:B--2---:R-:W-:-:S04]  /*0600*/  IMAD R22, R3, c[0x0][0xdac], RZ ;  /* 0x00036b0003167a24 */ /* 0x004fc800078e02ff */
[----:B---3--:R-:W-:-:S05]  /*0610*/  IMAD R19, R22, R19, RZ ;  /* 0x0000001316137224 */ /* 0x008fca00078e02ff */
[----:B------:R0:W-:Y:S01]  /*0620*/  @P0 STG.E [R12.64], R19 ;  /* 0x000000130c000986 */ /* 0x0001e2000c10190c */
[----:B------:R-:W-:Y:S01]  /*0630*/  ISETP.GE.U32.AND P0, PT, R6, 0x10000, PT ;  /* 0x000100000600780c */ /* 0x000fe20003f06070 */
[----:B----4-:R-:W-:-:S03]  /*0640*/  IMAD R3, R18, c[0x0][0xdac], RZ ;  /* 0x00036b0012037a24 */ /* 0x010fc600078e02ff */
[----:B------:R-:W-:Y:S01]  /*0650*/  ISETP.GE.U32.AND.EX P0, PT, R7, RZ, PT, P0 ;  /* 0x000000ff0700720c */ /* 0x000fe20003f06100 */
[----:B-----5:R-:W-:-:S05]  /*0660*/  IMAD R3, R3, R8, RZ ;  /* 0x0000000803037224 */ /* 0x020fca00078e02ff */
[----:B------:R0:W-:Y:S01]  /*0670*/  @P1 STG.E [R14.64], R3 ;  /* 0x000000030e001986 */ /* 0x0001e2000c10190c */
[----:B------:R-:W-:Y:S01]  /*0680*/  IMAD R18, R11, c[0x0][0xdac], RZ ;  /* 0x00036b000b127a24 */ /* 0x000fe200078e02ff */
[----:B------:R-:W-:-:S03]  /*0690*/  ISETP.LT.U32.AND P1, PT, R6, UR14, PT ;  /* 0x0000000e06007c0c */ /* 0x000fc6000bf21070 */
[----:B------:R-:W-:Y:S01]  /*06a0*/  IMAD R25, R18, R25, RZ ;  /* 0x0000001912197224 */ /* 0x000fe200078e02ff */
[----:B------:R-:W-:Y:S01]  /*06b0*/  ISETP.LT.AND.EX P1, PT, R7, UR4, PT, P1 ;  /* 0x0000000407007c0c */ /* 0x000fe2000bf21310 */
[----:B------:R-:W-:-:S03]  /*06c0*/  IMAD R26, R26, c[0x0][0xdac], RZ ;  /* 0x00036b001a1a7a24 */ /* 0x000fc600078e02ff */
[----:B------:R0:W-:Y:S01]  /*06d0*/  @P2 STG.E [R16.64], R25 ;  /* 0x0000001910002986 */ /* 0x0001e2000c10190c */
[----:B------:R-:W-:-:S05]  /*06e0*/  IMAD R27, R26, R27, RZ ;  /* 0x0000001b1a1b7224 */ /* 0x000fca00078e02ff */
[----:B------:R0:W-:Y:S03]  /*06f0*/  @P3 STG.E [R4.64], R27 ;  /* 0x0000001b04003986 */ /* 0x0001e6000c10190c */
[----:B------:R-:W-:Y:S05]  /*0700*/  @!P0 BRA P1, `(.L_x_7511) ;  /* 0xfffffae000008947 */ /* 0x000fea000083ffff */
[----:B------:R-:W-:Y:S05]  /*0710*/  EXIT ;  /* 0x000000000000794d */ /* 0x000fea0003800000 */
.L_x_7510:
[----:B------:R-:W0:Y:S02]  /*0720*/  S2R R15, SR_TID.X ;  /* 0x00000000000f7919 */ /* 0x000e240000002100 */
[----:B0-----:R-:W-:-:S05]  /*0730*/  IMAD.WIDE.U32 R2, R15, 0x4, RZ ;  /* 0x000000040f027825 */ /* 0x001fca00078e00ff */
[----:B------:R-:W-:-:S04]  /*0740*/  ISETP.GE.U32.AND P0, PT, R2, UR14, PT ;  /* 0x0000000e02007c0c */ /* 0x000fc8000bf06070 */
[----:B------:R-:W-:-:S04]  /*0750*/  ISETP.GE.AND.EX P0, PT, R3, UR4, PT, P0 ;  /* 0x0000000403007c0c */ /* 0x000fc8000bf06300 */
[----:B------:R-:W-:-:S13]  /*0760*/  ISETP.GT.U32.OR P0, PT, R15, 0x3fff, P0 ;  /* 0x00003fff0f00780c */ /* 0x000fda0000704470 */
[----:B------:R-:W-:Y:S05]  /*0770*/  @P0 EXIT ;  /* 0x000000000000094d */ /* 0x000fea0003800000 */
[----:B------:R-:W-:-:S04]  /*0780*/  IMAD.MOV.U32 R16, RZ, RZ, RZ ;  /* 0x000000ffff107224 */ /* 0x000fc800078e00ff */
.L_x_7512:
        /* <DEDUP_REMOVED lines=11> */
[----:B------:R-:W-:Y:S02]  /*0840*/  IMAD R0, R9, c[0x0][0xdac], RZ ;  /* 0x00036b0009007a24 */ /* 0x000fe400078e02ff */
[----:B---3--:R-:W-:Y:S01]  /*0850*/  IMAD R6, R6, R11, RZ ;  /* 0x0000000b06067224 */ /* 0x008fe200078e02ff */
[----:B------:R-:W-:Y:S01]  /*0860*/  IADD3.X R11, R17, UR11, RZ, P0, !PT ;  /* 0x0000000b110b7c10 */ /* 0x000fe200087fe4ff */
[----:B------:R-:W-:Y:S01]  /*0870*/  IMAD R13, R8, c[0x0][0xdac], RZ ;  /* 0x00036b00080d7a24 */ /* 0x000fe200078e02ff */
[----:B------:R-:W-:Y:S01]  /*0880*/  IADD3 R15, P0, R15, c[0x0][0x0], RZ ;  /* 0x000000000f0f7a10 */ /* 0x000fe20007f1e0ff */
[----:B------:R-:W-:-:S02]  /*0890*/  IMAD R5, R5, R0, RZ ;  /* 0x0000000005057224 */ /* 0x000fc400078e02ff */
[----:B------:R-:W-:Y:S01]  /*08a0*/  IMAD R7, R7, R12, RZ ;  /* 0x0000000c07077224 */ /* 0x000fe200078e02ff */
[C---:B------:R-:W-:Y:S01]  /*08b0*/  ISETP.LT.U32.AND P1, PT, R15.reuse, 0x4000, PT ;  /* 0x000040000f00780c */ /* 0x040fe20003f21070 */
[----:B------:R-:W-:Y:S02]  /*08c0*/  IMAD R4, R4, R13, RZ ;  /* 0x0000000d04047224 */ /* 0x000fe400078e02ff */
[C---:B------:R-:W-:Y:S02]  /*08d0*/  IMAD.SHL.U32 R0, R15.reuse, 0x4, RZ ;  /* 0x000000040f007824 */ /* 0x040fe400078e00ff */
[----:B------:R-:W-:Y:S01]  /*08e0*/  IMAD.X R16, RZ, RZ, R16, P0 ;  /* 0x000000ffff107224 */ /* 0x000fe200000e0610 */
[----:B------:R0:W-:Y:S02]  /*08f0*/  STG.E.128 [R10.64], R4 ;  /* 0x000000040a007986 */ /* 0x0001e4000c101d0c */
[----:B------:R-:W-:Y:S02]  /*0900*/  ISETP.GE.U32.AND P0, PT, R0, UR14, PT ;  /* 0x0000000e00007c0c */ /* 0x000fe4000bf06070 */
[----:B------:R-:W-:-:S02]  /*0910*/  SHF.L.U64.HI R0, R15, 0x2, R16 ;  /* 0x000000020f007819 */ /* 0x000fc40000010210 */
[----:B------:R-:W-:Y:S02]  /*0920*/  ISETP.LT.U32.AND.EX P1, PT, R16, RZ, PT, P1 ;  /* 0x000000ff1000720c */ /* 0x000fe40003f21110 */
[----:B------:R-:W-:-:S13]  /*0930*/  ISETP.GE.AND.EX P0, PT, R0, UR4, PT, P0 ;  /* 0x0000000400007c0c */ /* 0x000fda000bf06300 */
[----:B0-----:R-:W-:Y:S05]  /*0940*/  @!P0 BRA P1, `(.L_x_7512) ;  /* 0xfffffe4000008947 */ /* 0x001fea000083ffff */
[----:B------:R-:W-:Y:S05]  /*0950*/  EXIT ;  /* 0x000000000000794d */ /* 0x000fea0003800000 */
.L_x_7513:
        /* <DEDUP_REMOVED lines=10> */
.L_x_8127:


//--------------------- .text._ZN2at6native55_GLOBAL__N__de093ff9_22_ForeachBinaryOpList_cu_a911ec4325multi_tensor_apply_kernelINS1_18TensorListMetadataILi3EEENS1_24BinaryOpListAlphaFunctorIaLi3ELi2ELi2EEEJSt10multipliesIaEaEEEvT_T0_DpT1_ --------------------------
	.section	.text._ZN2at6native55_GLOBAL__N__de093ff9_22_ForeachBinaryOpList_cu_a911ec4325multi_tensor_apply_kernelINS1_18TensorListMetadataILi3EEENS1_24BinaryOpListAlphaFunctorIaLi3ELi2ELi2EEEJSt10multipliesIaEaEEEvT_T0_DpT1_,"ax",@progbits
	.sectioninfo	@"SHI_REGISTERS=32"
	.align	128
.text._ZN2at6native55_GLOBAL__N__de093ff9_22_ForeachBinaryOpList_cu_a911ec4325multi_tensor_apply_kernelINS1_18TensorListMetadataILi3EEENS1_24BinaryOpListAlphaFunctorIaLi3ELi2ELi2EEEJSt10multipliesIaEaEEEvT_T0_DpT1_:
        .type           _ZN2at6native55_GLOBAL__N__de093ff9_22_ForeachBinaryOpList_cu_a911ec4325multi_tensor_apply_kernelINS1_18TensorListMetadataILi3EEENS1_24BinaryOpListAlphaFunctorIaLi3ELi2ELi2EEEJSt10multipliesIaEaEEEvT_T0_DpT1_,@function
        .size           _ZN2at6native55_GLOBAL__N__de093ff9_22_ForeachBinaryOpList_cu_a911ec4325multi_tensor_apply_kernelINS1_18TensorListMetadataILi3EEENS1_24BinaryOpListAlphaFunctorIaLi3ELi2ELi2EEEJSt10multipliesIaEaEEEvT_T0_DpT1_,(.L_x_8128 - _ZN2at6native55_GLOBAL__N__de093ff9_22_ForeachBinaryOpList_cu_a911ec4325multi_tensor_apply_kernelINS1_18TensorListMetadataILi3EEENS1_24BinaryOpListAlphaFunctorIaLi3ELi2ELi2EEEJSt10multipliesIaEaEEEvT_T0_DpT1_)
        .other          _ZN2at6native55_GLOBAL__N__de093ff9_22_ForeachBinaryOpList_cu_a911ec4325multi_tensor_apply_kernelINS1_18TensorListMetadataILi3EEENS1_24BinaryOpListAlphaFunctorIaLi3ELi2ELi2EEEJSt10multipliesIaEaEEEvT_T0_DpT1_,@"STO_CUDA_ENTRY STV_DEFAULT"
_ZN2at6native55_GLOBAL__N__de093ff9_22_ForeachBinaryOpList_cu_a911ec4325multi_tensor_apply_kernelINS1_18TensorListMetadataILi3EEENS1_24BinaryOpListAlphaFunctorIaLi3ELi2ELi2EEEJSt10multipliesIaEaEEEvT_T0_DpT1_:
        /* <DEDUP_REMOVED lines=33> */
.L_x_7515:
        /* <DEDUP_REMOVED lines=17> */
[----:B------:R-:W-:-:S04]  /*0320*/  @P0 IADD3 R2, P3, R17, UR17, RZ ;  /* 0x0000001111020c10 */ /* 0x000fc8000ff7e0ff */
[----:B------:R-:W-:Y:S02]  /*0330*/  @P0 IADD3.X R3, R25, UR6, RZ, P3, !PT ;  /* 0x0000000619030c10 */ /* 0x000fe40009ffe4ff */
[C---:B------:R-:W-:Y:S01]  /*0340*/  ISETP.GE.U32.AND P3, PT, R20.reuse, 0x10000, PT ;  /* 0x000100001400780c */ /* 0x040fe20003f66070 */
[----:B------:R-:W-:Y:S01]  /*0350*/  IMAD.X R16, RZ, RZ, R25, P4 ;  /* 0x000000ffff107224 */ /* 0x000fe200020e0619 */
[----:B------:R-:W-:Y:S01]  /*0360*/  ISETP.LT.U32.AND P2, PT, R20, UR14, PT ;  /* 0x0000000e14007c0c */ /* 0x000fe2000bf41070 */
[----:B------:R0:W2:Y:S01]  /*0370*/  @P0 LDG.E.U8 R21, [R2.64] ;  /* 0x0000000c02150981 */ /* 0x0000a2000c1e1100 */
[C---:B------:R-:W-:Y:S02]  /*0380*/  ISETP.GE.U32.AND.EX P6, PT, R24.reuse, RZ, PT, P3 ;  /* 0x000000ff1800720c */ /* 0x040fe40003fc6130 */
[----:B------:R-:W-:Y:S02]  /*0390*/  ISETP.GE.U32.AND P3, PT, R13, 0x10000, PT ;  /* 0x000100000d00780c */ /* 0x000fe40003f66070 */
[----:B------:R-:W-:-:S02]  /*03a0*/  ISETP.LT.AND.EX P2, PT, R24, UR5, !P6, P2 ;  /* 0x0000000518007c0c */ /* 0x000fc4000f741320 */
[----:B------:R-:W-:Y:S02]  /*03b0*/  ISETP.LT.U32.AND P4, PT, R13, UR14, PT ;  /* 0x0000000e0d007c0c */ /* 0x000fe4000bf81070 */
[C---:B------:R-:W-:Y:S02]  /*03c0*/  ISETP.GE.U32.AND.EX P3, PT, R16.reuse, RZ, PT, P3 ;  /* 0x000000ff1000720c */ /* 0x040fe40003f66130 */
[----:B------:R-:W-:Y:S02]  /*03d0*/  @P0 IADD3 R8, P5, R17, UR16, RZ ;  /* 0x0000001011080c10 */ /* 0x000fe4000ffbe0ff */
[----:B------:R-:W-:Y:S02]  /*03e0*/  ISETP.LT.AND.EX P3, PT, R16, UR5, !P3, P4 ;  /* 0x0000000510007c0c */ /* 0x000fe4000df61340 */
[----:B------:R-:W-:Y:S02]  /*03f0*/  @P0 IADD3.X R9, R25, UR8, RZ, P5, !PT ;  /* 0x0000000819090c10 */ /* 0x000fe4000affe4ff */
[----:B------:R-:W-:-:S02]  /*0400*/  @P1 IADD3 R4, P5, R19, UR17, RZ ;  /* 0x0000001113041c10 */ /* 0x000fc4000ffbe0ff */
[----:B------:R-:W-:Y:S02]  /*0410*/  PRMT R18, RZ, 0x7610, R18 ;  /* 0x00007610ff127816 */ /* 0x000fe40000000012 */
[----:B------:R-:W-:Y:S02]  /*0420*/  @P1 IADD3.X R5, R23, UR6, RZ, P5, !PT ;  /* 0x0000000617051c10 */ /* 0x000fe4000affe4ff */
[----:B0-----:R-:W-:Y:S02]  /*0430*/  @P2 IADD3 R2, P5, R20, UR17, RZ ;  /* 0x0000001114022c10 */ /* 0x001fe4000ffbe0ff */
[----:B------:R-:W-:Y:S01]  /*0440*/  PRMT R22, RZ, 0x7610, R22 ;  /* 0x00007610ff167816 */ /* 0x000fe20000000016 */
[----:B------:R0:W3:Y:S01]  /*0450*/  @P0 LDG.E.U8 R18, [R8.64] ;  /* 0x0000000c08120981 */ /* 0x0000e2000c1e1100 */
[----:B------:R-:W-:Y:S02]  /*0460*/  @P2 IADD3.X R3, R24, UR6, RZ, P5, !PT ;  /* 0x0000000618032c10 */ /* 0x000fe4000affe4ff */
[----:B------:R-:W-:-:S02]  /*0470*/  @P3 IADD3 R10, P5, R13, UR17, RZ ;  /* 0x000000110d0a3c10 */ /* 0x000fc4000ffbe0ff */
[----:B------:R1:W4:Y:S01]  /*0480*/  @P1 LDG.E.U8 R22, [R4.64] ;  /* 0x0000000c04161981 */ /* 0x000322000c1e1100 */
[----:B------:R-:W-:Y:S02]  /*0490*/  PRMT R28, RZ, 0x7610, R28 ;  /* 0x00007610ff1c7816 */ /* 0x000fe4000000001c */
[----:B------:R-:W-:Y:S02]  /*04a0*/  @P3 IADD3.X R11, R16, UR6, RZ, P5, !PT ;  /* 0x00000006100b3c10 */ /* 0x000fe4000affe4ff */
[----:B------:R-:W-:Y:S02]  /*04b0*/  PRMT R27, RZ, 0x7610, R27 ;  /* 0x00007610ff1b7816 */ /* 0x000fe4000000001b */
[----:B------:R-:W-:Y:S01]  /*04c0*/  @P1 IADD3 R6, P4, R19, UR16, RZ ;  /* 0x0000001013061c10 */ /* 0x000fe2000ff9e0ff */
[----:B------:R-:W5:Y:S01]  /*04d0*/  @P3 LDG.E.U8 R28, [R10.64] ;  /* 0x0000000c0a1c3981 */ /* 0x000f62000c1e1100 */
[----:B------:R-:W-:Y:S02]  /*04e0*/  PRMT R26, RZ, 0x7610, R26 ;  /* 0x00007610ff1a7816 */ /* 0x000fe4000000001a */
[----:B------:R-:W-:Y:S01]  /*04f0*/  @P1 IADD3.X R7, R23, UR8, RZ, P4, !PT ;  /* 0x0000000817071c10 */ /* 0x000fe2000a7fe4ff */
[----:B------:R2:W3:Y:S01]  /*0500*/  @P2 LDG.E.U8 R27, [R2.64] ;  /* 0x0000000c021b2981 */ /* 0x0004e2000c1e1100 */
[----:B0-----:R-:W-:-:S02]  /*0510*/  @P2 IADD3 R8, P4, R20, UR16, RZ ;  /* 0x0000001014082c10 */ /* 0x001fc4000ff9e0ff */
[----:B------:R-:W-:Y:S01]  /*0520*/  PRMT R29, RZ, 0x7610, R29 ;  /* 0x00007610ff1d7816 */ /* 0x000fe2000000001d */
[----:B------:R0:W3:Y:S01]  /*0530*/  @P1 LDG.E.U8 R26, [R6.64] ;  /* 0x0000000c061a1981 */ /* 0x0000e2000c1e1100 */
[----:B------:R-:W-:Y:S02]  /*0540*/  @P2 IADD3.X R9, R24, UR8, RZ, P4, !PT ;  /* 0x0000000818092c10 */ /* 0x000fe4000a7fe4ff */
[----:B-1----:R-:W-:-:S03]  /*0550*/  @P3 IADD3 R4, P4, R13, UR16, RZ ;  /* 0x000000100d043c10 */ /* 0x002fc6000ff9e0ff */
[----:B------:R1:W3:Y:S01]  /*0560*/  @P2 LDG.E.U8 R29, [R8.64] ;  /* 0x0000000c081d2981 */ /* 0x0002e2000c1e1100 */
[----:B------:R-:W-:Y:S02]  /*0570*/  @P3 IADD3.X R5, R16, UR8, RZ, P4, !PT ;  /* 0x0000000810053c10 */ /* 0x000fe4000a7fe4ff */
[----:B0-----:R-:W-:-:S06]  /*0580*/  PRMT R6, RZ, 0x7610, R6 ;  /* 0x00007610ff067816 */ /* 0x001fcc0000000006 */
[----:B------:R0:W3:Y:S01]  /*0590*/  @P3 LDG.E.U8 R6, [R4.64] ;  /* 0x0000000c04063981 */ /* 0x0000e2000c1e1100 */
[----:B------:R-:W-:Y:S01]  /*05a0*/  ULDC.S8 UR4, c[0x0][0xdaa] ;  /* 0x00036a8000047ab9 */ /* 0x000fe20000000200 */
[----:B--2---:R-:W-:-:S05]  /*05b0*/  PRMT R2, R21, 0x9910, RZ ;  /* 0x0000991015027816 */ /* 0x004fca00000000ff */
[----:B------:R-:W-:-:S05]  /*05c0*/  IMAD R2, R2, UR4, RZ ;  /* 0x0000000402027c24 */ /* 0x000fca000f8e02ff */
[----:B------:R-:W-:Y:S02]  /*05d0*/  PRMT R2, R2, 0x9910, RZ ;  /* 0x0000991002027816 */ /* 0x000fe400000000ff */
[----:B----4-:R-:W-:-:S05]  /*05e0*/  PRMT R3, R22, 0x9910, RZ ;  /* 0x0000991016037816 */ /* 0x010fca00000000ff */
[----:B------:R-:W-:Y:S01]  /*05f0*/  IMAD R3, R3, UR4, RZ ;  /* 0x0000000403037c24 */ /* 0x000fe2000f8e02ff */
[----:B-----5:R-:W-:-:S04]  /*0600*/  PRMT R28, R28, 0x9910, RZ ;  /* 0x000099101c1c7816 */ /* 0x020fc800000000ff */
[----:B0-----:R-:W-:Y:S02]  /*0610*/  PRMT R5, R3, 0x9910, RZ ;  /* 0x0000991003057816 */ /* 0x001fe400000000ff */
[----:B---3--:R-:W-:Y:S01]  /*0620*/  PRMT R4, R27, 0x9910, RZ ;  /* 0x000099101b047816 */ /* 0x008fe200000000ff */
[----:B------:R-:W-:Y:S01]  /*0630*/  IMAD.MOV.U32 R3, RZ, RZ, R28 ;  /* 0x000000ffff037224 */ /* 0x000fe200078e001c */
[----:B------:R-:W-:-:S03]  /*0640*/  PRMT R7, R18, 0x9910, RZ ;  /* 0x0000991012077816 */ /* 0x000fc600000000ff */
[----:B------:R-:W-:Y:S02]  /*0650*/  IMAD R4, R4, UR4, RZ ;  /* 0x0000000404047c24 */ /* 0x000fe4000f8e02ff */
[----:B------:R-:W-:Y:S02]  /*0660*/  IMAD R3, R3, UR4, RZ ;  /* 0x0000000403037c24 */ /* 0x000fe4000f8e02ff */
[----:B------:R-:W-:Y:S01]  /*0670*/  IMAD R7, R7, R2, RZ ;  /* 0x0000000207077224 */ /* 0x000fe200078e02ff */
[----:B------:R-:W-:Y:S02]  /*0680*/  @P0 IADD3 R2, P4, R17, UR15, RZ ;  /* 0x0000000f11020c10 */ /* 0x000fe4000ff9e0ff */
[----:B-1----:R-:W-:Y:S02]  /*0690*/  PRMT R9, R26, 0x9910, RZ ;  /* 0x000099101a097816 */ /* 0x002fe400000000ff */
[----:B------:R-:W-:Y:S01]  /*06a0*/  PRMT R8, R4, 0x9910, RZ ;  /* 0x0000991004087816 */ /* 0x000fe200000000ff */
[----:B------:R-:W-:Y:S01]  /*06b0*/  IMAD.MOV.U32 R4, RZ, RZ, R5 ;  /* 0x000000ffff047224 */ /* 0x000fe200078e0005 */
[----:B------:R-:W-:-:S02]  /*06c0*/  PRMT R17, R3, 0x9910, RZ ;  /* 0x0000991003117816 */ /* 0x000fc400000000ff */
[----:B------:R-:W-:Y:S01]  /*06d0*/  @P0 IADD3.X R3, R25, UR10, RZ, P4, !PT ;  /* 0x0000000a19030c10 */ /* 0x000fe2000a7fe4ff */
[----:B------:R-:W-:Y:S01]  /*06e0*/  IMAD R9, R9, R4, RZ ;  /* 0x0000000409097224 */ /* 0x000fe200078e02ff */
[----:B------:R-:W-:Y:S02]  /*06f0*/  PRMT R11, R29, 0x9910, RZ ;  /* 0x000099101d0b7816 */ /* 0x000fe400000000ff */
[----:B------:R-:W-:Y:S01]  /*0700*/  @P1 IADD3 R4, P5, R19, UR15, RZ ;  /* 0x0000000f13041c10 */ /* 0x000fe2000ffbe0ff */
[----:B------:R0:W-:Y:S01]  /*0710*/  @P0 STG.E.U8 [R2.64], R7 ;  /* 0x0000000702000986 */ /* 0x0001e2000c10110c */
[----:B------:R-:W-:Y:S02]  /*0720*/  PRMT R6, R6, 0x9910, RZ ;  /* 0x0000991006067816 */ /* 0x000fe400000000ff */
[----:B------:R-:W-:Y:S02]  /*0730*/  @P2 IADD3 R20, P4, R20, UR15, RZ ;  /* 0x0000000f14142c10 */ /* 0x000fe4000ff9e0ff */
[----:B------:R-:W-:Y:S01]  /*0740*/  @P3 IADD3 R18, P0, R13, UR15, RZ ;  /* 0x0000000f0d123c10 */ /* 0x000fe2000ff1e0ff */
[----:B------:R-:W-:Y:S01]  /*0750*/  IMAD.MOV.U32 R13, RZ, RZ, c[0x0][0x0] ;  /* 0x00000000ff0d7624 */ /* 0x000fe200078e00ff */
[----:B------:R-:W-:Y:S01]  /*0760*/  @P1 IADD3.X R5, R23, UR10, RZ, P5, !PT ;  /* 0x0000000a17051c10 */ /* 0x000fe2000affe4ff */
[----:B------:R-:W-:Y:S01]  /*0770*/  IMAD R11, R11, R8, RZ ;  /* 0x000000080b0b7224 */ /* 0x000fe200078e02ff */
[----:B------:R-:W-:Y:S01]  /*0780*/  @P2 IADD3.X R21, R24, UR10, RZ, P4, !PT ;  /* 0x0000000a18152c10 */ /* 0x000fe2000a7fe4ff */
[----:B------:R-:W-:Y:S01]  /*0790*/  IMAD R17, R6, R17, RZ ;  /* 0x0000001106117224 */ /* 0x000fe200078e02ff */
[----:B------:R-:W-:Y:S01]  /*07a0*/  @P3 IADD3.X R19, R16, UR10, RZ, P0, !PT ;  /* 0x0000000a10133c10 */ /* 0x000fe200087fe4ff */
[----:B------:R-:W-:Y:S01]  /*07b0*/  IMAD.WIDE.U32 R14, R13, 0x4, R14 ;  /* 0x000000040d0e7825 */ /* 0x000fe200078e000e */
        /* <DEDUP_REMOVED lines=9> */
.L_x_7514:
[----:B------:R-:W0:Y:S02]  /*0850*/  S2R R3, SR_TID.X ;  /* 0x0000000000037919 */ /* 0x000e240000002100 */
[----:B0-----:R-:W-:-:S05]  /*0860*/  IMAD.WIDE.U32 R4, R3, 0x4, RZ ;  /* 0x0000000403047825 */ /* 0x001fca00078e00ff */
[----:B------:R-:W-:-:S04]  /*0870*/  ISETP.GE.U32.AND P0, PT, R4, UR14, PT ;  /* 0x0000000e04007c0c */ /* 0x000fc8000bf06070 */
[----:B------:R-:W-:-:S04]  /*0880*/  ISETP.GE.AND.EX P0, PT, R5, UR5, PT, P0 ;  /* 0x0000000505007c0c */ /* 0x000fc8000bf06300 */
[----:B------:R-:W-:-:S13]  /*0890*/  ISETP.GT.U32.OR P0, PT, R3, 0x3fff, P0 ;  /* 0x00003fff0300780c */ /* 0x000fda0000704470 */
[----:B------:R-:W-:Y:S05]  /*08a0*/  @P0 EXIT ;  /* 0x000000000000094d */ /* 0x000fea0003800000 */
[----:B------:R-:W-:-:S04]  /*08b0*/  IMAD.MOV.U32 R0, RZ, RZ, RZ ;  /* 0x000000ffff007224 */ /* 0x000fc800078e00ff */
.L_x_7516:
        /* <DEDUP_REMOVED lines=9> */
[C---:B--2---:R-:W-:Y:S02]  /*0950*/  LOP3.LUT R8, R4.reuse, 0xff, RZ, 0xc0, !PT ;  /* 0x000000ff04087812 */ /* 0x044fe400078ec0ff */
[C---:B------:R-:W-:Y:S02]  /*0960*/  PRMT R5, R4.reuse, 0x7771, RZ ;  /* 0x0000777104057816 */ /* 0x040fe400000000ff */
[----:B------:R-:W-:Y:S01]  /*0970*/  PRMT R12, R4, 0x7773, RZ ;  /* 0x00007773040c7816 */ /* 0x000fe200000000ff */
[----:B------:R-:W-:Y:S01]  /*0980*/  IMAD R8, R8, UR4, RZ ;  /* 0x0000000408087c24 */ /* 0x000fe2000f8e02ff */
[----:B---3--:R-:W-:-:S04]  /*0990*/  LOP3.LUT R9, R6, 0xff, RZ, 0xc0, !PT ;  /* 0x000000ff06097812 */ /* 0x008fc800078ec0ff */
[----:B------:R-:W-:Y:S02]  /*09a0*/  PRMT R10, R8, 0x9910, RZ ;  /* 0x00009910080a7816 */ /* 0x000fe400000000ff */
[----:B------:R-:W-:Y:S01]  /*09b0*/  PRMT R8, R4, 0x7772, RZ ;  /* 0x0000777204087816 */ /* 0x000fe200000000ff */
[----:B------:R-:W-:Y:S02]  /*09c0*/  IMAD R4, R5, UR4, RZ ;  /* 0x0000000405047c24 */ /* 0x000fe4000f8e02ff */
[----:B------:R-:W-:Y:S01]  /*09d0*/  IMAD R7, R9, R10, RZ ;  /* 0x0000000a09077224 */ /* 0x000fe200078e02ff */
[----:B------:R-:W-:Y:S01]  /*09e0*/  PRMT R10, R6, 0x7771, RZ ;  /* 0x00007771060a7816 */ /* 0x000fe200000000ff */
[----:B------:R-:W-:Y:S01]  /*09f0*/  IMAD.MOV.U32 R9, RZ, RZ, R12 ;  /* 0x000000ffff097224 */ /* 0x000fe200078e000c */
[----:B------:R-:W-:Y:S01]  /*0a00*/  PRMT R12, R4, 0x9910, RZ ;  /* 0x00009910040c7816 */ /* 0x000fe200000000ff */
[----:B------:R-:W-:Y:S01]  /*0a10*/  IMAD R5, R8, UR4, RZ ;  /* 0x0000000408057c24 */ /* 0x000fe2000f8e02ff */
[C---:B------:R-:W-:Y:S01]  /*0a20*/  PRMT R8, R6.reuse, 0x7772, RZ ;  /* 0x0000777206087816 */ /* 0x040fe200000000ff */
[----:B------:R-:W-:Y:S01]  /*0a30*/  IMAD R4, R9, UR4, RZ ;  /* 0x0000000409047c24 */ /* 0x000fe2000f8e02ff */
[----:B------:R-:W-:Y:S01]  /*0a40*/  PRMT R6, R6, 0x7773, RZ ;  /* 0x0000777306067816 */ /* 0x000fe200000000ff */
[----:B------:R-:W-:Y:S01]  /*0a50*/  IMAD.MOV.U32 R9, RZ, RZ, R12 ;  /* 0x000000ffff097224 */ /* 0x000fe200078e000c */
[----:B------:R-:W-:Y:S01]  /*0a60*/  PRMT R13, R5, 0x9910, RZ ;  /* 0x00009910050d7816 */ /* 0x000fe200000000ff */
[----:B------:R-:W-:Y:S01]  /*0a70*/  IMAD.MOV.U32 R5, RZ, RZ, R8 ;  /* 0x000000ffff057224 */ /* 0x000fe200078e0008 */
[----:B------:R-:W-:Y:S01]  /*0a80*/  PRMT R12, R4, 0x9910, RZ ;  /* 0x00009910040c7816 */ /* 0x000fe200000000ff */
[----:B------:R-:W-:-:S02]  /*0a90*/  IMAD R4, R10, R9, RZ ;  /* 0x000000090a047224 */ /* 0x000fc400078e02ff */
[----:B------:R-:W-:Y:S02]  /*0aa0*/  IMAD.MOV.U32 R8, RZ, RZ, R13 ;  /* 0x000000ffff087224 */ /* 0x000fe400078e000d */
[----:B------:R-:W-:Y:S02]  /*0ab0*/  IMAD.MOV.U32 R9, RZ, RZ, R12 ;  /* 0x000000ffff097224 */ /* 0x000fe400078e000c */
[----:B------:R-:W-:Y:S01]  /*0ac0*/  IMAD R5, R5, R8, RZ ;  /* 0x0000000805057224 */ /* 0x000fe200078e02ff */
[----:B------:R-:W-:Y:S01]  /*0ad0*/  PRMT R8, R4, 0x7604, R7 ;  /* 0x0000760404087816 */ /* 0x000fe20000000007 */
[----:B------:R-:W-:Y:S01]  /*0ae0*/  IMAD R6, R6, R9, RZ ;  /* 0x0000000906067224 */ /* 0x000fe200078e02ff */
        /* <DEDUP_REMOVED lines=15> */
.L_x_7517:
        /* <DEDUP_REMOVED lines=10> */
.L_x_8128:


//--------------------- .text._ZN2at6native55_GLOBAL__N__de093ff9_22_ForeachBinaryOpList_cu_a911ec4325multi_tensor_apply_kernelINS1_18TensorListMetadataILi3EEENS1_24BinaryOpListAlphaFunctorIhLi3ELi2ELi2EEEJSt10multipliesIhEhEEEvT_T0_DpT1_ --------------------------
	.section	.text._ZN2at6native55_GLOBAL__N__de093ff9_22_ForeachBinaryOpList_cu_a911ec4325multi_tensor_apply_kernelINS1_18TensorListMetadataILi3EEENS1_24BinaryOpListAlphaFunctorIhLi3ELi2ELi2EEEJSt10multipliesIhEhEEEvT_T0_DpT1_,"ax",@progbits
	.sectioninfo	@"SHI_REGISTERS=32"
	.align	128
.text._ZN2at6native55_GLOBAL__N__de093ff9_22_ForeachBinaryOpList_cu_a911ec4325multi_tensor_apply_kernelINS1_18TensorListMetadataILi3EEENS1_24BinaryOpListAlphaFunctorIhLi3ELi2ELi2EEEJSt10multipliesIhEhEEEvT_T0_DpT1_:
        .type           _ZN2at6native55_GLOBAL__N__de093ff9_22_ForeachBinaryOpList_cu_a911ec4325multi_tensor_apply_kernelINS1_18TensorListMetadataILi3EEENS1_24BinaryOpListAlphaFunctorIhLi3ELi2ELi2EEEJSt10multipliesIhEhEEEvT_T0_DpT1_,@function
        .size           _ZN2at6native55_GLOBAL__N__de093ff9_22_ForeachBinaryOpList_cu_a911ec4325multi_tensor_apply_kernelINS1_18TensorListMetadataILi3EEENS1_24BinaryOpListAlphaFunctorIhLi3ELi2ELi2EEEJSt10multipliesIhEhEEEvT_T0_DpT1_,(.L_x_8129 - _ZN2at6native55_GLOBAL__N__de093ff9_22_ForeachBinaryOpList_cu_a911ec4325multi_tensor_apply_kernelINS1_18TensorListMetadataILi3EEENS1_24BinaryOpListAlphaFunctorIhLi3ELi2ELi2EEEJSt10multipliesIhEhEEEvT_T0_DpT1_)
        .other          _ZN2at6native55_GLOBAL__N__de093ff9_22_ForeachBinaryOpList_cu_a911ec4325multi_tensor_apply_kernelINS1_18TensorListMetadataILi3EEENS1_24BinaryOpListAlphaFunctorIhLi3ELi2ELi2EEEJSt10multipliesIhEhEEEvT_T0_DpT1_,@"STO_CUDA_ENTRY STV_DEFAULT"
_ZN2at6native55_GLOBAL__N__de093ff9_22_ForeachBinaryOpList_cu_a911ec4325multi_tensor_apply_kernelINS1_18TensorListMetadataILi3EEENS1_24BinaryOpListAlphaFunctorIhLi3ELi2ELi2EEEJSt10multipliesIhEhEEEvT_T0_DpT1_:
        /* <DEDUP_REMOVED lines=34> */
.L_x_7519:
        /* <DEDUP_REMOVED lines=57> */
[----:B------:R-:W-:Y:S01]  /*05b0*/  UPRMT UR4, UR7, 0x9910, URZ ;  /* 0x0000991007047896 */ /* 0x000fe2000800003f */
        /* <DEDUP_REMOVED lines=42> */
.L_x_7518:
[----:B------:R-:W0:Y:S02]  /*0860*/  S2R R3, SR_TID.X ;  /* 0x0000000000037919 */ /* 0x000e240000002100 */
[----:B0-----:R-:W-:-:S05]  /*0870*/  IMAD.WIDE.U32 R4, R3, 0x4, RZ ;  /* 0x0000000403047825 */ /* 0x001fca00078e00ff */
[----:B------:R-:W-:-:S04]  /*0880*/  ISETP.GE.U32.AND P0, PT, R4, UR14, PT ;  /* 0x0000000e04007c0c */ /* 0x000fc8000bf06070 */
[----:B------:R-:W-:-:S04]  /*0890*/  ISETP.GE.AND.EX P0, PT, R5, UR5, PT, P0 ;  /* 0x0000000505007c0c */ /* 0x000fc8000bf06300 */
[----:B------:R-:W-:-:S13]  /*08a0*/  ISETP.GT.U32.OR P0, PT, R3, 0x3fff, P0 ;  /* 0x00003fff0300780c */ /* 0x000fda0000704470 */
[----:B------:R-:W-:Y:S05]  /*08b0*/  @P0 EXIT ;  /* 0x000000000000094d */ /* 0x000fea0003800000 */
[----:B------:R-:W-:-:S04]  /*08c0*/  IMAD.MOV.U32 R0, RZ, RZ, RZ ;  /* 0x000000ffff007224 */ /* 0x000fc800078e00ff */
.L_x_7520:
        /* <DEDUP_REMOVED lines=8> */
[----:B------:R-:W-:Y:S01]  /*0950*/  UPRMT UR4, UR7, 0x9910, URZ ;  /* 0x0000991007047896 */ /* 0x000fe2000800003f */
        /* <DEDUP_REMOVED lines=41> */
.L_x_7521:
        /* <DEDUP_REMOVED lines=9> */
.L_x_8129:


//--------------------- .text._ZN2at6native55_GLOBAL__N__de093ff9_22_ForeachBinaryOpList_cu_a911ec4325multi_tensor_apply_kernelINS1_18TensorListMetadataILi2EEENS1_24BinaryOpListAlphaFunctorIN3c104HalfELi2ELi2ELi0EEEJSt10multipliesIfEfEEEvT_T0_DpT1_ --------------------------
	.section	.text._ZN2at6native55_GLOBAL__N__de093ff9_22_ForeachBinaryOpList_cu_a911ec4325multi_tensor_apply_kernelINS1_18TensorListMetadataILi2EEENS1_24BinaryOpListAlphaFunctorIN3c104HalfELi2ELi2ELi0EEEJSt10multipliesIfEfEEEvT_T0_DpT1_,"ax",@progbits
	.sectioninfo	@"SHI_REGISTERS=32"
	.align	128
.text._ZN2at6native55_GLOBAL__N__de093ff9_22_ForeachBinaryOpList_cu_a911ec4325multi_tensor_apply_kernelINS1_18TensorListMetadataILi2EEENS1_24BinaryOpListAlphaFunctorIN3c104HalfELi2ELi2ELi0EEEJSt10multipliesIfEfEEEvT_T0_DpT1_:
        .type           _ZN2at6native55_GLOBAL__N__de093ff9_22_ForeachBinaryOpList_cu_a911ec4325multi_tensor_apply_kernelINS1_18TensorListMetadataILi2EEENS1_24BinaryOpListAlphaFunctorIN3c104HalfELi2ELi2ELi0EEEJSt10multipliesIfEfEEEvT_T0_DpT1_,@function
        .size           _ZN2at6native55_GLOBAL__N__de093ff9_22_ForeachBinaryOpList_cu_a911ec4325multi_tensor_apply_kernelINS1_18TensorListMetadataILi2EEENS1_24BinaryOpListAlphaFunctorIN3c104HalfELi2ELi2ELi0EEEJSt10multipliesIfEfEEEvT_T0_DpT1_,(.L_x_8130 - _ZN2at6native55_GLOBAL__N__de093ff9_22_ForeachBinaryOpList_cu_a911ec4325multi_tensor_apply_kernelINS1_18TensorListMetadataILi2EEENS1_24BinaryOpListAlphaFunctorIN3c104HalfELi2ELi2ELi0EEEJSt10multipliesIfEfEEEvT_T0_DpT1_)
        .other          _ZN2at6native55_GLOBAL__N__de093ff9_22_ForeachBinaryOpList_cu_a911ec4325multi_tensor_apply_kernelINS1_18TensorListMetadataILi2EEENS1_24BinaryOpListAlphaFunctorIN3c104HalfELi2ELi2ELi0EEEJSt10multipliesIfEfEEEvT_T0_DpT1_,@"STO_CUDA_ENTRY STV_DEFAULT"
_ZN2at6native55_GLOBAL__N__de093ff9_22_ForeachBinaryOpList_cu_a911ec4325multi_tensor_apply_kernelINS1_18TensorListMetadataILi2EEENS1_24BinaryOpListAlphaFunctorIN3c104HalfELi2ELi2ELi0EEEJSt10multipliesIfEfEEEvT_T0_DpT1_:
        /* <DEDUP_REMOVED lines=29> */
.L_x_7523:
[----:B0-----:R-:W-:Y:S01]  /*01d0*/  IADD3 R5, P1, R0, R6, RZ ;  /* 0x0000000600057210 */ /* 0x001fe20007f3e0ff */
[C---:B------:R-:W-:Y:S01]  /*01e0*/  IMAD R26, R2.reuse, 0x3, RZ ;  /* 0x00000003021a7824 */ /* 0x040fe200078e02ff */
[----:B------:R-:W-:Y:S02]  /*01f0*/  PRMT R22, RZ, 0x7610, R22 ;  /* 0x00007610ff167816 */ /* 0x000fe40000000016 */
[C---:B------:R-:W-:Y:S01]  /*0200*/  ISETP.GE.U32.AND P0, PT, R5.reuse, 0x10000, PT ;  /* 0x000100000500780c */ /* 0x040fe20003f06070 */
[----:B------:R-:W-:Y:S01]  /*0210*/  IMAD.X R4, RZ, RZ, R7, P1 ;  /* 0x000000ffff047224 */ /* 0x000fe200008e0607 */
[----:B------:R-:W-:Y:S02]  /*0220*/  ISETP.LT.U32.AND P1, PT, R5, UR12, PT ;  /* 0x0000000c05007c0c */ /* 0x000fe4000bf21070 */
[----:B------:R-:W-:-:S02]  /*0230*/  LEA R8, P5, R2, R5, 0x1 ;  /* 0x0000000502087211 */ /* 0x000fc400078a08ff */
[----:B------:R-:W-:Y:S02]  /*0240*/  ISETP.GE.U32.AND.EX P0, PT, R4, RZ, PT, P0 ;  /* 0x000000ff0400720c */ /* 0x000fe40003f06100 */
        /* <DEDUP_REMOVED lines=8> */
[----:B------:R-:W-:Y:S02]  /*02d0*/  PRMT R3, RZ, 0x7610, R3 ;  /* 0x00007610ff037816 */ /* 0x000fe40000000003 */
[----:B------:R-:W-:Y:S02]  /*02e0*/  ISETP.GE.U32.AND.EX P3, PT, R11, RZ, PT, P3 ;  /* 0x000000ff0b00720c */ /* 0x000fe40003f66130 */
[----:B------:R-:W-:Y:S02]  /*02f0*/  @P0 LEA R16, P4, R5, UR6, 0x1 ;  /* 0x0000000605100c11 */ /* 0x000fe4000f8808ff */
[----:B------:R-:W-:Y:S02]  /*0300*/  ISETP.LT.AND.EX P1, PT, R11, UR4, !P3, P1 ;  /* 0x000000040b007c0c */ /* 0x000fe4000df21310 */
[----:B------:R-:W-:Y:S02]  /*0310*/  @P0 LEA.HI.X R17, R5, UR7, R4, 0x1, P4 ;  /* 0x0000000705110c11 */ /* 0x000fe4000a0f0c04 */
[----:B------:R-:W-:-:S02]  /*0320*/  IADD3 R26, P4, R26, R5, RZ ;  /* 0x000000051a1a7210 */ /* 0x000fc40007f9e0ff */
[----:B------:R-:W-:Y:S01]  /*0330*/  ISETP.LT.U32.AND P3, PT, R8, UR12, PT ;  /* 0x0000000c08007c0c */ /* 0x000fe2000bf61070 */
[----:B------:R0:W2:Y:S01]  /*0340*/  @P0 LDG.E.U16 R22, [R16.64] ;  /* 0x0000000a10160981 */ /* 0x0000a2000c1e1500 */
[----:B------:R-:W-:Y:S01]  /*0350*/  @P0 LEA R14, P5, R5, UR8, 0x1 ;  /* 0x00000008050e0c11 */ /* 0x000fe2000f8a08ff */
[----:B------:R-:W-:Y:S01]  /*0360*/  IMAD.X R27, RZ, RZ, R4, P4 ;  /* 0x000000ffff1b7224 */ /* 0x000fe200020e0604 */
[----:B------:R-:W-:Y:S02]  /*0370*/  ISETP.LT.AND.EX P2, PT, R9, UR4, !P2, P3 ;  /* 0x0000000409007c0c */ /* 0x000fe4000d741330 */
[C---:B------:R-:W-:Y:S02]  /*0380*/  ISETP.GE.U32.AND P3, PT, R26.reuse, 0x10000, PT ;  /* 0x000100001a00780c */ /* 0x040fe40003f66070 */
[----:B------:R-:W-:Y:S02]  /*0390*/  ISETP.LT.U32.AND P4, PT, R26, UR12, PT ;  /* 0x0000000c1a007c0c */ /* 0x000fe4000bf81070 */
[----:B------:R-:W-:-:S02]  /*03a0*/  ISETP.GE.U32.AND.EX P3, PT, R27, RZ, PT, P3 ;  /* 0x000000ff1b00720c */ /* 0x000fc40003f66130 */
[----:B------:R-:W-:Y:S02]  /*03b0*/  @P0 LEA.HI.X R15, R5, UR9, R4, 0x1, P5 ;  /* 0x00000009050f0c11 */ /* 0x000fe4000a8f0c04 */
[----:B------:R-:W-:Y:S02]  /*03c0*/  ISETP.LT.AND.EX P4, PT, R27, UR4, !P3, P4 ;  /* 0x000000041b007c0c */ /* 0x000fe4000df81340 */
[----:B------:R-:W-:Y:S01]  /*03d0*/  @P1 LEA R20, P5, R10, UR6, 0x1 ;  /* 0x000000060a141c11 */ /* 0x000fe2000f8a08ff */
[----:B0-----:R-:W-:Y:S01]  /*03e0*/  IMAD.SHL.U32 R17, R26, 0x2, RZ ;  /* 0x000000021a117824 */ /* 0x001fe200078e00ff */
[----:B------:R-:W-:Y:S01]  /*03f0*/  PRMT R24, RZ, 0x7610, R24 ;  /* 0x00007610ff187816 */ /* 0x000fe20000000018 */
[----:B------:R0:W3:Y:S01]  /*0400*/  @P0 LDG.E.U16 R3, [R14.64] ;  /* 0x0000000a0e030981 */ /* 0x0000e2000c1e1500 */
[C---:B------:R-:W-:Y:S02]  /*0410*/  @P1 LEA.HI.X R21, R10.reuse, UR7, R11, 0x1, P5 ;  /* 0x000000070a151c11 */ /* 0x040fe4000a8f0c0b */
[----:B------:R-:W-:-:S02]  /*0420*/  @P1 LEA R12, P5, R10, UR8, 0x1 ;  /* 0x000000080a0c1c11 */ /* 0x000fc4000f8a08ff */
[----:B------:R-:W-:Y:S02]  /*0430*/  @P2 LEA R18, P3, R8, UR8, 0x1 ;  /* 0x0000000808122c11 */ /* 0x000fe4000f8608ff */
[----:B------:R-:W-:Y:S02]  /*0440*/  @P1 LEA.HI.X R13, R10, UR9, R11, 0x1, P5 ;  /* 0x000000090a0d1c11 */ /* 0x000fe4000a8f0c0b */
[C---:B------:R-:W-:Y:S02]  /*0450*/  @P2 LEA.HI.X R19, R8.reuse, UR9, R9, 0x1, P3 ;  /* 0x0000000908132c11 */ /* 0x040fe400098f0c09 */
[----:B0-----:R-:W-:Y:S01]  /*0460*/  @P2 LEA R14, P5, R8, UR6, 0x1 ;  /* 0x00000006080e2c11 */ /* 0x001fe2000f8a08ff */
[----:B------:R0:W4:Y:S01]  /*0470*/  @P1 LDG.E.U16 R24, [R12.64] ;  /* 0x0000000a0c181981 */ /* 0x000122000c1e1500 */
[----:B------:R-:W-:Y:S02]  /*0480*/  SHF.L.U64.HI R29, R26, 0x1, R27 ;  /* 0x000000011a1d7819 */ /* 0x000fe4000001021b */
[----:B------:R-:W-:-:S02]  /*0490*/  @P4 IADD3 R16, P3, R17, UR8, RZ ;  /* 0x0000000811104c10 */ /* 0x000fc4000ff7e0ff */
[----:B------:R-:W-:Y:S02]  /*04a0*/  PRMT R25, RZ, 0x7610, R25 ;  /* 0x00007610ff197816 */ /* 0x000fe40000000019 */
[----:B------:R-:W-:Y:S02]  /*04b0*/  @P2 LEA.HI.X R15, R8, UR7, R9, 0x1, P5 ;  /* 0x00000007080f2c11 */ /* 0x000fe4000a8f0c09 */
[----:B------:R-:W-:Y:S02]  /*04c0*/  PRMT R28, RZ, 0x7610, R28 ;  /* 0x00007610ff1c7816 */ /* 0x000fe4000000001c */
[----:B0-----:R-:W-:Y:S01]  /*04d0*/  IADD3 R12, P5, R17, UR6, RZ ;  /* 0x00000006110c7c10 */ /* 0x001fe2000ffbe0ff */
[----:B------:R0:W5:Y:S01]  /*04e0*/  @P2 LDG.E.U16 R25, [R18.64] ;  /* 0x0000000a12192981 */ /* 0x000162000c1e1500 */
[----:B------:R-:W-:Y:S02]  /*04f0*/  @P4 IADD3.X R17, R29, UR9, RZ, P3, !PT ;  /* 0x000000091d114c10 */ /* 0x000fe40009ffe4ff */
[----:B------:R-:W-:-:S02]  /*0500*/  PRMT R23, RZ, 0x7610, R23 ;  /* 0x00007610ff177816 */ /* 0x000fc40000000017 */
[----:B------:R-:W-:Y:S01]  /*0510*/  PRMT R26, RZ, 0x7610, R26 ;  /* 0x00007610ff1a7816 */ /* 0x000fe2000000001a */
[----:B------:R-:W5:Y:S01]  /*0520*/  @P4 LDG.E.U16 R28, [R16.64] ;  /* 0x0000000a101c4981 */ /* 0x000f62000c1e1500 */
[----:B------:R-:W-:Y:S02]  /*0530*/  PRMT R27, RZ, 0x7610, R27 ;  /* 0x00007610ff1b7816 */ /* 0x000fe4000000001b */
[----:B------:R-:W-:Y:S01]  /*0540*/  IADD3.X R13, R29, UR7, RZ, P5, !PT ;  /* 0x000000071d0d7c10 */ /* 0x000fe2000affe4ff */
[----:B------:R1:W5:Y:S04]  /*0550*/  @P1 LDG.E.U16 R23, [R20.64] ;  /* 0x0000000a14171981 */ /* 0x000368000c1e1500 */
[----:B------:R-:W5:Y:S04]  /*0560*/  @P2 LDG.E.U16 R26, [R14.64] ;  /* 0x0000000a0e1a2981 */ /* 0x000f68000c1e1500 */
[----:B------:R-:W5:Y:S01]  /*0570*/  @P4 LDG.E.U16 R27, [R12.64] ;  /* 0x0000000a0c1b4981 */ /* 0x000f62000c1e1500 */
[----:B0-----:R-:W-:-:S04]  /*0580*/  @P0 LEA R18, P3, R5, UR6, 0x1 ;  /* 0x0000000605120c11 */ /* 0x001fc8000f8608ff */
[----:B------:R-:W-:Y:S02]  /*0590*/  @P0 LEA.HI.X R19, R5, UR7, R4, 0x1, P3 ;  /* 0x0000000705130c11 */ /* 0x000fe400098f0c04 */
[----:B------:R-:W-:Y:S02]  /*05a0*/  @P2 LEA R4, P3, R8, UR6, 0x1 ;  /* 0x0000000608042c11 */ /* 0x000fe4000f8608ff */
[----:B-1----:R-:W-:Y:S02]  /*05b0*/  @P1 LEA R20, P5, R10, UR6, 0x1 ;  /* 0x000000060a141c11 */ /* 0x002fe4000f8a08ff */
[----:B------:R-:W-:Y:S02]  /*05c0*/  @P2 LEA.HI.X R5, R8, UR7, R9, 0x1, P3 ;  /* 0x0000000708052c11 */ /* 0x000fe400098f0c09 */
[----:B------:R-:W-:Y:S01]  /*05d0*/  @P1 LEA.HI.X R21, R10, UR7, R11, 0x1, P5 ;  /* 0x000000070a151c11 */ /* 0x000fe2000a8f0c0b */
[----:B--2---:R-:W-:Y:S02]  /*05e0*/  HADD2.F32 R22, -RZ, R22.H0_H0 ;  /* 0x20000016ff167230 */ /* 0x004fe40000004100 */
[----:B---3--:R-:W-:-:S05]  /*05f0*/  HADD2.F32 R3, -RZ, R3.H0_H0 ;  /* 0x20000003ff037230 */ /* 0x008fca0000004100 */
[----:B------:R-:W-:-:S04]  /*0600*/  FMUL.FTZ R3, R3, c[0x0][0xdac] ;  /* 0x00036b0003037a20 */ /* 0x000fc80000410000 */
[----:B------:R-:W-:Y:S01]  /*0610*/  FMUL.FTZ R3, R22, R3 ;  /* 0x0000000316037220 */ /* 0x000fe20000410000 */
[----:B----4-:R-:W-:-:S04]  /*0620*/  HADD2.F32 R24, -RZ, R24.H0_H0 ;  /* 0x20000018ff187230 */ /* 0x010fc80000004100 */
[----:B------:R-:W-:Y:S01]  /*0630*/  F2FP.PACK_AB R3, RZ, R3 ;  /* 0x00000003ff03723e */ /* 0x000fe200000000ff */
[----:B------:R-:W-:Y:S01]  /*0640*/  FMUL.FTZ R24, R24, c[0x0][0xdac] ;  /* 0x00036b0018187a20 */ /* 0x000fe20000410000 */
[----:B-----5:R-:W-:Y:S02]  /*0650*/  HADD2.F32 R25, -RZ, R25.H0_H0 ;  /* 0x20000019ff197230 */ /* 0x020fe40000004100 */
[----:B------:R-:W-:-:S03]  /*0660*/  HADD2.F32 R28, -RZ, R28.H0_H0 ;  /* 0x2000001cff1c7230 */ /* 0x000fc60000004100 */
[----:B------:R-:W-:Y:S01]  /*0670*/  FMUL.FTZ R25, R25, c[0x0][0xdac] ;  /* 0x00036b0019197a20 */ /* 0x000fe20000410000 */
[----:B------:R-:W-:Y:S01]  /*0680*/  HADD2.F32 R23, -RZ, R23.H0_H0 ;  /* 0x20000017ff177230 */ /* 0x000fe20000004100 */
[----:B------:R-:W-:Y:S01]  /*0690*/  FMUL.FTZ R28, R28, c[0x0][0xdac] ;  /* 0x00036b001c1c7a20 */ /* 0x000fe20000410000 */
[----:B------:R-:W-:-:S03]  /*06a0*/  HADD2.F32 R26, -RZ, R26.H0_H0 ;  /* 0x2000001aff1a7230 */ /* 0x000fc60000004100 */
[----:B------:R-:W-:Y:S01]  /*06b0*/  FMUL.FTZ R23, R23, R24 ;  /* 0x0000001817177220 */ /* 0x000fe20000410000 */
[----:B------:R-:W-:Y:S01]  /*06c0*/  HADD2.F32 R27, -RZ, R27.H0_H0 ;  /* 0x2000001bff1b7230 */ /* 0x000fe20000004100 */
[----:B------:R-:W-:Y:S01]  /*06d0*/  FMUL.FTZ R25, R26, R25 ;  /* 0x000000191a197220 */ /* 0x000fe20000410000 */
[----:B------:R-:W-:Y:S01]  /*06e0*/  PRMT R9, R3, 0x7610, R9 ;  /* 0x0000761003097816 */ /* 0x000fe20000000009 */
[----:B------:R-:W-:Y:S02]  /*06f0*/  IMAD.MOV.U32 R3, RZ, RZ, c[0x0][0x0] ;  /* 0x00000000ff037624 */ /* 0x000fe400078e00ff */
[----:B------:R-:W-:Y:S01]  /*0700*/  FMUL.FTZ R27, R27, R28 ;  /* 0x0000001c1b1b7220 */ /* 0x000fe20000410000 */
        /* <DEDUP_REMOVED lines=14> */
.L_x_7522:
[----:B------:R-:W0:Y:S02]  /*07f0*/  S2R R0, SR_TID.X ;  /* 0x0000000000007919 */ /* 0x000e240000002100 */
[----:B0-----:R-:W-:-:S05]  /*0800*/  IMAD.WIDE.U32 R2, R0, 0x4, RZ ;  /* 0x0000000400027825 */ /* 0x001fca00078e00ff */
[----:B------:R-:W-:-:S04]  /*0810*/  ISETP.GE.U32.AND P0, PT, R2, UR12, PT ;  /* 0x0000000c02007c0c */ /* 0x000fc8000bf06070 */
[----:B------:R-:W-:-:S04]  /*0820*/  ISETP.GE.AND.EX P0, PT, R3, UR4, PT, P0 ;  /* 0x0000000403007c0c */ /* 0x000fc8000bf06300 */
[----:B------:R-:W-:-:S13]  /*0830*/  ISETP.GT.U32.OR P0, PT, R0, 0x3fff, P0 ;  /* 0x00003fff0000780c */ /* 0x000fda0000704470 */
[----:B------:R-:W-:Y:S05]  /*0840*/  @P0 EXIT ;  /* 0x000000000000094d */ /* 0x000fea0003800000 */
[----:B------:R-:W-:-:S04]  /*0850*/  IMAD.MOV.U32 R5, RZ, RZ, RZ ;  /* 0x000000ffff057224 */ /* 0x000fc800078e00ff */
.L_x_7524:
        /* <DEDUP_REMOVED lines=11> */
[----:B------:R-:W-:Y:S01]  /*0910*/  ISETP.LT.U32.AND.EX P1, PT, R5, RZ, PT, P1 ;  /* 0x000000ff0500720c */ /* 0x000fe20003f21110 */
        /* <DEDUP_REMOVED lines=11> */
[----:B------:R-:W-:Y:S01]  /*09d0*/  FMUL.FTZ R4, R4, R9 ;  /* 0x0000000904047220 */ /* 0x000fe20000410000 */
[----:B------:R-:W-:Y:S01]  /*09e0*/  HADD2.F32 R14, -RZ, R17.H1_H1 ;  /* 0x30000011ff0e7230 */ /* 0x000fe20000004100 */
[----:B------:R-:W-:-:S02]  /*09f0*/  FMUL.FTZ R11, R10, R11 ;  /* 0x0000000b0a0b7220 */ /* 0x000fc40000410000 */
[----:B------:R-:W-:Y:S02]  /*0a00*/  FMUL.FTZ R12, R12, R13 ;  /* 0x0000000d0c0c7220 */ /* 0x000fe40000410000 */
[----:B------:R-:W-:Y:S01]  /*0a10*/  FMUL.FTZ R15, R14, R15 ;  /* 0x0000000f0e0f7220 */ /* 0x000fe20000410000 */
[----:B------:R-:W-:Y:S01]  /*0a20*/  F2FP.PACK_AB R14, R11, R4 ;  /* 0x000000040b0e723e */ /* 0x000fe200000000ff */
[----:B------:R-:W-:-:S03]  /*0a30*/  IMAD.SHL.U32 R4, R0, 0x4, RZ ;  /* 0x0000000400047824 */ /* 0x000fc600078e00ff */
[----:B------:R-:W-:Y:S02]  /*0a40*/  F2FP.PACK_AB R15, R15, R12 ;  /* 0x0000000c0f0f723e */ /* 0x000fe400000000ff */
[----:B------:R-:W-:Y:S02]  /*0a50*/  ISETP.GE.U32.AND P0, PT, R4, UR12, PT ;  /* 0x0000000c04007c0c */ /* 0x000fe4000bf06070 */
[----:B------:R-:W-:Y:S01]  /*0a60*/  SHF.L.U64.HI R4, R0, 0x2, R5 ;  /* 0x0000000200047819 */ /* 0x000fe20000010205 */
[----:B------:R0:W-:Y:S03]  /*0a70*/  STG.E.64 [R2.64], R14 ;  /* 0x0000000e02007986 */ /* 0x0001e6000c101b0a */
[----:B------:R-:W-:-:S13]  /*0a80*/  ISETP.GE.AND.EX P0, PT, R4, UR4, PT, P0 ;  /* 0x0000000404007c0c */ /* 0x000fda000bf06300 */
[----:B0-----:R-:W-:Y:S05]  /*0a90*/  @!P0 BRA P1, `(.L_x_7524) ;  /* 0xfffffdc000008947 */ /* 0x001fea000083ffff */
[----:B------:R-:W-:Y:S05]  /*0aa0*/  EXIT ;  /* 0x000000000000794d */ /* 0x000fea0003800000 */
.L_x_7525:
        /* <DEDUP_REMOVED lines=13> */
.L_x_8130:


//--------------------- .text._ZN2at6native55_GLOBAL__N__de093ff9_22_ForeachBinaryOpList_cu_a911ec4325multi_tensor_apply_kernelINS1_18TensorListMetadataILi2EEENS1_24BinaryOpListAlphaFunctorIN3c108BFloat16ELi2ELi2ELi0EEEJSt10multipliesIfEfEEEvT_T0_DpT1_ --------------------------
	.section	.text._ZN2at6native55_GLOBAL__N__de093ff9_22_ForeachBinaryOpList_cu_a911ec4325multi_tensor_apply_kernelINS1_18TensorListMetadataILi2EEENS1_24BinaryOpListAlphaFunctorIN3c108BFloat16ELi2ELi2ELi0EEEJSt10multipliesIfEfEEEvT_T0_DpT1_,"ax",@progbits
	.sectioninfo	@"SHI_REGISTERS=31"
	.align	128
.text._ZN2at6native55_GLOBAL__N__de093ff9_22_ForeachBinaryOpList_cu_a911ec4325multi_tensor_apply_kernelINS1_18TensorListMetadataILi2EEENS1_24BinaryOpListAlphaFunctorIN3c108BFloat16ELi2ELi2ELi0EEEJSt10multipliesIfEfEEEvT_T0_DpT1_:
        .type           _ZN2at6native55_GLOBAL__N__de093ff9_22_ForeachBinaryOpList_cu_a911ec4325multi_tensor_apply_kernelINS1_18TensorListMetadataILi2EEENS1_24BinaryOpListAlphaFunctorIN3c108BFloat16ELi2ELi2ELi0EEEJSt10multipliesIfEfEEEvT_T0_DpT1_,@function
        .size           _ZN2at6native55_GLOBAL__N__de093ff9_22_ForeachBinaryOpList_cu_a911ec4325multi_tensor_apply_kernelINS1_18TensorListMetadataILi2EEENS1_24BinaryOpListAlphaFunctorIN3c108BFloat16ELi2ELi2ELi0EEEJSt10multipliesIfEfEEEvT_T0_DpT1_,(.L_x_8131 - _ZN2at6native55_GLOBAL__N__de093ff9_22_ForeachBinaryOpList_cu_a911ec4325multi_tensor_apply_kernelINS1_18TensorListMetadataILi2EEENS1_24BinaryOpListAlphaFunctorIN3c108BFloat16ELi2ELi2ELi0EEEJSt10multipliesIfEfEEEvT_T0_DpT1_)
        .other          _ZN2at6native55_GLOBAL__N__de093ff9_22_ForeachBinaryOpList_cu_a911ec4325multi_tensor_apply_kernelINS1_18TensorListMetadataILi2EEENS1_24BinaryOpListAlphaFunctorIN3c108BFloat16ELi2ELi2ELi0EEEJSt10multipliesIfEfEEEvT_T0_DpT1_,@"STO_CUDA_ENTRY STV_DEFAULT"
_ZN2at6native55_GLOBAL__N__de093ff9_22_ForeachBinaryOpList_cu_a911ec4325multi_tensor_apply_kernelINS1_18TensorListMetadataILi2EEENS1_24BinaryOpListAlphaFunctorIN3c108BFloat16ELi2ELi2ELi0EEEJSt10multipliesIfEfEEEvT_T0_DpT1_:
        /* <DEDUP_REMOVED lines=29> */
.L_x_7527:
        /* <DEDUP_REMOVED lines=31> */
[C---:B------:R-:W-:Y:S02]  /*03c0*/  @P1 LEA R16, P5, R4.reuse, UR6, 0x1 ;  /* 0x0000000604101c11 */ /* 0x040fe4000f8a08ff */
[----:B------:R-:W-:Y:S01]  /*03d0*/  ISETP.LT.AND.EX P4, PT, R21, UR4, !P3, P4 ;  /* 0x0000000415007c0c */ /* 0x000fe2000df81340 */
[----:B------:R1:W3:Y:S01]  /*03e0*/  @P0 LDG.E.U16 R3, [R14.64] ;  /* 0x0000000a0e030981 */ /* 0x0002e2000c1e1500 */
[C---:B------:R-:W-:Y:S02]  /*03f0*/  @P1 LEA.HI.X R17, R4.reuse, UR7, R11, 0x1, P5 ;  /* 0x0000000704111c11 */ /* 0x040fe4000a8f0c0b */
[----:B------:R-:W-:Y:S01]  /*0400*/  @P1 LEA R12, P5, R4, UR8, 0x1 ;  /* 0x00000008040c1c11 */ /* 0x000fe2000f8a08ff */
[----:B------:R-:W-:Y:S01]  /*0410*/  IMAD.SHL.U32 R23, R20, 0x2, RZ ;  /* 0x0000000214177824 */ /* 0x000fe200078e00ff */
[----:B0-----:R-:W-:-:S02]  /*0420*/  PRMT R19, RZ, 0x7610, R19 ;  /* 0x00007610ff137816 */ /* 0x001fc40000000013 */
[----:B------:R-:W-:Y:S02]  /*0430*/  @P1 LEA.HI.X R13, R4, UR9, R11, 0x1, P5 ;  /* 0x00000009040d1c11 */ /* 0x000fe4000a8f0c0b */
[----:B------:R-:W-:Y:S02]  /*0440*/  SHF.L.U64.HI R28, R20, 0x1, R21 ;  /* 0x00000001141c7819 */ /* 0x000fe40000010215 */
[C---:B-1----:R-:W-:Y:S01]  /*0450*/  @P2 LEA R14, P3, R9.reuse, UR8, 0x1 ;  /* 0x00000008090e2c11 */ /* 0x042fe2000f8608ff */
[----:B------:R0:W4:Y:S01]  /*0460*/  @P1 LDG.E.U16 R19, [R12.64] ;  /* 0x0000000a0c131981 */ /* 0x000122000c1e1500 */
[C---:B------:R-:W-:Y:S02]  /*0470*/  @P2 LEA R20, P5, R9.reuse, UR6, 0x1 ;  /* 0x0000000609142c11 */ /* 0x040fe4000f8a08ff */
[----:B------:R-:W-:Y:S02]  /*0480*/  @P2 LEA.HI.X R15, R9, UR9, R8, 0x1, P3 ;  /* 0x00000009090f2c11 */ /* 0x000fe400098f0c08 */
[----:B------:R-:W-:-:S02]  /*0490*/  @P4 IADD3 R22, P3, R23, UR8, RZ ;  /* 0x0000000817164c10 */ /* 0x000fc4000ff7e0ff */
[----:B------:R-:W-:Y:S02]  /*04a0*/  @P2 LEA.HI.X R21, R9, UR7, R8, 0x1, P5 ;  /* 0x0000000709152c11 */ /* 0x000fe4000a8f0c08 */
[----:B------:R-:W-:Y:S02]  /*04b0*/  PRMT R24, RZ, 0x7610, R24 ;  /* 0x00007610ff187816 */ /* 0x000fe40000000018 */
[----:B0-----:R-:W-:Y:S02]  /*04c0*/  IADD3 R12, P5, R23, UR6, RZ ;  /* 0x00000006170c7c10 */ /* 0x001fe4000ffbe0ff */
[----:B------:R-:W-:Y:S02]  /*04d0*/  PRMT R27, RZ, 0x7610, R27 ;  /* 0x00007610ff1b7816 */ /* 0x000fe4000000001b */
[----:B------:R-:W-:Y:S01]  /*04e0*/  @P4 IADD3.X R23, R28, UR9, RZ, P3, !PT ;  /* 0x000000091c174c10 */ /* 0x000fe20009ffe4ff */
[----:B------:R0:W5:Y:S01]  /*04f0*/  @P2 LDG.E.U16 R24, [R14.64] ;  /* 0x0000000a0e182981 */ /* 0x000162000c1e1500 */
[----:B------:R-:W-:-:S02]  /*0500*/  PRMT R18, RZ, 0x7610, R18 ;  /* 0x00007610ff127816 */ /* 0x000fc40000000012 */
[----:B------:R-:W-:Y:S01]  /*0510*/  PRMT R26, RZ, 0x7610, R26 ;  /* 0x00007610ff1a7816 */ /* 0x000fe2000000001a */
[----:B------:R-:W5:Y:S01]  /*0520*/  @P4 LDG.E.U16 R27, [R22.64] ;  /* 0x0000000a161b4981 */ /* 0x000f62000c1e1500 */
[----:B------:R-:W-:Y:S02]  /*0530*/  IADD3.X R13, R28, UR7, RZ, P5, !PT ;  /* 0x000000071c0d7c10 */ /* 0x000fe4000affe4ff */
[----:B------:R-:W-:Y:S01]  /*0540*/  PRMT R28, RZ, 0x7610, R28 ;  /* 0x00007610ff1c7816 */ /* 0x000fe2000000001c */
[----:B------:R1:W5:Y:S04]  /*0550*/  @P1 LDG.E.U16 R18, [R16.64] ;  /* 0x0000000a10121981 */ /* 0x000368000c1e1500 */
[----:B------:R-:W5:Y:S04]  /*0560*/  @P2 LDG.E.U16 R26, [R20.64] ;  /* 0x0000000a141a2981 */ /* 0x000f68000c1e1500 */
[----:B------:R-:W5:Y:S01]  /*0570*/  @P4 LDG.E.U16 R28, [R12.64] ;  /* 0x0000000a0c1c4981 */ /* 0x000f62000c1e1500 */
[----:B0-----:R-:W-:-:S04]  /*0580*/  @P0 LEA R14, P3, R25, UR6, 0x1 ;  /* 0x00000006190e0c11 */ /* 0x001fc8000f8608ff */
[----:B------:R-:W-:Y:S02]  /*0590*/  @P0 LEA.HI.X R15, R25, UR7, R10, 0x1, P3 ;  /* 0x00000007190f0c11 */ /* 0x000fe400098f0c0a */
[C---:B------:R-:W-:Y:S02]  /*05a0*/  @P1 LEA R10, P3, R4.reuse, UR6, 0x1 ;  /* 0x00000006040a1c11 */ /* 0x040fe4000f8608ff */
[C---:B-1----:R-:W-:Y:S02]  /*05b0*/  @P2 LEA R16, P5, R9.reuse, UR6, 0x1 ;  /* 0x0000000609102c11 */ /* 0x042fe4000f8a08ff */
[----:B------:R-:W-:Y:S02]  /*05c0*/  @P1 LEA.HI.X R11, R4, UR7, R11, 0x1, P3 ;  /* 0x00000007040b1c11 */ /* 0x000fe400098f0c0b */
[----:B------:R-:W-:Y:S02]  /*05d0*/  @P2 LEA.HI.X R17, R9, UR7, R8, 0x1, P5 ;  /* 0x0000000709112c11 */ /* 0x000fe4000a8f0c08 */
[----:B--2---:R-:W-:-:S02]  /*05e0*/  PRMT R5, RZ, 0x5410, R5 ;  /* 0x00005410ff057816 */ /* 0x004fc40000000005 */
[----:B---3--:R-:W-:-:S05]  /*05f0*/  PRMT R3, RZ, 0x5410, R3 ;  /* 0x00005410ff037816 */ /* 0x008fca0000000003 */
[----:B------:R-:W-:-:S04]  /*0600*/  FMUL.FTZ R3, R3, c[0x0][0xdac] ;  /* 0x00036b0003037a20 */ /* 0x000fc80000410000 */
[----:B------:R-:W-:Y:S01]  /*0610*/  FMUL.FTZ R3, R5, R3 ;  /* 0x0000000305037220 */ /* 0x000fe20000410000 */
[----:B----4-:R-:W-:-:S04]  /*0620*/  PRMT R19, RZ, 0x5410, R19 ;  /* 0x00005410ff137816 */ /* 0x010fc80000000013 */
[----:B------:R-:W-:Y:S01]  /*0630*/  F2FP.BF16.PACK_AB R3, RZ, R3 ;  /* 0x00000003ff03723e */ /* 0x000fe200000010ff */
[----:B------:R-:W-:Y:S01]  /*0640*/  FMUL.FTZ R19, R19, c[0x0][0xdac] ;  /* 0x00036b0013137a20 */ /* 0x000fe20000410000 */
[----:B-----5:R-:W-:Y:S02]  /*0650*/  PRMT R24, RZ, 0x5410, R24 ;  /* 0x00005410ff187816 */ /* 0x020fe40000000018 */
[----:B------:R-:W-:-:S03]  /*0660*/  PRMT R27, RZ, 0x5410, R27 ;  /* 0x00005410ff1b7816 */ /* 0x000fc6000000001b */
[----:B------:R-:W-:Y:S01]  /*0670*/  FMUL.FTZ R5, R24, c[0x0][0xdac] ;  /* 0x00036b0018057a20 */ /* 0x000fe20000410000 */
[----:B------:R-:W-:Y:S01]  /*0680*/  PRMT R18, RZ, 0x5410, R18 ;  /* 0x00005410ff127816 */ /* 0x000fe20000000012 */
[----:B------:R-:W-:Y:S01]  /*0690*/  FMUL.FTZ R27, R27, c[0x0][0xdac] ;  /* 0x00036b001b1b7a20 */ /* 0x000fe20000410000 */
[----:B------:R-:W-:-:S03]  /*06a0*/  PRMT R26, RZ, 0x5410, R26 ;  /* 0x00005410ff1a7816 */ /* 0x000fc6000000001a */
[----:B------:R-:W-:Y:S01]  /*06b0*/  FMUL.FTZ R18, R18, R19 ;  /* 0x0000001312127220 */ /* 0x000fe20000410000 */
[----:B------:R-:W-:Y:S01]  /*06c0*/  PRMT R28, RZ, 0x5410, R28 ;  /* 0x00005410ff1c7816 */ /* 0x000fe2000000001c */
[----:B------:R-:W-:Y:S01]  /*06d0*/  FMUL.FTZ R5, R26, R5 ;  /* 0x000000051a057220 */ /* 0x000fe20000410000 */
[----:B------:R-:W-:Y:S01]  /*06e0*/  PRMT R4, R3, 0x7610, R4 ;  /* 0x0000761003047816 */ /* 0x000fe20000000004 */
[----:B------:R-:W-:Y:S02]  /*06f0*/  IMAD.MOV.U32 R3, RZ, RZ, c[0x0][0x0] ;  /* 0x00000000ff037624 */ /* 0x000fe400078e00ff */
[----:B------:R-:W-:Y:S01]  /*0700*/  FMUL.FTZ R27, R28, R27 ;  /* 0x0000001b1c1b7220 */ /* 0x000fe20000410000 */
        /* <DEDUP_REMOVED lines=14> */
.L_x_7526:
[----:B------:R-:W0:Y:S02]  /*07f0*/  S2R R0, SR_TID.X ;  /* 0x0000000000007919 */ /* 0x000e240000002100 */
[----:B0-----:R-:W-:-:S05]  /*0800*/  IMAD.WIDE.U32 R2, R0, 0x4, RZ ;  /* 0x0000000400027825 */ /* 0x001fca00078e00ff */
[----:B------:R-:W-:-:S04]  /*0810*/  ISETP.GE.U32.AND P0, PT, R2, UR12, PT ;  /* 0x0000000c02007c0c */ /* 0x000fc8000bf06070 */
[----:B------:R-:W-:-:S04]  /*0820*/  ISETP.GE.AND.EX P0, PT, R3, UR4, PT, P0 ;  /* 0x0000000403007c0c */ /* 0x000fc8000bf06300 */
[----:B------:R-:W-:-:S13]  /*0830*/  ISETP.GT.U32.OR P0, PT, R0, 0x3fff, P0 ;  /* 0x00003fff0000780c */ /* 0x000fda0000704470 */
[----:B------:R-:W-:Y:S05]  /*0840*/  @P0 EXIT ;  /* 0x000000000000094d */ /* 0x000fea0003800000 */
[----:B------:R-:W-:-:S04]  /*0850*/  IMAD.MOV.U32 R9, RZ, RZ, RZ ;  /* 0x000000ffff097224 */ /* 0x000fc800078e00ff */
.L_x_7528:
        /* <DEDUP_REMOVED lines=12> */
[--C-:B--2---:R-:W-:Y:S02]  /*0920*/  PRMT R8, RZ, 0x5410, R6.reuse ;  /* 0x00005410ff087816 */ /* 0x104fe40000000006 */
[----:B------:R-:W-:Y:S02]  /*0930*/  PRMT R10, RZ, 0x7610, R6 ;  /* 0x00007610ff0a7816 */ /* 0x000fe40000000006 */
[--C-:B---3--:R-:W-:Y:S01]  /*0940*/  PRMT R6, RZ, 0x5410, R4.reuse ;  /* 0x00005410ff067816 */ /* 0x108fe20000000004 */
[----:B------:R-:W-:Y:S01]  /*0950*/  FMUL.FTZ R11, R8, c[0x0][0xdac] ;  /* 0x00036b00080b7a20 */ /* 0x000fe20000410000 */
[--C-:B------:R-:W-:Y:S01]  /*0960*/  PRMT R8, RZ, 0x5410, R7.reuse ;  /* 0x00005410ff087816 */ /* 0x100fe20000000007 */
[----:B------:R-:W-:Y:S01]  /*0970*/  FMUL.FTZ R13, R10, c[0x0][0xdac] ;  /* 0x00036b000a0d7a20 */ /* 0x000fe20000410000 */
[----:B------:R-:W-:Y:S01]  /*0980*/  PRMT R7, RZ, 0x7610, R7 ;  /* 0x00007610ff077816 */ /* 0x000fe20000000007 */
[----:B------:R-:W-:Y:S01]  /*0990*/  FMUL.FTZ R11, R6, R11 ;  /* 0x0000000b060b7220 */ /* 0x000fe20000410000 */
[--C-:B------:R-:W-:Y:S01]  /*09a0*/  PRMT R6, RZ, 0x5410, R5.reuse ;  /* 0x00005410ff067816 */ /* 0x100fe20000000005 */
[----:B------:R-:W-:Y:S01]  /*09b0*/  FMUL.FTZ R15, R8, c[0x0][0xdac] ;  /* 0x00036b00080f7a20 */ /* 0x000fe20000410000 */
[----:B------:R-:W-:Y:S01]  /*09c0*/  PRMT R5, RZ, 0x7610, R5 ;  /* 0x00007610ff057816 */ /* 0x000fe20000000005 */
[----:B------:R-:W-:Y:S01]  /*09d0*/  FMUL.FTZ R8, R7, c[0x0][0xdac] ;  /* 0x00036b0007087a20 */ /* 0x000fe20000410000 */
[----:B------:R-:W-:Y:S01]  /*09e0*/  PRMT R4, RZ, 0x7610, R4 ;  /* 0x00007610ff047816 */ /* 0x000fe20000000004 */
[----:B------:R-:W-:-:S02]  /*09f0*/  FMUL.FTZ R6, R6, R15 ;  /* 0x0000000f06067220 */ /* 0x000fc40000410000 */
[----:B------:R-:W-:Y:S02]  /*0a00*/  FMUL.FTZ R5, R5, R8 ;  /* 0x0000000805057220 */ /* 0x000fe40000410000 */
[----:B------:R-:W-:-:S03]  /*0a10*/  FMUL.FTZ R4, R4, R13 ;  /* 0x0000000d04047220 */ /* 0x000fc60000410000 */
[----:B------:R-:W-:Y:S01]  /*0a20*/  F2FP.BF16.PACK_AB R5, R5, R6 ;  /* 0x000000060505723e */ /* 0x000fe200000010ff */
[----:B------:R-:W-:Y:S01]  /*0a30*/  IMAD.SHL.U32 R6, R0, 0x4, RZ ;  /* 0x0000000400067824 */ /* 0x000fe200078e00ff */
[----:B------:R-:W-:-:S04]  /*0a40*/  F2FP.BF16.PACK_AB R4, R4, R11 ;  /* 0x0000000b0404723e */ /* 0x000fc800000010ff */
[----:B------:R-:W-:Y:S01]  /*0a50*/  ISETP.GE.U32.AND P0, PT, R6, UR12, PT ;  /* 0x0000000c06007c0c */ /* 0x000fe2000bf06070 */
[----:B------:R0:W-:Y:S01]  /*0a60*/  STG.E.64 [R2.64], R4 ;  /* 0x0000000402007986 */ /* 0x0001e2000c101b0a */
[----:B------:R-:W-:-:S04]  /*0a70*/  SHF.L.U64.HI R6, R0, 0x2, R9 ;  /* 0x0000000200067819 */ /* 0x000fc80000010209 */
[----:B------:R-:W-:-:S13]  /*0a80*/  ISETP.GE.AND.EX P0, PT, R6, UR4, PT, P0 ;  /* 0x0000000406007c0c */ /* 0x000fda000bf06300 */
[----:B0-----:R-:W-:Y:S05]  /*0a90*/  @!P0 BRA P1, `(.L_x_7528) ;  /* 0xfffffdc000008947 */ /* 0x001fea000083ffff */
[----:B------:R-:W-:Y:S05]  /*0aa0*/  EXIT ;  /* 0x000000000000794d */ /* 0x000fea0003800000 */
.L_x_7529:
        /* <DEDUP_REMOVED lines=13> */
.L_x_8131:


//--------------------- .text._ZN2at6native55_GLOBAL__N__de093ff9_22_ForeachBinaryOpList_cu_a911ec4325multi_tensor_apply_kernelINS1_18TensorListMetadataILi2EEENS1_24BinaryOpListAlphaFunctorIbLi2ELi2ELi0EEEJSt10multipliesIbEbEEEvT_T0_DpT1_ --------------------------
	.section	.text._ZN2at6native55_GLOBAL__N__de093ff9_22_ForeachBinaryOpList_cu_a911ec4325multi_tensor_apply_kernelINS1_18TensorListMetadataILi2EEENS1_24BinaryOpListAlphaFunctorIbLi2ELi2ELi0EEEJSt10multipliesIbEbEEEvT_T0_DpT1_,"ax",@progbits
	.sectioninfo	@"SHI_REGISTERS=29"
	.align	128
.text._ZN2at6native55_GLOBAL__N__de093ff9_22_ForeachBinaryOpList_cu_a911ec4325multi_tensor_apply_kernelINS1_18TensorListMetadataILi2EEENS1_24BinaryOpListAlphaFunctorIbLi2ELi2ELi0EEEJSt10multipliesIbEbEEEvT_T0_DpT1_:
        .type           _ZN2at6native55_GLOBAL__N__de093ff9_22_ForeachBinaryOpList_cu_a911ec4325multi_tensor_apply_kernelINS1_18TensorListMetadataILi2EEENS1_24BinaryOpListAlphaFunctorIbLi2ELi2ELi0EEEJSt10multipliesIbEbEEEvT_T0_DpT1_,@function
        .size           _ZN2at6native55_GLOBAL__N__de093ff9_22_ForeachBinaryOpList_cu_a911ec4325multi_tensor_apply_kernelINS1_18TensorListMetadataILi2EEENS1_24BinaryOpListAlphaFunctorIbLi2ELi2ELi0EEEJSt10multipliesIbEbEEEvT_T0_DpT1_,(.L_x_8132 - _ZN2at6native55_GLOBAL__N__de093ff9_22_ForeachBinaryOpList_cu_a911ec4325multi_tensor_apply_kernelINS1_18TensorListMetadataILi2EEENS1_24BinaryOpListAlphaFunctorIbLi2ELi2ELi0EEEJSt10multipliesIbEbEEEvT_T0_DpT1_)
        .other          _ZN2at6native55_GLOBAL__N__de093ff9_22_ForeachBinaryOpList_cu_a911ec4325multi_tensor_apply_kernelINS1_18TensorListMetadataILi2EEENS1_24BinaryOpListAlphaFunctorIbLi2ELi2ELi0EEEJSt10multipliesIbEbEEEvT_T0_DpT1_,@"STO_CUDA_ENTRY STV_DEFAULT"
_ZN2at6native55_GLOBAL__N__de093ff9_22_ForeachBinaryOpList_cu_a911ec4325multi_tensor_apply_kernelINS1_18TensorListMetadataILi2EEENS1_24BinaryOpListAlphaFunctorIbLi2ELi2ELi0EEEJSt10multipliesIbEbEEEvT_T0_DpT1_:
        /* <DEDUP_REMOVED lines=30> */
.L_x_7531:
        /* <DEDUP_REMOVED lines=24> */
[----:B------:R-:W-:Y:S02]  /*0360*/  ISETP.GE.U32.AND.EX P1, PT, R21, RZ, PT, P1 ;  /* 0x000000ff1500720c */ /* 0x000fe40003f26110 */
[----:B------:R-:W-:Y:S01]  /*0370*/  @P2 IADD3 R6, P4, R15, UR14, RZ ;  /* 0x0000000e0f062c10 */ /* 0x000fe2000ff9e0ff */
[----:B------:R1:W3:Y:S01]  /*0380*/  @P3 LDG.E.U8 R16, [R12.64] ;  /* 0x0000000a0c103981 */ /* 0x0002e2000c1e1100 */
[----:B------:R-:W-:Y:S02]  /*0390*/  ISETP.LT.AND.EX P1, PT, R21, UR5, !P1, P0 ;  /* 0x0000000515007c0c */ /* 0x000fe4000cf21300 */
[----:B------:R-:W-:-:S02]  /*03a0*/  IADD3 R25, P5, R24, R3, RZ ;  /* 0x0000000318197210 */ /* 0x000fc40007fbe0ff */
[----:B------:R-:W-:Y:S02]  /*03b0*/  @P2 IADD3 R8, P0, R15, UR13, RZ ;  /* 0x0000000d0f082c10 */ /* 0x000fe4000ff1e0ff */
[C---:B------:R-:W-:Y:S01]  /*03c0*/  @P2 IADD3.X R7, R19.reuse, UR6, RZ, P4, !PT ;  /* 0x0000000613072c10 */ /* 0x040fe2000a7fe4ff */
[----:B------:R-:W-:Y:S01]  /*03d0*/  IMAD.X R26, RZ, RZ, R20, P5 ;  /* 0x000000ffff1a7224 */ /* 0x000fe200028e0614 */
[----:B------:R-:W-:Y:S02]  /*03e0*/  PRMT R18, RZ, 0x7610, R18 ;  /* 0x00007610ff127816 */ /* 0x000fe40000000012 */
[----:B------:R-:W-:Y:S02]  /*03f0*/  @P2 IADD3.X R9, R19, UR8, RZ, P0, !PT ;  /* 0x0000000813092c10 */ /* 0x000fe400087fe4ff */
[----:B------:R-:W-:Y:S02]  /*0400*/  ISETP.GE.U32.AND P4, PT, R25, 0x10000, PT ;  /* 0x000100001900780c */ /* 0x000fe40003f86070 */
[----:B0-----:R-:W-:Y:S01]  /*0410*/  @P1 IADD3 R10, P6, R14, UR13, RZ ;  /* 0x0000000d0e0a1c10 */ /* 0x001fe2000ffde0ff */
[----:B------:R0:W4:Y:S01]  /*0420*/  @P2 LDG.E.U8 R18, [R8.64] ;  /* 0x0000000a08122981 */ /* 0x000122000c1e1100 */
[----:B------:R-:W-:-:S02]  /*0430*/  PRMT R17, RZ, 0x7610, R17 ;  /* 0x00007610ff117816 */ /* 0x000fc40000000011 */
[----:B------:R-:W-:Y:S02]  /*0440*/  ISETP.LT.U32.AND P0, PT, R25, UR12, PT ;  /* 0x0000000c19007c0c */ /* 0x000fe4000bf01070 */
[----:B------:R-:W-:Y:S02]  /*0450*/  ISETP.GE.U32.AND.EX P4, PT, R26, RZ, PT, P4 ;  /* 0x000000ff1a00720c */ /* 0x000fe40003f86140 */
[----:B------:R-:W-:Y:S01]  /*0460*/  PRMT R23, RZ, 0x7610, R23 ;  /* 0x00007610ff177816 */ /* 0x000fe20000000017 */
[----:B------:R5:W4:Y:S01]  /*0470*/  @P2 LDG.E.U8 R17, [R6.64] ;  /* 0x0000000a06112981 */ /* 0x000b22000c1e1100 */
[----:B-1----:R-:W-:Y:S02]  /*0480*/  @P1 IADD3 R12, P5, R14, UR14, RZ ;  /* 0x0000000e0e0c1c10 */ /* 0x002fe4000ffbe0ff */
[----:B------:R-:W-:Y:S02]  /*0490*/  @P1 IADD3.X R11, R21, UR8, RZ, P6, !PT ;  /* 0x00000008150b1c10 */ /* 0x000fe4000b7fe4ff */
[----:B------:R-:W-:-:S02]  /*04a0*/  ISETP.LT.AND.EX P0, PT, R26, UR5, !P4, P0 ;  /* 0x000000051a007c0c */ /* 0x000fc4000e701300 */
[----:B------:R-:W-:Y:S01]  /*04b0*/  PRMT R24, RZ, 0x7610, R24 ;  /* 0x00007610ff187816 */ /* 0x000fe20000000018 */
[----:B------:R-:W4:Y:S01]  /*04c0*/  @P1 LDG.E.U8 R23, [R10.64] ;  /* 0x0000000a0a171981 */ /* 0x000f22000c1e1100 */
[----:B------:R-:W-:-:S05]  /*04d0*/  @P1 IADD3.X R13, R21, UR6, RZ, P5, !PT ;  /* 0x00000006150d1c10 */ /* 0x000fca000affe4ff */
[----:B------:R1:W4:Y:S01]  /*04e0*/  @P1 LDG.E.U8 R24, [R12.64] ;  /* 0x0000000a0c181981 */ /* 0x000322000c1e1100 */
[----:B-----5:R-:W-:-:S03]  /*04f0*/  IADD3 R6, P4, R25, UR14, RZ ;  /* 0x0000000e19067c10 */ /* 0x020fc6000ff9e0ff */
[----:B0-----:R-:W-:Y:S02]  /*0500*/  @P0 IADD3 R8, P5, R25, UR13, RZ ;  /* 0x0000000d19080c10 */ /* 0x001fe4000ffbe0ff */
[----:B------:R-:W-:Y:S02]  /*0510*/  PRMT R25, RZ, 0x7610, R25 ;  /* 0x00007610ff197816 */ /* 0x000fe40000000019 */
[C---:B------:R-:W-:Y:S02]  /*0520*/  @P0 IADD3.X R9, R26.reuse, UR8, RZ, P5, !PT ;  /* 0x000000081a090c10 */ /* 0x040fe4000affe4ff */
[----:B------:R-:W-:Y:S02]  /*0530*/  IADD3.X R7, R26, UR6, RZ, P4, !PT ;  /* 0x000000061a077c10 */ /* 0x000fe4000a7fe4ff */
[----:B------:R-:W-:Y:S01]  /*0540*/  PRMT R26, RZ, 0x7610, R26 ;  /* 0x00007610ff1a7816 */ /* 0x000fe2000000001a */
[----:B------:R0:W5:Y:S05]  /*0550*/  @P0 LDG.E.U8 R25, [R8.64] ;  /* 0x0000000a08190981 */ /* 0x00016a000c1e1100 */
[----:B------:R-:W5:Y:S01]  /*0560*/  @P0 LDG.E.U8 R26, [R6.64] ;  /* 0x0000000a061a0981 */ /* 0x000f62000c1e1100 */
[----:B------:R-:W-:Y:S01]  /*0570*/  ULDC.S8 UR4, c[0x0][0xdaa] ;  /* 0x00036a8000047ab9 */ /* 0x000fe20000000200 */
[----:B--2---:R-:W-:-:S02]  /*0580*/  LOP3.LUT P6, RZ, R22, 0xff, RZ, 0xc0, !PT ;  /* 0x000000ff16ff7812 */ /* 0x004fc400078cc0ff */
[----:B---3--:R-:W-:-:S04]  /*0590*/  LOP3.LUT P4, RZ, R16, 0xff, RZ, 0xc0, !PT ;  /* 0x000000ff10ff7812 */ /* 0x008fc8000788c0ff */
[----:B------:R-:W-:-:S04]  /*05a0*/  ISETP.NE.AND P4, PT, RZ, UR4, P4 ;  /* 0x00000004ff007c0c */ /* 0x000fc8000a785270 */
[----:B------:R-:W-:-:S04]  /*05b0*/  PLOP3.LUT P6, PT, P6, P4, PT, 0x80, 0x0 ;  /* 0x000000000000781c */ /* 0x000fc800037c9070 */
[----:B-1----:R-:W-:Y:S02]  /*05c0*/  @P3 SEL R13, RZ, 0x1, !P6 ;  /* 0x00000001ff0d3807 */ /* 0x002fe40007000000 */
[----:B----4-:R-:W-:-:S04]  /*05d0*/  LOP3.LUT P5, RZ, R18, 0xff, RZ, 0xc0, !PT ;  /* 0x000000ff12ff7812 */ /* 0x010fc800078ac0ff */
        /* <DEDUP_REMOVED lines=15> */
[----:B------:R-:W-:Y:S02]  /*06d0*/  @P1 IADD3 R14, P3, R14, UR14, RZ ;  /* 0x0000000e0e0e1c10 */ /* 0x000fe4000ff7e0ff */
[----:B------:R-:W-:-:S02]  /*06e0*/  ISETP.NE.AND P6, PT, RZ, UR4, P6 ;  /* 0x00000004ff007c0c */ /* 0x000fc4000b7c5270 */
[----:B------:R-:W-:Y:S01]  /*06f0*/  @P1 IADD3.X R15, R21, UR6, RZ, P3, !PT ;  /* 0x00000006150f1c10 */ /* 0x000fe20009ffe4ff */
[----:B------:R-:W-:Y:S01]  /*0700*/  IMAD.MOV.U32 R21, RZ, RZ, c[0x0][0x0] ;  /* 0x00000000ff157624 */ /* 0x000fe200078e00ff */
[----:B------:R-:W-:Y:S02]  /*0710*/  PLOP3.LUT P4, PT, P4, P6, PT, 0x80, 0x0 ;  /* 0x000000000000781c */ /* 0x000fe4000278d070 */
[----:B------:R-:W-:Y:S01]  /*0720*/  SEL R19, RZ, 0x1, !P5 ;  /* 0x00000001ff137807 */ /* 0x000fe20006800000 */
[----:B------:R-:W-:Y:S01]  /*0730*/  IMAD.WIDE.U32 R4, R21, 0x4, R4 ;  /* 0x0000000415047825 */ /* 0x000fe200078e0004 */
[----:B------:R-:W-:Y:S01]  /*0740*/  @P0 SEL R3, RZ, 0x1, !P4 ;  /* 0x00000001ff030807 */ /* 0x000fe20006000000 */
[----:B------:R0:W-:Y:S04]  /*0750*/  @P2 STG.E.U8 [R8.64], R17 ;  /* 0x0000001108002986 */ /* 0x0001e8000c10110a */
        /* <DEDUP_REMOVED lines=8> */
.L_x_7530:
        /* <DEDUP_REMOVED lines=9> */
.L_x_7532:
        /* <DEDUP_REMOVED lines=42> */
.L_x_7533:
        /* <DEDUP_REMOVED lines=15> */
.L_x_8132:


//--------------------- .text._ZN2at6native55_GLOBAL__N__de093ff9_22_ForeachBinaryOpList_cu_a911ec4325multi_tensor_apply_kernelINS1_18TensorListMetadataILi2EEENS1_24BinaryOpListAlphaFunctorIN3c107complexIfEELi2ELi2ELi0EEEJSt10multipliesIS8_ES8_EEEvT_T0_DpT1_ --------------------------
	.section	.text._ZN2at6native55_GLOBAL__N__de093ff9_22_ForeachBinaryOpList_cu_a911ec4325multi_tensor_apply_kernelINS1_18TensorListMetadataILi2EEENS1_24BinaryOpListAlphaFunctorIN3c107complexIfEELi2ELi2ELi0EEEJSt10multipliesIS8_ES8_EEEvT_T0_DpT1_,"ax",@progbits
	.sectioninfo	@"SHI_REGISTERS=31"
	.align	128
.text._ZN2at6native55_GLOBAL__N__de093ff9_22_ForeachBinaryOpList_cu_a911ec4325multi_tensor_apply_kernelINS1_18TensorListMetadataILi2EEENS1_24BinaryOpListAlphaFunctorIN3c107complexIfEELi2ELi2ELi0EEEJSt10multipliesIS8_ES8_EEEvT_T0_DpT1_:
        .type           _ZN2at6native55_GLOBAL__N__de093ff9_22_ForeachBinaryOpList_cu_a911ec4325multi_tensor_apply_kernelINS1_18TensorListMetadataILi2EEENS1_24BinaryOpListAlphaFunctorIN3c107complexIfEELi2ELi2ELi0EEEJSt10multipliesIS8_ES8_EEEvT_T0_DpT1_,@function
        .size           _ZN2at6native55_GLOBAL__N__de093ff9_22_ForeachBinaryOpList_cu_a911ec4325multi_tensor_apply_kernelINS1_18TensorListMetadataILi2EEENS1_24BinaryOpListAlphaFunctorIN3c107complexIfEELi2ELi2ELi0EEEJSt10multipliesIS8_ES8_EEEvT_T0_DpT1_,(.L_x_8133 - _ZN2at6native55_GLOBAL__N__de093ff9_22_ForeachBinaryOpList_cu_a911ec4325multi_tensor_apply_kernelINS1_18TensorListMetadataILi2EEENS1_24BinaryOpListAlphaFunctorIN3c107complexIfEELi2ELi2ELi0EEEJSt10multipliesIS8_ES8_EEEvT_T0_DpT1_)
        .other          _ZN2at6native55_GLOBAL__N__de093ff9_22_ForeachBinaryOpList_cu_a911ec4325multi_tensor_apply_kernelINS1_18TensorListMetadataILi2EEENS1_24BinaryOpListAlphaFunctorIN3c107complexIfEELi2ELi2ELi0EEEJSt10multipliesIS8_ES8_EEEvT_T0_DpT1_,@"STO_CUDA_ENTRY STV_DEFAULT"
_ZN2at6native55_GLOBAL__N__de093ff9_22_ForeachBinaryOpList_cu_a911ec4325multi_tensor_apply_kernelINS1_18TensorListMetadataILi2EEENS1_24BinaryOpListAlphaFunctorIN3c107complexIfEELi2ELi2ELi0EEEJSt10multipliesIS8_ES8_EEEvT_T0_DpT1_:
        /* <DEDUP_REMOVED lines=30> */
.L_x_7535:
        /* <DEDUP_REMOVED lines=12> */
[C---:B------:R-:W-:Y:S02]  /*02a0*/  @P0 LEA.HI.X R5, R25.reuse, UR7, R24, 0x3, P1 ;  /* 0x0000000719050c11 */ /* 0x040fe400088f1c18 */
[----:B------:R-:W-:Y:S01]  /*02b0*/  IADD3 R10, P1, R25, c[0x0][0x0], RZ ;  /* 0x00000000190a7a10 */ /* 0x000fe20007f3e0ff */
[C---:B------:R-:W-:Y:S01]  /*02c0*/  IMAD R16, R0.reuse, 0x3, RZ ;  /* 0x0000000300107824 */ /* 0x040fe200078e02ff */
[----:B------:R-:W-:Y:S01]  /*02d0*/  LEA R14, P5, R0, R25, 0x1 ;  /* 0x00000019000e7211 */ /* 0x000fe200078a08ff */
[----:B------:R2:W3:Y:S01]  /*02e0*/  @P0 LDG.E.64 R2, [R4.64] ;  /* 0x0000000c04020981 */ /* 0x0004e2000c1e1b00 */
[C---:B------:R-:W-:Y:S02]  /*02f0*/  ISETP.GE.U32.AND P4, PT, R10.reuse, 0x10000, PT ;  /* 0x000100000a00780c */ /* 0x040fe40003f86070 */
[----:B------:R-:W-:Y:S02]  /*0300*/  IADD3.X R11, RZ, R24, RZ, P1, !PT ;  /* 0x00000018ff0b7210 */ /* 0x000fe40000ffe4ff */
[----:B------:R-:W-:-:S02]  /*0310*/  ISETP.LT.U32.AND P3, PT, R10, UR14, PT ;  /* 0x0000000e0a007c0c */ /* 0x000fc4000bf61070 */
[C---:B------:R-:W-:Y:S02]  /*0320*/  ISETP.GE.U32.AND.EX P4, PT, R11.reuse, RZ, PT, P4 ;  /* 0x000000ff0b00720c */ /* 0x040fe40003f86140 */
[----:B------:R-:W-:Y:S02]  /*0330*/  IADD3 R16, P6, R16, R25, RZ ;  /* 0x0000001910107210 */ /* 0x000fe40007fde0ff */
[C---:B------:R-:W-:Y:S02]  /*0340*/  ISETP.GE.U32.AND P1, PT, R14.reuse, 0x10000, PT ;  /* 0x000100000e00780c */ /* 0x040fe40003f26070 */
[----:B------:R-:W-:Y:S01]  /*0350*/  IADD3.X R15, RZ, R24, RZ, P5, !PT ;  /* 0x00000018ff0f7210 */ /* 0x000fe20002ffe4ff */
[----:B------:R-:W-:Y:S01]  /*0360*/  IMAD.X R17, RZ, RZ, R24, P6 ;  /* 0x000000ffff117224 */ /* 0x000fe200030e0618 */
[----:B------:R-:W-:Y:S02]  /*0370*/  ISETP.LT.AND.EX P3, PT, R11, UR10, !P4, P3 ;  /* 0x0000000a0b007c0c */ /* 0x000fe4000e761330 */
[----:B------:R-:W-:-:S02]  /*0380*/  ISETP.LT.U32.AND P2, PT, R14, UR14, PT ;  /* 0x0000000e0e007c0c */ /* 0x000fc4000bf41070 */
[C---:B------:R-:W-:Y:S02]  /*0390*/  ISETP.GE.U32.AND.EX P1, PT, R15.reuse, RZ, PT, P1 ;  /* 0x000000ff0f00720c */ /* 0x040fe40003f26110 */
[C---:B------:R-:W-:Y:S02]  /*03a0*/  ISETP.GE.U32.AND P4, PT, R16.reuse, 0x10000, PT ;  /* 0x000100001000780c */ /* 0x040fe40003f86070 */
[----:B------:R-:W-:Y:S02]  /*03b0*/  ISETP.LT.AND.EX P2, PT, R15, UR10, !P1, P2 ;  /* 0x0000000a0f007c0c */ /* 0x000fe4000cf41320 */
[----:B------:R-:W-:Y:S02]  /*03c0*/  ISETP.LT.U32.AND P5, PT, R16, UR14, PT ;  /* 0x0000000e10007c0c */ /* 0x000fe4000bfa1070 */
[----:B------:R-:W-:Y:S02]  /*03d0*/  ISETP.GE.U32.AND.EX P4, PT, R17, RZ, PT, P4 ;  /* 0x000000ff1100720c */ /* 0x000fe40003f86140 */
[----:B------:R-:W-:-:S02]  /*03e0*/  SHF.L.U64.HI R11, R10, 0x3, R11 ;  /* 0x000000030a0b7819 */ /* 0x000fc4000001020b */
[----:B------:R-:W-:Y:S02]  /*03f0*/  SHF.L.U32 R10, R10, 0x3, RZ ;  /* 0x000000030a0a7819 */ /* 0x000fe400000006ff */
[----:B------:R-:W-:Y:S02]  /*0400*/  ISETP.LT.AND.EX P5, PT, R17, UR10, !P4, P5 ;  /* 0x0000000a11007c0c */ /* 0x000fe4000e7a1350 */
[----:B------:R-:W-:Y:S02]  /*0410*/  @P3 IADD3 R12, P1, R10, UR8, RZ ;  /* 0x000000080a0c3c10 */ /* 0x000fe4000ff3e0ff */
[C---:B------:R-:W-:Y:S02]  /*0420*/  SHF.L.U64.HI R15, R14.reuse, 0x3, R15 ;  /* 0x000000030e0f7819 */ /* 0x040fe4000001020f */
[----:B------:R-:W-:Y:S02]  /*0430*/  SHF.L.U32 R14, R14, 0x3, RZ ;  /* 0x000000030e0e7819 */ /* 0x000fe400000006ff */
[----:B------:R-:W-:-:S02]  /*0440*/  @P3 IADD3.X R13, R11, UR9, RZ, P1, !PT ;  /* 0x000000090b0d3c10 */ /* 0x000fc40008ffe4ff */
[C---:B------:R-:W-:Y:S01]  /*0450*/  SHF.L.U64.HI R17, R16.reuse, 0x3, R17 ;  /* 0x0000000310117819 */ /* 0x040fe20000010211 */
[----:B------:R-:W-:Y:S01]  /*0460*/  IMAD.SHL.U32 R16, R16, 0x8, RZ ;  /* 0x0000000810107824 */ /* 0x000fe200078e00ff */
[----:B------:R-:W-:Y:S01]  /*0470*/  @P2 IADD3 R18, P1, R14, UR8, RZ ;  /* 0x000000080e122c10 */ /* 0x000fe2000ff3e0ff */
[----:B0-----:R-:W-:-:S03]  /*0480*/  CS2R R6, SRZ ;  /* 0x0000000000067805 */ /* 0x001fc6000001ff00 */
[----:B------:R-:W-:Y:S02]  /*0490*/  @P2 IADD3.X R19, R15, UR9, RZ, P1, !PT ;  /* 0x000000090f132c10 */ /* 0x000fe40008ffe4ff */
[----:B------:R-:W-:Y:S01]  /*04a0*/  @P5 IADD3 R20, P4, R16, UR8, RZ ;  /* 0x0000000810145c10 */ /* 0x000fe2000ff9e0ff */
[----:B------:R-:W-:Y:S01]  /*04b0*/  CS2R R8, SRZ ;  /* 0x0000000000087805 */ /* 0x000fe2000001ff00 */
[----:B------:R-:W-:Y:S01]  /*04c0*/  IADD3 R10, P1, R10, UR6, RZ ;  /* 0x000000060a0a7c10 */ /* 0x000fe2000ff3e0ff */
[----:B------:R0:W4:Y:S01]  /*04d0*/  @P2 LDG.E.64 R6, [R18.64] ;  /* 0x0000000c12062981 */ /* 0x000122000c1e1b00 */
[----:B------:R-:W-:Y:S02]  /*04e0*/  @P5 IADD3.X R21, R17, UR9, RZ, P4, !PT ;  /* 0x0000000911155c10 */ /* 0x000fe4000a7fe4ff */
[----:B------:R-:W-:-:S03]  /*04f0*/  IADD3.X R11, R11, UR7, RZ, P1, !PT ;  /* 0x000000070b0b7c10 */ /* 0x000fc60008ffe4ff */
[----:B------:R1:W5:Y:S01]  /*0500*/  @P5 LDG.E.64 R8, [R20.64] ;  /* 0x0000000c14085981 */ /* 0x000362000c1e1b00 */
[----:B------:R-:W-:Y:S02]  /*0510*/  IADD3 R14, P1, R14, UR6, RZ ;  /* 0x000000060e0e7c10 */ /* 0x000fe4000ff3e0ff */
[----:B------:R-:W-:Y:S01]  /*0520*/  IADD3 R16, P4, R16, UR6, RZ ;  /* 0x0000000610107c10 */ /* 0x000fe2000ff9e0ff */
[----:B0-----:R-:W-:Y:S01]  /*0530*/  CS2R R18, SRZ ;  /* 0x0000000000127805 */ /* 0x001fe2000001ff00 */
[----:B------:R-:W-:Y:S02]  /*0540*/  IADD3.X R15, R15, UR7, RZ, P1, !PT ;  /* 0x000000070f0f7c10 */ /* 0x000fe40008ffe4ff */
[----:B------:R-:W-:Y:S01]  /*0550*/  IADD3.X R17, R17, UR7, RZ, P4, !PT ;  /* 0x0000000711117c10 */ /* 0x000fe2000a7fe4ff */
[----:B-1----:R-:W-:Y:S02]  /*0560*/  CS2R R20, SRZ ;  /* 0x0000000000147805 */ /* 0x002fe4000001ff00 */
[----:B------:R-:W4:Y:S04]  /*0570*/  @P2 LDG.E.64 R18, [R14.64] ;  /* 0x0000000c0e122981 */ /* 0x000f28000c1e1b00 */
[----:B------:R-:W4:Y:S01]  /*0580*/  @P5 LDG.E.64 R20, [R16.64] ;  /* 0x0000000c10145981 */ /* 0x000f22000c1e1b00 */
[----:B--2---:R-:W-:-:S02]  /*0590*/  FMUL.FTZ R5, R23, c[0x0][0xdb4] ;  /* 0x00036d0017057a20 */ /* 0x004fc40000410000 */
[C---:B------:R-:W-:Y:S02]  /*05a0*/  FMUL.FTZ R4, R22.reuse, c[0x0][0xdb4] ;  /* 0x00036d0016047a20 */ /* 0x040fe40000410000 */
[----:B------:R-:W-:Y:S02]  /*05b0*/  FFMA.FTZ R22, R22, c[0x0][0xdb0], -R5 ;  /* 0x00036c0016167a23 */ /* 0x000fe40000010805 */
[----:B------:R-:W-:Y:S02]  /*05c0*/  FFMA.FTZ R23, R23, c[0x0][0xdb0], R4 ;  /* 0x00036c0017177a23 */ /* 0x000fe40000010004 */
[----:B------:R-:W-:-:S06]  /*05d0*/  CS2R R4, SRZ ;  /* 0x0000000000047805 */ /* 0x000fcc000001ff00 */
[----:B------:R0:W2:Y:S02]  /*05e0*/  @P3 LDG.E.64 R4, [R12.64] ;  /* 0x0000000c0c043981 */ /* 0x0000a4000c1e1b00 */
[----:B0-----:R-:W-:-:S06]  /*05f0*/  CS2R R12, SRZ ;  /* 0x00000000000c7805 */ /* 0x001fcc000001ff00 */
[----:B------:R-:W5:Y:S01]  /*0600*/  @P3 LDG.E.64 R12, [R10.64] ;  /* 0x0000000c0a0c3981 */ /* 0x000f62000c1e1b00 */
[-C--:B---3--:R-:W-:Y:S02]  /*0610*/  FMUL.FTZ R27, R23, R3.reuse ;  /* 0x00000003171b7220 */ /* 0x088fe40000410000 */
[----:B------:R-:W-:-:S04]  /*0620*/  FMUL.FTZ R3, R22, R3 ;  /* 0x0000000316037220 */ /* 0x000fc80000410000 */
[-C--:B------:R-:W-:Y:S02]  /*0630*/  FFMA.FTZ R23, R23, R2.reuse, R3 ;  /* 0x0000000217177223 */ /* 0x080fe40000010003 */
[----:B------:R-:W-:Y:S01]  /*0640*/  FFMA.FTZ R22, R22, R2, -R27 ;  /* 0x0000000216167223 */ /* 0x000fe2000001081b */
[----:B------:R-:W-:Y:S02]  /*0650*/  ULDC UR11, c[0x0][0x0] ;  /* 0x00000000000b7ab9 */ /* 0x000fe40000000800 */
[----:B------:R-:W-:-:S04]  /*0660*/  UIMAD.WIDE.U32 UR4, UR11, 0x4, UR4 ;  /* 0x000000040b0478a5 */ /* 0x000fc8000f8e0004 */
[----:B------:R-:W-:Y:S02]  /*0670*/  UISETP.LT.U32.AND UP1, UPT, UR4, UR14, UPT ;  /* 0x0000000e0400728c */ /* 0x000fe4000bf21070 */
[----:B------:R-:W-:-:S04]  /*0680*/  UISETP.GE.U32.AND UP0, UPT, UR4, 0x10000, UPT ;  /* 0x000100000400788c */ /* 0x000fc8000bf06070 */
[----:B------:R-:W-:Y:S01]  /*0690*/  UISETP.GE.U32.AND.EX UP0, UPT, UR5, URZ, UPT, UP0 ;  /* 0x0000003f0500728c */ /* 0x000fe2000bf06100 */
[C---:B--2---:R-:W-:Y:S02]  /*06a0*/  FMUL.FTZ R3, R5.reuse, c[0x0][0xdb4] ;  /* 0x00036d0005037a20 */ /* 0x044fe40000410000 */
[C---:B------:R-:W-:Y:S02]  /*06b0*/  FMUL.FTZ R28, R4.reuse, c[0x0][0xdb4] ;  /* 0x00036d00041c7a20 */ /* 0x040fe40000410000 */
[----:B------:R-:W-:Y:S02]  /*06c0*/  FFMA.FTZ R2, R4, c[0x0][0xdb0], -R3 ;  /* 0x00036c0004027a23 */ /* 0x000fe40000010803 */
[----:B------:R-:W-:Y:S02]  /*06d0*/  FFMA.FTZ R3, R5, c[0x0][0xdb0], R28 ;  /* 0x00036c0005037a23 */ /* 0x000fe4000001001c */
[----:B----4-:R-:W-:Y:S02]  /*06e0*/  FMUL.FTZ R5, R7, c[0x0][0xdb4] ;  /* 0x00036d0007057a20 */ /* 0x010fe40000410000 */
[----:B------:R-:W-:-:S02]  /*06f0*/  FMUL.FTZ R4, R6, c[0x0][0xdb4] ;  /* 0x00036d0006047a20 */ /* 0x000fc40000410000 */
[----:B------:R-:W-:Y:S02]  /*0700*/  FFMA.FTZ R6, R6, c[0x0][0xdb0], -R5 ;  /* 0x00036c0006067a23 */ /* 0x000fe40000010805 */
[----:B-----5:R-:W-:Y:S02]  /*0710*/  FMUL.FTZ R5, R9, c[0x0][0xdb4] ;  /* 0x00036d0009057a20 */ /* 0x020fe40000410000 */
[----:B------:R-:W-:Y:S02]  /*0720*/  FFMA.FTZ R7, R7, c[0x0][0xdb0], R4 ;  /* 0x00036c0007077a23 */ /* 0x000fe40000010004 */
[C---:B------:R-:W-:Y:S02]  /*0730*/  FMUL.FTZ R4, R8.reuse, c[0x0][0xdb4] ;  /* 0x00036d0008047a20 */ /* 0x040fe40000410000 */
[----:B------:R-:W-:Y:S02]  /*0740*/  FFMA.FTZ R8, R8, c[0x0][0xdb0], -R5 ;  /* 0x00036c0008087a23 */ /* 0x000fe40000010805 */
[----:B------:R-:W-:-:S02]  /*0750*/  FMUL.FTZ R5, R3, R13 ;  /* 0x0000000d03057220 */ /* 0x000fc40000410000 */
[----:B------:R-:W-:Y:S01]  /*0760*/  FFMA.FTZ R9, R9, c[0x0][0xdb0], R4 ;  /* 0x00036c0009097a23 */ /* 0x000fe20000010004 */
[C---:B------:R-:W-:Y:S01]  /*0770*/  @P0 LEA R4, P1, R25.reuse, UR6, 0x3 ;  /* 0x0000000619040c11 */ /* 0x040fe2000f8218ff */
[C---:B------:R-:W-:Y:S02]  /*0780*/  FMUL.FTZ R13, R2.reuse, R13 ;  /* 0x0000000d020d7220 */ /* 0x040fe40000410000 */
[-C--:B------:R-:W-:Y:S01]  /*0790*/  FFMA.FTZ R2, R2, R12.reuse, -R5 ;  /* 0x0000000c02027223 */ /* 0x080fe20000010805 */
[----:B------:R-:W-:Y:S01]  /*07a0*/  @P0 LEA.HI.X R5, R25, UR7, R24, 0x3, P1 ;  /* 0x0000000719050c11 */ /* 0x000fe200088f1c18 */
[----:B------:R-:W-:Y:S02]  /*07b0*/  FFMA.FTZ R3, R3, R12, R13 ;  /* 0x0000000c03037223 */ /* 0x000fe4000001000d */
[-C--:B------:R-:W-:Y:S02]  /*07c0*/  FMUL.FTZ R13, R7, R19.reuse ;  /* 0x00000013070d7220 */ /* 0x080fe40000410000 */
[----:B------:R-:W-:-:S02]  /*07d0*/  FMUL.FTZ R19, R6, R19 ;  /* 0x0000001306137220 */ /* 0x000fc40000410000 */
[-C--:B------:R-:W-:Y:S02]  /*07e0*/  FMUL.FTZ R25, R9, R21.reuse ;  /* 0x0000001509197220 */ /* 0x080fe40000410000 */
[----:B------:R-:W-:Y:S02]  /*07f0*/  FMUL.FTZ R21, R8, R21 ;  /* 0x0000001508157220 */ /* 0x000fe40000410000 */
[-C--:B------:R-:W-:Y:S02]  /*0800*/  FFMA.FTZ R6, R6, R18.reuse, -R13 ;  /* 0x0000001206067223 */ /* 0x080fe4000001080d */
[----:B------:R-:W-:Y:S02]  /*0810*/  FFMA.FTZ R7, R7, R18, R19 ;  /* 0x0000001207077223 */ /* 0x000fe40000010013 */
[-C--:B------:R-:W-:Y:S02]  /*0820*/  FFMA.FTZ R12, R8, R20.reuse, -R25 ;  /* 0x00000014080c7223 */ /* 0x080fe40000010819 */
[----:B------:R-:W-:Y:S01]  /*0830*/  FFMA.FTZ R13, R9, R20, R21 ;  /* 0x00000014090d7223 */ /* 0x000fe20000010015 */
[----:B------:R0:W-:Y:S01]  /*0840*/  @P0 STG.E.64 [R4.64], R22 ;  /* 0x0000001604000986 */ /* 0x0001e2000c101b0c */
[----:B------:R-:W-:-:S03]  /*0850*/  MOV R9, UR5 ;  /* 0x0000000500097c02 */ /* 0x000fc60008000f00 */
[----:B------:R0:W-:Y:S01]  /*0860*/  @P3 STG.E.64 [R10.64], R2 ;  /* 0x000000020a003986 */ /* 0x0001e2000c101b0c */
[----:B------:R-:W-:-:S03]  /*0870*/  PLOP3.LUT P0, PT, PT, PT, UP1, 0x80, 0x0 ;  /* 0x000000000000781c */ /* 0x000fc60003f0f018 */
[----:B------:R0:W-:Y:S04]  /*0880*/  @P2 STG.E.64 [R14.64], R6 ;  /* 0x000000060e002986 */ /* 0x0001e8000c101b0c */
[----:B------:R0:W-:Y:S01]  /*0890*/  @P5 STG.E.64 [R16.64], R12 ;  /* 0x0000000c10005986 */ /* 0x0001e2000c101b0c */
[----:B------:R-:W-:Y:S02]  /*08a0*/  ISETP.LT.AND.EX P0, PT, R9, UR10, PT, P0 ;  /* 0x0000000a09007c0c */ /* 0x000fe4000bf01300 */
[----:B------:R-:W-:Y:S02]  /*08b0*/  PLOP3.LUT P1, PT, PT, PT, UP0, 0x80, 0x0 ;  /* 0x000000000000781c */ /* 0x000fe40003f2f008 */
[----:B------:R-:W-:-:S11]  /*08c0*/  MOV R8, UR4 ;  /* 0x0000000400087c02 */ /* 0x000fd60008000f00 */
[----:B0-----:R-:W-:Y:S05]  /*08d0*/  @!P1 BRA P0, `(.L_x_7535) ;  /* 0xfffff90000009947 */ /* 0x001fea000003ffff */
[----:B------:R-:W-:Y:S05]  /*08e0*/  EXIT ;  /* 0x000000000000794d */ /* 0x000fea0003800000 */
.L_x_7534:
[----:B------:R-:W0:Y:S02]  /*08f0*/  S2R R21, SR_TID.X ;  /* 0x0000000000157919 */ /* 0x000e240000002100 */
[----:B0-----:R-:W-:-:S05]  /*0900*/  IMAD.WIDE.U32 R2, R21, 0x4, RZ ;  /* 0x0000000415027825 */ /* 0x001fca00078e00ff */
[----:B------:R-:W-:-:S04]  /*0910*/  ISETP.GE.U32.AND P0, PT, R2, UR14, PT ;  /* 0x0000000e02007c0c */ /* 0x000fc8000bf06070 */
[----:B------:R-:W-:-:S04]  /*0920*/  ISETP.GE.AND.EX P0, PT, R3, UR10, PT, P0 ;  /* 0x0000000a03007c0c */ /* 0x000fc8000bf06300 */
[----:B------:R-:W-:-:S13]  /*0930*/  ISETP.GT.U32.OR P0, PT, R21, 0x3fff, P0 ;  /* 0x00003fff1500780c */ /* 0x000fda0000704470 */
[----:B------:R-:W-:Y:S05]  /*0940*/  @P0 EXIT ;  /* 0x000000000000094d */ /* 0x000fea0003800000 */
[----:B------:R-:W-:-:S03]  /*0950*/  IMAD.MOV.U32 R0, RZ, RZ, RZ ;  /* 0x000000ffff007224 */ /* 0x000fc600078e00ff */
.L_x_7536:
[C---:B------:R-:W-:Y:S02]  /*0960*/  SHF.L.U32 R2, R21.reuse, 0x5, RZ ;  /* 0x0000000515027819 */ /* 0x040fe400000006ff */
[----:B------:R-:W-:Y:S02]  /*0970*/  SHF.L.U64.HI R3, R21, 0x5, R0 ;  /* 0x0000000515037819 */ /* 0x000fe40000010200 */
[----:B------:R-:W-:-:S04]  /*0980*/  IADD3 R22, P0, R2, UR8, RZ ;  /* 0x0000000802167c10 */ /* 0x000fc8000ff1e0ff */
[----:B------:R-:W-:Y:S02]  /*0990*/  IADD3.X R23, R3, UR9, RZ, P0, !PT ;  /* 0x0000000903177c10 */ /* 0x000fe400087fe4ff */
[----:B------:R-:W-:-:S03]  /*09a0*/  IADD3 R2, P0, R2, UR6, RZ ;  /* 0x0000000602027c10 */ /* 0x000fc6000ff1e0ff */
[----:B------:R-:W2:Y:S01]  /*09b0*/  LDG.E.128 R12, [R22.64] ;  /* 0x0000000c160c7981 */ /* 0x000ea2000c1e1d00 */
[----:B------:R-:W-:-:S03]  /*09c0*/  IADD3.X R3, R3, UR7, RZ, P0, !PT ;  /* 0x0000000703037c10 */ /* 0x000fc600087fe4ff */
[----:B------:R0:W3:Y:S04]  /*09d0*/  LDG.E.128 R4, [R22.64+0x10] ;  /* 0x0000100c16047981 */ /* 0x0000e8000c1e1d00 */
[----:B------:R-:W4:Y:S04]  /*09e0*/  LDG.E.128 R16, [R2.64] ;  /* 0x0000000c02107981 */ /* 0x000f28000c1e1d00 */
[----:B------:R-:W5:Y:S01]  /*09f0*/  LDG.E.128 R8, [R2.64+0x10] ;  /* 0x0000100c02087981 */ /* 0x000f62000c1e1d00 */
[----:B------:R-:W-:-:S04]  /*0a00*/  IADD3 R21, P0, R21, c[0x0][0x0], RZ ;  /* 0x0000000015157a10 */ /* 0x000fc80007f1e0ff */
[----:B------:R-:W-:Y:S02]  /*0a10*/  IADD3.X R0, RZ, R0, RZ, P0, !PT ;  /* 0x00000000ff007210 */ /* 0x000fe400007fe4ff */
[----:B------:R-:W-:-:S04]  /*0a20*/  ISETP.LT.U32.AND P1, PT, R21, 0x4000, PT ;  /* 0x000040001500780c */ /* 0x000fc80003f21070 */
[----:B------:R-:W-:Y:S01]  /*0a30*/  ISETP.LT.U32.AND.EX P1, PT, R0, RZ, PT, P1 ;  /* 0x000000ff0000720c */ /* 0x000fe20003f21110 */
[----:B--2---:R-:W-:Y:S02]  /*0a40*/  FMUL.FTZ R25, R13, c[0x0][0xdb4] ;  /* 0x00036d000d197a20 */ /* 0x004fe40000410000 */
[----:B------:R-:W-:Y:S02]  /*0a50*/  FMUL.FTZ R20, R12, c[0x0][0xdb4] ;  /* 0x00036d000c147a20 */ /* 0x000fe40000410000 */
[----:B------:R-:W-:Y:S02]  /*0a60*/  FMUL.FTZ R27, R15, c[0x0][0xdb4] ;  /* 0x00036d000f1b7a20 */ /* 0x000fe40000410000 */
[----:B------:R-:W-:Y:S02]  /*0a70*/  FMUL.FTZ R24, R14, c[0x0][0xdb4] ;  /* 0x00036d000e187a20 */ /* 0x000fe40000410000 */
[----:B------:R-:W-:Y:S02]  /*0a80*/  FFMA.FTZ R12, R12, c[0x0][0xdb0], -R25 ;  /* 0x00036c000c0c7a23 */ /* 0x000fe40000010819 */
[----:B------:R-:W-:-:S02]  /*0a90*/  FFMA.FTZ R20, R13, c[0x0][0xdb0], R20 ;  /* 0x00036c000d147a23 */ /* 0x000fc40000010014 */
[----:B------:R-:W-:Y:S02]  /*0aa0*/  FFMA.FTZ R27, R14, c[0x0][0xdb0], -R27 ;  /* 0x00036c000e1b7a23 */ /* 0x000fe4000001081b */
[----:B------:R-:W-:Y:S02]  /*0ab0*/  FFMA.FTZ R24, R15, c[0x0][0xdb0], R24 ;  /* 0x00036c000f187a23 */ /* 0x000fe40000010018 */
[C---:B----4-:R-:W-:Y:S02]  /*0ac0*/  FMUL.FTZ R15, R17.reuse, R12 ;  /* 0x0000000c110f7220 */ /* 0x050fe40000410000 */
[----:B------:R-:W-:Y:S02]  /*0ad0*/  FMUL.FTZ R13, R17, R20 ;  /* 0x00000014110d7220 */ /* 0x000fe40000410000 */
[C---:B0-----:R-:W-:Y:S02]  /*0ae0*/  FMUL.FTZ R23, R19.reuse, R27 ;  /* 0x0000001b13177220 */ /* 0x041fe40000410000 */
[----:B------:R-:W-:-:S02]  /*0af0*/  FMUL.FTZ R14, R19, R24 ;  /* 0x00000018130e7220 */ /* 0x000fc40000410000 */
[C---:B------:R-:W-:Y:S02]  /*0b00*/  FFMA.FTZ R17, R16.reuse, R20, R15 ;  /* 0x0000001410117223 */ /* 0x040fe4000001000f */
[----:B------:R-:W-:Y:S02]  /*0b10*/  FFMA.FTZ R16, R16, R12, -R13 ;  /* 0x0000000c10107223 */ /* 0x000fe4000001080d */
[C---:B------:R-:W-:Y:S02]  /*0b20*/  FFMA.FTZ R19, R18.reuse, R24, R23 ;  /* 0x0000001812137223 */ /* 0x040fe40000010017 */
[----:B------:R-:W-:Y:S02]  /*0b30*/  FFMA.FTZ R18, R18, R27, -R14 ;  /* 0x0000001b12127223 */ /* 0x000fe4000001080e */
[----:B---3--:R-:W-:Y:S02]  /*0b40*/  FMUL.FTZ R13, R5, c[0x0][0xdb4] ;  /* 0x00036d00050d7a20 */ /* 0x008fe40000410000 */
[----:B------:R-:W-:-:S02]  /*0b50*/  FMUL.FTZ R15, R7, c[0x0][0xdb4] ;  /* 0x00036d00070f7a20 */ /* 0x000fc40000410000 */
[----:B------:R-:W-:Y:S02]  /*0b60*/  FMUL.FTZ R12, R4, c[0x0][0xdb4] ;  /* 0x00036d00040c7a20 */ /* 0x000fe40000410000 */
[----:B------:R-:W-:Y:S02]  /*0b70*/  FMUL.FTZ R14, R6, c[0x0][0xdb4] ;  /* 0x00036d00060e7a20 */ /* 0x000fe40000410000 */
[----:B------:R-:W-:Y:S02]  /*0b80*/  FFMA.FTZ R13, R4, c[0x0][0xdb0], -R13 ;  /* 0x00036c00040d7a23 */ /* 0x000fe4000001080d */
[----:B------:R-:W-:Y:S02]  /*0b90*/  FFMA.FTZ R15, R6, c[0x0][0xdb0], -R15 ;  /* 0x00036c00060f7a23 */ /* 0x000fe4000001080f */
[----:B------:R-:W-:Y:S02]  /*0ba0*/  FFMA.FTZ R12, R5, c[0x0][0xdb0], R12 ;  /* 0x00036c00050c7a23 */ /* 0x000fe4000001000c */
[----:B------:R-:W-:-:S02]  /*0bb0*/  FFMA.FTZ R14, R7, c[0x0][0xdb0], R14 ;  /* 0x00036c00070e7a23 */ /* 0x000fc4000001000e */
[----:B-----5:R-:W-:Y:S02]  /*0bc0*/  FMUL.FTZ R5, R9, R13 ;  /* 0x0000000d09057220 */ /* 0x020fe40000410000 */
[----:B------:R-:W-:Y:S02]  /*0bd0*/  FMUL.FTZ R7, R11, R15 ;  /* 0x0000000f0b077220 */ /* 0x000fe40000410000 */
[----:B------:R-:W-:Y:S02]  /*0be0*/  FMUL.FTZ R4, R9, R12 ;  /* 0x0000000c09047220 */ /* 0x000fe40000410000 */
[----:B------:R-:W-:Y:S02]  /*0bf0*/  FMUL.FTZ R6, R11, R14 ;  /* 0x0000000e0b067220 */ /* 0x000fe40000410000 */
[----:B------:R-:W-:Y:S02]  /*0c00*/  FFMA.FTZ R9, R8, R12, R5 ;  /* 0x0000000c08097223 */ /* 0x000fe40000010005 */
[----:B------:R-:W-:-:S02]  /*0c10*/  FFMA.FTZ R11, R10, R14, R7 ;  /* 0x0000000e0a0b7223 */ /* 0x000fc40000010007 */
[----:B------:R-:W-:Y:S01]  /*0c20*/  FFMA.FTZ R8, R8, R13, -R4 ;  /* 0x0000000d08087223 */ /* 0x000fe20000010804 */
[C---:B------:R-:W-:Y:S01]  /*0c30*/  SHF.L.U32 R4, R21.reuse, 0x2, RZ ;  /* 0x0000000215047819 */ /* 0x040fe200000006ff */
[----:B------:R-:W-:Y:S01]  /*0c40*/  FFMA.FTZ R10, R10, R15, -R6 ;  /* 0x0000000f0a0a7223 */ /* 0x000fe20000010806 */
[----:B------:R0:W-:Y:S02]  /*0c50*/  STG.E.128 [R2.64], R16 ;  /* 0x0000001002007986 */ /* 0x0001e4000c101d0c */
[----:B------:R-:W-:Y:S02]  /*0c60*/  ISETP.GE.U32.AND P0, PT, R4, UR14, PT ;  /* 0x0000000e04007c0c */ /* 0x000fe4000bf06070 */
[----:B------:R0:W-:Y:S01]  /*0c70*/  STG.E.128 [R2.64+0x10], R8 ;  /* 0x0000100802007986 */ /* 0x0001e2000c101d0c */
[----:B------:R-:W-:-:S04]  /*0c80*/  SHF.L.U64.HI R4, R21, 0x2, R0 ;  /* 0x0000000215047819 */ /* 0x000fc80000010200 */
[----:B------:R-:W-:-:S13]  /*0c90*/  ISETP.GE.AND.EX P0, PT, R4, UR10, PT, P0 ;  /* 0x0000000a04007c0c */ /* 0x000fda000bf06300 */
[----:B0-----:R-:W-:Y:S05]  /*0ca0*/  @!P0 BRA P1, `(.L_x_7536) ;  /* 0xfffffcb000008947 */ /* 0x001fea000083ffff */
[----:B------:R-:W-:Y:S05]  /*0cb0*/  EXIT ;  /* 0x000000000000794d */ /* 0x000fea0003800000 */
.L_x_7537:
        /* <DEDUP_REMOVED lines=12> */
.L_x_8133:


//--------------------- .text._ZN2at6native55_GLOBAL__N__de093ff9_22_ForeachBinaryOpList_cu_a911ec4325multi_tensor_apply_kernelINS1_18TensorListMetadataILi2EEENS1_24BinaryOpListAlphaFunctorIN3c107complexIdEELi2ELi2ELi0EEEJSt10multipliesIS8_ES8_EEEvT_T0_DpT1_ --------------------------
	.section	.text._ZN2at6native55_GLOBAL__N__de093ff9_22_ForeachBinaryOpList_cu_a911ec4325multi_tensor_apply_kernelINS1_18TensorListMetadataILi2EEENS1_24BinaryOpListAlphaFunctorIN3c107complexIdEELi2ELi2ELi0EEEJSt10multipliesIS8_ES8_EEEvT_T0_DpT1_,"ax",@progbits
	.sectioninfo	@"SHI_REGISTERS=58"
	.align	128
.text._ZN2at6native55_GLOBAL__N__de093ff9_22_ForeachBinaryOpList_cu_a911ec4325multi_tensor_apply_kernelINS1_18TensorListMetadataILi2EEENS1_24BinaryOpListAlphaFunctorIN3c107complexIdEELi2ELi2ELi0EEEJSt10multipliesIS8_ES8_EEEvT_T0_DpT1_:
        .type           _ZN2at6native55_GLOBAL__N__de093ff9_22_ForeachBinaryOpList_cu_a911ec4325multi_tensor_apply_kernelINS1_18TensorListMetadataILi2EEENS1_24BinaryOpListAlphaFunctorIN3c107complexIdEELi2ELi2ELi0EEEJSt10multipliesIS8_ES8_EEEvT_T0_DpT1_,@function
        .size           _ZN2at6native55_GLOBAL__N__de093ff9_22_ForeachBinaryOpList_cu_a911ec4325multi_tensor_apply_kernelINS1_18TensorListMetadataILi2EEENS1_24BinaryOpListAlphaFunctorIN3c107complexIdEELi2ELi2ELi0EEEJSt10multipliesIS8_ES8_EEEvT_T0_DpT1_,(.L_x_8134 - _ZN2at6native55_GLOBAL__N__de093ff9_22_ForeachBinaryOpList_cu_a911ec4325multi_tensor_apply_kernelINS1_18TensorListMetadataILi2EEENS1_24BinaryOpListAlphaFunctorIN3c107complexIdEELi2ELi2ELi0EEEJSt10multipliesIS8_ES8_EEEvT_T0_DpT1_)
        .other          _ZN2at6native55_GLOBAL__N__de093ff9_22_ForeachBinaryOpList_cu_a911ec4325multi_tensor_apply_kernelINS1_18TensorListMetadataILi2EEENS1_24BinaryOpListAlphaFunctorIN3c107complexIdEELi2ELi2ELi0EEEJSt10multipliesIS8_ES8_EEEvT_T0_DpT1_,@"STO_CUDA_ENTRY STV_DEFAULT"
_ZN2at6native55_GLOBAL__N__de093ff9_22_ForeachBinaryOpList_cu_a911ec4325multi_tensor_apply_kernelINS1_18TensorListMetadataILi2EEENS1_24BinaryOpListAlphaFunctorIN3c107complexIdEELi2ELi2ELi0EEEJSt10multipliesIS8_ES8_EEEvT_T0_DpT1_:
        /* <DEDUP_REMOVED lines=27> */
.L_x_7539:
[----:B0-----:R-:W-:Y:S01]  /*01b0*/  IADD3 R49, P1, R45, R48, RZ ;  /* 0x000000302d317210 */ /* 0x001fe20007f3e0ff */
[----:B------:R-:W-:Y:S01]  /*01c0*/  CS2R R6, SRZ ;  /* 0x0000000000067805 */ /* 0x000fe2000001ff00 */
[----:B------:R-:W-:Y:S02]  /*01d0*/  CS2R R4, SRZ ;  /* 0x0000000000047805 */ /* 0x000fe4000001ff00 */
[C---:B------:R-:W-:Y:S01]  /*01e0*/  ISETP.GE.U32.AND P0, PT, R49.reuse, 0x10000, PT ;  /* 0x000100003100780c */ /* 0x040fe20003f06070 */
[----:B------:R-:W-:Y:S01]  /*01f0*/  IMAD.X R51, RZ, RZ, R47, P1 ;  /* 0x000000ffff337224 */ /* 0x000fe200008e062f */
[----:B------:R-:W-:-:S04]  /*0200*/  ISETP.LT.U32.AND P1, PT, R49, R0, PT ;  /* 0x000000003100720c */ /* 0x000fc80003f21070 */
[----:B------:R-:W-:-:S04]  /*0210*/  ISETP.GE.U32.AND.EX P0, PT, R51, RZ, PT, P0 ;  /* 0x000000ff3300720c */ /* 0x000fc80003f06100 */
[----:B------:R-:W-:-:S13]  /*0220*/  ISETP.LT.AND.EX P0, PT, R51, R44, !P0, P1 ;  /* 0x0000002c3300720c */ /* 0x000fda0004701310 */
[----:B------:R-:W-:-:S04]  /*0230*/  @P0 LEA R10, P1, R49, R2, 0x4 ;  /* 0x00000002310a0211 */ /* 0x000fc800078220ff */
[----:B------:R-:W-:-:S05]  /*0240*/  @P0 LEA.HI.X R11, R49, R3, R51, 0x4, P1 ;  /* 0x00000003310b0211 */ /* 0x000fca00008f2433 */
[----:B------:R0:W2:Y:S01]  /*0250*/  @P0 LDG.E.128 R4, [R10.64] ;  /* 0x000000040a040981 */ /* 0x0000a2000c1e1d00 */
[C---:B------:R-:W-:Y:S01]  /*0260*/  @P0 LEA R8, P1, R49.reuse, R36, 0x4 ;  /* 0x0000002431080211 */ /* 0x040fe200078220ff */
[----:B------:R-:W-:Y:S01]  /*0270*/  CS2R R26, SRZ ;  /* 0x00000000001a7805 */ /* 0x000fe2000001ff00 */
[----:B------:R-:W-:Y:S02]  /*0280*/  CS2R R24, SRZ ;  /* 0x0000000000187805 */ /* 0x000fe4000001ff00 */
[----:B------:R-:W-:-:S05]  /*0290*/  @P0 LEA.HI.X R9, R49, R37, R51, 0x4, P1 ;  /* 0x0000002531090211 */ /* 0x000fca00008f2433 */
[----:B------:R1:W3:Y:S01]  /*02a0*/  @P0 LDG.E.128 R24, [R8.64] ;  /* 0x0000000408180981 */ /* 0x0002e2000c1e1d00 */
[----:B------:R-:W-:Y:S01]  /*02b0*/  IADD3 R13, P2, R49, c[0x0][0x0], RZ ;  /* 0x00000000310d7a10 */ /* 0x000fe20007f5e0ff */
[----:B------:R-:W-:Y:S01]  /*02c0*/  CS2R R30, SRZ ;  /* 0x00000000001e7805 */ /* 0x000fe2000001ff00 */
[C---:B------:R-:W-:Y:S01]  /*02d0*/  LEA R41, P3, R46.reuse, R49, 0x1 ;  /* 0x000000312e297211 */ /* 0x040fe200078608ff */
[----:B------:R-:W-:Y:S01]  /*02e0*/  CS2R R28, SRZ ;  /* 0x00000000001c7805 */ /* 0x000fe2000001ff00 */
[C---:B------:R-:W-:Y:S01]  /*02f0*/  ISETP.GE.U32.AND P1, PT, R13.reuse, 0x10000, PT ;  /* 0x000100000d00780c */ /* 0x040fe20003f26070 */
[--C-:B------:R-:W-:Y:S01]  /*0300*/  IMAD.X R12, RZ, RZ, R51.reuse, P2 ;  /* 0x000000ffff0c7224 */ /* 0x100fe200010e0633 */
[-C--:B------:R-:W-:Y:S01]  /*0310*/  ISETP.LT.U32.AND P2, PT, R13, R0.reuse, PT ;  /* 0x000000000d00720c */ /* 0x080fe20003f41070 */
[----:B0-----:R-:W-:Y:S01]  /*0320*/  IMAD.X R10, RZ, RZ, R51, P3 ;  /* 0x000000ffff0a7224 */ /* 0x001fe200018e0633 */
[----:B------:R-:W-:Y:S01]  /*0330*/  ISETP.LT.U32.AND P3, PT, R41, R0, PT ;  /* 0x000000002900720c */ /* 0x000fe20003f61070 */
[----:B-1----:R-:W-:Y:S01]  /*0340*/  IMAD R8, R46, 0x3, RZ ;  /* 0x000000032e087824 */ /* 0x002fe200078e02ff */
[----:B------:R-:W-:Y:S01]  /*0350*/  ISETP.GE.U32.AND.EX P1, PT, R12, RZ, PT, P1 ;  /* 0x000000ff0c00720c */ /* 0x000fe20003f26110 */
[C---:B------:R-:W-:Y:S01]  /*0360*/  IMAD.SHL.U32 R39, R13.reuse, 0x10, RZ ;  /* 0x000000100d277824 */ /* 0x040fe200078e00ff */
[----:B------:R-:W-:-:S02]  /*0370*/  SHF.L.U64.HI R21, R13, 0x4, R12 ;  /* 0x000000040d157819 */ /* 0x000fc4000001020c */
[-C--:B------:R-:W-:Y:S02]  /*0380*/  ISETP.LT.AND.EX P1, PT, R12, R44.reuse, !P1, P2 ;  /* 0x0000002c0c00720c */ /* 0x080fe40004f21320 */
[----:B------:R-:W-:Y:S02]  /*0390*/  ISETP.GE.U32.AND P2, PT, R41, 0x10000, PT ;  /* 0x000100002900780c */ /* 0x000fe40003f46070 */
[----:B------:R-:W-:Y:S02]  /*03a0*/  IADD3 R17, P4, R8, R49, RZ ;  /* 0x0000003108117210 */ /* 0x000fe40007f9e0ff */
[C---:B------:R-:W-:Y:S02]  /*03b0*/  ISETP.GE.U32.AND.EX P2, PT, R10.reuse, RZ, PT, P2 ;  /* 0x000000ff0a00720c */ /* 0x040fe40003f46120 */
[----:B------:R-:W-:Y:S01]  /*03c0*/  ISETP.GE.U32.AND P5, PT, R17, 0x10000, PT ;  /* 0x000100001100780c */ /* 0x000fe20003fa6070 */
[----:B------:R-:W-:Y:S01]  /*03d0*/  IMAD.X R8, RZ, RZ, R51, P4 ;  /* 0x000000ffff087224 */ /* 0x000fe200020e0633 */
[----:B------:R-:W-:-:S02]  /*03e0*/  ISETP.LT.AND.EX P2, PT, R10, R44, !P2, P3 ;  /* 0x0000002c0a00720c */ /* 0x000fc40005741330 */
[C---:B------:R-:W-:Y:S01]  /*03f0*/  SHF.L.U64.HI R9, R41.reuse, 0x4, R10 ;  /* 0x0000000429097819 */ /* 0x040fe2000001020a */
[----:B------:R-:W-:Y:S01]  /*0400*/  IMAD.SHL.U32 R41, R41, 0x10, RZ ;  /* 0x0000001029297824 */ /* 0x000fe200078e00ff */
[----:B------:R-:W-:Y:S02]  /*0410*/  @P1 IADD3 R12, P3, R2, R39, RZ ;  /* 0x00000027020c1210 */ /* 0x000fe40007f7e0ff */
[----:B------:R-:W-:-:S03]  /*0420*/  ISETP.GE.U32.AND.EX P5, PT, R8, RZ, PT, P5 ;  /* 0x000000ff0800720c */ /* 0x000fc60003fa6150 */
[----:B------:R-:W-:Y:S01]  /*0430*/  @P1 IMAD.X R13, R3, 0x1, R21, P3 ;  /* 0x00000001030d1824 */ /* 0x000fe200018e0615 */
[----:B------:R-:W-:-:S03]  /*0440*/  ISETP.LT.U32.AND P3, PT, R17, R0, PT ;  /* 0x000000001100720c */ /* 0x000fc60003f61070 */
[----:B------:R-:W-:Y:S01]  /*0450*/  @P2 IADD3 R42, P4, R2, R41, RZ ;  /* 0x00000029022a2210 */ /* 0x000fe20007f9e0ff */
[----:B------:R3:W4:Y:S01]  /*0460*/  @P1 LDG.E.128 R28, [R12.64] ;  /* 0x000000040c1c1981 */ /* 0x000722000c1e1d00 */
[----:B------:R-:W-:Y:S01]  /*0470*/  ISETP.LT.AND.EX P3, PT, R8, R44, !P5, P3 ;  /* 0x0000002c0800720c */ /* 0x000fe20006f61330 */
[----:B------:R-:W-:Y:S01]  /*0480*/  CS2R R34, SRZ ;  /* 0x0000000000227805 */ /* 0x000fe2000001ff00 */
[----:B------:R-:W-:Y:S01]  /*0490*/  CS2R R32, SRZ ;  /* 0x0000000000207805 */ /* 0x000fe2000001ff00 */
[----:B------:R-:W-:Y:S01]  /*04a0*/  @P2 IMAD.X R43, R3, 0x1, R9, P4 ;  /* 0x00000001032b2824 */ /* 0x000fe200020e0609 */
[----:B------:R-:W-:Y:S01]  /*04b0*/  IADD3 R38, P4, R36, R39, RZ ;  /* 0x0000002724267210 */ /* 0x000fe20007f9e0ff */
[----:B------:R-:W-:Y:S01]  /*04c0*/  IMAD.SHL.U32 R55, R17, 0x10, RZ ;  /* 0x0000001011377824 */ /* 0x000fe200078e00ff */
[----:B------:R-:W-:Y:S02]  /*04d0*/  CS2R R18, SRZ ;  /* 0x0000000000127805 */ /* 0x000fe4000001ff00 */
[----:B------:R0:W5:Y:S01]  /*04e0*/  @P2 LDG.E.128 R32, [R42.64] ;  /* 0x000000042a202981 */ /* 0x000162000c1e1d00 */
[----:B------:R-:W-:-:S04]  /*04f0*/  IMAD.X R39, R37, 0x1, R21, P4 ;  /* 0x0000000125277824 */ /* 0x000fc800020e0615 */
[----:B------:R-:W-:Y:S01]  /*0500*/  @P3 IADD3 R52, P5, R2, R55, RZ ;  /* 0x0000003702343210 */ /* 0x000fe20007fbe0ff */
[----:B------:R-:W-:Y:S01]  /*0510*/  CS2R R22, SRZ ;  /* 0x0000000000167805 */ /* 0x000fe2000001ff00 */
[----:B------:R-:W-:Y:S01]  /*0520*/  CS2R R20, SRZ ;  /* 0x0000000000147805 */ /* 0x000fe2000001ff00 */
[----:B------:R-:W-:-:S05]  /*0530*/  IADD3 R40, P4, R36, R41, RZ ;  /* 0x0000002924287210 */ /* 0x000fca0007f9e0ff */
[----:B------:R-:W-:Y:S01]  /*0540*/  IMAD.X R41, R37, 0x1, R9, P4 ;  /* 0x0000000125297824 */ /* 0x000fe200020e0609 */
[----:B--2---:R-:W1:-:S04]  /*0550*/  DMUL R10, R6, c[0x0][0xdb8] ;  /* 0x00036e00060a7a28 */ /* 0x004e480000000000 */
[----:B------:R-:W2:-:S04]  /*0560*/  DMUL R14, R4, c[0x0][0xdb8] ;  /* 0x00036e00040e7a28 */ /* 0x000e880000000000 */
[----:B-1----:R1:W-:Y:S02]  /*0570*/  DFMA R4, R4, c[0x0][0xdb0], -R10 ;  /* 0x00036c0004047a2b */ /* 0x0023e4000000080a */
[----:B-1----:R-:W-:Y:S02]  /*0580*/  SHF.L.U64.HI R11, R17, 0x4, R8 ;  /* 0x00000004110b7819 */ /* 0x002fe40000010208 */
[----:B------:R-:W-:Y:S01]  /*0590*/  CS2R R16, SRZ ;  /* 0x0000000000107805 */ /* 0x000fe2000001ff00 */
[----:B--2---:R-:W3:Y:S02]  /*05a0*/  DFMA R14, R6, c[0x0][0xdb0], R14 ;  /* 0x00036c00060e7a2b */ /* 0x004ee4000000000e */
[----:B------:R-:W-:-:S03]  /*05b0*/  @P3 IMAD.X R53, R3, 0x1, R11, P5 ;  /* 0x0000000103353824 */ /* 0x000fc600028e060b */
[----:B------:R-:W2:Y:S01]  /*05c0*/  @P1 LDG.E.128 R16, [R38.64] ;  /* 0x0000000426101981 */ /* 0x000ea2000c1e1d00 */
[-C--:B---3--:R-:W1:Y:S01]  /*05d0*/  DMUL R12, R14, R26.reuse ;  /* 0x0000001a0e0c7228 */ /* 0x088e620000000000 */
[----:B0-----:R-:W-:Y:S02]  /*05e0*/  IADD3 R42, P5, R36, R55, RZ ;  /* 0x00000037242a7210 */ /* 0x001fe40007fbe0ff */
[----:B------:R-:W3:Y:S01]  /*05f0*/  @P3 LDG.E.128 R20, [R52.64] ;  /* 0x0000000434143981 */ /* 0x000ee2000c1e1d00 */
[----:B------:R-:W0:Y:S01]  /*0600*/  DMUL R26, R4, R26 ;  /* 0x0000001a041a7228 */ /* 0x000e220000000000 */
[----:B------:R-:W-:-:S03]  /*0610*/  CS2R R6, SRZ ;  /* 0x0000000000067805 */ /* 0x000fc6000001ff00 */
[----:B-1----:R1:W-:Y:S02]  /*0620*/  DFMA R12, R4, R24, -R12 ;  /* 0x00000018040c722b */ /* 0x0023e4000000080c */
[----:B-1----:R-:W-:Y:S01]  /*0630*/  CS2R R4, SRZ ;  /* 0x0000000000047805 */ /* 0x002fe2000001ff00 */
[----:B------:R-:W-:Y:S01]  /*0640*/  IMAD.X R43, R37, 0x1, R11, P5 ;  /* 0x00000001252b7824 */ /* 0x000fe200028e060b */
[----:B------:R-:W-:Y:S01]  /*0650*/  CS2R R8, SRZ ;  /* 0x0000000000087805 */ /* 0x000fe2000001ff00 */
[----:B------:R-:W-:-:S03]  /*0660*/  CS2R R10, SRZ ;  /* 0x00000000000a7805 */ /* 0x000fc6000001ff00 */
[----:B------:R-:W3:Y:S04]  /*0670*/  @P2 LDG.E.128 R4, [R40.64] ;  /* 0x0000000428042981 */ /* 0x000ee8000c1e1d00 */
[----:B------:R-:W3:Y:S01]  /*0680*/  @P3 LDG.E.128 R8, [R42.64] ;  /* 0x000000042a083981 */ /* 0x000ee2000c1e1d00 */
[----:B0-----:R-:W-:-:S04]  /*0690*/  DFMA R14, R14, R24, R26 ;  /* 0x000000180e0e722b */ /* 0x001fc8000000001a */
[----:B----4-:R-:W0:-:S04]  /*06a0*/  DMUL R26, R28, c[0x0][0xdb8] ;  /* 0x00036e001c1a7a28 */ /* 0x010e080000000000 */
[----:B------:R-:W1:-:S04]  /*06b0*/  DMUL R24, R30, c[0x0][0xdb8] ;  /* 0x00036e001e187a28 */ /* 0x000e480000000000 */
[----:B0-----:R-:W-:-:S04]  /*06c0*/  DFMA R26, R30, c[0x0][0xdb0], R26 ;  /* 0x00036c001e1a7a2b */ /* 0x001fc8000000001a */
[----:B-1----:R-:W-:-:S04]  /*06d0*/  DFMA R24, R28, c[0x0][0xdb0], -R24 ;  /* 0x00036c001c187a2b */ /* 0x002fc80000000818 */
[----:B-----5:R-:W0:-:S06]  /*06e0*/  DMUL R28, R34, c[0x0][0xdb8] ;  /* 0x00036e00221c7a28 */ /* 0x020e0c0000000000 */
[----:B0-----:R-:W-:-:S04]  /*06f0*/  DFMA R28, R32, c[0x0][0xdb0], -R28 ;  /* 0x00036c00201c7a2b */ /* 0x001fc8000000081c */
[----:B------:R-:W0:-:S06]  /*0700*/  DMUL R32, R32, c[0x0][0xdb8] ;  /* 0x00036e0020207a28 */ /* 0x000e0c0000000000 */
[----:B0-----:R-:W-:-:S04]  /*0710*/  DFMA R34, R34, c[0x0][0xdb0], R32 ;  /* 0x00036c0022227a2b */ /* 0x001fc80000000020 */
[----:B--2---:R-:W0:-:S04]  /*0720*/  DMUL R30, R26, R18 ;  /* 0x000000121a1e7228 */ /* 0x004e080000000000 */
[----:B------:R-:W1:-:S04]  /*0730*/  DMUL R18, R24, R18 ;  /* 0x0000001218127228 */ /* 0x000e480000000000 */
[----:B0-----:R-:W-:-:S04]  /*0740*/  DFMA R24, R24, R16, -R30 ;  /* 0x000000101818722b */ /* 0x001fc8000000081e */
[----:B-1----:R-:W-:-:S04]  /*0750*/  DFMA R26, R26, R16, R18 ;  /* 0x000000101a1a722b */ /* 0x002fc80000000012 */
[----:B---3--:R-:W0:-:S04]  /*0760*/  DMUL R18, R20, c[0x0][0xdb8] ;  /* 0x00036e0014127a28 */ /* 0x008e080000000000 */
[----:B------:R-:W1:-:S04]  /*0770*/  DMUL R16, R22, c[0x0][0xdb8] ;  /* 0x00036e0016107a28 */ /* 0x000e480000000000 */
[----:B0-----:R-:W0:-:S04]  /*0780*/  DFMA R22, R22, c[0x0][0xdb0], R18 ;  /* 0x00036c0016167a2b */ /* 0x001e080000000012 */
[----:B-1----:R-:W1:-:S04]  /*0790*/  DFMA R20, R20, c[0x0][0xdb0], -R16 ;  /* 0x00036c0014147a2b */ /* 0x002e480000000810 */
[----:B------:R-:W2:-:S04]  /*07a0*/  DMUL R16, R34, R6 ;  /* 0x0000000622107228 */ /* 0x000e880000000000 */
[----:B------:R-:W3:-:S04]  /*07b0*/  DMUL R18, R28, R6 ;  /* 0x000000061c127228 */ /* 0x000ec80000000000 */
[----:B0-----:R-:W0:-:S04]  /*07c0*/  DMUL R6, R22, R10 ;  /* 0x0000000a16067228 */ /* 0x001e080000000000 */
[----:B-1----:R-:W1:-:S04]  /*07d0*/  DMUL R10, R20, R10 ;  /* 0x0000000a140a7228 */ /* 0x002e480000000000 */
[-C--:B--2---:R2:W-:Y:S02]  /*07e0*/  DFMA R16, R28, R4.reuse, -R16 ;  /* 0x000000041c10722b */ /* 0x0845e40000000810 */
[C---:B--2---:R-:W-:Y:S02]  /*07f0*/  @P0 LEA R28, P4, R49.reuse, R36, 0x4 ;  /* 0x00000024311c0211 */ /* 0x044fe400078820ff */
[----:B---3--:R-:W2:Y:S02]  /*0800*/  DFMA R18, R34, R4, R18 ;  /* 0x000000042212722b */ /* 0x008ea40000000012 */
[----:B------:R-:W-:Y:S02]  /*0810*/  @P0 LEA.HI.X R29, R49, R37, R51, 0x4, P4 ;  /* 0x00000025311d0211 */ /* 0x000fe400020f2433 */
[----:B0-----:R-:W-:Y:S01]  /*0820*/  DFMA R4, R20, R8, -R6 ;  /* 0x000000081404722b */ /* 0x001fe20000000806 */
[----:B------:R-:W-:-:S03]  /*0830*/  IMAD.MOV.U32 R49, RZ, RZ, R47 ;  /* 0x000000ffff317224 */ /* 0x000fc600078e002f */
[----:B-1----:R0:W1:Y:S02]  /*0840*/  DFMA R6, R22, R8, R10 ;  /* 0x000000081606722b */ /* 0x002064000000000a */
[----:B0-----:R-:W-:Y:S01]  /*0850*/  IMAD.MOV.U32 R9, RZ, RZ, c[0x0][0x0] ;  /* 0x00000000ff097624 */ /* 0x001fe200078e00ff */
[----:B------:R0:W-:Y:S03]  /*0860*/  @P0 STG.E.128 [R28.64], R12 ;  /* 0x0000000c1c000986 */ /* 0x0001e6000c101d04 */
[----:B------:R-:W-:Y:S01]  /*0870*/  IMAD.WIDE.U32 R48, R9, 0x4, R48 ;  /* 0x0000000409307825 */ /* 0x000fe200078e0030 */
[----:B------:R0:W-:Y:S04]  /*0880*/  @P1 STG.E.128 [R38.64], R24 ;  /* 0x0000001826001986 */ /* 0x0001e8000c101d04 */
[----:B--2---:R0:W-:Y:S01]  /*0890*/  @P2 STG.E.128 [R40.64], R16 ;  /* 0x0000001028002986 */ /* 0x0041e2000c101d04 */
[----:B------:R-:W-:-:S02]  /*08a0*/  ISETP.GE.U32.AND P0, PT, R48, 0x10000, PT ;  /* 0x000100003000780c */ /* 0x000fc40003f06070 */
[----:B------:R-:W-:Y:S01]  /*08b0*/  ISETP.LT.U32.AND P1, PT, R48, R0, PT ;  /* 0x000000003000720c */ /* 0x000fe20003f21070 */
[----:B-1----:R0:W-:Y:S01]  /*08c0*/  @P3 STG.E.128 [R42.64], R4 ;  /* 0x000000042a003986 */ /* 0x0021e2000c101d04 */
[C---:B------:R-:W-:Y:S02]  /*08d0*/  ISETP.GE.U32.AND.EX P0, PT, R49.reuse, RZ, PT, P0 ;  /* 0x000000ff3100720c */ /* 0x040fe40003f06100 */
[----:B------:R-:W-:Y:S01]  /*08e0*/  ISETP.LT.AND.EX P1, PT, R49, R44, PT, P1 ;  /* 0x0000002c3100720c */ /* 0x000fe20003f21310 */
[----:B------:R-:W-:-:S12]  /*08f0*/  IMAD.MOV.U32 R47, RZ, RZ, R49 ;  /* 0x000000ffff2f7224 */ /* 0x000fd800078e0031 */
[----:B------:R-:W-:Y:S05]  /*0900*/  @!P0 BRA P1, `(.L_x_7539) ;  /* 0xfffff8a000008947 */ /* 0x000fea000083ffff */
[----:B------:R-:W-:Y:S05]  /*0910*/  EXIT ;  /* 0x000000000000794d */ /* 0x000fea0003800000 */
.L_x_7538:
[----:B------:R-:W0:Y:S02]  /*0920*/  S2R R41, SR_TID.X ;  /* 0x0000000000297919 */ /* 0x000e240000002100 */
[----:B0-----:R-:W-:-:S05]  /*0930*/  IMAD.WIDE.U32 R4, R41, 0x4, RZ ;  /* 0x0000000429047825 */ /* 0x001fca00078e00ff */
[----:B------:R-:W-:-:S04]  /*0940*/  ISETP.GE.U32.AND P0, PT, R4, R0, PT ;  /* 0x000000000400720c */ /* 0x000fc80003f06070 */
[----:B------:R-:W-:-:S04]  /*0950*/  ISETP.GE.AND.EX P0, PT, R5, R44, PT, P0 ;  /* 0x0000002c0500720c */ /* 0x000fc80003f06300 */
[----:B------:R-:W-:-:S13]  /*0960*/  ISETP.GT.U32.OR P0, PT, R41, 0x3fff, P0 ;  /* 0x00003fff2900780c */ /* 0x000fda0000704470 */
[----:B------:R-:W-:Y:S05]  /*0970*/  @P0 EXIT ;  /* 0x000000000000094d */ /* 0x000fea0003800000 */
[----:B------:R-:W-:-:S04]  /*0980*/  IMAD.MOV.U32 R40, RZ, RZ, RZ ;  /* 0x000000ffff287224 */ /* 0x000fc800078e00ff */
.L_x_7540:
[C---:B0-----:R-:W-:Y:S01]  /*0990*/  IMAD.SHL.U32 R39, R41.reuse, 0x40, RZ ;  /* 0x0000004029277824 */ /* 0x041fe200078e00ff */
[----:B------:R-:W-:-:S04]  /*09a0*/  SHF.L.U64.HI R5, R41, 0x6, R40 ;  /* 0x0000000629057819 */ /* 0x000fc80000010228 */
[----:B------:R-:W-:-:S05]  /*09b0*/  IADD3 R46, P0, R2, R39, RZ ;  /* 0x00000027022e7210 */ /* 0x000fca0007f1e0ff */
[----:B------:R-:W-:-:S05]  /*09c0*/  IMAD.X R47, R3, 0x1, R5, P0 ;  /* 0x00000001032f7824 */ /* 0x000fca00000e0605 */
[----:B------:R-:W2:Y:S01]  /*09d0*/  LDG.E.128 R24, [R46.64] ;  /* 0x000000042e187981 */ /* 0x000ea2000c1e1d00 */
[----:B------:R-:W-:-:S03]  /*09e0*/  IADD3 R38, P0, R36, R39, RZ ;  /* 0x0000002724267210 */ /* 0x000fc60007f1e0ff */
[----:B------:R-:W3:Y:S02]  /*09f0*/  LDG.E.128 R28, [R46.64+0x10] ;  /* 0x000010042e1c7981 */ /* 0x000ee4000c1e1d00 */
[----:B------:R-:W-:Y:S02]  /*0a00*/  IMAD.X R39, R37, 0x1, R5, P0 ;  /* 0x0000000125277824 */ /* 0x000fe400000e0605 */
[----:B------:R0:W4:Y:S04]  /*0a10*/  LDG.E.128 R4, [R46.64+0x20] ;  /* 0x000020042e047981 */ /* 0x000128000c1e1d00 */
[----:B------:R-:W5:Y:S04]  /*0a20*/  LDG.E.128 R32, [R38.64] ;  /* 0x0000000426207981 */ /* 0x000f68000c1e1d00 */
[----:B------:R-:W0:Y:S04]  /*0a30*/  LDG.E.128 R20, [R38.64+0x10] ;  /* 0x0000100426147981 */ /* 0x000e28000c1e1d00 */
[----:B------:R0:W4:Y:S04]  /*0a40*/  LDG.E.128 R12, [R46.64+0x30] ;  /* 0x000030042e0c7981 */ /* 0x000128000c1e1d00 */
[----:B------:R-:W4:Y:S04]  /*0a50*/  LDG.E.128 R16, [R38.64+0x20] ;  /* 0x0000200426107981 */ /* 0x000f28000c1e1d00 */
[----:B------:R-:W4:Y:S01]  /*0a60*/  LDG.E.128 R8, [R38.64+0x30] ;  /* 0x0000300426087981 */ /* 0x000f22000c1e1d00 */
[----:B------:R-:W-:-:S05]  /*0a70*/  IADD3 R41, P0, R41, c[0x0][0x0], RZ ;  /* 0x0000000029297a10 */ /* 0x000fca0007f1e0ff */
[----:B------:R-:W-:Y:S01]  /*0a80*/  IMAD.X R40, RZ, RZ, R40, P0 ;  /* 0x000000ffff287224 */ /* 0x000fe200000e0628 */
[----:B------:R-:W-:-:S04]  /*0a90*/  ISETP.LT.U32.AND P1, PT, R41, 0x4000, PT ;  /* 0x000040002900780c */ /* 0x000fc80003f21070 */
[----:B------:R-:W-:Y:S01]  /*0aa0*/  ISETP.LT.U32.AND.EX P1, PT, R40, RZ, PT, P1 ;  /* 0x000000ff2800720c */ /* 0x000fe20003f21110 */
[----:B--2---:R-:W1:-:S04]  /*0ab0*/  DMUL R42, R26, c[0x0][0xdb8] ;  /* 0x00036e001a2a7a28 */ /* 0x004e480000000000 */
[----:B---3--:R-:W-:-:S04]  /*0ac0*/  DMUL R48, R30, c[0x0][0xdb8] ;  /* 0x00036e001e307a28 */ /* 0x008fc80000000000 */
[----:B-1----:R-:W-:-:S04]  /*0ad0*/  DFMA R42, R24, c[0x0][0xdb0], -R42 ;  /* 0x00036c00182a7a2b */ /* 0x002fc8000000082a */
[----:B------:R-:W1:-:S06]  /*0ae0*/  DMUL R24, R24, c[0x0][0xdb8] ;  /* 0x00036e0018187a28 */ /* 0x000e4c0000000000 */
[----:B-1----:R-:W-:-:S04]  /*0af0*/  DFMA R26, R26, c[0x0][0xdb0], R24 ;  /* 0x00036c001a1a7a2b */ /* 0x002fc80000000018 */
[----:B------:R-:W-:-:S04]  /*0b00*/  DFMA R24, R28, c[0x0][0xdb0], -R48 ;  /* 0x00036c001c187a2b */ /* 0x000fc80000000830 */
[----:B------:R-:W1:-:S04]  /*0b10*/  DMUL R28, R28, c[0x0][0xdb8] ;  /* 0x00036e001c1c7a28 */ /* 0x000e480000000000 */
[----:B-----5:R-:W2:-:S04]  /*0b20*/  DMUL R48, R34, R42 ;  /* 0x0000002a22307228 */ /* 0x020e880000000000 */
[----:B-1----:R-:W1:-:S04]  /*0b30*/  DFMA R30, R30, c[0x0][0xdb0], R28 ;  /* 0x00036c001e1e7a2b */ /* 0x002e48000000001c */
[----:B------:R-:W-:-:S04]  /*0b40*/  DMUL R28, R34, R26 ;  /* 0x0000001a221c7228 */ /* 0x000fc80000000000 */
[----:B--2---:R-:W-:-:S04]  /*0b50*/  DFMA R34, R32, R26, R48 ;  /* 0x0000001a2022722b */ /* 0x004fc80000000030 */
[----:B0-----:R-:W0:-:S04]  /*0b60*/  DMUL R46, R22, R24 ;  /* 0x00000018162e7228 */ /* 0x001e080000000000 */
[----:B-1----:R-:W1:-:S04]  /*0b70*/  DMUL R26, R22, R30 ;  /* 0x0000001e161a7228 */ /* 0x002e480000000000 */
[----:B0-----:R-:W-:-:S04]  /*0b80*/  DFMA R22, R20, R30, R46 ;  /* 0x0000001e1416722b */ /* 0x001fc8000000002e */
[----:B-1----:R-:W-:-:S04]  /*0b90*/  DFMA R20, R20, R24, -R26 ;  /* 0x000000181414722b */ /* 0x002fc8000000081a */
[----:B------:R-:W-:-:S04]  /*0ba0*/  DFMA R32, R32, R42, -R28 ;  /* 0x0000002a2020722b */ /* 0x000fc8000000081c */
[----:B----4-:R-:W0:-:S04]  /*0bb0*/  DMUL R24, R6, c[0x0][0xdb8] ;  /* 0x00036e0006187a28 */ /* 0x010e080000000000 */
[----:B------:R-:W1:-:S04]  /*0bc0*/  DMUL R28, R14, c[0x0][0xdb8] ;  /* 0x00036e000e1c7a28 */ /* 0x000e480000000000 */
        /* <DEDUP_REMOVED lines=11> */
[----:B--2---:R-:W2:-:S04]  /*0c80*/  DFMA R16, R16, R24, -R4 ;  /* 0x000000181010722b */ /* 0x004e880000000804 */
[----:B0-----:R-:W-:-:S04]  /*0c90*/  DFMA R6, R8, R12, R6 ;  /* 0x0000000c0806722b */ /* 0x001fc80000000006 */
[----:B-1----:R0:W1:Y:S02]  /*0ca0*/  DFMA R4, R8, R28, -R10 ;  /* 0x0000001c0804722b */ /* 0x002064000000080a */
[----:B0-----:R-:W-:Y:S01]  /*0cb0*/  IMAD.SHL.U32 R9, R41, 0x4, RZ ;  /* 0x0000000429097824 */ /* 0x001fe200078e00ff */
[----:B------:R0:W-:Y:S04]  /*0cc0*/  STG.E.128 [R38.64], R32 ;  /* 0x0000002026007986 */ /* 0x0001e8000c101d04 */
[----:B------:R0:W-:Y:S01]  /*0cd0*/  STG.E.128 [R38.64+0x10], R20 ;  /* 0x0000101426007986 */ /* 0x0001e2000c101d04 */
[----:B------:R-:W-:Y:S02]  /*0ce0*/  ISETP.GE.U32.AND P0, PT, R9, R0, PT ;  /* 0x000000000900720c */ /* 0x000fe40003f06070 */
[----:B------:R-:W-:Y:S01]  /*0cf0*/  SHF.L.U64.HI R9, R41, 0x2, R40 ;  /* 0x0000000229097819 */ /* 0x000fe20000010228 */
[----:B--2---:R0:W-:Y:S04]  /*0d00*/  STG.E.128 [R38.64+0x20], R16 ;  /* 0x0000201026007986 */ /* 0x0041e8000c101d04 */
[----:B-1----:R0:W-:Y:S01]  /*0d10*/  STG.E.128 [R38.64+0x30], R4 ;  /* 0x0000300426007986 */ /* 0x0021e2000c101d04 */
[----:B------:R-:W-:-:S13]  /*0d20*/  ISETP.GE.AND.EX P0, PT, R9, R44, PT, P0 ;  /* 0x0000002c0900720c */ /* 0x000fda0003f06300 */
[----:B------:R-:W-:Y:S05]  /*0d30*/  @!P0 BRA P1, `(.L_x_7540) ;  /* 0xfffffc5000008947 */ /* 0x000fea000083ffff */
[----:B------:R-:W-:Y:S05]  /*0d40*/  EXIT ;  /* 0x000000000000794d */ /* 0x000fea0003800000 */
.L_x_7541:
        /* <DEDUP_REMOVED lines=11> */
.L_x_8134:


//--------------------- .text._ZN2at6native55_GLOBAL__N__de093ff9_22_ForeachBinaryOpList_cu_a911ec4325multi_tensor_apply_kernelINS1_18TensorListMetadataILi2EEENS1_24BinaryOpListAlphaFunctorIfLi2ELi2ELi0EEEJSt10multipliesIfEfEEEvT_T0_DpT1_ --------------------------
	.section	.text._ZN2at6native55_GLOBAL__N__de093ff9_22_ForeachBinaryOpList_cu_a911ec4325multi_tensor_apply_kernelINS1_18TensorListMetadataILi2EEENS1_24BinaryOpListAlphaFunctorIfLi2ELi2ELi0EEEJSt10multipliesIfEfEEEvT_T0_DpT1_,"ax",@progbits
	.sectioninfo	@"SHI_REGISTERS=31"
	.align	128
.text._ZN2at6native55_GLOBAL__N__de093ff9_22_ForeachBinaryOpList_cu_a911ec4325multi_tensor_apply_kernelINS1_18TensorListMetadataILi2EEENS1_24BinaryOpListAlphaFunctorIfLi2ELi2ELi0EEEJSt10multipliesIfEfEEEvT_T0_DpT1_:
        .type           _ZN2at6native55_GLOBAL__N__de093ff9_22_ForeachBinaryOpList_cu_a911ec4325multi_tensor_apply_kernelINS1_18TensorListMetadataILi2EEENS1_24BinaryOpListAlphaFunctorIfLi2ELi2ELi0EEEJSt10multipliesIfEfEEEvT_T0_DpT1_,@function
        .size           _ZN2at6native55_GLOBAL__N__de093ff9_22_ForeachBinaryOpList_cu_a911ec4325multi_tensor_apply_kernelINS1_18TensorListMetadataILi2EEENS1_24BinaryOpListAlphaFunctorIfLi2ELi2ELi0EEEJSt10multipliesIfEfEEEvT_T0_DpT1_,(.L_x_8135 - _ZN2at6native55_GLOBAL__N__de093ff9_22_ForeachBinaryOpList_cu_a911ec4325multi_tensor_apply_kernelINS1_18TensorListMetadataILi2EEENS1_24BinaryOpListAlphaFunctorIfLi2ELi2ELi0EEEJSt10multipliesIfEfEEEvT_T0_DpT1_)
        .other          _ZN2at6native55_GLOBAL__N__de093ff9_22_ForeachBinaryOpList_cu_a911ec4325multi_tensor_apply_kernelINS1_18TensorListMetadataILi2EEENS1_24BinaryOpListAlphaFunctorIfLi2ELi2ELi0EEEJSt10multipliesIfEfEEEvT_T0_DpT1_,@"STO_CUDA_ENTRY STV_DEFAULT"
_ZN2at6native55_GLOBAL__N__de093ff9_22_ForeachBinaryOpList_cu_a911ec4325multi_tensor_apply_kernelINS1_18TensorListMetadataILi2EEENS1_24BinaryOpListAlphaFunctorIfLi2ELi2ELi0EEEJSt10multipliesIfEfEEEvT_T0_DpT1_:
        /* <DEDUP_REMOVED lines=30> */
.L_x_7543:
[----:B0-----:R-:W-:Y:S01]  /*01e0*/  IADD3 R25, P1, R0, R4, RZ ;  /* 0x0000000400197210 */ /* 0x001fe20007f3e0ff */
[----:B------:R-:W-:Y:S02]  /*01f0*/  IMAD R14, R2, 0x3, RZ ;  /* 0x00000003020e7824 */ /* 0x000fe400078e02ff */
[----:B------:R-:W-:Y:S01]  /*0200*/  IMAD.MOV.U32 R7, RZ, RZ, RZ ;  /* 0x000000ffff077224 */ /* 0x000fe200078e00ff */
[C---:B------:R-:W-:Y:S01]  /*0210*/  ISETP.GE.U32.AND P0, PT, R25.reuse, 0x10000, PT ;  /* 0x000100001900780c */ /* 0x040fe20003f06070 */
[----:B------:R-:W-:Y:S01]  /*0220*/  IMAD.X R18, RZ, RZ, R3, P1 ;  /* 0x000000ffff127224 */ /* 0x000fe200008e0603 */
[----:B------:R-:W-:-:S02]  /*0230*/  ISETP.LT.U32.AND P1, PT, R25, UR12, PT ;  /* 0x0000000c19007c0c */ /* 0x000fc4000bf21070 */
        /* <DEDUP_REMOVED lines=26> */
[----:B0-----:R-:W-:Y:S01]  /*03e0*/  @P1 LEA R12, P5, R5, UR6, 0x2 ;  /* 0x00000006050c1c11 */ /* 0x001fe2000f8a10ff */
[----:B------:R-:W-:Y:S01]  /*03f0*/  IMAD.SHL.U32 R23, R15, 0x4, RZ ;  /* 0x000000040f177824 */ /* 0x000fe200078e00ff */
[----:B------:R0:W3:Y:S02]  /*0400*/  @P0 LDG.E R10, [R20.64] ;  /* 0x0000000a140a0981 */ /* 0x0000e4000c1e1900 */
[----:B------:R-:W-:Y:S02]  /*0410*/  @P1 LEA.HI.X R13, R5, UR7, R6, 0x2, P5 ;  /* 0x00000007050d1c11 */ /* 0x000fe4000a8f1406 */
[C---:B------:R-:W-:Y:S02]  /*0420*/  @P3 LEA R14, P5, R8.reuse, UR8, 0x2 ;  /* 0x00000008080e3c11 */ /* 0x040fe4000f8a10ff */
[----:B------:R-:W-:Y:S01]  /*0430*/  SHF.L.U64.HI R28, R15, 0x2, R28 ;  /* 0x000000020f1c7819 */ /* 0x000fe2000001021c */
[----:B------:R1:W4:Y:S01]  /*0440*/  @P1 LDG.E R11, [R12.64] ;  /* 0x0000000a0c0b1981 */ /* 0x000322000c1e1900 */
[----:B------:R-:W-:-:S02]  /*0450*/  @P3 LEA.HI.X R15, R8, UR9, R9, 0x2, P5 ;  /* 0x00000009080f3c11 */ /* 0x000fc4000a8f1409 */
[----:B0-----:R-:W-:Y:S01]  /*0460*/  @P2 IADD3 R20, P5, R23, UR8, RZ ;  /* 0x0000000817142c10 */ /* 0x001fe2000ffbe0ff */
[----:B------:R-:W-:Y:S01]  /*0470*/  CS2R R26, SRZ ;  /* 0x00000000001a7805 */ /* 0x000fe2000001ff00 */
[----:B------:R-:W-:Y:S02]  /*0480*/  @P1 LEA R16, P4, R5, UR8, 0x2 ;  /* 0x0000000805101c11 */ /* 0x000fe4000f8810ff */
[C---:B------:R-:W-:Y:S02]  /*0490*/  @P2 IADD3.X R21, R28.reuse, UR9, RZ, P5, !PT ;  /* 0x000000091c152c10 */ /* 0x040fe4000affe4ff */
[----:B-1----:R-:W-:Y:S01]  /*04a0*/  IADD3 R12, P5, R23, UR6, RZ ;  /* 0x00000006170c7c10 */ /* 0x002fe2000ffbe0ff */
[----:B------:R-:W-:Y:S01]  /*04b0*/  IMAD.MOV.U32 R19, RZ, RZ, RZ ;  /* 0x000000ffff137224 */ /* 0x000fe200078e00ff */
[C---:B------:R-:W-:Y:S01]  /*04c0*/  @P1 LEA.HI.X R17, R5.reuse, UR9, R6, 0x2, P4 ;  /* 0x0000000905111c11 */ /* 0x040fe2000a0f1406 */
[----:B------:R-:W-:Y:S01]  /*04d0*/  IMAD.MOV.U32 R24, RZ, RZ, RZ ;  /* 0x000000ffff187224 */ /* 0x000fe200078e00ff */
[----:B------:R-:W-:Y:S01]  /*04e0*/  IADD3.X R13, R28, UR7, RZ, P5, !PT ;  /* 0x000000071c0d7c10 */ /* 0x000fe2000affe4ff */
[----:B------:R-:W-:Y:S01]  /*04f0*/  IMAD.MOV.U32 R28, RZ, RZ, RZ ;  /* 0x000000ffff1c7224 */ /* 0x000fe200078e00ff */
[C---:B------:R-:W-:Y:S01]  /*0500*/  @P3 LEA R22, P4, R8.reuse, UR6, 0x2 ;  /* 0x0000000608163c11 */ /* 0x040fe2000f8810ff */
[----:B------:R0:W5:Y:S03]  /*0510*/  @P2 LDG.E R26, [R20.64] ;  /* 0x0000000a141a2981 */ /* 0x000166000c1e1900 */
[----:B------:R-:W-:Y:S01]  /*0520*/  @P3 LEA.HI.X R23, R8, UR7, R9, 0x2, P4 ;  /* 0x0000000708173c11 */ /* 0x000fe2000a0f1409 */
[----:B------:R1:W4:Y:S04]  /*0530*/  @P1 LDG.E R19, [R16.64] ;  /* 0x0000000a10131981 */ /* 0x000328000c1e1900 */
[----:B------:R0:W4:Y:S04]  /*0540*/  @P3 LDG.E R24, [R14.64] ;  /* 0x0000000a0e183981 */ /* 0x000128000c1e1900 */
[----:B------:R-:W4:Y:S04]  /*0550*/  @P2 LDG.E R28, [R12.64] ;  /* 0x0000000a0c1c2981 */ /* 0x000f28000c1e1900 */
[----:B------:R-:W4:Y:S01]  /*0560*/  @P3 LDG.E R27, [R22.64] ;  /* 0x0000000a161b3981 */ /* 0x000f22000c1e1900 */
[----:B-1----:R-:W-:-:S02]  /*0570*/  @P1 LEA R16, P5, R5, UR6, 0x2 ;  /* 0x0000000605101c11 */ /* 0x002fc4000f8a10ff */
[----:B0-----:R-:W-:Y:S02]  /*0580*/  @P0 LEA R14, P4, R25, UR6, 0x2 ;  /* 0x00000006190e0c11 */ /* 0x001fe4000f8810ff */
[----:B------:R-:W-:Y:S02]  /*0590*/  @P1 LEA.HI.X R17, R5, UR7, R6, 0x2, P5 ;  /* 0x0000000705111c11 */ /* 0x000fe4000a8f1406 */
[----:B------:R-:W-:Y:S02]  /*05a0*/  @P0 LEA.HI.X R15, R25, UR7, R18, 0x2, P4 ;  /* 0x00000007190f0c11 */ /* 0x000fe4000a0f1412 */
[----:B------:R-:W-:Y:S01]  /*05b0*/  @P3 LEA R18, P4, R8, UR6, 0x2 ;  /* 0x0000000608123c11 */ /* 0x000fe2000f8810ff */
[----:B------:R-:W-:Y:S02]  /*05c0*/  IMAD.MOV.U32 R21, RZ, RZ, c[0x0][0x0] ;  /* 0x00000000ff157624 */ /* 0x000fe400078e00ff */
[----:B---3--:R-:W-:-:S04]  /*05d0*/  FMUL.FTZ R10, R10, c[0x0][0xdac] ;  /* 0x00036b000a0a7a20 */ /* 0x008fc80000410000 */
[----:B--2---:R-:W-:-:S05]  /*05e0*/  FMUL.FTZ R7, R10, R7 ;  /* 0x000000070a077220 */ /* 0x004fca0000410000 */
[----:B------:R0:W-:Y:S01]  /*05f0*/  @P0 STG.E [R14.64], R7 ;  /* 0x000000070e000986 */ /* 0x0001e2000c10190a */
[----:B-----5:R-:W-:Y:S02]  /*0600*/  FMUL.FTZ R5, R26, c[0x0][0xdac] ;  /* 0x00036b001a057a20 */ /* 0x020fe40000410000 */
[----:B----4-:R-:W-:Y:S01]  /*0610*/  FMUL.FTZ R6, R19, c[0x0][0xdac] ;  /* 0x00036b0013067a20 */ /* 0x010fe20000410000 */
[----:B------:R-:W-:Y:S01]  /*0620*/  @P3 LEA.HI.X R19, R8, UR7, R9, 0x2, P4 ;  /* 0x0000000708133c11 */ /* 0x000fe2000a0f1409 */
[----:B------:R-:W-:Y:S02]  /*0630*/  FMUL.FTZ R24, R24, c[0x0][0xdac] ;  /* 0x00036b0018187a20 */ /* 0x000fe40000410000 */
[----:B------:R-:W-:Y:S02]  /*0640*/  FMUL.FTZ R11, R6, R11 ;  /* 0x0000000b060b7220 */ /* 0x000fe40000410000 */
[----:B------:R-:W-:Y:S02]  /*0650*/  FMUL.FTZ R9, R5, R28 ;  /* 0x0000001c05097220 */ /* 0x000fe40000410000 */
[----:B------:R-:W-:-:S02]  /*0660*/  IMAD.MOV.U32 R5, RZ, RZ, R3 ;  /* 0x000000ffff057224 */ /* 0x000fc400078e0003 */
[----:B------:R-:W-:Y:S02]  /*0670*/  FMUL.FTZ R27, R24, R27 ;  /* 0x0000001b181b7220 */ /* 0x000fe40000410000 */
[----:B------:R-:W-:Y:S01]  /*0680*/  IMAD.WIDE.U32 R4, R21, 0x4, R4 ;  /* 0x0000000415047825 */ /* 0x000fe200078e0004 */
[----:B------:R0:W-:Y:S04]  /*0690*/  @P1 STG.E [R16.64], R11 ;  /* 0x0000000b10001986 */ /* 0x0001e8000c10190a */
[----:B------:R0:W-:Y:S01]  /*06a0*/  @P3 STG.E [R18.64], R27 ;  /* 0x0000001b12003986 */ /* 0x0001e2000c10190a */
[C---:B------:R-:W-:Y:S02]  /*06b0*/  ISETP.GE.U32.AND P0, PT, R4.reuse, 0x10000, PT ;  /* 0x000100000400780c */ /* 0x040fe40003f06070 */
[----:B------:R-:W-:Y:S01]  /*06c0*/  ISETP.LT.U32.AND P1, PT, R4, UR12, PT ;  /* 0x0000000c04007c0c */ /* 0x000fe2000bf21070 */
[----:B------:R0:W-:Y:S01]  /*06d0*/  @P2 STG.E [R12.64], R9 ;  /* 0x000000090c002986 */ /* 0x0001e2000c10190a */
[----:B------:R-:W-:-:S02]  /*06e0*/  ISETP.GE.U32.AND.EX P0, PT, R5, RZ, PT, P0 ;  /* 0x000000ff0500720c */ /* 0x000fc40003f06100 */
[----:B------:R-:W-:Y:S01]  /*06f0*/  ISETP.LT.AND.EX P1, PT, R5, UR4, PT, P1 ;  /* 0x0000000405007c0c */ /* 0x000fe2000bf21310 */
[----:B------:R-:W-:-:S12]  /*0700*/  IMAD.MOV.U32 R3, RZ, RZ, R5 ;  /* 0x000000ffff037224 */ /* 0x000fd800078e0005 */
[----:B0-----:R-:W-:Y:S05]  /*0710*/  @!P0 BRA P1, `(.L_x_7543) ;  /* 0xfffffac000008947 */ /* 0x001fea000083ffff */
[----:B------:R-:W-:Y:S05]  /*0720*/  EXIT ;  /* 0x000000000000794d */ /* 0x000fea0003800000 */
.L_x_7542:
[----:B------:R-:W0:Y:S02]  /*0730*/  S2R R14, SR_TID.X ;  /* 0x00000000000e7919 */ /* 0x000e240000002100 */
[----:B0-----:R-:W-:-:S05]  /*0740*/  IMAD.WIDE.U32 R2, R14, 0x4, RZ ;  /* 0x000000040e027825 */ /* 0x001fca00078e00ff */
[----:B------:R-:W-:-:S04]  /*0750*/  ISETP.GE.U32.AND P0, PT, R2, UR12, PT ;  /* 0x0000000c02007c0c */ /* 0x000fc8000bf06070 */
[----:B------:R-:W-:-:S04]  /*0760*/  ISETP.GE.AND.EX P0, PT, R3, UR4, PT, P0 ;  /* 0x0000000403007c0c */ /* 0x000fc8000bf06300 */
[----:B------:R-:W-:-:S13]  /*0770*/  ISETP.GT.U32.OR P0, PT, R14, 0x3fff, P0 ;  /* 0x00003fff0e00780c */ /* 0x000fda0000704470 */
[----:B------:R-:W-:Y:S05]  /*0780*/  @P0 EXIT ;  /* 0x000000000000094d */ /* 0x000fea0003800000 */
[----:B------:R-:W-:-:S04]  /*0790*/  IMAD.MOV.U32 R15, RZ, RZ, RZ ;  /* 0x000000ffff0f7224 */ /* 0x000fc800078e00ff */
.L_x_7544:
        /* <DEDUP_REMOVED lines=15> */
[----:B------:R-:W-:Y:S02]  /*0890*/  FMUL.FTZ R11, R8, c[0x0][0xdac] ;  /* 0x00036b00080b7a20 */ /* 0x000fe40000410000 */
[----:B---3--:R-:W-:Y:S02]  /*08a0*/  FMUL.FTZ R5, R5, R0 ;  /* 0x0000000005057220 */ /* 0x008fe40000410000 */
[----:B------:R-:W-:-:S02]  /*08b0*/  FMUL.FTZ R7, R7, R12 ;  /* 0x0000000c07077220 */ /* 0x000fc40000410000 */
[----:B------:R-:W-:Y:S02]  /*08c0*/  FMUL.FTZ R6, R6, R13 ;  /* 0x0000000d06067220 */ /* 0x000fe40000410000 */
[----:B------:R-:W-:Y:S02]  /*08d0*/  FMUL.FTZ R4, R4, R11 ;  /* 0x0000000b04047220 */ /* 0x000fe40000410000 */
[----:B------:R-:W-:-:S03]  /*08e0*/  IMAD.SHL.U32 R0, R14, 0x4, RZ ;  /* 0x000000040e007824 */ /* 0x000fc600078e00ff */
[----:B------:R0:W-:Y:S02]  /*08f0*/  STG.E.128 [R2.64], R4 ;  /* 0x0000000402007986 */ /* 0x0001e4000c101d0a */
[----:B------:R-:W-:Y:S02]  /*0900*/  ISETP.GE.U32.AND P0, PT, R0, UR12, PT ;  /* 0x0000000c00007c0c */ /* 0x000fe4000bf06070 */
[----:B------:R-:W-:-:S04]  /*0910*/  SHF.L.U64.HI R0, R14, 0x2, R15 ;  /* 0x000000020e007819 */ /* 0x000fc8000001020f */
[----:B------:R-:W-:-:S13]  /*0920*/  ISETP.GE.AND.EX P0, PT, R0, UR4, PT, P0 ;  /* 0x0000000400007c0c */ /* 0x000fda000bf06300 */
[----:B0-----:R-:W-:Y:S05]  /*0930*/  @!P0 BRA P1, `(.L_x_7544) ;  /* 0xfffffe6000008947 */ /* 0x001fea000083ffff */
[----:B------:R-:W-:Y:S05]  /*0940*/  EXIT ;  /* 0x000000000000794d */ /* 0x000fea0003800000 */
.L_x_7545:
        /* <DEDUP_REMOVED lines=11> */
.L_x_8135:


//--------------------- .text._ZN2at6native55_GLOBAL__N__de093ff9_22_ForeachBinaryOpList_cu_a911ec4325multi_tensor_apply_kernelINS1_18TensorListMetadataILi2EEENS1_24BinaryOpListAlphaFunctorIdLi2ELi2ELi0EEEJSt10multipliesIdEdEEEvT_T0_DpT1_ --------------------------
	.section	.text._ZN2at6native55_GLOBAL__N__de093ff9_22_ForeachBinaryOpList_cu_a911ec4325multi_tensor_apply_kernelINS1_18TensorListMetadataILi2EEENS1_24BinaryOpListAlphaFunctorIdLi2ELi2ELi0EEEJSt10multipliesIdEdEEEvT_T0_DpT1_,"ax",@progbits
	.sectioninfo	@"SHI_REGISTERS=32"
	.align	128
.text._ZN2at6native55_GLOBAL__N__de093ff9_22_ForeachBinaryOpList_cu_a911ec4325multi_tensor_apply_kernelINS1_18TensorListMetadataILi2EEENS1_24BinaryOpListAlphaFunctorIdLi2ELi2ELi0EEEJSt10multipliesIdEdEEEvT_T0_DpT1_:
        .type           _ZN2at6native55_GLOBAL__N__de093ff9_22_ForeachBinaryOpList_cu_a911ec4325multi_tensor_apply_kernelINS1_18TensorListMetadataILi2EEENS1_24BinaryOpListAlphaFunctorIdLi2ELi2ELi0EEEJSt10multipliesIdEdEEEvT_T0_DpT1_,@function
        .size           _ZN2at6native55_GLOBAL__N__de093ff9_22_ForeachBinaryOpList_cu_a911ec4325multi_tensor_apply_kernelINS1_18TensorListMetadataILi2EEENS1_24BinaryOpListAlphaFunctorIdLi2ELi2ELi0EEEJSt10multipliesIdEdEEEvT_T0_DpT1_,(.L_x_8136 - _ZN2at6native55_GLOBAL__N__de093ff9_22_ForeachBinaryOpList_cu_a911ec4325multi_tensor_apply_kernelINS1_18TensorListMetadataILi2EEENS1_24BinaryOpListAlphaFunctorIdLi2ELi2ELi0EEEJSt10multipliesIdEdEEEvT_T0_DpT1_)
        .other          _ZN2at6native55_GLOBAL__N__de093ff9_22_ForeachBinaryOpList_cu_a911ec4325multi_tensor_apply_kernelINS1_18TensorListMetadataILi2EEENS1_24BinaryOpListAlphaFunctorIdLi2ELi2ELi0EEEJSt10multipliesIdEdEEEvT_T0_DpT1_,@"STO_CUDA_ENTRY STV_DEFAULT"
_ZN2at6native55_GLOBAL__N__de093ff9_22_ForeachBinaryOpList_cu_a911ec4325multi_tensor_apply_kernelINS1_18TensorListMetadataILi2EEENS1_24BinaryOpListAlphaFunctorIdLi2ELi2ELi0EEEJSt10multipliesIdEdEEEvT_T0_DpT1_:
        /* <DEDUP_REMOVED lines=30> */
.L_x_7547:
[----:B0-----:R-:W-:Y:S01]  /*01e0*/  IADD3 R24, P1, R0, UR4, RZ ;  /* 0x0000000400187c10 */ /* 0x001fe2000ff3e0ff */
[----:B------:R-:W-:-:S03]  /*01f0*/  CS2R R28, SRZ ;  /* 0x00000000001c7805 */ /* 0x000fc6000001ff00 */
        /* <DEDUP_REMOVED lines=8> */
[C---:B------:R-:W-:Y:S02]  /*0280*/  ISETP.GE.U32.AND P1, PT, R4.reuse, 0x10000, PT ;  /* 0x000100000400780c */ /* 0x040fe40003f26070 */
[----:B------:R-:W-:Y:S02]  /*0290*/  ISETP.LT.U32.AND P2, PT, R4, UR14, PT ;  /* 0x0000000e04007c0c */ /* 0x000fe4000bf41070 */
[----:B------:R-:W-:Y:S01]  /*02a0*/  ISETP.GE.U32.AND.EX P1, PT, R3, RZ, PT, P1 ;  /* 0x000000ff0300720c */ /* 0x000fe20003f26110 */
[----:B------:R-:W-:-:S03]  /*02b0*/  IMAD.X R26, RZ, RZ, R5, P4 ;  /* 0x000000ffff1a7224 */ /* 0x000fc600020e0605 */
[----:B------:R-:W-:Y:S02]  /*02c0*/  ISETP.LT.AND.EX P1, PT, R3, UR10, !P1, P2 ;  /* 0x0000000a03007c0c */ /* 0x000fe4000cf21320 */
[C---:B------:R-:W-:Y:S02]  /*02d0*/  ISETP.GE.U32.AND P2, PT, R23.reuse, 0x10000, PT ;  /* 0x000100001700780c */ /* 0x040fe40003f46070 */
[----:B------:R-:W-:Y:S01]  /*02e0*/  @P0 LEA R6, P3, R24, UR6, 0x3 ;  /* 0x0000000618060c11 */ /* 0x000fe2000f8618ff */
[----:B------:R-:W-:Y:S01]  /*02f0*/  IMAD R9, R2, 0x3, RZ ;  /* 0x0000000302097824 */ /* 0x000fe200078e02ff */
[----:B------:R-:W-:Y:S02]  /*0300*/  ISETP.GE.U32.AND.EX P2, PT, R26, RZ, PT, P2 ;  /* 0x000000ff1a00720c */ /* 0x000fe40003f46120 */
[----:B------:R-:W-:Y:S02]  /*0310*/  @P0 LEA.HI.X R7, R24, UR7, R5, 0x3, P3 ;  /* 0x0000000718070c11 */ /* 0x000fe400098f1c05 */
[----:B------:R-:W-:-:S02]  /*0320*/  ISETP.LT.U32.AND P3, PT, R23, UR14, PT ;  /* 0x0000000e17007c0c */ /* 0x000fc4000bf61070 */
[----:B------:R-:W-:Y:S01]  /*0330*/  @P0 LEA R16, P4, R24, UR8, 0x3 ;  /* 0x0000000818100c11 */ /* 0x000fe2000f8818ff */
[----:B------:R0:W2:Y:S01]  /*0340*/  @P0 LDG.E.64 R28, [R6.64] ;  /* 0x0000000c061c0981 */ /* 0x0000a2000c1e1b00 */
[----:B------:R-:W-:Y:S01]  /*0350*/  ISETP.LT.AND.EX P2, PT, R26, UR10, !P2, P3 ;  /* 0x0000000a1a007c0c */ /* 0x000fe2000d741330 */
[----:B------:R-:W-:Y:S01]  /*0360*/  CS2R R10, SRZ ;  /* 0x00000000000a7805 */ /* 0x000fe2000001ff00 */
[----:B------:R-:W-:Y:S01]  /*0370*/  @P0 LEA.HI.X R17, R24, UR9, R5, 0x3, P4 ;  /* 0x0000000918110c11 */ /* 0x000fe2000a0f1c05 */
[----:B------:R-:W-:Y:S01]  /*0380*/  CS2R R18, SRZ ;  /* 0x0000000000127805 */ /* 0x000fe2000001ff00 */
[C---:B------:R-:W-:Y:S02]  /*0390*/  @P1 LEA R8, P4, R4.reuse, UR6, 0x3 ;  /* 0x0000000604081c11 */ /* 0x040fe4000f8818ff */
[----:B------:R-:W-:Y:S01]  /*03a0*/  @P1 LEA R20, P6, R4, UR8, 0x3 ;  /* 0x0000000804141c11 */ /* 0x000fe2000f8c18ff */
[----:B------:R1:W3:Y:S01]  /*03b0*/  @P0 LDG.E.64 R10, [R16.64] ;  /* 0x0000000c100a0981 */ /* 0x0002e2000c1e1b00 */
[----:B0-----:R-:W-:-:S02]  /*03c0*/  IADD3 R6, P3, R9, R24, RZ ;  /* 0x0000001809067210 */ /* 0x001fc40007f7e0ff */
[----:B------:R-:W-:Y:S02]  /*03d0*/  @P1 LEA.HI.X R9, R4, UR7, R3, 0x3, P4 ;  /* 0x0000000704091c11 */ /* 0x000fe4000a0f1c03 */
[C---:B------:R-:W-:Y:S01]  /*03e0*/  ISETP.GE.U32.AND P4, PT, R6.reuse, 0x10000, PT ;  /* 0x000100000600780c */ /* 0x040fe20003f86070 */
[----:B------:R-:W-:Y:S01]  /*03f0*/  IMAD.X R7, RZ, RZ, R5, P3 ;  /* 0x000000ffff077224 */ /* 0x000fe200018e0605 */
[----:B------:R-:W-:Y:S01]  /*0400*/  ISETP.LT.U32.AND P3, PT, R6, UR14, PT ;  /* 0x0000000e06007c0c */ /* 0x000fe2000bf61070 */
[----:B------:R0:W4:Y:S03]  /*0410*/  @P1 LDG.E.64 R18, [R8.64] ;  /* 0x0000000c08121981 */ /* 0x000126000c1e1b00 */
[----:B------:R-:W-:-:S04]  /*0420*/  ISETP.GE.U32.AND.EX P4, PT, R7, RZ, PT, P4 ;  /* 0x000000ff0700720c */ /* 0x000fc80003f86140 */
[----:B------:R-:W-:Y:S02]  /*0430*/  ISETP.LT.AND.EX P3, PT, R7, UR10, !P4, P3 ;  /* 0x0000000a07007c0c */ /* 0x000fe4000e761330 */
[C---:B------:R-:W-:Y:S01]  /*0440*/  @P2 LEA R14, P5, R23.reuse, UR6, 0x3 ;  /* 0x00000006170e2c11 */ /* 0x040fe2000f8a18ff */
[----:B-1----:R-:W-:Y:S01]  /*0450*/  CS2R R16, SRZ ;  /* 0x0000000000107805 */ /* 0x002fe2000001ff00 */
[C---:B0-----:R-:W-:Y:S01]  /*0460*/  @P2 LEA R8, P4, R23.reuse, UR8, 0x3 ;  /* 0x0000000817082c11 */ /* 0x041fe2000f8818ff */
[----:B------:R-:W-:Y:S01]  /*0470*/  IMAD.SHL.U32 R25, R6, 0x8, RZ ;  /* 0x0000000806197824 */ /* 0x000fe200078e00ff */
[C-C-:B------:R-:W-:Y:S01]  /*0480*/  @P2 LEA.HI.X R15, R23.reuse, UR7, R26.reuse, 0x3, P5 ;  /* 0x00000007170f2c11 */ /* 0x140fe2000a8f1c1a */
[----:B------:R-:W-:Y:S01]  /*0490*/  CS2R R12, SRZ ;  /* 0x00000000000c7805 */ /* 0x000fe2000001ff00 */
[----:B------:R-:W-:Y:S02]  /*04a0*/  @P1 LEA.HI.X R21, R4, UR9, R3, 0x3, P6 ;  /* 0x0000000904151c11 */ /* 0x000fe4000b0f1c03 */
[----:B------:R-:W-:Y:S01]  /*04b0*/  SHF.L.U64.HI R22, R6, 0x3, R7 ;  /* 0x0000000306167819 */ /* 0x000fe20000010207 */
[----:B------:R0:W5:Y:S01]  /*04c0*/  @P2 LDG.E.64 R16, [R14.64] ;  /* 0x0000000c0e102981 */ /* 0x000162000c1e1b00 */
[----:B------:R-:W-:-:S02]  /*04d0*/  @P2 LEA.HI.X R9, R23, UR9, R26, 0x3, P4 ;  /* 0x0000000917092c11 */ /* 0x000fc4000a0f1c1a */
[----:B------:R-:W-:Y:S01]  /*04e0*/  @P3 IADD3 R6, P4, R25, UR8, RZ ;  /* 0x0000000819063c10 */ /* 0x000fe2000ff9e0ff */
[----:B------:R1:W4:Y:S03]  /*04f0*/  @P1 LDG.E.64 R12, [R20.64] ;  /* 0x0000000c140c1981 */ /* 0x000326000c1e1b00 */
[----:B------:R-:W-:Y:S01]  /*0500*/  @P3 IADD3.X R7, R22, UR9, RZ, P4, !PT ;  /* 0x0000000916073c10 */ /* 0x000fe2000a7fe4ff */
[----:B0-----:R-:W-:Y:S01]  /*0510*/  CS2R R14, SRZ ;  /* 0x00000000000e7805 */ /* 0x001fe2000001ff00 */
[----:B-1----:R-:W-:-:S05]  /*0520*/  CS2R R20, SRZ ;  /* 0x0000000000147805 */ /* 0x002fca000001ff00 */
[----:B------:R0:W5:Y:S04]  /*0530*/  @P2 LDG.E.64 R14, [R8.64] ;  /* 0x0000000c080e2981 */ /* 0x000168000c1e1b00 */
[----:B------:R1:W5:Y:S01]  /*0540*/  @P3 LDG.E.64 R20, [R6.64] ;  /* 0x0000000c06143981 */ /* 0x000362000c1e1b00 */
[----:B0-----:R-:W-:Y:S01]  /*0550*/  CS2R R8, SRZ ;  /* 0x0000000000087805 */ /* 0x001fe2000001ff00 */
[----:B-1----:R-:W-:-:S04]  /*0560*/  IADD3 R6, P4, R25, UR6, RZ ;  /* 0x0000000619067c10 */ /* 0x002fc8000ff9e0ff */
[----:B------:R-:W-:-:S05]  /*0570*/  IADD3.X R7, R22, UR7, RZ, P4, !PT ;  /* 0x0000000716077c10 */ /* 0x000fca000a7fe4ff */
[----:B------:R-:W5:Y:S01]  /*0580*/  @P3 LDG.E.64 R8, [R6.64] ;  /* 0x0000000c06083981 */ /* 0x000f62000c1e1b00 */
[----:B------:R-:W-:Y:S01]  /*0590*/  ULDC UR11, c[0x0][0x0] ;  /* 0x00000000000b7ab9 */ /* 0x000fe20000000800 */
[----:B------:R-:W-:Y:S01]  /*05a0*/  @P2 LEA R22, P6, R23, UR6, 0x3 ;  /* 0x0000000617162c11 */ /* 0x000fe2000f8c18ff */
[----:B------:R-:W-:-:S03]  /*05b0*/  UIMAD.WIDE.U32 UR4, UR11, 0x4, UR4 ;  /* 0x000000040b0478a5 */ /* 0x000fc6000f8e0004 */
[----:B------:R-:W-:Y:S01]  /*05c0*/  @P2 LEA.HI.X R23, R23, UR7, R26, 0x3, P6 ;  /* 0x0000000717172c11 */ /* 0x000fe2000b0f1c1a */
[----:B------:R-:W-:Y:S02]  /*05d0*/  UISETP.LT.U32.AND UP1, UPT, UR4, UR14, UPT ;  /* 0x0000000e0400728c */ /* 0x000fe4000bf21070 */
[----:B------:R-:W-:-:S04]  /*05e0*/  UISETP.GE.U32.AND UP0, UPT, UR4, 0x10000, UPT ;  /* 0x000100000400788c */ /* 0x000fc8000bf06070 */
[----:B------:R-:W-:Y:S01]  /*05f0*/  UISETP.GE.U32.AND.EX UP0, UPT, UR5, URZ, UPT, UP0 ;  /* 0x0000003f0500728c */ /* 0x000fe2000bf06100 */
[----:B---3--:R-:W2:-:S06]  /*0600*/  DMUL R10, R10, c[0x0][0xdb0] ;  /* 0x00036c000a0a7a28 */ /* 0x008e8c0000000000 */
[----:B--2---:R-:W-:-:S04]  /*0610*/  DMUL R10, R10, R28 ;  /* 0x0000001c0a0a7228 */ /* 0x004fc80000000000 */
[----:B----4-:R-:W-:-:S04]  /*0620*/  DMUL R12, R12, c[0x0][0xdb0] ;  /* 0x00036c000c0c7a28 */ /* 0x010fc80000000000 */
[----:B-----5:R-:W0:-:S04]  /*0630*/  DMUL R14, R14, c[0x0][0xdb0] ;  /* 0x00036c000e0e7a28 */ /* 0x020e080000000000 */
[----:B------:R-:W1:-:S04]  /*0640*/  DMUL R20, R20, c[0x0][0xdb0] ;  /* 0x00036c0014147a28 */ /* 0x000e480000000000 */
[----:B0-----:R0:W-:Y:S02]  /*0650*/  DMUL R14, R14, R16 ;  /* 0x000000100e0e7228 */ /* 0x0011e40000000000 */
[----:B0-----:R-:W-:Y:S02]  /*0660*/  @P0 LEA R16, P4, R24, UR6, 0x3 ;  /* 0x0000000618100c11 */ /* 0x001fe4000f8818ff */
[----:B------:R0:W2:Y:S02]  /*0670*/  DMUL R12, R12, R18 ;  /* 0x000000120c0c7228 */ /* 0x0000a40000000000 */
[----:B0-----:R-:W-:Y:S02]  /*0680*/  @P1 LEA R18, P5, R4, UR6, 0x3 ;  /* 0x0000000604121c11 */ /* 0x001fe4000f8a18ff */
[----:B------:R-:W-:Y:S02]  /*0690*/  @P0 LEA.HI.X R17, R24, UR7, R5, 0x3, P4 ;  /* 0x0000000718110c11 */ /* 0x000fe4000a0f1c05 */
[----:B------:R-:W-:Y:S01]  /*06a0*/  @P1 LEA.HI.X R19, R4, UR7, R3, 0x3, P5 ;  /* 0x0000000704131c11 */ /* 0x000fe2000a8f1c03 */
[----:B-1----:R-:W0:-:S02]  /*06b0*/  DMUL R8, R20, R8 ;  /* 0x0000000814087228 */ /* 0x002e040000000000 */
[----:B------:R1:W-:Y:S01]  /*06c0*/  @P0 STG.E.64 [R16.64], R10 ;  /* 0x0000000a10000986 */ /* 0x0003e2000c101b0c */
[----:B------:R-:W-:-:S03]  /*06d0*/  IMAD.U32 R5, RZ, RZ, UR5 ;  /* 0x00000005ff057e24 */ /* 0x000fc6000f8e00ff */
[----:B--2---:R1:W-:Y:S01]  /*06e0*/  @P1 STG.E.64 [R18.64], R12 ;  /* 0x0000000c12001986 */ /* 0x0043e2000c101b0c */
[----:B------:R-:W-:-:S03]  /*06f0*/  PLOP3.LUT P0, PT, PT, PT, UP1, 0x80, 0x0 ;  /* 0x000000000000781c */ /* 0x000fc60003f0f018 */
[----:B------:R1:W-:Y:S04]  /*0700*/  @P2 STG.E.64 [R22.64], R14 ;  /* 0x0000000e16002986 */ /* 0x0003e8000c101b0c */
[----:B0-----:R1:W-:Y:S01]  /*0710*/  @P3 STG.E.64 [R6.64], R8 ;  /* 0x0000000806003986 */ /* 0x0013e2000c101b0c */
[----:B------:R-:W-:Y:S02]  /*0720*/  ISETP.LT.AND.EX P0, PT, R5, UR10, PT, P0 ;  /* 0x0000000a05007c0c */ /* 0x000fe4000bf01300 */
[----:B------:R-:W-:Y:S01]  /*0730*/  PLOP3.LUT P1, PT, PT, PT, UP0, 0x80, 0x0 ;  /* 0x000000000000781c */ /* 0x000fe20003f2f008 */
[----:B------:R-:W-:-:S12]  /*0740*/  IMAD.U32 R4, RZ, RZ, UR4 ;  /* 0x00000004ff047e24 */ /* 0x000fd8000f8e00ff */
[----:B-1----:R-:W-:Y:S05]  /*0750*/  @!P1 BRA P0, `(.L_x_7547) ;  /* 0xfffffa8000009947 */ /* 0x002fea000003ffff */
[----:B------:R-:W-:Y:S05]  /*0760*/  EXIT ;  /* 0x000000000000794d */ /* 0x000fea0003800000 */
.L_x_7546:
[----:B------:R-:W0:Y:S02]  /*0770*/  S2R R21, SR_TID.X ;  /* 0x0000000000157919 */ /* 0x000e240000002100 */
[----:B0-----:R-:W-:-:S05]  /*0780*/  IMAD.WIDE.U32 R2, R21, 0x4, RZ ;  /* 0x0000000415027825 */ /* 0x001fca00078e00ff */
[----:B------:R-:W-:-:S04]  /*0790*/  ISETP.GE.U32.AND P0, PT, R2, UR14, PT ;  /* 0x0000000e02007c0c */ /* 0x000fc8000bf06070 */
[----:B------:R-:W-:-:S04]  /*07a0*/  ISETP.GE.AND.EX P0, PT, R3, UR10, PT, P0 ;  /* 0x0000000a03007c0c */ /* 0x000fc8000bf06300 */
[----:B------:R-:W-:-:S13]  /*07b0*/  ISETP.GT.U32.OR P0, PT, R21, 0x3fff, P0 ;  /* 0x00003fff1500780c */ /* 0x000fda0000704470 */
[----:B------:R-:W-:Y:S05]  /*07c0*/  @P0 EXIT ;  /* 0x000000000000094d */ /* 0x000fea0003800000 */
[----:B------:R-:W-:-:S04]  /*07d0*/  IMAD.MOV.U32 R0, RZ, RZ, RZ ;  /* 0x000000ffff007224 */ /* 0x000fc800078e00ff */
.L_x_7548:
        /* <DEDUP_REMOVED lines=10> */
[----:B------:R-:W-:-:S04]  /*0880*/  IADD3 R21, P0, R21, c[0x0][0x0], RZ ;  /* 0x0000000015157a10 */ /* 0x000fc80007f1e0ff */
[----:B------:R-:W-:Y:S01]  /*0890*/  ISETP.LT.U32.AND P1, PT, R21, 0x4000, PT ;  /* 0x000040001500780c */ /* 0x000fe20003f21070 */
[----:B------:R-:W-:-:S05]  /*08a0*/  IMAD.X R0, RZ, RZ, R0, P0 ;  /* 0x000000ffff007224 */ /* 0x000fca00000e0600 */
[----:B------:R-:W-:Y:S01]  /*08b0*/  ISETP.LT.U32.AND.EX P1, PT, R0, RZ, PT, P1 ;  /* 0x000000ff0000720c */ /* 0x000fe20003f21110 */
[----:B--2---:R-:W-:-:S04]  /*08c0*/  DMUL R8, R8, c[0x0][0xdb0] ;  /* 0x00036c0008087a28 */ /* 0x004fc80000000000 */
[----:B------:R-:W4:-:S04]  /*08d0*/  DMUL R10, R10, c[0x0][0xdb0] ;  /* 0x00036c000a0a7a28 */ /* 0x000f080000000000 */
[----:B---3--:R-:W-:-:S04]  /*08e0*/  DMUL R12, R12, c[0x0][0xdb0] ;  /* 0x00036c000c0c7a28 */ /* 0x008fc80000000000 */
[----:B------:R-:W5:-:S04]  /*08f0*/  DMUL R14, R14, c[0x0][0xdb0] ;  /* 0x00036c000e0e7a28 */ /* 0x000f480000000000 */
[----:B----4-:R-:W-:-:S04]  /*0900*/  DMUL R18, R18, R10 ;  /* 0x0000000a12127228 */ /* 0x010fc80000000000 */
[----:B------:R0:W1:Y:S02]  /*0910*/  DMUL R16, R16, R8 ;  /* 0x0000000810107228 */ /* 0x0000640000000000 */
[----:B0-----:R-:W-:Y:S02]  /*0920*/  IMAD.SHL.U32 R8, R21, 0x4, RZ ;  /* 0x0000000415087824 */ /* 0x001fe400078e00ff */
[----:B-----5:R-:W-:-:S03]  /*0930*/  DMUL R6, R6, R14 ;  /* 0x0000000e06067228 */ /* 0x020fc60000000000 */
[----:B-1----:R0:W-:Y:S01]  /*0940*/  STG.E.128 [R2.64], R16 ;  /* 0x0000001002007986 */ /* 0x0021e2000c101d0c */
[----:B------:R-:W1:Y:S01]  /*0950*/  DMUL R4, R4, R12 ;  /* 0x0000000c04047228 */ /* 0x000e620000000000 */
[----:B------:R-:W-:Y:S02]  /*0960*/  ISETP.GE.U32.AND P0, PT, R8, UR14, PT ;  /* 0x0000000e08007c0c */ /* 0x000fe4000bf06070 */
[----:B------:R-:W-:-:S04]  /*0970*/  SHF.L.U64.HI R8, R21, 0x2, R0 ;  /* 0x0000000215087819 */ /* 0x000fc80000010200 */
[----:B-1----:R0:W-:Y:S01]  /*0980*/  STG.E.128 [R2.64+0x10], R4 ;  /* 0x0000100402007986 */ /* 0x0021e2000c101d0c */
[----:B------:R-:W-:-:S13]  /*0990*/  ISETP.GE.AND.EX P0, PT, R8, UR10, PT, P0 ;  /* 0x0000000a08007c0c */ /* 0x000fda000bf06300 */
[----:B------:R-:W-:Y:S05]  /*09a0*/  @!P0 BRA P1, `(.L_x_7548) ;  /* 0xfffffe3000008947 */ /* 0x000fea000083ffff */
[----:B------:R-:W-:Y:S05]  /*09b0*/  EXIT ;  /* 0x000000000000794d */ /* 0x000fea0003800000 */
.L_x_7549:
        /* <DEDUP_REMOVED lines=12> */
.L_x_8136:


//--------------------- .text._ZN2at6native55_GLOBAL__N__de093ff9_22_ForeachBinaryOpList_cu_a911ec4325multi_tensor_apply_kernelINS1_18TensorListMetadataILi2EEENS1_24BinaryOpListAlphaFunctorIsLi2ELi2ELi0EEEJSt10multipliesIsEsEEEvT_T0_DpT1_ --------------------------
	.section	.text._ZN2at6native55_GLOBAL__N__de093ff9_22_ForeachBinaryOpList_cu_a911ec4325multi_tensor_apply_kernelINS1_18TensorListMetadataILi2EEENS1_24BinaryOpListAlphaFunctorIsLi2ELi2ELi0EEEJSt10multipliesIsEsEEEvT_T0_DpT1_,"ax",@progbits
	.sectioninfo	@"SHI_REGISTERS=32"
	.align	128
.text._ZN2at6native55_GLOBAL__N__de093ff9_22_ForeachBinaryOpList_cu_a911ec4325multi_tensor_apply_kernelINS1_18TensorListMetadataILi2EEENS1_24BinaryOpListAlphaFunctorIsLi2ELi2ELi0EEEJSt10multipliesIsEsEEEvT_T0_DpT1_:
        .type           _ZN2at6native55_GLOBAL__N__de093ff9_22_ForeachBinaryOpList_cu_a911ec4325multi_tensor_apply_kernelINS1_18TensorListMetadataILi2EEENS1_24BinaryOpListAlphaFunctorIsLi2ELi2ELi0EEEJSt10multipliesIsEsEEEvT_T0_DpT1_,@function
        .size           _ZN2at6native55_GLOBAL__N__de093ff9_22_ForeachBinaryOpList_cu_a911ec4325multi_tensor_apply_kernelINS1_18TensorListMetadataILi2EEENS1_24BinaryOpListAlphaFunctorIsLi2ELi2ELi0EEEJSt10multipliesIsEsEEEvT_T0_DpT1_,(.L_x_8137 - _ZN2at6native55_GLOBAL__N__de093ff9_22_ForeachBinaryOpList_cu_a911ec4325multi_tensor_apply_kernelINS1_18TensorListMetadataILi2EEENS1_24BinaryOpListAlphaFunctorIsLi2ELi2ELi0EEEJSt10multipliesIsEsEEEvT_T0_DpT1_)
        .other          _ZN2at6native55_GLOBAL__N__de093ff9_22_ForeachBinaryOpList_cu_a911ec4325multi_tensor_apply_kernelINS1_18TensorListMetadataILi2EEENS1_24BinaryOpListAlphaFunctorIsLi2ELi2ELi0EEEJSt10multipliesIsEsEEEvT_T0_DpT1_,@"STO_CUDA_ENTRY STV_DEFAULT"
_ZN2at6native55_GLOBAL__N__de093ff9_22_ForeachBinaryOpList_cu_a911ec4325multi_tensor_apply_kernelINS1_18TensorListMetadataILi2EEENS1_24BinaryOpListAlphaFunctorIsLi2ELi2ELi0EEEJSt10multipliesIsEsEEEvT_T0_DpT1_:
        /* <DEDUP_REMOVED lines=30> */
.L_x_7551:
[----:B0-----:R-:W-:Y:S02]  /*01e0*/  IADD3 R5, P0, R0, R4, RZ ;  /* 0x0000000400057210 */ /* 0x001fe40007f1e0ff */
[----:B------:R-:W-:Y:S02]  /*01f0*/  PRMT R3, RZ, 0x7610, R3 ;  /* 0x00007610ff037816 */ /* 0x000fe40000000003 */
[C---:B------:R-:W-:Y:S01]  /*0200*/  ISETP.GE.U32.AND P1, PT, R5.reuse, 0x10000, PT ;  /* 0x000100000500780c */ /* 0x040fe20003f26070 */
[----:B------:R-:W-:Y:S01]  /*0210*/  IMAD.X R10, RZ, RZ, R7, P0 ;  /* 0x000000ffff0a7224 */ /* 0x000fe200000e0607 */
[----:B------:R-:W-:-:S02]  /*0220*/  ISETP.LT.U32.AND P0, PT, R5, UR12, PT ;  /* 0x0000000c05007c0c */ /* 0x000fc4000bf01070 */
[----:B------:R-:W-:Y:S02]  /*0230*/  IADD3 R24, P2, R5, c[0x0][0x0], RZ ;  /* 0x0000000005187a10 */ /* 0x000fe40007f5e0ff */
[----:B------:R-:W-:Y:S01]  /*0240*/  ISETP.GE.U32.AND.EX P1, PT, R10, RZ, PT, P1 ;  /* 0x000000ff0a00720c */ /* 0x000fe20003f26110 */
[----:B------:R-:W-:Y:S02]  /*0250*/  IMAD R16, R2, 0x3, RZ ;  /* 0x0000000302107824 */ /* 0x000fe400078e02ff */
[----:B------:R-:W-:Y:S01]  /*0260*/  IMAD.X R11, RZ, RZ, R10, P2 ;  /* 0x000000ffff0b7224 */ /* 0x000fe200010e060a */
[----:B------:R-:W-:Y:S02]  /*0270*/  ISETP.LT.AND.EX P1, PT, R10, UR5, !P1, P0 ;  /* 0x000000050a007c0c */ /* 0x000fe4000cf21300 */
[----:B------:R-:W-:Y:S02]  /*0280*/  LEA R9, P2, R2, R5, 0x1 ;  /* 0x0000000502097211 */ /* 0x000fe400078408ff */
[----:B------:R-:W-:-:S09]  /*0290*/  ISETP.LT.U32.AND P5, PT, R24, UR12, PT ;  /* 0x0000000c18007c0c */ /* 0x000fd2000bfa1070 */
[----:B------:R-:W-:-:S04]  /*02a0*/  @P1 LEA R12, P0, R5, UR6, 0x1 ;  /* 0x00000006050c1c11 */ /* 0x000fc8000f8008ff */
[--C-:B------:R-:W-:Y:S02]  /*02b0*/  @P1 LEA.HI.X R13, R5, UR7, R10.reuse, 0x1, P0 ;  /* 0x00000007050d1c11 */ /* 0x100fe400080f0c0a */
[----:B------:R-:W-:Y:S02]  /*02c0*/  ISETP.GE.U32.AND P0, PT, R24, 0x10000, PT ;  /* 0x000100001800780c */ /* 0x000fe40003f06070 */
[----:B------:R-:W-:Y:S01]  /*02d0*/  IADD3 R16, P3, R16, R5, RZ ;  /* 0x0000000510107210 */ /* 0x000fe20007f7e0ff */
[--C-:B------:R-:W-:Y:S01]  /*02e0*/  IMAD.X R6, RZ, RZ, R10.reuse, P2 ;  /* 0x000000ffff067224 */ /* 0x100fe200010e060a */
[----:B------:R-:W-:Y:S01]  /*02f0*/  ISETP.GE.U32.AND.EX P0, PT, R11, RZ, PT, P0 ;  /* 0x000000ff0b00720c */ /* 0x000fe20003f06100 */
[----:B------:R0:W2:Y:S01]  /*0300*/  @P1 LDG.E.U16 R3, [R12.64] ;  /* 0x0000000a0c031981 */ /* 0x0000a2000c1e1500 */
[----:B------:R-:W-:Y:S01]  /*0310*/  ISETP.GE.U32.AND P4, PT, R9, 0x10000, PT ;  /* 0x000100000900780c */ /* 0x000fe20003f86070 */
[----:B------:R-:W-:Y:S01]  /*0320*/  IMAD.X R17, RZ, RZ, R10, P3 ;  /* 0x000000ffff117224 */ /* 0x000fe200018e060a */
[----:B------:R-:W-:-:S02]  /*0330*/  ISETP.LT.AND.EX P0, PT, R11, UR5, !P0, P5 ;  /* 0x000000050b007c0c */ /* 0x000fc4000c701350 */
[----:B------:R-:W-:Y:S02]  /*0340*/  ISETP.GE.U32.AND P5, PT, R16, 0x10000, PT ;  /* 0x000100001000780c */ /* 0x000fe40003fa6070 */
[----:B------:R-:W-:Y:S02]  /*0350*/  ISETP.LT.U32.AND P3, PT, R9, UR12, PT ;  /* 0x0000000c09007c0c */ /* 0x000fe4000bf61070 */
[----:B------:R-:W-:Y:S02]  /*0360*/  ISETP.GE.U32.AND.EX P4, PT, R6, RZ, PT, P4 ;  /* 0x000000ff0600720c */ /* 0x000fe40003f86140 */
[----:B------:R-:W-:Y:S02]  /*0370*/  ISETP.LT.U32.AND P2, PT, R16, UR12, PT ;  /* 0x0000000c10007c0c */ /* 0x000fe4000bf41070 */
[----:B------:R-:W-:Y:S02]  /*0380*/  ISETP.GE.U32.AND.EX P5, PT, R17, RZ, PT, P5 ;  /* 0x000000ff1100720c */ /* 0x000fe40003fa6150 */
[----:B------:R-:W-:-:S02]  /*0390*/  ISETP.LT.AND.EX P3, PT, R6, UR5, !P4, P3 ;  /* 0x0000000506007c0c */ /* 0x000fc4000e761330 */
[----:B------:R-:W-:Y:S02]  /*03a0*/  ISETP.LT.AND.EX P2, PT, R17, UR5, !P5, P2 ;  /* 0x0000000511007c0c */ /* 0x000fe4000ef41320 */
[C---:B------:R-:W-:Y:S01]  /*03b0*/  SHF.L.U64.HI R17, R16.reuse, 0x1, R17 ;  /* 0x0000000110117819 */ /* 0x040fe20000010211 */
[----:B------:R-:W-:Y:S01]  /*03c0*/  IMAD.SHL.U32 R16, R16, 0x2, RZ ;  /* 0x0000000210107824 */ /* 0x000fe200078e00ff */
[C---:B------:R-:W-:Y:S02]  /*03d0*/  @P1 LEA R14, P6, R5.reuse, UR8, 0x1 ;  /* 0x00000008050e1c11 */ /* 0x040fe4000f8c08ff */
[----:B------:R-:W-:Y:S02]  /*03e0*/  @P0 LEA R22, P4, R24, UR6, 0x1 ;  /* 0x0000000618160c11 */ /* 0x000fe4000f8808ff */
[----:B------:R-:W-:Y:S02]  /*03f0*/  PRMT R8, RZ, 0x7610, R8 ;  /* 0x00007610ff087816 */ /* 0x000fe40000000008 */
[----:B------:R-:W-:-:S02]  /*0400*/  @P1 LEA.HI.X R15, R5, UR9, R10, 0x1, P6 ;  /* 0x00000009050f1c11 */ /* 0x000fc4000b0f0c0a */
[----:B------:R-:W-:Y:S02]  /*0410*/  @P0 LEA.HI.X R23, R24, UR7, R11, 0x1, P4 ;  /* 0x0000000718170c11 */ /* 0x000fe4000a0f0c0b */
[----:B0-----:R-:W-:Y:S01]  /*0420*/  IADD3 R12, P4, R16, UR6, RZ ;  /* 0x00000006100c7c10 */ /* 0x001fe2000ff9e0ff */
[----:B------:R0:W3:Y:S01]  /*0430*/  @P1 LDG.E.U16 R8, [R14.64] ;  /* 0x0000000a0e081981 */ /* 0x0000e2000c1e1500 */
[----:B------:R-:W-:Y:S02]  /*0440*/  @P0 LEA R20, P5, R24, UR8, 0x1 ;  /* 0x0000000818140c11 */ /* 0x000fe4000f8a08ff */
[----:B------:R-:W-:Y:S02]  /*0450*/  IADD3.X R13, R17, UR7, RZ, P4, !PT ;  /* 0x00000007110d7c10 */ /* 0x000fe4000a7fe4ff */
[----:B------:R-:W-:Y:S02]  /*0460*/  PRMT R25, RZ, 0x7610, R25 ;  /* 0x00007610ff197816 */ /* 0x000fe40000000019 */
[----:B------:R-:W-:-:S02]  /*0470*/  PRMT R27, RZ, 0x7610, R27 ;  /* 0x00007610ff1b7816 */ /* 0x000fc4000000001b */
[----:B------:R-:W-:Y:S02]  /*0480*/  @P0 LEA.HI.X R21, R24, UR9, R11, 0x1, P5 ;  /* 0x0000000918150c11 */ /* 0x000fe4000a8f0c0b */
[C---:B0-----:R-:W-:Y:S01]  /*0490*/  @P3 LEA R14, P4, R9.reuse, UR6, 0x1 ;  /* 0x00000006090e3c11 */ /* 0x041fe2000f8808ff */
[----:B------:R0:W4:Y:S01]  /*04a0*/  @P0 LDG.E.U16 R25, [R22.64] ;  /* 0x0000000a16190981 */ /* 0x000122000c1e1500 */
[----:B------:R-:W-:Y:S02]  /*04b0*/  PRMT R28, RZ, 0x7610, R28 ;  /* 0x00007610ff1c7816 */ /* 0x000fe4000000001c */
[----:B------:R-:W-:Y:S02]  /*04c0*/  @P3 LEA.HI.X R15, R9, UR7, R6, 0x1, P4 ;  /* 0x00000007090f3c11 */ /* 0x000fe4000a0f0c06 */
[----:B------:R-:W-:Y:S02]  /*04d0*/  @P2 IADD3 R16, P5, R16, UR8, RZ ;  /* 0x0000000810102c10 */ /* 0x000fe4000ffbe0ff */
[----:B------:R-:W5:Y:S01]  /*04e0*/  @P2 LDG.E.U16 R28, [R12.64] ;  /* 0x0000000a0c1c2981 */ /* 0x000f62000c1e1500 */
[----:B------:R-:W-:-:S03]  /*04f0*/  PRMT R26, RZ, 0x7610, R26 ;  /* 0x00007610ff1a7816 */ /* 0x000fc6000000001a */
[----:B------:R1:W3:Y:S01]  /*0500*/  @P3 LDG.E.U16 R27, [R14.64] ;  /* 0x0000000a0e1b3981 */ /* 0x0002e2000c1e1500 */
[----:B------:R-:W-:Y:S02]  /*0510*/  @P2 IADD3.X R17, R17, UR9, RZ, P5, !PT ;  /* 0x0000000911112c10 */ /* 0x000fe4000affe4ff */
[----:B------:R-:W-:Y:S01]  /*0520*/  @P3 LEA R18, P4, R9, UR8, 0x1 ;  /* 0x0000000809123c11 */ /* 0x000fe2000f8808ff */
[----:B------:R0:W3:Y:S01]  /*0530*/  @P0 LDG.E.U16 R26, [R20.64] ;  /* 0x0000000a141a0981 */ /* 0x0000e2000c1e1500 */
[----:B-1----:R-:W-:Y:S02]  /*0540*/  PRMT R14, RZ, 0x7610, R14 ;  /* 0x00007610ff0e7816 */ /* 0x002fe4000000000e */
[----:B------:R-:W-:-:S04]  /*0550*/  PRMT R29, RZ, 0x7610, R29 ;  /* 0x00007610ff1d7816 */ /* 0x000fc8000000001d */
[----:B------:R1:W3:Y:S01]  /*0560*/  @P2 LDG.E.U16 R14, [R16.64] ;  /* 0x0000000a100e2981 */ /* 0x0002e2000c1e1500 */
[----:B------:R-:W-:-:S05]  /*0570*/  @P3 LEA.HI.X R19, R9, UR9, R6, 0x1, P4 ;  /* 0x0000000909133c11 */ /* 0x000fca000a0f0c06 */
[----:B------:R1:W3:Y:S01]  /*0580*/  @P3 LDG.E.U16 R29, [R18.64] ;  /* 0x0000000a121d3981 */ /* 0x0002e2000c1e1500 */
[C---:B0-----:R-:W-:Y:S01]  /*0590*/  @P1 LEA R20, P4, R5.reuse, UR6, 0x1 ;  /* 0x0000000605141c11 */ /* 0x041fe2000f8808ff */
[----:B------:R-:W-:Y:S02]  /*05a0*/  ULDC.U16 UR4, c[0x0][0xdaa] ;  /* 0x00036a8000047ab9 */ /* 0x000fe40000000400 */
[----:B------:R-:W-:Y:S01]  /*05b0*/  UPRMT UR4, UR4, 0x9910, URZ ;  /* 0x0000991004047896 */ /* 0x000fe2000800003f */
[----:B------:R-:W-:Y:S02]  /*05c0*/  @P1 LEA.HI.X R21, R5, UR7, R10, 0x1, P4 ;  /* 0x0000000705151c11 */ /* 0x000fe4000a0f0c0a */
[----:B------:R-:W-:-:S04]  /*05d0*/  @P0 LEA R22, P5, R24, UR6, 0x1 ;  /* 0x0000000618160c11 */ /* 0x000fc8000f8a08ff */
[----:B------:R-:W-:Y:S01]  /*05e0*/  @P0 LEA.HI.X R23, R24, UR7, R11, 0x1, P5 ;  /* 0x0000000718170c11 */ /* 0x000fe2000a8f0c0b */
[----:B-1----:R-:W-:Y:S01]  /*05f0*/  IMAD.MOV.U32 R19, RZ, RZ, c[0x0][0x0] ;  /* 0x00000000ff137624 */ /* 0x002fe200078e00ff */
[----:B--2---:R-:W-:-:S05]  /*0600*/  PRMT R10, R3, 0x9910, RZ ;  /* 0x00009910030a7816 */ /* 0x004fca00000000ff */
[----:B------:R-:W-:-:S05]  /*0610*/  IMAD R16, R10, UR4, RZ ;  /* 0x000000040a107c24 */ /* 0x000fca000f8e02ff */
[----:B------:R-:W-:Y:S02]  /*0620*/  PRMT R16, R16, 0x9910, RZ ;  /* 0x0000991010107816 */ /* 0x000fe400000000ff */
[----:B----4-:R-:W-:-:S05]  /*0630*/  PRMT R17, R25, 0x9910, RZ ;  /* 0x0000991019117816 */ /* 0x010fca00000000ff */
[----:B------:R-:W-:Y:S01]  /*0640*/  IMAD R17, R17, UR4, RZ ;  /* 0x0000000411117c24 */ /* 0x000fe2000f8e02ff */
[----:B-----5:R-:W-:Y:S02]  /*0650*/  PRMT R5, R28, 0x9910, RZ ;  /* 0x000099101c057816 */ /* 0x020fe400000000ff */
[----:B---3--:R-:W-:Y:S02]  /*0660*/  PRMT R18, R27, 0x9910, RZ ;  /* 0x000099101b127816 */ /* 0x008fe400000000ff */
[----:B------:R-:W-:Y:S02]  /*0670*/  PRMT R17, R17, 0x9910, RZ ;  /* 0x0000991011117816 */ /* 0x000fe400000000ff */
[----:B------:R-:W-:Y:S01]  /*0680*/  PRMT R26, R26, 0x9910, RZ ;  /* 0x000099101a1a7816 */ /* 0x000fe200000000ff */
[----:B------:R-:W-:Y:S01]  /*0690*/  IMAD R18, R18, UR4, RZ ;  /* 0x0000000412127c24 */ /* 0x000fe2000f8e02ff */
[----:B------:R-:W-:Y:S02]  /*06a0*/  PRMT R3, R8, 0x9910, RZ ;  /* 0x0000991008037816 */ /* 0x000fe400000000ff */
[----:B------:R-:W-:Y:S01]  /*06b0*/  PRMT R15, R14, 0x9910, RZ ;  /* 0x000099100e0f7816 */ /* 0x000fe200000000ff */
[----:B------:R-:W-:-:S04]  /*06c0*/  IMAD R14, R5, UR4, RZ ;  /* 0x00000004050e7c24 */ /* 0x000fc8000f8e02ff */
[----:B------:R-:W-:Y:S01]  /*06d0*/  IMAD.MOV.U32 R10, RZ, RZ, R15 ;  /* 0x000000ffff0a7224 */ /* 0x000fe200078e000f */
[----:B------:R-:W-:Y:S01]  /*06e0*/  PRMT R15, R14, 0x9910, RZ ;  /* 0x000099100e0f7816 */ /* 0x000fe200000000ff */
[----:B------:R-:W-:Y:S02]  /*06f0*/  IMAD.MOV.U32 R14, RZ, RZ, R16 ;  /* 0x000000ffff0e7224 */ /* 0x000fe400078e0010 */
[----:B------:R-:W-:Y:S02]  /*0700*/  IMAD.MOV.U32 R5, RZ, RZ, R26 ;  /* 0x000000ffff057224 */ /* 0x000fe400078e001a */
[----:B------:R-:W-:Y:S01]  /*0710*/  IMAD.MOV.U32 R16, RZ, RZ, R17 ;  /* 0x000000ffff107224 */ /* 0x000fe200078e0011 */
[----:B------:R-:W-:Y:S02]  /*0720*/  PRMT R11, R29, 0x9910, RZ ;  /* 0x000099101d0b7816 */ /* 0x000fe400000000ff */
[----:B------:R-:W-:Y:S01]  /*0730*/  PRMT R18, R18, 0x9910, RZ ;  /* 0x0000991012127816 */ /* 0x000fe200000000ff */
[----:B------:R-:W-:Y:S01]  /*0740*/  IMAD R17, R5, R16, RZ ;  /* 0x0000001005117224 */ /* 0x000fe200078e02ff */
[----:B------:R-:W-:Y:S01]  /*0750*/  @P3 LEA R8, P4, R9, UR6, 0x1 ;  /* 0x0000000609083c11 */ /* 0x000fe2000f8808ff */
[----:B------:R-:W-:-:S02]  /*0760*/  IMAD R3, R3, R14, RZ ;  /* 0x0000000e03037224 */ /* 0x000fc400078e02ff */
[----:B------:R-:W-:Y:S01]  /*0770*/  IMAD.MOV.U32 R5, RZ, RZ, R7 ;  /* 0x000000ffff057224 */ /* 0x000fe200078e0007 */
[----:B------:R-:W-:Y:S01]  /*0780*/  @P3 LEA.HI.X R9, R9, UR7, R6, 0x1, P4 ;  /* 0x0000000709093c11 */ /* 0x000fe2000a0f0c06 */
[----:B------:R-:W-:Y:S02]  /*0790*/  IMAD R11, R11, R18, RZ ;  /* 0x000000120b0b7224 */ /* 0x000fe400078e02ff */
[----:B------:R-:W-:Y:S01]  /*07a0*/  IMAD R15, R10, R15, RZ ;  /* 0x0000000f0a0f7224 */ /* 0x000fe200078e02ff */
[----:B------:R0:W-:Y:S01]  /*07b0*/  @P1 STG.E.U16 [R20.64], R3 ;  /* 0x0000000314001986 */ /* 0x0001e2000c10150a */
[----:B------:R-:W-:-:S03]  /*07c0*/  IMAD.WIDE.U32 R4, R19, 0x4, R4 ;  /* 0x0000000413047825 */ /* 0x000fc600078e0004 */
[----:B------:R0:W-:Y:S02]  /*07d0*/  @P0 STG.E.U16 [R22.64], R17 ;  /* 0x0000001116000986 */ /* 0x0001e4000c10150a */
[C---:B------:R-:W-:Y:S02]  /*07e0*/  ISETP.GE.U32.AND P0, PT, R4.reuse, 0x10000, PT ;  /* 0x000100000400780c */ /* 0x040fe40003f06070 */
[----:B------:R0:W-:Y:S01]  /*07f0*/  @P3 STG.E.U16 [R8.64], R11 ;  /* 0x0000000b08003986 */ /* 0x0001e2000c10150a */
[----:B------:R-:W-:-:S03]  /*0800*/  ISETP.LT.U32.AND P1, PT, R4, UR12, PT ;  /* 0x0000000c04007c0c */ /* 0x000fc6000bf21070 */
[----:B------:R0:W-:Y:S01]  /*0810*/  @P2 STG.E.U16 [R12.64], R15 ;  /* 0x0000000f0c002986 */ /* 0x0001e2000c10150a */
[C---:B------:R-:W-:Y:S02]  /*0820*/  ISETP.GE.U32.AND.EX P0, PT, R5.reuse, RZ, PT, P0 ;  /* 0x000000ff0500720c */ /* 0x040fe40003f06100 */
[----:B------:R-:W-:Y:S01]  /*0830*/  ISETP.LT.AND.EX P1, PT, R5, UR5, PT, P1 ;  /* 0x0000000505007c0c */ /* 0x000fe2000bf21310 */
[----:B------:R-:W-:-:S12]  /*0840*/  IMAD.MOV.U32 R7, RZ, RZ, R5 ;  /* 0x000000ffff077224 */ /* 0x000fd800078e0005 */
[----:B0-----:R-:W-:Y:S05]  /*0850*/  @!P0 BRA P1, `(.L_x_7551) ;  /* 0xfffff98000008947 */ /* 0x001fea000083ffff */
[----:B------:R-:W-:Y:S05]  /*0860*/  EXIT ;  /* 0x000000000000794d */ /* 0x000fea0003800000 */
.L_x_7550:
        /* <DEDUP_REMOVED lines=9> */
.L_x_7552:
        /* <DEDUP_REMOVED lines=14> */
[----:B---3--:R-:W-:Y:S02]  /*09e0*/  PRMT R10, R6, 0x9910, RZ ;  /* 0x00009910060a7816 */ /* 0x008fe400000000ff */
[C---:B------:R-:W-:Y:S02]  /*09f0*/  PRMT R12, R9.reuse, 0xbb32, RZ ;  /* 0x0000bb32090c7816 */ /* 0x040fe400000000ff */
[----:B------:R-:W-:-:S02]  /*0a00*/  PRMT R13, R9, 0x9910, RZ ;  /* 0x00009910090d7816 */ /* 0x000fc400000000ff */
[----:B------:R-:W-:Y:S01]  /*0a10*/  PRMT R8, R6, 0xbb32, RZ ;  /* 0x0000bb3206087816 */ /* 0x000fe200000000ff */
[----:B------:R-:W-:Y:S01]  /*0a20*/  IMAD.MOV.U32 R6, RZ, RZ, R4 ;  /* 0x000000ffff067224 */ /* 0x000fe200078e0004 */
[C---:B------:R-:W-:Y:S01]  /*0a30*/  PRMT R9, R7.reuse, 0x9910, RZ ;  /* 0x0000991007097816 */ /* 0x040fe200000000ff */
[----:B------:R-:W-:Y:S01]  /*0a40*/  IMAD.MOV.U32 R4, RZ, RZ, R14 ;  /* 0x000000ffff047224 */ /* 0x000fe200078e000e */
[----:B------:R-:W-:Y:S01]  /*0a50*/  PRMT R11, R7, 0xbb32, RZ ;  /* 0x0000bb32070b7816 */ /* 0x000fe200000000ff */
[----:B------:R-:W-:Y:S02]  /*0a60*/  IMAD.MOV.U32 R7, RZ, RZ, R10 ;  /* 0x000000ffff077224 */ /* 0x000fe400078e000a */
[----:B------:R-:W-:Y:S02]  /*0a70*/  IMAD R8, R8, UR4, RZ ;  /* 0x0000000408087c24 */ /* 0x000fe4000f8e02ff */
[----:B------:R-:W-:Y:S02]  /*0a80*/  IMAD R7, R7, UR4, RZ ;  /* 0x0000000407077c24 */ /* 0x000fe4000f8e02ff */
[----:B------:R-:W-:-:S02]  /*0a90*/  IMAD.MOV.U32 R10, RZ, RZ, R11 ;  /* 0x000000ffff0a7224 */ /* 0x000fc400078e000b */
[----:B------:R-:W-:Y:S01]  /*0aa0*/  IMAD.MOV.U32 R11, RZ, RZ, R12 ;  /* 0x000000ffff0b7224 */ /* 0x000fe200078e000c */
[----:B------:R-:W-:Y:S01]  /*0ab0*/  PRMT R14, R7, 0x9910, RZ ;  /* 0x00009910070e7816 */ /* 0x000fe200000000ff */
[----:B------:R-:W-:Y:S02]  /*0ac0*/  IMAD R9, R9, UR4, RZ ;  /* 0x0000000409097c24 */ /* 0x000fe4000f8e02ff */
[----:B------:R-:W-:Y:S01]  /*0ad0*/  IMAD.MOV.U32 R12, RZ, RZ, R13 ;  /* 0x000000ffff0c7224 */ /* 0x000fe200078e000d */
[----:B------:R-:W-:Y:S01]  /*0ae0*/  PRMT R13, R8, 0x9910, RZ ;  /* 0x00009910080d7816 */ /* 0x000fe200000000ff */
[----:B------:R-:W-:Y:S01]  /*0af0*/  IMAD R10, R10, UR4, RZ ;  /* 0x000000040a0a7c24 */ /* 0x000fe2000f8e02ff */
[----:B------:R-:W-:-:S03]  /*0b00*/  PRMT R7, R9, 0x9910, RZ ;  /* 0x0000991009077816 */ /* 0x000fc600000000ff */
[----:B------:R-:W-:Y:S01]  /*0b10*/  IMAD.MOV.U32 R9, RZ, RZ, R13 ;  /* 0x000000ffff097224 */ /* 0x000fe200078e000d */
[----:B------:R-:W-:Y:S01]  /*0b20*/  PRMT R8, R10, 0x9910, RZ ;  /* 0x000099100a087816 */ /* 0x000fe200000000ff */
[----:B------:R-:W-:Y:S02]  /*0b30*/  IMAD.MOV.U32 R13, RZ, RZ, R14 ;  /* 0x000000ffff0d7224 */ /* 0x000fe400078e000e */
[----:B------:R-:W-:Y:S02]  /*0b40*/  IMAD R6, R6, R9, RZ ;  /* 0x0000000906067224 */ /* 0x000fe400078e02ff */
[----:B------:R-:W-:Y:S02]  /*0b50*/  IMAD R9, R4, R13, RZ ;  /* 0x0000000d04097224 */ /* 0x000fe400078e02ff */
[----:B------:R-:W-:Y:S02]  /*0b60*/  IMAD R4, R11, R8, RZ ;  /* 0x000000080b047224 */ /* 0x000fe400078e02ff */
[----:B------:R-:W-:Y:S01]  /*0b70*/  IMAD R7, R12, R7, RZ ;  /* 0x000000070c077224 */ /* 0x000fe200078e02ff */
[----:B------:R-:W-:-:S04]  /*0b80*/  PRMT R6, R9, 0x5410, R6 ;  /* 0x0000541009067816 */ /* 0x000fc80000000006 */
[----:B------:R-:W-:Y:S01]  /*0b90*/  PRMT R7, R7, 0x5410, R4 ;  /* 0x0000541007077816 */ /* 0x000fe20000000004 */
[----:B------:R-:W-:-:S04]  /*0ba0*/  IMAD.SHL.U32 R4, R5, 0x4, RZ ;  /* 0x0000000405047824 */ /* 0x000fc800078e00ff */
[----:B------:R0:W-:Y:S01]  /*0bb0*/  STG.E.64 [R2.64], R6 ;  /* 0x0000000602007986 */ /* 0x0001e2000c101b0a */
[----:B------:R-:W-:Y:S02]  /*0bc0*/  ISETP.GE.U32.AND P0, PT, R4, UR12, PT ;  /* 0x0000000c04007c0c */ /* 0x000fe4000bf06070 */
[----:B------:R-:W-:-:S04]  /*0bd0*/  SHF.L.U64.HI R4, R5, 0x2, R0 ;  /* 0x0000000205047819 */ /* 0x000fc80000010200 */
[----:B------:R-:W-:-:S13]  /*0be0*/  ISETP.GE.AND.EX P0, PT, R4, UR5, PT, P0 ;  /* 0x0000000504007c0c */ /* 0x000fda000bf06300 */
[----:B0-----:R-:W-:Y:S05]  /*0bf0*/  @!P0 BRA P1, `(.L_x_7552) ;  /* 0xfffffd0000008947 */ /* 0x001fea000083ffff */
[----:B------:R-:W-:Y:S05]  /*0c00*/  EXIT ;  /* 0x000000000000794d */ /* 0x000fea0003800000 */
.L_x_7553:
        /* <DEDUP_REMOVED lines=15> */
.L_x_8137:


//--------------------- .text._ZN2at6native55_GLOBAL__N__de093ff9_22_ForeachBinaryOpList_cu_a911ec4325multi_tensor_apply_kernelINS1_18TensorListMetadataILi2EEENS1_24BinaryOpListAlphaFunctorIlLi2ELi2ELi0EEEJSt10multipliesIlElEEEvT_T0_DpT1_ --------------------------
	.section	.text._ZN2at6native55_GLOBAL__N__de093ff9_22_ForeachBinaryOpList_cu_a911ec4325multi_tensor_apply_kernelINS1_18TensorListMetadataILi2EEENS1_24BinaryOpListAlphaFunctorIlLi2ELi2ELi0EEEJSt10multipliesIlElEEEvT_T0_DpT1_,"ax",@progbits
	.sectioninfo	@"SHI_REGISTERS=32"
	.align	128
.text._ZN2at6native55_GLOBAL__N__de093ff9_22_ForeachBinaryOpList_cu_a911ec4325multi_tensor_apply_kernelINS1_18TensorListMetadataILi2EEENS1_24BinaryOpListAlphaFunctorIlLi2ELi2ELi0EEEJSt10multipliesIlElEEEvT_T0_DpT1_:
        .type           _ZN2at6native55_GLOBAL__N__de093ff9_22_ForeachBinaryOpList_cu_a911ec4325multi_tensor_apply_kernelINS1_18TensorListMetadataILi2EEENS1_24BinaryOpListAlphaFunctorIlLi2ELi2ELi0EEEJSt10multipliesIlElEEEvT_T0_DpT1_,@function
        .size           _ZN2at6native55_GLOBAL__N__de093ff9_22_ForeachBinaryOpList_cu_a911ec4325multi_tensor_apply_kernelINS1_18TensorListMetadataILi2EEENS1_24BinaryOpListAlphaFunctorIlLi2ELi2ELi0EEEJSt10multipliesIlElEEEvT_T0_DpT1_,(.L_x_8138 - _ZN2at6native55_GLOBAL__N__de093ff9_22_ForeachBinaryOpList_cu_a911ec4325multi_tensor_apply_kernelINS1_18TensorListMetadataILi2EEENS1_24BinaryOpListAlphaFunctorIlLi2ELi2ELi0EEEJSt10multipliesIlElEEEvT_T0_DpT1_)
        .other          _ZN2at6native55_GLOBAL__N__de093ff9_22_ForeachBinaryOpList_cu_a911ec4325multi_tensor_apply_kernelINS1_18TensorListMetadataILi2EEENS1_24BinaryOpListAlphaFunctorIlLi2ELi2ELi0EEEJSt10multipliesIlElEEEvT_T0_DpT1_,@"STO_CUDA_ENTRY STV_DEFAULT"
_ZN2at6native55_GLOBAL__N__de093ff9_22_ForeachBinaryOpList_cu_a911ec4325multi_tensor_apply_kernelINS1_18TensorListMetadataILi2EEENS1_24BinaryOpListAlphaFunctorIlLi2ELi2ELi0EEEJSt10multipliesIlElEEEvT_T0_DpT1_:
        /* <DEDUP_REMOVED lines=30> */
.L_x_7555:
        /* <DEDUP_REMOVED lines=22> */
[----:B------:R-:W-:Y:S02]  /*0340*/  ISETP.LT.U32.AND P3, PT, R24, UR14, PT ;  /* 0x0000000e18007c0c */ /* 0x000fe4000bf61070 */
        /* <DEDUP_REMOVED lines=10> */
[----:B------:R4:W5:Y:S01]  /*03f0*/  @P1 LDG.E.64 R16, [R14.64] ;  /* 0x0000000c0e101981 */ /* 0x000962000c1e1b00 */
[----:B0-----:R-:W-:Y:S01]  /*0400*/  @P2 LEA R6, P5, R24, UR6, 0x3 ;  /* 0x0000000618062c11 */ /* 0x001fe2000f8a18ff */
[----:B------:R-:W-:Y:S01]  /*0410*/  CS2R R12, SRZ ;  /* 0x00000000000c7805 */ /* 0x000fe2000001ff00 */
[----:B------:R-:W-:-:S02]  /*0420*/  ISETP.GE.U32.AND P4, PT, R18, 0x10000, PT ;  /* 0x000100001200780c */ /* 0x000fc40003f86070 */
[----:B------:R-:W-:Y:S02]  /*0430*/  IADD3.X R19, RZ, R26, RZ, P3, !PT ;  /* 0x0000001aff137210 */ /* 0x000fe40001ffe4ff */
[----:B------:R-:W-:Y:S01]  /*0440*/  @P2 LEA.HI.X R7, R24, UR7, R25, 0x3, P5 ;  /* 0x0000000718072c11 */ /* 0x000fe2000a8f1c19 */
[----:B-1----:R-:W-:Y:S01]  /*0450*/  CS2R R10, SRZ ;  /* 0x00000000000a7805 */ /* 0x002fe2000001ff00 */
[----:B------:R-:W-:Y:S01]  /*0460*/  ISETP.LT.U32.AND P3, PT, R18, UR14, PT ;  /* 0x0000000e12007c0c */ /* 0x000fe2000bf61070 */
[----:B------:R0:W5:Y:S01]  /*0470*/  @P1 LDG.E.64 R12, [R20.64] ;  /* 0x0000000c140c1981 */ /* 0x000162000c1e1b00 */
[----:B------:R-:W-:-:S03]  /*0480*/  ISETP.GE.U32.AND.EX P5, PT, R19, RZ, PT, P4 ;  /* 0x000000ff1300720c */ /* 0x000fc60003fa6140 */
[----:B------:R1:W5:Y:S01]  /*0490*/  @P2 LDG.E.64 R10, [R6.64] ;  /* 0x0000000c060a2981 */ /* 0x000362000c1e1b00 */
[----:B------:R-:W-:Y:S02]  /*04a0*/  ISETP.LT.AND.EX P3, PT, R19, UR10, !P5, P3 ;  /* 0x0000000a13007c0c */ /* 0x000fe4000ef61330 */
[----:B----4-:R-:W-:Y:S01]  /*04b0*/  @P2 LEA R14, P4, R24, UR8, 0x3 ;  /* 0x00000008180e2c11 */ /* 0x010fe2000f8818ff */
[----:B0-----:R-:W-:Y:S01]  /*04c0*/  CS2R R20, SRZ ;  /* 0x0000000000147805 */ /* 0x001fe2000001ff00 */
[----:B-1----:R-:W-:Y:S01]  /*04d0*/  SHF.L.U64.HI R6, R18, 0x3, R19 ;  /* 0x0000000312067819 */ /* 0x002fe20000010213 */
[----:B--2---:R-:W-:-:S04]  /*04e0*/  IMAD R15, R23, c[0x0][0xdb0], RZ ;  /* 0x00036c00170f7a24 */ /* 0x004fc800078e02ff */
[C---:B------:R-:W-:Y:S02]  /*04f0*/  IMAD R27, R22.reuse, c[0x0][0xdb4], R15 ;  /* 0x00036d00161b7a24 */ /* 0x040fe400078e020f */
[----:B------:R-:W-:-:S04]  /*0500*/  IMAD.WIDE.U32 R22, R22, c[0x0][0xdb0], RZ ;  /* 0x00036c0016167a25 */ /* 0x000fc800078e00ff */
[----:B------:R-:W-:Y:S02]  /*0510*/  IMAD.IADD R23, R23, 0x1, R27 ;  /* 0x0000000117177824 */ /* 0x000fe400078e021b */
[----:B------:R-:W-:Y:S01]  /*0520*/  IMAD.SHL.U32 R27, R18, 0x8, RZ ;  /* 0x00000008121b7824 */ /* 0x000fe200078e00ff */
[----:B------:R-:W-:Y:S01]  /*0530*/  @P2 LEA.HI.X R15, R24, UR9, R25, 0x3, P4 ;  /* 0x00000009180f2c11 */ /* 0x000fe2000a0f1c19 */
[----:B---3--:R-:W-:-:S03]  /*0540*/  IMAD R23, R23, R8, RZ ;  /* 0x0000000817177224 */ /* 0x008fc600078e02ff */
[----:B------:R-:W-:Y:S01]  /*0550*/  @P3 IADD3 R28, P4, R27, UR8, RZ ;  /* 0x000000081b1c3c10 */ /* 0x000fe2000ff9e0ff */
[----:B------:R-:W-:Y:S01]  /*0560*/  IMAD R7, R9, R22, R23 ;  /* 0x0000001609077224 */ /* 0x000fe200078e0217 */
[----:B------:R0:W2:Y:S01]  /*0570*/  @P2 LDG.E.64 R20, [R14.64] ;  /* 0x0000000c0e142981 */ /* 0x0000a2000c1e1b00 */
[----:B------:R-:W-:Y:S01]  /*0580*/  IMAD.WIDE.U32 R22, R22, R8, RZ ;  /* 0x0000000816167225 */ /* 0x000fe200078e00ff */
[----:B------:R-:W-:Y:S02]  /*0590*/  @P3 IADD3.X R29, R6, UR9, RZ, P4, !PT ;  /* 0x00000009061d3c10 */ /* 0x000fe4000a7fe4ff */
[----:B------:R-:W-:-:S04]  /*05a0*/  IADD3 R8, P4, R27, UR6, RZ ;  /* 0x000000061b087c10 */ /* 0x000fc8000ff9e0ff */
[----:B------:R-:W-:Y:S01]  /*05b0*/  IADD3.X R9, R6, UR7, RZ, P4, !PT ;  /* 0x0000000706097c10 */ /* 0x000fe2000a7fe4ff */
[----:B0-----:R-:W-:-:S06]  /*05c0*/  CS2R R14, SRZ ;  /* 0x00000000000e7805 */ /* 0x001fcc000001ff00 */
[----:B------:R-:W3:Y:S01]  /*05d0*/  @P3 LDG.E.64 R14, [R8.64] ;  /* 0x0000000c080e3981 */ /* 0x000ee2000c1e1b00 */
[----:B------:R-:W-:-:S06]  /*05e0*/  CS2R R18, SRZ ;  /* 0x0000000000127805 */ /* 0x000fcc000001ff00 */
[----:B------:R0:W4:Y:S01]  /*05f0*/  @P3 LDG.E.64 R18, [R28.64] ;  /* 0x0000000c1c123981 */ /* 0x000122000c1e1b00 */
[----:B------:R-:W-:Y:S02]  /*0600*/  @P0 LEA R6, P4, R5, UR6, 0x3 ;  /* 0x0000000605060c11 */ /* 0x000fe4000f8818ff */
[----:B------:R-:W-:Y:S02]  /*0610*/  IADD3 R23, R23, R7, RZ ;  /* 0x0000000717177210 */ /* 0x000fe40007ffe0ff */
[----:B------:R-:W-:Y:S01]  /*0620*/  @P0 LEA.HI.X R7, R5, UR7, R26, 0x3, P4 ;  /* 0x0000000705070c11 */ /* 0x000fe2000a0f1c1a */
[----:B-----5:R-:W-:-:S04]  /*0630*/  IMAD R5, R17, c[0x0][0xdb0], RZ ;  /* 0x00036c0011057a24 */ /* 0x020fc800078e02ff */
[C---:B------:R-:W-:Y:S02]  /*0640*/  IMAD R5, R16.reuse, c[0x0][0xdb4], R5 ;  /* 0x00036d0010057a24 */ /* 0x040fe400078e0205 */
[----:B------:R-:W-:-:S04]  /*0650*/  IMAD.WIDE.U32 R16, R16, c[0x0][0xdb0], RZ ;  /* 0x00036c0010107a25 */ /* 0x000fc800078e00ff */
[----:B------:R-:W-:-:S04]  /*0660*/  IMAD R11, R11, c[0x0][0xdb0], RZ ;  /* 0x00036c000b0b7a24 */ /* 0x000fc800078e02ff */
[C---:B------:R-:W-:Y:S02]  /*0670*/  IMAD R27, R10.reuse, c[0x0][0xdb4], R11 ;  /* 0x00036d000a1b7a24 */ /* 0x040fe400078e020b */
[----:B------:R-:W-:Y:S01]  /*0680*/  IMAD.WIDE.U32 R10, R10, c[0x0][0xdb0], RZ ;  /* 0x00036c000a0a7a25 */ /* 0x000fe200078e00ff */
[----:B------:R1:W-:Y:S03]  /*0690*/  @P0 STG.E.64 [R6.64], R22 ;  /* 0x0000001606000986 */ /* 0x0003e6000c101b0c */
[----:B------:R-:W-:Y:S02]  /*06a0*/  IMAD.IADD R17, R17, 0x1, R5 ;  /* 0x0000000111117824 */ /* 0x000fe400078e0205 */
[----:B------:R-:W-:Y:S02]  /*06b0*/  IMAD.IADD R5, R11, 0x1, R27 ;  /* 0x000000010b057824 */ /* 0x000fe400078e021b */
[----:B------:R-:W-:Y:S01]  /*06c0*/  IMAD R17, R17, R12, RZ ;  /* 0x0000000c11117224 */ /* 0x000fe200078e02ff */
[----:B------:R-:W-:-:S02]  /*06d0*/  ULDC UR11, c[0x0][0x0] ;  /* 0x00000000000b7ab9 */ /* 0x000fc40000000800 */
[----:B------:R-:W-:Y:S01]  /*06e0*/  UIMAD.WIDE.U32 UR4, UR11, 0x4, UR4 ;  /* 0x000000040b0478a5 */ /* 0x000fe2000f8e0004 */
[----:B-1----:R-:W-:-:S03]  /*06f0*/  @P2 LEA R6, P4, R24, UR6, 0x3 ;  /* 0x0000000618062c11 */ /* 0x002fc6000f8818ff */
[----:B------:R-:W-:Y:S02]  /*0700*/  UISETP.LT.U32.AND UP1, UPT, UR4, UR14, UPT ;  /* 0x0000000e0400728c */ /* 0x000fe4000bf21070 */
[----:B------:R-:W-:-:S04]  /*0710*/  UISETP.GE.U32.AND UP0, UPT, UR4, 0x10000, UPT ;  /* 0x000100000400788c */ /* 0x000fc8000bf06070 */
[----:B------:R-:W-:Y:S01]  /*0720*/  UISETP.GE.U32.AND.EX UP0, UPT, UR5, URZ, UPT, UP0 ;  /* 0x0000003f0500728c */ /* 0x000fe2000bf06100 */
[----:B--2---:R-:W-:Y:S02]  /*0730*/  IMAD R11, R5, R20, RZ ;  /* 0x00000014050b7224 */ /* 0x004fe400078e02ff */
[----:B---3--:R-:W-:-:S04]  /*0740*/  IMAD R15, R15, c[0x0][0xdb0], RZ ;  /* 0x00036c000f0f7a24 */ /* 0x008fc800078e02ff */
[C---:B0-----:R-:W-:Y:S02]  /*0750*/  IMAD R29, R14.reuse, c[0x0][0xdb4], R15 ;  /* 0x00036d000e1d7a24 */ /* 0x041fe400078e020f */
[----:B------:R-:W-:-:S05]  /*0760*/  IMAD.WIDE.U32 R14, R14, c[0x0][0xdb0], RZ ;  /* 0x00036c000e0e7a25 */ /* 0x000fca00078e00ff */
[----:B------:R-:W-:Y:S01]  /*0770*/  IADD3 R7, R15, R29, RZ ;  /* 0x0000001d0f077210 */ /* 0x000fe20007ffe0ff */
[----:B------:R-:W-:Y:S02]  /*0780*/  IMAD R5, R13, R16, R17 ;  /* 0x000000100d057224 */ /* 0x000fe400078e0211 */
[----:B------:R-:W-:-:S04]  /*0790*/  IMAD.WIDE.U32 R16, R16, R12, RZ ;  /* 0x0000000c10107225 */ /* 0x000fc800078e00ff */
[----:B----4-:R-:W-:Y:S02]  /*07a0*/  IMAD R7, R7, R18, RZ ;  /* 0x0000001207077224 */ /* 0x010fe400078e02ff */
[----:B------:R-:W-:-:S04]  /*07b0*/  IMAD.WIDE.U32 R12, R10, R20, RZ ;  /* 0x000000140a0c7225 */ /* 0x000fc800078e00ff */
[----:B------:R-:W-:Y:S01]  /*07c0*/  IMAD R11, R21, R10, R11 ;  /* 0x0000000a150b7224 */ /* 0x000fe200078e020b */
[----:B------:R-:W-:Y:S01]  /*07d0*/  @P1 LEA R10, P0, R4, UR6, 0x3 ;  /* 0x00000006040a1c11 */ /* 0x000fe2000f8018ff */
[----:B------:R-:W-:-:S04]  /*07e0*/  IMAD.WIDE.U32 R20, R14, R18, RZ ;  /* 0x000000120e147225 */ /* 0x000fc800078e00ff */
[----:B------:R-:W-:Y:S02]  /*07f0*/  IMAD R15, R19, R14, R7 ;  /* 0x0000000e130f7224 */ /* 0x000fe400078e0207 */
[----:B------:R-:W-:Y:S01]  /*0800*/  IMAD.IADD R13, R13, 0x1, R11 ;  /* 0x000000010d0d7824 */ /* 0x000fe200078e020b */
[----:B------:R-:W-:Y:S01]  /*0810*/  @P1 LEA.HI.X R11, R4, UR7, R3, 0x3, P0 ;  /* 0x00000007040b1c11 */ /* 0x000fe200080f1c03 */
[----:B------:R-:W-:Y:S01]  /*0820*/  IMAD.IADD R17, R17, 0x1, R5 ;  /* 0x0000000111117824 */ /* 0x000fe200078e0205 */
[----:B------:R-:W-:Y:S02]  /*0830*/  @P2 LEA.HI.X R7, R24, UR7, R25, 0x3, P4 ;  /* 0x0000000718072c11 */ /* 0x000fe4000a0f1c19 */
[----:B------:R-:W-:Y:S02]  /*0840*/  IADD3 R21, R21, R15, RZ ;  /* 0x0000000f15157210 */ /* 0x000fe40007ffe0ff */
[----:B------:R0:W-:Y:S01]  /*0850*/  @P1 STG.E.64 [R10.64], R16 ;  /* 0x000000100a001986 */ /* 0x0001e2000c101b0c */
[----:B------:R-:W-:Y:S01]  /*0860*/  IMAD.U32 R5, RZ, RZ, UR5 ;  /* 0x00000005ff057e24 */ /* 0x000fe2000f8e00ff */
[----:B------:R-:W-:-:S02]  /*0870*/  PLOP3.LUT P0, PT, PT, PT, UP1, 0x80, 0x0 ;  /* 0x000000000000781c */ /* 0x000fc40003f0f018 */
[----:B------:R0:W-:Y:S04]  /*0880*/  @P2 STG.E.64 [R6.64], R12 ;  /* 0x0000000c06002986 */ /* 0x0001e8000c101b0c */
[----:B------:R0:W-:Y:S01]  /*0890*/  @P3 STG.E.64 [R8.64], R20 ;  /* 0x0000001408003986 */ /* 0x0001e2000c101b0c */
[----:B------:R-:W-:Y:S02]  /*08a0*/  ISETP.LT.AND.EX P0, PT, R5, UR10, PT, P0 ;  /* 0x0000000a05007c0c */ /* 0x000fe4000bf01300 */
[----:B------:R-:W-:Y:S01]  /*08b0*/  PLOP3.LUT P1, PT, PT, PT, UP0, 0x80, 0x0 ;  /* 0x000000000000781c */ /* 0x000fe20003f2f008 */
[----:B------:R-:W-:-:S12]  /*08c0*/  IMAD.U32 R4, RZ, RZ, UR4 ;  /* 0x00000004ff047e24 */ /* 0x000fd8000f8e00ff */
[----:B0-----:R-:W-:Y:S05]  /*08d0*/  @!P1 BRA P0, `(.L_x_7555) ;  /* 0xfffff90000009947 */ /* 0x001fea000003ffff */
[----:B------:R-:W-:Y:S05]  /*08e0*/  EXIT ;  /* 0x000000000000794d */ /* 0x000fea0003800000 */
.L_x_7554:
[----:B------:R-:W0:Y:S02]  /*08f0*/  S2R R21, SR_TID.X ;  /* 0x0000000000157919 */ /* 0x000e240000002100 */
[----:B0-----:R-:W-:-:S05]  /*0900*/  IMAD.WIDE.U32 R2, R21, 0x4, RZ ;  /* 0x0000000415027825 */ /* 0x001fca00078e00ff */
[----:B------:R-:W-:-:S04]  /*0910*/  ISETP.GE.U32.AND P0, PT, R2, UR14, PT ;  /* 0x0000000e02007c0c */ /* 0x000fc8000bf06070 */
[----:B------:R-:W-:-:S04]  /*0920*/  ISETP.GE.AND.EX P0, PT, R3, UR10, PT, P0 ;  /* 0x0000000a03007c0c */ /* 0x000fc8000bf06300 */
[----:B------:R-:W-:-:S13]  /*0930*/  ISETP.GT.U32.OR P0, PT, R21, 0x3fff, P0 ;  /* 0x00003fff1500780c */ /* 0x000fda0000704470 */
[----:B------:R-:W-:Y:S05]  /*0940*/  @P0 EXIT ;  /* 0x000000000000094d */ /* 0x000fea0003800000 */
[----:B------:R-:W-:-:S09]  /*0950*/  HFMA2.MMA R0, -RZ, RZ, 0, 0 ;  /* 0x00000000ff007435 */ /* 0x000fd200000001ff */
.L_x_7556:
[C---:B------:R-:W-:Y:S01]  /*0960*/  IMAD.SHL.U32 R26, R21.reuse, 0x20, RZ ;  /* 0x00000020151a7824 */ /* 0x040fe200078e00ff */
[----:B------:R-:W-:-:S04]  /*0970*/  SHF.L.U64.HI R12, R21, 0x5, R0 ;  /* 0x00000005150c7819 */ /* 0x000fc80000010200 */
        /* <DEDUP_REMOVED lines=8> */
[----:B------:R-:W-:-:S04]  /*0a00*/  IADD3 R21, P0, R21, c[0x0][0x0], RZ ;  /* 0x0000000015157a10 */ /* 0x000fc80007f1e0ff */
[----:B------:R-:W-:Y:S02]  /*0a10*/  IADD3.X R0, RZ, R0, RZ, P0, !PT ;  /* 0x00000000ff007210 */ /* 0x000fe400007fe4ff */
[----:B------:R-:W-:-:S04]  /*0a20*/  ISETP.LT.U32.AND P1, PT, R21, 0x4000, PT ;  /* 0x000040001500780c */ /* 0x000fc80003f21070 */
[----:B------:R-:W-:Y:S01]  /*0a30*/  ISETP.LT.U32.AND.EX P1, PT, R0, RZ, PT, P1 ;  /* 0x000000ff0000720c */ /* 0x000fe20003f21110 */
[----:B--2---:R-:W-:Y:S02]  /*0a40*/  IMAD R7, R7, c[0x0][0xdb0], RZ ;  /* 0x00036c0007077a24 */ /* 0x004fe400078e02ff */
[----:B------:R-:W-:Y:S02]  /*0a50*/  IMAD R5, R5, c[0x0][0xdb0], RZ ;  /* 0x00036c0005057a24 */ /* 0x000fe400078e02ff */
[C---:B------:R-:W-:Y:S02]  /*0a60*/  IMAD R25, R6.reuse, c[0x0][0xdb4], R7 ;  /* 0x00036d0006197a24 */ /* 0x040fe400078e0207 */
[----:B------:R-:W-:-:S04]  /*0a70*/  IMAD.WIDE.U32 R6, R6, c[0x0][0xdb0], RZ ;  /* 0x00036c0006067a25 */ /* 0x000fc800078e00ff */
[----:B---3--:R-:W-:Y:S02]  /*0a80*/  IMAD R23, R9, c[0x0][0xdb0], RZ ;  /* 0x00036c0009177a24 */ /* 0x008fe400078e02ff */
[C---:B------:R-:W-:Y:S02]  /*0a90*/  IMAD R9, R4.reuse, c[0x0][0xdb4], R5 ;  /* 0x00036d0004097a24 */ /* 0x040fe400078e0205 */
[----:B------:R-:W-:Y:S02]  /*0aa0*/  IMAD.IADD R25, R7, 0x1, R25 ;  /* 0x0000000107197824 */ /* 0x000fe400078e0219 */
[----:B------:R-:W-:-:S04]  /*0ab0*/  IMAD.WIDE.U32 R4, R4, c[0x0][0xdb0], RZ ;  /* 0x00036c0004047a25 */ /* 0x000fc800078e00ff */
[----:B------:R-:W-:Y:S02]  /*0ac0*/  IMAD R11, R11, c[0x0][0xdb0], RZ ;  /* 0x00036c000b0b7a24 */ /* 0x000fe400078e02ff */
[----:B----4-:R-:W-:Y:S01]  /*0ad0*/  IMAD R27, R25, R14, RZ ;  /* 0x0000000e191b7224 */ /* 0x010fe200078e02ff */
[----:B------:R-:W-:Y:S01]  /*0ae0*/  IADD3 R25, R5, R9, RZ ;  /* 0x0000000905197210 */ /* 0x000fe20007ffe0ff */
[----:B------:R-:W-:Y:S02]  /*0af0*/  IMAD R23, R8, c[0x0][0xdb4], R23 ;  /* 0x00036d0008177a24 */ /* 0x000fe400078e0217 */
[----:B------:R-:W-:Y:S02]  /*0b00*/  IMAD R7, R10, c[0x0][0xdb4], R11 ;  /* 0x00036d000a077a24 */ /* 0x000fe400078e020b */
[----:B------:R-:W-:-:S04]  /*0b10*/  IMAD.WIDE.U32 R8, R8, c[0x0][0xdb0], RZ ;  /* 0x00036c0008087a25 */ /* 0x000fc800078e00ff */
[----:B------:R-:W-:-:S04]  /*0b20*/  IMAD.WIDE.U32 R10, R10, c[0x0][0xdb0], RZ ;  /* 0x00036c000a0a7a25 */ /* 0x000fc800078e00ff */
[----:B------:R-:W-:Y:S02]  /*0b30*/  IMAD.IADD R9, R9, 0x1, R23 ;  /* 0x0000000109097824 */ /* 0x000fe400078e0217 */
[----:B------:R-:W-:Y:S02]  /*0b40*/  IMAD.IADD R11, R11, 0x1, R7 ;  /* 0x000000010b0b7824 */ /* 0x000fe400078e0207 */
[----:B------:R-:W-:Y:S02]  /*0b50*/  IMAD R5, R15, R6, R27 ;  /* 0x000000060f057224 */ /* 0x000fe400078e021b */
[----:B------:R-:W-:-:S04]  /*0b60*/  IMAD.WIDE.U32 R14, R6, R14, RZ ;  /* 0x0000000e060e7225 */ /* 0x000fc800078e00ff */
[----:B------:R-:W-:Y:S01]  /*0b70*/  IMAD R25, R25, R12, RZ ;  /* 0x0000000c19197224 */ /* 0x000fe200078e02ff */
[----:B------:R-:W-:Y:S01]  /*0b80*/  IADD3 R15, R15, R5, RZ ;  /* 0x000000050f0f7210 */ /* 0x000fe20007ffe0ff */
[----:B-----5:R-:W-:Y:S02]  /*0b90*/  IMAD R9, R9, R16, RZ ;  /* 0x0000001009097224 */ /* 0x020fe400078e02ff */
[----:B------:R-:W-:Y:S02]  /*0ba0*/  IMAD R11, R11, R18, RZ ;  /* 0x000000120b0b7224 */ /* 0x000fe400078e02ff */
[----:B------:R-:W-:-:S04]  /*0bb0*/  IMAD.WIDE.U32 R6, R4, R12, RZ ;  /* 0x0000000c04067225 */ /* 0x000fc800078e00ff */
[----:B------:R-:W-:Y:S02]  /*0bc0*/  IMAD R13, R13, R4, R25 ;  /* 0x000000040d0d7224 */ /* 0x000fe400078e0219 */
[----:B------:R-:W-:-:S04]  /*0bd0*/  IMAD.WIDE.U32 R22, R10, R18, RZ ;  /* 0x000000120a167225 */ /* 0x000fc800078e00ff */
[----:B------:R-:W-:-:S04]  /*0be0*/  IMAD.WIDE.U32 R4, R8, R16, RZ ;  /* 0x0000001008047225 */ /* 0x000fc800078e00ff */
[----:B------:R-:W-:Y:S02]  /*0bf0*/  IMAD R9, R17, R8, R9 ;  /* 0x0000000811097224 */ /* 0x000fe400078e0209 */
[----:B------:R-:W-:Y:S02]  /*0c00*/  IMAD R11, R19, R10, R11 ;  /* 0x0000000a130b7224 */ /* 0x000fe400078e020b */
[----:B------:R-:W-:Y:S01]  /*0c10*/  IMAD.IADD R13, R7, 0x1, R13 ;  /* 0x00000001070d7824 */ /* 0x000fe200078e020d */
[----:B------:R-:W-:Y:S01]  /*0c20*/  IADD3 R5, R5, R9, RZ ;  /* 0x0000000905057210 */ /* 0x000fe20007ffe0ff */
[----:B------:R-:W-:Y:S01]  /*0c30*/  IMAD.MOV.U32 R12, RZ, RZ, R6 ;  /* 0x000000ffff0c7224 */ /* 0x000fe200078e0006 */
[----:B------:R-:W-:Y:S01]  /*0c40*/  MOV R6, R22 ;  /* 0x0000001600067202 */ /* 0x000fe20000000f00 */
[----:B------:R-:W-:Y:S02]  /*0c50*/  IMAD.IADD R7, R23, 0x1, R11 ;  /* 0x0000000117077824 */ /* 0x000fe400078e020b */
[----:B------:R-:W-:Y:S01]  /*0c60*/  IMAD.SHL.U32 R8, R21, 0x4, RZ ;  /* 0x0000000415087824 */ /* 0x000fe200078e00ff */
[----:B------:R0:W-:Y:S04]  /*0c70*/  STG.E.128 [R2.64], R12 ;  /* 0x0000000c02007986 */ /* 0x0001e8000c101d0c */
[----:B------:R0:W-:Y:S01]  /*0c80*/  STG.E.128 [R2.64+0x10], R4 ;  /* 0x0000100402007986 */ /* 0x0001e2000c101d0c */
[----:B------:R-:W-:-:S02]  /*0c90*/  ISETP.GE.U32.AND P0, PT, R8, UR14, PT ;  /* 0x0000000e08007c0c */ /* 0x000fc4000bf06070 */
[----:B------:R-:W-:-:S04]  /*0ca0*/  SHF.L.U64.HI R8, R21, 0x2, R0 ;  /* 0x0000000215087819 */ /* 0x000fc80000010200 */
[----:B------:R-:W-:-:S13]  /*0cb0*/  ISETP.GE.AND.EX P0, PT, R8, UR10, PT, P0 ;  /* 0x0000000a08007c0c */ /* 0x000fda000bf06300 */
[----:B0-----:R-:W-:Y:S05]  /*0cc0*/  @!P0 BRA P1, `(.L_x_7556) ;  /* 0xfffffc9000008947 */ /* 0x001fea000083ffff */
[----:B------:R-:W-:Y:S05]  /*0cd0*/  EXIT ;  /* 0x000000000000794d */ /* 0x000fea0003800000 */
.L_x_7557:
        /* <DEDUP_REMOVED lines=10> */
.L_x_8138:


//--------------------- .text._ZN2at6native55_GLOBAL__N__de093ff9_22_ForeachBinaryOpList_cu_a911ec4325multi_tensor_apply_kernelINS1_18TensorListMetadataILi2EEENS1_24BinaryOpListAlphaFunctorIiLi2ELi2ELi0EEEJSt10multipliesIiEiEEEvT_T0_DpT1_ --------------------------
	.section	.text._ZN2at6native55_GLOBAL__N__de093ff9_22_ForeachBinaryOpList_cu_a911ec4325multi_tensor_apply_kernelINS1_18TensorListMetadataILi2EEENS1_24BinaryOpListAlphaFunctorIiLi2ELi2ELi0EEEJSt10multipliesIiEiEEEvT_T0_DpT1_,"ax",@progbits
	.sectioninfo	@"SHI_REGISTERS=32"
	.align	128
.text._ZN2at6native55_GLOBAL__N__de093ff9_22_ForeachBinaryOpList_cu_a911ec4325multi_tensor_apply_kernelINS1_18TensorListMetadataILi2EEENS1_24BinaryOpListAlphaFunctorIiLi2ELi2ELi0EEEJSt10multipliesIiEiEEEvT_T0_DpT1_:
        .type           _ZN2at6native55_GLOBAL__N__de093ff9_22_ForeachBinaryOpList_cu_a911ec4325multi_tensor_apply_kernelINS1_18TensorListMetadataILi2EEENS1_24BinaryOpListAlphaFunctorIiLi2ELi2ELi0EEEJSt10multipliesIiEiEEEvT_T0_DpT1_,@function
        .size           _ZN2at6native55_GLOBAL__N__de093ff9_22_ForeachBinaryOpList_cu_a911ec4325multi_tensor_apply_kernelINS1_18TensorListMetadataILi2EEENS1_24BinaryOpListAlphaFunctorIiLi2ELi2ELi0EEEJSt10multipliesIiEiEEEvT_T0_DpT1_,(.L_x_8139 - _ZN2at6native55_GLOBAL__N__de093ff9_22_ForeachBinaryOpList_cu_a911ec4325multi_tensor_apply_kernelINS1_18TensorListMetadataILi2EEENS1_24BinaryOpListAlphaFunctorIiLi2ELi2ELi0EEEJSt10multipliesIiEiEEEvT_T0_DpT1_)
        .other          _ZN2at6native55_GLOBAL__N__de093ff9_22_ForeachBinaryOpList_cu_a911ec4325multi_tensor_apply_kernelINS1_18TensorListMetadataILi2EEENS1_24BinaryOpListAlphaFunctorIiLi2ELi2ELi0EEEJSt10multipliesIiEiEEEvT_T0_DpT1_,@"STO_CUDA_ENTRY STV_DEFAULT"
_ZN2at6native55_GLOBAL__N__de093ff9_22_ForeachBinaryOpList_cu_a911ec4325multi_tensor_apply_kernelINS1_18TensorListMetadataILi2EEENS1_24BinaryOpListAlphaFunctorIiLi2ELi2ELi0EEEJSt10multipliesIiEiEEEvT_T0_DpT1_:
        /* <DEDUP_REMOVED lines=28> */
.L_x_7559:
        /* <DEDUP_REMOVED lines=9> */
[----:B------:R-:W-:Y:S01]  /*0250*/  IMAD.X R5, RZ, RZ, R10, P2 ;  /* 0x000000ffff057224 */ /* 0x000fe200010e060a */
[----:B------:R-:W-:Y:S02]  /*0260*/  ISETP.LT.AND.EX P1, PT, R10, UR4, !P1, P0 ;  /* 0x000000040a007c0c */ /* 0x000fe4000cf21300 */
[C---:B------:R-:W-:Y:S02]  /*0270*/  ISETP.GE.U32.AND P0, PT, R4.reuse, 0x10000, PT ;  /* 0x000100000400780c */ /* 0x040fe40003f06070 */
[----:B------:R-:W-:Y:S02]  /*0280*/  ISETP.LT.U32.AND P2, PT, R4, UR12, PT ;  /* 0x0000000c04007c0c */ /* 0x000fe4000bf41070 */
[----:B------:R-:W-:Y:S01]  /*0290*/  ISETP.GE.U32.AND.EX P0, PT, R5, RZ, PT, P0 ;  /* 0x000000ff0500720c */ /* 0x000fe20003f06100 */
[----:B------:R-:W-:-:S03]  /*02a0*/  IMAD R14, R6, 0x3, RZ ;  /* 0x00000003060e7824 */ /* 0x000fc600078e02ff */
[----:B------:R-:W-:-:S03]  /*02b0*/  ISETP.LT.AND.EX P0, PT, R5, UR4, !P0, P2 ;  /* 0x0000000405007c0c */ /* 0x000fc6000c701320 */
[----:B------:R-:W-:Y:S01]  /*02c0*/  @P1 LEA R12, P3, R15, UR6, 0x2 ;  /* 0x000000060f0c1c11 */ /* 0x000fe2000f8610ff */
[----:B------:R-:W-:-:S03]  /*02d0*/  IMAD.X R11, RZ, RZ, R10, P4 ;  /* 0x000000ffff0b7224 */ /* 0x000fc600020e060a */
[C---:B------:R-:W-:Y:S02]  /*02e0*/  @P1 LEA.HI.X R13, R15.reuse, UR7, R10, 0x2, P3 ;  /* 0x000000070f0d1c11 */ /* 0x040fe400098f140a */
[C---:B------:R-:W-:Y:S02]  /*02f0*/  ISETP.GE.U32.AND P3, PT, R8.reuse, 0x10000, PT ;  /* 0x000100000800780c */ /* 0x040fe40003f66070 */
[----:B------:R-:W-:Y:S01]  /*0300*/  @P1 LEA R20, P5, R15, UR8, 0x2 ;  /* 0x000000080f141c11 */ /* 0x000fe2000f8a10ff */
[----:B------:R0:W2:Y:S01]  /*0310*/  @P1 LDG.E R7, [R12.64] ;  /* 0x0000000a0c071981 */ /* 0x0000a2000c1e1900 */
[----:B------:R-:W-:Y:S01]  /*0320*/  ISETP.LT.U32.AND P2, PT, R8, UR12, PT ;  /* 0x0000000c08007c0c */ /* 0x000fe2000bf41070 */
[----:B------:R-:W-:Y:S01]  /*0330*/  CS2R R18, SRZ ;  /* 0x0000000000127805 */ /* 0x000fe2000001ff00 */
[----:B------:R-:W-:Y:S01]  /*0340*/  ISETP.GE.U32.AND.EX P3, PT, R11, RZ, PT, P3 ;  /* 0x000000ff0b00720c */ /* 0x000fe20003f66130 */
[----:B------:R-:W-:Y:S01]  /*0350*/  IMAD.MOV.U32 R9, RZ, RZ, RZ ;  /* 0x000000ffff097224 */ /* 0x000fe200078e00ff */
[----:B------:R-:W-:-:S02]  /*0360*/  IADD3 R17, P4, R14, R15, RZ ;  /* 0x0000000f0e117210 */ /* 0x000fc40007f9e0ff */
[--C-:B------:R-:W-:Y:S02]  /*0370*/  @P1 LEA.HI.X R21, R15, UR9, R10.reuse, 0x2, P5 ;  /* 0x000000090f151c11 */ /* 0x100fe4000a8f140a */
[----:B------:R-:W-:Y:S01]  /*0380*/  ISETP.LT.AND.EX P2, PT, R11, UR4, !P3, P2 ;  /* 0x000000040b007c0c */ /* 0x000fe2000df41320 */
[----:B------:R-:W-:Y:S01]  /*0390*/  IMAD.X R14, RZ, RZ, R10, P4 ;  /* 0x000000ffff0e7224 */ /* 0x000fe200020e060a */
[C---:B0-----:R-:W-:Y:S01]  /*03a0*/  @P0 LEA R12, P5, R4.reuse, UR6, 0x2 ;  /* 0x00000006040c0c11 */ /* 0x041fe2000f8a10ff */
[C---:B------:R-:W-:Y:S01]  /*03b0*/  IMAD.SHL.U32 R22, R17.reuse, 0x4, RZ ;  /* 0x0000000411167824 */ /* 0x040fe200078e00ff */
[C---:B------:R-:W-:Y:S01]  /*03c0*/  ISETP.GE.U32.AND P3, PT, R17.reuse, 0x10000, PT ;  /* 0x000100001100780c */ /* 0x040fe20003f66070 */
[----:B------:R0:W3:Y:S01]  /*03d0*/  @P1 LDG.E R9, [R20.64] ;  /* 0x0000000a14091981 */ /* 0x0000e2000c1e1900 */
[----:B------:R-:W-:Y:S02]  /*03e0*/  @P0 LEA.HI.X R13, R4, UR7, R5, 0x2, P5 ;  /* 0x00000007040d0c11 */ /* 0x000fe4000a8f1405 */
[----:B------:R-:W-:-:S02]  /*03f0*/  ISETP.LT.U32.AND P4, PT, R17, UR12, PT ;  /* 0x0000000c11007c0c */ /* 0x000fc4000bf81070 */
[C---:B------:R-:W-:Y:S01]  /*0400*/  ISETP.GE.U32.AND.EX P5, PT, R14.reuse, RZ, PT, P3 ;  /* 0x000000ff0e00720c */ /* 0x040fe20003fa6130 */
[----:B------:R1:W4:Y:S03]  /*0410*/  @P0 LDG.E R18, [R12.64] ;  /* 0x0000000a0c120981 */ /* 0x000326000c1e1900 */
[----:B------:R-:W-:Y:S02]  /*0420*/  ISETP.LT.AND.EX P4, PT, R14, UR4, !P5, P4 ;  /* 0x000000040e007c0c */ /* 0x000fe4000ef81340 */
[----:B------:R-:W-:Y:S02]  /*0430*/  @P2 LEA R16, P5, R8, UR6, 0x2 ;  /* 0x0000000608102c11 */ /* 0x000fe4000f8a10ff */
[----:B------:R-:W-:Y:S02]  /*0440*/  SHF.L.U64.HI R14, R17, 0x2, R14 ;  /* 0x00000002110e7819 */ /* 0x000fe4000001020e */
[----:B------:R-:W-:-:S02]  /*0450*/  @P0 LEA R28, P3, R4, UR8, 0x2 ;  /* 0x00000008041c0c11 */ /* 0x000fc4000f8610ff */
[----:B------:R-:W-:Y:S02]  /*0460*/  @P2 LEA.HI.X R17, R8, UR7, R11, 0x2, P5 ;  /* 0x0000000708112c11 */ /* 0x000fe4000a8f140b */
[----:B-1----:R-:W-:Y:S01]  /*0470*/  IADD3 R12, P5, R22, UR6, RZ ;  /* 0x00000006160c7c10 */ /* 0x002fe2000ffbe0ff */
[----:B------:R-:W-:Y:S01]  /*0480*/  CS2R R24, SRZ ;  /* 0x0000000000187805 */ /* 0x000fe2000001ff00 */
[----:B------:R-:W-:Y:S01]  /*0490*/  @P0 LEA.HI.X R29, R4, UR9, R5, 0x2, P3 ;  /* 0x00000009041d0c11 */ /* 0x000fe200098f1405 */
[----:B------:R-:W-:Y:S01]  /*04a0*/  CS2R R26, SRZ ;  /* 0x00000000001a7805 */ /* 0x000fe2000001ff00 */
[----:B0-----:R-:W-:Y:S02]  /*04b0*/  @P2 LEA R20, P3, R8, UR8, 0x2 ;  /* 0x0000000808142c11 */ /* 0x001fe4000f8610ff */
[----:B------:R-:W-:Y:S01]  /*04c0*/  IADD3.X R13, R14, UR7, RZ, P5, !PT ;  /* 0x000000070e0d7c10 */ /* 0x000fe2000affe4ff */
[----:B------:R0:W5:Y:S01]  /*04d0*/  @P2 LDG.E R24, [R16.64] ;  /* 0x0000000a10182981 */ /* 0x000162000c1e1900 */
[----:B------:R-:W-:-:S02]  /*04e0*/  @P4 IADD3 R22, P5, R22, UR8, RZ ;  /* 0x0000000816164c10 */ /* 0x000fc4000ffbe0ff */
[----:B------:R-:W-:Y:S01]  /*04f0*/  @P2 LEA.HI.X R21, R8, UR9, R11, 0x2, P3 ;  /* 0x0000000908152c11 */ /* 0x000fe200098f140b */
[----:B------:R-:W5:Y:S01]  /*0500*/  @P4 LDG.E R26, [R12.64] ;  /* 0x0000000a0c1a4981 */ /* 0x000f62000c1e1900 */
[----:B------:R-:W-:-:S03]  /*0510*/  @P4 IADD3.X R23, R14, UR9, RZ, P5, !PT ;  /* 0x000000090e174c10 */ /* 0x000fc6000affe4ff */
[----:B------:R-:W5:Y:S04]  /*0520*/  @P0 LDG.E R19, [R28.64] ;  /* 0x0000000a1c130981 */ /* 0x000f68000c1e1900 */
[----:B------:R-:W5:Y:S04]  /*0530*/  @P2 LDG.E R25, [R20.64] ;  /* 0x0000000a14192981 */ /* 0x000f68000c1e1900 */
[----:B------:R-:W5:Y:S01]  /*0540*/  @P4 LDG.E R27, [R22.64] ;  /* 0x0000000a161b4981 */ /* 0x000f62000c1e1900 */
[----:B0-----:R-:W-:Y:S02]  /*0550*/  @P0 LEA R16, P3, R4, UR6, 0x2 ;  /* 0x0000000604100c11 */ /* 0x001fe4000f8610ff */
[----:B------:R-:W-:-:S02]  /*0560*/  @P1 LEA R14, P5, R15, UR6, 0x2 ;  /* 0x000000060f0e1c11 */ /* 0x000fc4000f8a10ff */
[----:B------:R-:W-:Y:S02]  /*0570*/  @P0 LEA.HI.X R17, R4, UR7, R5, 0x2, P3 ;  /* 0x0000000704110c11 */ /* 0x000fe400098f1405 */
[----:B------:R-:W-:Y:S02]  /*0580*/  @P1 LEA.HI.X R15, R15, UR7, R10, 0x2, P5 ;  /* 0x000000070f0f1c11 */ /* 0x000fe4000a8f140a */
[----:B------:R-:W-:Y:S01]  /*0590*/  @P2 LEA R10, P5, R8, UR6, 0x2 ;  /* 0x00000006080a2c11 */ /* 0x000fe2000f8a10ff */
[----:B------:R-:W-:-:S03]  /*05a0*/  IMAD.WIDE.U32 R2, R6, 0x4, R2 ;  /* 0x0000000406027825 */ /* 0x000fc600078e0002 */
[----:B------:R-:W-:Y:S01]  /*05b0*/  @P2 LEA.HI.X R11, R8, UR7, R11, 0x2, P5 ;  /* 0x00000007080b2c11 */ /* 0x000fe2000a8f140b */
[----:B--2---:R-:W-:-:S04]  /*05c0*/  IMAD R4, R7, c[0x0][0xdac], RZ ;  /* 0x00036b0007047a24 */ /* 0x004fc800078e02ff */
[----:B---3--:R-:W-:Y:S02]  /*05d0*/  IMAD R9, R4, R9, RZ ;  /* 0x0000000904097224 */ /* 0x008fe400078e02ff */
[----:B----4-:R-:W-:-:S03]  /*05e0*/  IMAD R18, R18, c[0x0][0xdac], RZ ;  /* 0x00036b0012127a24 */ /* 0x010fc600078e02ff */
[----:B------:R0:W-:Y:S01]  /*05f0*/  @P1 STG.E [R14.64], R9 ;  /* 0x000000090e001986 */ /* 0x0001e2000c10190a */
[----:B------:R-:W-:Y:S01]  /*0600*/  ISETP.LT.U32.AND P1, PT, R2, UR12, PT ;  /* 0x0000000c02007c0c */ /* 0x000fe2000bf21070 */
[----:B-----5:R-:W-:Y:S02]  /*0610*/  IMAD R24, R24, c[0x0][0xdac], RZ ;  /* 0x00036b0018187a24 */ /* 0x020fe400078e02ff */
[----:B------:R-:W-:Y:S02]  /*0620*/  IMAD R26, R26, c[0x0][0xdac], RZ ;  /* 0x00036b001a1a7a24 */ /* 0x000fe400078e02ff */
[----:B------:R-:W-:Y:S02]  /*0630*/  IMAD R19, R18, R19, RZ ;  /* 0x0000001312137224 */ /* 0x000fe400078e02ff */
[----:B------:R-:W-:-:S03]  /*0640*/  IMAD R25, R24, R25, RZ ;  /* 0x0000001918197224 */ /* 0x000fc600078e02ff */
[----:B------:R0:W-:Y:S01]  /*0650*/  @P0 STG.E [R16.64], R19 ;  /* 0x0000001310000986 */ /* 0x0001e2000c10190a */
[----:B------:R-:W-:-:S03]  /*0660*/  IMAD R27, R26, R27, RZ ;  /* 0x0000001b1a1b7224 */ /* 0x000fc600078e02ff */
[----:B------:R0:W-:Y:S01]  /*0670*/  @P2 STG.E [R10.64], R25 ;  /* 0x000000190a002986 */ /* 0x0001e2000c10190a */
[----:B------:R-:W-:-:S03]  /*0680*/  ISETP.GE.U32.AND P0, PT, R2, 0x10000, PT ;  /* 0x000100000200780c */ /* 0x000fc60003f06070 */
[----:B------:R0:W-:Y:S01]  /*0690*/  @P4 STG.E [R12.64], R27 ;  /* 0x0000001b0c004986 */ /* 0x0001e2000c10190a */
[C---:B------:R-:W-:Y:S02]  /*06a0*/  ISETP.GE.U32.AND.EX P0, PT, R3.reuse, RZ, PT, P0 ;  /* 0x000000ff0300720c */ /* 0x040fe40003f06100 */
[----:B------:R-:W-:-:S13]  /*06b0*/  ISETP.LT.AND.EX P1, PT, R3, UR4, PT, P1 ;  /* 0x0000000403007c0c */ /* 0x000fda000bf21310 */
[----:B0-----:R-:W-:Y:S05]  /*06c0*/  @!P0 BRA P1, `(.L_x_7559) ;  /* 0xfffffaf000008947 */ /* 0x001fea000083ffff */
[----:B------:R-:W-:Y:S05]  /*06d0*/  EXIT ;  /* 0x000000000000794d */ /* 0x000fea0003800000 */
.L_x_7558:
[----:B------:R-:W0:Y:S02]  /*06e0*/  S2R R15, SR_TID.X ;  /* 0x00000000000f7919 */ /* 0x000e240000002100 */
[----:B0-----:R-:W-:-:S05]  /*06f0*/  IMAD.WIDE.U32 R2, R15, 0x4, RZ ;  /* 0x000000040f027825 */ /* 0x001fca00078e00ff */
[----:B------:R-:W-:-:S04]  /*0700*/  ISETP.GE.U32.AND P0, PT, R2, UR12, PT ;  /* 0x0000000c02007c0c */ /* 0x000fc8000bf06070 */
[----:B------:R-:W-:-:S04]  /*0710*/  ISETP.GE.AND.EX P0, PT, R3, UR4, PT, P0 ;  /* 0x0000000403007c0c */ /* 0x000fc8000bf06300 */
[----:B------:R-:W-:-:S13]  /*0720*/  ISETP.GT.U32.OR P0, PT, R15, 0x3fff, P0 ;  /* 0x00003fff0f00780c */ /* 0x000fda0000704470 */
[----:B------:R-:W-:Y:S05]  /*0730*/  @P0 EXIT ;  /* 0x000000000000094d */ /* 0x000fea0003800000 */
[----:B------:R-:W-:-:S04]  /*0740*/  IMAD.MOV.U32 R16, RZ, RZ, RZ ;  /* 0x000000ffff107224 */ /* 0x000fc800078e00ff */
.L_x_7560:
[C---:B------:R-:W-:Y:S01]  /*0750*/  IMAD.SHL.U32 R12, R15.reuse, 0x10, RZ ;  /* 0x000000100f0c7824 */ /* 0x040fe200078e00ff */
[----:B------:R-:W-:-:S04]  /*0760*/  SHF.L.U64.HI R0, R15, 0x4, R16 ;  /* 0x000000040f007819 */ /* 0x000fc80000010210 */
[C---:B------:R-:W-:Y:S02]  /*0770*/  IADD3 R2, P0, R12.reuse, UR6, RZ ;  /* 0x000000060c027c10 */ /* 0x040fe4000ff1e0ff */
[----:B------:R-:W-:Y:S02]  /*0780*/  IADD3 R12, P1, R12, UR8, RZ ;  /* 0x000000080c0c7c10 */ /* 0x000fe4000ff3e0ff */
[C---:B------:R-:W-:Y:S02]  /*0790*/  IADD3.X R3, R0.reuse, UR7, RZ, P0, !PT ;  /* 0x0000000700037c10 */ /* 0x040fe400087fe4ff */
[----:B------:R-:W-:-:S03]  /*07a0*/  IADD3.X R13, R0, UR9, RZ, P1, !PT ;  /* 0x00000009000d7c10 */ /* 0x000fc60008ffe4ff */
        /* <DEDUP_REMOVED lines=8> */
[----:B------:R-:W-:Y:S02]  /*0830*/  IMAD R11, R10, c[0x0][0xdac], RZ ;  /* 0x00036b000a0b7a24 */ /* 0x000fe400078e02ff */
[----:B------:R-:W-:Y:S02]  /*0840*/  IMAD R9, R8, c[0x0][0xdac], RZ ;  /* 0x00036b0008097a24 */ /* 0x000fe400078e02ff */
[----:B---3--:R-:W-:Y:S02]  /*0850*/  IMAD R5, R5, R0, RZ ;  /* 0x0000000005057224 */ /* 0x008fe400078e02ff */
[----:B------:R-:W-:-:S02]  /*0860*/  IMAD R7, R7, R14, RZ ;  /* 0x0000000e07077224 */ /* 0x000fc400078e02ff */
[----:B------:R-:W-:Y:S02]  /*0870*/  IMAD R6, R6, R11, RZ ;  /* 0x0000000b06067224 */ /* 0x000fe400078e02ff */
[----:B------:R-:W-:Y:S02]  /*0880*/  IMAD R4, R4, R9, RZ ;  /* 0x0000000904047224 */ /* 0x000fe400078e02ff */
[----:B------:R-:W-:-:S03]  /*0890*/  IMAD.SHL.U32 R0, R15, 0x4, RZ ;  /* 0x000000040f007824 */ /* 0x000fc600078e00ff */
[----:B------:R0:W-:Y:S02]  /*08a0*/  STG.E.128 [R2.64], R4 ;  /* 0x0000000402007986 */ /* 0x0001e4000c101d0a */
[----:B------:R-:W-:Y:S02]  /*08b0*/  ISETP.GE.U32.AND P0, PT, R0, UR12, PT ;  /* 0x0000000c00007c0c */ /* 0x000fe4000bf06070 */
[----:B------:R-:W-:-:S04]  /*08c0*/  SHF.L.U64.HI R0, R15, 0x2, R16 ;  /* 0x000000020f007819 */ /* 0x000fc80000010210 */
[----:B------:R-:W-:-:S13]  /*08d0*/  ISETP.GE.AND.EX P0, PT, R0, UR4, PT, P0 ;  /* 0x0000000400007c0c */ /* 0x000fda000bf06300 */
[----:B0-----:R-:W-:Y:S05]  /*08e0*/  @!P0 BRA P1, `(.L_x_7560) ;  /* 0xfffffe6000008947 */ /* 0x001fea000083ffff */
[----:B------:R-:W-:Y:S05]  /*08f0*/  EXIT ;  /* 0x000000000000794d */ /* 0x000fea0003800000 */
.L_x_7561:
        /* <DEDUP_REMOVED lines=16> */
.L_x_8139:


//--------------------- .text._ZN2at6native55_GLOBAL__N__de093ff9_22_ForeachBinaryOpList_cu_a911ec4325multi_tensor_apply_kernelINS1_18TensorListMetadataILi2EEENS1_24BinaryOpListAlphaFunctorIaLi2ELi2ELi0EEEJSt10multipliesIaEaEEEvT_T0_DpT1_ --------------------------
	.section	.text._ZN2at6native55_GLOBAL__N__de093ff9_22_ForeachBinaryOpList_cu_a911ec4325multi_tensor_apply_kernelINS1_18TensorListMetadataILi2EEENS1_24BinaryOpListAlphaFunctorIaLi2ELi2ELi0EEEJSt10multipliesIaEaEEEvT_T0_DpT1_,"ax",@progbits
	.sectioninfo	@"SHI_REGISTERS=31"
	.align	128
.text._ZN2at6native55_GLOBAL__N__de093ff9_22_ForeachBinaryOpList_cu_a911ec4325multi_tensor_apply_kernelINS1_18TensorListMetadataILi2EEENS1_24BinaryOpListAlphaFunctorIaLi2ELi2ELi0EEEJSt10multipliesIaEaEEEvT_T0_DpT1_:
        .type           _ZN2at6native55_GLOBAL__N__de093ff9_22_ForeachBinaryOpList_cu_a911ec4325multi_tensor_apply_kernelINS1_18TensorListMetadataILi2EEENS1_24BinaryOpListAlphaFunctorIaLi2ELi2ELi0EEEJSt10multipliesIaEaEEEvT_T0_DpT1_,@function
        .size           _ZN2at6native55_GLOBAL__N__de093ff9_22_ForeachBinaryOpList_cu_a911ec4325multi_tensor_apply_kernelINS1_18TensorListMetadataILi2EEENS1_24BinaryOpListAlphaFunctorIaLi2ELi2ELi0EEEJSt10multipliesIaEaEEEvT_T0_DpT1_,(.L_x_8140 - _ZN2at6native55_GLOBAL__N__de093ff9_22_ForeachBinaryOpList_cu_a911ec4325multi_tensor_apply_kernelINS1_18TensorListMetadataILi2EEENS1_24BinaryOpListAlphaFunctorIaLi2ELi2ELi0EEEJSt10multipliesIaEaEEEvT_T0_DpT1_)
        .other          _ZN2at6native55_GLOBAL__N__de093ff9_22_ForeachBinaryOpList_cu_a911ec4325multi_tensor_apply_kernelINS1_18TensorListMetadataILi2EEENS1_24BinaryOpListAlphaFunctorIaLi2ELi2ELi0EEEJSt10multipliesIaEaEEEvT_T0_DpT1_,@"STO_CUDA_ENTRY STV_DEFAULT"
_ZN2at6native55_GLOBAL__N__de093ff9_22_ForeachBinaryOpList_cu_a911ec4325multi_tensor_apply_kernelINS1_18TensorListMetadataILi2EEENS1_24BinaryOpListAlphaFunctorIaLi2ELi2ELi0EEEJSt10multipliesIaEaEEEvT_T0_DpT1_:
        /* <DEDUP_REMOVED lines=30> */
.L_x_7563:
[----:B0-----:R-:W-:Y:S01]  /*01e0*/  IADD3 R19, P1, R0, R14, RZ ;  /* 0x0000000e00137210 */ /* 0x001fe20007f3e0ff */
[----:B------:R-:W-:Y:S01]  /*01f0*/  IMAD R22, R12, 0x3, RZ ;  /* 0x000000030c167824 */ /* 0x000fe200078e02ff */
[----:B------:R-:W-:Y:S02]  /*0200*/  PRMT R21, RZ, 0x7610, R21 ;  /* 0x00007610ff157816 */ /* 0x000fe40000000015 */
[C---:B------:R-:W-:Y:S01]  /*0210*/  ISETP.GE.U32.AND P0, PT, R19.reuse, 0x10000, PT ;  /* 0x000100001300780c */ /* 0x040fe20003f06070 */
[----:B------:R-:W-:Y:S01]  /*0220*/  IMAD.X R25, RZ, RZ, R15, P1 ;  /* 0x000000ffff197224 */ /* 0x000fe200008e060f */
[C---:B------:R-:W-:Y:S02]  /*0230*/  IADD3 R20, P2, R19.reuse, c[0x0][0x0], RZ ;  /* 0x0000000013147a10 */ /* 0x040fe40007f5e0ff */
[----:B------:R-:W-:-:S02]  /*0240*/  ISETP.LT.U32.AND P1, PT, R19, UR12, PT ;  /* 0x0000000c13007c0c */ /* 0x000fc4000bf21070 */
[C---:B------:R-:W-:Y:S01]  /*0250*/  ISETP.GE.U32.AND.EX P0, PT, R25.reuse, RZ, PT, P0 ;  /* 0x000000ff1900720c */ /* 0x040fe20003f06100 */
[----:B------:R-:W-:Y:S01]  /*0260*/  IMAD.X R23, RZ, RZ, R25, P2 ;  /* 0x000000ffff177224 */ /* 0x000fe200010e0619 */
[C---:B------:R-:W-:Y:S02]  /*0270*/  ISETP.LT.U32.AND P2, PT, R20.reuse, UR12, PT ;  /* 0x0000000c14007c0c */ /* 0x040fe4000bf41070 */
[----:B------:R-:W-:Y:S02]  /*0280*/  ISETP.LT.AND.EX P0, PT, R25, UR5, !P0, P1 ;  /* 0x0000000519007c0c */ /* 0x000fe4000c701310 */
[----:B------:R-:W-:-:S04]  /*0290*/  ISETP.GE.U32.AND P1, PT, R20, 0x10000, PT ;  /* 0x000100001400780c */ /* 0x000fc80003f26070 */
[----:B------:R-:W-:-:S04]  /*02a0*/  ISETP.GE.U32.AND.EX P1, PT, R23, RZ, PT, P1 ;  /* 0x000000ff1700720c */ /* 0x000fc80003f26110 */
[----:B------:R-:W-:Y:S02]  /*02b0*/  ISETP.LT.AND.EX P1, PT, R23, UR5, !P1, P2 ;  /* 0x0000000517007c0c */ /* 0x000fe4000cf21320 */
[-C--:B------:R-:W-:Y:S02]  /*02c0*/  LEA R16, P2, R12, R19.reuse, 0x1 ;  /* 0x000000130c107211 */ /* 0x080fe400078408ff */
[----:B------:R-:W-:Y:S02]  /*02d0*/  @P0 IADD3 R2, P3, R19, UR14, RZ ;  /* 0x0000000e13020c10 */ /* 0x000fe4000ff7e0ff */
[----:B------:R-:W-:Y:S01]  /*02e0*/  IADD3 R22, P5, R22, R19, RZ ;  /* 0x0000001316167210 */ /* 0x000fe20007fbe0ff */
[--C-:B------:R-:W-:Y:S01]  /*02f0*/  IMAD.X R13, RZ, RZ, R25.reuse, P2 ;  /* 0x000000ffff0d7224 */ /* 0x100fe200010e0619 */
[C---:B------:R-:W-:Y:S02]  /*0300*/  ISETP.GE.U32.AND P4, PT, R16.reuse, 0x10000, PT ;  /* 0x000100001000780c */ /* 0x040fe40003f86070 */
[----:B------:R-:W-:Y:S01]  /*0310*/  @P0 IADD3.X R3, R25, UR6, RZ, P3, !PT ;  /* 0x0000000619030c10 */ /* 0x000fe20009ffe4ff */
[----:B------:R-:W-:Y:S01]  /*0320*/  IMAD.X R24, RZ, RZ, R25, P5 ;  /* 0x000000ffff187224 */ /* 0x000fe200028e0619 */
[----:B------:R-:W-:-:S02]  /*0330*/  ISETP.LT.U32.AND P3, PT, R16, UR12, PT ;  /* 0x0000000c10007c0c */ /* 0x000fc4000bf61070 */
[C---:B------:R-:W-:Y:S01]  /*0340*/  ISETP.GE.U32.AND.EX P4, PT, R13.reuse, RZ, PT, P4 ;  /* 0x000000ff0d00720c */ /* 0x040fe20003f86140 */
[----:B------:R0:W2:Y:S01]  /*0350*/  @P0 LDG.E.U8 R21, [R2.64] ;  /* 0x0000000a02150981 */ /* 0x0000a2000c1e1100 */
[----:B------:R-:W-:Y:S02]  /*0360*/  ISETP.GE.U32.AND P2, PT, R22, 0x10000, PT ;  /* 0x000100001600780c */ /* 0x000fe40003f46070 */
[----:B------:R-:W-:Y:S02]  /*0370*/  @P1 IADD3 R4, P5, R20, UR14, RZ ;  /* 0x0000000e14041c10 */ /* 0x000fe4000ffbe0ff */
[----:B------:R-:W-:Y:S02]  /*0380*/  ISETP.LT.AND.EX P3, PT, R13, UR5, !P4, P3 ;  /* 0x000000050d007c0c */ /* 0x000fe4000e761330 */
[----:B------:R-:W-:Y:S02]  /*0390*/  PRMT R17, RZ, 0x7610, R17 ;  /* 0x00007610ff117816 */ /* 0x000fe40000000011 */
[----:B------:R-:W-:-:S02]  /*03a0*/  ISETP.LT.U32.AND P4, PT, R22, UR12, PT ;  /* 0x0000000c16007c0c */ /* 0x000fc4000bf81070 */
[C---:B------:R-:W-:Y:S02]  /*03b0*/  ISETP.GE.U32.AND.EX P2, PT, R24.reuse, RZ, PT, P2 ;  /* 0x000000ff1800720c */ /* 0x040fe40003f46120 */
[----:B------:R-:W-:Y:S02]  /*03c0*/  @P1 IADD3.X R5, R23, UR6, RZ, P5, !PT ;  /* 0x0000000617051c10 */ /* 0x000fe4000affe4ff */
[----:B------:R-:W-:Y:S02]  /*03d0*/  ISETP.LT.AND.EX P2, PT, R24, UR5, !P2, P4 ;  /* 0x0000000518007c0c */ /* 0x000fe4000d741340 */
[----:B0-----:R-:W-:Y:S01]  /*03e0*/  IADD3 R2, P4, R22, UR14, RZ ;  /* 0x0000000e16027c10 */ /* 0x001fe2000ff9e0ff */
[----:B------:R0:W3:Y:S01]  /*03f0*/  @P1 LDG.E.U8 R17, [R4.64] ;  /* 0x0000000a04111981 */ /* 0x0000e2000c1e1100 */
[----:B------:R-:W-:Y:S02]  /*0400*/  @P0 IADD3 R10, P6, R19, UR13, RZ ;  /* 0x0000000d130a0c10 */ /* 0x000fe4000ffde0ff */
[----:B------:R-:W-:-:S02]  /*0410*/  IADD3.X R3, R24, UR6, RZ, P4, !PT ;  /* 0x0000000618037c10 */ /* 0x000fc4000a7fe4ff */
[----:B------:R-:W-:Y:S02]  /*0420*/  @P1 IADD3 R6, P4, R20, UR13, RZ ;  /* 0x0000000d14061c10 */ /* 0x000fe4000ff9e0ff */
[----:B------:R-:W-:Y:S02]  /*0430*/  PRMT R18, RZ, 0x7610, R18 ;  /* 0x00007610ff127816 */ /* 0x000fe40000000012 */
[----:B------:R-:W-:Y:S02]  /*0440*/  @P3 IADD3 R8, P5, R16, UR14, RZ ;  /* 0x0000000e10083c10 */ /* 0x000fe4000ffbe0ff */
[----:B------:R-:W-:Y:S02]  /*0450*/  @P0 IADD3.X R11, R25, UR8, RZ, P6, !PT ;  /* 0x00000008190b0c10 */ /* 0x000fe4000b7fe4ff */
[----:B------:R-:W-:Y:S02]  /*0460*/  PRMT R28, RZ, 0x7610, R28 ;  /* 0x00007610ff1c7816 */ /* 0x000fe4000000001c */
[----:B------:R-:W-:Y:S01]  /*0470*/  PRMT R26, RZ, 0x7610, R26 ;  /* 0x00007610ff1a7816 */ /* 0x000fe2000000001a */
[----:B------:R1:W4:Y:S01]  /*0480*/  @P0 LDG.E.U8 R18, [R10.64] ;  /* 0x0000000a0a120981 */ /* 0x000322000c1e1100 */
[----:B------:R-:W-:-:S02]  /*0490*/  PRMT R27, RZ, 0x7610, R27 ;  /* 0x00007610ff1b7816 */ /* 0x000fc4000000001b */
[----:B------:R-:W-:Y:S02]  /*04a0*/  @P1 IADD3.X R7, R23, UR8, RZ, P4, !PT ;  /* 0x0000000817071c10 */ /* 0x000fe4000a7fe4ff */
[----:B------:R-:W-:Y:S01]  /*04b0*/  @P3 IADD3.X R9, R13, UR6, RZ, P5, !PT ;  /* 0x000000060d093c10 */ /* 0x000fe2000affe4ff */
[----:B------:R-:W5:Y:S01]  /*04c0*/  @P2 LDG.E.U8 R26, [R2.64] ;  /* 0x0000000a021a2981 */ /* 0x000f62000c1e1100 */
[----:B0-----:R-:W-:-:S03]  /*04d0*/  @P3 IADD3 R4, P4, R16, UR13, RZ ;  /* 0x0000000d10043c10 */ /* 0x001fc6000ff9e0ff */
[----:B------:R2:W5:Y:S01]  /*04e0*/  @P1 LDG.E.U8 R28, [R6.64] ;  /* 0x0000000a061c1981 */ /* 0x000562000c1e1100 */
[----:B-1----:R-:W-:-:S03]  /*04f0*/  @P2 IADD3 R10, P5, R22, UR13, RZ ;  /* 0x0000000d160a2c10 */ /* 0x002fc6000ffbe0ff */
[----:B------:R0:W5:Y:S01]  /*0500*/  @P3 LDG.E.U8 R27, [R8.64] ;  /* 0x0000000a081b3981 */ /* 0x000162000c1e1100 */
[----:B------:R-:W-:Y:S02]  /*0510*/  @P2 IADD3.X R11, R24, UR8, RZ, P5, !PT ;  /* 0x00000008180b2c10 */ /* 0x000fe4000affe4ff */
[----:B------:R-:W-:Y:S02]  /*0520*/  PRMT R22, RZ, 0x7610, R22 ;  /* 0x00007610ff167816 */ /* 0x000fe40000000016 */
[----:B------:R-:W-:Y:S02]  /*0530*/  PRMT R24, RZ, 0x7610, R24 ;  /* 0x00007610ff187816 */ /* 0x000fe40000000018 */
[----:B------:R-:W-:-:S04]  /*0540*/  @P3 IADD3.X R5, R13, UR8, RZ, P4, !PT ;  /* 0x000000080d053c10 */ /* 0x000fc8000a7fe4ff */
[----:B------:R1:W5:Y:S04]  /*0550*/  @P2 LDG.E.U8 R24, [R10.64] ;  /* 0x0000000a0a182981 */ /* 0x000368000c1e1100 */
[----:B------:R0:W5:Y:S01]  /*0560*/  @P3 LDG.E.U8 R22, [R4.64] ;  /* 0x0000000a04163981 */ /* 0x000162000c1e1100 */
[----:B------:R-:W-:Y:S01]  /*0570*/  ULDC.S8 UR4, c[0x0][0xdaa] ;  /* 0x00036a8000047ab9 */ /* 0x000fe20000000200 */
[----:B------:R-:W-:Y:S02]  /*0580*/  @P1 IADD3 R20, P5, R20, UR14, RZ ;  /* 0x0000000e14141c10 */ /* 0x000fe4000ffbe0ff */
[----:B--2---:R-:W-:-:S05]  /*0590*/  PRMT R6, R21, 0x9910, RZ ;  /* 0x0000991015067816 */ /* 0x004fca00000000ff */
[----:B------:R-:W-:Y:S01]  /*05a0*/  IMAD R6, R6, UR4, RZ ;  /* 0x0000000406067c24 */ /* 0x000fe2000f8e02ff */
[----:B---3--:R-:W-:-:S05]  /*05b0*/  PRMT R7, R17, 0x9910, RZ ;  /* 0x0000991011077816 */ /* 0x008fca00000000ff */
[----:B0-----:R-:W-:Y:S01]  /*05c0*/  IMAD R4, R7, UR4, RZ ;  /* 0x0000000407047c24 */ /* 0x001fe2000f8e02ff */
[----:B------:R-:W-:-:S04]  /*05d0*/  PRMT R6, R6, 0x9910, RZ ;  /* 0x0000991006067816 */ /* 0x000fc800000000ff */
[----:B------:R-:W-:Y:S01]  /*05e0*/  PRMT R8, R4, 0x9910, RZ ;  /* 0x0000991004087816 */ /* 0x000fe200000000ff */
[----:B------:R-:W-:Y:S01]  /*05f0*/  IMAD.MOV.U32 R4, RZ, RZ, R6 ;  /* 0x000000ffff047224 */ /* 0x000fe200078e0006 */
[----:B----4-:R-:W-:-:S03]  /*0600*/  PRMT R18, R18, 0x9910, RZ ;  /* 0x0000991012127816 */ /* 0x010fc600000000ff */
[----:B------:R-:W-:Y:S01]  /*0610*/  IMAD.MOV.U32 R6, RZ, RZ, R8 ;  /* 0x000000ffff067224 */ /* 0x000fe200078e0008 */
[----:B-----5:R-:W-:Y:S01]  /*0620*/  PRMT R26, R26, 0x9910, RZ ;  /* 0x000099101a1a7816 */ /* 0x020fe200000000ff */
[----:B------:R-:W-:Y:S01]  /*0630*/  IMAD.MOV.U32 R7, RZ, RZ, R18 ;  /* 0x000000ffff077224 */ /* 0x000fe200078e0012 */
[----:B------:R-:W-:Y:S02]  /*0640*/  PRMT R9, R28, 0x9910, RZ ;  /* 0x000099101c097816 */ /* 0x000fe400000000ff */
[----:B------:R-:W-:-:S03]  /*0650*/  PRMT R5, R27, 0x9910, RZ ;  /* 0x000099101b057816 */ /* 0x000fc600000000ff */
[----:B------:R-:W-:Y:S02]  /*0660*/  IMAD R9, R9, R6, RZ ;  /* 0x0000000609097224 */ /* 0x000fe400078e02ff */
[----:B------:R-:W-:Y:S02]  /*0670*/  IMAD R6, R26, UR4, RZ ;  /* 0x000000041a067c24 */ /* 0x000fe4000f8e02ff */
[----:B------:R-:W-:Y:S02]  /*0680*/  IMAD R5, R5, UR4, RZ ;  /* 0x0000000405057c24 */ /* 0x000fe4000f8e02ff */
[----:B------:R-:W-:Y:S01]  /*0690*/  IMAD R7, R7, R4, RZ ;  /* 0x0000000407077224 */ /* 0x000fe200078e02ff */
[----:B------:R-:W-:Y:S02]  /*06a0*/  @P0 IADD3 R4, P4, R19, UR14, RZ ;  /* 0x0000000e13040c10 */ /* 0x000fe4000ff9e0ff */
[----:B-1----:R-:W-:Y:S02]  /*06b0*/  PRMT R11, R5, 0x9910, RZ ;  /* 0x00009910050b7816 */ /* 0x002fe400000000ff */
[----:B------:R-:W-:-:S02]  /*06c0*/  PRMT R8, R24, 0x9910, RZ ;  /* 0x0000991018087816 */ /* 0x000fc400000000ff */
[----:B------:R-:W-:Y:S02]  /*06d0*/  PRMT R17, R6, 0x9910, RZ ;  /* 0x0000991006117816 */ /* 0x000fe400000000ff */
[----:B------:R-:W-:Y:S02]  /*06e0*/  PRMT R22, R22, 0x9910, RZ ;  /* 0x0000991016167816 */ /* 0x000fe400000000ff */
[----:B------:R-:W-:Y:S02]  /*06f0*/  @P0 IADD3.X R5, R25, UR6, RZ, P4, !PT ;  /* 0x0000000619050c10 */ /* 0x000fe4000a7fe4ff */
[----:B------:R-:W-:Y:S01]  /*0700*/  @P3 IADD3 R16, P4, R16, UR14, RZ ;  /* 0x0000000e10103c10 */ /* 0x000fe2000ff9e0ff */
[----:B------:R-:W-:Y:S02]  /*0710*/  IMAD.MOV.U32 R6, RZ, RZ, R22 ;  /* 0x000000ffff067224 */ /* 0x000fe400078e0016 */
[----:B------:R-:W-:Y:S01]  /*0720*/  IMAD R19, R8, R17, RZ ;  /* 0x0000001108137224 */ /* 0x000fe200078e02ff */
[----:B------:R-:W-:Y:S01]  /*0730*/  @P3 IADD3.X R17, R13, UR6, RZ, P4, !PT ;  /* 0x000000060d113c10 */ /* 0x000fe2000a7fe4ff */
[----:B------:R-:W-:Y:S01]  /*0740*/  IMAD.MOV.U32 R13, RZ, RZ, c[0x0][0x0] ;  /* 0x00000000ff0d7624 */ /* 0x000fe200078e00ff */
[----:B------:R-:W-:Y:S01]  /*0750*/  @P1 IADD3.X R21, R23, UR6, RZ, P5, !PT ;  /* 0x0000000617151c10 */ /* 0x000fe2000affe4ff */
[----:B------:R-:W-:Y:S01]  /*0760*/  IMAD R11, R6, R11, RZ ;  /* 0x0000000b060b7224 */ /* 0x000fe200078e02ff */
[----:B------:R0:W-:Y:S01]  /*0770*/  @P0 STG.E.U8 [R4.64], R7 ;  /* 0x0000000704000986 */ /* 0x0001e2000c10110a */
[----:B------:R-:W-:-:S03]  /*0780*/  IMAD.WIDE.U32 R14, R13, 0x4, R14 ;  /* 0x000000040d0e7825 */ /* 0x000fc600078e000e */
[----:B------:R0:W-:Y:S02]  /*0790*/  @P1 STG.E.U8 [R20.64], R9 ;  /* 0x0000000914001986 */ /* 0x0001e4000c10110a */
[C---:B------:R-:W-:Y:S02]  /*07a0*/  ISETP.GE.U32.AND P0, PT, R14.reuse, 0x10000, PT ;  /* 0x000100000e00780c */ /* 0x040fe40003f06070 */
[----:B------:R0:W-:Y:S01]  /*07b0*/  @P3 STG.E.U8 [R16.64], R11 ;  /* 0x0000000b10003986 */ /* 0x0001e2000c10110a */
[----:B------:R-:W-:-:S03]  /*07c0*/  ISETP.LT.U32.AND P1, PT, R14, UR12, PT ;  /* 0x0000000c0e007c0c */ /* 0x000fc6000bf21070 */
[----:B------:R0:W-:Y:S01]  /*07d0*/  @P2 STG.E.U8 [R2.64], R19 ;  /* 0x0000001302002986 */ /* 0x0001e2000c10110a */
[C---:B------:R-:W-:Y:S02]  /*07e0*/  ISETP.GE.U32.AND.EX P0, PT, R15.reuse, RZ, PT, P0 ;  /* 0x000000ff0f00720c */ /* 0x040fe40003f06100 */
[----:B------:R-:W-:-:S13]  /*07f0*/  ISETP.LT.AND.EX P1, PT, R15, UR5, PT, P1 ;  /* 0x000000050f007c0c */ /* 0x000fda000bf21310 */
[----:B0-----:R-:W-:Y:S05]  /*0800*/  @!P0 BRA P1, `(.L_x_7563) ;  /* 0xfffff9d000008947 */ /* 0x001fea000083ffff */
[----:B------:R-:W-:Y:S05]  /*0810*/  EXIT ;  /* 0x000000000000794d */ /* 0x000fea0003800000 */
.L_x_7562:
[----:B------:R-:W0:Y:S02]  /*0820*/  S2R R5, SR_TID.X ;  /* 0x0000000000057919 */ /* 0x000e240000002100 */
[----:B0-----:R-:W-:-:S05]  /*0830*/  IMAD.WIDE.U32 R2, R5, 0x4, RZ ;  /* 0x0000000405027825 */ /* 0x001fca00078e00ff */
[----:B------:R-:W-:-:S04]  /*0840*/  ISETP.GE.U32.AND P0, PT, R2, UR12, PT ;  /* 0x0000000c02007c0c */ /* 0x000fc8000bf06070 */
[----:B------:R-:W-:-:S04]  /*0850*/  ISETP.GE.AND.EX P0, PT, R3, UR5, PT, P0 ;  /* 0x0000000503007c0c */ /* 0x000fc8000bf06300 */
[----:B------:R-:W-:-:S13]  /*0860*/  ISETP.GT.U32.OR P0, PT, R5, 0x3fff, P0 ;  /* 0x00003fff0500780c */ /* 0x000fda0000704470 */
[----:B------:R-:W-:Y:S05]  /*0870*/  @P0 EXIT ;  /* 0x000000000000094d */ /* 0x000fea0003800000 */
[----:B------:R-:W-:-:S04]  /*0880*/  IMAD.MOV.U32 R0, RZ, RZ, RZ ;  /* 0x000000ffff007224 */ /* 0x000fc800078e00ff */
.L_x_7564:
        /* <DEDUP_REMOVED lines=9> */
[----:B------:R-:W-:-:S04]  /*0920*/  IADD3 R5, P0, R5, c[0x0][0x0], RZ ;  /* 0x0000000005057a10 */ /* 0x000fc80007f1e0ff */
[----:B------:R-:W-:Y:S01]  /*0930*/  ISETP.LT.U32.AND P1, PT, R5, 0x4000, PT ;  /* 0x000040000500780c */ /* 0x000fe20003f21070 */
[----:B------:R-:W-:-:S05]  /*0940*/  IMAD.X R0, RZ, RZ, R0, P0 ;  /* 0x000000ffff007224 */ /* 0x000fca00000e0600 */
[----:B------:R-:W-:Y:S02]  /*0950*/  ISETP.LT.U32.AND.EX P1, PT, R0, RZ, PT, P1 ;  /* 0x000000ff0000720c */ /* 0x000fe40003f21110 */
[C---:B--2---:R-:W-:Y:S02]  /*0960*/  LOP3.LUT R4, R8.reuse, 0xff, RZ, 0xc0, !PT ;  /* 0x000000ff08047812 */ /* 0x044fe400078ec0ff */
[----:B0-----:R-:W-:-:S03]  /*0970*/  PRMT R6, R8, 0x7772, RZ ;  /* 0x0000777208067816 */ /* 0x001fc600000000ff */
[----:B------:R-:W-:Y:S02]  /*0980*/  IMAD R4, R4, UR4, RZ ;  /* 0x0000000404047c24 */ /* 0x000fe4000f8e02ff */
[----:B------:R-:W-:-:S03]  /*0990*/  IMAD R6, R6, UR4, RZ ;  /* 0x0000000406067c24 */ /* 0x000fc6000f8e02ff */
[----:B------:R-:W-:Y:S02]  /*09a0*/  PRMT R11, R4, 0x9910, RZ ;  /* 0x00009910040b7816 */ /* 0x000fe400000000ff */
[C---:B------:R-:W-:Y:S02]  /*09b0*/  PRMT R4, R8.reuse, 0x7771, RZ ;  /* 0x0000777108047816 */ /* 0x040fe400000000ff */
[C---:B---3--:R-:W-:Y:S02]  /*09c0*/  LOP3.LUT R10, R9.reuse, 0xff, RZ, 0xc0, !PT ;  /* 0x000000ff090a7812 */ /* 0x048fe400078ec0ff */
[----:B------:R-:W-:Y:S01]  /*09d0*/  PRMT R8, R8, 0x7773, RZ ;  /* 0x0000777308087816 */ /* 0x000fe200000000ff */
[----:B------:R-:W-:Y:S01]  /*09e0*/  IMAD R4, R4, UR4, RZ ;  /* 0x0000000404047c24 */ /* 0x000fe2000f8e02ff */
[----:B------:R-:W-:Y:S01]  /*09f0*/  PRMT R12, R6, 0x9910, RZ ;  /* 0x00009910060c7816 */ /* 0x000fe200000000ff */
[----:B------:R-:W-:Y:S01]  /*0a00*/  IMAD R7, R10, R11, RZ ;  /* 0x0000000b0a077224 */ /* 0x000fe200078e02ff */
[----:B------:R-:W-:-:S02]  /*0a10*/  PRMT R11, R9, 0x7772, RZ ;  /* 0x00007772090b7816 */ /* 0x000fc400000000ff */
[----:B------:R-:W-:Y:S01]  /*0a20*/  PRMT R13, R4, 0x9910, RZ ;  /* 0x00009910040d7816 */ /* 0x000fe200000000ff */
[----:B------:R-:W-:Y:S01]  /*0a30*/  IMAD R4, R8, UR4, RZ ;  /* 0x0000000408047c24 */ /* 0x000fe2000f8e02ff */
[C---:B------:R-:W-:Y:S01]  /*0a40*/  PRMT R10, R9.reuse, 0x7771, RZ ;  /* 0x00007771090a7816 */ /* 0x040fe200000000ff */
[----:B------:R-:W-:Y:S01]  /*0a50*/  IMAD.MOV.U32 R6, RZ, RZ, R11 ;  /* 0x000000ffff067224 */ /* 0x000fe200078e000b */
[----:B------:R-:W-:Y:S01]  /*0a60*/  PRMT R8, R9, 0x7773, RZ ;  /* 0x0000777309087816 */ /* 0x000fe200000000ff */
[----:B------:R-:W-:Y:S01]  /*0a70*/  IMAD.MOV.U32 R11, RZ, RZ, R12 ;  /* 0x000000ffff0b7224 */ /* 0x000fe200078e000c */
[----:B------:R-:W-:Y:S01]  /*0a80*/  PRMT R9, R4, 0x9910, RZ ;  /* 0x0000991004097816 */ /* 0x000fe200000000ff */
[----:B------:R-:W-:Y:S02]  /*0a90*/  IMAD R4, R10, R13, RZ ;  /* 0x0000000d0a047224 */ /* 0x000fe400078e02ff */
[----:B------:R-:W-:-:S03]  /*0aa0*/  IMAD R6, R6, R11, RZ ;  /* 0x0000000b06067224 */ /* 0x000fc600078e02ff */
[----:B------:R-:W-:Y:S01]  /*0ab0*/  PRMT R7, R4, 0x7604, R7 ;  /* 0x0000760404077816 */ /* 0x000fe20000000007 */
[----:B------:R-:W-:-:S03]  /*0ac0*/  IMAD R4, R8, R9, RZ ;  /* 0x0000000908047224 */ /* 0x000fc600078e02ff */
        /* <DEDUP_REMOVED lines=9> */
.L_x_7565:
        /* <DEDUP_REMOVED lines=10> */
.L_x_8140:


//--------------------- .text._ZN2at6native55_GLOBAL__N__de093ff9_22_ForeachBinaryOpList_cu_a911ec4325multi_tensor_apply_kernelINS1_18TensorListMetadataILi2EEENS1_24BinaryOpListAlphaFunctorIhLi2ELi2ELi0EEEJSt10multipliesIhEhEEEvT_T0_DpT1_ --------------------------
	.section	.text._ZN2at6native55_GLOBAL__N__de093ff9_22_ForeachBinaryOpList_cu_a911ec4325multi_tensor_apply_kernelINS1_18TensorListMetadataILi2EEENS1_24BinaryOpListAlphaFunctorIhLi2ELi2ELi0EEEJSt10multipliesIhEhEEEvT_T0_DpT1_,"ax",@progbits
	.sectioninfo	@"SHI_REGISTERS=31"
	.align	128
.text._ZN2at6native55_GLOBAL__N__de093ff9_22_ForeachBinaryOpList_cu_a911ec4325multi_tensor_apply_kernelINS1_18TensorListMetadataILi2EEENS1_24BinaryOpListAlphaFunctorIhLi2ELi2ELi0EEEJSt10multipliesIhEhEEEvT_T0_DpT1_:
        .type           _ZN2at6native55_GLOBAL__N__de093ff9_22_ForeachBinaryOpList_cu_a911ec4325multi_tensor_apply_kernelINS1_18TensorListMetadataILi2EEENS1_24BinaryOpListAlphaFunctorIhLi2ELi2ELi0EEEJSt10multipliesIhEhEEEvT_T0_DpT1_,@function
        .size           _ZN2at6native55_GLOBAL__N__de093ff9_22_ForeachBinaryOpList_cu_a911ec4325multi_tensor_apply_kernelINS1_18TensorListMetadataILi2EEENS1_24BinaryOpListAlphaFunctorIhLi2ELi2ELi0EEEJSt10multipliesIhEhEEEvT_T0_DpT1_,(.L_x_8141 - _ZN2at6native55_GLOBAL__N__de093ff9_22_ForeachBinaryOpList_cu_a911ec4325multi_tensor_apply_kernelINS1_18TensorListMetadataILi2EEENS1_24BinaryOpListAlphaFunctorIhLi2ELi2ELi0EEEJSt10multipliesIhEhEEEvT_T0_DpT1_)
        .other          _ZN2at6native55_GLOBAL__N__de093ff9_22_ForeachBinaryOpList_cu_a911ec4325multi_tensor_apply_kernelINS1_18TensorListMetadataILi2EEENS1_24BinaryOpListAlphaFunctorIhLi2ELi2ELi0EEEJSt10multipliesIhEhEEEvT_T0_DpT1_,@"STO_CUDA_ENTRY STV_DEFAULT"
_ZN2at6native55_GLOBAL__N__de093ff9_22_ForeachBinaryOpList_cu_a911ec4325multi_tensor_apply_kernelINS1_18TensorListMetadataILi2EEENS1_24BinaryOpListAlphaFunctorIhLi2ELi2ELi0EEEJSt10multipliesIhEhEEEvT_T0_DpT1_:
        /* <DEDUP_REMOVED lines=31> */
.L_x_7567:
        /* <DEDUP_REMOVED lines=57> */
[----:B------:R-:W-:Y:S01]  /*0580*/  UPRMT UR4, UR7, 0x9910, URZ ;  /* 0x0000991007047896 */ /* 0x000fe2000800003f */
        /* <DEDUP_REMOVED lines=42> */
.L_x_7566:
[----:B------:R-:W0:Y:S02]  /*0830*/  S2R R5, SR_TID.X ;  /* 0x0000000000057919 */ /* 0x000e240000002100 */
[----:B0-----:R-:W-:-:S05]  /*0840*/  IMAD.WIDE.U32 R2, R5, 0x4, RZ ;  /* 0x0000000405027825 */ /* 0x001fca00078e00ff */
[----:B------:R-:W-:-:S04]  /*0850*/  ISETP.GE.U32.AND P0, PT, R2, UR12, PT ;  /* 0x0000000c02007c0c */ /* 0x000fc8000bf06070 */
[----:B------:R-:W-:-:S04]  /*0860*/  ISETP.GE.AND.EX P0, PT, R3, UR5, PT, P0 ;  /* 0x0000000503007c0c */ /* 0x000fc8000bf06300 */
[----:B------:R-:W-:-:S13]  /*0870*/  ISETP.GT.U32.OR P0, PT, R5, 0x3fff, P0 ;  /* 0x00003fff0500780c */ /* 0x000fda0000704470 */
[----:B------:R-:W-:Y:S05]  /*0880*/  @P0 EXIT ;  /* 0x000000000000094d */ /* 0x000fea0003800000 */
[----:B------:R-:W-:-:S04]  /*0890*/  IMAD.MOV.U32 R0, RZ, RZ, RZ ;  /* 0x000000ffff007224 */ /* 0x000fc800078e00ff */
.L_x_7568:
        /* <DEDUP_REMOVED lines=8> */
[----:B------:R-:W-:Y:S01]  /*0920*/  UPRMT UR4, UR7, 0x9910, URZ ;  /* 0x0000991007047896 */ /* 0x000fe2000800003f */
        /* <DEDUP_REMOVED lines=36> */
.L_x_7569:
        /* <DEDUP_REMOVED lines=9> */
.L_x_8141:


//--------------------- .text._ZN2at6native55_GLOBAL__N__de093ff9_22_ForeachBinaryOpList_cu_a911ec4325multi_tensor_apply_kernelINS1_18TensorListMetadataILi3EEENS1_24BinaryOpListAlphaFunctorIN3c104HalfELi3ELi2ELi2EEEJSt5minusIfEfEEEvT_T0_DpT1_ --------------------------
	.section	.text._ZN2at6native55_GLOBAL__N__de093ff9_22_ForeachBinaryOpList_cu_a911ec4325multi_tensor_apply_kernelINS1_18TensorListMetadataILi3EEENS1_24BinaryOpListAlphaFunctorIN3c104HalfELi3ELi2ELi2EEEJSt5minusIfEfEEEvT_T0_DpT1_,"ax",@progbits
	.sectioninfo	@"SHI_REGISTERS=32"
	.align	128
.text._ZN2at6native55_GLOBAL__N__de093ff9_22_ForeachBinaryOpList_cu_a911ec4325multi_tensor_apply_kernelINS1_18TensorListMetadataILi3EEENS1_24BinaryOpListAlphaFunctorIN3c104HalfELi3ELi2ELi2EEEJSt5minusIfEfEEEvT_T0_DpT1_:
        .type           _ZN2at6native55_GLOBAL__N__de093ff9_22_ForeachBinaryOpList_cu_a911ec4325multi_tensor_apply_kernelINS1_18TensorListMetadataILi3EEENS1_24BinaryOpListAlphaFunctorIN3c104HalfELi3ELi2ELi2EEEJSt5minusIfEfEEEvT_T0_DpT1_,@function
        .size           _ZN2at6native55_GLOBAL__N__de093ff9_22_ForeachBinaryOpList_cu_a911ec4325multi_tensor_apply_kernelINS1_18TensorListMetadataILi3EEENS1_24BinaryOpListAlphaFunctorIN3c104HalfELi3ELi2ELi2EEEJSt5minusIfEfEEEvT_T0_DpT1_,(.L_x_8142 - _ZN2at6native55_GLOBAL__N__de093ff9_22_ForeachBinaryOpList_cu_a911ec4325multi_tensor_apply_kernelINS1_18TensorListMetadataILi3EEENS1_24BinaryOpListAlphaFunctorIN3c104HalfELi3ELi2ELi2EEEJSt5minusIfEfEEEvT_T0_DpT1_)
        .other          _ZN2at6native55_GLOBAL__N__de093ff9_22_ForeachBinaryOpList_cu_a911ec4325multi_tensor_apply_kernelINS1_18TensorListMetadataILi3EEENS1_24BinaryOpListAlphaFunctorIN3c104HalfELi3ELi2ELi2EEEJSt5minusIfEfEEEvT_T0_DpT1_,@"STO_CUDA_ENTRY STV_DEFAULT"
_ZN2at6native55_GLOBAL__N__de093ff9_22_ForeachBinaryOpList_cu_a911ec4325multi_tensor_apply_kernelINS1_18TensorListMetadataILi3EEENS1_24BinaryOpListAlphaFunctorIN3c104HalfELi3ELi2ELi2EEEJSt5minusIfEfEEEvT_T0_DpT1_:
        /* <DEDUP_REMOVED lines=32> */
.L_x_7571:
        /* <DEDUP_REMOVED lines=10> */
[C---:B------:R-:W-:Y:S02]  /*02a0*/  ISETP.GE.U32.AND P1, PT, R19.reuse, 0x10000, PT ;  /* 0x000100001300780c */ /* 0x040fe40003f26070 */
[----:B------:R-:W-:Y:S02]  /*02b0*/  ISETP.LT.U32.AND P2, PT, R19, UR14, PT ;  /* 0x0000000e13007c0c */ /* 0x000fe4000bf41070 */
[----:B------:R-:W-:Y:S01]  /*02c0*/  ISETP.GE.U32.AND.EX P1, PT, R8, RZ, PT, P1 ;  /* 0x000000ff0800720c */ /* 0x000fe20003f26110 */
[----:B------:R-:W-:-:S02]  /*02d0*/  IMAD.X R3, RZ, RZ, R20, P3 ;  /* 0x000000ffff037224 */ /* 0x000fc400018e0614 */
[----:B------:R-:W-:Y:S01]  /*02e0*/  IMAD R18, R2, 0x3, RZ ;  /* 0x0000000302127824 */ /* 0x000fe200078e02ff */
[----:B------:R-:W-:Y:S02]  /*02f0*/  ISETP.LT.AND.EX P1, PT, R8, UR4, !P1, P2 ;  /* 0x0000000408007c0c */ /* 0x000fe4000cf21320 */
[----:B------:R-:W-:Y:S02]  /*0300*/  ISETP.GE.U32.AND P2, PT, R24, 0x10000, PT ;  /* 0x000100001800780c */ /* 0x000fe40003f46070 */
[----:B------:R-:W-:-:S04]  /*0310*/  @P0 LEA R14, P4, R5, UR6, 0x1 ;  /* 0x00000006050e0c11 */ /* 0x000fc8000f8808ff */
[C-C-:B------:R-:W-:Y:S02]  /*0320*/  @P0 LEA.HI.X R15, R5.reuse, UR7, R20.reuse, 0x1, P4 ;  /* 0x00000007050f0c11 */ /* 0x140fe4000a0f0c14 */
[C---:B------:R-:W-:Y:S02]  /*0330*/  @P0 LEA R12, P4, R5.reuse, UR8, 0x1 ;  /* 0x00000008050c0c11 */ /* 0x040fe4000f8808ff */
[----:B------:R-:W-:Y:S01]  /*0340*/  ISETP.LT.U32.AND P3, PT, R24, UR14, PT ;  /* 0x0000000e18007c0c */ /* 0x000fe2000bf61070 */
[----:B------:R0:W2:Y:S01]  /*0350*/  @P0 LDG.E.U16 R4, [R14.64] ;  /* 0x0000000c0e040981 */ /* 0x0000a2000c1e1500 */
[----:B------:R-:W-:Y:S02]  /*0360*/  @P0 LEA.HI.X R13, R5, UR9, R20, 0x1, P4 ;  /* 0x00000009050d0c11 */ /* 0x000fe4000a0f0c14 */
[----:B------:R-:W-:Y:S02]  /*0370*/  ISETP.GE.U32.AND.EX P2, PT, R3, RZ, PT, P2 ;  /* 0x000000ff0300720c */ /* 0x000fe40003f46120 */
[----:B------:R-:W-:-:S02]  /*0380*/  IADD3 R18, P4, R18, R5, RZ ;  /* 0x0000000512127210 */ /* 0x000fc40007f9e0ff */
[----:B------:R-:W-:Y:S02]  /*0390*/  ISETP.LT.AND.EX P2, PT, R3, UR4, !P2, P3 ;  /* 0x0000000403007c0c */ /* 0x000fe4000d741330 */
[C---:B------:R-:W-:Y:S01]  /*03a0*/  ISETP.GE.U32.AND P3, PT, R18.reuse, 0x10000, PT ;  /* 0x000100001200780c */ /* 0x040fe20003f66070 */
[----:B------:R-:W-:Y:S01]  /*03b0*/  IMAD.X R9, RZ, RZ, R20, P4 ;  /* 0x000000ffff097224 */ /* 0x000fe200020e0614 */
[----:B------:R-:W-:Y:S02]  /*03c0*/  @P1 LEA R10, P5, R19, UR6, 0x1 ;  /* 0x00000006130a1c11 */ /* 0x000fe4000f8a08ff */
[----:B------:R-:W-:Y:S02]  /*03d0*/  ISETP.LT.U32.AND P4, PT, R18, UR14, PT ;  /* 0x0000000e12007c0c */ /* 0x000fe4000bf81070 */
[----:B------:R-:W-:Y:S02]  /*03e0*/  ISETP.GE.U32.AND.EX P3, PT, R9, RZ, PT, P3 ;  /* 0x000000ff0900720c */ /* 0x000fe40003f66130 */
[----:B------:R-:W-:-:S02]  /*03f0*/  PRMT R17, RZ, 0x7610, R17 ;  /* 0x00007610ff117816 */ /* 0x000fc40000000011 */
[----:B0-----:R-:W-:Y:S02]  /*0400*/  PRMT R15, RZ, 0x7610, R15 ;  /* 0x00007610ff0f7816 */ /* 0x001fe4000000000f */
[--C-:B------:R-:W-:Y:S02]  /*0410*/  @P1 LEA.HI.X R11, R19, UR7, R8.reuse, 0x1, P5 ;  /* 0x00000007130b1c11 */ /* 0x100fe4000a8f0c08 */
[----:B------:R-:W-:Y:S01]  /*0420*/  ISETP.LT.AND.EX P3, PT, R9, UR4, !P3, P4 ;  /* 0x0000000409007c0c */ /* 0x000fe2000df61340 */
[----:B------:R0:W3:Y:S01]  /*0430*/  @P0 LDG.E.U16 R17, [R12.64] ;  /* 0x0000000c0c110981 */ /* 0x0000e2000c1e1500 */
[C---:B------:R-:W-:Y:S02]  /*0440*/  @P1 LEA R26, P5, R19.reuse, UR8, 0x1 ;  /* 0x00000008131a1c11 */ /* 0x040fe4000f8a08ff */
[----:B------:R-:W-:Y:S01]  /*0450*/  @P2 LEA R22, P4, R24, UR6, 0x1 ;  /* 0x0000000618162c11 */ /* 0x000fe2000f8808ff */
[----:B------:R1:W4:Y:S01]  /*0460*/  @P1 LDG.E.U16 R15, [R10.64] ;  /* 0x0000000c0a0f1981 */ /* 0x000322000c1e1500 */
[----:B------:R-:W-:-:S02]  /*0470*/  @P1 LEA.HI.X R27, R19, UR9, R8, 0x1, P5 ;  /* 0x00000009131b1c11 */ /* 0x000fc4000a8f0c08 */
[C---:B------:R-:W-:Y:S02]  /*0480*/  @P2 LEA.HI.X R23, R24.reuse, UR7, R3, 0x1, P4 ;  /* 0x0000000718172c11 */ /* 0x040fe4000a0f0c03 */
[C---:B------:R-:W-:Y:S02]  /*0490*/  @P2 LEA R28, P5, R24.reuse, UR8, 0x1 ;  /* 0x00000008181c2c11 */ /* 0x040fe4000f8a08ff */
[----:B0-----:R-:W-:Y:S02]  /*04a0*/  PRMT R13, RZ, 0x7610, R13 ;  /* 0x00007610ff0d7816 */ /* 0x001fe4000000000d */
[----:B-1----:R-:W-:Y:S02]  /*04b0*/  PRMT R11, RZ, 0x7610, R11 ;  /* 0x00007610ff0b7816 */ /* 0x002fe4000000000b */
[----:B------:R-:W-:Y:S02]  /*04c0*/  @P2 LEA.HI.X R29, R24, UR9, R3, 0x1, P5 ;  /* 0x00000009181d2c11 */ /* 0x000fe4000a8f0c03 */
[----:B------:R0:W5:Y:S01]  /*04d0*/  @P1 LDG.E.U16 R13, [R26.64] ;  /* 0x0000000c1a0d1981 */ /* 0x000162000c1e1500 */
[----:B------:R-:W-:-:S03]  /*04e0*/  PRMT R10, RZ, 0x7610, R10 ;  /* 0x00007610ff0a7816 */ /* 0x000fc6000000000a */
[----:B------:R1:W5:Y:S01]  /*04f0*/  @P2 LDG.E.U16 R11, [R22.64] ;  /* 0x0000000c160b2981 */ /* 0x000362000c1e1500 */
[----:B------:R-:W-:Y:S02]  /*0500*/  PRMT R21, RZ, 0x7610, R21 ;  /* 0x00007610ff157816 */ /* 0x000fe40000000015 */
[----:B------:R-:W-:Y:S01]  /*0510*/  PRMT R25, RZ, 0x7610, R25 ;  /* 0x00007610ff197816 */ /* 0x000fe20000000019 */
[----:B------:R4:W5:Y:S01]  /*0520*/  @P2 LDG.E.U16 R10, [R28.64] ;  /* 0x0000000c1c0a2981 */ /* 0x000962000c1e1500 */
[C---:B0-----:R-:W-:Y:S02]  /*0530*/  @P3 LEA R26, P4, R18.reuse, UR6, 0x1 ;  /* 0x00000006121a3c11 */ /* 0x041fe4000f8808ff */
[C---:B-1----:R-:W-:Y:S02]  /*0540*/  @P3 LEA R22, P5, R18.reuse, UR8, 0x1 ;  /* 0x0000000812163c11 */ /* 0x042fe4000f8a08ff */
[C-C-:B------:R-:W-:Y:S02]  /*0550*/  @P3 LEA.HI.X R27, R18.reuse, UR7, R9.reuse, 0x1, P4 ;  /* 0x00000007121b3c11 */ /* 0x140fe4000a0f0c09 */
[----:B------:R-:W-:-:S03]  /*0560*/  @P3 LEA.HI.X R23, R18, UR9, R9, 0x1, P5 ;  /* 0x0000000912173c11 */ /* 0x000fc6000a8f0c09 */
[----:B------:R-:W5:Y:S04]  /*0570*/  @P3 LDG.E.U16 R21, [R26.64] ;  /* 0x0000000c1a153981 */ /* 0x000f68000c1e1500 */
[----:B------:R-:W5:Y:S01]  /*0580*/  @P3 LDG.E.U16 R25, [R22.64] ;  /* 0x0000000c16193981 */ /* 0x000f62000c1e1500 */
[----:B------:R-:W-:Y:S02]  /*0590*/  @P1 LEA R14, P5, R19, UR10, 0x1 ;  /* 0x0000000a130e1c11 */ /* 0x000fe4000f8a08ff */
[----:B------:R-:W-:Y:S02]  /*05a0*/  @P2 LEA R16, P6, R24, UR10, 0x1 ;  /* 0x0000000a18102c11 */ /* 0x000fe4000f8c08ff */
[----:B------:R-:W-:Y:S01]  /*05b0*/  @P0 LEA R12, P4, R5, UR10, 0x1 ;  /* 0x0000000a050c0c11 */ /* 0x000fe2000f8808ff */
[----:B--2---:R-:W-:-:S02]  /*05c0*/  HADD2.F32 R4, -RZ, R4.H0_H0 ;  /* 0x20000004ff047230 */ /* 0x004fc40000004100 */
[----:B---3--:R-:W-:-:S05]  /*05d0*/  HADD2.F32 R17, -RZ, R17.H0_H0 ;  /* 0x20000011ff117230 */ /* 0x008fca0000004100 */
[----:B------:R-:W-:Y:S01]  /*05e0*/  FFMA.FTZ R4, -R17, c[0x0][0xdac], R4 ;  /* 0x00036b0011047a23 */ /* 0x000fe20000010104 */
[----:B----4-:R-:W-:Y:S01]  /*05f0*/  HADD2.F32 R28, -RZ, R15.H0_H0 ;  /* 0x2000000fff1c7230 */ /* 0x010fe20000004100 */
[----:B------:R-:W-:Y:S02]  /*0600*/  @P1 LEA.HI.X R15, R19, UR11, R8, 0x1, P5 ;  /* 0x0000000b130f1c11 */ /* 0x000fe4000a8f0c08 */
[----:B------:R-:W-:Y:S02]  /*0610*/  @P2 LEA.HI.X R17, R24, UR11, R3, 0x1, P6 ;  /* 0x0000000b18112c11 */ /* 0x000fe4000b0f0c03 */
[----:B------:R-:W-:Y:S01]  /*0620*/  F2FP.PACK_AB R3, RZ, R4 ;  /* 0x00000004ff03723e */ /* 0x000fe200000000ff */
[----:B-----5:R-:W-:Y:S01]  /*0630*/  HADD2.F32 R29, -RZ, R13.H0_H0 ;  /* 0x2000000dff1d7230 */ /* 0x020fe20000004100 */
[----:B------:R-:W-:Y:S01]  /*0640*/  @P0 LEA.HI.X R13, R5, UR11, R20, 0x1, P4 ;  /* 0x0000000b050d0c11 */ /* 0x000fe2000a0f0c14 */
[----:B------:R-:W-:Y:S01]  /*0650*/  HADD2.F32 R11, -RZ, R11.H0_H0 ;  /* 0x2000000bff0b7230 */ /* 0x000fe20000004100 */
[----:B------:R-:W-:Y:S01]  /*0660*/  @P3 LEA R4, P4, R18, UR10, 0x1 ;  /* 0x0000000a12043c11 */ /* 0x000fe2000f8808ff */
[----:B------:R-:W-:Y:S01]  /*0670*/  HADD2.F32 R10, -RZ, R10.H0_H0 ;  /* 0x2000000aff0a7230 */ /* 0x000fe20000004100 */
[----:B------:R-:W-:-:S02]  /*0680*/  FFMA.FTZ R28, -R29, c[0x0][0xdac], R28 ;  /* 0x00036b001d1c7a23 */ /* 0x000fc4000001011c */
[----:B------:R-:W-:Y:S02]  /*0690*/  @P3 LEA.HI.X R5, R18, UR11, R9, 0x1, P4 ;  /* 0x0000000b12053c11 */ /* 0x000fe4000a0f0c09 */
[----:B------:R-:W-:Y:S01]  /*06a0*/  FFMA.FTZ R10, -R10, c[0x0][0xdac], R11 ;  /* 0x00036b000a0a7a23 */ /* 0x000fe2000001010b */
[----:B------:R-:W-:Y:S01]  /*06b0*/  PRMT R9, R3, 0x7610, R9 ;  /* 0x0000761003097816 */ /* 0x000fe20000000009 */
[----:B------:R-:W-:Y:S02]  /*06c0*/  HADD2.F32 R21, -RZ, R21.H0_H0 ;  /* 0x20000015ff157230 */ /* 0x000fe40000004100 */
[----:B------:R-:W-:Y:S01]  /*06d0*/  HADD2.F32 R8, -RZ, R25.H0_H0 ;  /* 0x20000019ff087230 */ /* 0x000fe20000004100 */
[----:B------:R-:W-:Y:S01]  /*06e0*/  IMAD.MOV.U32 R3, RZ, RZ, c[0x0][0x0] ;  /* 0x00000000ff037624 */ /* 0x000fe200078e00ff */
[----:B------:R-:W-:-:S03]  /*06f0*/  F2FP.PACK_AB R28, RZ, R28 ;  /* 0x0000001cff1c723e */ /* 0x000fc600000000ff */
[----:B------:R-:W-:Y:S01]  /*0700*/  FFMA.FTZ R8, -R8, c[0x0][0xdac], R21 ;  /* 0x00036b0008087a23 */ /* 0x000fe20000010115 */
[----:B------:R-:W-:Y:S01]  /*0710*/  F2FP.PACK_AB R10, RZ, R10 ;  /* 0x0000000aff0a723e */ /* 0x000fe200000000ff */
[----:B------:R-:W-:Y:S01]  /*0720*/  IMAD.WIDE.U32 R6, R3, 0x4, R6 ;  /* 0x0000000403067825 */ /* 0x000fe200078e0006 */
[----:B------:R0:W-:Y:S02]  /*0730*/  @P0 STG.E.U16 [R12.64], R9 ;  /* 0x000000090c000986 */ /* 0x0001e4000c10150c */
[----:B------:R-:W-:Y:S02]  /*0740*/  F2FP.PACK_AB R8, RZ, R8 ;  /* 0x00000008ff08723e */ /* 0x000fe400000000ff */
        /* <DEDUP_REMOVED lines=9> */
.L_x_7570:
[----:B------:R-:W0:Y:S02]  /*07e0*/  S2R R3, SR_TID.X ;  /* 0x0000000000037919 */ /* 0x000e240000002100 */
[----:B0-----:R-:W-:-:S05]  /*07f0*/  IMAD.WIDE.U32 R4, R3, 0x4, RZ ;  /* 0x0000000403047825 */ /* 0x001fca00078e00ff */
[----:B------:R-:W-:-:S04]  /*0800*/  ISETP.GE.U32.AND P0, PT, R4, UR14, PT ;  /* 0x0000000e04007c0c */ /* 0x000fc8000bf06070 */
[----:B------:R-:W-:-:S04]  /*0810*/  ISETP.GE.AND.EX P0, PT, R5, UR4, PT, P0 ;  /* 0x0000000405007c0c */ /* 0x000fc8000bf06300 */
[----:B------:R-:W-:-:S13]  /*0820*/  ISETP.GT.U32.OR P0, PT, R3, 0x3fff, P0 ;  /* 0x00003fff0300780c */ /* 0x000fda0000704470 */
[----:B------:R-:W-:Y:S05]  /*0830*/  @P0 EXIT ;  /* 0x000000000000094d */ /* 0x000fea0003800000 */
[----:B------:R-:W-:-:S04]  /*0840*/  IMAD.MOV.U32 R0, RZ, RZ, RZ ;  /* 0x000000ffff007224 */ /* 0x000fc800078e00ff */
.L_x_7572:
        /* <DEDUP_REMOVED lines=9> */
[----:B------:R-:W-:Y:S01]  /*08e0*/  HADD2.F32 R8, -RZ, R4.H1_H1 ;  /* 0x30000004ff087230 */ /* 0x000fe20000004100 */
[----:B------:R-:W-:Y:S01]  /*08f0*/  IADD3 R4, P0, R14, UR10, RZ ;  /* 0x0000000a0e047c10 */ /* 0x000fe2000ff1e0ff */
[--C-:B---3--:R-:W-:Y:S02]  /*0900*/  HADD2.F32 R9, -RZ, R6.reuse.H0_H0 ;  /* 0x20000006ff097230 */ /* 0x108fe40000004100 */
[----:B------:R-:W-:-:S02]  /*0910*/  HADD2.F32 R11, -RZ, R6.H1_H1 ;  /* 0x30000006ff0b7230 */ /* 0x000fc40000004100 */
[--C-:B------:R-:W-:Y:S01]  /*0920*/  HADD2.F32 R10, -RZ, R5.reuse.H0_H0 ;  /* 0x20000005ff0a7230 */ /* 0x100fe20000004100 */
[----:B------:R-:W-:Y:S01]  /*0930*/  FFMA.FTZ R2, -R9, c[0x0][0xdac], R2 ;  /* 0x00036b0009027a23 */ /* 0x000fe20000010102 */
[----:B------:R-:W-:Y:S01]  /*0940*/  HADD2.F32 R12, -RZ, R5.H1_H1 ;  /* 0x30000005ff0c7230 */ /* 0x000fe20000004100 */
[----:B------:R-:W-:Y:S01]  /*0950*/  FFMA.FTZ R11, -R11, c[0x0][0xdac], R8 ;  /* 0x00036b000b0b7a23 */ /* 0x000fe20000010108 */
[--C-:B------:R-:W-:Y:S01]  /*0960*/  HADD2.F32 R13, -RZ, R7.reuse.H0_H0 ;  /* 0x20000007ff0d7230 */ /* 0x100fe20000004100 */
[----:B------:R-:W-:Y:S01]  /*0970*/  IADD3.X R5, R16, UR11, RZ, P0, !PT ;  /* 0x0000000b10057c10 */ /* 0x000fe200087fe4ff */
[----:B------:R-:W-:Y:S01]  /*0980*/  HADD2.F32 R15, -RZ, R7.H1_H1 ;  /* 0x30000007ff0f7230 */ /* 0x000fe20000004100 */
[----:B------:R-:W-:Y:S02]  /*0990*/  IADD3 R3, P0, R3, c[0x0][0x0], RZ ;  /* 0x0000000003037a10 */ /* 0x000fe40007f1e0ff */
[----:B------:R-:W-:Y:S01]  /*09a0*/  FFMA.FTZ R10, -R13, c[0x0][0xdac], R10 ;  /* 0x00036b000d0a7a23 */ /* 0x000fe2000001010a */
[----:B------:R-:W-:Y:S01]  /*09b0*/  F2FP.PACK_AB R14, R11, R2 ;  /* 0x000000020b0e723e */ /* 0x000fe200000000ff */
[----:B------:R-:W-:Y:S01]  /*09c0*/  FFMA.FTZ R15, -R15, c[0x0][0xdac], R12 ;  /* 0x00036b000f0f7a23 */ /* 0x000fe2000001010c */
[C---:B------:R-:W-:Y:S01]  /*09d0*/  ISETP.LT.U32.AND P1, PT, R3.reuse, 0x4000, PT ;  /* 0x000040000300780c */ /* 0x040fe20003f21070 */
[----:B------:R-:W-:-:S02]  /*09e0*/  IMAD.SHL.U32 R2, R3, 0x4, RZ ;  /* 0x0000000403027824 */ /* 0x000fc400078e00ff */
[----:B------:R-:W-:Y:S01]  /*09f0*/  IMAD.X R0, RZ, RZ, R0, P0 ;  /* 0x000000ffff007224 */ /* 0x000fe200000e0600 */
[----:B------:R-:W-:Y:S02]  /*0a00*/  F2FP.PACK_AB R15, R15, R10 ;  /* 0x0000000a0f0f723e */ /* 0x000fe400000000ff */
[----:B------:R-:W-:Y:S02]  /*0a10*/  ISETP.GE.U32.AND P0, PT, R2, UR14, PT ;  /* 0x0000000e02007c0c */ /* 0x000fe4000bf06070 */
[----:B------:R-:W-:Y:S01]  /*0a20*/  SHF.L.U64.HI R2, R3, 0x2, R0 ;  /* 0x0000000203027819 */ /* 0x000fe20000010200 */
[----:B------:R0:W-:Y:S01]  /*0a30*/  STG.E.64 [R4.64], R14 ;  /* 0x0000000e04007986 */ /* 0x0001e2000c101b0c */
[----:B------:R-:W-:Y:S02]  /*0a40*/  ISETP.LT.U32.AND.EX P1, PT, R0, RZ, PT, P1 ;  /* 0x000000ff0000720c */ /* 0x000fe40003f21110 */
[----:B------:R-:W-:-:S13]  /*0a50*/  ISETP.GE.AND.EX P0, PT, R2, UR4, PT, P0 ;  /* 0x0000000402007c0c */ /* 0x000fda000bf06300 */
[----:B0-----:R-:W-:Y:S05]  /*0a60*/  @!P0 BRA P1, `(.L_x_7572) ;  /* 0xfffffde000008947 */ /* 0x001fea000083ffff */
[----:B------:R-:W-:Y:S05]  /*0a70*/  EXIT ;  /* 0x000000000000794d */ /* 0x000fea0003800000 */
.L_x_7573:
        /* <DEDUP_REMOVED lines=16> */
.L_x_8142:


//--------------------- .text._ZN2at6native55_GLOBAL__N__de093ff9_22_ForeachBinaryOpList_cu_a911ec4325multi_tensor_apply_kernelINS1_18TensorListMetadataILi3EEENS1_24BinaryOpListAlphaFunctorIN3c108BFloat16ELi3ELi2ELi2EEEJSt5minusIfEfEEEvT_T0_DpT1_ --------------------------
	.section	.text._ZN2at6native55_GLOBAL__N__de093ff9_22_ForeachBinaryOpList_cu_a911ec4325multi_tensor_apply_kernelINS1_18TensorListMetadataILi3EEENS1_24BinaryOpListAlphaFunctorIN3c108BFloat16ELi3ELi2ELi2EEEJSt5minusIfEfEEEvT_T0_DpT1_,"ax",@progbits
	.sectioninfo	@"SHI_REGISTERS=32"
	.align	128
.text._ZN2at6native55_GLOBAL__N__de093ff9_22_ForeachBinaryOpList_cu_a911ec4325multi_tensor_apply_kernelINS1_18TensorListMetadataILi3EEENS1_24BinaryOpListAlphaFunctorIN3c108BFloat16ELi3ELi2ELi2EEEJSt5minusIfEfEEEvT_T0_DpT1_:
        .type           _ZN2at6native55_GLOBAL__N__de093ff9_22_ForeachBinaryOpList_cu_a911ec4325multi_tensor_apply_kernelINS1_18TensorListMetadataILi3EEENS1_24BinaryOpListAlphaFunctorIN3c108BFloat16ELi3ELi2ELi2EEEJSt5minusIfEfEEEvT_T0_DpT1_,@function
        .size           _ZN2at6native55_GLOBAL__N__de093ff9_22_ForeachBinaryOpList_cu_a911ec4325multi_tensor_apply_kernelINS1_18TensorListMetadataILi3EEENS1_24BinaryOpListAlphaFunctorIN3c108BFloat16ELi3ELi2ELi2EEEJSt5minusIfEfEEEvT_T0_DpT1_,(.L_x_8143 - _ZN2at6native55_GLOBAL__N__de093ff9_22_ForeachBinaryOpList_cu_a911ec4325multi_tensor_apply_kernelINS1_18TensorListMetadataILi3EEENS1_24BinaryOpListAlphaFunctorIN3c108BFloat16ELi3ELi2ELi2EEEJSt5minusIfEfEEEvT_T0_DpT1_)
        .other          _ZN2at6native55_GLOBAL__N__de093ff9_22_ForeachBinaryOpList_cu_a911ec4325multi_tensor_apply_kernelINS1_18TensorListMetadataILi3EEENS1_24BinaryOpListAlphaFunctorIN3c108BFloat16ELi3ELi2ELi2EEEJSt5minusIfEfEEEvT_T0_DpT1_,@"STO_CUDA_ENTRY STV_DEFAULT"
_ZN2at6native55_GLOBAL__N__de093ff9_22_ForeachBinaryOpList_cu_a911ec4325multi_tensor_apply_kernelINS1_18TensorListMetadataILi3EEENS1_24BinaryOpListAlphaFunctorIN3c108BFloat16ELi3ELi2ELi2EEEJSt5minusIfEfEEEvT_T0_DpT1_:
        /* <DEDUP_REMOVED lines=32> */
.L_x_7575:
        /* <DEDUP_REMOVED lines=19> */
[----:B------:R-:W-:Y:S02]  /*0330*/  @P0 LEA R10, P4, R16, UR8, 0x1 ;  /* 0x00000008100a0c11 */ /* 0x000fe4000f8808ff */
        /* <DEDUP_REMOVED lines=8> */
[----:B------:R-:W-:Y:S02]  /*03c0*/  ISETP.LT.U32.AND P4, PT, R19, UR14, PT ;  /* 0x0000000e13007c0c */ /* 0x000fe4000bf81070 */
[----:B------:R-:W-:Y:S02]  /*03d0*/  @P1 LEA R14, P5, R4, UR6, 0x1 ;  /* 0x00000006040e1c11 */ /* 0x000fe4000f8a08ff */
[----:B------:R-:W-:Y:S02]  /*03e0*/  ISETP.GE.U32.AND.EX P3, PT, R24, RZ, PT, P3 ;  /* 0x000000ff1800720c */ /* 0x000fe40003f66130 */
[----:B------:R-:W-:-:S02]  /*03f0*/  PRMT R20, RZ, 0x7610, R20 ;  /* 0x00007610ff147816 */ /* 0x000fc40000000014 */
[----:B------:R-:W-:Y:S02]  /*0400*/  ISETP.LT.AND.EX P3, PT, R24, UR4, !P3, P4 ;  /* 0x0000000418007c0c */ /* 0x000fe4000df61340 */
[----:B0-----:R-:W-:Y:S02]  /*0410*/  PRMT R8, RZ, 0x7610, R8 ;  /* 0x00007610ff087816 */ /* 0x001fe40000000008 */
[C---:B------:R-:W-:Y:S01]  /*0420*/  @P1 LEA.HI.X R15, R4.reuse, UR7, R3, 0x1, P5 ;  /* 0x00000007040f1c11 */ /* 0x040fe2000a8f0c03 */
[----:B------:R0:W3:Y:S01]  /*0430*/  @P0 LDG.E.U16 R20, [R10.64] ;  /* 0x0000000c0a140981 */ /* 0x0000e2000c1e1500 */
[----:B------:R-:W-:Y:S02]  /*0440*/  @P1 LEA R28, P5, R4, UR8, 0x1 ;  /* 0x00000008041c1c11 */ /* 0x000fe4000f8a08ff */
[----:B------:R-:W-:Y:S01]  /*0450*/  @P2 LEA R22, P4, R26, UR6, 0x1 ;  /* 0x000000061a162c11 */ /* 0x000fe2000f8808ff */
[----:B------:R1:W4:Y:S01]  /*0460*/  @P1 LDG.E.U16 R8, [R14.64] ;  /* 0x0000000c0e081981 */ /* 0x000322000c1e1500 */
[----:B------:R-:W-:-:S02]  /*0470*/  PRMT R9, RZ, 0x7610, R9 ;  /* 0x00007610ff097816 */ /* 0x000fc40000000009 */
[----:B------:R-:W-:Y:S02]  /*0480*/  @P1 LEA.HI.X R29, R4, UR9, R3, 0x1, P5 ;  /* 0x00000009041d1c11 */ /* 0x000fe4000a8f0c03 */
[C---:B------:R-:W-:Y:S02]  /*0490*/  @P2 LEA.HI.X R23, R26.reuse, UR7, R5, 0x1, P4 ;  /* 0x000000071a172c11 */ /* 0x040fe4000a0f0c05 */
[----:B0-----:R-:W-:Y:S02]  /*04a0*/  PRMT R11, RZ, 0x7610, R11 ;  /* 0x00007610ff0b7816 */ /* 0x001fe4000000000b */
[C---:B-1----:R-:W-:Y:S01]  /*04b0*/  @P2 LEA R14, P5, R26.reuse, UR8, 0x1 ;  /* 0x000000081a0e2c11 */ /* 0x042fe2000f8a08ff */
[----:B------:R0:W5:Y:S03]  /*04c0*/  @P2 LDG.E.U16 R9, [R22.64] ;  /* 0x0000000c16092981 */ /* 0x000166000c1e1500 */
[----:B------:R-:W-:Y:S01]  /*04d0*/  @P2 LEA.HI.X R15, R26, UR9, R5, 0x1, P5 ;  /* 0x000000091a0f2c11 */ /* 0x000fe2000a8f0c05 */
[----:B------:R1:W5:Y:S01]  /*04e0*/  @P1 LDG.E.U16 R11, [R28.64] ;  /* 0x0000000c1c0b1981 */ /* 0x000362000c1e1500 */
[----:B------:R-:W-:-:S02]  /*04f0*/  PRMT R10, RZ, 0x7610, R10 ;  /* 0x00007610ff0a7816 */ /* 0x000fc4000000000a */
[----:B------:R-:W-:Y:S02]  /*0500*/  PRMT R25, RZ, 0x7610, R25 ;  /* 0x00007610ff197816 */ /* 0x000fe40000000019 */
[C---:B0-----:R-:W-:Y:S02]  /*0510*/  @P3 LEA R22, P5, R19.reuse, UR8, 0x1 ;  /* 0x0000000813163c11 */ /* 0x041fe4000f8a08ff */
[----:B------:R0:W5:Y:S01]  /*0520*/  @P2 LDG.E.U16 R10, [R14.64] ;  /* 0x0000000c0e0a2981 */ /* 0x000162000c1e1500 */
[C---:B-1----:R-:W-:Y:S02]  /*0530*/  @P3 LEA R28, P4, R19.reuse, UR6, 0x1 ;  /* 0x00000006131c3c11 */ /* 0x042fe4000f8808ff */
[----:B------:R-:W-:Y:S02]  /*0540*/  PRMT R27, RZ, 0x7610, R27 ;  /* 0x00007610ff1b7816 */ /* 0x000fe4000000001b */
[C-C-:B------:R-:W-:Y:S02]  /*0550*/  @P3 LEA.HI.X R29, R19.reuse, UR7, R24.reuse, 0x1, P4 ;  /* 0x00000007131d3c11 */ /* 0x140fe4000a0f0c18 */
[----:B------:R-:W-:-:S03]  /*0560*/  @P3 LEA.HI.X R23, R19, UR9, R24, 0x1, P5 ;  /* 0x0000000913173c11 */ /* 0x000fc6000a8f0c18 */
[----:B------:R-:W5:Y:S04]  /*0570*/  @P3 LDG.E.U16 R25, [R28.64] ;  /* 0x0000000c1c193981 */ /* 0x000f68000c1e1500 */
[----:B------:R-:W5:Y:S01]  /*0580*/  @P3 LDG.E.U16 R27, [R22.64] ;  /* 0x0000000c161b3981 */ /* 0x000f62000c1e1500 */
[----:B------:R-:W-:-:S04]  /*0590*/  @P0 LEA R12, P4, R16, UR10, 0x1 ;  /* 0x0000000a100c0c11 */ /* 0x000fc8000f8808ff */
[----:B------:R-:W-:Y:S02]  /*05a0*/  @P0 LEA.HI.X R13, R16, UR11, R13, 0x1, P4 ;  /* 0x0000000b100d0c11 */ /* 0x000fe4000a0f0c0d */
[----:B0-----:R-:W-:-:S04]  /*05b0*/  @P1 LEA R14, P4, R4, UR10, 0x1 ;  /* 0x0000000a040e1c11 */ /* 0x001fc8000f8808ff */
[----:B------:R-:W-:Y:S02]  /*05c0*/  @P1 LEA.HI.X R15, R4, UR11, R3, 0x1, P4 ;  /* 0x0000000b040f1c11 */ /* 0x000fe4000a0f0c03 */
[C---:B------:R-:W-:Y:S01]  /*05d0*/  @P2 LEA R16, P5, R26.reuse, UR10, 0x1 ;  /* 0x0000000a1a102c11 */ /* 0x040fe2000f8a08ff */
[----:B------:R-:W-:Y:S01]  /*05e0*/  IMAD.MOV.U32 R3, RZ, RZ, c[0x0][0x0] ;  /* 0x00000000ff037624 */ /* 0x000fe200078e00ff */
[----:B------:R-:W-:Y:S02]  /*05f0*/  @P3 LEA R18, P6, R19, UR10, 0x1 ;  /* 0x0000000a13123c11 */ /* 0x000fe4000f8c08ff */
[----:B------:R-:W-:Y:S01]  /*0600*/  @P2 LEA.HI.X R17, R26, UR11, R5, 0x1, P5 ;  /* 0x0000000b1a112c11 */ /* 0x000fe2000a8f0c05 */
[----:B------:R-:W-:Y:S01]  /*0610*/  IMAD.WIDE.U32 R6, R3, 0x4, R6 ;  /* 0x0000000403067825 */ /* 0x000fe200078e0006 */
[----:B------:R-:W-:Y:S02]  /*0620*/  @P3 LEA.HI.X R19, R19, UR11, R24, 0x1, P6 ;  /* 0x0000000b13133c11 */ /* 0x000fe4000b0f0c18 */
[----:B--2---:R-:W-:-:S02]  /*0630*/  PRMT R21, RZ, 0x5410, R21 ;  /* 0x00005410ff157816 */ /* 0x004fc40000000015 */
[----:B---3--:R-:W-:Y:S02]  /*0640*/  PRMT R20, RZ, 0x5410, R20 ;  /* 0x00005410ff147816 */ /* 0x008fe40000000014 */
[----:B----4-:R-:W-:-:S03]  /*0650*/  PRMT R8, RZ, 0x5410, R8 ;  /* 0x00005410ff087816 */ /* 0x010fc60000000008 */
[----:B------:R-:W-:Y:S01]  /*0660*/  FFMA.FTZ R20, -R20, c[0x0][0xdac], R21 ;  /* 0x00036b0014147a23 */ /* 0x000fe20000010115 */
[----:B-----5:R-:W-:Y:S02]  /*0670*/  PRMT R9, RZ, 0x5410, R9 ;  /* 0x00005410ff097816 */ /* 0x020fe40000000009 */
[----:B------:R-:W-:Y:S02]  /*0680*/  PRMT R11, RZ, 0x5410, R11 ;  /* 0x00005410ff0b7816 */ /* 0x000fe4000000000b */
[----:B------:R-:W-:-:S03]  /*0690*/  PRMT R10, RZ, 0x5410, R10 ;  /* 0x00005410ff0a7816 */ /* 0x000fc6000000000a */
[----:B------:R-:W-:Y:S01]  /*06a0*/  FFMA.FTZ R8, -R11, c[0x0][0xdac], R8 ;  /* 0x00036b000b087a23 */ /* 0x000fe20000010108 */
[----:B------:R-:W-:Y:S01]  /*06b0*/  F2FP.BF16.PACK_AB R20, RZ, R20 ;  /* 0x00000014ff14723e */ /* 0x000fe200000010ff */
[----:B------:R-:W-:Y:S01]  /*06c0*/  FFMA.FTZ R9, -R10, c[0x0][0xdac], R9 ;  /* 0x00036b000a097a23 */ /* 0x000fe20000010109 */
[----:B------:R-:W-:Y:S02]  /*06d0*/  PRMT R25, RZ, 0x5410, R25 ;  /* 0x00005410ff197816 */ /* 0x000fe40000000019 */
[----:B------:R-:W-:Y:S02]  /*06e0*/  PRMT R4, RZ, 0x5410, R27 ;  /* 0x00005410ff047816 */ /* 0x000fe4000000001b */
[----:B------:R-:W-:-:S03]  /*06f0*/  F2FP.BF16.PACK_AB R8, RZ, R8 ;  /* 0x00000008ff08723e */ /* 0x000fc600000010ff */
[----:B------:R-:W-:Y:S01]  /*0700*/  FFMA.FTZ R4, -R4, c[0x0][0xdac], R25 ;  /* 0x00036b0004047a23 */ /* 0x000fe20000010119 */
[----:B------:R-:W-:Y:S01]  /*0710*/  F2FP.BF16.PACK_AB R9, RZ, R9 ;  /* 0x00000009ff09723e */ /* 0x000fe200000010ff */
[----:B------:R0:W-:Y:S03]  /*0720*/  @P0 STG.E.U16 [R12.64], R20 ;  /* 0x000000140c000986 */ /* 0x0001e6000c10150c */
[----:B------:R-:W-:Y:S01]  /*0730*/  F2FP.BF16.PACK_AB R4, RZ, R4 ;  /* 0x00000004ff04723e */ /* 0x000fe200000010ff */
        /* <DEDUP_REMOVED lines=9> */
.L_x_7574:
[----:B------:R-:W0:Y:S02]  /*07d0*/  S2R R7, SR_TID.X ;  /* 0x0000000000077919 */ /* 0x000e240000002100 */
[----:B0-----:R-:W-:-:S05]  /*07e0*/  IMAD.WIDE.U32 R2, R7, 0x4, RZ ;  /* 0x0000000407027825 */ /* 0x001fca00078e00ff */
[----:B------:R-:W-:-:S04]  /*07f0*/  ISETP.GE.U32.AND P0, PT, R2, UR14, PT ;  /* 0x0000000e02007c0c */ /* 0x000fc8000bf06070 */
[----:B------:R-:W-:-:S04]  /*0800*/  ISETP.GE.AND.EX P0, PT, R3, UR4, PT, P0 ;  /* 0x0000000403007c0c */ /* 0x000fc8000bf06300 */
[----:B------:R-:W-:-:S13]  /*0810*/  ISETP.GT.U32.OR P0, PT, R7, 0x3fff, P0 ;  /* 0x00003fff0700780c */ /* 0x000fda0000704470 */
[----:B------:R-:W-:Y:S05]  /*0820*/  @P0 EXIT ;  /* 0x000000000000094d */ /* 0x000fea0003800000 */
[----:B------:R-:W-:-:S04]  /*0830*/  IMAD.MOV.U32 R0, RZ, RZ, RZ ;  /* 0x000000ffff007224 */ /* 0x000fc800078e00ff */
.L_x_7576:
        /* <DEDUP_REMOVED lines=10> */
[----:B---3--:R-:W-:Y:S02]  /*08e0*/  PRMT R9, RZ, 0x5410, R4 ;  /* 0x00005410ff097816 */ /* 0x008fe40000000004 */
[----:B------:R-:W-:-:S02]  /*08f0*/  PRMT R8, RZ, 0x5410, R3 ;  /* 0x00005410ff087816 */ /* 0x000fc40000000003 */
[----:B------:R-:W-:Y:S01]  /*0900*/  PRMT R3, RZ, 0x7610, R3 ;  /* 0x00007610ff037816 */ /* 0x000fe20000000003 */
[----:B------:R-:W-:Y:S01]  /*0910*/  FFMA.FTZ R6, -R9, c[0x0][0xdac], R6 ;  /* 0x00036b0009067a23 */ /* 0x000fe20000010106 */
[----:B------:R-:W-:Y:S02]  /*0920*/  PRMT R9, RZ, 0x7610, R4 ;  /* 0x00007610ff097816 */ /* 0x000fe40000000004 */
[----:B------:R-:W-:-:S03]  /*0930*/  PRMT R11, RZ, 0x5410, R5 ;  /* 0x00005410ff0b7816 */ /* 0x000fc60000000005 */
[----:B------:R-:W-:Y:S01]  /*0940*/  FFMA.FTZ R9, -R9, c[0x0][0xdac], R2 ;  /* 0x00036b0009097a23 */ /* 0x000fe20000010102 */
[----:B------:R-:W-:Y:S01]  /*0950*/  PRMT R2, RZ, 0x7610, R5 ;  /* 0x00007610ff027816 */ /* 0x000fe20000000005 */
[----:B------:R-:W-:-:S03]  /*0960*/  FFMA.FTZ R8, -R11, c[0x0][0xdac], R8 ;  /* 0x00036b000b087a23 */ /* 0x000fc60000010108 */
[----:B------:R-:W-:Y:S01]  /*0970*/  F2FP.BF16.PACK_AB R4, R9, R6 ;  /* 0x000000060904723e */ /* 0x000fe200000010ff */
[----:B------:R-:W-:Y:S01]  /*0980*/  FFMA.FTZ R5, -R2, c[0x0][0xdac], R3 ;  /* 0x00036b0002057a23 */ /* 0x000fe20000010103 */
[----:B------:R-:W-:-:S04]  /*0990*/  IADD3 R2, P0, R10, UR10, RZ ;  /* 0x0000000a0a027c10 */ /* 0x000fc8000ff1e0ff */
        /* <DEDUP_REMOVED lines=13> */
.L_x_7577:
        /* <DEDUP_REMOVED lines=9> */
.L_x_8143:


//--------------------- .text._ZN2at6native55_GLOBAL__N__de093ff9_22_ForeachBinaryOpList_cu_a911ec4325multi_tensor_apply_kernelINS1_18TensorListMetadataILi3EEENS1_24BinaryOpListAlphaFunctorIbLi3ELi2ELi2EEEJSt5minusIbEbEEEvT_T0_DpT1_ --------------------------
	.section	.text._ZN2at6native55_GLOBAL__N__de093ff9_22_ForeachBinaryOpList_cu_a911ec4325multi_tensor_apply_kernelINS1_18TensorListMetadataILi3EEENS1_24BinaryOpListAlphaFunctorIbLi3ELi2ELi2EEEJSt5minusIbEbEEEvT_T0_DpT1_,"ax",@progbits
	.sectioninfo	@"SHI_REGISTERS=31"
	.align	128
.text._ZN2at6native55_GLOBAL__N__de093ff9_22_ForeachBinaryOpList_cu_a911ec4325multi_tensor_apply_kernelINS1_18TensorListMetadataILi3EEENS1_24BinaryOpListAlphaFunctorIbLi3ELi2ELi2EEEJSt5minusIbEbEEEvT_T0_DpT1_:
        .type           _ZN2at6native55_GLOBAL__N__de093ff9_22_ForeachBinaryOpList_cu_a911ec4325multi_tensor_apply_kernelINS1_18TensorListMetadataILi3EEENS1_24BinaryOpListAlphaFunctorIbLi3ELi2ELi2EEEJSt5minusIbEbEEEvT_T0_DpT1_,@function
        .size           _ZN2at6native55_GLOBAL__N__de093ff9_22_ForeachBinaryOpList_cu_a911ec4325multi_tensor_apply_kernelINS1_18TensorListMetadataILi3EEENS1_24BinaryOpListAlphaFunctorIbLi3ELi2ELi2EEEJSt5minusIbEbEEEvT_T0_DpT1_,(.L_x_8144 - _ZN2at6native55_GLOBAL__N__de093ff9_22_ForeachBinaryOpList_cu_a911ec4325multi_tensor_apply_kernelINS1_18TensorListMetadataILi3EEENS1_24BinaryOpListAlphaFunctorIbLi3ELi2ELi2EEEJSt5minusIbEbEEEvT_T0_DpT1_)
        .other          _ZN2at6native55_GLOBAL__N__de093ff9_22_ForeachBinaryOpList_cu_a911ec4325multi_tensor_apply_kernelINS1_18TensorListMetadataILi3EEENS1_24BinaryOpListAlphaFunctorIbLi3ELi2ELi2EEEJSt5minusIbEbEEEvT_T0_DpT1_,@"STO_CUDA_ENTRY STV_DEFAULT"
_ZN2at6native55_GLOBAL__N__de093ff9_22_ForeachBinaryOpList_cu_a911ec4325multi_tensor_apply_kernelINS1_18TensorListMetadataILi3EEENS1_24BinaryOpListAlphaFunctorIbLi3ELi2ELi2EEEJSt5minusIbEbEEEvT_T0_DpT1_:
        /* <DEDUP_REMOVED lines=33> */
.L_x_7579:
        /* <DEDUP_REMOVED lines=98> */
.L_x_7578:
        /* <DEDUP_REMOVED lines=9> */
.L_x_7580:
        /* <DEDUP_REMOVED lines=18> */
[----:B------:R-:W-:Y:S02]  /*09e0*/  ISETP.NE.XOR P1, PT, R0, RZ, P1 ;  /* 0x000000ff0000720c */ /* 0x000fe40000f25a70 */
[----:B------:R-:W-:-:S02]  /*09f0*/  ISETP.NE.XOR P2, PT, R4, RZ, P2 ;  /* 0x000000ff0400720c */ /* 0x000fc40001745a70 */
[----:B------:R-:W-:Y:S02]  /*0a00*/  ISETP.NE.AND P0, PT, R6, RZ, P4 ;  /* 0x000000ff0600720c */ /* 0x000fe40002705270 */
[----:B------:R-:W-:Y:S02]  /*0a10*/  PRMT R0, R2, 0x7773, RZ ;  /* 0x0000777302007816 */ /* 0x000fe400000000ff */
[----:B------:R-:W-:Y:S02]  /*0a20*/  ISETP.NE.XOR P3, PT, R5, RZ, P3 ;  /* 0x000000ff0500720c */ /* 0x000fe40001f65a70 */
[----:B------:R-:W-:Y:S02]  /*0a30*/  SEL R2, RZ, 0x1, !P1 ;  /* 0x00000001ff027807 */ /* 0x000fe40004800000 */
[----:B------:R-:W-:Y:S02]  /*0a40*/  SEL R3, RZ, 0x1, !P2 ;  /* 0x00000001ff037807 */ /* 0x000fe40005000000 */
[----:B------:R-:W-:-:S02]  /*0a50*/  ISETP.NE.XOR P0, PT, R0, RZ, P0 ;  /* 0x000000ff0000720c */ /* 0x000fc40000705a70 */
        /* <DEDUP_REMOVED lines=18> */
.L_x_7581:
        /* <DEDUP_REMOVED lines=16> */
.L_x_8144:


//--------------------- .text._ZN2at6native55_GLOBAL__N__de093ff9_22_ForeachBinaryOpList_cu_a911ec4325multi_tensor_apply_kernelINS1_18TensorListMetadataILi3EEENS1_24BinaryOpListAlphaFunctorIN3c107complexIfEELi3ELi2ELi2EEEJSt5minusIS8_ES8_EEEvT_T0_DpT1_ --------------------------
	.section	.text._ZN2at6native55_GLOBAL__N__de093ff9_22_ForeachBinaryOpList_cu_a911ec4325multi_tensor_apply_kernelINS1_18TensorListMetadataILi3EEENS1_24BinaryOpListAlphaFunctorIN3c107complexIfEELi3ELi2ELi2EEEJSt5minusIS8_ES8_EEEvT_T0_DpT1_,"ax",@progbits
	.sectioninfo	@"SHI_REGISTERS=32"
	.align	128
.text._ZN2at6native55_GLOBAL__N__de093ff9_22_ForeachBinaryOpList_cu_a911ec4325multi_tensor_apply_kernelINS1_18TensorListMetadataILi3EEENS1_24BinaryOpListAlphaFunctorIN3c107complexIfEELi3ELi2ELi2EEEJSt5minusIS8_ES8_EEEvT_T0_DpT1_:
        .type           _ZN2at6native55_GLOBAL__N__de093ff9_22_ForeachBinaryOpList_cu_a911ec4325multi_tensor_apply_kernelINS1_18TensorListMetadataILi3EEENS1_24BinaryOpListAlphaFunctorIN3c107complexIfEELi3ELi2ELi2EEEJSt5minusIS8_ES8_EEEvT_T0_DpT1_,@function
        .size           _ZN2at6native55_GLOBAL__N__de093ff9_22_ForeachBinaryOpList_cu_a911ec4325multi_tensor_apply_kernelINS1_18TensorListMetadataILi3EEENS1_24BinaryOpListAlphaFunctorIN3c107complexIfEELi3ELi2ELi2EEEJSt5minusIS8_ES8_EEEvT_T0_DpT1_,(.L_x_8145 - _ZN2at6native55_GLOBAL__N__de093ff9_22_ForeachBinaryOpList_cu_a911ec4325multi_tensor_apply_kernelINS1_18TensorListMetadataILi3EEENS1_24BinaryOpListAlphaFunctorIN3c107complexIfEELi3ELi2ELi2EEEJSt5minusIS8_ES8_EEEvT_T0_DpT1_)
        .other          _ZN2at6native55_GLOBAL__N__de093ff9_22_ForeachBinaryOpList_cu_a911ec4325multi_tensor_apply_kernelINS1_18TensorListMetadataILi3EEENS1_24BinaryOpListAlphaFunctorIN3c107complexIfEELi3ELi2ELi2EEEJSt5minusIS8_ES8_EEEvT_T0_DpT1_,@"STO_CUDA_ENTRY STV_DEFAULT"
_ZN2at6native55_GLOBAL__N__de093ff9_22_ForeachBinaryOpList_cu_a911ec4325multi_tensor_apply_kernelINS1_18TensorListMetadataILi3EEENS1_24BinaryOpListAlphaFunctorIN3c107complexIfEELi3ELi2ELi2EEEJSt5minusIS8_ES8_EEEvT_T0_DpT1_:
        /* <DEDUP_REMOVED lines=33> */
.L_x_7583:
        /* <DEDUP_REMOVED lines=8> */
[----:B------:R-:W-:-:S04]  /*0290*/  @P0 LEA R8, P1, R23, UR8, 0x3 ;  /* 0x0000000817080c11 */ /* 0x000fc8000f8218ff */
[C---:B------:R-:W-:Y:S02]  /*02a0*/  @P0 LEA.HI.X R9, R23.reuse, UR9, R24, 0x3, P1 ;  /* 0x0000000917090c11 */ /* 0x040fe400088f1c18 */
[----:B------:R-:W-:-:S03]  /*02b0*/  @P0 LEA R4, P1, R23, UR6, 0x3 ;  /* 0x0000000617040c11 */ /* 0x000fc6000f8218ff */
[----:B------:R0:W2:Y:S01]  /*02c0*/  @P0 LDG.E.64 R16, [R8.64] ;  /* 0x0000000e08100981 */ /* 0x0000a2000c1e1b00 */
[----:B------:R-:W-:-:S05]  /*02d0*/  @P0 LEA.HI.X R5, R23, UR7, R24, 0x3, P1 ;  /* 0x0000000717050c11 */ /* 0x000fca00088f1c18 */
[----:B------:R1:W3:Y:S01]  /*02e0*/  @P0 LDG.E.64 R18, [R4.64] ;  /* 0x0000000e04120981 */ /* 0x0002e2000c1e1b00 */
[----:B------:R-:W-:Y:S02]  /*02f0*/  IADD3 R3, P2, R23, c[0x0][0x0], RZ ;  /* 0x0000000017037a10 */ /* 0x000fe40007f5e0ff */
[C---:B------:R-:W-:Y:S01]  /*0300*/  LEA R7, P3, R2.reuse, R23, 0x1 ;  /* 0x0000001702077211 */ /* 0x040fe200078608ff */
[----:B0-----:R-:W-:Y:S01]  /*0310*/  CS2R R8, SRZ ;  /* 0x0000000000087805 */ /* 0x001fe2000001ff00 */
[C---:B------:R-:W-:Y:S01]  /*0320*/  ISETP.GE.U32.AND P1, PT, R3.reuse, 0x10000, PT ;  /* 0x000100000300780c */ /* 0x040fe20003f26070 */
[--C-:B------:R-:W-:Y:S01]  /*0330*/  IMAD.X R6, RZ, RZ, R24.reuse, P2 ;  /* 0x000000ffff067224 */ /* 0x100fe200010e0618 */
[----:B------:R-:W-:Y:S01]  /*0340*/  ISETP.LT.U32.AND P2, PT, R3, UR16, PT ;  /* 0x0000001003007c0c */ /* 0x000fe2000bf41070 */
[----:B------:R-:W-:Y:S01]  /*0350*/  IMAD.X R22, RZ, RZ, R24, P3 ;  /* 0x000000ffff167224 */ /* 0x000fe200018e0618 */
[----:B------:R-:W-:Y:S01]  /*0360*/  ISETP.LT.U32.AND P3, PT, R7, UR16, PT ;  /* 0x0000001007007c0c */ /* 0x000fe2000bf61070 */
[----:B-1----:R-:W-:Y:S01]  /*0370*/  IMAD R4, R2, 0x3, RZ ;  /* 0x0000000302047824 */ /* 0x002fe200078e02ff */
[----:B------:R-:W-:-:S04]  /*0380*/  ISETP.GE.U32.AND.EX P1, PT, R6, RZ, PT, P1 ;  /* 0x000000ff0600720c */ /* 0x000fc80003f26110 */
[----:B------:R-:W-:Y:S02]  /*0390*/  ISETP.LT.AND.EX P1, PT, R6, UR12, !P1, P2 ;  /* 0x0000000c06007c0c */ /* 0x000fe4000cf21320 */
[----:B------:R-:W-:Y:S02]  /*03a0*/  ISETP.GE.U32.AND P2, PT, R7, 0x10000, PT ;  /* 0x000100000700780c */ /* 0x000fe40003f46070 */
[----:B------:R-:W-:Y:S02]  /*03b0*/  IADD3 R4, P5, R4, R23, RZ ;  /* 0x0000001704047210 */ /* 0x000fe40007fbe0ff */
[----:B------:R-:W-:-:S04]  /*03c0*/  ISETP.GE.U32.AND.EX P2, PT, R22, RZ, PT, P2 ;  /* 0x000000ff1600720c */ /* 0x000fc80003f46120 */
[----:B------:R-:W-:-:S03]  /*03d0*/  ISETP.LT.AND.EX P2, PT, R22, UR12, !P2, P3 ;  /* 0x0000000c16007c0c */ /* 0x000fc6000d741330 */
[C---:B------:R-:W-:Y:S01]  /*03e0*/  @P1 LEA R14, P4, R3.reuse, UR6, 0x3 ;  /* 0x00000006030e1c11 */ /* 0x040fe2000f8818ff */
[----:B------:R-:W-:Y:S01]  /*03f0*/  IMAD.X R5, RZ, RZ, R24, P5 ;  /* 0x000000ffff057224 */ /* 0x000fe200028e0618 */
[C---:B------:R-:W-:Y:S02]  /*0400*/  @P1 LEA R28, P3, R3.reuse, UR8, 0x3 ;  /* 0x00000008031c1c11 */ /* 0x040fe4000f8618ff */
[C-C-:B------:R-:W-:Y:S02]  /*0410*/  @P1 LEA.HI.X R15, R3.reuse, UR7, R6.reuse, 0x3, P4 ;  /* 0x00000007030f1c11 */ /* 0x140fe4000a0f1c06 */
[C---:B------:R-:W-:Y:S02]  /*0420*/  ISETP.GE.U32.AND P4, PT, R4.reuse, 0x10000, PT ;  /* 0x000100000400780c */ /* 0x040fe40003f86070 */
[----:B------:R-:W-:Y:S01]  /*0430*/  @P1 LEA.HI.X R29, R3, UR9, R6, 0x3, P3 ;  /* 0x00000009031d1c11 */ /* 0x000fe200098f1c06 */
[----:B------:R-:W-:Y:S01]  /*0440*/  CS2R R10, SRZ ;  /* 0x00000000000a7805 */ /* 0x000fe2000001ff00 */
[----:B------:R-:W-:Y:S01]  /*0450*/  ISETP.LT.U32.AND P3, PT, R4, UR16, PT ;  /* 0x0000001004007c0c */ /* 0x000fe2000bf61070 */
[----:B------:R0:W4:Y:S01]  /*0460*/  @P1 LDG.E.64 R8, [R14.64] ;  /* 0x0000000e0e081981 */ /* 0x000122000c1e1b00 */
[----:B------:R-:W-:Y:S01]  /*0470*/  ISETP.GE.U32.AND.EX P4, PT, R5, RZ, PT, P4 ;  /* 0x000000ff0500720c */ /* 0x000fe20003f86140 */
[----:B------:R-:W-:Y:S01]  /*0480*/  CS2R R12, SRZ ;  /* 0x00000000000c7805 */ /* 0x000fe2000001ff00 */
[----:B------:R-:W-:Y:S01]  /*0490*/  @P2 LEA R26, P5, R7, UR6, 0x3 ;  /* 0x00000006071a2c11 */ /* 0x000fe2000f8a18ff */
[----:B------:R1:W5:Y:S01]  /*04a0*/  @P1 LDG.E.64 R10, [R28.64] ;  /* 0x0000000e1c0a1981 */ /* 0x000362000c1e1b00 */
[----:B------:R-:W-:-:S02]  /*04b0*/  ISETP.LT.AND.EX P3, PT, R5, UR12, !P4, P3 ;  /* 0x0000000c05007c0c */ /* 0x000fc4000e761330 */
[C---:B------:R-:W-:Y:S02]  /*04c0*/  @P2 LEA R20, P4, R7.reuse, UR8, 0x3 ;  /* 0x0000000807142c11 */ /* 0x040fe4000f8818ff */
[C-C-:B------:R-:W-:Y:S01]  /*04d0*/  @P2 LEA.HI.X R27, R7.reuse, UR7, R22.reuse, 0x3, P5 ;  /* 0x00000007071b2c11 */ /* 0x140fe2000a8f1c16 */
[----:B0-----:R-:W-:Y:S01]  /*04e0*/  CS2R R14, SRZ ;  /* 0x00000000000e7805 */ /* 0x001fe2000001ff00 */
[----:B------:R-:W-:-:S03]  /*04f0*/  @P2 LEA.HI.X R21, R7, UR9, R22, 0x3, P4 ;  /* 0x0000000907152c11 */ /* 0x000fc6000a0f1c16 */
[----:B------:R0:W4:Y:S04]  /*0500*/  @P2 LDG.E.64 R12, [R26.64] ;  /* 0x0000000e1a0c2981 */ /* 0x000128000c1e1b00 */
[----:B------:R2:W4:Y:S01]  /*0510*/  @P2 LDG.E.64 R14, [R20.64] ;  /* 0x0000000e140e2981 */ /* 0x000522000c1e1b00 */
[----:B-1----:R-:W-:-:S04]  /*0520*/  @P3 LEA R28, P4, R4, UR6, 0x3 ;  /* 0x00000006041c3c11 */ /* 0x002fc8000f8818ff */
[C---:B------:R-:W-:Y:S02]  /*0530*/  @P3 LEA.HI.X R29, R4.reuse, UR7, R5, 0x3, P4 ;  /* 0x00000007041d3c11 */ /* 0x040fe4000a0f1c05 */
[----:B0-----:R-:W-:-:S04]  /*0540*/  @P3 LEA R26, P4, R4, UR8, 0x3 ;  /* 0x00000008041a3c11 */ /* 0x001fc8000f8818ff */
[----:B------:R-:W-:Y:S01]  /*0550*/  @P3 LEA.HI.X R27, R4, UR9, R5, 0x3, P4 ;  /* 0x00000009041b3c11 */ /* 0x000fe2000a0f1c05 */
[----:B--2---:R-:W-:-:S04]  /*0560*/  FMUL.FTZ R20, R16, c[0x0][0xdb4] ;  /* 0x00036d0010147a20 */ /* 0x004fc80000410000 */
[----:B------:R-:W-:-:S04]  /*0570*/  FFMA.FTZ R20, R17, c[0x0][0xdb0], R20 ;  /* 0x00036c0011147a23 */ /* 0x000fc80000010014 */
[----:B---3--:R-:W-:Y:S02]  /*0580*/  FADD.FTZ R19, -R20, R19 ;  /* 0x0000001314137221 */ /* 0x008fe40000010100 */
[----:B------:R-:W-:Y:S01]  /*0590*/  CS2R R20, SRZ ;  /* 0x0000000000147805 */ /* 0x000fe2000001ff00 */
[----:B------:R-:W-:-:S04]  /*05a0*/  FMUL.FTZ R25, R17, c[0x0][0xdb4] ;  /* 0x00036d0011197a20 */ /* 0x000fc80000410000 */
[----:B------:R-:W-:Y:S01]  /*05b0*/  FFMA.FTZ R25, R16, c[0x0][0xdb0], -R25 ;  /* 0x00036c0010197a23 */ /* 0x000fe20000010819 */
[----:B------:R0:W2:Y:S01]  /*05c0*/  @P3 LDG.E.64 R20, [R26.64] ;  /* 0x0000000e1a143981 */ /* 0x0000a2000c1e1b00 */
[----:B------:R-:W-:-:S06]  /*05d0*/  CS2R R16, SRZ ;  /* 0x0000000000107805 */ /* 0x000fcc000001ff00 */
[----:B------:R1:W3:Y:S01]  /*05e0*/  @P3 LDG.E.64 R16, [R28.64] ;  /* 0x0000000e1c103981 */ /* 0x0002e2000c1e1b00 */
[----:B------:R-:W-:Y:S01]  /*05f0*/  FADD.FTZ R18, -R25, R18 ;  /* 0x0000001219127221 */ /* 0x000fe20000010100 */
[----:B------:R-:W-:Y:S01]  /*0600*/  ULDC UR13, c[0x0][0x0] ;  /* 0x00000000000d7ab9 */ /* 0x000fe20000000800 */
[----:B-----5:R-:W-:Y:S02]  /*0610*/  FMUL.FTZ R25, R11, c[0x0][0xdb4] ;  /* 0x00036d000b197a20 */ /* 0x020fe40000410000 */
[C---:B0-----:R-:W-:Y:S02]  /*0620*/  FMUL.FTZ R26, R10.reuse, c[0x0][0xdb4] ;  /* 0x00036d000a1a7a20 */ /* 0x041fe40000410000 */
[----:B------:R-:W-:Y:S01]  /*0630*/  FFMA.FTZ R27, R10, c[0x0][0xdb0], -R25 ;  /* 0x00036c000a1b7a23 */ /* 0x000fe20000010819 */
[----:B------:R-:W-:Y:S01]  /*0640*/  @P0 LEA R10, P4, R23, UR10, 0x3 ;  /* 0x0000000a170a0c11 */ /* 0x000fe2000f8818ff */
[----:B------:R-:W-:-:S03]  /*0650*/  FFMA.FTZ R26, R11, c[0x0][0xdb0], R26 ;  /* 0x00036c000b1a7a23 */ /* 0x000fc6000001001a */
[----:B------:R-:W-:Y:S02]  /*0660*/  @P0 LEA.HI.X R11, R23, UR11, R24, 0x3, P4 ;  /* 0x0000000b170b0c11 */ /* 0x000fe4000a0f1c18 */
[----:B-1----:R-:W-:Y:S02]  /*0670*/  @P1 LEA R28, P4, R3, UR10, 0x3 ;  /* 0x0000000a031c1c11 */ /* 0x002fe4000f8818ff */
[----:B------:R-:W-:Y:S02]  /*0680*/  @P2 LEA R24, P5, R7, UR10, 0x3 ;  /* 0x0000000a07182c11 */ /* 0x000fe4000f8a18ff */
[----:B------:R-:W-:Y:S02]  /*0690*/  @P1 LEA.HI.X R29, R3, UR11, R6, 0x3, P4 ;  /* 0x0000000b031d1c11 */ /* 0x000fe4000a0f1c06 */
[----:B------:R-:W-:Y:S01]  /*06a0*/  @P3 LEA R6, P4, R4, UR10, 0x3 ;  /* 0x0000000a04063c11 */ /* 0x000fe2000f8818ff */
[----:B----4-:R-:W-:Y:S01]  /*06b0*/  FMUL.FTZ R3, R15, c[0x0][0xdb4] ;  /* 0x00036d000f037a20 */ /* 0x010fe20000410000 */
[----:B------:R-:W-:Y:S01]  /*06c0*/  @P2 LEA.HI.X R25, R7, UR11, R22, 0x3, P5 ;  /* 0x0000000b07192c11 */ /* 0x000fe2000a8f1c16 */
[----:B------:R-:W-:Y:S01]  /*06d0*/  FMUL.FTZ R22, R14, c[0x0][0xdb4] ;  /* 0x00036d000e167a20 */ /* 0x000fe20000410000 */
[----:B------:R-:W-:Y:S01]  /*06e0*/  @P3 LEA.HI.X R7, R4, UR11, R5, 0x3, P4 ;  /* 0x0000000b04073c11 */ /* 0x000fe2000a0f1c05 */
[----:B------:R-:W-:Y:S01]  /*06f0*/  FFMA.FTZ R3, R14, c[0x0][0xdb0], -R3 ;  /* 0x00036c000e037a23 */ /* 0x000fe20000010803 */
[----:B------:R-:W-:Y:S01]  /*0700*/  UIMAD.WIDE.U32 UR4, UR13, 0x4, UR4 ;  /* 0x000000040d0478a5 */ /* 0x000fe2000f8e0004 */
[----:B------:R-:W-:-:S02]  /*0710*/  FFMA.FTZ R22, R15, c[0x0][0xdb0], R22 ;  /* 0x00036c000f167a23 */ /* 0x000fc40000010016 */
[----:B------:R-:W-:Y:S02]  /*0720*/  FADD.FTZ R8, -R27, R8 ;  /* 0x000000081b087221 */ /* 0x000fe40000010100 */
[----:B------:R-:W-:Y:S01]  /*0730*/  FADD.FTZ R9, -R26, R9 ;  /* 0x000000091a097221 */ /* 0x000fe20000010100 */
[----:B------:R-:W-:Y:S01]  /*0740*/  UISETP.LT.U32.AND UP1, UPT, UR4, UR16, UPT ;  /* 0x000000100400728c */ /* 0x000fe2000bf21070 */
[----:B------:R-:W-:Y:S01]  /*0750*/  FADD.FTZ R12, -R3, R12 ;  /* 0x0000000c030c7221 */ /* 0x000fe20000010100 */
[----:B------:R-:W-:Y:S01]  /*0760*/  UISETP.GE.U32.AND UP0, UPT, UR4, 0x10000, UPT ;  /* 0x000100000400788c */ /* 0x000fe2000bf06070 */
[----:B------:R-:W-:Y:S01]  /*0770*/  FADD.FTZ R13, -R22, R13 ;  /* 0x0000000d160d7221 */ /* 0x000fe20000010100 */
[----:B------:R0:W-:Y:S02]  /*0780*/  @P0 STG.E.64 [R10.64], R18 ;  /* 0x000000120a000986 */ /* 0x0001e4000c101b0e */
[----:B------:R-:W-:Y:S02]  /*0790*/  UISETP.GE.U32.AND.EX UP0, UPT, UR5, URZ, UPT, UP0 ;  /* 0x0000003f0500728c */ /* 0x000fe4000bf06100 */
[----:B------:R0:W-:Y:S01]  /*07a0*/  @P1 STG.E.64 [R28.64], R8 ;  /* 0x000000081c001986 */ /* 0x0001e2000c101b0e */
[----:B------:R-:W-:-:S03]  /*07b0*/  PLOP3.LUT P0, PT, PT, PT, UP1, 0x80, 0x0 ;  /* 0x000000000000781c */ /* 0x000fc60003f0f018 */
[----:B------:R0:W-:Y:S01]  /*07c0*/  @P2 STG.E.64 [R24.64], R12 ;  /* 0x0000000c18002986 */ /* 0x0001e2000c101b0e */
[----:B------:R-:W-:Y:S01]  /*07d0*/  PLOP3.LUT P1, PT, PT, PT, UP0, 0x80, 0x0 ;  /* 0x000000000000781c */ /* 0x000fe20003f2f008 */
[C---:B--2---:R-:W-:Y:S02]  /*07e0*/  FMUL.FTZ R5, R21.reuse, c[0x0][0xdb4] ;  /* 0x00036d0015057a20 */ /* 0x044fe40000410000 */
[C---:B------:R-:W-:Y:S02]  /*07f0*/  FMUL.FTZ R4, R20.reuse, c[0x0][0xdb4] ;  /* 0x00036d0014047a20 */ /* 0x040fe40000410000 */
[----:B------:R-:W-:Y:S02]  /*0800*/  FFMA.FTZ R5, R20, c[0x0][0xdb0], -R5 ;  /* 0x00036c0014057a23 */ /* 0x000fe40000010805 */
[----:B------:R-:W-:Y:S02]  /*0810*/  FFMA.FTZ R4, R21, c[0x0][0xdb0], R4 ;  /* 0x00036c0015047a23 */ /* 0x000fe40000010004 */
[----:B---3--:R-:W-:-:S02]  /*0820*/  FADD.FTZ R16, -R5, R16 ;  /* 0x0000001005107221 */ /* 0x008fc40000010100 */
[----:B------:R-:W-:Y:S02]  /*0830*/  FADD.FTZ R17, -R4, R17 ;  /* 0x0000001104117221 */ /* 0x000fe40000010100 */
[----:B------:R-:W-:-:S03]  /*0840*/  IMAD.U32 R5, RZ, RZ, UR5 ;  /* 0x00000005ff057e24 */ /* 0x000fc6000f8e00ff */
[----:B------:R0:W-:Y:S02]  /*0850*/  @P3 STG.E.64 [R6.64], R16 ;  /* 0x0000001006003986 */ /* 0x0001e4000c101b0e */
[----:B------:R-:W-:Y:S01]  /*0860*/  ISETP.LT.AND.EX P0, PT, R5, UR12, PT, P0 ;  /* 0x0000000c05007c0c */ /* 0x000fe2000bf01300 */
[----:B------:R-:W-:-:S12]  /*0870*/  IMAD.U32 R4, RZ, RZ, UR4 ;  /* 0x00000004ff047e24 */ /* 0x000fd8000f8e00ff */
[----:B0-----:R-:W-:Y:S05]  /*0880*/  @!P1 BRA P0, `(.L_x_7583) ;  /* 0xfffff98000009947 */ /* 0x001fea000003ffff */
[----:B------:R-:W-:Y:S05]  /*0890*/  EXIT ;  /* 0x000000000000794d */ /* 0x000fea0003800000 */
.L_x_7582:
[----:B------:R-:W0:Y:S02]  /*08a0*/  S2R R3, SR_TID.X ;  /* 0x0000000000037919 */ /* 0x000e240000002100 */
[----:B0-----:R-:W-:-:S05]  /*08b0*/  IMAD.WIDE.U32 R4, R3, 0x4, RZ ;  /* 0x0000000403047825 */ /* 0x001fca00078e00ff */
[----:B------:R-:W-:-:S04]  /*08c0*/  ISETP.GE.U32.AND P0, PT, R4, UR16, PT ;  /* 0x0000001004007c0c */ /* 0x000fc8000bf06070 */
[----:B------:R-:W-:-:S04]  /*08d0*/  ISETP.GE.AND.EX P0, PT, R5, UR12, PT, P0 ;  /* 0x0000000c05007c0c */ /* 0x000fc8000bf06300 */
[----:B------:R-:W-:-:S13]  /*08e0*/  ISETP.GT.U32.OR P0, PT, R3, 0x3fff, P0 ;  /* 0x00003fff0300780c */ /* 0x000fda0000704470 */
[----:B------:R-:W-:Y:S05]  /*08f0*/  @P0 EXIT ;  /* 0x000000000000094d */ /* 0x000fea0003800000 */
[----:B------:R-:W-:-:S04]  /*0900*/  IMAD.MOV.U32 R0, RZ, RZ, RZ ;  /* 0x000000ffff007224 */ /* 0x000fc800078e00ff */
.L_x_7584:
        /* <DEDUP_REMOVED lines=12> */
[----:B------:R-:W-:Y:S02]  /*09d0*/  FFMA.FTZ R26, R13, c[0x0][0xdb0], R26 ;  /* 0x00036c000d1a7a23 */ /* 0x000fe4000001001a */
[----:B---3--:R-:W-:Y:S02]  /*09e0*/  FMUL.FTZ R13, R5, c[0x0][0xdb4] ;  /* 0x00036d00050d7a20 */ /* 0x008fe40000410000 */
[----:B------:R-:W-:Y:S02]  /*09f0*/  FMUL.FTZ R28, R14, c[0x0][0xdb4] ;  /* 0x00036d000e1c7a20 */ /* 0x000fe40000410000 */
[----:B------:R-:W-:Y:S02]  /*0a00*/  FMUL.FTZ R27, R15, c[0x0][0xdb4] ;  /* 0x00036d000f1b7a20 */ /* 0x000fe40000410000 */
[----:B------:R-:W-:Y:S02]  /*0a10*/  FFMA.FTZ R21, R12, c[0x0][0xdb0], -R21 ;  /* 0x00036c000c157a23 */ /* 0x000fe40000010815 */
[----:B------:R-:W-:-:S02]  /*0a20*/  FMUL.FTZ R12, R4, c[0x0][0xdb4] ;  /* 0x00036d00040c7a20 */ /* 0x000fc40000410000 */
[----:B------:R-:W-:Y:S01]  /*0a30*/  FFMA.FTZ R13, R4, c[0x0][0xdb0], -R13 ;  /* 0x00036c00040d7a23 */ /* 0x000fe2000001080d */
[----:B------:R-:W-:Y:S01]  /*0a40*/  IADD3 R4, P0, R2, UR10, RZ ;  /* 0x0000000a02047c10 */ /* 0x000fe2000ff1e0ff */
[----:B------:R-:W-:Y:S02]  /*0a50*/  FFMA.FTZ R28, R15, c[0x0][0xdb0], R28 ;  /* 0x00036c000f1c7a23 */ /* 0x000fe4000001001c */
[----:B------:R-:W-:Y:S02]  /*0a60*/  FFMA.FTZ R27, R14, c[0x0][0xdb0], -R27 ;  /* 0x00036c000e1b7a23 */ /* 0x000fe4000001081b */
[----:B------:R-:W-:Y:S02]  /*0a70*/  FMUL.FTZ R15, R7, c[0x0][0xdb4] ;  /* 0x00036d00070f7a20 */ /* 0x000fe40000410000 */
[----:B------:R-:W-:Y:S02]  /*0a80*/  FMUL.FTZ R14, R6, c[0x0][0xdb4] ;  /* 0x00036d00060e7a20 */ /* 0x000fe40000410000 */
[----:B------:R-:W-:Y:S01]  /*0a90*/  FFMA.FTZ R12, R5, c[0x0][0xdb0], R12 ;  /* 0x00036c00050c7a23 */ /* 0x000fe2000001000c */
[----:B------:R-:W-:Y:S01]  /*0aa0*/  IADD3.X R5, R20, UR11, RZ, P0, !PT ;  /* 0x0000000b14057c10 */ /* 0x000fe200087fe4ff */
[----:B------:R-:W-:Y:S01]  /*0ab0*/  FFMA.FTZ R15, R6, c[0x0][0xdb0], -R15 ;  /* 0x00036c00060f7a23 */ /* 0x000fe2000001080f */
[----:B------:R-:W-:Y:S01]  /*0ac0*/  IADD3 R3, P0, R3, c[0x0][0x0], RZ ;  /* 0x0000000003037a10 */ /* 0x000fe20007f1e0ff */
[----:B------:R-:W-:-:S02]  /*0ad0*/  FFMA.FTZ R14, R7, c[0x0][0xdb0], R14 ;  /* 0x00036c00070e7a23 */ /* 0x000fc4000001000e */
[----:B----4-:R-:W-:Y:S02]  /*0ae0*/  FADD.FTZ R19, R19, -R28 ;  /* 0x8000001c13137221 */ /* 0x010fe40000010000 */
[----:B------:R-:W-:Y:S02]  /*0af0*/  FADD.FTZ R18, R18, -R27 ;  /* 0x8000001b12127221 */ /* 0x000fe40000010000 */
[----:B------:R-:W-:Y:S02]  /*0b00*/  FADD.FTZ R17, R17, -R26 ;  /* 0x8000001a11117221 */ /* 0x000fe40000010000 */
[----:B------:R-:W-:Y:S02]  /*0b10*/  FADD.FTZ R16, R16, -R21 ;  /* 0x8000001510107221 */ /* 0x000fe40000010000 */
[----:B-----5:R-:W-:Y:S02]  /*0b20*/  FADD.FTZ R9, R9, -R12 ;  /* 0x8000000c09097221 */ /* 0x020fe40000010000 */
[----:B------:R-:W-:-:S02]  /*0b30*/  FADD.FTZ R8, R8, -R13 ;  /* 0x8000000d08087221 */ /* 0x000fc40000010000 */
[----:B------:R-:W-:Y:S02]  /*0b40*/  FADD.FTZ R11, R11, -R14 ;  /* 0x8000000e0b0b7221 */ /* 0x000fe40000010000 */
[----:B------:R-:W-:Y:S02]  /*0b50*/  FADD.FTZ R10, R10, -R15 ;  /* 0x8000000f0a0a7221 */ /* 0x000fe40000010000 */
[C---:B------:R-:W-:Y:S02]  /*0b60*/  IMAD.SHL.U32 R2, R3.reuse, 0x4, RZ ;  /* 0x0000000403027824 */ /* 0x040fe400078e00ff */
[----:B------:R-:W-:Y:S01]  /*0b70*/  IMAD.X R0, RZ, RZ, R0, P0 ;  /* 0x000000ffff007224 */ /* 0x000fe200000e0600 */
[----:B------:R0:W-:Y:S01]  /*0b80*/  STG.E.128 [R4.64], R16 ;  /* 0x0000001004007986 */ /* 0x0001e2000c101d0e */
[C---:B------:R-:W-:Y:S02]  /*0b90*/  ISETP.LT.U32.AND P1, PT, R3.reuse, 0x4000, PT ;  /* 0x000040000300780c */ /* 0x040fe40003f21070 */
[----:B------:R-:W-:Y:S01]  /*0ba0*/  ISETP.GE.U32.AND P0, PT, R2, UR16, PT ;  /* 0x0000001002007c0c */ /* 0x000fe2000bf06070 */
[----:B------:R0:W-:Y:S01]  /*0bb0*/  STG.E.128 [R4.64+0x10], R8 ;  /* 0x0000100804007986 */ /* 0x0001e2000c101d0e */
[----:B------:R-:W-:-:S02]  /*0bc0*/  SHF.L.U64.HI R2, R3, 0x2, R0 ;  /* 0x0000000203027819 */ /* 0x000fc40000010200 */
[----:B------:R-:W-:Y:S02]  /*0bd0*/  ISETP.LT.U32.AND.EX P1, PT, R0, RZ, PT, P1 ;  /* 0x000000ff0000720c */ /* 0x000fe40003f21110 */
[----:B------:R-:W-:-:S13]  /*0be0*/  ISETP.GE.AND.EX P0, PT, R2, UR12, PT, P0 ;  /* 0x0000000c02007c0c */ /* 0x000fda000bf06300 */
[----:B0-----:R-:W-:Y:S05]  /*0bf0*/  @!P0 BRA P1, `(.L_x_7584) ;  /* 0xfffffd1000008947 */ /* 0x001fea000083ffff */
[----:B------:R-:W-:Y:S05]  /*0c00*/  EXIT ;  /* 0x000000000000794d */ /* 0x000fea0003800000 */
.L_x_7585:
        /* <DEDUP_REMOVED lines=15> */
.L_x_8145:


//--------------------- .text._ZN2at6native55_GLOBAL__N__de093ff9_22_ForeachBinaryOpList_cu_a911ec4325multi_tensor_apply_kernelINS1_18TensorListMetadataILi3EEENS1_24BinaryOpListAlphaFunctorIN3c107complexIdEELi3ELi2ELi2EEEJSt5minusIS8_ES8_EEEvT_T0_DpT1_ --------------------------
	.section	.text._ZN2at6native55_GLOBAL__N__de093ff9_22_ForeachBinaryOpList_cu_a911ec4325multi_tensor_apply_kernelINS1_18TensorListMetadataILi3EEENS1_24BinaryOpListAlphaFunctorIN3c107complexIdEELi3ELi2ELi2EEEJSt5minusIS8_ES8_EEEvT_T0_DpT1_,"ax",@progbits
	.sectioninfo	@"SHI_REGISTERS=52"
	.align	128
.text._ZN2at6native55_GLOBAL__N__de093ff9_22_ForeachBinaryOpList_cu_a911ec4325multi_tensor_apply_kernelINS1_18TensorListMetadataILi3EEENS1_24BinaryOpListAlphaFunctorIN3c107complexIdEELi3ELi2ELi2EEEJSt5minusIS8_ES8_EEEvT_T0_DpT1_:
        .type           _ZN2at6native55_GLOBAL__N__de093ff9_22_ForeachBinaryOpList_cu_a911ec4325multi_tensor_apply_kernelINS1_18TensorListMetadataILi3EEENS1_24BinaryOpListAlphaFunctorIN3c107complexIdEELi3ELi2ELi2EEEJSt5minusIS8_ES8_EEEvT_T0_DpT1_,@function
        .size           _ZN2at6native55_GLOBAL__N__de093ff9_22_ForeachBinaryOpList_cu_a911ec4325multi_tensor_apply_kernelINS1_18TensorListMetadataILi3EEENS1_24BinaryOpListAlphaFunctorIN3c107complexIdEELi3ELi2ELi2EEEJSt5minusIS8_ES8_EEEvT_T0_DpT1_,(.L_x_8146 - _ZN2at6native55_GLOBAL__N__de093ff9_22_ForeachBinaryOpList_cu_a911ec4325multi_tensor_apply_kernelINS1_18TensorListMetadataILi3EEENS1_24BinaryOpListAlphaFunctorIN3c107complexIdEELi3ELi2ELi2EEEJSt5minusIS8_ES8_EEEvT_T0_DpT1_)
        .other          _ZN2at6native55_GLOBAL__N__de093ff9_22_ForeachBinaryOpList_cu_a911ec4325multi_tensor_apply_kernelINS1_18TensorListMetadataILi3EEENS1_24BinaryOpListAlphaFunctorIN3c107complexIdEELi3ELi2ELi2EEEJSt5minusIS8_ES8_EEEvT_T0_DpT1_,@"STO_CUDA_ENTRY STV_DEFAULT"
_ZN2at6native55_GLOBAL__N__de093ff9_22_ForeachBinaryOpList_cu_a911ec4325multi_tensor_apply_kernelINS1_18TensorListMetadataILi3EEENS1_24BinaryOpListAlphaFunctorIN3c107complexIdEELi3ELi2ELi2EEEJSt5minusIS8_ES8_EEEvT_T0_DpT1_:
        /* <DEDUP_REMOVED lines=33> */
.L_x_7587:
[----:B0-----:R-:W-:Y:S01]  /*0210*/  IADD3 R32, P1, R40, UR4, RZ ;  /* 0x0000000428207c10 */ /* 0x001fe2000ff3e0ff */
[----:B--2---:R-:W-:Y:S01]  /*0220*/  CS2R R10, SRZ ;  /* 0x00000000000a7805 */ /* 0x004fe2000001ff00 */
        /* <DEDUP_REMOVED lines=15> */
[----:B------:R-:W-:Y:S01]  /*0320*/  CS2R R26, SRZ ;  /* 0x00000000001a7805 */ /* 0x000fe2000001ff00 */
        /* <DEDUP_REMOVED lines=8> */
[----:B------:R-:W-:Y:S01]  /*03b0*/  ISETP.GE.U32.AND.EX P1, PT, R33, RZ, PT, P1 ;  /* 0x000000ff2100720c */ /* 0x000fe20003f26110 */
[----:B------:R-:W-:-:S03]  /*03c0*/  CS2R R20, SRZ ;  /* 0x0000000000147805 */ /* 0x000fc6000001ff00 */
[----:B------:R-:W-:Y:S02]  /*03d0*/  ISETP.LT.AND.EX P1, PT, R33, UR12, !P1, P2 ;  /* 0x0000000c21007c0c */ /* 0x000fe4000cf21320 */
[----:B------:R-:W-:-:S04]  /*03e0*/  ISETP.GE.U32.AND P2, PT, R34, 0x10000, PT ;  /* 0x000100002200780c */ /* 0x000fc80003f46070 */
[----:B------:R-:W-:-:S04]  /*03f0*/  ISETP.GE.U32.AND.EX P2, PT, R37, RZ, PT, P2 ;  /* 0x000000ff2500720c */ /* 0x000fc80003f46120 */
[----:B------:R-:W-:-:S03]  /*0400*/  ISETP.LT.AND.EX P2, PT, R37, UR12, !P2, P3 ;  /* 0x0000000c25007c0c */ /* 0x000fc6000d741330 */
[----:B-1----:R-:W-:-:S04]  /*0410*/  @P1 LEA R6, P6, R2, UR8, 0x4 ;  /* 0x0000000802061c11 */ /* 0x002fc8000f8c20ff */
[----:B------:R-:W-:-:S05]  /*0420*/  @P1 LEA.HI.X R7, R2, UR9, R33, 0x4, P6 ;  /* 0x0000000902071c11 */ /* 0x000fca000b0f2421 */
[----:B------:R1:W4:Y:S01]  /*0430*/  @P1 LDG.E.128 R24, [R6.64] ;  /* 0x0000000e06181981 */ /* 0x000322000c1e1d00 */
[----:B------:R-:W-:Y:S01]  /*0440*/  CS2R R30, SRZ ;  /* 0x00000000001e7805 */ /* 0x000fe2000001ff00 */
[----:B------:R-:W-:Y:S01]  /*0450*/  CS2R R28, SRZ ;  /* 0x00000000001c7805 */ /* 0x000fe2000001ff00 */
[----:B------:R-:W-:Y:S01]  /*0460*/  CS2R R14, SRZ ;  /* 0x00000000000e7805 */ /* 0x000fe2000001ff00 */
[----:B0-----:R-:W-:Y:S01]  /*0470*/  CS2R R12, SRZ ;  /* 0x00000000000c7805 */ /* 0x001fe2000001ff00 */
[----:B-1----:R-:W-:Y:S01]  /*0480*/  CS2R R6, SRZ ;  /* 0x0000000000067805 */ /* 0x002fe2000001ff00 */
[----:B--2---:R-:W0:-:S04]  /*0490*/  DMUL R4, R10, c[0x0][0xdb8] ;  /* 0x00036e000a047a28 */ /* 0x004e080000000000 */
[----:B------:R-:W1:-:S04]  /*04a0*/  DMUL R38, R8, c[0x0][0xdb8] ;  /* 0x00036e0008267a28 */ /* 0x000e480000000000 */
[----:B0-----:R0:W3:Y:S02]  /*04b0*/  DFMA R8, R8, c[0x0][0xdb0], -R4 ;  /* 0x00036c0008087a2b */ /* 0x0010e40000000804 */
[----:B0-----:R-:W-:Y:S01]  /*04c0*/  IMAD R5, R0, 0x3, RZ ;  /* 0x0000000300057824 */ /* 0x001fe200078e02ff */
[----:B------:R-:W-:Y:S01]  /*04d0*/  @P1 LEA R4, P5, R2, UR6, 0x4 ;  /* 0x0000000602041c11 */ /* 0x000fe2000f8a20ff */
[----:B-1----:R0:W1:-:S03]  /*04e0*/  DFMA R38, R10, c[0x0][0xdb0], R38 ;  /* 0x00036c000a267a2b */ /* 0x0020460000000026 */
[----:B------:R-:W-:Y:S02]  /*04f0*/  IADD3 R36, P4, R5, R32, RZ ;  /* 0x0000002005247210 */ /* 0x000fe40007f9e0ff */
[----:B------:R-:W-:Y:S02]  /*0500*/  @P1 LEA.HI.X R5, R2, UR7, R33, 0x4, P5 ;  /* 0x0000000702051c11 */ /* 0x000fe4000a8f2421 */
[C---:B------:R-:W-:Y:S01]  /*0510*/  ISETP.GE.U32.AND P3, PT, R36.reuse, 0x10000, PT ;  /* 0x000100002400780c */ /* 0x040fe20003f66070 */
[----:B------:R-:W-:Y:S01]  /*0520*/  IMAD.X R35, RZ, RZ, R3, P4 ;  /* 0x000000ffff237224 */ /* 0x000fe200020e0603 */
[----:B------:R-:W-:Y:S01]  /*0530*/  ISETP.LT.U32.AND P4, PT, R36, UR16, PT ;  /* 0x0000001024007c0c */ /* 0x000fe2000bf81070 */
[----:B---3--:R2:W-:Y:S01]  /*0540*/  DADD R16, -R8, R16 ;  /* 0x0000000008107229 */ /* 0x0085e20000000110 */
[----:B------:R-:W-:Y:S01]  /*0550*/  @P2 LEA R44, P5, R34, UR8, 0x4 ;  /* 0x00000008222c2c11 */ /* 0x000fe2000f8a20ff */
[----:B0-----:R-:W-:Y:S01]  /*0560*/  CS2R R10, SRZ ;  /* 0x00000000000a7805 */ /* 0x001fe2000001ff00 */
[C---:B------:R-:W-:Y:S01]  /*0570*/  ISETP.GE.U32.AND.EX P3, PT, R35.reuse, RZ, PT, P3 ;  /* 0x000000ff2300720c */ /* 0x040fe20003f66130 */
[----:B------:R0:W3:Y:S03]  /*0580*/  @P1 LDG.E.128 R20, [R4.64] ;  /* 0x0000000e04141981 */ /* 0x0000e6000c1e1d00 */
[----:B------:R-:W-:-:S02]  /*0590*/  ISETP.LT.AND.EX P3, PT, R35, UR12, !P3, P4 ;  /* 0x0000000c23007c0c */ /* 0x000fc4000df61340 */
[C---:B------:R-:W-:Y:S02]  /*05a0*/  @P2 LEA.HI.X R45, R34.reuse, UR9, R37, 0x4, P5 ;  /* 0x00000009222d2c11 */ /* 0x040fe4000a8f2425 */
[----:B------:R-:W-:-:S03]  /*05b0*/  @P2 LEA R42, P4, R34, UR6, 0x4 ;  /* 0x00000006222a2c11 */ /* 0x000fc6000f8820ff */
[----:B------:R-:W5:Y:S01]  /*05c0*/  @P2 LDG.E.128 R28, [R44.64] ;  /* 0x0000000e2c1c2981 */ /* 0x000f62000c1e1d00 */
[----:B------:R-:W-:-:S05]  /*05d0*/  @P2 LEA.HI.X R43, R34, UR7, R37, 0x4, P4 ;  /* 0x00000007222b2c11 */ /* 0x000fca000a0f2425 */
[C---:B------:R-:W-:Y:S01]  /*05e0*/  @P3 LEA R46, P4, R36.reuse, UR6, 0x4 ;  /* 0x00000006242e3c11 */ /* 0x040fe2000f8820ff */
[----:B--2---:R-:W-:Y:S01]  /*05f0*/  CS2R R8, SRZ ;  /* 0x0000000000087805 */ /* 0x004fe2000001ff00 */
[----:B------:R-:W2:Y:S02]  /*0600*/  @P2 LDG.E.128 R12, [R42.64] ;  /* 0x0000000e2a0c2981 */ /* 0x000ea4000c1e1d00 */
[C---:B------:R-:W-:Y:S02]  /*0610*/  @P3 LEA.HI.X R47, R36.reuse, UR7, R35, 0x4, P4 ;  /* 0x00000007242f3c11 */ /* 0x040fe4000a0f2423 */
[----:B------:R-:W-:-:S04]  /*0620*/  @P3 LEA R48, P4, R36, UR8, 0x4 ;  /* 0x0000000824303c11 */ /* 0x000fc8000f8820ff */
[----:B------:R-:W-:-:S05]  /*0630*/  @P3 LEA.HI.X R49, R36, UR9, R35, 0x4, P4 ;  /* 0x0000000924313c11 */ /* 0x000fca000a0f2423 */
[----:B------:R-:W2:Y:S01]  /*0640*/  @P3 LDG.E.128 R8, [R48.64] ;  /* 0x0000000e30083981 */ /* 0x000ea2000c1e1d00 */
[----:B0-----:R-:W-:-:S06]  /*0650*/  CS2R R4, SRZ ;  /* 0x0000000000047805 */ /* 0x001fcc000001ff00 */
[----:B------:R-:W2:Y:S01]  /*0660*/  @P3 LDG.E.128 R4, [R46.64] ;  /* 0x0000000e2e043981 */ /* 0x000ea2000c1e1d00 */
[----:B-1----:R-:W-:-:S04]  /*0670*/  DADD R18, -R38, R18 ;  /* 0x0000000026127229 */ /* 0x002fc80000000112 */
[----:B----4-:R-:W0:-:S06]  /*0680*/  DMUL R38, R26, c[0x0][0xdb8] ;  /* 0x00036e001a267a28 */ /* 0x010e0c0000000000 */
[----:B0-----:R-:W-:-:S04]  /*0690*/  DFMA R38, R24, c[0x0][0xdb0], -R38 ;  /* 0x00036c0018267a2b */ /* 0x001fc80000000826 */
[----:B------:R-:W0:-:S06]  /*06a0*/  DMUL R24, R24, c[0x0][0xdb8] ;  /* 0x00036e0018187a28 */ /* 0x000e0c0000000000 */
[----:B0-----:R-:W-:Y:S01]  /*06b0*/  DFMA R24, R26, c[0x0][0xdb0], R24 ;  /* 0x00036c001a187a2b */ /* 0x001fe20000000018 */
[----:B------:R-:W-:Y:S02]  /*06c0*/  ULDC UR13, c[0x0][0x0] ;  /* 0x00000000000d7ab9 */ /* 0x000fe40000000800 */
[----:B------:R-:W-:-:S04]  /*06d0*/  UIMAD.WIDE.U32 UR4, UR13, 0x4, UR4 ;  /* 0x000000040d0478a5 */ /* 0x000fc8000f8e0004 */
[----:B------:R-:W-:Y:S02]  /*06e0*/  UISETP.LT.U32.AND UP1, UPT, UR4, UR16, UPT ;  /* 0x000000100400728c */ /* 0x000fe4000bf21070 */
[----:B------:R-:W-:-:S04]  /*06f0*/  UISETP.GE.U32.AND UP0, UPT, UR4, 0x10000, UPT ;  /* 0x000100000400788c */ /* 0x000fc8000bf06070 */
[----:B------:R-:W-:Y:S01]  /*0700*/  UISETP.GE.U32.AND.EX UP0, UPT, UR5, URZ, UPT, UP0 ;  /* 0x0000003f0500728c */ /* 0x000fe2000bf06100 */
[----:B-----5:R-:W0:-:S06]  /*0710*/  DMUL R26, R30, c[0x0][0xdb8] ;  /* 0x00036e001e1a7a28 */ /* 0x020e0c0000000000 */
[----:B0-----:R-:W-:-:S04]  /*0720*/  DFMA R26, R28, c[0x0][0xdb0], -R26 ;  /* 0x00036c001c1a7a2b */ /* 0x001fc8000000081a */
[----:B------:R-:W0:-:S06]  /*0730*/  DMUL R28, R28, c[0x0][0xdb8] ;  /* 0x00036e001c1c7a28 */ /* 0x000e0c0000000000 */
[----:B0-----:R-:W0:-:S04]  /*0740*/  DFMA R28, R30, c[0x0][0xdb0], R28 ;  /* 0x00036c001e1c7a2b */ /* 0x001e08000000001c */
[----:B---3--:R-:W-:-:S04]  /*0750*/  DADD R22, -R24, R22 ;  /* 0x0000000018167229 */ /* 0x008fc80000000116 */
[----:B--2---:R-:W-:-:S04]  /*0760*/  DADD R12, -R26, R12 ;  /* 0x000000001a0c7229 */ /* 0x004fc8000000010c */
[----:B------:R-:W1:-:S04]  /*0770*/  DMUL R24, R10, c[0x0][0xdb8] ;  /* 0x00036e000a187a28 */ /* 0x000e480000000000 */
[----:B------:R-:W2:-:S04]  /*0780*/  DMUL R26, R8, c[0x0][0xdb8] ;  /* 0x00036e00081a7a28 */ /* 0x000e880000000000 */
[----:B0-----:R0:W-:Y:S02]  /*0790*/  DADD R14, -R28, R14 ;  /* 0x000000001c0e7229 */ /* 0x0011e4000000010e */
[C---:B0-----:R-:W-:Y:S02]  /*07a0*/  @P0 LEA R28, P4, R32.reuse, UR10, 0x4 ;  /* 0x0000000a201c0c11 */ /* 0x041fe4000f8820ff */
[----:B-1----:R0:W1:Y:S02]  /*07b0*/  DFMA R24, R8, c[0x0][0xdb0], -R24 ;  /* 0x00036c0008187a2b */ /* 0x0020640000000818 */
[----:B------:R-:W-:Y:S02]  /*07c0*/  @P0 LEA.HI.X R29, R32, UR11, R3, 0x4, P4 ;  /* 0x0000000b201d0c11 */ /* 0x000fe4000a0f2403 */
[----:B--2---:R2:W3:Y:S01]  /*07d0*/  DFMA R26, R10, c[0x0][0xdb0], R26 ;  /* 0x00036c000a1a7a2b */ /* 0x0044e2000000001a */
[----:B0-----:R-:W-:Y:S02]  /*07e0*/  @P1 LEA R8, P4, R2, UR10, 0x4 ;  /* 0x0000000a02081c11 */ /* 0x001fe4000f8820ff */
[----:B------:R-:W-:Y:S01]  /*07f0*/  @P2 LEA R30, P5, R34, UR10, 0x4 ;  /* 0x0000000a221e2c11 */ /* 0x000fe2000f8a20ff */
[----:B------:R-:W0:Y:S01]  /*0800*/  DADD R20, -R38, R20 ;  /* 0x0000000026147229 */ /* 0x000e220000000114 */
[----:B--2---:R-:W-:-:S02]  /*0810*/  @P3 LEA R10, P6, R36, UR10, 0x4 ;  /* 0x0000000a240a3c11 */ /* 0x004fc4000f8c20ff */
[----:B------:R-:W-:Y:S01]  /*0820*/  @P1 LEA.HI.X R9, R2, UR11, R33, 0x4, P4 ;  /* 0x0000000b02091c11 */ /* 0x000fe2000a0f2421 */
[----:B-1----:R-:W-:Y:S01]  /*0830*/  DADD R4, -R24, R4 ;  /* 0x0000000018047229 */ /* 0x002fe20000000104 */
[----:B------:R-:W-:-:S03]  /*0840*/  @P2 LEA.HI.X R31, R34, UR11, R37, 0x4, P5 ;  /* 0x0000000b221f2c11 */ /* 0x000fc6000a8f2425 */
[----:B---3--:R-:W1:Y:S01]  /*0850*/  DADD R6, -R26, R6 ;  /* 0x000000001a067229 */ /* 0x008e620000000106 */
[----:B------:R-:W-:Y:S01]  /*0860*/  @P3 LEA.HI.X R11, R36, UR11, R35, 0x4, P6 ;  /* 0x0000000b240b3c11 */ /* 0x000fe2000b0f2423 */
[----:B------:R2:W-:Y:S01]  /*0870*/  @P0 STG.E.128 [R28.64], R16 ;  /* 0x000000101c000986 */ /* 0x0005e2000c101d0e */
[----:B------:R-:W-:-:S03]  /*0880*/  IMAD.U32 R3, RZ, RZ, UR5 ;  /* 0x00000005ff037e24 */ /* 0x000fc6000f8e00ff */
[----:B0-----:R2:W-:Y:S01]  /*0890*/  @P1 STG.E.128 [R8.64], R20 ;  /* 0x0000001408001986 */ /* 0x0015e2000c101d0e */
[----:B------:R-:W-:-:S03]  /*08a0*/  PLOP3.LUT P0, PT, PT, PT, UP1, 0x80, 0x0 ;  /* 0x000000000000781c */ /* 0x000fc60003f0f018 */
[----:B------:R2:W-:Y:S04]  /*08b0*/  @P2 STG.E.128 [R30.64], R12 ;  /* 0x0000000c1e002986 */ /* 0x0005e8000c101d0e */
[----:B-1----:R2:W-:Y:S01]  /*08c0*/  @P3 STG.E.128 [R10.64], R4 ;  /* 0x000000040a003986 */ /* 0x0025e2000c101d0e */
[----:B------:R-:W-:Y:S02]  /*08d0*/  ISETP.LT.AND.EX P0, PT, R3, UR12, PT, P0 ;  /* 0x0000000c03007c0c */ /* 0x000fe4000bf01300 */
[----:B------:R-:W-:Y:S01]  /*08e0*/  PLOP3.LUT P1, PT, PT, PT, UP0, 0x80, 0x0 ;  /* 0x000000000000781c */ /* 0x000fe20003f2f008 */
[----:B------:R-:W-:-:S12]  /*08f0*/  IMAD.U32 R2, RZ, RZ, UR4 ;  /* 0x00000004ff027e24 */ /* 0x000fd8000f8e00ff */
[----:B------:R-:W-:Y:S05]  /*0900*/  @!P1 BRA P0, `(.L_x_7587) ;  /* 0xfffff90000009947 */ /* 0x000fea000003ffff */
[----:B------:R-:W-:Y:S05]  /*0910*/  EXIT ;  /* 0x000000000000794d */ /* 0x000fea0003800000 */
.L_x_7586:
[----:B------:R-:W0:Y:S02]  /*0920*/  S2R R3, SR_TID.X ;  /* 0x0000000000037919 */ /* 0x000e240000002100 */
[----:B0-----:R-:W-:-:S05]  /*0930*/  IMAD.WIDE.U32 R4, R3, 0x4, RZ ;  /* 0x0000000403047825 */ /* 0x001fca00078e00ff */
[----:B------:R-:W-:-:S04]  /*0940*/  ISETP.GE.U32.AND P0, PT, R4, UR16, PT ;  /* 0x0000001004007c0c */ /* 0x000fc8000bf06070 */
[----:B------:R-:W-:-:S04]  /*0950*/  ISETP.GE.AND.EX P0, PT, R5, UR12, PT, P0 ;  /* 0x0000000c05007c0c */ /* 0x000fc8000bf06300 */
[----:B------:R-:W-:-:S13]  /*0960*/  ISETP.GT.U32.OR P0, PT, R3, 0x3fff, P0 ;  /* 0x00003fff0300780c */ /* 0x000fda0000704470 */
[----:B------:R-:W-:Y:S05]  /*0970*/  @P0 EXIT ;  /* 0x000000000000094d */ /* 0x000fea0003800000 */
[----:B------:R-:W-:-:S04]  /*0980*/  IMAD.MOV.U32 R0, RZ, RZ, RZ ;  /* 0x000000ffff007224 */ /* 0x000fc800078e00ff */
.L_x_7588:
[C---:B------:R-:W-:Y:S01]  /*0990*/  IMAD.SHL.U32 R2, R3.reuse, 0x40, RZ ;  /* 0x0000004003027824 */ /* 0x040fe200078e00ff */
[----:B------:R-:W-:-:S04]  /*09a0*/  SHF.L.U64.HI R44, R3, 0x6, R0 ;  /* 0x00000006032c7819 */ /* 0x000fc80000010200 */
[----:B------:R-:W-:-:S04]  /*09b0*/  IADD3 R38, P0, R2, UR8, RZ ;  /* 0x0000000802267c10 */ /* 0x000fc8000ff1e0ff */
[----:B------:R-:W-:-:S05]  /*09c0*/  IADD3.X R39, R44, UR9, RZ, P0, !PT ;  /* 0x000000092c277c10 */ /* 0x000fca00087fe4ff */
[----:B--2---:R-:W2:Y:S01]  /*09d0*/  LDG.E.128 R32, [R38.64] ;  /* 0x0000000e26207981 */ /* 0x004ea2000c1e1d00 */
[----:B------:R-:W-:-:S03]  /*09e0*/  IADD3 R36, P0, R2, UR6, RZ ;  /* 0x0000000602247c10 */ /* 0x000fc6000ff1e0ff */
[----:B------:R-:W3:Y:S01]  /*09f0*/  LDG.E.128 R12, [R38.64+0x10] ;  /* 0x0000100e260c7981 */ /* 0x000ee2000c1e1d00 */
[----:B------:R-:W-:-:S03]  /*0a00*/  IADD3.X R37, R44, UR7, RZ, P0, !PT ;  /* 0x000000072c257c10 */ /* 0x000fc600087fe4ff */
[----:B------:R-:W4:Y:S04]  /*0a10*/  LDG.E.128 R4, [R38.64+0x30] ;  /* 0x0000300e26047981 */ /* 0x000f28000c1e1d00 */
[----:B------:R-:W5:Y:S04]  /*0a20*/  LDG.E.128 R20, [R36.64+0x10] ;  /* 0x0000100e24147981 */ /* 0x000f68000c1e1d00 */
[----:B------:R-:W4:Y:S04]  /*0a30*/  LDG.E.128 R24, [R38.64+0x20] ;  /* 0x0000200e26187981 */ /* 0x000f28000c1e1d00 */
[----:B------:R0:W4:Y:S04]  /*0a40*/  LDG.E.128 R28, [R36.64] ;  /* 0x0000000e241c7981 */ /* 0x000128000c1e1d00 */
[----:B------:R0:W4:Y:S04]  /*0a50*/  LDG.E.128 R8, [R36.64+0x20] ;  /* 0x0000200e24087981 */ /* 0x000128000c1e1d00 */
[----:B------:R0:W4:Y:S01]  /*0a60*/  LDG.E.128 R16, [R36.64+0x30] ;  /* 0x0000300e24107981 */ /* 0x000122000c1e1d00 */
[----:B--2---:R-:W1:-:S04]  /*0a70*/  DMUL R40, R34, c[0x0][0xdb8] ;  /* 0x00036e0022287a28 */ /* 0x004e480000000000 */
[----:B------:R-:W-:-:S04]  /*0a80*/  DMUL R42, R32, c[0x0][0xdb8] ;  /* 0x00036e00202a7a28 */ /* 0x000fc80000000000 */
[----:B-1----:R-:W-:-:S04]  /*0a90*/  DFMA R40, R32, c[0x0][0xdb0], -R40 ;  /* 0x00036c0020287a2b */ /* 0x002fc80000000828 */
[----:B---3--:R-:W1:-:S06]  /*0aa0*/  DMUL R32, R14, c[0x0][0xdb8] ;  /* 0x00036e000e207a28 */ /* 0x008e4c0000000000 */
[----:B-1----:R-:W-:-:S04]  /*0ab0*/  DFMA R32, R12, c[0x0][0xdb0], -R32 ;  /* 0x00036c000c207a2b */ /* 0x002fc80000000820 */
[----:B------:R-:W1:-:S06]  /*0ac0*/  DMUL R12, R12, c[0x0][0xdb8] ;  /* 0x00036e000c0c7a28 */ /* 0x000e4c0000000000 */
[----:B-1----:R-:W5:-:S06]  /*0ad0*/  DFMA R12, R14, c[0x0][0xdb0], R12 ;  /* 0x00036c000e0c7a2b */ /* 0x002f4c000000000c */
[----:B-----5:R-:W-:-:S04]  /*0ae0*/  DADD R22, R22, -R12 ;  /* 0x0000000016167229 */ /* 0x020fc8000000080c */
[----:B----4-:R-:W1:-:S04]  /*0af0*/  DMUL R12, R6, c[0x0][0xdb8] ;  /* 0x00036e00060c7a28 */ /* 0x010e480000000000 */
[----:B------:R-:W-:-:S04]  /*0b00*/  DFMA R42, R34, c[0x0][0xdb0], R42 ;  /* 0x00036c00222a7a2b */ /* 0x000fc8000000002a */
[----:B------:R-:W2:-:S04]  /*0b10*/  DMUL R34, R26, c[0x0][0xdb8] ;  /* 0x00036e001a227a28 */ /* 0x000e880000000000 */
[----:B0-----:R-:W0:-:S04]  /*0b20*/  DMUL R36, R24, c[0x0][0xdb8] ;  /* 0x00036e0018247a28 */ /* 0x001e080000000000 */
[----:B------:R-:W3:-:S04]  /*0b30*/  DMUL R14, R4, c[0x0][0xdb8] ;  /* 0x00036e00040e7a28 */ /* 0x000ec80000000000 */
[----:B-1----:R1:W-:Y:S02]  /*0b40*/  DFMA R12, R4, c[0x0][0xdb0], -R12 ;  /* 0x00036c00040c7a2b */ /* 0x0023e4000000080c */
[----:B-1----:R-:W-:Y:S02]  /*0b50*/  IADD3 R4, P0, R2, UR10, RZ ;  /* 0x0000000a02047c10 */ /* 0x002fe4000ff1e0ff */
[----:B--2---:R-:W-:Y:S02]  /*0b60*/  DFMA R34, R24, c[0x0][0xdb0], -R34 ;  /* 0x00036c0018227a2b */ /* 0x004fe40000000822 */
[----:B------:R-:W-:Y:S02]  /*0b70*/  IADD3.X R5, R44, UR11, RZ, P0, !PT ;  /* 0x0000000b2c057c10 */ /* 0x000fe400087fe4ff */
[----:B0-----:R-:W0:Y:S01]  /*0b80*/  DFMA R36, R26, c[0x0][0xdb0], R36 ;  /* 0x00036c001a247a2b */ /* 0x001e220000000024 */
[----:B------:R-:W-:-:S03]  /*0b90*/  IADD3 R3, P0, R3, c[0x0][0x0], RZ ;  /* 0x0000000003037a10 */ /* 0x000fc60007f1e0ff */
[----:B---3--:R-:W1:Y:S02]  /*0ba0*/  DFMA R14, R6, c[0x0][0xdb0], R14 ;  /* 0x00036c00060e7a2b */ /* 0x008e64000000000e */
[----:B------:R-:W-:Y:S02]  /*0bb0*/  IMAD.SHL.U32 R2, R3, 0x4, RZ ;  /* 0x0000000403027824 */ /* 0x000fe400078e00ff */
[----:B------:R-:W-:Y:S01]  /*0bc0*/  DADD R30, R30, -R42 ;  /* 0x000000001e1e7229 */ /* 0x000fe2000000082a */
[----:B------:R-:W-:-:S03]  /*0bd0*/  IMAD.X R0, RZ, RZ, R0, P0 ;  /* 0x000000ffff007224 */ /* 0x000fc600000e0600 */
[----:B------:R-:W2:-:S04]  /*0be0*/  DADD R28, R28, -R40 ;  /* 0x000000001c1c7229 */ /* 0x000e880000000828 */
[----:B------:R-:W3:-:S04]  /*0bf0*/  DADD R20, R20, -R32 ;  /* 0x0000000014147229 */ /* 0x000ec80000000820 */
[----:B0-----:R-:W-:-:S04]  /*0c00*/  DADD R10, R10, -R36 ;  /* 0x000000000a0a7229 */ /* 0x001fc80000000824 */
[----:B------:R-:W0:-:S04]  /*0c10*/  DADD R8, R8, -R34 ;  /* 0x0000000008087229 */ /* 0x000e080000000822 */
[----:B-1----:R-:W-:-:S04]  /*0c20*/  DADD R14, R18, -R14 ;  /* 0x00000000120e7229 */ /* 0x002fc8000000080e */
[----:B------:R-:W1:Y:S01]  /*0c30*/  DADD R12, R16, -R12 ;  /* 0x00000000100c7229 */ /* 0x000e62000000080c */
[----:B--2---:R2:W-:Y:S01]  /*0c40*/  STG.E.128 [R4.64], R28 ;  /* 0x0000001c04007986 */ /* 0x0045e2000c101d0e */
[----:B------:R-:W-:Y:S02]  /*0c50*/  ISETP.GE.U32.AND P0, PT, R2, UR16, PT ;  /* 0x0000001002007c0c */ /* 0x000fe4000bf06070 */
[C---:B------:R-:W-:Y:S01]  /*0c60*/  SHF.L.U64.HI R2, R3.reuse, 0x2, R0 ;  /* 0x0000000203027819 */ /* 0x040fe20000010200 */
[----:B---3--:R2:W-:Y:S01]  /*0c70*/  STG.E.128 [R4.64+0x10], R20 ;  /* 0x0000101404007986 */ /* 0x0085e2000c101d0e */
[----:B------:R-:W-:-:S03]  /*0c80*/  ISETP.LT.U32.AND P1, PT, R3, 0x4000, PT ;  /* 0x000040000300780c */ /* 0x000fc60003f21070 */
[----:B0-----:R2:W-:Y:S04]  /*0c90*/  STG.E.128 [R4.64+0x20], R8 ;  /* 0x0000200804007986 */ /* 0x0015e8000c101d0e */
[----:B-1----:R2:W-:Y:S01]  /*0ca0*/  STG.E.128 [R4.64+0x30], R12 ;  /* 0x0000300c04007986 */ /* 0x0025e2000c101d0e */
[----:B------:R-:W-:Y:S02]  /*0cb0*/  ISETP.GE.AND.EX P0, PT, R2, UR12, PT, P0 ;  /* 0x0000000c02007c0c */ /* 0x000fe4000bf06300 */
[----:B------:R-:W-:-:S13]  /*0cc0*/  ISETP.LT.U32.AND.EX P1, PT, R0, RZ, PT, P1 ;  /* 0x000000ff0000720c */ /* 0x000fda0003f21110 */
[----:B------:R-:W-:Y:S05]  /*0cd0*/  @!P0 BRA P1, `(.L_x_7588) ;  /* 0xfffffcb000008947 */ /* 0x000fea000083ffff */
[----:B------:R-:W-:Y:S05]  /*0ce0*/  EXIT ;  /* 0x000000000000794d */ /* 0x000fea0003800000 */
.L_x_7589:
        /* <DEDUP_REMOVED lines=9> */
.L_x_8146:


//--------------------- .text._ZN2at6native55_GLOBAL__N__de093ff9_22_ForeachBinaryOpList_cu_a911ec4325multi_tensor_apply_kernelINS1_18TensorListMetadataILi3EEENS1_24BinaryOpListAlphaFunctorIfLi3ELi2ELi2EEEJSt5minusIfEfEEEvT_T0_DpT1_ --------------------------
	.section	.text._ZN2at6native55_GLOBAL__N__de093ff9_22_ForeachBinaryOpList_cu_a911ec4325multi_tensor_apply_kernelINS1_18TensorListMetadataILi3EEENS1_24BinaryOpListAlphaFunctorIfLi3ELi2ELi2EEEJSt5minusIfEfEEEvT_T0_DpT1_,"ax",@progbits
	.sectioninfo	@"SHI_REGISTERS=32"
	.align	128
.text._ZN2at6native55_GLOBAL__N__de093ff9_22_ForeachBinaryOpList_cu_a911ec4325multi_tensor_apply_kernelINS1_18TensorListMetadataILi3EEENS1_24BinaryOpListAlphaFunctorIfLi3ELi2ELi2EEEJSt5minusIfEfEEEvT_T0_DpT1_:
        .type           _ZN2at6native55_GLOBAL__N__de093ff9_22_ForeachBinaryOpList_cu_a911ec4325multi_tensor_apply_kernelINS1_18TensorListMetadataILi3EEENS1_24BinaryOpListAlphaFunctorIfLi3ELi2ELi2EEEJSt5minusIfEfEEEvT_T0_DpT1_,@function
        .size           _ZN2at6native55_GLOBAL__N__de093ff9_22_ForeachBinaryOpList_cu_a911ec4325multi_tensor_apply_kernelINS1_18TensorListMetadataILi3EEENS1_24BinaryOpListAlphaFunctorIfLi3ELi2ELi2EEEJSt5minusIfEfEEEvT_T0_DpT1_,(.L_x_8147 - _ZN2at6native55_GLOBAL__N__de093ff9_22_ForeachBinaryOpList_cu_a911ec4325multi_tensor_apply_kernelINS1_18TensorListMetadataILi3EEENS1_24BinaryOpListAlphaFunctorIfLi3ELi2ELi2EEEJSt5minusIfEfEEEvT_T0_DpT1_)
        .other          _ZN2at6native55_GLOBAL__N__de093ff9_22_ForeachBinaryOpList_cu_a911ec4325multi_tensor_apply_kernelINS1_18TensorListMetadataILi3EEENS1_24BinaryOpListAlphaFunctorIfLi3ELi2ELi2EEEJSt5minusIfEfEEEvT_T0_DpT1_,@"STO_CUDA_ENTRY STV_DEFAULT"
_ZN2at6native55_GLOBAL__N__de093ff9_22_ForeachBinaryOpList_cu_a911ec4325multi_tensor_apply_kernelINS1_18TensorListMetadataILi3EEENS1_24BinaryOpListAlphaFunctorIfLi3ELi2ELi2EEEJSt5minusIfEfEEEvT_T0_DpT1_:
        /* <DEDUP_REMOVED lines=32> */
.L_x_7591:
[----:B0-----:R-:W-:Y:S01]  /*0200*/  IADD3 R18, P1, R0, R4, RZ ;  /* 0x0000000400127210 */ /* 0x001fe20007f3e0ff */
[----:B------:R-:W-:-:S03]  /*0210*/  CS2R R8, SRZ ;  /* 0x0000000000087805 */ /* 0x000fc6000001ff00 */
[C---:B------:R-:W-:Y:S01]  /*0220*/  ISETP.GE.U32.AND P0, PT, R18.reuse, 0x10000, PT ;  /* 0x000100001200780c */ /* 0x040fe20003f06070 */
[----:B------:R-:W-:Y:S01]  /*0230*/  IMAD.X R13, RZ, RZ, R5, P1 ;  /* 0x000000ffff0d7224 */ /* 0x000fe200008e0605 */
        /* <DEDUP_REMOVED lines=9> */
[----:B------:R-:W-:Y:S02]  /*02d0*/  IMAD.X R10, RZ, RZ, R13, P3 ;  /* 0x000000ffff0a7224 */ /* 0x000fe400018e060d */
[----:B------:R-:W-:Y:S01]  /*02e0*/  IMAD R11, R2, 0x3, RZ ;  /* 0x00000003020b7824 */ /* 0x000fe200078e02ff */
[----:B------:R-:W-:Y:S02]  /*02f0*/  ISETP.LT.AND.EX P1, PT, R6, UR4, !P1, P2 ;  /* 0x0000000406007c0c */ /* 0x000fe4000cf21320 */
[----:B------:R-:W-:-:S02]  /*0300*/  ISETP.GE.U32.AND P2, PT, R7, 0x10000, PT ;  /* 0x000100000700780c */ /* 0x000fc40003f46070 */
[----:B------:R-:W-:-:S04]  /*0310*/  @P0 LEA R14, P4, R18, UR6, 0x2 ;  /* 0x00000006120e0c11 */ /* 0x000fc8000f8810ff */
[C-C-:B------:R-:W-:Y:S02]  /*0320*/  @P0 LEA.HI.X R15, R18.reuse, UR7, R13.reuse, 0x2, P4 ;  /* 0x00000007120f0c11 */ /* 0x140fe4000a0f140d */
[C---:B------:R-:W-:Y:S02]  /*0330*/  @P0 LEA R16, P4, R18.reuse, UR8, 0x2 ;  /* 0x0000000812100c11 */ /* 0x040fe4000f8810ff */
[----:B------:R-:W-:Y:S01]  /*0340*/  ISETP.LT.U32.AND P3, PT, R7, UR14, PT ;  /* 0x0000000e07007c0c */ /* 0x000fe2000bf61070 */
[----:B------:R0:W2:Y:S01]  /*0350*/  @P0 LDG.E R8, [R14.64] ;  /* 0x0000000c0e080981 */ /* 0x0000a2000c1e1900 */
[--C-:B------:R-:W-:Y:S02]  /*0360*/  @P0 LEA.HI.X R17, R18, UR9, R13.reuse, 0x2, P4 ;  /* 0x0000000912110c11 */ /* 0x100fe4000a0f140d */
[C---:B------:R-:W-:Y:S02]  /*0370*/  ISETP.GE.U32.AND.EX P2, PT, R10.reuse, RZ, PT, P2 ;  /* 0x000000ff0a00720c */ /* 0x040fe40003f46120 */
[----:B------:R-:W-:Y:S01]  /*0380*/  IADD3 R11, P4, R11, R18, RZ ;  /* 0x000000120b0b7210 */ /* 0x000fe20007f9e0ff */
[----:B------:R-:W-:Y:S01]  /*0390*/  IMAD.MOV.U32 R21, RZ, RZ, RZ ;  /* 0x000000ffff157224 */ /* 0x000fe200078e00ff */
[----:B------:R-:W-:Y:S01]  /*03a0*/  ISETP.LT.AND.EX P2, PT, R10, UR4, !P2, P3 ;  /* 0x000000040a007c0c */ /* 0x000fe2000d741330 */
[----:B------:R-:W-:Y:S01]  /*03b0*/  CS2R R24, SRZ ;  /* 0x0000000000187805 */ /* 0x000fe2000001ff00 */
[C---:B------:R-:W-:Y:S01]  /*03c0*/  ISETP.GE.U32.AND P3, PT, R11.reuse, 0x10000, PT ;  /* 0x000100000b00780c */ /* 0x040fe20003f66070 */
[----:B------:R-:W-:Y:S01]  /*03d0*/  IMAD.X R20, RZ, RZ, R13, P4 ;  /* 0x000000ffff147224 */ /* 0x000fe200020e060d */
[----:B------:R-:W-:Y:S01]  /*03e0*/  ISETP.LT.U32.AND P4, PT, R11, UR14, PT ;  /* 0x0000000e0b007c0c */ /* 0x000fe2000bf81070 */
[----:B------:R1:W2:Y:S01]  /*03f0*/  @P0 LDG.E R9, [R16.64] ;  /* 0x0000000c10090981 */ /* 0x0002a2000c1e1900 */
[----:B------:R-:W-:-:S02]  /*0400*/  @P1 LEA R22, P5, R3, UR6, 0x2 ;  /* 0x0000000603161c11 */ /* 0x000fc4000f8a10ff */
[C---:B------:R-:W-:Y:S02]  /*0410*/  ISETP.GE.U32.AND.EX P3, PT, R20.reuse, RZ, PT, P3 ;  /* 0x000000ff1400720c */ /* 0x040fe40003f66130 */
[C-C-:B------:R-:W-:Y:S02]  /*0420*/  @P1 LEA.HI.X R23, R3.reuse, UR7, R6.reuse, 0x2, P5 ;  /* 0x0000000703171c11 */ /* 0x140fe4000a8f1406 */
[----:B------:R-:W-:Y:S02]  /*0430*/  ISETP.LT.AND.EX P3, PT, R20, UR4, !P3, P4 ;  /* 0x0000000414007c0c */ /* 0x000fe4000df61340 */
[----:B------:R-:W-:Y:S01]  /*0440*/  @P1 LEA R28, P5, R3, UR8, 0x2 ;  /* 0x00000008031c1c11 */ /* 0x000fe2000f8a10ff */
[----:B------:R3:W4:Y:S01]  /*0450*/  @P1 LDG.E R21, [R22.64] ;  /* 0x0000000c16151981 */ /* 0x000722000c1e1900 */
[----:B0-----:R-:W-:Y:S02]  /*0460*/  @P2 LEA R14, P4, R7, UR6, 0x2 ;  /* 0x00000006070e2c11 */ /* 0x001fe4000f8810ff */
[----:B------:R-:W-:-:S02]  /*0470*/  @P1 LEA.HI.X R29, R3, UR9, R6, 0x2, P5 ;  /* 0x00000009031d1c11 */ /* 0x000fc4000a8f1406 */
[C-C-:B------:R-:W-:Y:S02]  /*0480*/  @P2 LEA.HI.X R15, R7.reuse, UR7, R10.reuse, 0x2, P4 ;  /* 0x00000007070f2c11 */ /* 0x140fe4000a0f140a */
[C---:B-1----:R-:W-:Y:S01]  /*0490*/  @P2 LEA R16, P5, R7.reuse, UR8, 0x2 ;  /* 0x0000000807102c11 */ /* 0x042fe2000f8a10ff */
[----:B------:R0:W4:Y:S03]  /*04a0*/  @P1 LDG.E R24, [R28.64] ;  /* 0x0000000c1c181981 */ /* 0x000126000c1e1900 */
[----:B------:R-:W-:Y:S01]  /*04b0*/  @P2 LEA.HI.X R17, R7, UR9, R10, 0x2, P5 ;  /* 0x0000000907112c11 */ /* 0x000fe2000a8f140a */
[----:B------:R1:W5:Y:S01]  /*04c0*/  @P2 LDG.E R25, [R14.64] ;  /* 0x0000000c0e192981 */ /* 0x000362000c1e1900 */
[----:B---3--:R-:W-:Y:S01]  /*04d0*/  @P3 LEA R22, P5, R11, UR8, 0x2 ;  /* 0x000000080b163c11 */ /* 0x008fe2000f8a10ff */
[----:B------:R-:W-:-:S03]  /*04e0*/  CS2R R26, SRZ ;  /* 0x00000000001a7805 */ /* 0x000fc6000001ff00 */
[C---:B------:R-:W-:Y:S01]  /*04f0*/  @P3 LEA.HI.X R23, R11.reuse, UR9, R20, 0x2, P5 ;  /* 0x000000090b173c11 */ /* 0x040fe2000a8f1414 */
[----:B0-----:R-:W-:Y:S02]  /*0500*/  IMAD.MOV.U32 R28, RZ, RZ, RZ ;  /* 0x000000ffff1c7224 */ /* 0x001fe400078e00ff */
[----:B------:R0:W5:Y:S01]  /*0510*/  @P2 LDG.E R26, [R16.64] ;  /* 0x0000000c101a2981 */ /* 0x000162000c1e1900 */
[----:B-1----:R-:W-:-:S03]  /*0520*/  @P3 LEA R14, P4, R11, UR6, 0x2 ;  /* 0x000000060b0e3c11 */ /* 0x002fc6000f8810ff */
[----:B------:R-:W3:Y:S01]  /*0530*/  @P3 LDG.E R28, [R22.64] ;  /* 0x0000000c161c3981 */ /* 0x000ee2000c1e1900 */
[----:B------:R-:W-:-:S05]  /*0540*/  @P3 LEA.HI.X R15, R11, UR7, R20, 0x2, P4 ;  /* 0x000000070b0f3c11 */ /* 0x000fca000a0f1414 */
[----:B------:R1:W3:Y:S01]  /*0550*/  @P3 LDG.E R27, [R14.64] ;  /* 0x0000000c0e1b3981 */ /* 0x0002e2000c1e1900 */
[C---:B------:R-:W-:Y:S02]  /*0560*/  @P0 LEA R12, P6, R18.reuse, UR10, 0x2 ;  /* 0x0000000a120c0c11 */ /* 0x040fe4000f8c10ff */
[----:B0-----:R-:W-:Y:S02]  /*0570*/  @P2 LEA R16, P4, R7, UR10, 0x2 ;  /* 0x0000000a07102c11 */ /* 0x001fe4000f8810ff */
[----:B------:R-:W-:Y:S02]  /*0580*/  @P0 LEA.HI.X R13, R18, UR11, R13, 0x2, P6 ;  /* 0x0000000b120d0c11 */ /* 0x000fe4000b0f140d */
[----:B-1----:R-:W-:Y:S02]  /*0590*/  @P1 LEA R14, P5, R3, UR10, 0x2 ;  /* 0x0000000a030e1c11 */ /* 0x002fe4000f8a10ff */
[----:B------:R-:W-:Y:S02]  /*05a0*/  @P3 LEA R18, P6, R11, UR10, 0x2 ;  /* 0x0000000a0b123c11 */ /* 0x000fe4000f8c10ff */
[----:B------:R-:W-:Y:S01]  /*05b0*/  @P1 LEA.HI.X R15, R3, UR11, R6, 0x2, P5 ;  /* 0x0000000b030f1c11 */ /* 0x000fe2000a8f1406 */
[----:B------:R-:W-:Y:S01]  /*05c0*/  IMAD.MOV.U32 R3, RZ, RZ, c[0x0][0x0] ;  /* 0x00000000ff037624 */ /* 0x000fe200078e00ff */
[----:B------:R-:W-:-:S02]  /*05d0*/  @P2 LEA.HI.X R17, R7, UR11, R10, 0x2, P4 ;  /* 0x0000000b07112c11 */ /* 0x000fc4000a0f140a */
[----:B------:R-:W-:Y:S01]  /*05e0*/  @P3 LEA.HI.X R19, R11, UR11, R20, 0x2, P6 ;  /* 0x0000000b0b133c11 */ /* 0x000fe2000b0f1414 */
[----:B------:R-:W-:-:S04]  /*05f0*/  IMAD.WIDE.U32 R4, R3, 0x4, R4 ;  /* 0x0000000403047825 */ /* 0x000fc800078e0004 */
[----:B--2---:R-:W-:-:S05]  /*0600*/  FFMA.FTZ R9, -R9, c[0x0][0xdac], R8 ;  /* 0x00036b0009097a23 */ /* 0x004fca0000010108 */
[----:B------:R0:W-:Y:S01]  /*0610*/  @P0 STG.E [R12.64], R9 ;  /* 0x000000090c000986 */ /* 0x0001e2000c10190c */
[----:B------:R-:W-:Y:S01]  /*0620*/  ISETP.GE.U32.AND P0, PT, R4, 0x10000, PT ;  /* 0x000100000400780c */ /* 0x000fe20003f06070 */
[----:B----4-:R-:W-:-:S05]  /*0630*/  FFMA.FTZ R21, -R24, c[0x0][0xdac], R21 ;  /* 0x00036b0018157a23 */ /* 0x010fca0000010115 */
[----:B------:R0:W-:Y:S01]  /*0640*/  @P1 STG.E [R14.64], R21 ;  /* 0x000000150e001986 */ /* 0x0001e2000c10190c */
[----:B-----5:R-:W-:Y:S01]  /*0650*/  FFMA.FTZ R25, -R26, c[0x0][0xdac], R25 ;  /* 0x00036b001a197a23 */ /* 0x020fe20000010119 */
[----:B------:R-:W-:-:S04]  /*0660*/  ISETP.LT.U32.AND P1, PT, R4, UR14, PT ;  /* 0x0000000e04007c0c */ /* 0x000fc8000bf21070 */
[----:B------:R0:W-:Y:S01]  /*0670*/  @P2 STG.E [R16.64], R25 ;  /* 0x0000001910002986 */ /* 0x0001e2000c10190c */
[----:B---3--:R-:W-:-:S05]  /*0680*/  FFMA.FTZ R27, -R28, c[0x0][0xdac], R27 ;  /* 0x00036b001c1b7a23 */ /* 0x008fca000001011b */
[----:B------:R0:W-:Y:S01]  /*0690*/  @P3 STG.E [R18.64], R27 ;  /* 0x0000001b12003986 */ /* 0x0001e2000c10190c */
[C---:B------:R-:W-:Y:S02]  /*06a0*/  ISETP.GE.U32.AND.EX P0, PT, R5.reuse, RZ, PT, P0 ;  /* 0x000000ff0500720c */ /* 0x040fe40003f06100 */
[----:B------:R-:W-:-:S13]  /*06b0*/  ISETP.LT.AND.EX P1, PT, R5, UR4, PT, P1 ;  /* 0x0000000405007c0c */ /* 0x000fda000bf21310 */
[----:B0-----:R-:W-:Y:S05]  /*06c0*/  @!P0 BRA P1, `(.L_x_7591) ;  /* 0xfffffb3000008947 */ /* 0x001fea000083ffff */
[----:B------:R-:W-:Y:S05]  /*06d0*/  EXIT ;  /* 0x000000000000794d */ /* 0x000fea0003800000 */
.L_x_7590:
[----:B------:R-:W0:Y:S02]  /*06e0*/  S2R R16, SR_TID.X ;  /* 0x0000000000107919 */ /* 0x000e240000002100 */
[----:B0-----:R-:W-:-:S05]  /*06f0*/  IMAD.WIDE.U32 R2, R16, 0x4, RZ ;  /* 0x0000000410027825 */ /* 0x001fca00078e00ff */
[----:B------:R-:W-:-:S04]  /*0700*/  ISETP.GE.U32.AND P0, PT, R2, UR14, PT ;  /* 0x0000000e02007c0c */ /* 0x000fc8000bf06070 */
[----:B------:R-:W-:-:S04]  /*0710*/  ISETP.GE.AND.EX P0, PT, R3, UR4, PT, P0 ;  /* 0x0000000403007c0c */ /* 0x000fc8000bf06300 */
[----:B------:R-:W-:-:S13]  /*0720*/  ISETP.GT.U32.OR P0, PT, R16, 0x3fff, P0 ;  /* 0x00003fff1000780c */ /* 0x000fda0000704470 */
[----:B------:R-:W-:Y:S05]  /*0730*/  @P0 EXIT ;  /* 0x000000000000094d */ /* 0x000fea0003800000 */
[----:B------:R-:W-:-:S04]  /*0740*/  IMAD.MOV.U32 R17, RZ, RZ, RZ ;  /* 0x000000ffff117224 */ /* 0x000fc800078e00ff */
.L_x_7592:
[C---:B0-----:R-:W-:Y:S01]  /*0750*/  IMAD.SHL.U32 R2, R16.reuse, 0x10, RZ ;  /* 0x0000001010027824 */ /* 0x041fe200078e00ff */
[----:B------:R-:W-:-:S04]  /*0760*/  SHF.L.U64.HI R0, R16, 0x4, R17 ;  /* 0x0000000410007819 */ /* 0x000fc80000010211 */
[C---:B------:R-:W-:Y:S02]  /*0770*/  IADD3 R4, P0, R2.reuse, UR6, RZ ;  /* 0x0000000602047c10 */ /* 0x040fe4000ff1e0ff */
[----:B------:R-:W-:Y:S02]  /*0780*/  IADD3 R8, P1, R2, UR8, RZ ;  /* 0x0000000802087c10 */ /* 0x000fe4000ff3e0ff */
[C---:B------:R-:W-:Y:S02]  /*0790*/  IADD3.X R5, R0.reuse, UR7, RZ, P0, !PT ;  /* 0x0000000700057c10 */ /* 0x040fe400087fe4ff */
[----:B------:R-:W-:-:S04]  /*07a0*/  IADD3.X R9, R0, UR9, RZ, P1, !PT ;  /* 0x0000000900097c10 */ /* 0x000fc80008ffe4ff */
[----:B------:R-:W2:Y:S04]  /*07b0*/  LDG.E.128 R4, [R4.64] ;  /* 0x0000000c04047981 */ /* 0x000ea8000c1e1d00 */
[----:B------:R-:W2:Y:S01]  /*07c0*/  LDG.E.128 R8, [R8.64] ;  /* 0x0000000c08087981 */ /* 0x000ea2000c1e1d00 */
        /* <DEDUP_REMOVED lines=10> */
[----:B--2---:R-:W-:Y:S02]  /*0870*/  FFMA.FTZ R15, -R11, c[0x0][0xdac], R7 ;  /* 0x00036b000b0f7a23 */ /* 0x004fe40000010107 */
[----:B------:R-:W-:Y:S02]  /*0880*/  FFMA.FTZ R14, -R10, c[0x0][0xdac], R6 ;  /* 0x00036b000a0e7a23 */ /* 0x000fe40000010106 */
[----:B------:R-:W-:-:S02]  /*0890*/  FFMA.FTZ R13, -R9, c[0x0][0xdac], R5 ;  /* 0x00036b00090d7a23 */ /* 0x000fc40000010105 */
[----:B------:R-:W-:-:S05]  /*08a0*/  FFMA.FTZ R12, -R8, c[0x0][0xdac], R4 ;  /* 0x00036b00080c7a23 */ /* 0x000fca0000010104 */
[----:B------:R0:W-:Y:S01]  /*08b0*/  STG.E.128 [R2.64], R12 ;  /* 0x0000000c02007986 */ /* 0x0001e2000c101d0c */
[----:B------:R-:W-:Y:S05]  /*08c0*/  @!P0 BRA P1, `(.L_x_7592) ;  /* 0xfffffe8000008947 */ /* 0x000fea000083ffff */
[----:B------:R-:W-:Y:S05]  /*08d0*/  EXIT ;  /* 0x000000000000794d */ /* 0x000fea0003800000 */
.L_x_7593:
        /* <DEDUP_REMOVED lines=10> */
.L_x_8147:


//--------------------- .text._ZN2at6native55_GLOBAL__N__de093ff9_22_ForeachBinaryOpList_cu_a911ec4325multi_tensor_apply_kernelINS1_18TensorListMetadataILi3EEENS1_24BinaryOpListAlphaFunctorIdLi3ELi2ELi2EEEJSt5minusIdEdEEEvT_T0_DpT1_ --------------------------
	.section	.text._ZN2at6native55_GLOBAL__N__de093ff9_22_ForeachBinaryOpList_cu_a911ec4325multi_tensor_apply_kernelINS1_18TensorListMetadataILi3EEENS1_24BinaryOpListAlphaFunctorIdLi3ELi2ELi2EEEJSt5minusIdEdEEEvT_T0_DpT1_,"ax",@progbits
	.sectioninfo	@"SHI_REGISTERS=31"
	.align	128
.text._ZN2at6native55_GLOBAL__N__de093ff9_22_ForeachBinaryOpList_cu_a911ec4325multi_tensor_apply_kernelINS1_18TensorListMetadataILi3EEENS1_24BinaryOpListAlphaFunctorIdLi3ELi2ELi2EEEJSt5minusIdEdEEEvT_T0_DpT1_:
        .type           _ZN2at6native55_GLOBAL__N__de093ff9_22_ForeachBinaryOpList_cu_a911ec4325multi_tensor_apply_kernelINS1_18TensorListMetadataILi3EEENS1_24BinaryOpListAlphaFunctorIdLi3ELi2ELi2EEEJSt5minusIdEdEEEvT_T0_DpT1_,@function
        .size           _ZN2at6native55_GLOBAL__N__de093ff9_22_ForeachBinaryOpList_cu_a911ec4325multi_tensor_apply_kernelINS1_18TensorListMetadataILi3EEENS1_24BinaryOpListAlphaFunctorIdLi3ELi2ELi2EEEJSt5minusIdEdEEEvT_T0_DpT1_,(.L_x_8148 - _ZN2at6native55_GLOBAL__N__de093ff9_22_ForeachBinaryOpList_cu_a911ec4325multi_tensor_apply_kernelINS1_18TensorListMetadataILi3EEENS1_24BinaryOpListAlphaFunctorIdLi3ELi2ELi2EEEJSt5minusIdEdEEEvT_T0_DpT1_)
        .other          _ZN2at6native55_GLOBAL__N__de093ff9_22_ForeachBinaryOpList_cu_a911ec4325multi_tensor_apply_kernelINS1_18TensorListMetadataILi3EEENS1_24BinaryOpListAlphaFunctorIdLi3ELi2ELi2EEEJSt5minusIdEdEEEvT_T0_DpT1_,@"STO_CUDA_ENTRY STV_DEFAULT"
_ZN2at6native55_GLOBAL__N__de093ff9_22_ForeachBinaryOpList_cu_a911ec4325multi_tensor_apply_kernelINS1_18TensorListMetadataILi3EEENS1_24BinaryOpListAlphaFunctorIdLi3ELi2ELi2EEEJSt5minusIdEdEEEvT_T0_DpT1_:
        /* <DEDUP_REMOVED lines=33> */
.L_x_7595:
[----:B0-----:R-:W-:Y:S01]  /*0210*/  IADD3 R19, P1, R0, UR4, RZ ;  /* 0x0000000400137c10 */ /* 0x001fe2000ff3e0ff */
[----:B------:R-:W-:Y:S01]  /*0220*/  CS2R R12, SRZ ;  /* 0x00000000000c7805 */ /* 0x000fe2000001ff00 */
[----:B------:R-:W-:Y:S02]  /*0230*/  CS2R R14, SRZ ;  /* 0x00000000000e7805 */ /* 0x000fe4000001ff00 */
[C---:B------:R-:W-:Y:S01]  /*0240*/  ISETP.GE.U32.AND P0, PT, R19.reuse, 0x10000, PT ;  /* 0x000100001300780c */ /* 0x040fe20003f06070 */
[----:B------:R-:W-:Y:S01]  /*0250*/  IMAD.X R24, RZ, RZ, UR5, P1 ;  /* 0x00000005ff187e24 */ /* 0x000fe200088e06ff */
[----:B------:R-:W-:-:S04]  /*0260*/  ISETP.LT.U32.AND P1, PT, R19, UR16, PT ;  /* 0x0000001013007c0c */ /* 0x000fc8000bf21070 */
[----:B------:R-:W-:-:S04]  /*0270*/  ISETP.GE.U32.AND.EX P0, PT, R24, RZ, PT, P0 ;  /* 0x000000ff1800720c */ /* 0x000fc80003f06100 */
[----:B------:R-:W-:-:S13]  /*0280*/  ISETP.LT.AND.EX P0, PT, R24, UR12, !P0, P1 ;  /* 0x0000000c18007c0c */ /* 0x000fda000c701310 */
[C---:B------:R-:W-:Y:S02]  /*0290*/  @P0 LEA R6, P1, R19.reuse, UR6, 0x3 ;  /* 0x0000000613060c11 */ /* 0x040fe4000f8218ff */
[C---:B------:R-:W-:Y:S02]  /*02a0*/  @P0 LEA R8, P2, R19.reuse, UR8, 0x3 ;  /* 0x0000000813080c11 */ /* 0x040fe4000f8418ff */
[C-C-:B------:R-:W-:Y:S02]  /*02b0*/  @P0 LEA.HI.X R7, R19.reuse, UR7, R24.reuse, 0x3, P1 ;  /* 0x0000000713070c11 */ /* 0x140fe400088f1c18 */
[----:B------:R-:W-:-:S03]  /*02c0*/  @P0 LEA.HI.X R9, R19, UR9, R24, 0x3, P2 ;  /* 0x0000000913090c11 */ /* 0x000fc600090f1c18 */
[----:B------:R0:W2:Y:S04]  /*02d0*/  @P0 LDG.E.64 R12, [R6.64] ;  /* 0x0000000e060c0981 */ /* 0x0000a8000c1e1b00 */
[----:B------:R1:W2:Y:S01]  /*02e0*/  @P0 LDG.E.64 R14, [R8.64] ;  /* 0x0000000e080e0981 */ /* 0x0002a2000c1e1b00 */
[----:B------:R-:W-:Y:S01]  /*02f0*/  IADD3 R3, P2, R19, c[0x0][0x0], RZ ;  /* 0x0000000013037a10 */ /* 0x000fe20007f5e0ff */
[----:B------:R-:W-:Y:S01]  /*0300*/  CS2R R20, SRZ ;  /* 0x0000000000147805 */ /* 0x000fe2000001ff00 */
[C---:B------:R-:W-:Y:S01]  /*0310*/  LEA R5, P4, R2.reuse, R19, 0x1 ;  /* 0x0000001302057211 */ /* 0x040fe200078808ff */
[----:B------:R-:W-:Y:S01]  /*0320*/  CS2R R22, SRZ ;  /* 0x0000000000167805 */ /* 0x000fe2000001ff00 */
[C---:B------:R-:W-:Y:S01]  /*0330*/  ISETP.GE.U32.AND P1, PT, R3.reuse, 0x10000, PT ;  /* 0x000100000300780c */ /* 0x040fe20003f26070 */
[--C-:B------:R-:W-:Y:S01]  /*0340*/  IMAD.X R4, RZ, RZ, R24.reuse, P2 ;  /* 0x000000ffff047224 */ /* 0x100fe200010e0618 */
[----:B------:R-:W-:Y:S01]  /*0350*/  ISETP.LT.U32.AND P2, PT, R3, UR16, PT ;  /* 0x0000001003007c0c */ /* 0x000fe2000bf41070 */
[----:B------:R-:W-:Y:S01]  /*0360*/  IMAD.X R26, RZ, RZ, R24, P4 ;  /* 0x000000ffff1a7224 */ /* 0x000fe200020e0618 */
[----:B------:R-:W-:Y:S01]  /*0370*/  ISETP.GE.U32.AND P3, PT, R5, 0x10000, PT ;  /* 0x000100000500780c */ /* 0x000fe20003f66070 */
[----:B0-----:R-:W-:Y:S01]  /*0380*/  IMAD R6, R2, 0x3, RZ ;  /* 0x0000000302067824 */ /* 0x001fe200078e02ff */
        /* <DEDUP_REMOVED lines=9> */
[C---:B------:R-:W-:Y:S02]  /*0420*/  @P1 LEA R6, P5, R3.reuse, UR6, 0x3 ;  /* 0x0000000603061c11 */ /* 0x040fe4000f8a18ff */
[C---:B------:R-:W-:Y:S02]  /*0430*/  ISETP.GE.U32.AND.EX P4, PT, R28.reuse, RZ, PT, P4 ;  /* 0x000000ff1c00720c */ /* 0x040fe40003f86140 */
[----:B------:R-:W-:Y:S02]  /*0440*/  @P1 LEA.HI.X R7, R3, UR7, R4, 0x3, P5 ;  /* 0x0000000703071c11 */ /* 0x000fe4000a8f1c04 */
[----:B------:R-:W-:Y:S02]  /*0450*/  ISETP.LT.AND.EX P3, PT, R28, UR12, !P4, P3 ;  /* 0x0000000c1c007c0c */ /* 0x000fe4000e761330 */
[----:B-1----:R-:W-:Y:S01]  /*0460*/  @P2 LEA R8, P4, R5, UR6, 0x3 ;  /* 0x0000000605082c11 */ /* 0x002fe2000f8818ff */
[----:B------:R0:W3:Y:S01]  /*0470*/  @P1 LDG.E.64 R20, [R6.64] ;  /* 0x0000000e06141981 */ /* 0x0000e2000c1e1b00 */
[----:B------:R-:W-:-:S02]  /*0480*/  @P1 LEA R16, P5, R3, UR8, 0x3 ;  /* 0x0000000803101c11 */ /* 0x000fc4000f8a18ff */
[C---:B------:R-:W-:Y:S02]  /*0490*/  @P2 LEA.HI.X R9, R5.reuse, UR7, R26, 0x3, P4 ;  /* 0x0000000705092c11 */ /* 0x040fe4000a0f1c1a */
[----:B------:R-:W-:Y:S02]  /*04a0*/  @P2 LEA R10, P4, R5, UR8, 0x3 ;  /* 0x00000008050a2c11 */ /* 0x000fe4000f8818ff */
[----:B------:R-:W-:Y:S01]  /*04b0*/  @P1 LEA.HI.X R17, R3, UR9, R4, 0x3, P5 ;  /* 0x0000000903111c11 */ /* 0x000fe2000a8f1c04 */
[----:B0-----:R-:W-:Y:S01]  /*04c0*/  CS2R R6, SRZ ;  /* 0x0000000000067805 */ /* 0x001fe2000001ff00 */
[----:B------:R-:W-:-:S03]  /*04d0*/  @P2 LEA.HI.X R11, R5, UR9, R26, 0x3, P4 ;  /* 0x00000009050b2c11 */ /* 0x000fc6000a0f1c1a */
[----:B------:R0:W3:Y:S04]  /*04e0*/  @P1 LDG.E.64 R22, [R16.64] ;  /* 0x0000000e10161981 */ /* 0x0000e8000c1e1b00 */
[----:B------:R1:W4:Y:S01]  /*04f0*/  @P2 LDG.E.64 R6, [R8.64] ;  /* 0x0000000e08062981 */ /* 0x000322000c1e1b00 */
[----:B0-----:R-:W-:Y:S01]  /*0500*/  @P3 LEA R16, P4, R25, UR6, 0x3 ;  /* 0x0000000619103c11 */ /* 0x001fe2000f8818ff */
[----:B-1----:R-:W-:-:S03]  /*0510*/  CS2R R8, SRZ ;  /* 0x0000000000087805 */ /* 0x002fc6000001ff00 */
[----:B------:R-:W-:-:S03]  /*0520*/  @P3 LEA.HI.X R17, R25, UR7, R28, 0x3, P4 ;  /* 0x0000000719113c11 */ /* 0x000fc6000a0f1c1c */
[----:B------:R0:W4:Y:S02]  /*0530*/  @P2 LDG.E.64 R8, [R10.64] ;  /* 0x0000000e0a082981 */ /* 0x000124000c1e1b00 */
[----:B0-----:R-:W-:-:S06]  /*0540*/  CS2R R10, SRZ ;  /* 0x00000000000a7805 */ /* 0x001fcc000001ff00 */
[----:B------:R0:W5:Y:S02]  /*0550*/  @P3 LDG.E.64 R10, [R16.64] ;  /* 0x0000000e100a3981 */ /* 0x000164000c1e1b00 */
[----:B0-----:R-:W-:-:S04]  /*0560*/  @P3 LEA R16, P4, R25, UR8, 0x3 ;  /* 0x0000000819103c11 */ /* 0x001fc8000f8818ff */
[----:B------:R-:W-:Y:S01]  /*0570*/  @P3 LEA.HI.X R17, R25, UR9, R28, 0x3, P4 ;  /* 0x0000000919113c11 */ /* 0x000fe2000a0f1c1c */
[----:B--2---:R0:W1:Y:S02]  /*0580*/  DFMA R12, -R14, c[0x0][0xdb0], R12 ;  /* 0x00036c000e0c7a2b */ /* 0x004064000000010c */
[----:B0-----:R-:W-:-:S06]  /*0590*/  CS2R R14, SRZ ;  /* 0x00000000000e7805 */ /* 0x001fcc000001ff00 */
[----:B------:R3:W5:Y:S01]  /*05a0*/  @P3 LDG.E.64 R14, [R16.64] ;  /* 0x0000000e100e3981 */ /* 0x000762000c1e1b00 */
[C---:B------:R-:W-:Y:S01]  /*05b0*/  @P0 LEA R18, P6, R19.reuse, UR10, 0x3 ;  /* 0x0000000a13120c11 */ /* 0x040fe2000f8c18ff */
[----:B------:R-:W-:Y:S02]  /*05c0*/  ULDC UR13, c[0x0][0x0] ;  /* 0x00000000000d7ab9 */ /* 0x000fe40000000800 */
[----:B------:R-:W-:Y:S01]  /*05d0*/  UIMAD.WIDE.U32 UR4, UR13, 0x4, UR4 ;  /* 0x000000040d0478a5 */ /* 0x000fe2000f8e0004 */
[----:B------:R-:W-:Y:S02]  /*05e0*/  @P0 LEA.HI.X R19, R19, UR11, R24, 0x3, P6 ;  /* 0x0000000b13130c11 */ /* 0x000fe4000b0f1c18 */
[C---:B------:R-:W-:Y:S01]  /*05f0*/  @P3 LEA R24, P6, R25.reuse, UR10, 0x3 ;  /* 0x0000000a19183c11 */ /* 0x040fe2000f8c18ff */
[----:B------:R-:W-:Y:S02]  /*0600*/  UISETP.LT.U32.AND UP1, UPT, UR4, UR16, UPT ;  /* 0x000000100400728c */ /* 0x000fe4000bf21070 */
[----:B------:R-:W-:Y:S01]  /*0610*/  UISETP.GE.U32.AND UP0, UPT, UR4, 0x10000, UPT ;  /* 0x000100000400788c */ /* 0x000fe2000bf06070 */
[----:B------:R-:W-:Y:S01]  /*0620*/  @P3 LEA.HI.X R25, R25, UR11, R28, 0x3, P6 ;  /* 0x0000000b19193c11 */ /* 0x000fe2000b0f1c1c */
[----:B-1----:R0:W-:Y:S02]  /*0630*/  @P0 STG.E.64 [R18.64], R12 ;  /* 0x0000000c12000986 */ /* 0x0021e4000c101b0e */
[----:B------:R-:W-:Y:S01]  /*0640*/  UISETP.GE.U32.AND.EX UP0, UPT, UR5, URZ, UPT, UP0 ;  /* 0x0000003f0500728c */ /* 0x000fe2000bf06100 */
[----:B------:R-:W-:Y:S01]  /*0650*/  PLOP3.LUT P0, PT, PT, PT, UP1, 0x80, 0x0 ;  /* 0x000000000000781c */ /* 0x000fe20003f0f018 */
[----:B---3--:R1:W2:-:S02]  /*0660*/  DFMA R16, -R22, c[0x0][0xdb0], R20 ;  /* 0x00036c0016107a2b */ /* 0x0082840000000114 */
[----:B-1----:R-:W-:Y:S02]  /*0670*/  @P1 LEA R20, P5, R3, UR10, 0x3 ;  /* 0x0000000a03141c11 */ /* 0x002fe4000f8a18ff */
[----:B------:R-:W-:Y:S02]  /*0680*/  @P2 LEA R22, P4, R5, UR10, 0x3 ;  /* 0x0000000a05162c11 */ /* 0x000fe4000f8818ff */
[----:B------:R-:W-:Y:S02]  /*0690*/  @P1 LEA.HI.X R21, R3, UR11, R4, 0x3, P5 ;  /* 0x0000000b03151c11 */ /* 0x000fe4000a8f1c04 */
[----:B------:R-:W-:Y:S01]  /*06a0*/  @P2 LEA.HI.X R23, R5, UR11, R26, 0x3, P4 ;  /* 0x0000000b05172c11 */ /* 0x000fe2000a0f1c1a */
[----:B------:R-:W-:Y:S02]  /*06b0*/  IMAD.U32 R5, RZ, RZ, UR5 ;  /* 0x00000005ff057e24 */ /* 0x000fe4000f8e00ff */
[----:B--2---:R0:W-:Y:S01]  /*06c0*/  @P1 STG.E.64 [R20.64], R16 ;  /* 0x0000001014001986 */ /* 0x0041e2000c101b0e */
[----:B----4-:R-:W1:-:S02]  /*06d0*/  DFMA R6, -R8, c[0x0][0xdb0], R6 ;  /* 0x00036c0008067a2b */ /* 0x010e440000000106 */
[----:B------:R-:W-:-:S05]  /*06e0*/  ISETP.LT.AND.EX P0, PT, R5, UR12, PT, P0 ;  /* 0x0000000c05007c0c */ /* 0x000fca000bf01300 */
[----:B-1----:R0:W-:Y:S01]  /*06f0*/  @P2 STG.E.64 [R22.64], R6 ;  /* 0x0000000616002986 */ /* 0x0021e2000c101b0e */
[----:B------:R-:W-:Y:S01]  /*0700*/  PLOP3.LUT P1, PT, PT, PT, UP0, 0x80, 0x0 ;  /* 0x000000000000781c */ /* 0x000fe20003f2f008 */
[----:B------:R-:W-:Y:S01]  /*0710*/  IMAD.U32 R4, RZ, RZ, UR4 ;  /* 0x00000004ff047e24 */ /* 0x000fe2000f8e00ff */
[----:B-----5:R-:W1:-:S07]  /*0720*/  DFMA R10, -R14, c[0x0][0xdb0], R10 ;  /* 0x00036c000e0a7a2b */ /* 0x020e4e000000010a */
[----:B-1----:R0:W-:Y:S04]  /*0730*/  @P3 STG.E.64 [R24.64], R10 ;  /* 0x0000000a18003986 */ /* 0x0021e8000c101b0e */
[----:B------:R-:W-:Y:S05]  /*0740*/  @!P1 BRA P0, `(.L_x_7595) ;  /* 0xfffffac000009947 */ /* 0x000fea000003ffff */
[----:B------:R-:W-:Y:S05]  /*0750*/  EXIT ;  /* 0x000000000000794d */ /* 0x000fea0003800000 */
.L_x_7594:
[----:B------:R-:W0:Y:S02]  /*0760*/  S2R R0, SR_TID.X ;  /* 0x0000000000007919 */ /* 0x000e240000002100 */
[----:B0-----:R-:W-:-:S05]  /*0770*/  IMAD.WIDE.U32 R2, R0, 0x4, RZ ;  /* 0x0000000400027825 */ /* 0x001fca00078e00ff */
[----:B------:R-:W-:-:S04]  /*0780*/  ISETP.GE.U32.AND P0, PT, R2, UR16, PT ;  /* 0x0000001002007c0c */ /* 0x000fc8000bf06070 */
[----:B------:R-:W-:-:S04]  /*0790*/  ISETP.GE.AND.EX P0, PT, R3, UR12, PT, P0 ;  /* 0x0000000c03007c0c */ /* 0x000fc8000bf06300 */
[----:B------:R-:W-:-:S13]  /*07a0*/  ISETP.GT.U32.OR P0, PT, R0, 0x3fff, P0 ;  /* 0x00003fff0000780c */ /* 0x000fda0000704470 */
[----:B------:R-:W-:Y:S05]  /*07b0*/  @P0 EXIT ;  /* 0x000000000000094d */ /* 0x000fea0003800000 */
[----:B------:R-:W-:-:S04]  /*07c0*/  IMAD.MOV.U32 R3, RZ, RZ, RZ ;  /* 0x000000ffff037224 */ /* 0x000fc800078e00ff */
.L_x_7596:
[C---:B------:R-:W-:Y:S01]  /*07d0*/  IMAD.SHL.U32 R2, R0.reuse, 0x20, RZ ;  /* 0x0000002000027824 */ /* 0x040fe200078e00ff */
[----:B------:R-:W-:-:S04]  /*07e0*/  SHF.L.U64.HI R20, R0, 0x5, R3 ;  /* 0x0000000500147819 */ /* 0x000fc80000010203 */
[C---:B------:R-:W-:Y:S02]  /*07f0*/  IADD3 R22, P0, R2.reuse, UR6, RZ ;  /* 0x0000000602167c10 */ /* 0x040fe4000ff1e0ff */
[----:B------:R-:W-:Y:S02]  /*0800*/  IADD3 R24, P1, R2, UR8, RZ ;  /* 0x0000000802187c10 */ /* 0x000fe4000ff3e0ff */
[C---:B------:R-:W-:Y:S02]  /*0810*/  IADD3.X R23, R20.reuse, UR7, RZ, P0, !PT ;  /* 0x0000000714177c10 */ /* 0x040fe400087fe4ff */
[----:B------:R-:W-:-:S03]  /*0820*/  IADD3.X R25, R20, UR9, RZ, P1, !PT ;  /* 0x0000000914197c10 */ /* 0x000fc60008ffe4ff */
[----:B0-----:R-:W2:Y:S04]  /*0830*/  LDG.E.128 R4, [R22.64+0x10] ;  /* 0x0000100e16047981 */ /* 0x001ea8000c1e1d00 */
[----:B------:R-:W2:Y:S04]  /*0840*/  LDG.E.128 R8, [R24.64+0x10] ;  /* 0x0000100e18087981 */ /* 0x000ea8000c1e1d00 */
[----:B------:R-:W3:Y:S04]  /*0850*/  LDG.E.128 R12, [R22.64] ;  /* 0x0000000e160c7981 */ /* 0x000ee8000c1e1d00 */
[----:B------:R-:W3:Y:S01]  /*0860*/  LDG.E.128 R16, [R24.64] ;  /* 0x0000000e18107981 */ /* 0x000ee2000c1e1d00 */
[----:B--2---:R0:W-:-:S02]  /*0870*/  DFMA R6, -R10, c[0x0][0xdb0], R6 ;  /* 0x00036c000a067a2b */ /* 0x0041c40000000106 */
[----:B0-----:R-:W-:-:S04]  /*0880*/  IADD3 R10, P0, R2, UR10, RZ ;  /* 0x0000000a020a7c10 */ /* 0x001fc8000ff1e0ff */
[----:B------:R-:W-:Y:S02]  /*0890*/  IADD3.X R11, R20, UR11, RZ, P0, !PT ;  /* 0x0000000b140b7c10 */ /* 0x000fe400087fe4ff */
[----:B------:R-:W-:Y:S01]  /*08a0*/  IADD3 R0, P0, R0, c[0x0][0x0], RZ ;  /* 0x0000000000007a10 */ /* 0x000fe20007f1e0ff */
[----:B---3--:R-:W-:-:S04]  /*08b0*/  DFMA R14, -R18, c[0x0][0xdb0], R14 ;  /* 0x00036c00120e7a2b */ /* 0x008fc8000000010e */
[----:B------:R-:W0:Y:S01]  /*08c0*/  DFMA R12, -R16, c[0x0][0xdb0], R12 ;  /* 0x00036c00100c7a2b */ /* 0x000e22000000010c */
[----:B------:R-:W-:-:S03]  /*08d0*/  IMAD.SHL.U32 R2, R0, 0x4, RZ ;  /* 0x0000000400027824 */ /* 0x000fc600078e00ff */
[----:B------:R-:W1:Y:S01]  /*08e0*/  DFMA R4, -R8, c[0x0][0xdb0], R4 ;  /* 0x00036c0008047a2b */ /* 0x000e620000000104 */
[----:B------:R-:W-:Y:S01]  /*08f0*/  IMAD.X R3, RZ, RZ, R3, P0 ;  /* 0x000000ffff037224 */ /* 0x000fe200000e0603 */
[----:B------:R-:W-:Y:S01]  /*0900*/  ISETP.GE.U32.AND P0, PT, R2, UR16, PT ;  /* 0x0000001002007c0c */ /* 0x000fe2000bf06070 */
[----:B0-----:R0:W-:Y:S01]  /*0910*/  STG.E.128 [R10.64], R12 ;  /* 0x0000000c0a007986 */ /* 0x0011e2000c101d0e */
[C---:B------:R-:W-:Y:S02]  /*0920*/  ISETP.LT.U32.AND P1, PT, R0.reuse, 0x4000, PT ;  /* 0x000040000000780c */ /* 0x040fe40003f21070 */
[----:B------:R-:W-:Y:S01]  /*0930*/  SHF.L.U64.HI R2, R0, 0x2, R3 ;  /* 0x0000000200027819 */ /* 0x000fe20000010203 */
[----:B-1----:R0:W-:Y:S01]  /*0940*/  STG.E.128 [R10.64+0x10], R4 ;  /* 0x000010040a007986 */ /* 0x0021e2000c101d0e */
[----:B------:R-:W-:Y:S02]  /*0950*/  ISETP.LT.U32.AND.EX P1, PT, R3, RZ, PT, P1 ;  /* 0x000000ff0300720c */ /* 0x000fe40003f21110 */
[----:B------:R-:W-:-:S13]  /*0960*/  ISETP.GE.AND.EX P0, PT, R2, UR12, PT, P0 ;  /* 0x0000000c02007c0c */ /* 0x000fda000bf06300 */
[----:B------:R-:W-:Y:S05]  /*0970*/  @!P0 BRA P1, `(.L_x_7596) ;  /* 0xfffffe5000008947 */ /* 0x000fea000083ffff */
[----:B------:R-:W-:Y:S05]  /*0980*/  EXIT ;  /* 0x000000000000794d */ /* 0x000fea0003800000 */
.L_x_7597:
        /* <DEDUP_REMOVED lines=15> */
.L_x_8148:


//--------------------- .text._ZN2at6native55_GLOBAL__N__de093ff9_22_ForeachBinaryOpList_cu_a911ec4325multi_tensor_apply_kernelINS1_18TensorListMetadataILi3EEENS1_24BinaryOpListAlphaFunctorIsLi3ELi2ELi2EEEJSt5minusIsEsEEEvT_T0_DpT1_ --------------------------
	.section	.text._ZN2at6native55_GLOBAL__N__de093ff9_22_ForeachBinaryOpList_cu_a911ec4325multi_tensor_apply_kernelINS1_18TensorListMetadataILi3EEENS1_24BinaryOpListAlphaFunctorIsLi3ELi2ELi2EEEJSt5minusIsEsEEEvT_T0_DpT1_,"ax",@progbits
	.sectioninfo	@"SHI_REGISTERS=32"
	.align	128
.text._ZN2at6native55_GLOBAL__N__de093ff9_22_ForeachBinaryOpList_cu_a911ec4325multi_tensor_apply_kernelINS1_18TensorListMetadataILi3EEENS1_24BinaryOpListAlphaFunctorIsLi3ELi2ELi2EEEJSt5minusIsEsEEEvT_T0_DpT1_:
        .type           _ZN2at6native55_GLOBAL__N__de093ff9_22_ForeachBinaryOpList_cu_a911ec4325multi_tensor_apply_kernelINS1_18TensorListMetadataILi3EEENS1_24BinaryOpListAlphaFunctorIsLi3ELi2ELi2EEEJSt5minusIsEsEEEvT_T0_DpT1_,@function
        .size           _ZN2at6native55_GLOBAL__N__de093ff9_22_ForeachBinaryOpList_cu_a911ec4325multi_tensor_apply_kernelINS1_18TensorListMetadataILi3EEENS1_24BinaryOpListAlphaFunctorIsLi3ELi2ELi2EEEJSt5minusIsEsEEEvT_T0_DpT1_,(.L_x_8149 - _ZN2at6native55_GLOBAL__N__de093ff9_22_ForeachBinaryOpList_cu_a911ec4325multi_tensor_apply_kernelINS1_18TensorListMetadataILi3EEENS1_24BinaryOpListAlphaFunctorIsLi3ELi2ELi2EEEJSt5minusIsEsEEEvT_T0_DpT1_)
        .other          _ZN2at6native55_GLOBAL__N__de093ff9_22_ForeachBinaryOpList_cu_a911ec4325multi_tensor_apply_kernelINS1_18TensorListMetadataILi3EEENS1_24BinaryOpListAlphaFunctorIsLi3ELi2ELi2EEEJSt5minusIsEsEEEvT_T0_DpT1_,@"STO_CUDA_ENTRY STV_DEFAULT"
_ZN2at6native55_GLOBAL__N__de093ff9_22_ForeachBinaryOpList_cu_a911ec4325multi_tensor_apply_kernelINS1_18TensorListMetadataILi3EEENS1_24BinaryOpListAlphaFunctorIsLi3ELi2ELi2EEEJSt5minusIsEsEEEvT_T0_DpT1_:
        /* <DEDUP_REMOVED lines=32> */
.L_x_7599:
[----:B0-----:R-:W-:Y:S01]  /*0200*/  IADD3 R8, P0, R0, R6, RZ ;  /* 0x0000000600087210 */ /* 0x001fe20007f1e0ff */
[----:B------:R-:W-:Y:S01]  /*0210*/  IMAD R19, R2, 0x3, RZ ;  /* 0x0000000302137824 */ /* 0x000fe200078e02ff */
[----:B------:R-:W-:Y:S02]  /*0220*/  PRMT R3, RZ, 0x7610, R3 ;  /* 0x00007610ff037816 */ /* 0x000fe40000000003 */
        /* <DEDUP_REMOVED lines=24> */
[C---:B------:R-:W-:Y:S02]  /*03b0*/  @P3 LEA R10, P4, R23.reuse, UR8, 0x1 ;  /* 0x00000008170a3c11 */ /* 0x040fe4000f8808ff */
[----:B------:R-:W-:Y:S02]  /*03c0*/  @P1 LEA.HI.X R13, R8, UR9, R5, 0x1, P5 ;  /* 0x00000009080d1c11 */ /* 0x000fe4000a8f0c05 */
[----:B------:R-:W-:Y:S02]  /*03d0*/  PRMT R26, RZ, 0x7610, R26 ;  /* 0x00007610ff1a7816 */ /* 0x000fe4000000001a */
[----:B------:R-:W-:Y:S01]  /*03e0*/  @P2 LEA R14, P5, R28, UR8, 0x1 ;  /* 0x000000081c0e2c11 */ /* 0x000fe2000f8a08ff */
[----:B------:R0:W2:Y:S01]  /*03f0*/  @P1 LDG.E.U16 R3, [R12.64] ;  /* 0x0000000c0c031981 */ /* 0x0000a2000c1e1500 */
[----:B------:R-:W-:Y:S02]  /*0400*/  @P3 LEA.HI.X R11, R23, UR9, R27, 0x1, P4 ;  /* 0x00000009170b3c11 */ /* 0x000fe4000a0f0c1b */
[----:B------:R-:W-:-:S02]  /*0410*/  @P0 LEA R16, P4, R19, UR8, 0x1 ;  /* 0x0000000813100c11 */ /* 0x000fc4000f8808ff */
[----:B------:R-:W-:Y:S01]  /*0420*/  PRMT R4, RZ, 0x7610, R4 ;  /* 0x00007610ff047816 */ /* 0x000fe20000000004 */
[----:B------:R1:W3:Y:S01]  /*0430*/  @P3 LDG.E.U16 R26, [R10.64] ;  /* 0x0000000c0a1a3981 */ /* 0x0002e2000c1e1500 */
[----:B------:R-:W-:Y:S02]  /*0440*/  @P2 LEA.HI.X R15, R28, UR9, R25, 0x1, P5 ;  /* 0x000000091c0f2c11 */ /* 0x000fe4000a8f0c19 */
[----:B------:R-:W-:Y:S02]  /*0450*/  PRMT R9, RZ, 0x7610, R9 ;  /* 0x00007610ff097816 */ /* 0x000fe40000000009 */
[----:B------:R-:W-:Y:S01]  /*0460*/  @P0 LEA.HI.X R17, R19, UR9, R24, 0x1, P4 ;  /* 0x0000000913110c11 */ /* 0x000fe2000a0f0c18 */
[----:B------:R4:W5:Y:S01]  /*0470*/  @P2 LDG.E.U16 R4, [R14.64] ;  /* 0x0000000c0e042981 */ /* 0x000962000c1e1500 */
[----:B------:R-:W-:-:S03]  /*0480*/  @P1 LEA R20, P4, R8, UR6, 0x1 ;  /* 0x0000000608141c11 */ /* 0x000fc6000f8808ff */
[----:B------:R4:W5:Y:S01]  /*0490*/  @P0 LDG.E.U16 R9, [R16.64] ;  /* 0x0000000c10090981 */ /* 0x000962000c1e1500 */
[----:B------:R-:W-:Y:S02]  /*04a0*/  @P1 LEA.HI.X R21, R8, UR7, R5, 0x1, P4 ;  /* 0x0000000708151c11 */ /* 0x000fe4000a0f0c05 */
[C---:B0-----:R-:W-:Y:S02]  /*04b0*/  @P3 LEA R12, P4, R23.reuse, UR6, 0x1 ;  /* 0x00000006170c3c11 */ /* 0x041fe4000f8808ff */
[----:B-1----:R-:W-:Y:S02]  /*04c0*/  PRMT R11, RZ, 0x7610, R11 ;  /* 0x00007610ff0b7816 */ /* 0x002fe4000000000b */
[----:B------:R-:W-:Y:S02]  /*04d0*/  @P3 LEA.HI.X R13, R23, UR7, R27, 0x1, P4 ;  /* 0x00000007170d3c11 */ /* 0x000fe4000a0f0c1b */
[----:B----4-:R-:W-:Y:S02]  /*04e0*/  @P2 LEA R14, P5, R28, UR6, 0x1 ;  /* 0x000000061c0e2c11 */ /* 0x010fe4000f8a08ff */
[----:B------:R-:W-:Y:S01]  /*04f0*/  PRMT R18, RZ, 0x7610, R18 ;  /* 0x00007610ff127816 */ /* 0x000fe20000000012 */
[----:B------:R0:W4:Y:S01]  /*0500*/  @P3 LDG.E.U16 R11, [R12.64] ;  /* 0x0000000c0c0b3981 */ /* 0x000122000c1e1500 */
[----:B------:R-:W-:-:S02]  /*0510*/  @P0 LEA R16, P4, R19, UR6, 0x1 ;  /* 0x0000000613100c11 */ /* 0x000fc4000f8808ff */
[----:B------:R-:W-:Y:S02]  /*0520*/  PRMT R10, RZ, 0x7610, R10 ;  /* 0x00007610ff0a7816 */ /* 0x000fe4000000000a */
[----:B------:R-:W-:Y:S01]  /*0530*/  @P2 LEA.HI.X R15, R28, UR7, R25, 0x1, P5 ;  /* 0x000000071c0f2c11 */ /* 0x000fe2000a8f0c19 */
[----:B------:R1:W4:Y:S01]  /*0540*/  @P1 LDG.E.U16 R18, [R20.64] ;  /* 0x0000000c14121981 */ /* 0x000322000c1e1500 */
[----:B------:R-:W-:Y:S02]  /*0550*/  PRMT R29, RZ, 0x7610, R29 ;  /* 0x00007610ff1d7816 */ /* 0x000fe4000000001d */
[----:B------:R-:W-:Y:S01]  /*0560*/  @P0 LEA.HI.X R17, R19, UR7, R24, 0x1, P4 ;  /* 0x0000000713110c11 */ /* 0x000fe2000a0f0c18 */
[----:B------:R0:W4:Y:S04]  /*0570*/  @P2 LDG.E.U16 R10, [R14.64] ;  /* 0x0000000c0e0a2981 */ /* 0x000128000c1e1500 */
[----:B------:R2:W4:Y:S01]  /*0580*/  @P0 LDG.E.U16 R29, [R16.64] ;  /* 0x0000000c101d0981 */ /* 0x000522000c1e1500 */
[----:B-1----:R-:W-:Y:S01]  /*0590*/  @P1 LEA R20, P4, R8, UR10, 0x1 ;  /* 0x0000000a08141c11 */ /* 0x002fe2000f8808ff */
[----:B------:R-:W-:-:S02]  /*05a0*/  ULDC.U16 UR4, c[0x0][0xdaa] ;  /* 0x00036a8000047ab9 */ /* 0x000fc40000000400 */
[----:B------:R-:W-:Y:S01]  /*05b0*/  UPRMT UR4, UR4, 0x9910, URZ ;  /* 0x0000991004047896 */ /* 0x000fe2000800003f */
[----:B------:R-:W-:Y:S02]  /*05c0*/  @P1 LEA.HI.X R21, R8, UR11, R5, 0x1, P4 ;  /* 0x0000000b08151c11 */ /* 0x000fe4000a0f0c05 */
[C---:B0-----:R-:W-:Y:S02]  /*05d0*/  @P2 LEA R12, P4, R28.reuse, UR10, 0x1 ;  /* 0x0000000a1c0c2c11 */ /* 0x041fe4000f8808ff */
[C---:B------:R-:W-:Y:S02]  /*05e0*/  @P3 LEA R22, P5, R23.reuse, UR10, 0x1 ;  /* 0x0000000a17163c11 */ /* 0x040fe4000f8a08ff */
[----:B------:R-:W-:Y:S02]  /*05f0*/  @P2 LEA.HI.X R13, R28, UR11, R25, 0x1, P4 ;  /* 0x0000000b1c0d2c11 */ /* 0x000fe4000a0f0c19 */
[----:B------:R-:W-:Y:S02]  /*0600*/  @P3 LEA.HI.X R23, R23, UR11, R27, 0x1, P5 ;  /* 0x0000000b17173c11 */ /* 0x000fe4000a8f0c1b */
[----:B--2---:R-:W-:-:S02]  /*0610*/  PRMT R3, R3, 0x9910, RZ ;  /* 0x0000991003037816 */ /* 0x004fc400000000ff */
[----:B---3--:R-:W-:-:S03]  /*0620*/  PRMT R5, R26, 0x9910, RZ ;  /* 0x000099101a057816 */ /* 0x008fc600000000ff */
[----:B------:R-:W-:Y:S02]  /*0630*/  IMAD R3, R3, UR4, RZ ;  /* 0x0000000403037c24 */ /* 0x000fe4000f8e02ff */
[----:B------:R-:W-:Y:S01]  /*0640*/  IMAD R5, R5, UR4, RZ ;  /* 0x0000000405057c24 */ /* 0x000fe2000f8e02ff */
[----:B-----5:R-:W-:Y:S01]  /*0650*/  PRMT R8, R4, 0x9910, RZ ;  /* 0x0000991004087816 */ /* 0x020fe200000000ff */
[----:B------:R-:W-:Y:S01]  /*0660*/  IMAD.MOV R14, RZ, RZ, -R3 ;  /* 0x000000ffff0e7224 */ /* 0x000fe200078e0a03 */
[----:B------:R-:W-:-:S03]  /*0670*/  PRMT R9, R9, 0x9910, RZ ;  /* 0x0000991009097816 */ /* 0x000fc600000000ff */
[----:B------:R-:W-:Y:S02]  /*0680*/  IMAD R8, R8, UR4, RZ ;  /* 0x0000000408087c24 */ /* 0x000fe4000f8e02ff */
[----:B------:R-:W-:Y:S02]  /*0690*/  IMAD.MOV R15, RZ, RZ, -R5 ;  /* 0x000000ffff0f7224 */ /* 0x000fe400078e0a05 */
[----:B------:R-:W-:Y:S01]  /*06a0*/  IMAD R3, R9, UR4, RZ ;  /* 0x0000000409037c24 */ /* 0x000fe2000f8e02ff */
[----:B------:R-:W-:Y:S01]  /*06b0*/  PRMT R9, R14, 0x7710, RZ ;  /* 0x000077100e097816 */ /* 0x000fe200000000ff */
[----:B------:R-:W-:Y:S01]  /*06c0*/  IMAD.MOV R16, RZ, RZ, -R8 ;  /* 0x000000ffff107224 */ /* 0x000fe200078e0a08 */
[----:B------:R-:W-:Y:S01]  /*06d0*/  PRMT R8, R15, 0x7710, RZ ;  /* 0x000077100f087816 */ /* 0x000fe200000000ff */
[----:B------:R-:W-:Y:S01]  /*06e0*/  IMAD.MOV R14, RZ, RZ, -R3 ;  /* 0x000000ffff0e7224 */ /* 0x000fe200078e0a03 */
[----:B------:R-:W-:Y:S02]  /*06f0*/  @P0 LEA R4, P4, R19, UR10, 0x1 ;  /* 0x0000000a13040c11 */ /* 0x000fe4000f8808ff */
[----:B------:R-:W-:Y:S01]  /*0700*/  PRMT R3, R16, 0x7710, RZ ;  /* 0x0000771010037816 */ /* 0x000fe200000000ff */
[----:B----4-:R-:W-:Y:S01]  /*0710*/  IMAD.IADD R11, R8, 0x1, R11 ;  /* 0x00000001080b7824 */ /* 0x010fe200078e020b */
[----:B------:R-:W-:Y:S01]  /*0720*/  PRMT R8, R14, 0x7710, RZ ;  /* 0x000077100e087816 */ /* 0x000fe200000000ff */
[----:B------:R-:W-:-:S02]  /*0730*/  IMAD.MOV.U32 R15, RZ, RZ, c[0x0][0x0] ;  /* 0x00000000ff0f7624 */ /* 0x000fc400078e00ff */
[----:B------:R-:W-:Y:S01]  /*0740*/  IMAD.IADD R9, R9, 0x1, R18 ;  /* 0x0000000109097824 */ /* 0x000fe200078e0212 */
[----:B------:R-:W-:Y:S01]  /*0750*/  @P0 LEA.HI.X R5, R19, UR11, R24, 0x1, P4 ;  /* 0x0000000b13050c11 */ /* 0x000fe2000a0f0c18 */
[----:B------:R-:W-:-:S04]  /*0760*/  IMAD.WIDE.U32 R6, R15, 0x4, R6 ;  /* 0x000000040f067825 */ /* 0x000fc800078e0006 */
[----:B------:R-:W-:Y:S02]  /*0770*/  IMAD.IADD R3, R3, 0x1, R10 ;  /* 0x0000000103037824 */ /* 0x000fe400078e020a */
[----:B------:R-:W-:Y:S01]  /*0780*/  IMAD.IADD R29, R8, 0x1, R29 ;  /* 0x00000001081d7824 */ /* 0x000fe200078e021d */
[----:B------:R0:W-:Y:S01]  /*0790*/  @P1 STG.E.U16 [R20.64], R9 ;  /* 0x0000000914001986 */ /* 0x0001e2000c10150c */
[----:B------:R-:W-:-:S03]  /*07a0*/  ISETP.LT.U32.AND P1, PT, R6, UR14, PT ;  /* 0x0000000e06007c0c */ /* 0x000fc6000bf21070 */
[----:B------:R0:W-:Y:S04]  /*07b0*/  @P3 STG.E.U16 [R22.64], R11 ;  /* 0x0000000b16003986 */ /* 0x0001e8000c10150c */
[----:B------:R0:W-:Y:S04]  /*07c0*/  @P2 STG.E.U16 [R12.64], R3 ;  /* 0x000000030c002986 */ /* 0x0001e8000c10150c */
[----:B------:R0:W-:Y:S01]  /*07d0*/  @P0 STG.E.U16 [R4.64], R29 ;  /* 0x0000001d04000986 */ /* 0x0001e2000c10150c */
[----:B------:R-:W-:Y:S02]  /*07e0*/  ISETP.GE.U32.AND P0, PT, R6, 0x10000, PT ;  /* 0x000100000600780c */ /* 0x000fe40003f06070 */
[----:B------:R-:W-:-:S02]  /*07f0*/  ISETP.LT.AND.EX P1, PT, R7, UR5, PT, P1 ;  /* 0x0000000507007c0c */ /* 0x000fc4000bf21310 */
[----:B------:R-:W-:-:S13]  /*0800*/  ISETP.GE.U32.AND.EX P0, PT, R7, RZ, PT, P0 ;  /* 0x000000ff0700720c */ /* 0x000fda0003f06100 */
[----:B0-----:R-:W-:Y:S05]  /*0810*/  @!P0 BRA P1, `(.L_x_7599) ;  /* 0xfffff9e000008947 */ /* 0x001fea000083ffff */
[----:B------:R-:W-:Y:S05]  /*0820*/  EXIT ;  /* 0x000000000000794d */ /* 0x000fea0003800000 */
.L_x_7598:
        /* <DEDUP_REMOVED lines=9> */
.L_x_7600:
        /* <DEDUP_REMOVED lines=8> */
[C---:B--2---:R-:W-:Y:S02]  /*0940*/  PRMT R8, R6.reuse, 0xbb32, RZ ;  /* 0x0000bb3206087816 */ /* 0x044fe400000000ff */
[C---:B------:R-:W-:Y:S02]  /*0950*/  PRMT R12, R7.reuse, 0x9910, RZ ;  /* 0x00009910070c7816 */ /* 0x040fe400000000ff */
[----:B------:R-:W-:Y:S01]  /*0960*/  PRMT R9, R6, 0x9910, RZ ;  /* 0x0000991006097816 */ /* 0x000fe200000000ff */
[----:B------:R-:W-:Y:S01]  /*0970*/  IMAD R8, R8, UR4, RZ ;  /* 0x0000000408087c24 */ /* 0x000fe2000f8e02ff */
[----:B------:R-:W-:Y:S02]  /*0980*/  PRMT R10, R7, 0xbb32, RZ ;  /* 0x0000bb32070a7816 */ /* 0x000fe400000000ff */
[----:B---3--:R-:W-:Y:S01]  /*0990*/  PRMT R6, R2, 0x7632, R6 ;  /* 0x0000763202067816 */ /* 0x008fe20000000006 */
[----:B------:R-:W-:-:S02]  /*09a0*/  IMAD.MOV R13, RZ, RZ, -R8 ;  /* 0x000000ffff0d7224 */ /* 0x000fc400078e0a08 */
[----:B------:R-:W-:Y:S02]  /*09b0*/  IMAD.MOV.U32 R8, RZ, RZ, R12 ;  /* 0x000000ffff087224 */ /* 0x000fe400078e000c */
[----:B------:R-:W-:Y:S01]  /*09c0*/  IMAD R7, R9, UR4, RZ ;  /* 0x0000000409077c24 */ /* 0x000fe2000f8e02ff */
[----:B------:R-:W-:Y:S01]  /*09d0*/  PRMT R13, R13, 0x7710, RZ ;  /* 0x000077100d0d7816 */ /* 0x000fe200000000ff */
[----:B------:R-:W-:Y:S02]  /*09e0*/  IMAD R9, R10, UR4, RZ ;  /* 0x000000040a097c24 */ /* 0x000fe4000f8e02ff */
[----:B------:R-:W-:Y:S02]  /*09f0*/  IMAD R8, R8, UR4, RZ ;  /* 0x0000000408087c24 */ /* 0x000fe4000f8e02ff */
[----:B------:R-:W-:Y:S02]  /*0a00*/  IMAD.IADD R10, R6, 0x1, R13 ;  /* 0x00000001060a7824 */ /* 0x000fe400078e020d */
[--C-:B------:R-:W-:Y:S01]  /*0a10*/  IMAD.MOV R13, RZ, RZ, -R7.reuse ;  /* 0x000000ffff0d7224 */ /* 0x100fe200078e0a07 */
[----:B------:R-:W-:Y:S01]  /*0a20*/  PRMT R7, R3, 0x7632, R7 ;  /* 0x0000763203077816 */ /* 0x000fe20000000007 */
[----:B------:R-:W-:-:S02]  /*0a30*/  IMAD.MOV R6, RZ, RZ, -R9 ;  /* 0x000000ffff067224 */ /* 0x000fc400078e0a09 */
[----:B------:R-:W-:Y:S01]  /*0a40*/  IMAD.MOV R12, RZ, RZ, -R8 ;  /* 0x000000ffff0c7224 */ /* 0x000fe200078e0a08 */
[----:B------:R-:W-:Y:S02]  /*0a50*/  PRMT R9, R13, 0x7710, RZ ;  /* 0x000077100d097816 */ /* 0x000fe400000000ff */
[----:B------:R-:W-:Y:S02]  /*0a60*/  PRMT R8, R6, 0x7710, RZ ;  /* 0x0000771006087816 */ /* 0x000fe400000000ff */
[----:B------:R-:W-:Y:S01]  /*0a70*/  PRMT R12, R12, 0x7710, RZ ;  /* 0x000077100c0c7816 */ /* 0x000fe200000000ff */
[----:B------:R-:W-:Y:S01]  /*0a80*/  IMAD.IADD R9, R2, 0x1, R9 ;  /* 0x0000000102097824 */ /* 0x000fe200078e0209 */
[----:B------:R-:W-:Y:S01]  /*0a90*/  IADD3 R6, P0, R4, UR10, RZ ;  /* 0x0000000a04067c10 */ /* 0x000fe2000ff1e0ff */
[----:B------:R-:W-:Y:S02]  /*0aa0*/  IMAD.IADD R2, R7, 0x1, R8 ;  /* 0x0000000107027824 */ /* 0x000fe400078e0208 */
[----:B------:R-:W-:Y:S01]  /*0ab0*/  IMAD.IADD R3, R3, 0x1, R12 ;  /* 0x0000000103037824 */ /* 0x000fe200078e020c */
[----:B------:R-:W-:-:S02]  /*0ac0*/  IADD3.X R7, R11, UR11, RZ, P0, !PT ;  /* 0x0000000b0b077c10 */ /* 0x000fc400087fe4ff */
        /* <DEDUP_REMOVED lines=13> */
.L_x_7601:
        /* <DEDUP_REMOVED lines=14> */
.L_x_8149:


//--------------------- .text._ZN2at6native55_GLOBAL__N__de093ff9_22_ForeachBinaryOpList_cu_a911ec4325multi_tensor_apply_kernelINS1_18TensorListMetadataILi3EEENS1_24BinaryOpListAlphaFunctorIlLi3ELi2ELi2EEEJSt5minusIlElEEEvT_T0_DpT1_ --------------------------
	.section	.text._ZN2at6native55_GLOBAL__N__de093ff9_22_ForeachBinaryOpList_cu_a911ec4325multi_tensor_apply_kernelINS1_18TensorListMetadataILi3EEENS1_24BinaryOpListAlphaFunctorIlLi3ELi2ELi2EEEJSt5minusIlElEEEvT_T0_DpT1_,"ax",@progbits
	.sectioninfo	@"SHI_REGISTERS=31"
	.align	128
.text._ZN2at6native55_GLOBAL__N__de093ff9_22_ForeachBinaryOpList_cu_a911ec4325multi_tensor_apply_kernelINS1_18TensorListMetadataILi3EEENS1_24BinaryOpListAlphaFunctorIlLi3ELi2ELi2EEEJSt5minusIlElEEEvT_T0_DpT1_:
        .type           _ZN2at6native55_GLOBAL__N__de093ff9_22_ForeachBinaryOpList_cu_a911ec4325multi_tensor_apply_kernelINS1_18TensorListMetadataILi3EEENS1_24BinaryOpListAlphaFunctorIlLi3ELi2ELi2EEEJSt5minusIlElEEEvT_T0_DpT1_,@function
        .size           _ZN2at6native55_GLOBAL__N__de093ff9_22_ForeachBinaryOpList_cu_a911ec4325multi_tensor_apply_kernelINS1_18TensorListMetadataILi3EEENS1_24BinaryOpListAlphaFunctorIlLi3ELi2ELi2EEEJSt5minusIlElEEEvT_T0_DpT1_,(.L_x_8150 - _ZN2at6native55_GLOBAL__N__de093ff9_22_ForeachBinaryOpList_cu_a911ec4325multi_tensor_apply_kernelINS1_18TensorListMetadataILi3EEENS1_24BinaryOpListAlphaFunctorIlLi3ELi2ELi2EEEJSt5minusIlElEEEvT_T0_DpT1_)
        .other          _ZN2at6native55_GLOBAL__N__de093ff9_22_ForeachBinaryOpList_cu_a911ec4325multi_tensor_apply_kernelINS1_18TensorListMetadataILi3EEENS1_24BinaryOpListAlphaFunctorIlLi3ELi2ELi2EEEJSt5minusIlElEEEvT_T0_DpT1_,@"STO_CUDA_ENTRY STV_DEFAULT"
_ZN2at6native55_GLOBAL__N__de093ff9_22_ForeachBinaryOpList_cu_a911ec4325multi_tensor_apply_kernelINS1_18TensorListMetadataILi3EEENS1_24BinaryOpListAlphaFunctorIlLi3ELi2ELi2EEEJSt5minusIlElEEEvT_T0_DpT1_:
        /* <DEDUP_REMOVED lines=33> */
.L_x_7603:
        /* <DEDUP_REMOVED lines=16> */
[----:B0-----:R-:W-:Y:S01]  /*0310*/  IMAD R9, R2, 0x3, RZ ;  /* 0x0000000302097824 */ /* 0x001fe200078e02ff */
[C---:B------:R-:W-:Y:S01]  /*0320*/  ISETP.GE.U32.AND P1, PT, R23.reuse, 0x10000, PT ;  /* 0x000100001700780c */ /* 0x040fe20003f26070 */
[--C-:B------:R-:W-:Y:S01]  /*0330*/  IMAD.X R28, RZ, RZ, R3.reuse, P2 ;  /* 0x000000ffff1c7224 */ /* 0x100fe200010e0603 */
[----:B------:R-:W-:Y:S01]  /*0340*/  ISETP.LT.U32.AND P2, PT, R23, UR16, PT ;  /* 0x0000001017007c0c */ /* 0x000fe2000bf41070 */
[----:B------:R-:W-:Y:S01]  /*0350*/  IMAD.X R24, RZ, RZ, R3, P3 ;  /* 0x000000ffff187224 */ /* 0x000fe200018e0603 */
[----:B------:R-:W-:Y:S01]  /*0360*/  ISETP.LT.U32.AND P3, PT, R5, UR16, PT ;  /* 0x0000001005007c0c */ /* 0x000fe2000bf61070 */
[----:B-1----:R-:W-:Y:S01]  /*0370*/  CS2R R6, SRZ ;  /* 0x0000000000067805 */ /* 0x002fe2000001ff00 */
[----:B------:R-:W-:-:S02]  /*0380*/  ISETP.GE.U32.AND.EX P1, PT, R28, RZ, PT, P1 ;  /* 0x000000ff1c00720c */ /* 0x000fc40003f26110 */
[----:B------:R-:W-:Y:S02]  /*0390*/  IADD3 R26, P5, R9, R4, RZ ;  /* 0x00000004091a7210 */ /* 0x000fe40007fbe0ff */
[----:B------:R-:W-:Y:S02]  /*03a0*/  ISETP.LT.AND.EX P1, PT, R28, UR12, !P1, P2 ;  /* 0x0000000c1c007c0c */ /* 0x000fe4000cf21320 */
[----:B------:R-:W-:-:S04]  /*03b0*/  ISETP.GE.U32.AND P2, PT, R5, 0x10000, PT ;  /* 0x000100000500780c */ /* 0x000fc80003f46070 */
[----:B------:R-:W-:-:S04]  /*03c0*/  ISETP.GE.U32.AND.EX P2, PT, R24, RZ, PT, P2 ;  /* 0x000000ff1800720c */ /* 0x000fc80003f46120 */
[----:B------:R-:W-:-:S03]  /*03d0*/  ISETP.LT.AND.EX P2, PT, R24, UR12, !P2, P3 ;  /* 0x0000000c18007c0c */ /* 0x000fc6000d741330 */
[C---:B------:R-:W-:Y:S01]  /*03e0*/  @P1 LEA R10, P4, R23.reuse, UR6, 0x3 ;  /* 0x00000006170a1c11 */ /* 0x040fe2000f8818ff */
[----:B------:R-:W-:Y:S01]  /*03f0*/  IMAD.X R25, RZ, RZ, R3, P5 ;  /* 0x000000ffff197224 */ /* 0x000fe200028e0603 */
[C---:B------:R-:W-:Y:S02]  /*0400*/  @P1 LEA R18, P3, R23.reuse, UR8, 0x3 ;  /* 0x0000000817121c11 */ /* 0x040fe4000f8618ff */
[C-C-:B------:R-:W-:Y:S02]  /*0410*/  @P1 LEA.HI.X R11, R23.reuse, UR7, R28.reuse, 0x3, P4 ;  /* 0x00000007170b1c11 */ /* 0x140fe4000a0f1c1c */
[C---:B------:R-:W-:Y:S01]  /*0420*/  ISETP.GE.U32.AND P4, PT, R26.reuse, 0x10000, PT ;  /* 0x000100001a00780c */ /* 0x040fe20003f86070 */
[----:B------:R-:W-:Y:S01]  /*0430*/  CS2R R8, SRZ ;  /* 0x0000000000087805 */ /* 0x000fe2000001ff00 */
[----:B------:R-:W-:Y:S01]  /*0440*/  @P1 LEA.HI.X R19, R23, UR9, R28, 0x3, P3 ;  /* 0x0000000917131c11 */ /* 0x000fe200098f1c1c */
[----:B------:R0:W4:Y:S01]  /*0450*/  @P1 LDG.E.64 R6, [R10.64] ;  /* 0x0000000e0a061981 */ /* 0x000122000c1e1b00 */
[----:B------:R-:W-:-:S02]  /*0460*/  ISETP.LT.U32.AND P3, PT, R26, UR16, PT ;  /* 0x000000101a007c0c */ /* 0x000fc4000bf61070 */
[----:B------:R-:W-:Y:S01]  /*0470*/  ISETP.GE.U32.AND.EX P4, PT, R25, RZ, PT, P4 ;  /* 0x000000ff1900720c */ /* 0x000fe20003f86140 */
[----:B------:R1:W5:Y:S01]  /*0480*/  @P1 LDG.E.64 R8, [R18.64] ;  /* 0x0000000e12081981 */ /* 0x000362000c1e1b00 */
[----:B------:R-:W-:Y:S02]  /*0490*/  @P2 LEA R12, P5, R5, UR6, 0x3 ;  /* 0x00000006050c2c11 */ /* 0x000fe4000f8a18ff */
[----:B------:R-:W-:Y:S02]  /*04a0*/  ISETP.LT.AND.EX P3, PT, R25, UR12, !P4, P3 ;  /* 0x0000000c19007c0c */ /* 0x000fe4000e761330 */
[C---:B------:R-:W-:Y:S01]  /*04b0*/  @P2 LEA.HI.X R13, R5.reuse, UR7, R24, 0x3, P5 ;  /* 0x00000007050d2c11 */ /* 0x040fe2000a8f1c18 */
[----:B0-----:R-:W-:Y:S01]  /*04c0*/  CS2R R10, SRZ ;  /* 0x00000000000a7805 */ /* 0x001fe2000001ff00 */
[----:B------:R-:W-:-:S04]  /*04d0*/  @P2 LEA R20, P4, R5, UR8, 0x3 ;  /* 0x0000000805142c11 */ /* 0x000fc8000f8818ff */
[----:B------:R-:W-:Y:S01]  /*04e0*/  @P2 LEA.HI.X R21, R5, UR9, R24, 0x3, P4 ;  /* 0x0000000905152c11 */ /* 0x000fe2000a0f1c18 */
[----:B------:R0:W4:Y:S04]  /*04f0*/  @P2 LDG.E.64 R10, [R12.64] ;  /* 0x0000000e0c0a2981 */ /* 0x000128000c1e1b00 */
[----:B-1----:R-:W-:Y:S01]  /*0500*/  @P3 LEA R18, P4, R26, UR6, 0x3 ;  /* 0x000000061a123c11 */ /* 0x002fe2000f8818ff */
[----:B0-----:R-:W-:-:S06]  /*0510*/  CS2R R12, SRZ ;  /* 0x00000000000c7805 */ /* 0x001fcc000001ff00 */
[----:B------:R0:W4:Y:S01]  /*0520*/  @P2 LDG.E.64 R12, [R20.64] ;  /* 0x0000000e140c2981 */ /* 0x000122000c1e1b00 */
[----:B--2---:R-:W-:-:S05]  /*0530*/  IADD3 R19, P5, RZ, -R16, RZ ;  /* 0x80000010ff137210 */ /* 0x004fca0007fbe0ff */
[----:B------:R-:W-:Y:S02]  /*0540*/  IMAD.X R22, RZ, RZ, ~R17, P5 ;  /* 0x000000ffff167224 */ /* 0x000fe400028e0e11 */
[----:B---3--:R-:W-:Y:S02]  /*0550*/  IMAD.MOV.U32 R16, RZ, RZ, R14 ;  /* 0x000000ffff107224 */ /* 0x008fe400078e000e */
[----:B------:R-:W-:Y:S02]  /*0560*/  IMAD R22, R22, c[0x0][0xdb0], RZ ;  /* 0x00036c0016167a24 */ /* 0x000fe400078e02ff */
[----:B------:R-:W-:Y:S02]  /*0570*/  IMAD.MOV.U32 R17, RZ, RZ, R15 ;  /* 0x000000ffff117224 */ /* 0x000fe400078e000f */
[C---:B------:R-:W-:Y:S01]  /*0580*/  IMAD R27, R19.reuse, c[0x0][0xdb4], R22 ;  /* 0x00036d00131b7a24 */ /* 0x040fe200078e0216 */
[----:B------:R-:W-:Y:S01]  /*0590*/  CS2R R14, SRZ ;  /* 0x00000000000e7805 */ /* 0x000fe2000001ff00 */
[----:B------:R-:W-:Y:S01]  /*05a0*/  IMAD.WIDE.U32 R16, R19, c[0x0][0xdb0], R16 ;  /* 0x00036c0013107a25 */ /* 0x000fe200078e0010 */
[----:B------:R-:W-:-:S02]  /*05b0*/  @P3 LEA.HI.X R19, R26, UR7, R25, 0x3, P4 ;  /* 0x000000071a133c11 */ /* 0x000fc4000a0f1c19 */
[----:B0-----:R-:W-:-:S03]  /*05c0*/  @P3 LEA R20, P4, R26, UR8, 0x3 ;  /* 0x000000081a143c11 */ /* 0x001fc6000f8818ff */
[----:B------:R0:W2:Y:S01]  /*05d0*/  @P3 LDG.E.64 R14, [R18.64] ;  /* 0x0000000e120e3981 */ /* 0x0000a2000c1e1b00 */
[----:B------:R-:W-:Y:S01]  /*05e0*/  @P3 LEA.HI.X R21, R26, UR9, R25, 0x3, P4 ;  /* 0x000000091a153c11 */ /* 0x000fe2000a0f1c19 */
[----:B0-----:R-:W-:-:S06]  /*05f0*/  CS2R R18, SRZ ;  /* 0x0000000000127805 */ /* 0x001fcc000001ff00 */
[----:B------:R0:W3:Y:S01]  /*0600*/  @P3 LDG.E.64 R18, [R20.64] ;  /* 0x0000000e14123981 */ /* 0x0000e2000c1e1b00 */
[----:B------:R-:W-:-:S04]  /*0610*/  @P1 LEA R22, P5, R23, UR10, 0x3 ;  /* 0x0000000a17161c11 */ /* 0x000fc8000f8a18ff */
[----:B------:R-:W-:Y:S02]  /*0620*/  @P1 LEA.HI.X R23, R23, UR11, R28, 0x3, P5 ;  /* 0x0000000b17171c11 */ /* 0x000fe4000a8f1c1c */
[----:B0-----:R-:W-:-:S04]  /*0630*/  @P0 LEA R20, P4, R4, UR10, 0x3 ;  /* 0x0000000a04140c11 */ /* 0x001fc8000f8818ff */
[----:B------:R-:W-:Y:S02]  /*0640*/  @P0 LEA.HI.X R21, R4, UR11, R3, 0x3, P4 ;  /* 0x0000000b04150c11 */ /* 0x000fe4000a0f1c03 */
[----:B-----5:R-:W-:-:S05]  /*0650*/  IADD3 R4, P4, RZ, -R8, RZ ;  /* 0x80000008ff047210 */ /* 0x020fca0007f9e0ff */
[----:B------:R-:W-:Y:S01]  /*0660*/  IMAD.X R9, RZ, RZ, ~R9, P4 ;  /* 0x000000ffff097224 */ /* 0x000fe200020e0e09 */
[----:B----4-:R-:W-:-:S05]  /*0670*/  IADD3 R3, P5, RZ, -R12, RZ ;  /* 0x8000000cff037210 */ /* 0x010fca0007fbe0ff */
[----:B------:R-:W-:-:S04]  /*0680*/  IMAD.X R12, RZ, RZ, ~R13, P5 ;  /* 0x000000ffff0c7224 */ /* 0x000fc800028e0e0d */
[----:B------:R-:W-:Y:S02]  /*0690*/  IMAD R12, R12, c[0x0][0xdb0], RZ ;  /* 0x00036c000c0c7a24 */ /* 0x000fe400078e02ff */
[----:B------:R-:W-:-:S04]  /*06a0*/  IMAD.WIDE.U32 R10, R3, c[0x0][0xdb0], R10 ;  /* 0x00036c00030a7a25 */ /* 0x000fc800078e000a */
[----:B------:R-:W-:Y:S02]  /*06b0*/  IMAD R3, R3, c[0x0][0xdb4], R12 ;  /* 0x00036d0003037a24 */ /* 0x000fe400078e020c */
[----:B------:R-:W-:Y:S01]  /*06c0*/  IMAD R9, R9, c[0x0][0xdb0], RZ ;  /* 0x00036c0009097a24 */ /* 0x000fe200078e02ff */
[----:B------:R-:W-:Y:S01]  /*06d0*/  ULDC UR13, c[0x0][0x0] ;  /* 0x00000000000d7ab9 */ /* 0x000fe20000000800 */
[----:B------:R-:W-:Y:S01]  /*06e0*/  IMAD.WIDE.U32 R6, R4, c[0x0][0xdb0], R6 ;  /* 0x00036c0004067a25 */ /* 0x000fe200078e0006 */
[----:B------:R-:W-:-:S03]  /*06f0*/  UIMAD.WIDE.U32 UR4, UR13, 0x4, UR4 ;  /* 0x000000040d0478a5 */ /* 0x000fc6000f8e0004 */
[----:B------:R-:W-:Y:S01]  /*0700*/  IMAD R9, R4, c[0x0][0xdb4], R9 ;  /* 0x00036d0004097a24 */ /* 0x000fe200078e0209 */
[----:B------:R-:W-:Y:S01]  /*0710*/  @P3 LEA R4, P5, R26, UR10, 0x3 ;  /* 0x0000000a1a043c11 */ /* 0x000fe2000f8a18ff */
[----:B------:R-:W-:Y:S02]  /*0720*/  IMAD.IADD R17, R17, 0x1, R27 ;  /* 0x0000000111117824 */ /* 0x000fe400078e021b */
[----:B------:R-:W-:Y:S01]  /*0730*/  IMAD.IADD R7, R7, 0x1, R9 ;  /* 0x0000000107077824 */ /* 0x000fe200078e0209 */
[----:B------:R-:W-:Y:S01]  /*0740*/  UISETP.LT.U32.AND UP1, UPT, UR4, UR16, UPT ;  /* 0x000000100400728c */ /* 0x000fe2000bf21070 */
[----:B------:R-:W-:Y:S01]  /*0750*/  IMAD.IADD R11, R11, 0x1, R3 ;  /* 0x000000010b0b7824 */ /* 0x000fe200078e0203 */
[----:B------:R-:W-:Y:S01]  /*0760*/  UISETP.GE.U32.AND UP0, UPT, UR4, 0x10000, UPT ;  /* 0x000100000400788c */ /* 0x000fe2000bf06070 */
[----:B------:R0:W-:Y:S03]  /*0770*/  @P0 STG.E.64 [R20.64], R16 ;  /* 0x0000001014000986 */ /* 0x0001e6000c101b0e */
[----:B------:R-:W-:Y:S01]  /*0780*/  UISETP.GE.U32.AND.EX UP0, UPT, UR5, URZ, UPT, UP0 ;  /* 0x0000003f0500728c */ /* 0x000fe2000bf06100 */
[----:B------:R0:W-:Y:S01]  /*0790*/  @P1 STG.E.64 [R22.64], R6 ;  /* 0x0000000616001986 */ /* 0x0001e2000c101b0e */
[----:B------:R-:W-:-:S04]  /*07a0*/  PLOP3.LUT P0, PT, PT, PT, UP1, 0x80, 0x0 ;  /* 0x000000000000781c */ /* 0x000fc80003f0f018 */
[----:B------:R-:W-:Y:S01]  /*07b0*/  PLOP3.LUT P1, PT, PT, PT, UP0, 0x80, 0x0 ;  /* 0x000000000000781c */ /* 0x000fe20003f2f008 */
[----:B--2---:R-:W-:Y:S02]  /*07c0*/  IMAD.MOV.U32 R12, RZ, RZ, R14 ;  /* 0x000000ffff0c7224 */ /* 0x004fe400078e000e */
[----:B------:R-:W-:Y:S01]  /*07d0*/  IMAD.MOV.U32 R13, RZ, RZ, R15 ;  /* 0x000000ffff0d7224 */ /* 0x000fe200078e000f */
[----:B---3--:R-:W-:-:S05]  /*07e0*/  IADD3 R8, P4, RZ, -R18, RZ ;  /* 0x80000012ff087210 */ /* 0x008fca0007f9e0ff */
[----:B------:R-:W-:-:S04]  /*07f0*/  IMAD.X R18, RZ, RZ, ~R19, P4 ;  /* 0x000000ffff127224 */ /* 0x000fc800020e0e13 */
[----:B------:R-:W-:Y:S02]  /*0800*/  IMAD R19, R18, c[0x0][0xdb0], RZ ;  /* 0x00036c0012137a24 */ /* 0x000fe400078e02ff */
[----:B------:R-:W-:-:S04]  /*0810*/  IMAD.WIDE.U32 R12, R8, c[0x0][0xdb0], R12 ;  /* 0x00036c00080c7a25 */ /* 0x000fc800078e000c */
[----:B------:R-:W-:Y:S01]  /*0820*/  IMAD R19, R8, c[0x0][0xdb4], R19 ;  /* 0x00036d0008137a24 */ /* 0x000fe200078e0213 */
[----:B------:R-:W-:-:S03]  /*0830*/  @P2 LEA R8, P4, R5, UR10, 0x3 ;  /* 0x0000000a05082c11 */ /* 0x000fc6000f8818ff */
[----:B------:R-:W-:Y:S01]  /*0840*/  IMAD.IADD R13, R13, 0x1, R19 ;  /* 0x000000010d0d7824 */ /* 0x000fe200078e0213 */
[----:B------:R-:W-:Y:S02]  /*0850*/  @P2 LEA.HI.X R9, R5, UR11, R24, 0x3, P4 ;  /* 0x0000000b05092c11 */ /* 0x000fe4000a0f1c18 */
[----:B------:R-:W-:Y:S01]  /*0860*/  @P3 LEA.HI.X R5, R26, UR11, R25, 0x3, P5 ;  /* 0x0000000b1a053c11 */ /* 0x000fe2000a8f1c19 */
[----:B------:R-:W-:Y:S02]  /*0870*/  IMAD.U32 R15, RZ, RZ, UR5 ;  /* 0x00000005ff0f7e24 */ /* 0x000fe4000f8e00ff */
[----:B------:R0:W-:Y:S04]  /*0880*/  @P2 STG.E.64 [R8.64], R10 ;  /* 0x0000000a08002986 */ /* 0x0001e8000c101b0e */
[----:B------:R0:W-:Y:S01]  /*0890*/  @P3 STG.E.64 [R4.64], R12 ;  /* 0x0000000c04003986 */ /* 0x0001e2000c101b0e */
[----:B------:R-:W-:Y:S01]  /*08a0*/  ISETP.LT.AND.EX P0, PT, R15, UR12, PT, P0 ;  /* 0x0000000c0f007c0c */ /* 0x000fe2000bf01300 */
[----:B------:R-:W-:-:S12]  /*08b0*/  IMAD.U32 R14, RZ, RZ, UR4 ;  /* 0x00000004ff0e7e24 */ /* 0x000fd8000f8e00ff */
[----:B0-----:R-:W-:Y:S05]  /*08c0*/  @!P1 BRA P0, `(.L_x_7603) ;  /* 0xfffff94000009947 */ /* 0x001fea000003ffff */
[----:B------:R-:W-:Y:S05]  /*08d0*/  EXIT ;  /* 0x000000000000794d */ /* 0x000fea0003800000 */
.L_x_7602:
[----:B------:R-:W0:Y:S02]  /*08e0*/  S2R R3, SR_TID.X ;  /* 0x0000000000037919 */ /* 0x000e240000002100 */
[----:B0-----:R-:W-:-:S05]  /*08f0*/  IMAD.WIDE.U32 R4, R3, 0x4, RZ ;  /* 0x0000000403047825 */ /* 0x001fca00078e00ff */
[----:B------:R-:W-:-:S04]  /*0900*/  ISETP.GE.U32.AND P0, PT, R4, UR16, PT ;  /* 0x0000001004007c0c */ /* 0x000fc8000bf06070 */
[----:B------:R-:W-:-:S04]  /*0910*/  ISETP.GE.AND.EX P0, PT, R5, UR12, PT, P0 ;  /* 0x0000000c05007c0c */ /* 0x000fc8000bf06300 */
[----:B------:R-:W-:-:S13]  /*0920*/  ISETP.GT.U32.OR P0, PT, R3, 0x3fff, P0 ;  /* 0x00003fff0300780c */ /* 0x000fda0000704470 */
[----:B------:R-:W-:Y:S05]  /*0930*/  @P0 EXIT ;  /* 0x000000000000094d */ /* 0x000fea0003800000 */
[----:B------:R-:W-:-:S04]  /*0940*/  IMAD.MOV.U32 R0, RZ, RZ, RZ ;  /* 0x000000ffff007224 */ /* 0x000fc800078e00ff */
.L_x_7604:
        /* <DEDUP_REMOVED lines=9> */
[----:B------:R-:W5:Y:S01]  /*09e0*/  LDG.E.128 R8, [R24.64+0x10] ;  /* 0x0000100e18087981 */ /* 0x000f62000c1e1d00 */
[----:B--2---:R-:W-:Y:S02]  /*09f0*/  IADD3 R23, P0, RZ, -R18, RZ ;  /* 0x80000012ff177210 */ /* 0x004fe40007f1e0ff */
[----:B------:R-:W-:-:S03]  /*0a00*/  IADD3 R21, P1, RZ, -R16, RZ ;  /* 0x80000010ff157210 */ /* 0x000fc60007f3e0ff */
[----:B------:R-:W-:Y:S01]  /*0a10*/  IMAD.X R18, RZ, RZ, ~R19, P0 ;  /* 0x000000ffff127224 */ /* 0x000fe200000e0e13 */
[----:B---3--:R-:W-:Y:S01]  /*0a20*/  IADD3 R19, P0, RZ, -R14, RZ ;  /* 0x8000000eff137210 */ /* 0x008fe20007f1e0ff */
[----:B------:R-:W-:Y:S02]  /*0a30*/  IMAD.X R16, RZ, RZ, ~R17, P1 ;  /* 0x000000ffff107224 */ /* 0x000fe400008e0e11 */
[----:B------:R-:W-:Y:S02]  /*0a40*/  IMAD R14, R18, c[0x0][0xdb0], RZ ;  /* 0x00036c00120e7a24 */ /* 0x000fe400078e02ff */
[----:B------:R-:W-:Y:S01]  /*0a50*/  IMAD.X R18, RZ, RZ, ~R15, P0 ;  /* 0x000000ffff127224 */ /* 0x000fe200000e0e0f */
[----:B------:R-:W-:Y:S01]  /*0a60*/  IADD3 R15, P0, RZ, -R12, RZ ;  /* 0x8000000cff0f7210 */ /* 0x000fe20007f1e0ff */
[----:B------:R-:W-:Y:S02]  /*0a70*/  IMAD R12, R16, c[0x0][0xdb0], RZ ;  /* 0x00036c00100c7a24 */ /* 0x000fe400078e02ff */
[----:B----4-:R-:W-:-:S04]  /*0a80*/  IMAD.WIDE.U32 R4, R21, c[0x0][0xdb0], R4 ;  /* 0x00036c0015047a25 */ /* 0x010fc800078e0004 */
[----:B------:R-:W-:Y:S02]  /*0a90*/  IMAD.X R16, RZ, RZ, ~R13, P0 ;  /* 0x000000ffff107224 */ /* 0x000fe400000e0e0d */
[----:B------:R-:W-:Y:S01]  /*0aa0*/  IMAD R13, R21, c[0x0][0xdb4], R12 ;  /* 0x00036d00150d7a24 */ /* 0x000fe200078e020c */
[----:B------:R-:W-:Y:S01]  /*0ab0*/  IADD3 R12, P0, R2, UR10, RZ ;  /* 0x0000000a020c7c10 */ /* 0x000fe2000ff1e0ff */
[----:B------:R-:W-:Y:S02]  /*0ac0*/  IMAD R17, R23, c[0x0][0xdb4], R14 ;  /* 0x00036d0017117a24 */ /* 0x000fe400078e020e */
[----:B------:R-:W-:Y:S02]  /*0ad0*/  IMAD R14, R18, c[0x0][0xdb0], RZ ;  /* 0x00036c00120e7a24 */ /* 0x000fe400078e02ff */
[----:B------:R-:W-:Y:S02]  /*0ae0*/  IMAD R2, R16, c[0x0][0xdb0], RZ ;  /* 0x00036c0010027a24 */ /* 0x000fe400078e02ff */
[----:B------:R-:W-:Y:S01]  /*0af0*/  IMAD.IADD R5, R5, 0x1, R13 ;  /* 0x0000000105057824 */ /* 0x000fe200078e020d */
[----:B------:R-:W-:Y:S01]  /*0b00*/  IADD3.X R13, R20, UR11, RZ, P0, !PT ;  /* 0x0000000b140d7c10 */ /* 0x000fe200087fe4ff */
[----:B-----5:R-:W-:Y:S01]  /*0b10*/  IMAD.WIDE.U32 R10, R19, c[0x0][0xdb0], R10 ;  /* 0x00036c00130a7a25 */ /* 0x020fe200078e000a */
[----:B------:R-:W-:-:S03]  /*0b20*/  IADD3 R3, P0, R3, c[0x0][0x0], RZ ;  /* 0x0000000003037a10 */ /* 0x000fc60007f1e0ff */
[----:B------:R-:W-:Y:S01]  /*0b30*/  IMAD.WIDE.U32 R8, R15, c[0x0][0xdb0], R8 ;  /* 0x00036c000f087a25 */ /* 0x000fe200078e0008 */
[----:B------:R-:W-:-:S03]  /*0b40*/  ISETP.LT.U32.AND P1, PT, R3, 0x4000, PT ;  /* 0x000040000300780c */ /* 0x000fc60003f21070 */
[----:B------:R-:W-:-:S04]  /*0b50*/  IMAD.WIDE.U32 R6, R23, c[0x0][0xdb0], R6 ;  /* 0x00036c0017067a25 */ /* 0x000fc800078e0006 */
[----:B------:R-:W-:Y:S02]  /*0b60*/  IMAD R19, R19, c[0x0][0xdb4], R14 ;  /* 0x00036d0013137a24 */ /* 0x000fe400078e020e */
[----:B------:R-:W-:Y:S02]  /*0b70*/  IMAD R15, R15, c[0x0][0xdb4], R2 ;  /* 0x00036d000f0f7a24 */ /* 0x000fe400078e0202 */
[----:B------:R-:W-:Y:S02]  /*0b80*/  IMAD.IADD R7, R7, 0x1, R17 ;  /* 0x0000000107077824 */ /* 0x000fe400078e0211 */
[----:B------:R-:W-:Y:S02]  /*0b90*/  IMAD.IADD R11, R11, 0x1, R19 ;  /* 0x000000010b0b7824 */ /* 0x000fe400078e0213 */
[----:B------:R-:W-:Y:S01]  /*0ba0*/  IMAD.IADD R9, R9, 0x1, R15 ;  /* 0x0000000109097824 */ /* 0x000fe200078e020f */
[----:B------:R0:W-:Y:S01]  /*0bb0*/  STG.E.128 [R12.64], R4 ;  /* 0x000000040c007986 */ /* 0x0001e2000c101d0e */
        /* <DEDUP_REMOVED lines=9> */
.L_x_7605:
        /* <DEDUP_REMOVED lines=11> */
.L_x_8150:


//--------------------- .text._ZN2at6native55_GLOBAL__N__de093ff9_22_ForeachBinaryOpList_cu_a911ec4325multi_tensor_apply_kernelINS1_18TensorListMetadataILi3EEENS1_24BinaryOpListAlphaFunctorIiLi3ELi2ELi2EEEJSt5minusIiEiEEEvT_T0_DpT1_ --------------------------
	.section	.text._ZN2at6native55_GLOBAL__N__de093ff9_22_ForeachBinaryOpList_cu_a911ec4325multi_tensor_apply_kernelINS1_18TensorListMetadataILi3EEENS1_24BinaryOpListAlphaFunctorIiLi3ELi2ELi2EEEJSt5minusIiEiEEEvT_T0_DpT1_,"ax",@progbits
	.sectioninfo	@"SHI_REGISTERS=32"
	.align	128
.text._ZN2at6native55_GLOBAL__N__de093ff9_22_ForeachBinaryOpList_cu_a911ec4325multi_tensor_apply_kernelINS1_18TensorListMetadataILi3EEENS1_24BinaryOpListAlphaFunctorIiLi3ELi2ELi2EEEJSt5minusIiEiEEEvT_T0_DpT1_:
        .type           _ZN2at6native55_GLOBAL__N__de093ff9_22_ForeachBinaryOpList_cu_a911ec4325multi_tensor_apply_kernelINS1_18TensorListMetadataILi3EEENS1_24BinaryOpListAlphaFunctorIiLi3ELi2ELi2EEEJSt5minusIiEiEEEvT_T0_DpT1_,@function
        .size           _ZN2at6native55_GLOBAL__N__de093ff9_22_ForeachBinaryOpList_cu_a911ec4325multi_tensor_apply_kernelINS1_18TensorListMetadataILi3EEENS1_24BinaryOpListAlphaFunctorIiLi3ELi2ELi2EEEJSt5minusIiEiEEEvT_T0_DpT1_,(.L_x_8151 - _ZN2at6native55_GLOBAL__N__de093ff9_22_ForeachBinaryOpList_cu_a911ec4325multi_tensor_apply_kernelINS1_18TensorListMetadataILi3EEENS1_24BinaryOpListAlphaFunctorIiLi3ELi2ELi2EEEJSt5minusIiEiEEEvT_T0_DpT1_)
        .other          _ZN2at6native55_GLOBAL__N__de093ff9_22_ForeachBinaryOpList_cu_a911ec4325multi_tensor_apply_kernelINS1_18TensorListMetadataILi3EEENS1_24BinaryOpListAlphaFunctorIiLi3ELi2ELi2EEEJSt5minusIiEiEEEvT_T0_DpT1_,@"STO_CUDA_ENTRY STV_DEFAULT"
_ZN2at6native55_GLOBAL__N__de093ff9_22_ForeachBinaryOpList_cu_a911ec4325multi_tensor_apply_kernelINS1_18TensorListMetadataILi3EEENS1_24BinaryOpListAlphaFunctorIiLi3ELi2ELi2EEEJSt5minusIiEiEEEvT_T0_DpT1_:
        /* <DEDUP_REMOVED lines=31> */
.L_x_7607:
        /* <DEDUP_REMOVED lines=47> */
[----:B------:R-:W-:Y:S02]  /*04e0*/  @P3 LEA.HI.X R15, R8, UR9, R9, 0x2, P5 ;  /* 0x00000009080f3c11 */ /* 0x000fe4000a8f1409 */
[----:B------:R-:W-:Y:S01]  /*04f0*/  @P2 LEA.HI.X R13, R6, UR7, R7, 0x2, P4 ;  /* 0x00000007060d2c11 */ /* 0x000fe2000a0f1407 */
[----:B-----5:R-:W-:Y:S01]  /*0500*/  CS2R R26, SRZ ;  /* 0x00000000001a7805 */ /* 0x020fe2000001ff00 */
[----:B0-----:R-:W-:-:S03]  /*0510*/  @P3 LEA R16, P4, R8, UR6, 0x2 ;  /* 0x0000000608103c11 */ /* 0x001fc6000f8810ff */
[----:B------:R3:W5:Y:S01]  /*0520*/  @P2 LDG.E R25, [R12.64] ;  /* 0x0000000c0c192981 */ /* 0x000762000c1e1900 */
[----:B------:R-:W-:-:S03]  /*0530*/  @P3 LEA.HI.X R17, R8, UR7, R9, 0x2, P4 ;  /* 0x0000000708113c11 */ /* 0x000fc6000a0f1409 */
[----:B------:R-:W5:Y:S04]  /*0540*/  @P3 LDG.E R26, [R14.64] ;  /* 0x0000000c0e1a3981 */ /* 0x000f68000c1e1900 */
        /* <DEDUP_REMOVED lines=9> */
[----:B---3--:R-:W-:Y:S02]  /*05e0*/  IMAD.MOV R13, RZ, RZ, -R10 ;  /* 0x000000ffff0d7224 */ /* 0x008fe400078e0a0a */
[----:B----4-:R-:W-:Y:S02]  /*05f0*/  IMAD.MOV R10, RZ, RZ, -R23 ;  /* 0x000000ffff0a7224 */ /* 0x010fe400078e0a17 */
[----:B--2---:R-:W-:Y:S02]  /*0600*/  IMAD R13, R13, c[0x0][0xdac], R4 ;  /* 0x00036b000d0d7a24 */ /* 0x004fe400078e0204 */
[----:B------:R-:W-:Y:S02]  /*0610*/  IMAD R11, R10, c[0x0][0xdac], R11 ;  /* 0x00036b000a0b7a24 */ /* 0x000fe400078e020b */
[----:B------:R-:W-:Y:S01]  /*0620*/  IMAD.MOV R24, RZ, RZ, -R24 ;  /* 0x000000ffff187224 */ /* 0x000fe200078e0a18 */
[----:B------:R-:W-:Y:S01]  /*0630*/  @P3 LEA.HI.X R23, R8, UR11, R9, 0x2, P5 ;  /* 0x0000000b08173c11 */ /* 0x000fe2000a8f1409 */
[----:B------:R0:W-:Y:S01]  /*0640*/  @P0 STG.E [R18.64], R13 ;  /* 0x0000000d12000986 */ /* 0x0001e2000c10190c */
[----:B------:R-:W-:-:S03]  /*0650*/  ISETP.GE.U32.AND P0, PT, R2, 0x10000, PT ;  /* 0x000100000200780c */ /* 0x000fc60003f06070 */
[----:B------:R0:W-:Y:S01]  /*0660*/  @P1 STG.E [R20.64], R11 ;  /* 0x0000000b14001986 */ /* 0x0001e2000c10190c */
[----:B-----5:R-:W-:Y:S02]  /*0670*/  IMAD R25, R24, c[0x0][0xdac], R25 ;  /* 0x00036b0018197a24 */ /* 0x020fe400078e0219 */
[----:B------:R-:W-:-:S04]  /*0680*/  IMAD.MOV R26, RZ, RZ, -R26 ;  /* 0x000000ffff1a7224 */ /* 0x000fc800078e0a1a */
[----:B------:R-:W-:Y:S01]  /*0690*/  IMAD R27, R26, c[0x0][0xdac], R27 ;  /* 0x00036b001a1b7a24 */ /* 0x000fe200078e021b */
[----:B------:R0:W-:Y:S01]  /*06a0*/  @P2 STG.E [R28.64], R25 ;  /* 0x000000191c002986 */ /* 0x0001e2000c10190c */
[----:B------:R-:W-:-:S03]  /*06b0*/  ISETP.LT.U32.AND P1, PT, R2, UR14, PT ;  /* 0x0000000e02007c0c */ /* 0x000fc6000bf21070 */
[----:B------:R0:W-:Y:S01]  /*06c0*/  @P3 STG.E [R22.64], R27 ;  /* 0x0000001b16003986 */ /* 0x0001e2000c10190c */
[C---:B------:R-:W-:Y:S02]  /*06d0*/  ISETP.GE.U32.AND.EX P0, PT, R3.reuse, RZ, PT, P0 ;  /* 0x000000ff0300720c */ /* 0x040fe40003f06100 */
[----:B------:R-:W-:-:S13]  /*06e0*/  ISETP.LT.AND.EX P1, PT, R3, UR4, PT, P1 ;  /* 0x0000000403007c0c */ /* 0x000fda000bf21310 */
[----:B0-----:R-:W-:Y:S05]  /*06f0*/  @!P0 BRA P1, `(.L_x_7607) ;  /* 0xfffffaf000008947 */ /* 0x001fea000083ffff */
[----:B------:R-:W-:Y:S05]  /*0700*/  EXIT ;  /* 0x000000000000794d */ /* 0x000fea0003800000 */
.L_x_7606:
[----:B------:R-:W0:Y:S02]  /*0710*/  S2R R12, SR_TID.X ;  /* 0x00000000000c7919 */ /* 0x000e240000002100 */
[----:B0-----:R-:W-:-:S05]  /*0720*/  IMAD.WIDE.U32 R2, R12, 0x4, RZ ;  /* 0x000000040c027825 */ /* 0x001fca00078e00ff */
[----:B------:R-:W-:-:S04]  /*0730*/  ISETP.GE.U32.AND P0, PT, R2, UR14, PT ;  /* 0x0000000e02007c0c */ /* 0x000fc8000bf06070 */
[----:B------:R-:W-:-:S04]  /*0740*/  ISETP.GE.AND.EX P0, PT, R3, UR4, PT, P0 ;  /* 0x0000000403007c0c */ /* 0x000fc8000bf06300 */
[----:B------:R-:W-:-:S13]  /*0750*/  ISETP.GT.U32.OR P0, PT, R12, 0x3fff, P0 ;  /* 0x00003fff0c00780c */ /* 0x000fda0000704470 */
[----:B------:R-:W-:Y:S05]  /*0760*/  @P0 EXIT ;  /* 0x000000000000094d */ /* 0x000fea0003800000 */
[----:B------:R-:W-:-:S04]  /*0770*/  IMAD.MOV.U32 R13, RZ, RZ, RZ ;  /* 0x000000ffff0d7224 */ /* 0x000fc800078e00ff */
.L_x_7608:
        /* <DEDUP_REMOVED lines=8> */
[----:B--2---:R-:W-:Y:S02]  /*0800*/  IMAD.MOV R14, RZ, RZ, -R11 ;  /* 0x000000ffff0e7224 */ /* 0x004fe400078e0a0b */
[----:B------:R-:W-:Y:S01]  /*0810*/  IMAD.MOV R11, RZ, RZ, -R10 ;  /* 0x000000ffff0b7224 */ /* 0x000fe200078e0a0a */
[----:B------:R-:W-:Y:S01]  /*0820*/  IADD3 R10, P0, R0, UR10, RZ ;  /* 0x0000000a000a7c10 */ /* 0x000fe2000ff1e0ff */
[----:B------:R-:W-:Y:S02]  /*0830*/  IMAD.MOV R16, RZ, RZ, -R9 ;  /* 0x000000ffff107224 */ /* 0x000fe400078e0a09 */
[----:B---3--:R-:W-:Y:S01]  /*0840*/  IMAD R6, R11, c[0x0][0xdac], R6 ;  /* 0x00036b000b067a24 */ /* 0x008fe200078e0206 */
[----:B------:R-:W-:Y:S01]  /*0850*/  IADD3.X R11, R17, UR11, RZ, P0, !PT ;  /* 0x0000000b110b7c10 */ /* 0x000fe200087fe4ff */
[----:B------:R-:W-:Y:S01]  /*0860*/  IMAD.MOV R15, RZ, RZ, -R8 ;  /* 0x000000ffff0f7224 */ /* 0x000fe200078e0a08 */
[----:B------:R-:W-:Y:S01]  /*0870*/  IADD3 R12, P0, R12, c[0x0][0x0], RZ ;  /* 0x000000000c0c7a10 */ /* 0x000fe20007f1e0ff */
[----:B------:R-:W-:-:S02]  /*0880*/  IMAD R7, R14, c[0x0][0xdac], R7 ;  /* 0x00036b000e077a24 */ /* 0x000fc400078e0207 */
[----:B------:R-:W-:Y:S01]  /*0890*/  IMAD R5, R16, c[0x0][0xdac], R5 ;  /* 0x00036b0010057a24 */ /* 0x000fe200078e0205 */
[C---:B------:R-:W-:Y:S01]  /*08a0*/  ISETP.LT.U32.AND P1, PT, R12.reuse, 0x4000, PT ;  /* 0x000040000c00780c */ /* 0x040fe20003f21070 */
[----:B------:R-:W-:Y:S02]  /*08b0*/  IMAD R4, R15, c[0x0][0xdac], R4 ;  /* 0x00036b000f047a24 */ /* 0x000fe400078e0204 */
[----:B------:R-:W-:Y:S02]  /*08c0*/  IMAD.SHL.U32 R0, R12, 0x4, RZ ;  /* 0x000000040c007824 */ /* 0x000fe400078e00ff */
        /* <DEDUP_REMOVED lines=8> */
.L_x_7609:
        /* <DEDUP_REMOVED lines=11> */
.L_x_8151:


//--------------------- .text._ZN2at6native55_GLOBAL__N__de093ff9_22_ForeachBinaryOpList_cu_a911ec4325multi_tensor_apply_kernelINS1_18TensorListMetadataILi3EEENS1_24BinaryOpListAlphaFunctorIaLi3ELi2ELi2EEEJSt5minusIaEaEEEvT_T0_DpT1_ --------------------------
	.section	.text._ZN2at6native55_GLOBAL__N__de093ff9_22_ForeachBinaryOpList_cu_a911ec4325multi_tensor_apply_kernelINS1_18TensorListMetadataILi3EEENS1_24BinaryOpListAlphaFunctorIaLi3ELi2ELi2EEEJSt5minusIaEaEEEvT_T0_DpT1_,"ax",@progbits
	.sectioninfo	@"SHI_REGISTERS=32"
	.align	128
.text._ZN2at6native55_GLOBAL__N__de093ff9_22_ForeachBinaryOpList_cu_a911ec4325multi_tensor_apply_kernelINS1_18TensorListMetadataILi3EEENS1_24BinaryOpListAlphaFunctorIaLi3ELi2ELi2EEEJSt5minusIaEaEEEvT_T0_DpT1_:
        .type           _ZN2at6native55_GLOBAL__N__de093ff9_22_ForeachBinaryOpList_cu_a911ec4325multi_tensor_apply_kernelINS1_18TensorListMetadataILi3EEENS1_24BinaryOpListAlphaFunctorIaLi3ELi2ELi2EEEJSt5minusIaEaEEEvT_T0_DpT1_,@function
        .size           _ZN2at6native55_GLOBAL__N__de093ff9_22_ForeachBinaryOpList_cu_a911ec4325multi_tensor_apply_kernelINS1_18TensorListMetadataILi3EEENS1_24BinaryOpListAlphaFunctorIaLi3ELi2ELi2EEEJSt5minusIaEaEEEvT_T0_DpT1_,(.L_x_8152 - _ZN2at6native55_GLOBAL__N__de093ff9_22_ForeachBinaryOpList_cu_a911ec4325multi_tensor_apply_kernelINS1_18TensorListMetadataILi3EEENS1_24BinaryOpListAlphaFunctorIaLi3ELi2ELi2EEEJSt5minusIaEaEEEvT_T0_DpT1_)
        .other          _ZN2at6native55_GLOBAL__N__de093ff9_22_ForeachBinaryOpList_cu_a911ec4325multi_tensor_apply_kernelINS1_18TensorListMetadataILi3EEENS1_24BinaryOpListAlphaFunctorIaLi3ELi2ELi2EEEJSt5minusIaEaEEEvT_T0_DpT1_,@"STO_CUDA_ENTRY STV_DEFAULT"
_ZN2at6native55_GLOBAL__N__de093ff9_22_ForeachBinaryOpList_cu_a911ec4325multi_tensor_apply_kernelINS1_18TensorListMetadataILi3EEENS1_24BinaryOpListAlphaFunctorIaLi3ELi2ELi2EEEJSt5minusIaEaEEEvT_T0_DpT1_:
        /* <DEDUP_REMOVED lines=33> */
.L_x_7611:
[----:B0-----:R-:W-:Y:S01]  /*0210*/  IADD3 R7, P0, R0, R4, RZ ;  /* 0x0000000400077210 */ /* 0x001fe20007f1e0ff */
[C---:B------:R-:W-:Y:S01]  /*0220*/  IMAD R8, R2.reuse, 0x3, RZ ;  /* 0x0000000302087824 */ /* 0x040fe200078e02ff */
[----:B------:R-:W-:Y:S02]  /*0230*/  PRMT R10, RZ, 0x7610, R10 ;  /* 0x00007610ff0a7816 */ /* 0x000fe4000000000a */
[C---:B------:R-:W-:Y:S01]  /*0240*/  IADD3 R9, P1, R7.reuse, c[0x0][0x0], RZ ;  /* 0x0000000007097a10 */ /* 0x040fe20007f3e0ff */
[----:B------:R-:W-:Y:S01]  /*0250*/  IMAD.X R11, RZ, RZ, R5, P0 ;  /* 0x000000ffff0b7224 */ /* 0x000fe200000e0605 */
[C---:B------:R-:W-:Y:S02]  /*0260*/  ISETP.GE.U32.AND P2, PT, R7.reuse, 0x10000, PT ;  /* 0x000100000700780c */ /* 0x040fe40003f46070 */
[----:B------:R-:W-:Y:S01]  /*0270*/  ISETP.LT.U32.AND P0, PT, R7, UR14, PT ;  /* 0x0000000e07007c0c */ /* 0x000fe2000bf01070 */
[----:B------:R-:W-:Y:S01]  /*0280*/  IMAD.X R26, RZ, RZ, R11, P1 ;  /* 0x000000ffff1a7224 */ /* 0x000fe200008e060b */
[----:B------:R-:W-:-:S02]  /*0290*/  LEA R6, P5, R2, R7, 0x1 ;  /* 0x0000000702067211 */ /* 0x000fc400078a08ff */
[----:B------:R-:W-:Y:S02]  /*02a0*/  ISETP.GE.U32.AND.EX P2, PT, R11, RZ, PT, P2 ;  /* 0x000000ff0b00720c */ /* 0x000fe40003f46120 */
[----:B------:R-:W-:Y:S01]  /*02b0*/  ISETP.GE.U32.AND P4, PT, R9, 0x10000, PT ;  /* 0x000100000900780c */ /* 0x000fe20003f86070 */
[----:B------:R-:W-:Y:S01]  /*02c0*/  IMAD.X R24, RZ, RZ, R11, P5 ;  /* 0x000000ffff187224 */ /* 0x000fe200028e060b */
        /* <DEDUP_REMOVED lines=8> */
[C---:B------:R-:W-:Y:S02]  /*0350*/  ISETP.GE.U32.AND.EX P1, PT, R24.reuse, RZ, PT, P1 ;  /* 0x000000ff1800720c */ /* 0x040fe40003f26110 */
[----:B------:R-:W-:Y:S02]  /*0360*/  ISETP.GE.U32.AND P3, PT, R3, 0x10000, PT ;  /* 0x000100000300780c */ /* 0x000fe40003f66070 */
[----:B------:R-:W-:-:S02]  /*0370*/  ISETP.LT.AND.EX P1, PT, R24, UR5, !P1, P2 ;  /* 0x0000000518007c0c */ /* 0x000fc4000cf21320 */
[----:B------:R-:W-:Y:S02]  /*0380*/  ISETP.GE.U32.AND.EX P5, PT, R25, RZ, PT, P3 ;  /* 0x000000ff1900720c */ /* 0x000fe40003fa6130 */
[----:B------:R-:W-:Y:S02]  /*0390*/  @P0 IADD3 R20, P3, R7, UR16, RZ ;  /* 0x0000001007140c10 */ /* 0x000fe4000ff7e0ff */
[----:B------:R-:W-:Y:S02]  /*03a0*/  ISETP.LT.U32.AND P2, PT, R3, UR14, PT ;  /* 0x0000000e03007c0c */ /* 0x000fe4000bf41070 */
[----:B------:R-:W-:Y:S02]  /*03b0*/  @P0 IADD3.X R21, R11, UR8, RZ, P3, !PT ;  /* 0x000000080b150c10 */ /* 0x000fe40009ffe4ff */
[----:B------:R-:W-:Y:S02]  /*03c0*/  ISETP.LT.AND.EX P2, PT, R25, UR5, !P5, P2 ;  /* 0x0000000519007c0c */ /* 0x000fe4000ef41320 */
[----:B------:R-:W-:Y:S01]  /*03d0*/  @P4 IADD3 R22, P3, R9, UR16, RZ ;  /* 0x0000001009164c10 */ /* 0x000fe2000ff7e0ff */
[----:B------:R0:W2:Y:S01]  /*03e0*/  @P0 LDG.E.U8 R10, [R20.64] ;  /* 0x0000000c140a0981 */ /* 0x0000a2000c1e1100 */
[----:B------:R-:W-:-:S02]  /*03f0*/  PRMT R8, RZ, 0x7610, R8 ;  /* 0x00007610ff087816 */ /* 0x000fc40000000008 */
[----:B------:R-:W-:Y:S02]  /*0400*/  @P4 IADD3.X R23, R26, UR8, RZ, P3, !PT ;  /* 0x000000081a174c10 */ /* 0x000fe40009ffe4ff */
[----:B------:R-:W-:Y:S02]  /*0410*/  @P1 IADD3 R18, P5, R6, UR16, RZ ;  /* 0x0000001006121c10 */ /* 0x000fe4000ffbe0ff */
[----:B------:R-:W-:Y:S01]  /*0420*/  PRMT R27, RZ, 0x7610, R27 ;  /* 0x00007610ff1b7816 */ /* 0x000fe2000000001b */
[----:B------:R1:W3:Y:S01]  /*0430*/  @P4 LDG.E.U8 R8, [R22.64] ;  /* 0x0000000c16084981 */ /* 0x0002e2000c1e1100 */
[----:B------:R-:W-:Y:S02]  /*0440*/  @P1 IADD3.X R19, R24, UR8, RZ, P5, !PT ;  /* 0x0000000818131c10 */ /* 0x000fe4000affe4ff */
[----:B------:R-:W-:Y:S02]  /*0450*/  @P2 IADD3 R12, P3, R3, UR16, RZ ;  /* 0x00000010030c2c10 */ /* 0x000fe4000ff7e0ff */
[----:B------:R-:W-:Y:S01]  /*0460*/  PRMT R28, RZ, 0x7610, R28 ;  /* 0x00007610ff1c7816 */ /* 0x000fe2000000001c */
[----:B------:R4:W5:Y:S01]  /*0470*/  @P1 LDG.E.U8 R27, [R18.64] ;  /* 0x0000000c121b1981 */ /* 0x000962000c1e1100 */
[----:B------:R-:W-:-:S02]  /*0480*/  @P2 IADD3.X R13, R25, UR8, RZ, P3, !PT ;  /* 0x00000008190d2c10 */ /* 0x000fc40009ffe4ff */
[----:B------:R-:W-:Y:S02]  /*0490*/  @P0 IADD3 R16, P3, R7, UR17, RZ ;  /* 0x0000001107100c10 */ /* 0x000fe4000ff7e0ff */
[----:B------:R-:W-:Y:S01]  /*04a0*/  PRMT R29, RZ, 0x7610, R29 ;  /* 0x00007610ff1d7816 */ /* 0x000fe2000000001d */
[----:B------:R4:W5:Y:S01]  /*04b0*/  @P2 LDG.E.U8 R28, [R12.64] ;  /* 0x0000000c0c1c2981 */ /* 0x000962000c1e1100 */
[----:B------:R-:W-:Y:S02]  /*04c0*/  @P0 IADD3.X R17, R11, UR6, RZ, P3, !PT ;  /* 0x000000060b110c10 */ /* 0x000fe40009ffe4ff */
[----:B0-----:R-:W-:-:S03]  /*04d0*/  @P1 IADD3 R20, P3, R6, UR17, RZ ;  /* 0x0000001106141c10 */ /* 0x001fc6000ff7e0ff */
[----:B------:R-:W5:Y:S01]  /*04e0*/  @P0 LDG.E.U8 R29, [R16.64] ;  /* 0x0000000c101d0981 */ /* 0x000f62000c1e1100 */
[----:B-1----:R-:W-:Y:S02]  /*04f0*/  PRMT R22, RZ, 0x7610, R22 ;  /* 0x00007610ff167816 */ /* 0x002fe40000000016 */
[----:B------:R-:W-:Y:S02]  /*0500*/  @P1 IADD3.X R21, R24, UR6, RZ, P3, !PT ;  /* 0x0000000618151c10 */ /* 0x000fe40009ffe4ff */
[----:B----4-:R-:W-:Y:S02]  /*0510*/  @P2 IADD3 R18, P3, R3, UR17, RZ ;  /* 0x0000001103122c10 */ /* 0x010fe4000ff7e0ff */
[----:B------:R-:W-:Y:S01]  /*0520*/  @P4 IADD3 R14, P5, R9, UR17, RZ ;  /* 0x00000011090e4c10 */ /* 0x000fe2000ffbe0ff */
[----:B------:R-:W4:Y:S01]  /*0530*/  @P1 LDG.E.U8 R22, [R20.64] ;  /* 0x0000000c14161981 */ /* 0x000f22000c1e1100 */
[----:B------:R-:W-:Y:S02]  /*0540*/  PRMT R12, RZ, 0x7610, R12 ;  /* 0x00007610ff0c7816 */ /* 0x000fe4000000000c */
[----:B------:R-:W-:-:S02]  /*0550*/  @P2 IADD3.X R19, R25, UR6, RZ, P3, !PT ;  /* 0x0000000619132c10 */ /* 0x000fc40009ffe4ff */
[----:B------:R-:W-:Y:S02]  /*0560*/  PRMT R23, RZ, 0x7610, R23 ;  /* 0x00007610ff177816 */ /* 0x000fe40000000017 */
[----:B------:R-:W-:Y:S01]  /*0570*/  @P4 IADD3.X R15, R26, UR6, RZ, P5, !PT ;  /* 0x000000061a0f4c10 */ /* 0x000fe2000affe4ff */
[----:B------:R-:W4:Y:S04]  /*0580*/  @P2 LDG.E.U8 R12, [R18.64] ;  /* 0x0000000c120c2981 */ /* 0x000f28000c1e1100 */
[----:B------:R0:W4:Y:S01]  /*0590*/  @P4 LDG.E.U8 R23, [R14.64] ;  /* 0x0000000c0e174981 */ /* 0x000122000c1e1100 */
[----:B------:R-:W-:Y:S01]  /*05a0*/  ULDC.S8 UR4, c[0x0][0xdaa] ;  /* 0x00036a8000047ab9 */ /* 0x000fe20000000200 */
[----:B--2---:R-:W-:Y:S02]  /*05b0*/  PRMT R10, R10, 0x9910, RZ ;  /* 0x000099100a0a7816 */ /* 0x004fe400000000ff */
[----:B---3--:R-:W-:-:S03]  /*05c0*/  PRMT R13, R8, 0x9910, RZ ;  /* 0x00009910080d7816 */ /* 0x008fc600000000ff */
[----:B------:R-:W-:Y:S02]  /*05d0*/  IMAD.MOV.U32 R8, RZ, RZ, R10 ;  /* 0x000000ffff087224 */ /* 0x000fe400078e000a */
[----:B------:R-:W-:Y:S02]  /*05e0*/  IMAD.MOV.U32 R10, RZ, RZ, R13 ;  /* 0x000000ffff0a7224 */ /* 0x000fe400078e000d */
[----:B------:R-:W-:Y:S01]  /*05f0*/  IMAD R8, R8, UR4, RZ ;  /* 0x0000000408087c24 */ /* 0x000fe2000f8e02ff */
[----:B-----5:R-:W-:Y:S01]  /*0600*/  PRMT R27, R27, 0x9910, RZ ;  /* 0x000099101b1b7816 */ /* 0x020fe200000000ff */
[----:B------:R-:W-:Y:S02]  /*0610*/  IMAD R10, R10, UR4, RZ ;  /* 0x000000040a0a7c24 */ /* 0x000fe4000f8e02ff */
[----:B0-----:R-:W-:Y:S01]  /*0620*/  IMAD.MOV R14, RZ, RZ, -R8 ;  /* 0x000000ffff0e7224 */ /* 0x001fe200078e0a08 */
[----:B------:R-:W-:Y:S01]  /*0630*/  PRMT R28, R28, 0x9910, RZ ;  /* 0x000099101c1c7816 */ /* 0x000fe200000000ff */
[----:B------:R-:W-:-:S02]  /*0640*/  IMAD.MOV.U32 R13, RZ, RZ, R27 ;  /* 0x000000ffff0d7224 */ /* 0x000fc400078e001b */
[----:B------:R-:W-:Y:S01]  /*0650*/  IMAD.MOV R15, RZ, RZ, -R10 ;  /* 0x000000ffff0f7224 */ /* 0x000fe200078e0a0a */
[----:B------:R-:W-:Y:S01]  /*0660*/  PRMT R10, R14, 0x7710, RZ ;  /* 0x000077100e0a7816 */ /* 0x000fe200000000ff */
[----:B------:R-:W-:Y:S02]  /*0670*/  IMAD R8, R13, UR4, RZ ;  /* 0x000000040d087c24 */ /* 0x000fe4000f8e02ff */
[----:B------:R-:W-:Y:S02]  /*0680*/  IMAD.MOV.U32 R13, RZ, RZ, R28 ;  /* 0x000000ffff0d7224 */ /* 0x000fe400078e001c */
[----:B------:R-:W-:Y:S02]  /*0690*/  IMAD.IADD R29, R10, 0x1, R29 ;  /* 0x000000010a1d7824 */ /* 0x000fe400078e021d */
[----:B------:R-:W-:Y:S02]  /*06a0*/  IMAD.MOV R10, RZ, RZ, -R8 ;  /* 0x000000ffff0a7224 */ /* 0x000fe400078e0a08 */
[----:B------:R-:W-:Y:S01]  /*06b0*/  IMAD R13, R13, UR4, RZ ;  /* 0x000000040d0d7c24 */ /* 0x000fe2000f8e02ff */
[----:B------:R-:W-:-:S02]  /*06c0*/  @P0 IADD3 R8, P5, R7, UR15, RZ ;  /* 0x0000000f07080c10 */ /* 0x000fc4000ffbe0ff */
[----:B------:R-:W-:Y:S01]  /*06d0*/  PRMT R7, R10, 0x7710, RZ ;  /* 0x000077100a077816 */ /* 0x000fe200000000ff */
[----:B------:R-:W-:Y:S01]  /*06e0*/  IMAD.MOV R13, RZ, RZ, -R13 ;  /* 0x000000ffff0d7224 */ /* 0x000fe200078e0a0d */
[----:B------:R-:W-:Y:S02]  /*06f0*/  PRMT R14, R15, 0x7710, RZ ;  /* 0x000077100f0e7816 */ /* 0x000fe400000000ff */
[----:B------:R-:W-:Y:S01]  /*0700*/  @P4 IADD3 R10, P3, R9, UR15, RZ ;  /* 0x0000000f090a4c10 */ /* 0x000fe2000ff7e0ff */
[----:B----4-:R-:W-:Y:S01]  /*0710*/  IMAD.IADD R15, R7, 0x1, R22 ;  /* 0x00000001070f7824 */ /* 0x010fe200078e0216 */
[----:B------:R-:W-:Y:S02]  /*0720*/  @P0 IADD3.X R9, R11, UR10, RZ, P5, !PT ;  /* 0x0000000a0b090c10 */ /* 0x000fe4000affe4ff */
[----:B------:R-:W-:Y:S02]  /*0730*/  PRMT R7, R13, 0x7710, RZ ;  /* 0x000077100d077816 */ /* 0x000fe400000000ff */
[----:B------:R-:W-:Y:S01]  /*0740*/  @P1 IADD3 R6, P5, R6, UR15, RZ ;  /* 0x0000000f06061c10 */ /* 0x000fe2000ffbe0ff */
[----:B------:R0:W-:Y:S02]  /*0750*/  @P0 STG.E.U8 [R8.64], R29 ;  /* 0x0000001d08000986 */ /* 0x0001e4000c10110c */
[----:B------:R-:W-:Y:S01]  /*0760*/  IMAD.IADD R17, R7, 0x1, R12 ;  /* 0x0000000107117824 */ /* 0x000fe200078e020c */
[----:B------:R-:W-:Y:S01]  /*0770*/  @P2 IADD3 R12, P0, R3, UR15, RZ ;  /* 0x0000000f030c2c10 */ /* 0x000fe2000ff1e0ff */
[----:B------:R-:W-:Y:S01]  /*0780*/  IMAD.MOV.U32 R3, RZ, RZ, c[0x0][0x0] ;  /* 0x00000000ff037624 */ /* 0x000fe200078e00ff */
[----:B------:R-:W-:Y:S01]  /*0790*/  @P4 IADD3.X R11, R26, UR10, RZ, P3, !PT ;  /* 0x0000000a1a0b4c10 */ /* 0x000fe20009ffe4ff */
[----:B------:R-:W-:Y:S01]  /*07a0*/  IMAD.IADD R23, R14, 0x1, R23 ;  /* 0x000000010e177824 */ /* 0x000fe200078e0217 */
[----:B------:R-:W-:Y:S01]  /*07b0*/  @P1 IADD3.X R7, R24, UR10, RZ, P5, !PT ;  /* 0x0000000a18071c10 */ /* 0x000fe2000affe4ff */
[----:B------:R-:W-:Y:S01]  /*07c0*/  IMAD.WIDE.U32 R4, R3, 0x4, R4 ;  /* 0x0000000403047825 */ /* 0x000fe200078e0004 */
[----:B------:R-:W-:-:S02]  /*07d0*/  @P2 IADD3.X R13, R25, UR10, RZ, P0, !PT ;  /* 0x0000000a190d2c10 */ /* 0x000fc400087fe4ff */
        /* <DEDUP_REMOVED lines=9> */
.L_x_7610:
[----:B------:R-:W0:Y:S02]  /*0870*/  S2R R3, SR_TID.X ;  /* 0x0000000000037919 */ /* 0x000e240000002100 */
[----:B0-----:R-:W-:-:S05]  /*0880*/  IMAD.WIDE.U32 R4, R3, 0x4, RZ ;  /* 0x0000000403047825 */ /* 0x001fca00078e00ff */
[----:B------:R-:W-:-:S04]  /*0890*/  ISETP.GE.U32.AND P0, PT, R4, UR14, PT ;  /* 0x0000000e04007c0c */ /* 0x000fc8000bf06070 */
[----:B------:R-:W-:-:S04]  /*08a0*/  ISETP.GE.AND.EX P0, PT, R5, UR5, PT, P0 ;  /* 0x0000000505007c0c */ /* 0x000fc8000bf06300 */
[----:B------:R-:W-:-:S13]  /*08b0*/  ISETP.GT.U32.OR P0, PT, R3, 0x3fff, P0 ;  /* 0x00003fff0300780c */ /* 0x000fda0000704470 */
[----:B------:R-:W-:Y:S05]  /*08c0*/  @P0 EXIT ;  /* 0x000000000000094d */ /* 0x000fea0003800000 */
[----:B------:R-:W-:-:S04]  /*08d0*/  IMAD.MOV.U32 R0, RZ, RZ, RZ ;  /* 0x000000ffff007224 */ /* 0x000fc800078e00ff */
.L_x_7612:
        /* <DEDUP_REMOVED lines=10> */
[C---:B------:R-:W-:Y:S02]  /*0980*/  PRMT R11, R6.reuse, 0x7771, RZ ;  /* 0x00007771060b7816 */ /* 0x040fe400000000ff */
[C---:B0-----:R-:W-:Y:S01]  /*0990*/  PRMT R5, R6.reuse, 0x7772, RZ ;  /* 0x0000777206057816 */ /* 0x041fe200000000ff */
[----:B------:R-:W-:Y:S01]  /*09a0*/  IMAD R9, R9, UR4, RZ ;  /* 0x0000000409097c24 */ /* 0x000fe2000f8e02ff */
[----:B------:R-:W-:Y:S01]  /*09b0*/  PRMT R6, R6, 0x7773, RZ ;  /* 0x0000777306067816 */ /* 0x000fe200000000ff */
[----:B------:R-:W-:Y:S01]  /*09c0*/  IMAD R4, R11, UR4, RZ ;  /* 0x000000040b047c24 */ /* 0x000fe2000f8e02ff */
[----:B---3--:R-:W-:Y:S01]  /*09d0*/  PRMT R8, R10, 0x7770, RZ ;  /* 0x000077700a087816 */ /* 0x008fe200000000ff */
[----:B------:R-:W-:-:S02]  /*09e0*/  IMAD.MOV R7, RZ, RZ, -R9 ;  /* 0x000000ffff077224 */ /* 0x000fc400078e0a09 */
[----:B------:R-:W-:Y:S02]  /*09f0*/  IMAD R5, R5, UR4, RZ ;  /* 0x0000000405057c24 */ /* 0x000fe4000f8e02ff */
[----:B------:R-:W-:Y:S01]  /*0a00*/  IMAD.MOV R9, RZ, RZ, -R4 ;  /* 0x000000ffff097224 */ /* 0x000fe200078e0a04 */
[----:B------:R-:W-:Y:S01]  /*0a10*/  PRMT R7, R7, 0x7710, RZ ;  /* 0x0000771007077816 */ /* 0x000fe200000000ff */
[----:B------:R-:W-:Y:S01]  /*0a20*/  IMAD R6, R6, UR4, RZ ;  /* 0x0000000406067c24 */ /* 0x000fe2000f8e02ff */
[----:B------:R-:W-:Y:S02]  /*0a30*/  PRMT R4, R10, 0x7771, RZ ;  /* 0x000077710a047816 */ /* 0x000fe400000000ff */
[----:B------:R-:W-:Y:S01]  /*0a40*/  PRMT R9, R9, 0x7710, RZ ;  /* 0x0000771009097816 */ /* 0x000fe200000000ff */
[----:B------:R-:W-:Y:S02]  /*0a50*/  IMAD.IADD R7, R8, 0x1, R7 ;  /* 0x0000000108077824 */ /* 0x000fe400078e0207 */
[----:B------:R-:W-:Y:S01]  /*0a60*/  IMAD.MOV R8, RZ, RZ, -R5 ;  /* 0x000000ffff087224 */ /* 0x000fe200078e0a05 */
[----:B------:R-:W-:Y:S01]  /*0a70*/  PRMT R5, R10, 0x7772, RZ ;  /* 0x000077720a057816 */ /* 0x000fe200000000ff */
[----:B------:R-:W-:-:S02]  /*0a80*/  IMAD.MOV R11, RZ, RZ, -R6 ;  /* 0x000000ffff0b7224 */ /* 0x000fc400078e0a06 */
[----:B------:R-:W-:Y:S01]  /*0a90*/  IMAD.IADD R6, R4, 0x1, R9 ;  /* 0x0000000104067824 */ /* 0x000fe200078e0209 */
[----:B------:R-:W-:Y:S02]  /*0aa0*/  PRMT R8, R8, 0x7710, RZ ;  /* 0x0000771008087816 */ /* 0x000fe400000000ff */
[----:B------:R-:W-:Y:S02]  /*0ab0*/  PRMT R4, R10, 0x7773, RZ ;  /* 0x000077730a047816 */ /* 0x000fe400000000ff */
[----:B------:R-:W-:Y:S01]  /*0ac0*/  PRMT R9, R11, 0x7710, RZ ;  /* 0x000077100b097816 */ /* 0x000fe200000000ff */
[----:B------:R-:W-:Y:S01]  /*0ad0*/  IMAD.IADD R5, R5, 0x1, R8 ;  /* 0x0000000105057824 */ /* 0x000fe200078e0208 */
[----:B------:R-:W-:-:S03]  /*0ae0*/  PRMT R8, R6, 0x7604, R7 ;  /* 0x0000760406087816 */ /* 0x000fc60000000007 */
[----:B------:R-:W-:Y:S01]  /*0af0*/  IMAD.IADD R6, R4, 0x1, R9 ;  /* 0x0000000104067824 */ /* 0x000fe200078e0209 */
        /* <DEDUP_REMOVED lines=15> */
.L_x_7613:
        /* <DEDUP_REMOVED lines=9> */
.L_x_8152:


//--------------------- .text._ZN2at6native55_GLOBAL__N__de093ff9_22_ForeachBinaryOpList_cu_a911ec4325multi_tensor_apply_kernelINS1_18TensorListMetadataILi3EEENS1_24BinaryOpListAlphaFunctorIhLi3ELi2ELi2EEEJSt5minusIhEhEEEvT_T0_DpT1_ --------------------------
	.section	.text._ZN2at6native55_GLOBAL__N__de093ff9_22_ForeachBinaryOpList_cu_a911ec4325multi_tensor_apply_kernelINS1_18TensorListMetadataILi3EEENS1_24BinaryOpListAlphaFunctorIhLi3ELi2ELi2EEEJSt5minusIhEhEEEvT_T0_DpT1_,"ax",@progbits
	.sectioninfo	@"SHI_REGISTERS=32"
	.align	128
.text._ZN2at6native55_GLOBAL__N__de093ff9_22_ForeachBinaryOpList_cu_a911ec4325multi_tensor_apply_kernelINS1_18TensorListMetadataILi3EEENS1_24BinaryOpListAlphaFunctorIhLi3ELi2ELi2EEEJSt5minusIhEhEEEvT_T0_DpT1_:
        .type           _ZN2at6native55_GLOBAL__N__de093ff9_22_ForeachBinaryOpList_cu_a911ec4325multi_tensor_apply_kernelINS1_18TensorListMetadataILi3EEENS1_24BinaryOpListAlphaFunctorIhLi3ELi2ELi2EEEJSt5minusIhEhEEEvT_T0_DpT1_,@function
        .size           _ZN2at6native55_GLOBAL__N__de093ff9_22_ForeachBinaryOpList_cu_a911ec4325multi_tensor_apply_kernelINS1_18TensorListMetadataILi3EEENS1_24BinaryOpListAlphaFunctorIhLi3ELi2ELi2EEEJSt5minusIhEhEEEvT_T0_DpT1_,(.L_x_8153 - _ZN2at6native55_GLOBAL__N__de093ff9_22_ForeachBinaryOpList_cu_a911ec4325multi_tensor_apply_kernelINS1_18TensorListMetadataILi3EEENS1_24BinaryOpListAlphaFunctorIhLi3ELi2ELi2EEEJSt5minusIhEhEEEvT_T0_DpT1_)
        .other          _ZN2at6native55_GLOBAL__N__de093ff9_22_ForeachBinaryOpList_cu_a911ec4325multi_tensor_apply_kernelINS1_18TensorListMetadataILi3EEENS1_24BinaryOpListAlphaFunctorIhLi3ELi2ELi2EEEJSt5minusIhEhEEEvT_T0_DpT1_,@"STO_CUDA_ENTRY STV_DEFAULT"
_ZN2at6native55_GLOBAL__N__de093ff9_22_ForeachBinaryOpList_cu_a911ec4325multi_tensor_apply_kernelINS1_18TensorListMetadataILi3EEENS1_24BinaryOpListAlphaFunctorIhLi3ELi2ELi2EEEJSt5minusIhEhEEEvT_T0_DpT1_:
        /* <DEDUP_REMOVED lines=34> */
.L_x_7615:
        /* <DEDUP_REMOVED lines=57> */
[----:B------:R-:W-:Y:S01]  /*05b0*/  UPRMT UR4, UR7, 0x9910, URZ ;  /* 0x0000991007047896 */ /* 0x000fe2000800003f */
        /* <DEDUP_REMOVED lines=44> */
.L_x_7614:
[----:B------:R-:W0:Y:S02]  /*0880*/  S2R R3, SR_TID.X ;  /* 0x0000000000037919 */ /* 0x000e240000002100 */
[----:B0-----:R-:W-:-:S05]  /*0890*/  IMAD.WIDE.U32 R4, R3, 0x4, RZ ;  /* 0x0000000403047825 */ /* 0x001fca00078e00ff */
[----:B------:R-:W-:-:S04]  /*08a0*/  ISETP.GE.U32.AND P0, PT, R4, UR14, PT ;  /* 0x0000000e04007c0c */ /* 0x000fc8000bf06070 */
[----:B------:R-:W-:-:S04]  /*08b0*/  ISETP.GE.AND.EX P0, PT, R5, UR5, PT, P0 ;  /* 0x0000000505007c0c */ /* 0x000fc8000bf06300 */
[----:B------:R-:W-:-:S13]  /*08c0*/  ISETP.GT.U32.OR P0, PT, R3, 0x3fff, P0 ;  /* 0x00003fff0300780c */ /* 0x000fda0000704470 */
[----:B------:R-:W-:Y:S05]  /*08d0*/  @P0 EXIT ;  /* 0x000000000000094d */ /* 0x000fea0003800000 */
[----:B------:R-:W-:-:S04]  /*08e0*/  IMAD.MOV.U32 R0, RZ, RZ, RZ ;  /* 0x000000ffff007224 */ /* 0x000fc800078e00ff */
.L_x_7616:
        /* <DEDUP_REMOVED lines=8> */
[----:B------:R-:W-:Y:S01]  /*0970*/  UPRMT UR4, UR7, 0x9910, URZ ;  /* 0x0000991007047896 */ /* 0x000fe2000800003f */
        /* <DEDUP_REMOVED lines=40> */
.L_x_7617:
        /* <DEDUP_REMOVED lines=16> */
.L_x_8153:


//--------------------- .text._ZN2at6native55_GLOBAL__N__de093ff9_22_ForeachBinaryOpList_cu_a911ec4325multi_tensor_apply_kernelINS1_18TensorListMetadataILi2EEENS1_24BinaryOpListAlphaFunctorIN3c104HalfELi2ELi2ELi0EEEJSt5minusIfEfEEEvT_T0_DpT1_ --------------------------
	.section	.text._ZN2at6native55_GLOBAL__N__de093ff9_22_ForeachBinaryOpList_cu_a911ec4325multi_tensor_apply_kernelINS1_18TensorListMetadataILi2EEENS1_24BinaryOpListAlphaFunctorIN3c104HalfELi2ELi2ELi0EEEJSt5minusIfEfEEEvT_T0_DpT1_,"ax",@progbits
	.sectioninfo	@"SHI_REGISTERS=32"
	.align	128
.text._ZN2at6native55_GLOBAL__N__de093ff9_22_ForeachBinaryOpList_cu_a911ec4325multi_tensor_apply_kernelINS1_18TensorListMetadataILi2EEENS1_24BinaryOpListAlphaFunctorIN3c104HalfELi2ELi2ELi0EEEJSt5minusIfEfEEEvT_T0_DpT1_:
        .type           _ZN2at6native55_GLOBAL__N__de093ff9_22_ForeachBinaryOpList_cu_a911ec4325multi_tensor_apply_kernelINS1_18TensorListMetadataILi2EEENS1_24BinaryOpListAlphaFunctorIN3c104HalfELi2ELi2ELi0EEEJSt5minusIfEfEEEvT_T0_DpT1_,@function
        .size           _ZN2at6native55_GLOBAL__N__de093ff9_22_ForeachBinaryOpList_cu_a911ec4325multi_tensor_apply_kernelINS1_18TensorListMetadataILi2EEENS1_24BinaryOpListAlphaFunctorIN3c104HalfELi2ELi2ELi0EEEJSt5minusIfEfEEEvT_T0_DpT1_,(.L_x_8154 - _ZN2at6native55_GLOBAL__N__de093ff9_22_ForeachBinaryOpList_cu_a911ec4325multi_tensor_apply_kernelINS1_18TensorListMetadataILi2EEENS1_24BinaryOpListAlphaFunctorIN3c104HalfELi2ELi2ELi0EEEJSt5minusIfEfEEEvT_T0_DpT1_)
        .other          _ZN2at6native55_GLOBAL__N__de093ff9_22_ForeachBinaryOpList_cu_a911ec4325multi_tensor_apply_kernelINS1_18TensorListMetadataILi2EEENS1_24BinaryOpListAlphaFunctorIN3c104HalfELi2ELi2ELi0EEEJSt5minusIfEfEEEvT_T0_DpT1_,@"STO_CUDA_ENTRY STV_DEFAULT"
_ZN2at6native55_GLOBAL__N__de093ff9_22_ForeachBinaryOpList_cu_a911ec4325multi_tensor_apply_kernelINS1_18TensorListMetadataILi2EEENS1_24BinaryOpListAlphaFunctorIN3c104HalfELi2ELi2ELi0EEEJSt5minusIfEfEEEvT_T0_DpT1_:
        /* <DEDUP_REMOVED lines=29> */
.L_x_7619:
        /* <DEDUP_REMOVED lines=18> */
[C---:B------:R-:W-:Y:S02]  /*02f0*/  @P0 LEA R14, P5, R7.reuse, UR8, 0x1 ;  /* 0x00000008070e0c11 */ /* 0x040fe4000f8a08ff */
[C---:B------:R-:W-:Y:S02]  /*0300*/  @P0 LEA R16, P4, R7.reuse, UR6, 0x1 ;  /* 0x0000000607100c11 */ /* 0x040fe4000f8808ff */
[----:B------:R-:W-:-:S02]  /*0310*/  @P0 LEA.HI.X R15, R7, UR9, R12, 0x1, P5 ;  /* 0x00000009070f0c11 */ /* 0x000fc4000a8f0c0c */
[----:B------:R-:W-:Y:S02]  /*0320*/  IADD3 R10, P5, R10, R7, RZ ;  /* 0x000000070a0a7210 */ /* 0x000fe40007fbe0ff */
[----:B------:R-:W-:Y:S02]  /*0330*/  ISETP.GE.U32.AND.EX P2, PT, R8, RZ, PT, P2 ;  /* 0x000000ff0800720c */ /* 0x000fe40003f46120 */
[--C-:B------:R-:W-:Y:S01]  /*0340*/  @P0 LEA.HI.X R17, R7, UR7, R12.reuse, 0x1, P4 ;  /* 0x0000000707110c11 */ /* 0x100fe2000a0f0c0c */
[----:B------:R-:W-:Y:S01]  /*0350*/  IMAD.X R19, RZ, RZ, R12, P5 ;  /* 0x000000ffff137224 */ /* 0x000fe200028e060c */
[----:B------:R-:W-:Y:S02]  /*0360*/  ISETP.GE.U32.AND P4, PT, R10, 0x10000, PT ;  /* 0x000100000a00780c */ /* 0x000fe40003f86070 */
[----:B------:R-:W-:Y:S01]  /*0370*/  ISETP.LT.AND.EX P2, PT, R8, UR4, !P2, P3 ;  /* 0x0000000408007c0c */ /* 0x000fe2000d741330 */
[----:B------:R0:W2:Y:S01]  /*0380*/  @P0 LDG.E.U16 R3, [R16.64] ;  /* 0x0000000a10030981 */ /* 0x0000a2000c1e1500 */
[----:B------:R-:W-:-:S02]  /*0390*/  ISETP.LT.U32.AND P3, PT, R10, UR12, PT ;  /* 0x0000000c0a007c0c */ /* 0x000fc4000bf61070 */
[----:B------:R-:W-:Y:S02]  /*03a0*/  ISETP.GE.U32.AND.EX P4, PT, R19, RZ, PT, P4 ;  /* 0x000000ff1300720c */ /* 0x000fe40003f86140 */
[----:B------:R-:W-:Y:S02]  /*03b0*/  @P1 LEA R26, P5, R11, UR6, 0x1 ;  /* 0x000000060b1a1c11 */ /* 0x000fe4000f8a08ff */
[----:B------:R-:W-:Y:S02]  /*03c0*/  ISETP.LT.AND.EX P3, PT, R19, UR4, !P4, P3 ;  /* 0x0000000413007c0c */ /* 0x000fe4000e761330 */
[----:B------:R-:W-:Y:S02]  /*03d0*/  PRMT R9, RZ, 0x7610, R9 ;  /* 0x00007610ff097816 */ /* 0x000fe40000000009 */
[C---:B------:R-:W-:Y:S02]  /*03e0*/  @P1 LEA.HI.X R27, R11.reuse, UR7, R6, 0x1, P5 ;  /* 0x000000070b1b1c11 */ /* 0x040fe4000a8f0c06 */
[C---:B------:R-:W-:Y:S01]  /*03f0*/  SHF.L.U64.HI R19, R10.reuse, 0x1, R19 ;  /* 0x000000010a137819 */ /* 0x040fe20000010213 */
[----:B------:R-:W-:Y:S01]  /*0400*/  IMAD.SHL.U32 R10, R10, 0x2, RZ ;  /* 0x000000020a0a7824 */ /* 0x000fe200078e00ff */
[----:B------:R-:W-:Y:S01]  /*0410*/  @P1 LEA R20, P5, R11, UR8, 0x1 ;  /* 0x000000080b141c11 */ /* 0x000fe2000f8a08ff */
[----:B------:R1:W3:Y:S01]  /*0420*/  @P0 LDG.E.U16 R9, [R14.64] ;  /* 0x0000000a0e090981 */ /* 0x0002e2000c1e1500 */
[----:B------:R-:W-:-:S02]  /*0430*/  @P2 LEA R22, P4, R13, UR6, 0x1 ;  /* 0x000000060d162c11 */ /* 0x000fc4000f8808ff */
[----:B------:R-:W-:Y:S02]  /*0440*/  PRMT R24, RZ, 0x7610, R24 ;  /* 0x00007610ff187816 */ /* 0x000fe40000000018 */
[----:B------:R-:W-:Y:S02]  /*0450*/  @P1 LEA.HI.X R21, R11, UR9, R6, 0x1, P5 ;  /* 0x000000090b151c11 */ /* 0x000fe4000a8f0c06 */
[C---:B------:R-:W-:Y:S02]  /*0460*/  @P2 LEA.HI.X R23, R13.reuse, UR7, R8, 0x1, P4 ;  /* 0x000000070d172c11 */ /* 0x040fe4000a0f0c08 */
[----:B0-----:R-:W-:Y:S01]  /*0470*/  @P2 LEA R16, P4, R13, UR8, 0x1 ;  /* 0x000000080d102c11 */ /* 0x001fe2000f8808ff */
[----:B------:R0:W4:Y:S01]  /*0480*/  @P1 LDG.E.U16 R24, [R26.64] ;  /* 0x0000000a1a181981 */ /* 0x000122000c1e1500 */
[C---:B-1----:R-:W-:Y:S02]  /*0490*/  IADD3 R14, P5, R10.reuse, UR6, RZ ;  /* 0x000000060a0e7c10 */ /* 0x042fe4000ffbe0ff */
[----:B------:R-:W-:-:S02]  /*04a0*/  @P3 IADD3 R18, P6, R10, UR8, RZ ;  /* 0x000000080a123c10 */ /* 0x000fc4000ffde0ff */
[----:B------:R-:W-:Y:S02]  /*04b0*/  PRMT R25, RZ, 0x7610, R25 ;  /* 0x00007610ff197816 */ /* 0x000fe40000000019 */
[----:B------:R-:W-:Y:S02]  /*04c0*/  PRMT R28, RZ, 0x7610, R28 ;  /* 0x00007610ff1c7816 */ /* 0x000fe4000000001c */
[----:B------:R-:W-:Y:S02]  /*04d0*/  PRMT R29, RZ, 0x7610, R29 ;  /* 0x00007610ff1d7816 */ /* 0x000fe4000000001d */
[----:B------:R-:W-:Y:S01]  /*04e0*/  @P2 LEA.HI.X R17, R13, UR9, R8, 0x1, P4 ;  /* 0x000000090d112c11 */ /* 0x000fe2000a0f0c08 */
[----:B------:R1:W5:Y:S01]  /*04f0*/  @P1 LDG.E.U16 R25, [R20.64] ;  /* 0x0000000a14191981 */ /* 0x000362000c1e1500 */
[----:B0-----:R-:W-:Y:S02]  /*0500*/  PRMT R26, RZ, 0x7610, R26 ;  /* 0x00007610ff1a7816 */ /* 0x001fe4000000001a */
[----:B------:R-:W-:Y:S01]  /*0510*/  IADD3.X R15, R19, UR7, RZ, P5, !PT ;  /* 0x00000007130f7c10 */ /* 0x000fe2000affe4ff */
[----:B------:R3:W5:Y:S01]  /*0520*/  @P2 LDG.E.U16 R28, [R22.64] ;  /* 0x0000000a161c2981 */ /* 0x000762000c1e1500 */
[----:B------:R-:W-:-:S02]  /*0530*/  PRMT R27, RZ, 0x7610, R27 ;  /* 0x00007610ff1b7816 */ /* 0x000fc4000000001b */
[----:B------:R-:W-:Y:S01]  /*0540*/  @P3 IADD3.X R19, R19, UR9, RZ, P6, !PT ;  /* 0x0000000913133c10 */ /* 0x000fe2000b7fe4ff */
[----:B------:R-:W5:Y:S04]  /*0550*/  @P2 LDG.E.U16 R29, [R16.64] ;  /* 0x0000000a101d2981 */ /* 0x000f68000c1e1500 */
[----:B------:R-:W5:Y:S04]  /*0560*/  @P3 LDG.E.U16 R27, [R14.64] ;  /* 0x0000000a0e1b3981 */ /* 0x000f68000c1e1500 */
[----:B------:R-:W5:Y:S01]  /*0570*/  @P3 LDG.E.U16 R26, [R18.64] ;  /* 0x0000000a121a3981 */ /* 0x000f62000c1e1500 */
[----:B-1----:R-:W-:-:S02]  /*0580*/  @P0 LEA R20, P4, R7, UR6, 0x1 ;  /* 0x0000000607140c11 */ /* 0x002fc4000f8808ff */
[----:B------:R-:W-:Y:S02]  /*0590*/  @P1 LEA R10, P5, R11, UR6, 0x1 ;  /* 0x000000060b0a1c11 */ /* 0x000fe4000f8a08ff */
[----:B------:R-:W-:Y:S02]  /*05a0*/  @P0 LEA.HI.X R21, R7, UR7, R12, 0x1, P4 ;  /* 0x0000000707150c11 */ /* 0x000fe4000a0f0c0c */
[----:B------:R-:W-:Y:S02]  /*05b0*/  @P1 LEA.HI.X R11, R11, UR7, R6, 0x1, P5 ;  /* 0x000000070b0b1c11 */ /* 0x000fe4000a8f0c06 */
[----:B------:R-:W-:-:S04]  /*05c0*/  @P2 LEA R6, P4, R13, UR6, 0x1 ;  /* 0x000000060d062c11 */ /* 0x000fc8000f8808ff */
[----:B------:R-:W-:Y:S01]  /*05d0*/  @P2 LEA.HI.X R7, R13, UR7, R8, 0x1, P4 ;  /* 0x000000070d072c11 */ /* 0x000fe2000a0f0c08 */
[----:B--2---:R-:W-:Y:S02]  /*05e0*/  HADD2.F32 R3, -RZ, R3.H0_H0 ;  /* 0x20000003ff037230 */ /* 0x004fe40000004100 */
[----:B---3--:R-:W-:-:S05]  /*05f0*/  HADD2.F32 R22, -RZ, R9.H0_H0 ;  /* 0x20000009ff167230 */ /* 0x008fca0000004100 */
[----:B------:R-:W-:Y:S01]  /*0600*/  FFMA.FTZ R3, -R22, c[0x0][0xdac], R3 ;  /* 0x00036b0016037a23 */ /* 0x000fe20000010103 */
[----:B----4-:R-:W-:-:S04]  /*0610*/  HADD2.F32 R24, -RZ, R24.H0_H0 ;  /* 0x20000018ff187230 */ /* 0x010fc80000004100 */
[----:B------:R-:W-:Y:S01]  /*0620*/  F2FP.PACK_AB R3, RZ, R3 ;  /* 0x00000003ff03723e */ /* 0x000fe200000000ff */
[----:B-----5:R-:W-:Y:S02]  /*0630*/  HADD2.F32 R25, -RZ, R25.H0_H0 ;  /* 0x20000019ff197230 */ /* 0x020fe40000004100 */
[----:B------:R-:W-:Y:S02]  /*0640*/  HADD2.F32 R28, -RZ, R28.H0_H0 ;  /* 0x2000001cff1c7230 */ /* 0x000fe40000004100 */
[----:B------:R-:W-:Y:S01]  /*0650*/  HADD2.F32 R29, -RZ, R29.H0_H0 ;  /* 0x2000001dff1d7230 */ /* 0x000fe20000004100 */
[----:B------:R-:W-:Y:S01]  /*0660*/  FFMA.FTZ R24, -R25, c[0x0][0xdac], R24 ;  /* 0x00036b0019187a23 */ /* 0x000fe20000010118 */
[----:B------:R-:W-:Y:S02]  /*0670*/  HADD2.F32 R27, -RZ, R27.H0_H0 ;  /* 0x2000001bff1b7230 */ /* 0x000fe40000004100 */
[----:B------:R-:W-:Y:S01]  /*0680*/  HADD2.F32 R26, -RZ, R26.H0_H0 ;  /* 0x2000001aff1a7230 */ /* 0x000fe20000004100 */
[----:B------:R-:W-:Y:S01]  /*0690*/  FFMA.FTZ R28, -R29, c[0x0][0xdac], R28 ;  /* 0x00036b001d1c7a23 */ /* 0x000fe2000001011c */
[----:B------:R-:W-:Y:S01]  /*06a0*/  PRMT R8, R3, 0x7610, R8 ;  /* 0x0000761003087816 */ /* 0x000fe20000000008 */
[----:B------:R-:W-:-:S02]  /*06b0*/  IMAD.MOV.U32 R3, RZ, RZ, c[0x0][0x0] ;  /* 0x00000000ff037624 */ /* 0x000fc400078e00ff */
[----:B------:R-:W-:Y:S01]  /*06c0*/  FFMA.FTZ R26, -R26, c[0x0][0xdac], R27 ;  /* 0x00036b001a1a7a23 */ /* 0x000fe2000001011b */
        /* <DEDUP_REMOVED lines=14> */
.L_x_7618:
[----:B------:R-:W0:Y:S02]  /*07b0*/  S2R R16, SR_TID.X ;  /* 0x0000000000107919 */ /* 0x000e240000002100 */
[----:B0-----:R-:W-:-:S05]  /*07c0*/  IMAD.WIDE.U32 R2, R16, 0x4, RZ ;  /* 0x0000000410027825 */ /* 0x001fca00078e00ff */
[----:B------:R-:W-:-:S04]  /*07d0*/  ISETP.GE.U32.AND P0, PT, R2, UR12, PT ;  /* 0x0000000c02007c0c */ /* 0x000fc8000bf06070 */
[----:B------:R-:W-:-:S04]  /*07e0*/  ISETP.GE.AND.EX P0, PT, R3, UR4, PT, P0 ;  /* 0x0000000403007c0c */ /* 0x000fc8000bf06300 */
[----:B------:R-:W-:-:S13]  /*07f0*/  ISETP.GT.U32.OR P0, PT, R16, 0x3fff, P0 ;  /* 0x00003fff1000780c */ /* 0x000fda0000704470 */
[----:B------:R-:W-:Y:S05]  /*0800*/  @P0 EXIT ;  /* 0x000000000000094d */ /* 0x000fea0003800000 */
[----:B------:R-:W-:-:S04]  /*0810*/  IMAD.MOV.U32 R17, RZ, RZ, RZ ;  /* 0x000000ffff117224 */ /* 0x000fc800078e00ff */
.L_x_7620:
        /* <DEDUP_REMOVED lines=14> */
[--C-:B---3--:R-:W-:Y:S02]  /*0900*/  HADD2.F32 R0, -RZ, R14.reuse.H0_H0 ;  /* 0x2000000eff007230 */ /* 0x108fe40000004100 */
[----:B------:R-:W-:Y:S02]  /*0910*/  HADD2.F32 R6, -RZ, R14.H1_H1 ;  /* 0x3000000eff067230 */ /* 0x000fe40000004100 */
[--C-:B------:R-:W-:Y:S01]  /*0920*/  HADD2.F32 R11, -RZ, R5.reuse.H0_H0 ;  /* 0x20000005ff0b7230 */ /* 0x100fe20000004100 */
[----:B------:R-:W-:Y:S01]  /*0930*/  FFMA.FTZ R0, -R7, c[0x0][0xdac], R0 ;  /* 0x00036b0007007a23 */ /* 0x000fe20000010100 */
[----:B------:R-:W-:Y:S01]  /*0940*/  HADD2.F32 R13, -RZ, R5.H1_H1 ;  /* 0x30000005ff0d7230 */ /* 0x000fe20000004100 */
[----:B------:R-:W-:Y:S01]  /*0950*/  FFMA.FTZ R9, -R9, c[0x0][0xdac], R6 ;  /* 0x00036b0009097a23 */ /* 0x000fe20000010106 */
[----:B------:R-:W-:-:S02]  /*0960*/  HADD2.F32 R8, -RZ, R15.H0_H0 ;  /* 0x2000000fff087230 */ /* 0x000fc40000004100 */
[----:B------:R-:W-:Y:S02]  /*0970*/  HADD2.F32 R10, -RZ, R15.H1_H1 ;  /* 0x3000000fff0a7230 */ /* 0x000fe40000004100 */
[----:B------:R-:W-:Y:S01]  /*0980*/  F2FP.PACK_AB R12, R9, R0 ;  /* 0x00000000090c723e */ /* 0x000fe200000000ff */
[----:B------:R-:W-:Y:S02]  /*0990*/  FFMA.FTZ R8, -R11, c[0x0][0xdac], R8 ;  /* 0x00036b000b087a23 */ /* 0x000fe40000010108 */
[----:B------:R-:W-:Y:S02]  /*09a0*/  FFMA.FTZ R13, -R13, c[0x0][0xdac], R10 ;  /* 0x00036b000d0d7a23 */ /* 0x000fe4000001010a */
        /* <DEDUP_REMOVED lines=8> */
.L_x_7621:
        /* <DEDUP_REMOVED lines=13> */
.L_x_8154:


//--------------------- .text._ZN2at6native55_GLOBAL__N__de093ff9_22_ForeachBinaryOpList_cu_a911ec4325multi_tensor_apply_kernelINS1_18TensorListMetadataILi2EEENS1_24BinaryOpListAlphaFunctorIN3c108BFloat16ELi2ELi2ELi0EEEJSt5minusIfEfEEEvT_T0_DpT1_ --------------------------
	.section	.text._ZN2at6native55_GLOBAL__N__de093ff9_22_ForeachBinaryOpList_cu_a911ec4325multi_tensor_apply_kernelINS1_18TensorListMetadataILi2EEENS1_24BinaryOpListAlphaFunctorIN3c108BFloat16ELi2ELi2ELi0EEEJSt5minusIfEfEEEvT_T0_DpT1_,"ax",@progbits
	.sectioninfo	@"SHI_REGISTERS=32"
	.align	128
.text._ZN2at6native55_GLOBAL__N__de093ff9_22_ForeachBinaryOpList_cu_a911ec4325multi_tensor_apply_kernelINS1_18TensorListMetadataILi2EEENS1_24BinaryOpListAlphaFunctorIN3c108BFloat16ELi2ELi2ELi0EEEJSt5minusIfEfEEEvT_T0_DpT1_:
        .type           _ZN2at6native55_GLOBAL__N__de093ff9_22_ForeachBinaryOpList_cu_a911ec4325multi_tensor_apply_kernelINS1_18TensorListMetadataILi2EEENS1_24BinaryOpListAlphaFunctorIN3c108BFloat16ELi2ELi2ELi0EEEJSt5minusIfEfEEEvT_T0_DpT1_,@function
        .size           _ZN2at6native55_GLOBAL__N__de093ff9_22_ForeachBinaryOpList_cu_a911ec4325multi_tensor_apply_kernelINS1_18TensorListMetadataILi2EEENS1_24BinaryOpListAlphaFunctorIN3c108BFloat16ELi2ELi2ELi0EEEJSt5minusIfEfEEEvT_T0_DpT1_,(.L_x_8155 - _ZN2at6native55_GLOBAL__N__de093ff9_22_ForeachBinaryOpList_cu_a911ec4325multi_tensor_apply_kernelINS1_18TensorListMetadataILi2EEENS1_24BinaryOpListAlphaFunctorIN3c108BFloat16ELi2ELi2ELi0EEEJSt5minusIfEfEEEvT_T0_DpT1_)
        .other          _ZN2at6native55_GLOBAL__N__de093ff9_22_ForeachBinaryOpList_cu_a911ec4325multi_tensor_apply_kernelINS1_18TensorListMetadataILi2EEENS1_24BinaryOpListAlphaFunctorIN3c108BFloat16ELi2ELi2ELi0EEEJSt5minusIfEfEEEvT_T0_DpT1_,@"STO_CUDA_ENTRY STV_DEFAULT"
_ZN2at6native55_GLOBAL__N__de093ff9_22_ForeachBinaryOpList_cu_a911ec4325multi_tensor_apply_kernelINS1_18TensorListMetadataILi2EEENS1_24BinaryOpListAlphaFunctorIN3c108BFloat16ELi2ELi2ELi0EEEJSt5minusIfEfEEEvT_T0_DpT1_:
        /* <DEDUP_REMOVED lines=29> */
.L_x_7623:
        /* <DEDUP_REMOVED lines=15> */
[----:B------:R-:W-:Y:S01]  /*02c0*/  IMAD R13, R2, 0x3, RZ ;  /* 0x00000003020d7824 */ /* 0x000fe200078e02ff */
[C---:B------:R-:W-:Y:S01]  /*02d0*/  @P0 LEA R16, P4, R4.reuse, UR8, 0x1 ;  /* 0x0000000804100c11 */ /* 0x040fe2000f8808ff */
[--C-:B------:R-:W-:Y:S01]  /*02e0*/  IMAD.X R24, RZ, RZ, R3.reuse, P3 ;  /* 0x000000ffff187224 */ /* 0x100fe200018e0603 */
[----:B------:R-:W-:Y:S01]  /*02f0*/  ISETP.LT.AND.EX P1, PT, R5, UR4, !P1, P2 ;  /* 0x0000000405007c0c */ /* 0x000fe2000cf21320 */
[----:B------:R0:W2:Y:S01]  /*0300*/  @P0 LDG.E.U16 R11, [R8.64] ;  /* 0x0000000a080b0981 */ /* 0x0000a2000c1e1500 */
        /* <DEDUP_REMOVED lines=9> */
[----:B------:R-:W-:Y:S01]  /*03a0*/  ISETP.LT.U32.AND P4, PT, R18, UR12, PT ;  /* 0x0000000c12007c0c */ /* 0x000fe2000bf81070 */
[----:B------:R1:W3:Y:S01]  /*03b0*/  @P0 LDG.E.U16 R10, [R16.64] ;  /* 0x0000000a100a0981 */ /* 0x0002e2000c1e1500 */
[C---:B------:R-:W-:Y:S02]  /*03c0*/  ISETP.GE.U32.AND.EX P3, PT, R21.reuse, RZ, PT, P3 ;  /* 0x000000ff1500720c */ /* 0x040fe40003f66130 */
[C---:B------:R-:W-:Y:S02]  /*03d0*/  @P1 LEA R12, P6, R26.reuse, UR6, 0x1 ;  /* 0x000000061a0c1c11 */ /* 0x040fe4000f8c08ff */
[----:B------:R-:W-:Y:S02]  /*03e0*/  ISETP.LT.AND.EX P3, PT, R21, UR4, !P3, P4 ;  /* 0x0000000415007c0c */ /* 0x000fe4000df61340 */
[----:B------:R-:W-:Y:S02]  /*03f0*/  @P1 LEA R14, P5, R26, UR8, 0x1 ;  /* 0x000000081a0e1c11 */ /* 0x000fe4000f8a08ff */
[----:B0-----:R-:W-:-:S02]  /*0400*/  PRMT R8, RZ, 0x7610, R8 ;  /* 0x00007610ff087816 */ /* 0x001fc40000000008 */
[----:B------:R-:W-:Y:S02]  /*0410*/  @P1 LEA.HI.X R13, R26, UR7, R5, 0x1, P6 ;  /* 0x000000071a0d1c11 */ /* 0x000fe4000b0f0c05 */
[C---:B------:R-:W-:Y:S01]  /*0420*/  SHF.L.U64.HI R23, R18.reuse, 0x1, R21 ;  /* 0x0000000112177819 */ /* 0x040fe20000010215 */
[----:B------:R-:W-:Y:S01]  /*0430*/  IMAD.SHL.U32 R18, R18, 0x2, RZ ;  /* 0x0000000212127824 */ /* 0x000fe200078e00ff */
[----:B------:R-:W-:Y:S01]  /*0440*/  @P1 LEA.HI.X R15, R26, UR9, R5, 0x1, P5 ;  /* 0x000000091a0f1c11 */ /* 0x000fe2000a8f0c05 */
[----:B------:R0:W4:Y:S01]  /*0450*/  @P1 LDG.E.U16 R8, [R12.64] ;  /* 0x0000000a0c081981 */ /* 0x000122000c1e1500 */
[C---:B-1----:R-:W-:Y:S02]  /*0460*/  @P2 LEA R16, P4, R19.reuse, UR6, 0x1 ;  /* 0x0000000613102c11 */ /* 0x042fe4000f8808ff */
[C---:B------:R-:W-:Y:S02]  /*0470*/  @P2 LEA R20, P5, R19.reuse, UR8, 0x1 ;  /* 0x0000000813142c11 */ /* 0x040fe4000f8a08ff */
[----:B------:R-:W-:-:S02]  /*0480*/  @P2 LEA.HI.X R17, R19, UR7, R24, 0x1, P4 ;  /* 0x0000000713112c11 */ /* 0x000fc4000a0f0c18 */
[----:B------:R-:W-:Y:S02]  /*0490*/  @P2 LEA.HI.X R21, R19, UR9, R24, 0x1, P5 ;  /* 0x0000000913152c11 */ /* 0x000fe4000a8f0c18 */
[C---:B------:R-:W-:Y:S02]  /*04a0*/  @P3 IADD3 R22, P5, R18.reuse, UR8, RZ ;  /* 0x0000000812163c10 */ /* 0x040fe4000ffbe0ff */
[----:B0-----:R-:W-:Y:S02]  /*04b0*/  IADD3 R12, P4, R18, UR6, RZ ;  /* 0x00000006120c7c10 */ /* 0x001fe4000ff9e0ff */
[----:B------:R-:W-:Y:S02]  /*04c0*/  PRMT R9, RZ, 0x7610, R9 ;  /* 0x00007610ff097816 */ /* 0x000fe40000000009 */
[----:B------:R-:W-:Y:S02]  /*04d0*/  PRMT R25, RZ, 0x7610, R25 ;  /* 0x00007610ff197816 */ /* 0x000fe40000000019 */
[----:B------:R-:W-:-:S02]  /*04e0*/  PRMT R27, RZ, 0x7610, R27 ;  /* 0x00007610ff1b7816 */ /* 0x000fc4000000001b */
[C---:B------:R-:W-:Y:S01]  /*04f0*/  IADD3.X R13, R23.reuse, UR7, RZ, P4, !PT ;  /* 0x00000007170d7c10 */ /* 0x040fe2000a7fe4ff */
[----:B------:R0:W5:Y:S01]  /*0500*/  @P1 LDG.E.U16 R9, [R14.64] ;  /* 0x0000000a0e091981 */ /* 0x000162000c1e1500 */
[----:B------:R-:W-:Y:S02]  /*0510*/  PRMT R28, RZ, 0x7610, R28 ;  /* 0x00007610ff1c7816 */ /* 0x000fe4000000001c */
[----:B------:R-:W-:Y:S01]  /*0520*/  PRMT R29, RZ, 0x7610, R29 ;  /* 0x00007610ff1d7816 */ /* 0x000fe2000000001d */
[----:B------:R1:W5:Y:S01]  /*0530*/  @P2 LDG.E.U16 R25, [R16.64] ;  /* 0x0000000a10192981 */ /* 0x000362000c1e1500 */
[----:B------:R-:W-:-:S03]  /*0540*/  @P3 IADD3.X R23, R23, UR9, RZ, P5, !PT ;  /* 0x0000000917173c10 */ /* 0x000fc6000affe4ff */
[----:B------:R-:W5:Y:S04]  /*0550*/  @P2 LDG.E.U16 R27, [R20.64] ;  /* 0x0000000a141b2981 */ /* 0x000f68000c1e1500 */
[----:B------:R-:W5:Y:S04]  /*0560*/  @P3 LDG.E.U16 R28, [R12.64] ;  /* 0x0000000a0c1c3981 */ /* 0x000f68000c1e1500 */
[----:B------:R-:W5:Y:S01]  /*0570*/  @P3 LDG.E.U16 R29, [R22.64] ;  /* 0x0000000a161d3981 */ /* 0x000f62000c1e1500 */
[----:B0-----:R-:W-:-:S04]  /*0580*/  @P0 LEA R14, P4, R4, UR6, 0x1 ;  /* 0x00000006040e0c11 */ /* 0x001fc8000f8808ff */
[----:B------:R-:W-:Y:S02]  /*0590*/  @P0 LEA.HI.X R15, R4, UR7, R3, 0x1, P4 ;  /* 0x00000007040f0c11 */ /* 0x000fe4000a0f0c03 */
[C---:B-1----:R-:W-:Y:S02]  /*05a0*/  @P1 LEA R16, P5, R26.reuse, UR6, 0x1 ;  /* 0x000000061a101c11 */ /* 0x042fe4000f8a08ff */
[C---:B------:R-:W-:Y:S01]  /*05b0*/  @P2 LEA R18, P6, R19.reuse, UR6, 0x1 ;  /* 0x0000000613122c11 */ /* 0x040fe2000f8c08ff */
[----:B------:R-:W-:Y:S01]  /*05c0*/  IMAD.MOV.U32 R3, RZ, RZ, c[0x0][0x0] ;  /* 0x00000000ff037624 */ /* 0x000fe200078e00ff */
[----:B------:R-:W-:Y:S02]  /*05d0*/  @P1 LEA.HI.X R17, R26, UR7, R5, 0x1, P5 ;  /* 0x000000071a111c11 */ /* 0x000fe4000a8f0c05 */
[----:B------:R-:W-:Y:S01]  /*05e0*/  @P2 LEA.HI.X R19, R19, UR7, R24, 0x1, P6 ;  /* 0x0000000713132c11 */ /* 0x000fe2000b0f0c18 */
[----:B------:R-:W-:Y:S01]  /*05f0*/  IMAD.WIDE.U32 R6, R3, 0x4, R6 ;  /* 0x0000000403067825 */ /* 0x000fe200078e0006 */
[----:B--2---:R-:W-:-:S02]  /*0600*/  PRMT R11, RZ, 0x5410, R11 ;  /* 0x00005410ff0b7816 */ /* 0x004fc4000000000b */
[----:B---3--:R-:W-:-:S05]  /*0610*/  PRMT R10, RZ, 0x5410, R10 ;  /* 0x00005410ff0a7816 */ /* 0x008fca000000000a */
[----:B------:R-:W-:Y:S01]  /*0620*/  FFMA.FTZ R10, -R10, c[0x0][0xdac], R11 ;  /* 0x00036b000a0a7a23 */ /* 0x000fe2000001010b */
[----:B----4-:R-:W-:-:S04]  /*0630*/  PRMT R8, RZ, 0x5410, R8 ;  /* 0x00005410ff087816 */ /* 0x010fc80000000008 */
[----:B------:R-:W-:Y:S02]  /*0640*/  F2FP.BF16.PACK_AB R10, RZ, R10 ;  /* 0x0000000aff0a723e */ /* 0x000fe400000010ff */
[----:B-----5:R-:W-:Y:S02]  /*0650*/  PRMT R9, RZ, 0x5410, R9 ;  /* 0x00005410ff097816 */ /* 0x020fe40000000009 */
[----:B------:R-:W-:Y:S02]  /*0660*/  PRMT R25, RZ, 0x5410, R25 ;  /* 0x00005410ff197816 */ /* 0x000fe40000000019 */
[----:B------:R-:W-:Y:S01]  /*0670*/  PRMT R4, RZ, 0x5410, R27 ;  /* 0x00005410ff047816 */ /* 0x000fe2000000001b */
[----:B------:R-:W-:Y:S01]  /*0680*/  FFMA.FTZ R8, -R9, c[0x0][0xdac], R8 ;  /* 0x00036b0009087a23 */ /* 0x000fe20000010108 */
[----:B------:R-:W-:Y:S02]  /*0690*/  PRMT R28, RZ, 0x5410, R28 ;  /* 0x00005410ff1c7816 */ /* 0x000fe4000000001c */
[----:B------:R-:W-:Y:S01]  /*06a0*/  PRMT R29, RZ, 0x5410, R29 ;  /* 0x00005410ff1d7816 */ /* 0x000fe2000000001d */
[----:B------:R-:W-:Y:S01]  /*06b0*/  FFMA.FTZ R4, -R4, c[0x0][0xdac], R25 ;  /* 0x00036b0004047a23 */ /* 0x000fe20000010119 */
        /* <DEDUP_REMOVED lines=14> */
.L_x_7622:
[----:B------:R-:W0:Y:S02]  /*07a0*/  S2R R8, SR_TID.X ;  /* 0x0000000000087919 */ /* 0x000e240000002100 */
[----:B0-----:R-:W-:-:S05]  /*07b0*/  IMAD.WIDE.U32 R2, R8, 0x4, RZ ;  /* 0x0000000408027825 */ /* 0x001fca00078e00ff */
[----:B------:R-:W-:-:S04]  /*07c0*/  ISETP.GE.U32.AND P0, PT, R2, UR12, PT ;  /* 0x0000000c02007c0c */ /* 0x000fc8000bf06070 */
[----:B------:R-:W-:-:S04]  /*07d0*/  ISETP.GE.AND.EX P0, PT, R3, UR4, PT, P0 ;  /* 0x0000000403007c0c */ /* 0x000fc8000bf06300 */
[----:B------:R-:W-:-:S13]  /*07e0*/  ISETP.GT.U32.OR P0, PT, R8, 0x3fff, P0 ;  /* 0x00003fff0800780c */ /* 0x000fda0000704470 */
[----:B------:R-:W-:Y:S05]  /*07f0*/  @P0 EXIT ;  /* 0x000000000000094d */ /* 0x000fea0003800000 */
[----:B------:R-:W-:-:S04]  /*0800*/  IMAD.MOV.U32 R15, RZ, RZ, RZ ;  /* 0x000000ffff0f7224 */ /* 0x000fc800078e00ff */
.L_x_7624:
        /* <DEDUP_REMOVED lines=14> */
[--C-:B---3--:R-:W-:Y:S02]  /*08f0*/  PRMT R0, RZ, 0x5410, R4.reuse ;  /* 0x00005410ff007816 */ /* 0x108fe40000000004 */
[----:B------:R-:W-:Y:S02]  /*0900*/  PRMT R4, RZ, 0x7610, R4 ;  /* 0x00007610ff047816 */ /* 0x000fe40000000004 */
[--C-:B------:R-:W-:Y:S01]  /*0910*/  PRMT R11, RZ, 0x5410, R13.reuse ;  /* 0x00005410ff0b7816 */ /* 0x100fe2000000000d */
[----:B------:R-:W-:Y:S01]  /*0920*/  FFMA.FTZ R0, -R7, c[0x0][0xdac], R0 ;  /* 0x00036b0007007a23 */ /* 0x000fe20000010100 */
[----:B------:R-:W-:Y:S01]  /*0930*/  PRMT R6, RZ, 0x7610, R13 ;  /* 0x00007610ff067816 */ /* 0x000fe2000000000d */
[----:B------:R-:W-:Y:S01]  /*0940*/  FFMA.FTZ R9, -R9, c[0x0][0xdac], R4 ;  /* 0x00036b0009097a23 */ /* 0x000fe20000010104 */
[----:B------:R-:W-:-:S02]  /*0950*/  PRMT R4, RZ, 0x5410, R5 ;  /* 0x00005410ff047816 */ /* 0x000fc40000000005 */
[----:B------:R-:W-:-:S03]  /*0960*/  PRMT R5, RZ, 0x7610, R5 ;  /* 0x00007610ff057816 */ /* 0x000fc60000000005 */
[----:B------:R-:W-:Y:S02]  /*0970*/  FFMA.FTZ R4, -R11, c[0x0][0xdac], R4 ;  /* 0x00036b000b047a23 */ /* 0x000fe40000010104 */
[----:B------:R-:W-:Y:S01]  /*0980*/  FFMA.FTZ R5, -R6, c[0x0][0xdac], R5 ;  /* 0x00036b0006057a23 */ /* 0x000fe20000010105 */
[----:B------:R-:W-:Y:S01]  /*0990*/  F2FP.BF16.PACK_AB R6, R9, R0 ;  /* 0x000000000906723e */ /* 0x000fe200000010ff */
[----:B------:R-:W-:-:S03]  /*09a0*/  IMAD.SHL.U32 R0, R8, 0x4, RZ ;  /* 0x0000000408007824 */ /* 0x000fc600078e00ff */
[----:B------:R-:W-:Y:S02]  /*09b0*/  F2FP.BF16.PACK_AB R7, R5, R4 ;  /* 0x000000040507723e */ /* 0x000fe400000010ff */
[----:B------:R-:W-:Y:S02]  /*09c0*/  ISETP.GE.U32.AND P0, PT, R0, UR12, PT ;  /* 0x0000000c00007c0c */ /* 0x000fe4000bf06070 */
[----:B------:R-:W-:Y:S01]  /*09d0*/  SHF.L.U64.HI R0, R8, 0x2, R15 ;  /* 0x0000000208007819 */ /* 0x000fe2000001020f */
[----:B------:R0:W-:Y:S03]  /*09e0*/  STG.E.64 [R2.64], R6 ;  /* 0x0000000602007986 */ /* 0x0001e6000c101b0a */
[----:B------:R-:W-:-:S13]  /*09f0*/  ISETP.GE.AND.EX P0, PT, R0, UR4, PT, P0 ;  /* 0x0000000400007c0c */ /* 0x000fda000bf06300 */
[----:B0-----:R-:W-:Y:S05]  /*0a00*/  @!P0 BRA P1, `(.L_x_7624) ;  /* 0xfffffe0000008947 */ /* 0x001fea000083ffff */
[----:B------:R-:W-:Y:S05]  /*0a10*/  EXIT ;  /* 0x000000000000794d */ /* 0x000fea0003800000 */
.L_x_7625:
        /* <DEDUP_REMOVED lines=14> */
.L_x_8155:


//--------------------- .text._ZN2at6native55_GLOBAL__N__de093ff9_22_ForeachBinaryOpList_cu_a911ec4325multi_tensor_apply_kernelINS1_18TensorListMetadataILi2EEENS1_24BinaryOpListAlphaFunctorIbLi2ELi2ELi0EEEJSt5minusIbEbEEEvT_T0_DpT1_ --------------------------
	.section	.text._ZN2at6native55_GLOBAL__N__de093ff9_22_ForeachBinaryOpList_cu_a911ec4325multi_tensor_apply_kernelINS1_18TensorListMetadataILi2EEENS1_24BinaryOpListAlphaFunctorIbLi2ELi2ELi0EEEJSt5minusIbEbEEEvT_T0_DpT1_,"ax",@progbits
	.sectioninfo	@"SHI_REGISTERS=29"
	.align	128
.text._ZN2at6native55_GLOBAL__N__de093ff9_22_ForeachBinaryOpList_cu_a911ec4325multi_tensor_apply_kernelINS1_18TensorListMetadataILi2EEENS1_24BinaryOpListAlphaFunctorIbLi2ELi2ELi0EEEJSt5minusIbEbEEEvT_T0_DpT1_:
        .type           _ZN2at6native55_GLOBAL__N__de093ff9_22_ForeachBinaryOpList_cu_a911ec4325multi_tensor_apply_kernelINS1_18TensorListMetadataILi2EEENS1_24BinaryOpListAlphaFunctorIbLi2ELi2ELi0EEEJSt5minusIbEbEEEvT_T0_DpT1_,@function
        .size           _ZN2at6native55_GLOBAL__N__de093ff9_22_ForeachBinaryOpList_cu_a911ec4325multi_tensor_apply_kernelINS1_18TensorListMetadataILi2EEENS1_24BinaryOpListAlphaFunctorIbLi2ELi2ELi0EEEJSt5minusIbEbEEEvT_T0_DpT1_,(.L_x_8156 - _ZN2at6native55_GLOBAL__N__de093ff9_22_ForeachBinaryOpList_cu_a911ec4325multi_tensor_apply_kernelINS1_18TensorListMetadataILi2EEENS1_24BinaryOpListAlphaFunctorIbLi2ELi2ELi0EEEJSt5minusIbEbEEEvT_T0_DpT1_)
        .other          _ZN2at6native55_GLOBAL__N__de093ff9_22_ForeachBinaryOpList_cu_a911ec4325multi_tensor_apply_kernelINS1_18TensorListMetadataILi2EEENS1_24BinaryOpListAlphaFunctorIbLi2ELi2ELi0EEEJSt5minusIbEbEEEvT_T0_DpT1_,@"STO_CUDA_ENTRY STV_DEFAULT"
_ZN2at6native55_GLOBAL__N__de093ff9_22_ForeachBinaryOpList_cu_a911ec4325multi_tensor_apply_kernelINS1_18TensorListMetadataILi2EEENS1_24BinaryOpListAlphaFunctorIbLi2ELi2ELi0EEEJSt5minusIbEbEEEvT_T0_DpT1_:
        /* <DEDUP_REMOVED lines=30> */
.L_x_7627:
        /* <DEDUP_REMOVED lines=96> */
.L_x_7626:
        /* <DEDUP_REMOVED lines=9> */
.L_x_7628:
        /* <DEDUP_REMOVED lines=42> */
.L_x_7629:
        /* <DEDUP_REMOVED lines=15> */
.L_x_8156:


//--------------------- .text._ZN2at6native55_GLOBAL__N__de093ff9_22_ForeachBinaryOpList_cu_a911ec4325multi_tensor_apply_kernelINS1_18TensorListMetadataILi2EEENS1_24BinaryOpListAlphaFunctorIN3c107complexIfEELi2ELi2ELi0EEEJSt5minusIS8_ES8_EEEvT_T0_DpT1_ --------------------------
	.section	.text._ZN2at6native55_GLOBAL__N__de093ff9_22_ForeachBinaryOpList_cu_a911ec4325multi_tensor_apply_kernelINS1_18TensorListMetadataILi2EEENS1_24BinaryOpListAlphaFunctorIN3c107complexIfEELi2ELi2ELi0EEEJSt5minusIS8_ES8_EEEvT_T0_DpT1_,"ax",@progbits
	.sectioninfo	@"SHI_REGISTERS=32"
	.align	128
.text._ZN2at6native55_GLOBAL__N__de093ff9_22_ForeachBinaryOpList_cu_a911ec4325multi_tensor_apply_kernelINS1_18TensorListMetadataILi2EEENS1_24BinaryOpListAlphaFunctorIN3c107complexIfEELi2ELi2ELi0EEEJSt5minusIS8_ES8_EEEvT_T0_DpT1_:
        .type           _ZN2at6native55_GLOBAL__N__de093ff9_22_ForeachBinaryOpList_cu_a911ec4325multi_tensor_apply_kernelINS1_18TensorListMetadataILi2EEENS1_24BinaryOpListAlphaFunctorIN3c107complexIfEELi2ELi2ELi0EEEJSt5minusIS8_ES8_EEEvT_T0_DpT1_,@function
        .size           _ZN2at6native55_GLOBAL__N__de093ff9_22_ForeachBinaryOpList_cu_a911ec4325multi_tensor_apply_kernelINS1_18TensorListMetadataILi2EEENS1_24BinaryOpListAlphaFunctorIN3c107complexIfEELi2ELi2ELi0EEEJSt5minusIS8_ES8_EEEvT_T0_DpT1_,(.L_x_8157 - _ZN2at6native55_GLOBAL__N__de093ff9_22_ForeachBinaryOpList_cu_a911ec4325multi_tensor_apply_kernelINS1_18TensorListMetadataILi2EEENS1_24BinaryOpListAlphaFunctorIN3c107complexIfEELi2ELi2ELi0EEEJSt5minusIS8_ES8_EEEvT_T0_DpT1_)
        .other          _ZN2at6native55_GLOBAL__N__de093ff9_22_ForeachBinaryOpList_cu_a911ec4325multi_tensor_apply_kernelINS1_18TensorListMetadataILi2EEENS1_24BinaryOpListAlphaFunctorIN3c107complexIfEELi2ELi2ELi0EEEJSt5minusIS8_ES8_EEEvT_T0_DpT1_,@"STO_CUDA_ENTRY STV_DEFAULT"
_ZN2at6native55_GLOBAL__N__de093ff9_22_ForeachBinaryOpList_cu_a911ec4325multi_tensor_apply_kernelINS1_18TensorListMetadataILi2EEENS1_24BinaryOpListAlphaFunctorIN3c107complexIfEELi2ELi2ELi0EEEJSt5minusIS8_ES8_EEEvT_T0_DpT1_:
        /* <DEDUP_REMOVED lines=30> */
.L_x_7631:
        /* <DEDUP_REMOVED lines=10> */
[----:B------:R-:W-:Y:S01]  /*0280*/  IADD3 R8, P1, R23, c[0x0][0x0], RZ ;  /* 0x0000000017087a10 */ /* 0x000fe20007f3e0ff */
[C---:B------:R-:W-:Y:S01]  /*0290*/  IMAD R14, R0.reuse, 0x3, RZ ;  /* 0x00000003000e7824 */ /* 0x040fe200078e02ff */
[----:B------:R-:W-:Y:S01]  /*02a0*/  LEA R12, P4, R0, R23, 0x1 ;  /* 0x00000017000c7211 */ /* 0x000fe200078808ff */
[----:B------:R-:W-:Y:S01]  /*02b0*/  CS2R R20, SRZ ;  /* 0x0000000000147805 */ /* 0x000fe2000001ff00 */
[C---:B------:R-:W-:Y:S02]  /*02c0*/  ISETP.GE.U32.AND P6, PT, R8.reuse, 0x10000, PT ;  /* 0x000100000800780c */ /* 0x040fe40003fc6070 */
[----:B------:R-:W-:Y:S01]  /*02d0*/  IADD3.X R9, RZ, R22, RZ, P1, !PT ;  /* 0x00000016ff097210 */ /* 0x000fe20000ffe4ff */
[----:B------:R-:W-:Y:S01]  /*02e0*/  IMAD.X R13, RZ, RZ, R22, P4 ;  /* 0x000000ffff0d7224 */ /* 0x000fe200020e0616 */
[----:B------:R-:W-:Y:S02]  /*02f0*/  ISETP.LT.U32.AND P2, PT, R8, UR14, PT ;  /* 0x0000000e08007c0c */ /* 0x000fe4000bf41070 */
[----:B------:R-:W-:-:S02]  /*0300*/  ISETP.GE.U32.AND.EX P6, PT, R9, RZ, PT, P6 ;  /* 0x000000ff0900720c */ /* 0x000fc40003fc6160 */
[----:B------:R-:W-:Y:S02]  /*0310*/  IADD3 R14, P5, R14, R23, RZ ;  /* 0x000000170e0e7210 */ /* 0x000fe40007fbe0ff */
[C---:B------:R-:W-:Y:S02]  /*0320*/  ISETP.GE.U32.AND P1, PT, R12.reuse, 0x10000, PT ;  /* 0x000100000c00780c */ /* 0x040fe40003f26070 */
[----:B------:R-:W-:Y:S01]  /*0330*/  ISETP.LT.AND.EX P2, PT, R9, UR10, !P6, P2 ;  /* 0x0000000a09007c0c */ /* 0x000fe2000f741320 */
[----:B------:R-:W-:Y:S01]  /*0340*/  IMAD.X R15, RZ, RZ, R22, P5 ;  /* 0x000000ffff0f7224 */ /* 0x000fe200028e0616 */
[----:B------:R-:W-:Y:S02]  /*0350*/  ISETP.LT.U32.AND P3, PT, R12, UR14, PT ;  /* 0x0000000e0c007c0c */ /* 0x000fe4000bf61070 */
[----:B------:R-:W-:Y:S02]  /*0360*/  ISETP.GE.U32.AND.EX P1, PT, R13, RZ, PT, P1 ;  /* 0x000000ff0d00720c */ /* 0x000fe40003f26110 */
[----:B------:R-:W-:-:S02]  /*0370*/  ISETP.GE.U32.AND P4, PT, R14, 0x10000, PT ;  /* 0x000100000e00780c */ /* 0x000fc40003f86070 */
[----:B------:R-:W-:Y:S02]  /*0380*/  ISETP.LT.AND.EX P3, PT, R13, UR10, !P1, P3 ;  /* 0x0000000a0d007c0c */ /* 0x000fe4000cf61330 */
[----:B------:R-:W-:Y:S02]  /*0390*/  ISETP.LT.U32.AND P5, PT, R14, UR14, PT ;  /* 0x0000000e0e007c0c */ /* 0x000fe4000bfa1070 */
[C---:B------:R-:W-:Y:S01]  /*03a0*/  SHF.L.U64.HI R9, R8.reuse, 0x3, R9 ;  /* 0x0000000308097819 */ /* 0x040fe20000010209 */
[----:B------:R-:W-:Y:S01]  /*03b0*/  IMAD.SHL.U32 R8, R8, 0x8, RZ ;  /* 0x0000000808087824 */ /* 0x000fe200078e00ff */
[C---:B------:R-:W-:Y:S02]  /*03c0*/  ISETP.GE.U32.AND.EX P4, PT, R15.reuse, RZ, PT, P4 ;  /* 0x000000ff0f00720c */ /* 0x040fe40003f86140 */
[----:B------:R-:W-:Y:S02]  /*03d0*/  SHF.L.U64.HI R13, R12, 0x3, R13 ;  /* 0x000000030c0d7819 */ /* 0x000fe4000001020d */
[----:B------:R-:W-:-:S02]  /*03e0*/  ISETP.LT.AND.EX P5, PT, R15, UR10, !P4, P5 ;  /* 0x0000000a0f007c0c */ /* 0x000fc4000e7a1350 */
[----:B------:R-:W-:Y:S02]  /*03f0*/  @P2 IADD3 R10, P1, R8, UR8, RZ ;  /* 0x00000008080a2c10 */ /* 0x000fe4000ff3e0ff */
[----:B------:R-:W-:Y:S01]  /*0400*/  SHF.L.U32 R12, R12, 0x3, RZ ;  /* 0x000000030c0c7819 */ /* 0x000fe200000006ff */
[----:B0-----:R-:W-:Y:S01]  /*0410*/  CS2R R2, SRZ ;  /* 0x0000000000027805 */ /* 0x001fe2000001ff00 */
[----:B------:R-:W-:Y:S02]  /*0420*/  @P0 LEA R6, P6, R23, UR6, 0x3 ;  /* 0x0000000617060c11 */ /* 0x000fe4000f8c18ff */
[----:B------:R-:W-:Y:S02]  /*0430*/  @P2 IADD3.X R11, R9, UR9, RZ, P1, !PT ;  /* 0x00000009090b2c10 */ /* 0x000fe40008ffe4ff */
[C---:B------:R-:W-:Y:S01]  /*0440*/  SHF.L.U64.HI R15, R14.reuse, 0x3, R15 ;  /* 0x000000030e0f7819 */ /* 0x040fe2000001020f */
[----:B------:R-:W-:Y:S01]  /*0450*/  IMAD.SHL.U32 R14, R14, 0x8, RZ ;  /* 0x000000080e0e7824 */ /* 0x000fe200078e00ff */
[----:B------:R-:W-:Y:S01]  /*0460*/  @P3 IADD3 R18, P1, R12, UR8, RZ ;  /* 0x000000080c123c10 */ /* 0x000fe2000ff3e0ff */
[----:B------:R0:W3:Y:S01]  /*0470*/  @P2 LDG.E.64 R2, [R10.64] ;  /* 0x0000000c0a022981 */ /* 0x0000e2000c1e1b00 */
[----:B------:R-:W-:-:S02]  /*0480*/  @P0 LEA.HI.X R7, R23, UR7, R22, 0x3, P6 ;  /* 0x0000000717070c11 */ /* 0x000fc4000b0f1c16 */
[----:B------:R-:W-:Y:S02]  /*0490*/  @P3 IADD3.X R19, R13, UR9, RZ, P1, !PT ;  /* 0x000000090d133c10 */ /* 0x000fe40008ffe4ff */
[----:B------:R-:W-:Y:S01]  /*04a0*/  @P5 IADD3 R28, P4, R14, UR8, RZ ;  /* 0x000000080e1c5c10 */ /* 0x000fe2000ff9e0ff */
[----:B------:R1:W4:Y:S03]  /*04b0*/  @P0 LDG.E.64 R20, [R6.64] ;  /* 0x0000000c06140981 */ /* 0x000326000c1e1b00 */
[----:B------:R-:W-:Y:S01]  /*04c0*/  @P5 IADD3.X R29, R15, UR9, RZ, P4, !PT ;  /* 0x000000090f1d5c10 */ /* 0x000fe2000a7fe4ff */
[----:B-1----:R-:W-:Y:S01]  /*04d0*/  CS2R R6, SRZ ;  /* 0x0000000000067805 */ /* 0x002fe2000001ff00 */
[----:B------:R-:W-:Y:S02]  /*04e0*/  IADD3 R8, P1, R8, UR6, RZ ;  /* 0x0000000608087c10 */ /* 0x000fe4000ff3e0ff */
[----:B------:R-:W-:-:S03]  /*04f0*/  IADD3 R12, P4, R12, UR6, RZ ;  /* 0x000000060c0c7c10 */ /* 0x000fc6000ff9e0ff */
[----:B------:R-:W5:Y:S01]  /*0500*/  @P5 LDG.E.64 R6, [R28.64] ;  /* 0x0000000c1c065981 */ /* 0x000f62000c1e1b00 */
[----:B------:R-:W-:Y:S01]  /*0510*/  IADD3 R14, P6, R14, UR6, RZ ;  /* 0x000000060e0e7c10 */ /* 0x000fe2000ffde0ff */
[----:B0-----:R-:W-:Y:S01]  /*0520*/  CS2R R10, SRZ ;  /* 0x00000000000a7805 */ /* 0x001fe2000001ff00 */
[----:B------:R-:W-:Y:S01]  /*0530*/  IADD3.X R9, R9, UR7, RZ, P1, !PT ;  /* 0x0000000709097c10 */ /* 0x000fe20008ffe4ff */
[----:B------:R-:W-:Y:S01]  /*0540*/  CS2R R16, SRZ ;  /* 0x0000000000107805 */ /* 0x000fe2000001ff00 */
[----:B------:R-:W-:Y:S02]  /*0550*/  IADD3.X R13, R13, UR7, RZ, P4, !PT ;  /* 0x000000070d0d7c10 */ /* 0x000fe4000a7fe4ff */
[----:B------:R-:W-:Y:S01]  /*0560*/  IADD3.X R15, R15, UR7, RZ, P6, !PT ;  /* 0x000000070f0f7c10 */ /* 0x000fe2000b7fe4ff */
[----:B------:R-:W5:Y:S04]  /*0570*/  @P2 LDG.E.64 R10, [R8.64] ;  /* 0x0000000c080a2981 */ /* 0x000f68000c1e1b00 */
[----:B------:R-:W5:Y:S01]  /*0580*/  @P3 LDG.E.64 R16, [R12.64] ;  /* 0x0000000c0c103981 */ /* 0x000f62000c1e1b00 */
[----:B--2---:R-:W-:-:S02]  /*0590*/  FMUL.FTZ R25, R5, c[0x0][0xdb4] ;  /* 0x00036d0005197a20 */ /* 0x004fc40000410000 */
[C---:B------:R-:W-:Y:S02]  /*05a0*/  FMUL.FTZ R24, R4.reuse, c[0x0][0xdb4] ;  /* 0x00036d0004187a20 */ /* 0x040fe40000410000 */
[----:B------:R-:W-:Y:S02]  /*05b0*/  FFMA.FTZ R25, R4, c[0x0][0xdb0], -R25 ;  /* 0x00036c0004197a23 */ /* 0x000fe40000010819 */
[----:B------:R-:W-:Y:S02]  /*05c0*/  FFMA.FTZ R24, R5, c[0x0][0xdb0], R24 ;  /* 0x00036c0005187a23 */ /* 0x000fe40000010018 */
[----:B------:R-:W-:-:S06]  /*05d0*/  CS2R R4, SRZ ;  /* 0x0000000000047805 */ /* 0x000fcc000001ff00 */
[----:B------:R0:W2:Y:S02]  /*05e0*/  @P3 LDG.E.64 R4, [R18.64] ;  /* 0x0000000c12043981 */ /* 0x0000a4000c1e1b00 */
[----:B0-----:R-:W-:-:S06]  /*05f0*/  CS2R R18, SRZ ;  /* 0x0000000000127805 */ /* 0x001fcc000001ff00 */
[----:B------:R-:W2:Y:S01]  /*0600*/  @P5 LDG.E.64 R18, [R14.64] ;  /* 0x0000000c0e125981 */ /* 0x000ea2000c1e1b00 */
[----:B------:R-:W-:Y:S01]  /*0610*/  ULDC UR11, c[0x0][0x0] ;  /* 0x00000000000b7ab9 */ /* 0x000fe20000000800 */
[----:B---3--:R-:W-:-:S04]  /*0620*/  FMUL.FTZ R27, R3, c[0x0][0xdb4] ;  /* 0x00036d00031b7a20 */ /* 0x008fc80000410000 */
[----:B------:R-:W-:Y:S02]  /*0630*/  FFMA.FTZ R27, R2, c[0x0][0xdb0], -R27 ;  /* 0x00036c00021b7a23 */ /* 0x000fe4000001081b */
[----:B----4-:R-:W-:Y:S02]  /*0640*/  FADD.FTZ R20, -R25, R20 ;  /* 0x0000001419147221 */ /* 0x010fe40000010100 */
[----:B------:R-:W-:Y:S02]  /*0650*/  FADD.FTZ R21, -R24, R21 ;  /* 0x0000001518157221 */ /* 0x000fe40000010100 */
[----:B------:R-:W-:Y:S01]  /*0660*/  FMUL.FTZ R24, R2, c[0x0][0xdb4] ;  /* 0x00036d0002187a20 */ /* 0x000fe20000410000 */
[----:B------:R-:W-:-:S03]  /*0670*/  UIMAD.WIDE.U32 UR4, UR11, 0x4, UR4 ;  /* 0x000000040b0478a5 */ /* 0x000fc6000f8e0004 */
[----:B------:R-:W-:Y:S01]  /*0680*/  FFMA.FTZ R24, R3, c[0x0][0xdb0], R24 ;  /* 0x00036c0003187a23 */ /* 0x000fe20000010018 */
[----:B------:R-:W-:Y:S02]  /*0690*/  UISETP.LT.U32.AND UP1, UPT, UR4, UR14, UPT ;  /* 0x0000000e0400728c */ /* 0x000fe4000bf21070 */
[----:B------:R-:W-:-:S04]  /*06a0*/  UISETP.GE.U32.AND UP0, UPT, UR4, 0x10000, UPT ;  /* 0x000100000400788c */ /* 0x000fc8000bf06070 */
[----:B------:R-:W-:Y:S01]  /*06b0*/  UISETP.GE.U32.AND.EX UP0, UPT, UR5, URZ, UPT, UP0 ;  /* 0x0000003f0500728c */ /* 0x000fe2000bf06100 */
[----:B-----5:R-:W-:Y:S02]  /*06c0*/  FADD.FTZ R10, -R27, R10 ;  /* 0x0000000a1b0a7221 */ /* 0x020fe40000010100 */
[----:B------:R-:W-:Y:S02]  /*06d0*/  FADD.FTZ R11, -R24, R11 ;  /* 0x0000000b180b7221 */ /* 0x000fe40000010100 */
[C---:B--2---:R-:W-:Y:S02]  /*06e0*/  FMUL.FTZ R25, R5.reuse, c[0x0][0xdb4] ;  /* 0x00036d0005197a20 */ /* 0x044fe40000410000 */
[C---:B------:R-:W-:Y:S02]  /*06f0*/  FMUL.FTZ R2, R4.reuse, c[0x0][0xdb4] ;  /* 0x00036d0004027a20 */ /* 0x040fe40000410000 */
[----:B------:R-:W-:Y:S02]  /*0700*/  FFMA.FTZ R25, R4, c[0x0][0xdb0], -R25 ;  /* 0x00036c0004197a23 */ /* 0x000fe40000010819 */
[----:B------:R-:W-:-:S02]  /*0710*/  FFMA.FTZ R4, R5, c[0x0][0xdb0], R2 ;  /* 0x00036c0005047a23 */ /* 0x000fc40000010002 */
[C---:B------:R-:W-:Y:S02]  /*0720*/  FMUL.FTZ R5, R7.reuse, c[0x0][0xdb4] ;  /* 0x00036d0007057a20 */ /* 0x040fe40000410000 */
[C---:B------:R-:W-:Y:S02]  /*0730*/  FMUL.FTZ R2, R6.reuse, c[0x0][0xdb4] ;  /* 0x00036d0006027a20 */ /* 0x040fe40000410000 */
[----:B------:R-:W-:Y:S02]  /*0740*/  FFMA.FTZ R5, R6, c[0x0][0xdb0], -R5 ;  /* 0x00036c0006057a23 */ /* 0x000fe40000010805 */
[----:B------:R-:W-:Y:S01]  /*0750*/  FFMA.FTZ R6, R7, c[0x0][0xdb0], R2 ;  /* 0x00036c0007067a23 */ /* 0x000fe20000010002 */
[----:B------:R-:W-:Y:S01]  /*0760*/  @P0 LEA R2, P1, R23, UR6, 0x3 ;  /* 0x0000000617020c11 */ /* 0x000fe2000f8218ff */
[----:B------:R-:W-:-:S03]  /*0770*/  FADD.FTZ R16, -R25, R16 ;  /* 0x0000001019107221 */ /* 0x000fc60000010100 */
[----:B------:R-:W-:Y:S01]  /*0780*/  @P0 LEA.HI.X R3, R23, UR7, R22, 0x3, P1 ;  /* 0x0000000717030c11 */ /* 0x000fe200088f1c16 */
[----:B------:R-:W-:Y:S02]  /*0790*/  FADD.FTZ R17, -R4, R17 ;  /* 0x0000001104117221 */ /* 0x000fe40000010100 */
[----:B------:R-:W-:Y:S02]  /*07a0*/  FADD.FTZ R18, -R5, R18 ;  /* 0x0000001205127221 */ /* 0x000fe40000010100 */
[----:B------:R-:W-:Y:S01]  /*07b0*/  FADD.FTZ R19, -R6, R19 ;  /* 0x0000001306137221 */ /* 0x000fe20000010100 */
[----:B------:R0:W-:Y:S01]  /*07c0*/  @P0 STG.E.64 [R2.64], R20 ;  /* 0x0000001402000986 */ /* 0x0001e2000c101b0c */
[----:B------:R-:W-:-:S03]  /*07d0*/  MOV R5, UR5 ;  /* 0x0000000500057c02 */ /* 0x000fc60008000f00 */
[----:B------:R0:W-:Y:S01]  /*07e0*/  @P2 STG.E.64 [R8.64], R10 ;  /* 0x0000000a08002986 */ /* 0x0001e2000c101b0c */
[----:B------:R-:W-:-:S03]  /*07f0*/  PLOP3.LUT P0, PT, PT, PT, UP1, 0x80, 0x0 ;  /* 0x000000000000781c */ /* 0x000fc60003f0f018 */
[----:B------:R0:W-:Y:S04]  /*0800*/  @P3 STG.E.64 [R12.64], R16 ;  /* 0x000000100c003986 */ /* 0x0001e8000c101b0c */
[----:B------:R0:W-:Y:S01]  /*0810*/  @P5 STG.E.64 [R14.64], R18 ;  /* 0x000000120e005986 */ /* 0x0001e2000c101b0c */
[----:B------:R-:W-:Y:S02]  /*0820*/  ISETP.LT.AND.EX P0, PT, R5, UR10, PT, P0 ;  /* 0x0000000a05007c0c */ /* 0x000fe4000bf01300 */
[----:B------:R-:W-:Y:S01]  /*0830*/  PLOP3.LUT P1, PT, PT, PT, UP0, 0x80, 0x0 ;  /* 0x000000000000781c */ /* 0x000fe20003f2f008 */
[----:B------:R-:W-:-:S12]  /*0840*/  IMAD.U32 R4, RZ, RZ, UR4 ;  /* 0x00000004ff047e24 */ /* 0x000fd8000f8e00ff */
[----:B0-----:R-:W-:Y:S05]  /*0850*/  @!P1 BRA P0, `(.L_x_7631) ;  /* 0xfffff98000009947 */ /* 0x001fea000003ffff */
[----:B------:R-:W-:Y:S05]  /*0860*/  EXIT ;  /* 0x000000000000794d */ /* 0x000fea0003800000 */
.L_x_7630:
[----:B------:R-:W0:Y:S02]  /*0870*/  S2R R21, SR_TID.X ;  /* 0x0000000000157919 */ /* 0x000e240000002100 */
[----:B0-----:R-:W-:-:S05]  /*0880*/  IMAD.WIDE.U32 R2, R21, 0x4, RZ ;  /* 0x0000000415027825 */ /* 0x001fca00078e00ff */
[----:B------:R-:W-:-:S04]  /*0890*/  ISETP.GE.U32.AND P0, PT, R2, UR14, PT ;  /* 0x0000000e02007c0c */ /* 0x000fc8000bf06070 */
[----:B------:R-:W-:-:S04]  /*08a0*/  ISETP.GE.AND.EX P0, PT, R3, UR10, PT, P0 ;  /* 0x0000000a03007c0c */ /* 0x000fc8000bf06300 */
[----:B------:R-:W-:-:S13]  /*08b0*/  ISETP.GT.U32.OR P0, PT, R21, 0x3fff, P0 ;  /* 0x00003fff1500780c */ /* 0x000fda0000704470 */
[----:B------:R-:W-:Y:S05]  /*08c0*/  @P0 EXIT ;  /* 0x000000000000094d */ /* 0x000fea0003800000 */
[----:B------:R-:W-:-:S04]  /*08d0*/  IMAD.MOV.U32 R0, RZ, RZ, RZ ;  /* 0x000000ffff007224 */ /* 0x000fc800078e00ff */
.L_x_7632:
        /* <DEDUP_REMOVED lines=10> */
[----:B------:R-:W-:-:S05]  /*0980*/  IADD3 R21, P0, R21, c[0x0][0x0], RZ ;  /* 0x0000000015157a10 */ /* 0x000fca0007f1e0ff */
[----:B------:R-:W-:Y:S01]  /*0990*/  IMAD.X R0, RZ, RZ, R0, P0 ;  /* 0x000000ffff007224 */ /* 0x000fe200000e0600 */
[----:B------:R-:W-:-:S04]  /*09a0*/  ISETP.LT.U32.AND P1, PT, R21, 0x4000, PT ;  /* 0x000040001500780c */ /* 0x000fc80003f21070 */
[----:B------:R-:W-:Y:S01]  /*09b0*/  ISETP.LT.U32.AND.EX P1, PT, R0, RZ, PT, P1 ;  /* 0x000000ff0000720c */ /* 0x000fe20003f21110 */
[----:B--2---:R-:W-:Y:S02]  /*09c0*/  FMUL.FTZ R24, R14, c[0x0][0xdb4] ;  /* 0x00036d000e187a20 */ /* 0x004fe40000410000 */
[----:B------:R-:W-:Y:S02]  /*09d0*/  FMUL.FTZ R27, R15, c[0x0][0xdb4] ;  /* 0x00036d000f1b7a20 */ /* 0x000fe40000410000 */
[----:B------:R-:W-:Y:S02]  /*09e0*/  FMUL.FTZ R20, R12, c[0x0][0xdb4] ;  /* 0x00036d000c147a20 */ /* 0x000fe40000410000 */
[----:B------:R-:W-:Y:S02]  /*09f0*/  FMUL.FTZ R25, R13, c[0x0][0xdb4] ;  /* 0x00036d000d197a20 */ /* 0x000fe40000410000 */
[----:B------:R-:W-:Y:S02]  /*0a00*/  FFMA.FTZ R24, R15, c[0x0][0xdb0], R24 ;  /* 0x00036c000f187a23 */ /* 0x000fe40000010018 */
[----:B------:R-:W-:-:S02]  /*0a10*/  FFMA.FTZ R27, R14, c[0x0][0xdb0], -R27 ;  /* 0x00036c000e1b7a23 */ /* 0x000fc4000001081b */
[----:B------:R-:W-:Y:S02]  /*0a20*/  FFMA.FTZ R20, R13, c[0x0][0xdb0], R20 ;  /* 0x00036c000d147a23 */ /* 0x000fe40000010014 */
[----:B------:R-:W-:Y:S02]  /*0a30*/  FFMA.FTZ R25, R12, c[0x0][0xdb0], -R25 ;  /* 0x00036c000c197a23 */ /* 0x000fe40000010819 */
[----:B---3--:R-:W-:Y:S02]  /*0a40*/  FMUL.FTZ R12, R4, c[0x0][0xdb4] ;  /* 0x00036d00040c7a20 */ /* 0x008fe40000410000 */
[----:B------:R-:W-:Y:S02]  /*0a50*/  FMUL.FTZ R13, R5, c[0x0][0xdb4] ;  /* 0x00036d00050d7a20 */ /* 0x000fe40000410000 */
[----:B------:R-:W-:Y:S02]  /*0a60*/  FMUL.FTZ R14, R6, c[0x0][0xdb4] ;  /* 0x00036d00060e7a20 */ /* 0x000fe40000410000 */
[----:B------:R-:W-:-:S02]  /*0a70*/  FMUL.FTZ R15, R7, c[0x0][0xdb4] ;  /* 0x00036d00070f7a20 */ /* 0x000fc40000410000 */
[----:B------:R-:W-:Y:S02]  /*0a80*/  FFMA.FTZ R12, R5, c[0x0][0xdb0], R12 ;  /* 0x00036c00050c7a23 */ /* 0x000fe4000001000c */
[----:B------:R-:W-:Y:S02]  /*0a90*/  FFMA.FTZ R13, R4, c[0x0][0xdb0], -R13 ;  /* 0x00036c00040d7a23 */ /* 0x000fe4000001080d */
[----:B------:R-:W-:Y:S02]  /*0aa0*/  FFMA.FTZ R14, R7, c[0x0][0xdb0], R14 ;  /* 0x00036c00070e7a23 */ /* 0x000fe4000001000e */
[----:B------:R-:W-:Y:S01]  /*0ab0*/  FFMA.FTZ R15, R6, c[0x0][0xdb0], -R15 ;  /* 0x00036c00060f7a23 */ /* 0x000fe2000001080f */
[----:B------:R-:W-:Y:S01]  /*0ac0*/  SHF.L.U32 R4, R21, 0x2, RZ ;  /* 0x0000000215047819 */ /* 0x000fe200000006ff */
[----:B----4-:R-:W-:Y:S02]  /*0ad0*/  FADD.FTZ R19, R19, -R24 ;  /* 0x8000001813137221 */ /* 0x010fe40000010000 */
[----:B------:R-:W-:-:S02]  /*0ae0*/  FADD.FTZ R18, R18, -R27 ;  /* 0x8000001b12127221 */ /* 0x000fc40000010000 */
[----:B------:R-:W-:Y:S02]  /*0af0*/  FADD.FTZ R17, R17, -R20 ;  /* 0x8000001411117221 */ /* 0x000fe40000010000 */
[----:B------:R-:W-:Y:S02]  /*0b00*/  FADD.FTZ R16, R16, -R25 ;  /* 0x8000001910107221 */ /* 0x000fe40000010000 */
[----:B-----5:R-:W-:Y:S02]  /*0b10*/  FADD.FTZ R9, R9, -R12 ;  /* 0x8000000c09097221 */ /* 0x020fe40000010000 */
[----:B------:R-:W-:Y:S02]  /*0b20*/  FADD.FTZ R8, R8, -R13 ;  /* 0x8000000d08087221 */ /* 0x000fe40000010000 */
[----:B------:R-:W-:Y:S02]  /*0b30*/  FADD.FTZ R11, R11, -R14 ;  /* 0x8000000e0b0b7221 */ /* 0x000fe40000010000 */
[----:B------:R-:W-:Y:S01]  /*0b40*/  FADD.FTZ R10, R10, -R15 ;  /* 0x8000000f0a0a7221 */ /* 0x000fe20000010000 */
[----:B------:R0:W-:Y:S01]  /*0b50*/  STG.E.128 [R2.64], R16 ;  /* 0x0000001002007986 */ /* 0x0001e2000c101d0c */
[----:B------:R-:W-:-:S02]  /*0b60*/  ISETP.GE.U32.AND P0, PT, R4, UR14, PT ;  /* 0x0000000e04007c0c */ /* 0x000fc4000bf06070 */
[----:B------:R-:W-:Y:S01]  /*0b70*/  SHF.L.U64.HI R4, R21, 0x2, R0 ;  /* 0x0000000215047819 */ /* 0x000fe20000010200 */
[----:B------:R0:W-:Y:S03]  /*0b80*/  STG.E.128 [R2.64+0x10], R8 ;  /* 0x0000100802007986 */ /* 0x0001e6000c101d0c */
[----:B------:R-:W-:-:S13]  /*0b90*/  ISETP.GE.AND.EX P0, PT, R4, UR10, PT, P0 ;  /* 0x0000000a04007c0c */ /* 0x000fda000bf06300 */
[----:B------:R-:W-:Y:S05]  /*0ba0*/  @!P0 BRA P1, `(.L_x_7632) ;  /* 0xfffffd3000008947 */ /* 0x000fea000083ffff */
[----:B------:R-:W-:Y:S05]  /*0bb0*/  EXIT ;  /* 0x000000000000794d */ /* 0x000fea0003800000 */
.L_x_7633:
        /* <DEDUP_REMOVED lines=12> */
.L_x_8157:


//--------------------- .text._ZN2at6native55_GLOBAL__N__de093ff9_22_ForeachBinaryOpList_cu_a911ec4325multi_tensor_apply_kernelINS1_18TensorListMetadataILi2EEENS1_24BinaryOpListAlphaFunctorIN3c107complexIdEELi2ELi2ELi0EEEJSt5minusIS8_ES8_EEEvT_T0_DpT1_ --------------------------
	.section	.text._ZN2at6native55_GLOBAL__N__de093ff9_22_ForeachBinaryOpList_cu_a911ec4325multi_tensor_apply_kernelINS1_18TensorListMetadataILi2EEENS1_24BinaryOpListAlphaFunctorIN3c107complexIdEELi2ELi2ELi0EEEJSt5minusIS8_ES8_EEEvT_T0_DpT1_,"ax",@progbits
	.sectioninfo	@"SHI_REGISTERS=60"
	.align	128
.text._ZN2at6native55_GLOBAL__N__de093ff9_22_ForeachBinaryOpList_cu_a911ec4325multi_tensor_apply_kernelINS1_18TensorListMetadataILi2EEENS1_24BinaryOpListAlphaFunctorIN3c107complexIdEELi2ELi2ELi0EEEJSt5minusIS8_ES8_EEEvT_T0_DpT1_:
        .type           _ZN2at6native55_GLOBAL__N__de093ff9_22_ForeachBinaryOpList_cu_a911ec4325multi_tensor_apply_kernelINS1_18TensorListMetadataILi2EEENS1_24BinaryOpListAlphaFunctorIN3c107complexIdEELi2ELi2ELi0EEEJSt5minusIS8_ES8_EEEvT_T0_DpT1_,@function
        .size           _ZN2at6native55_GLOBAL__N__de093ff9_22_ForeachBinaryOpList_cu_a911ec4325multi_tensor_apply_kernelINS1_18TensorListMetadataILi2EEENS1_24BinaryOpListAlphaFunctorIN3c107complexIdEELi2ELi2ELi0EEEJSt5minusIS8_ES8_EEEvT_T0_DpT1_,(.L_x_8158 - _ZN2at6native55_GLOBAL__N__de093ff9_22_ForeachBinaryOpList_cu_a911ec4325multi_tensor_apply_kernelINS1_18TensorListMetadataILi2EEENS1_24BinaryOpListAlphaFunctorIN3c107complexIdEELi2ELi2ELi0EEEJSt5minusIS8_ES8_EEEvT_T0_DpT1_)
        .other          _ZN2at6native55_GLOBAL__N__de093ff9_22_ForeachBinaryOpList_cu_a911ec4325multi_tensor_apply_kernelINS1_18TensorListMetadataILi2EEENS1_24BinaryOpListAlphaFunctorIN3c107complexIdEELi2ELi2ELi0EEEJSt5minusIS8_ES8_EEEvT_T0_DpT1_,@"STO_CUDA_ENTRY STV_DEFAULT"
_ZN2at6native55_GLOBAL__N__de093ff9_22_ForeachBinaryOpList_cu_a911ec4325multi_tensor_apply_kernelINS1_18TensorListMetadataILi2EEENS1_24BinaryOpListAlphaFunctorIN3c107complexIdEELi2ELi2ELi0EEEJSt5minusIS8_ES8_EEEvT_T0_DpT1_:
        /* <DEDUP_REMOVED lines=26> */
.L_x_7635:
        /* <DEDUP_REMOVED lines=11> */
[----:B------:R-:W-:Y:S01]  /*0250*/  IADD3 R19, P2, R45, c[0x0][0x0], RZ ;  /* 0x000000002d137a10 */ /* 0x000fe20007f5e0ff */
[----:B------:R-:W-:Y:S01]  /*0260*/  IMAD R20, R4, 0x3, RZ ;  /* 0x0000000304147824 */ /* 0x000fe200078e02ff */
[----:B------:R-:W-:Y:S01]  /*0270*/  CS2R R38, SRZ ;  /* 0x0000000000267805 */ /* 0x000fe2000001ff00 */
[----:B------:R-:W-:Y:S01]  /*0280*/  CS2R R36, SRZ ;  /* 0x0000000000247805 */ /* 0x000fe2000001ff00 */
[C---:B------:R-:W-:Y:S01]  /*0290*/  ISETP.GE.U32.AND P1, PT, R19.reuse, 0x10000, PT ;  /* 0x000100001300780c */ /* 0x040fe20003f26070 */
[----:B------:R-:W-:Y:S01]  /*02a0*/  IMAD.X R25, RZ, RZ, R5, P2 ;  /* 0x000000ffff197224 */ /* 0x000fe200010e0605 */
[C---:B------:R-:W-:Y:S01]  /*02b0*/  ISETP.LT.U32.AND P2, PT, R19.reuse, R0, PT ;  /* 0x000000001300720c */ /* 0x040fe20003f41070 */
[----:B------:R-:W-:Y:S01]  /*02c0*/  IMAD.SHL.U32 R47, R19, 0x10, RZ ;  /* 0x00000010132f7824 */ /* 0x000fe200078e00ff */
[----:B------:R-:W-:Y:S01]  /*02d0*/  IADD3 R53, P4, R20, R45, RZ ;  /* 0x0000002d14357210 */ /* 0x000fe20007f9e0ff */
[----:B------:R-:W-:Y:S01]  /*02e0*/  CS2R R34, SRZ ;  /* 0x0000000000227805 */ /* 0x000fe2000001ff00 */
[----:B------:R-:W-:Y:S01]  /*02f0*/  ISETP.GE.U32.AND.EX P1, PT, R25, RZ, PT, P1 ;  /* 0x000000ff1900720c */ /* 0x000fe20003f26110 */
[----:B------:R-:W-:Y:S01]  /*0300*/  CS2R R32, SRZ ;  /* 0x0000000000207805 */ /* 0x000fe2000001ff00 */
[----:B0-----:R-:W-:-:S02]  /*0310*/  @P0 LEA R16, P3, R45, R8, 0x4 ;  /* 0x000000082d100211 */ /* 0x001fc400078620ff */
[----:B------:R-:W-:Y:S02]  /*0320*/  ISETP.LT.AND.EX P1, PT, R25, R2, !P1, P2 ;  /* 0x000000021900720c */ /* 0x000fe40004f21320 */
[----:B------:R-:W-:Y:S02]  /*0330*/  LEA R27, P2, R4, R45, 0x1 ;  /* 0x0000002d041b7211 */ /* 0x000fe400078408ff */
[--C-:B------:R-:W-:Y:S02]  /*0340*/  @P0 LEA.HI.X R17, R45, R9, R5.reuse, 0x4, P3 ;  /* 0x000000092d110211 */ /* 0x100fe400018f2405 */
[C---:B------:R-:W-:Y:S01]  /*0350*/  ISETP.GE.U32.AND P5, PT, R27.reuse, 0x10000, PT ;  /* 0x000100001b00780c */ /* 0x040fe20003fa6070 */
[--C-:B------:R-:W-:Y:S01]  /*0360*/  IMAD.X R21, RZ, RZ, R5.reuse, P2 ;  /* 0x000000ffff157224 */ /* 0x100fe200010e0605 */
[----:B------:R-:W-:Y:S01]  /*0370*/  ISETP.LT.U32.AND P2, PT, R27, R0, PT ;  /* 0x000000001b00720c */ /* 0x000fe20003f41070 */
[----:B------:R-:W-:Y:S01]  /*0380*/  IMAD.X R20, RZ, RZ, R5, P4 ;  /* 0x000000ffff147224 */ /* 0x000fe200020e0605 */
[----:B------:R-:W-:Y:S01]  /*0390*/  SHF.L.U64.HI R25, R19, 0x4, R25 ;  /* 0x0000000413197819 */ /* 0x000fe20000010219 */
[----:B------:R0:W3:Y:S01]  /*03a0*/  @P0 LDG.E.128 R36, [R16.64] ;  /* 0x0000000410240981 */ /* 0x0000e2000c1e1d00 */
[----:B------:R-:W-:-:S02]  /*03b0*/  ISETP.GE.U32.AND.EX P5, PT, R21, RZ, PT, P5 ;  /* 0x000000ff1500720c */ /* 0x000fc40003fa6150 */
[----:B------:R-:W-:Y:S02]  /*03c0*/  @P1 IADD3 R18, P3, R10, R47, RZ ;  /* 0x0000002f0a121210 */ /* 0x000fe40007f7e0ff */
[----:B------:R-:W-:-:S03]  /*03d0*/  ISETP.LT.AND.EX P2, PT, R21, R2, !P5, P2 ;  /* 0x000000021500720c */ /* 0x000fc60006f41320 */
[----:B------:R-:W-:Y:S01]  /*03e0*/  @P1 IMAD.X R19, R11, 0x1, R25, P3 ;  /* 0x000000010b131824 */ /* 0x000fe200018e0619 */
[----:B------:R-:W-:Y:S01]  /*03f0*/  ISETP.GE.U32.AND P3, PT, R53, 0x10000, PT ;  /* 0x000100003500780c */ /* 0x000fe20003f66070 */
[----:B------:R-:W-:Y:S01]  /*0400*/  IMAD.SHL.U32 R57, R27, 0x10, RZ ;  /* 0x000000101b397824 */ /* 0x000fe200078e00ff */
[----:B------:R-:W-:Y:S02]  /*0410*/  ISETP.LT.U32.AND P4, PT, R53, R0, PT ;  /* 0x000000003500720c */ /* 0x000fe40003f81070 */
[C---:B------:R-:W-:Y:S01]  /*0420*/  ISETP.GE.U32.AND.EX P3, PT, R20.reuse, RZ, PT, P3 ;  /* 0x000000ff1400720c */ /* 0x040fe20003f66130 */
[----:B------:R1:W4:Y:S01]  /*0430*/  @P1 LDG.E.128 R32, [R18.64] ;  /* 0x0000000412201981 */ /* 0x000322000c1e1d00 */
[----:B------:R-:W-:Y:S02]  /*0440*/  SHF.L.U64.HI R27, R27, 0x4, R21 ;  /* 0x000000041b1b7819 */ /* 0x000fe40000010215 */
[----:B------:R-:W-:Y:S02]  /*0450*/  ISETP.LT.AND.EX P3, PT, R20, R2, !P3, P4 ;  /* 0x000000021400720c */ /* 0x000fe40005f61340 */
[----:B------:R-:W-:Y:S01]  /*0460*/  @P2 IADD3 R40, P4, R10, R57, RZ ;  /* 0x000000390a282210 */ /* 0x000fe20007f9e0ff */
[----:B------:R-:W-:Y:S01]  /*0470*/  CS2R R30, SRZ ;  /* 0x00000000001e7805 */ /* 0x000fe2000001ff00 */
[----:B------:R-:W-:-:S03]  /*0480*/  CS2R R28, SRZ ;  /* 0x00000000001c7805 */ /* 0x000fc6000001ff00 */
[----:B------:R-:W-:Y:S02]  /*0490*/  @P2 IMAD.X R41, R11, 0x1, R27, P4 ;  /* 0x000000010b292824 */ /* 0x000fe400020e061b */
[----:B------:R-:W-:-:S03]  /*04a0*/  IMAD.SHL.U32 R43, R53, 0x10, RZ ;  /* 0x00000010352b7824 */ /* 0x000fc600078e00ff */
[----:B------:R5:W4:Y:S01]  /*04b0*/  @P2 LDG.E.128 R28, [R40.64] ;  /* 0x00000004281c2981 */ /* 0x000b22000c1e1d00 */
[----:B------:R-:W-:Y:S02]  /*04c0*/  SHF.L.U64.HI R53, R53, 0x4, R20 ;  /* 0x0000000435357819 */ /* 0x000fe40000010214 */
[----:B------:R-:W-:Y:S01]  /*04d0*/  @P3 IADD3 R54, P4, R10, R43, RZ ;  /* 0x0000002b0a363210 */ /* 0x000fe20007f9e0ff */
[----:B------:R-:W-:Y:S01]  /*04e0*/  CS2R R22, SRZ ;  /* 0x0000000000167805 */ /* 0x000fe2000001ff00 */
[----:B------:R-:W-:-:S03]  /*04f0*/  CS2R R20, SRZ ;  /* 0x0000000000147805 */ /* 0x000fc6000001ff00 */
[----:B------:R-:W-:Y:S01]  /*0500*/  @P3 IMAD.X R55, R11, 0x1, R53, P4 ;  /* 0x000000010b373824 */ /* 0x000fe200020e0635 */
[----:B------:R-:W-:-:S04]  /*0510*/  IADD3 R46, P4, R8, R47, RZ ;  /* 0x0000002f082e7210 */ /* 0x000fc80007f9e0ff */
[----:B------:R-:W4:Y:S01]  /*0520*/  @P3 LDG.E.128 R20, [R54.64] ;  /* 0x0000000436143981 */ /* 0x000f22000c1e1d00 */
[C---:B-----5:R-:W-:Y:S01]  /*0530*/  IADD3 R40, P5, R8.reuse, R57, RZ ;  /* 0x0000003908287210 */ /* 0x060fe20007fbe0ff */
[C---:B------:R-:W-:Y:S01]  /*0540*/  IMAD.X R47, R9.reuse, 0x1, R25, P4 ;  /* 0x00000001092f7824 */ /* 0x040fe200020e0619 */
[----:B------:R-:W-:Y:S01]  /*0550*/  IADD3 R42, P4, R8, R43, RZ ;  /* 0x0000002b082a7210 */ /* 0x000fe20007f9e0ff */
[----:B-1----:R-:W-:Y:S01]  /*0560*/  CS2R R18, SRZ ;  /* 0x0000000000127805 */ /* 0x002fe2000001ff00 */
[----:B0-----:R-:W-:Y:S01]  /*0570*/  CS2R R16, SRZ ;  /* 0x0000000000107805 */ /* 0x001fe2000001ff00 */
[C---:B------:R-:W-:Y:S01]  /*0580*/  IMAD.X R41, R9.reuse, 0x1, R27, P5 ;  /* 0x0000000109297824 */ /* 0x040fe200028e061b */
[----:B------:R-:W-:Y:S01]  /*0590*/  CS2R R24, SRZ ;  /* 0x0000000000187805 */ /* 0x000fe2000001ff00 */
[----:B------:R-:W-:Y:S01]  /*05a0*/  CS2R R26, SRZ ;  /* 0x00000000001a7805 */ /* 0x000fe2000001ff00 */
[----:B------:R-:W-:Y:S02]  /*05b0*/  IMAD.X R43, R9, 0x1, R53, P4 ;  /* 0x00000001092b7824 */ /* 0x000fe400020e0635 */
[----:B------:R-:W5:Y:S04]  /*05c0*/  @P1 LDG.E.128 R16, [R46.64] ;  /* 0x000000042e101981 */ /* 0x000f68000c1e1d00 */
[----:B------:R-:W5:Y:S01]  /*05d0*/  @P3 LDG.E.128 R24, [R42.64] ;  /* 0x000000042a183981 */ /* 0x000f62000c1e1d00 */
[----:B--2---:R-:W0:-:S04]  /*05e0*/  DMUL R48, R14, c[0x0][0xdb8] ;  /* 0x00036e000e307a28 */ /* 0x004e080000000000 */
[----:B------:R-:W1:-:S04]  /*05f0*/  DMUL R50, R12, c[0x0][0xdb8] ;  /* 0x00036e000c327a28 */ /* 0x000e480000000000 */
[----:B0-----:R0:W3:Y:S02]  /*0600*/  DFMA R48, R12, c[0x0][0xdb0], -R48 ;  /* 0x00036c000c307a2b */ /* 0x0010e40000000830 */
[----:B0-----:R-:W-:Y:S02]  /*0610*/  CS2R R12, SRZ ;  /* 0x00000000000c7805 */ /* 0x001fe4000001ff00 */
[----:B-1----:R0:W-:Y:S02]  /*0620*/  DFMA R50, R14, c[0x0][0xdb0], R50 ;  /* 0x00036c000e327a2b */ /* 0x0021e40000000032 */
[----:B0-----:R-:W-:-:S06]  /*0630*/  CS2R R14, SRZ ;  /* 0x00000000000e7805 */ /* 0x001fcc000001ff00 */
[----:B------:R-:W2:Y:S01]  /*0640*/  @P2 LDG.E.128 R12, [R40.64] ;  /* 0x00000004280c2981 */ /* 0x000ea2000c1e1d00 */
[----:B---3--:R-:W-:-:S04]  /*0650*/  DADD R36, -R48, R36 ;  /* 0x0000000030247229 */ /* 0x008fc80000000124 */
[----:B----4-:R-:W0:-:S06]  /*0660*/  DMUL R48, R34, c[0x0][0xdb8] ;  /* 0x00036e0022307a28 */ /* 0x010e0c0000000000 */
[----:B0-----:R-:W-:-:S04]  /*0670*/  DFMA R48, R32, c[0x0][0xdb0], -R48 ;  /* 0x00036c0020307a2b */ /* 0x001fc80000000830 */
[----:B------:R-:W0:-:S06]  /*0680*/  DMUL R32, R32, c[0x0][0xdb8] ;  /* 0x00036e0020207a28 */ /* 0x000e0c0000000000 */
[----:B0-----:R-:W-:-:S04]  /*0690*/  DFMA R34, R34, c[0x0][0xdb0], R32 ;  /* 0x00036c0022227a2b */ /* 0x001fc80000000020 */
[----:B------:R-:W0:-:S06]  /*06a0*/  DMUL R32, R30, c[0x0][0xdb8] ;  /* 0x00036e001e207a28 */ /* 0x000e0c0000000000 */
[----:B0-----:R-:W-:-:S04]  /*06b0*/  DFMA R32, R28, c[0x0][0xdb0], -R32 ;  /* 0x00036c001c207a2b */ /* 0x001fc80000000820 */
[----:B------:R-:W0:-:S06]  /*06c0*/  DMUL R28, R28, c[0x0][0xdb8] ;  /* 0x00036e001c1c7a28 */ /* 0x000e0c0000000000 */
[----:B0-----:R-:W-:-:S04]  /*06d0*/  DFMA R30, R30, c[0x0][0xdb0], R28 ;  /* 0x00036c001e1e7a2b */ /* 0x001fc8000000001c */
[----:B------:R-:W0:-:S06]  /*06e0*/  DMUL R28, R22, c[0x0][0xdb8] ;  /* 0x00036e00161c7a28 */ /* 0x000e0c0000000000 */
[----:B0-----:R-:W-:-:S04]  /*06f0*/  DFMA R28, R20, c[0x0][0xdb0], -R28 ;  /* 0x00036c00141c7a2b */ /* 0x001fc8000000081c */
[----:B------:R-:W0:-:S06]  /*0700*/  DMUL R20, R20, c[0x0][0xdb8] ;  /* 0x00036e0014147a28 */ /* 0x000e0c0000000000 */
[----:B0-----:R0:W1:Y:S02]  /*0710*/  DFMA R22, R22, c[0x0][0xdb0], R20 ;  /* 0x00036c0016167a2b */ /* 0x0010640000000014 */
[C---:B0-----:R-:W-:Y:S02]  /*0720*/  @P0 LEA R20, P4, R45.reuse, R8, 0x4 ;  /* 0x000000082d140211 */ /* 0x041fe400078820ff */
[----:B------:R-:W0:Y:S02]  /*0730*/  DADD R38, -R50, R38 ;  /* 0x0000000032267229 */ /* 0x000e240000000126 */
[----:B------:R-:W-:Y:S01]  /*0740*/  @P0 LEA.HI.X R21, R45, R9, R5, 0x4, P4 ;  /* 0x000000092d150211 */ /* 0x000fe200020f2405 */
[----:B------:R-:W-:Y:S01]  /*0750*/  IMAD.MOV.U32 R5, RZ, RZ, c[0x0][0x0] ;  /* 0x00000000ff057624 */ /* 0x000fe200078e00ff */
[----:B-----5:R-:W-:-:S04]  /*0760*/  DADD R16, -R48, R16 ;  /* 0x0000000030107229 */ /* 0x020fc80000000110 */
[----:B------:R-:W3:Y:S01]  /*0770*/  DADD R18, -R34, R18 ;  /* 0x0000000022127229 */ /* 0x000ee20000000112 */
[----:B------:R-:W-:-:S03]  /*0780*/  IMAD.WIDE.U32 R6, R5, 0x4, R6 ;  /* 0x0000000405067825 */ /* 0x000fc600078e0006 */
[----:B------:R-:W-:-:S04]  /*0790*/  DADD R24, -R28, R24 ;  /* 0x000000001c187229 */ /* 0x000fc80000000118 */
[----:B-1----:R-:W-:Y:S01]  /*07a0*/  DADD R26, -R22, R26 ;  /* 0x00000000161a7229 */ /* 0x002fe2000000011a */
[----:B0-----:R0:W-:Y:S01]  /*07b0*/  @P0 STG.E.128 [R20.64], R36 ;  /* 0x0000002414000986 */ /* 0x0011e2000c101d04 */
[----:B------:R-:W-:-:S03]  /*07c0*/  ISETP.GE.U32.AND P0, PT, R6, 0x10000, PT ;  /* 0x000100000600780c */ /* 0x000fc60003f06070 */
[----:B---3--:R0:W-:Y:S01]  /*07d0*/  @P1 STG.E.128 [R46.64], R16 ;  /* 0x000000102e001986 */ /* 0x0081e2000c101d04 */
[----:B------:R-:W-:Y:S02]  /*07e0*/  ISETP.LT.U32.AND P1, PT, R6, R0, PT ;  /* 0x000000000600720c */ /* 0x000fe40003f21070 */
[C---:B------:R-:W-:Y:S02]  /*07f0*/  ISETP.GE.U32.AND.EX P0, PT, R7.reuse, RZ, PT, P0 ;  /* 0x000000ff0700720c */ /* 0x040fe40003f06100 */
[----:B------:R-:W-:Y:S01]  /*0800*/  ISETP.LT.AND.EX P1, PT, R7, R2, PT, P1 ;  /* 0x000000020700720c */ /* 0x000fe20003f21310 */
[----:B--2---:R-:W-:-:S04]  /*0810*/  DADD R12, -R32, R12 ;  /* 0x00000000200c7229 */ /* 0x004fc8000000010c */
[----:B------:R-:W1:-:S07]  /*0820*/  DADD R14, -R30, R14 ;  /* 0x000000001e0e7229 */ /* 0x000e4e000000010e */
[----:B-1----:R0:W-:Y:S04]  /*0830*/  @P2 STG.E.128 [R40.64], R12 ;  /* 0x0000000c28002986 */ /* 0x0021e8000c101d04 */
[----:B------:R0:W-:Y:S01]  /*0840*/  @P3 STG.E.128 [R42.64], R24 ;  /* 0x000000182a003986 */ /* 0x0001e2000c101d04 */
[----:B------:R-:W-:Y:S05]  /*0850*/  @!P0 BRA P1, `(.L_x_7635) ;  /* 0xfffff94000008947 */ /* 0x000fea000083ffff */
[----:B------:R-:W-:Y:S05]  /*0860*/  EXIT ;  /* 0x000000000000794d */ /* 0x000fea0003800000 */
.L_x_7634:
[----:B------:R-:W0:Y:S02]  /*0870*/  S2R R42, SR_TID.X ;  /* 0x00000000002a7919 */ /* 0x000e240000002100 */
[----:B0-----:R-:W-:-:S05]  /*0880*/  IMAD.WIDE.U32 R4, R42, 0x4, RZ ;  /* 0x000000042a047825 */ /* 0x001fca00078e00ff */
[----:B------:R-:W-:-:S04]  /*0890*/  ISETP.GE.U32.AND P0, PT, R4, R0, PT ;  /* 0x000000000400720c */ /* 0x000fc80003f06070 */
[----:B------:R-:W-:-:S04]  /*08a0*/  ISETP.GE.AND.EX P0, PT, R5, R2, PT, P0 ;  /* 0x000000020500720c */ /* 0x000fc80003f06300 */
[----:B------:R-:W-:-:S13]  /*08b0*/  ISETP.GT.U32.OR P0, PT, R42, 0x3fff, P0 ;  /* 0x00003fff2a00780c */ /* 0x000fda0000704470 */
[----:B------:R-:W-:Y:S05]  /*08c0*/  @P0 EXIT ;  /* 0x000000000000094d */ /* 0x000fea0003800000 */
[----:B------:R-:W-:-:S04]  /*08d0*/  IMAD.MOV.U32 R3, RZ, RZ, RZ ;  /* 0x000000ffff037224 */ /* 0x000fc800078e00ff */
.L_x_7636:
[C---:B-1----:R-:W-:Y:S01]  /*08e0*/  IMAD.SHL.U32 R41, R42.reuse, 0x40, RZ ;  /* 0x000000402a297824 */ /* 0x042fe200078e00ff */
[----:B------:R-:W-:-:S04]  /*08f0*/  SHF.L.U64.HI R5, R42, 0x6, R3 ;  /* 0x000000062a057819 */ /* 0x000fc80000010203 */
[----:B------:R-:W-:-:S05]  /*0900*/  IADD3 R44, P0, R10, R41, RZ ;  /* 0x000000290a2c7210 */ /* 0x000fca0007f1e0ff */
[----:B------:R-:W-:Y:S01]  /*0910*/  IMAD.X R45, R11, 0x1, R5, P0 ;  /* 0x000000010b2d7824 */ /* 0x000fe200000e0605 */
[----:B------:R-:W-:-:S04]  /*0920*/  IADD3 R40, P0, R8, R41, RZ ;  /* 0x0000002908287210 */ /* 0x000fc80007f1e0ff */
[----:B------:R-:W2:Y:S01]  /*0930*/  LDG.E.128 R32, [R44.64] ;  /* 0x000000042c207981 */ /* 0x000ea2000c1e1d00 */
[----:B------:R-:W-:-:S03]  /*0940*/  IMAD.X R41, R9, 0x1, R5, P0 ;  /* 0x0000000109297824 */ /* 0x000fc600000e0605 */
[----:B------:R-:W3:Y:S04]  /*0950*/  LDG.E.128 R4, [R44.64+0x10] ;  /* 0x000010042c047981 */ /* 0x000ee8000c1e1d00 */
[----:B------:R-:W4:Y:S04]  /*0960*/  LDG.E.128 R12, [R44.64+0x20] ;  /* 0x000020042c0c7981 */ /* 0x000f28000c1e1d00 */
[----:B------:R-:W5:Y:S04]  /*0970*/  LDG.E.128 R16, [R40.64+0x10] ;  /* 0x0000100428107981 */ /* 0x000f68000c1e1d00 */
[----:B------:R-:W4:Y:S04]  /*0980*/  LDG.E.128 R20, [R44.64+0x30] ;  /* 0x000030042c147981 */ /* 0x000f28000c1e1d00 */
[----:B------:R-:W4:Y:S04]  /*0990*/  LDG.E.128 R36, [R40.64] ;  /* 0x0000000428247981 */ /* 0x000f28000c1e1d00 */
[----:B------:R-:W4:Y:S04]  /*09a0*/  LDG.E.128 R24, [R40.64+0x20] ;  /* 0x0000200428187981 */ /* 0x000f28000c1e1d00 */
[----:B------:R-:W4:Y:S01]  /*09b0*/  LDG.E.128 R28, [R40.64+0x30] ;  /* 0x00003004281c7981 */ /* 0x000f22000c1e1d00 */
[----:B------:R-:W-:-:S05]  /*09c0*/  IADD3 R42, P0, R42, c[0x0][0x0], RZ ;  /* 0x000000002a2a7a10 */ /* 0x000fca0007f1e0ff */
[----:B------:R-:W-:Y:S01]  /*09d0*/  IMAD.X R3, RZ, RZ, R3, P0 ;  /* 0x000000ffff037224 */ /* 0x000fe200000e0603 */
[----:B------:R-:W-:-:S04]  /*09e0*/  ISETP.LT.U32.AND P1, PT, R42, 0x4000, PT ;  /* 0x000040002a00780c */ /* 0x000fc80003f21070 */
[----:B------:R-:W-:Y:S01]  /*09f0*/  ISETP.LT.U32.AND.EX P1, PT, R3, RZ, PT, P1 ;  /* 0x000000ff0300720c */ /* 0x000fe20003f21110 */
[----:B--2---:R-:W0:-:S04]  /*0a00*/  DMUL R46, R34, c[0x0][0xdb8] ;  /* 0x00036e00222e7a28 */ /* 0x004e080000000000 */
[----:B------:R-:W1:-:S04]  /*0a10*/  DMUL R48, R32, c[0x0][0xdb8] ;  /* 0x00036e0020307a28 */ /* 0x000e480000000000 */
[----:B0-----:R-:W-:-:S04]  /*0a20*/  DFMA R46, R32, c[0x0][0xdb0], -R46 ;  /* 0x00036c00202e7a2b */ /* 0x001fc8000000082e */
[----:B---3--:R-:W0:-:S04]  /*0a30*/  DMUL R32, R6, c[0x0][0xdb8] ;  /* 0x00036e0006207a28 */ /* 0x008e080000000000 */
[----:B-1----:R-:W-:-:S04]  /*0a40*/  DFMA R48, R34, c[0x0][0xdb0], R48 ;  /* 0x00036c0022307a2b */ /* 0x002fc80000000030 */
[----:B------:R-:W1:-:S04]  /*0a50*/  DMUL R34, R4, c[0x0][0xdb8] ;  /* 0x00036e0004227a28 */ /* 0x000e480000000000 */
[----:B0-----:R-:W5:-:S04]  /*0a60*/  DFMA R32, R4, c[0x0][0xdb0], -R32 ;  /* 0x00036c0004207a2b */ /* 0x001f480000000820 */
[----:B----4-:R-:W0:-:S04]  /*0a70*/  DMUL R4, R14, c[0x0][0xdb8] ;  /* 0x00036e000e047a28 */ /* 0x010e080000000000 */
[----:B-1----:R-:W-:-:S04]  /*0a80*/  DFMA R34, R6, c[0x0][0xdb0], R34 ;  /* 0x00036c0006227a2b */ /* 0x002fc80000000022 */
[----:B-----5:R-:W-:-:S04]  /*0a90*/  DADD R16, R16, -R32 ;  /* 0x0000000010107229 */ /* 0x020fc80000000820 */
[----:B0-----:R-:W-:-:S04]  /*0aa0*/  DFMA R4, R12, c[0x0][0xdb0], -R4 ;  /* 0x00036c000c047a2b */ /* 0x001fc80000000804 */
[----:B------:R-:W0:-:S04]  /*0ab0*/  DMUL R12, R12, c[0x0][0xdb8] ;  /* 0x00036e000c0c7a28 */ /* 0x000e080000000000 */
[----:B------:R-:W1:-:S04]  /*0ac0*/  DMUL R6, R22, c[0x0][0xdb8] ;  /* 0x00036e0016067a28 */ /* 0x000e480000000000 */
[----:B------:R-:W2:-:S04]  /*0ad0*/  DMUL R32, R20, c[0x0][0xdb8] ;  /* 0x00036e0014207a28 */ /* 0x000e880000000000 */
[----:B0-----:R-:W0:-:S04]  /*0ae0*/  DFMA R12, R14, c[0x0][0xdb0], R12 ;  /* 0x00036c000e0c7a2b */ /* 0x001e08000000000c */
[----:B-1----:R-:W-:-:S04]  /*0af0*/  DFMA R6, R20, c[0x0][0xdb0], -R6 ;  /* 0x00036c0014067a2b */ /* 0x002fc80000000806 */
[----:B--2---:R-:W1:-:S04]  /*0b00*/  DFMA R32, R22, c[0x0][0xdb0], R32 ;  /* 0x00036c0016207a2b */ /* 0x004e480000000020 */
[----:B------:R-:W-:-:S04]  /*0b10*/  DADD R38, R38, -R48 ;  /* 0x0000000026267229 */ /* 0x000fc80000000830 */
[----:B------:R-:W2:-:S04]  /*0b20*/  DADD R36, R36, -R46 ;  /* 0x0000000024247229 */ /* 0x000e88000000082e */
[----:B------:R-:W3:-:S04]  /*0b30*/  DADD R18, R18, -R34 ;  /* 0x0000000012127229 */ /* 0x000ec80000000822 */
[----:B0-----:R-:W-:-:S04]  /*0b40*/  DADD R26, R26, -R12 ;  /* 0x000000001a1a7229 */ /* 0x001fc8000000080c */
[----:B------:R0:W4:Y:S02]  /*0b50*/  DADD R24, R24, -R4 ;  /* 0x0000000018187229 */ /* 0x0001240000000804 */
[----:B0-----:R-:W-:Y:S02]  /*0b60*/  IMAD.SHL.U32 R5, R42, 0x4, RZ ;  /* 0x000000042a057824 */ /* 0x001fe400078e00ff */
[----:B-1----:R-:W-:-:S04]  /*0b70*/  DADD R30, R30, -R32 ;  /* 0x000000001e1e7229 */ /* 0x002fc80000000820 */
[----:B------:R-:W0:Y:S01]  /*0b80*/  DADD R28, R28, -R6 ;  /* 0x000000001c1c7229 */ /* 0x000e220000000806 */
[----:B--2---:R1:W-:Y:S01]  /*0b90*/  STG.E.128 [R40.64], R36 ;  /* 0x0000002428007986 */ /* 0x0043e2000c101d04 */
[----:B------:R-:W-:Y:S02]  /*0ba0*/  ISETP.GE.U32.AND P0, PT, R5, R0, PT ;  /* 0x000000000500720c */ /* 0x000fe40003f06070 */
[----:B------:R-:W-:Y:S01]  /*0bb0*/  SHF.L.U64.HI R5, R42, 0x2, R3 ;  /* 0x000000022a057819 */ /* 0x000fe20000010203 */
[----:B---3--:R1:W-:Y:S04]  /*0bc0*/  STG.E.128 [R40.64+0x10], R16 ;  /* 0x0000101028007986 */ /* 0x0083e8000c101d04 */
[----:B----4-:R1:W-:Y:S04]  /*0bd0*/  STG.E.128 [R40.64+0x20], R24 ;  /* 0x0000201828007986 */ /* 0x0103e8000c101d04 */
[----:B0-----:R1:W-:Y:S01]  /*0be0*/  STG.E.128 [R40.64+0x30], R28 ;  /* 0x0000301c28007986 */ /* 0x0013e2000c101d04 */
[----:B------:R-:W-:-:S13]  /*0bf0*/  ISETP.GE.AND.EX P0, PT, R5, R2, PT, P0 ;  /* 0x000000020500720c */ /* 0x000fda0003f06300 */
[----:B------:R-:W-:Y:S05]  /*0c00*/  @!P0 BRA P1, `(.L_x_7636) ;  /* 0xfffffcd000008947 */ /* 0x000fea000083ffff */
[----:B------:R-:W-:Y:S05]  /*0c10*/  EXIT ;  /* 0x000000000000794d */ /* 0x000fea0003800000 */
.L_x_7637:
        /* <DEDUP_REMOVED lines=14> */
.L_x_8158:


//--------------------- .text._ZN2at6native55_GLOBAL__N__de093ff9_22_ForeachBinaryOpList_cu_a911ec4325multi_tensor_apply_kernelINS1_18TensorListMetadataILi2EEENS1_24BinaryOpListAlphaFunctorIfLi2ELi2ELi0EEEJSt5minusIfEfEEEvT_T0_DpT1_ --------------------------
	.section	.text._ZN2at6native55_GLOBAL__N__de093ff9_22_ForeachBinaryOpList_cu_a911ec4325multi_tensor_apply_kernelINS1_18TensorListMetadataILi2EEENS1_24BinaryOpListAlphaFunctorIfLi2ELi2ELi0EEEJSt5minusIfEfEEEvT_T0_DpT1_,"ax",@progbits
	.sectioninfo	@"SHI_REGISTERS=32"
	.align	128
.text._ZN2at6native55_GLOBAL__N__de093ff9_22_ForeachBinaryOpList_cu_a911ec4325multi_tensor_apply_kernelINS1_18TensorListMetadataILi2EEENS1_24BinaryOpListAlphaFunctorIfLi2ELi2ELi0EEEJSt5minusIfEfEEEvT_T0_DpT1_:
        .type           _ZN2at6native55_GLOBAL__N__de093ff9_22_ForeachBinaryOpList_cu_a911ec4325multi_tensor_apply_kernelINS1_18TensorListMetadataILi2EEENS1_24BinaryOpListAlphaFunctorIfLi2ELi2ELi0EEEJSt5minusIfEfEEEvT_T0_DpT1_,@function
        .size           _ZN2at6native55_GLOBAL__N__de093ff9_22_ForeachBinaryOpList_cu_a911ec4325multi_tensor_apply_kernelINS1_18TensorListMetadataILi2EEENS1_24BinaryOpListAlphaFunctorIfLi2ELi2ELi0EEEJSt5minusIfEfEEEvT_T0_DpT1_,(.L_x_8159 - _ZN2at6native55_GLOBAL__N__de093ff9_22_ForeachBinaryOpList_cu_a911ec4325multi_tensor_apply_kernelINS1_18TensorListMetadataILi2EEENS1_24BinaryOpListAlphaFunctorIfLi2ELi2ELi0EEEJSt5minusIfEfEEEvT_T0_DpT1_)
        .other          _ZN2at6native55_GLOBAL__N__de093ff9_22_ForeachBinaryOpList_cu_a911ec4325multi_tensor_apply_kernelINS1_18TensorListMetadataILi2EEENS1_24BinaryOpListAlphaFunctorIfLi2ELi2ELi0EEEJSt5minusIfEfEEEvT_T0_DpT1_,@"STO_CUDA_ENTRY STV_DEFAULT"
_ZN2at6native55_GLOBAL__N__de093ff9_22_ForeachBinaryOpList_cu_a911ec4325multi_tensor_apply_kernelINS1_18TensorListMetadataILi2EEENS1_24BinaryOpListAlphaFunctorIfLi2ELi2ELi0EEEJSt5minusIfEfEEEvT_T0_DpT1_:
        /* <DEDUP_REMOVED lines=29> */
.L_x_7639:
[----:B0-----:R-:W-:Y:S01]  /*01d0*/  IADD3 R4, P1, R0, R6, RZ ;  /* 0x0000000600047210 */ /* 0x001fe20007f3e0ff */
[----:B------:R-:W-:Y:S01]  /*01e0*/  IMAD R11, R2, 0x3, RZ ;  /* 0x00000003020b7824 */ /* 0x000fe200078e02ff */
[----:B------:R-:W-:Y:S01]  /*01f0*/  CS2R R24, SRZ ;  /* 0x0000000000187805 */ /* 0x000fe2000001ff00 */
        /* <DEDUP_REMOVED lines=20> */
[C---:B------:R-:W-:Y:S01]  /*0340*/  ISETP.GE.U32.AND.EX P2, PT, R9.reuse, RZ, PT, P2 ;  /* 0x000000ff0900720c */ /* 0x040fe20003f46120 */
[----:B------:R0:W2:Y:S01]  /*0350*/  @P0 LDG.E R19, [R14.64] ;  /* 0x0000000a0e130981 */ /* 0x0000a2000c1e1900 */
[--C-:B------:R-:W-:Y:S01]  /*0360*/  @P0 LEA.HI.X R17, R4, UR7, R3.reuse, 0x2, P4 ;  /* 0x0000000704110c11 */ /* 0x100fe2000a0f1403 */
[----:B------:R-:W-:Y:S01]  /*0370*/  IMAD.X R21, RZ, RZ, R3, P5 ;  /* 0x000000ffff157224 */ /* 0x000fe200028e0603 */
[C---:B------:R-:W-:Y:S02]  /*0380*/  ISETP.GE.U32.AND P4, PT, R18.reuse, 0x10000, PT ;  /* 0x000100001200780c */ /* 0x040fe40003f86070 */
[----:B------:R-:W-:Y:S01]  /*0390*/  ISETP.LT.AND.EX P2, PT, R9, UR4, !P2, P3 ;  /* 0x0000000409007c0c */ /* 0x000fe2000d741330 */
[----:B------:R1:W2:Y:S01]  /*03a0*/  @P0 LDG.E R24, [R16.64] ;  /* 0x0000000a10180981 */ /* 0x0002a2000c1e1900 */
[----:B------:R-:W-:-:S02]  /*03b0*/  ISETP.LT.U32.AND P3, PT, R18, UR12, PT ;  /* 0x0000000c12007c0c */ /* 0x000fc4000bf61070 */
[C---:B------:R-:W-:Y:S02]  /*03c0*/  ISETP.GE.U32.AND.EX P4, PT, R21.reuse, RZ, PT, P4 ;  /* 0x000000ff1500720c */ /* 0x040fe40003f86140 */
[C---:B------:R-:W-:Y:S02]  /*03d0*/  @P1 LEA R12, P5, R26.reuse, UR6, 0x2 ;  /* 0x000000061a0c1c11 */ /* 0x040fe4000f8a10ff */
[----:B------:R-:W-:Y:S01]  /*03e0*/  ISETP.LT.AND.EX P3, PT, R21, UR4, !P4, P3 ;  /* 0x0000000415007c0c */ /* 0x000fe2000e761330 */
[----:B------:R-:W-:Y:S01]  /*03f0*/  CS2R R10, SRZ ;  /* 0x00000000000a7805 */ /* 0x000fe2000001ff00 */
[C---:B------:R-:W-:Y:S02]  /*0400*/  @P1 LEA.HI.X R13, R26.reuse, UR7, R5, 0x2, P5 ;  /* 0x000000071a0d1c11 */ /* 0x040fe4000a8f1405 */
[----:B------:R-:W-:Y:S02]  /*0410*/  @P1 LEA R28, P5, R26, UR8, 0x2 ;  /* 0x000000081a1c1c11 */ /* 0x000fe4000f8a10ff */
[----:B-1----:R-:W-:Y:S01]  /*0420*/  @P2 LEA R16, P4, R20, UR6, 0x2 ;  /* 0x0000000614102c11 */ /* 0x002fe2000f8810ff */
[----:B------:R1:W3:Y:S01]  /*0430*/  @P1 LDG.E R11, [R12.64] ;  /* 0x0000000a0c0b1981 */ /* 0x0002e2000c1e1900 */
[C---:B------:R-:W-:Y:S01]  /*0440*/  SHF.L.U64.HI R27, R18.reuse, 0x2, R21 ;  /* 0x00000002121b7819 */ /* 0x040fe20000010215 */
[----:B------:R-:W-:Y:S01]  /*0450*/  IMAD.SHL.U32 R18, R18, 0x4, RZ ;  /* 0x0000000412127824 */ /* 0x000fe200078e00ff */
[----:B------:R-:W-:-:S02]  /*0460*/  @P1 LEA.HI.X R29, R26, UR9, R5, 0x2, P5 ;  /* 0x000000091a1d1c11 */ /* 0x000fc4000a8f1405 */
[C-C-:B------:R-:W-:Y:S02]  /*0470*/  @P2 LEA.HI.X R17, R20.reuse, UR7, R9.reuse, 0x2, P4 ;  /* 0x0000000714112c11 */ /* 0x140fe4000a0f1409 */
[----:B0-----:R-:W-:Y:S01]  /*0480*/  @P2 LEA R14, P4, R20, UR8, 0x2 ;  /* 0x00000008140e2c11 */ /* 0x001fe2000f8810ff */
[----:B------:R-:W-:Y:S01]  /*0490*/  IMAD.MOV.U32 R8, RZ, RZ, RZ ;  /* 0x000000ffff087224 */ /* 0x000fe200078e00ff */
[C---:B------:R-:W-:Y:S01]  /*04a0*/  @P3 IADD3 R22, P6, R18.reuse, UR8, RZ ;  /* 0x0000000812163c10 */ /* 0x040fe2000ffde0ff */
[----:B------:R0:W3:Y:S01]  /*04b0*/  @P1 LDG.E R10, [R28.64] ;  /* 0x0000000a1c0a1981 */ /* 0x0000e2000c1e1900 */
[----:B-1----:R-:W-:Y:S01]  /*04c0*/  IADD3 R12, P5, R18, UR6, RZ ;  /* 0x00000006120c7c10 */ /* 0x002fe2000ffbe0ff */
[----:B------:R-:W-:Y:S01]  /*04d0*/  IMAD.MOV.U32 R21, RZ, RZ, RZ ;  /* 0x000000ffff157224 */ /* 0x000fe200078e00ff */
[----:B------:R-:W-:Y:S01]  /*04e0*/  @P2 LEA.HI.X R15, R20, UR9, R9, 0x2, P4 ;  /* 0x00000009140f2c11 */ /* 0x000fe2000a0f1409 */
[----:B------:R1:W4:Y:S01]  /*04f0*/  @P2 LDG.E R8, [R16.64] ;  /* 0x0000000a10082981 */ /* 0x000322000c1e1900 */
[----:B------:R-:W-:-:S02]  /*0500*/  @P3 IADD3.X R23, R27, UR9, RZ, P6, !PT ;  /* 0x000000091b173c10 */ /* 0x000fc4000b7fe4ff */
[----:B------:R-:W-:Y:S01]  /*0510*/  IADD3.X R13, R27, UR7, RZ, P5, !PT ;  /* 0x000000071b0d7c10 */ /* 0x000fe2000affe4ff */
[----:B------:R5:W4:Y:S01]  /*0520*/  @P2 LDG.E R21, [R14.64] ;  /* 0x0000000a0e152981 */ /* 0x000b22000c1e1900 */
[----:B0-----:R-:W-:-:S03]  /*0530*/  IMAD.MOV.U32 R28, RZ, RZ, RZ ;  /* 0x000000ffff1c7224 */ /* 0x001fc600078e00ff */
[----:B------:R-:W4:Y:S04]  /*0540*/  @P3 LDG.E R25, [R22.64] ;  /* 0x0000000a16193981 */ /* 0x000f28000c1e1900 */
[----:B------:R-:W4:Y:S01]  /*0550*/  @P3 LDG.E R28, [R12.64] ;  /* 0x0000000a0c1c3981 */ /* 0x000f22000c1e1900 */
[----:B-1----:R-:W-:Y:S02]  /*0560*/  @P1 LEA R16, P5, R26, UR6, 0x2 ;  /* 0x000000061a101c11 */ /* 0x002fe4000f8a10ff */
[----:B-----5:R-:W-:Y:S02]  /*0570*/  @P0 LEA R14, P4, R4, UR6, 0x2 ;  /* 0x00000006040e0c11 */ /* 0x020fe4000f8810ff */
[----:B------:R-:W-:Y:S02]  /*0580*/  @P2 LEA R18, P6, R20, UR6, 0x2 ;  /* 0x0000000614122c11 */ /* 0x000fe4000f8c10ff */
[----:B------:R-:W-:-:S02]  /*0590*/  @P0 LEA.HI.X R15, R4, UR7, R3, 0x2, P4 ;  /* 0x00000007040f0c11 */ /* 0x000fc4000a0f1403 */
[----:B------:R-:W-:Y:S01]  /*05a0*/  @P1 LEA.HI.X R17, R26, UR7, R5, 0x2, P5 ;  /* 0x000000071a111c11 */ /* 0x000fe2000a8f1405 */
[----:B------:R-:W-:-:S04]  /*05b0*/  IMAD.MOV.U32 R5, RZ, RZ, c[0x0][0x0] ;  /* 0x00000000ff057624 */ /* 0x000fc800078e00ff */
[----:B------:R-:W-:-:S04]  /*05c0*/  IMAD.WIDE.U32 R6, R5, 0x4, R6 ;  /* 0x0000000405067825 */ /* 0x000fc800078e0006 */
[----:B--2---:R-:W-:Y:S01]  /*05d0*/  FFMA.FTZ R3, -R19, c[0x0][0xdac], R24 ;  /* 0x00036b0013037a23 */ /* 0x004fe20000010118 */
[----:B------:R-:W-:-:S04]  /*05e0*/  @P2 LEA.HI.X R19, R20, UR7, R9, 0x2, P6 ;  /* 0x0000000714132c11 */ /* 0x000fc8000b0f1409 */
[----:B------:R0:W-:Y:S01]  /*05f0*/  @P0 STG.E [R14.64], R3 ;  /* 0x000000030e000986 */ /* 0x0001e2000c10190a */
[----:B------:R-:W-:-:S04]  /*0600*/  ISETP.GE.U32.AND P0, PT, R6, 0x10000, PT ;  /* 0x000100000600780c */ /* 0x000fc80003f06070 */
[----:B------:R-:W-:Y:S01]  /*0610*/  ISETP.GE.U32.AND.EX P0, PT, R7, RZ, PT, P0 ;  /* 0x000000ff0700720c */ /* 0x000fe20003f06100 */
[----:B---3--:R-:W-:Y:S02]  /*0620*/  FFMA.FTZ R11, -R10, c[0x0][0xdac], R11 ;  /* 0x00036b000a0b7a23 */ /* 0x008fe4000001010b */
[----:B----4-:R-:W-:-:S03]  /*0630*/  FFMA.FTZ R21, -R21, c[0x0][0xdac], R8 ;  /* 0x00036b0015157a23 */ /* 0x010fc60000010108 */
[----:B------:R0:W-:Y:S01]  /*0640*/  @P1 STG.E [R16.64], R11 ;  /* 0x0000000b10001986 */ /* 0x0001e2000c10190a */
[----:B------:R-:W-:Y:S01]  /*0650*/  ISETP.LT.U32.AND P1, PT, R6, UR12, PT ;  /* 0x0000000c06007c0c */ /* 0x000fe2000bf21070 */
[----:B------:R-:W-:Y:S02]  /*0660*/  FFMA.FTZ R25, -R25, c[0x0][0xdac], R28 ;  /* 0x00036b0019197a23 */ /* 0x000fe4000001011c */
[----:B------:R0:W-:Y:S04]  /*0670*/  @P2 STG.E [R18.64], R21 ;  /* 0x0000001512002986 */ /* 0x0001e8000c10190a */
[----:B------:R0:W-:Y:S01]  /*0680*/  @P3 STG.E [R12.64], R25 ;  /* 0x000000190c003986 */ /* 0x0001e2000c10190a */
[----:B------:R-:W-:-:S13]  /*0690*/  ISETP.LT.AND.EX P1, PT, R7, UR4, PT, P1 ;  /* 0x0000000407007c0c */ /* 0x000fda000bf21310 */
[----:B0-----:R-:W-:Y:S05]  /*06a0*/  @!P0 BRA P1, `(.L_x_7639) ;  /* 0xfffffb2000008947 */ /* 0x001fea000083ffff */
[----:B------:R-:W-:Y:S05]  /*06b0*/  EXIT ;  /* 0x000000000000794d */ /* 0x000fea0003800000 */
.L_x_7638:
[----:B------:R-:W0:Y:S02]  /*06c0*/  S2R R12, SR_TID.X ;  /* 0x00000000000c7919 */ /* 0x000e240000002100 */
[----:B0-----:R-:W-:-:S05]  /*06d0*/  IMAD.WIDE.U32 R2, R12, 0x4, RZ ;  /* 0x000000040c027825 */ /* 0x001fca00078e00ff */
[----:B------:R-:W-:-:S04]  /*06e0*/  ISETP.GE.U32.AND P0, PT, R2, UR12, PT ;  /* 0x0000000c02007c0c */ /* 0x000fc8000bf06070 */
[----:B------:R-:W-:-:S04]  /*06f0*/  ISETP.GE.AND.EX P0, PT, R3, UR4, PT, P0 ;  /* 0x0000000403007c0c */ /* 0x000fc8000bf06300 */
[----:B------:R-:W-:-:S13]  /*0700*/  ISETP.GT.U32.OR P0, PT, R12, 0x3fff, P0 ;  /* 0x00003fff0c00780c */ /* 0x000fda0000704470 */
[----:B------:R-:W-:Y:S05]  /*0710*/  @P0 EXIT ;  /* 0x000000000000094d */ /* 0x000fea0003800000 */
[----:B------:R-:W-:-:S04]  /*0720*/  IMAD.MOV.U32 R13, RZ, RZ, RZ ;  /* 0x000000ffff0d7224 */ /* 0x000fc800078e00ff */
.L_x_7640:
[C---:B------:R-:W-:Y:S01]  /*0730*/  IMAD.SHL.U32 R4, R12.reuse, 0x10, RZ ;  /* 0x000000100c047824 */ /* 0x040fe200078e00ff */
[----:B------:R-:W-:-:S04]  /*0740*/  SHF.L.U64.HI R0, R12, 0x4, R13 ;  /* 0x000000040c007819 */ /* 0x000fc8000001020d */
[C---:B0-----:R-:W-:Y:S02]  /*0750*/  IADD3 R2, P0, R4.reuse, UR6, RZ ;  /* 0x0000000604027c10 */ /* 0x041fe4000ff1e0ff */
[----:B------:R-:W-:Y:S02]  /*0760*/  IADD3 R4, P1, R4, UR8, RZ ;  /* 0x0000000804047c10 */ /* 0x000fe4000ff3e0ff */
[C---:B------:R-:W-:Y:S02]  /*0770*/  IADD3.X R3, R0.reuse, UR7, RZ, P0, !PT ;  /* 0x0000000700037c10 */ /* 0x040fe400087fe4ff */
[----:B------:R-:W-:-:S03]  /*0780*/  IADD3.X R5, R0, UR9, RZ, P1, !PT ;  /* 0x0000000900057c10 */ /* 0x000fc60008ffe4ff */
[----:B------:R-:W2:Y:S04]  /*0790*/  LDG.E.128 R8, [R2.64] ;  /* 0x0000000a02087981 */ /* 0x000ea8000c1e1d00 */
[----:B------:R-:W2:Y:S01]  /*07a0*/  LDG.E.128 R4, [R4.64] ;  /* 0x0000000a04047981 */ /* 0x000ea2000c1e1d00 */
[----:B------:R-:W-:-:S05]  /*07b0*/  IADD3 R12, P0, R12, c[0x0][0x0], RZ ;  /* 0x000000000c0c7a10 */ /* 0x000fca0007f1e0ff */
[C---:B------:R-:W-:Y:S02]  /*07c0*/  IMAD.SHL.U32 R0, R12.reuse, 0x4, RZ ;  /* 0x000000040c007824 */ /* 0x040fe400078e00ff */
[----:B------:R-:W-:Y:S01]  /*07d0*/  IMAD.X R13, RZ, RZ, R13, P0 ;  /* 0x000000ffff0d7224 */ /* 0x000fe200000e060d */
[----:B------:R-:W-:Y:S02]  /*07e0*/  ISETP.LT.U32.AND P1, PT, R12, 0x4000, PT ;  /* 0x000040000c00780c */ /* 0x000fe40003f21070 */
[----:B------:R-:W-:Y:S02]  /*07f0*/  ISETP.GE.U32.AND P0, PT, R0, UR12, PT ;  /* 0x0000000c00007c0c */ /* 0x000fe4000bf06070 */
[----:B------:R-:W-:Y:S02]  /*0800*/  SHF.L.U64.HI R0, R12, 0x2, R13 ;  /* 0x000000020c007819 */ /* 0x000fe4000001020d */
[----:B------:R-:W-:Y:S02]  /*0810*/  ISETP.LT.U32.AND.EX P1, PT, R13, RZ, PT, P1 ;  /* 0x000000ff0d00720c */ /* 0x000fe40003f21110 */
[----:B------:R-:W-:Y:S01]  /*0820*/  ISETP.GE.AND.EX P0, PT, R0, UR4, PT, P0 ;  /* 0x0000000400007c0c */ /* 0x000fe2000bf06300 */
[----:B--2---:R-:W-:-:S02]  /*0830*/  FFMA.FTZ R11, -R7, c[0x0][0xdac], R11 ;  /* 0x00036b00070b7a23 */ /* 0x004fc4000001010b */
[----:B------:R-:W-:Y:S02]  /*0840*/  FFMA.FTZ R10, -R6, c[0x0][0xdac], R10 ;  /* 0x00036b00060a7a23 */ /* 0x000fe4000001010a */
[----:B------:R-:W-:Y:S02]  /*0850*/  FFMA.FTZ R9, -R5, c[0x0][0xdac], R9 ;  /* 0x00036b0005097a23 */ /* 0x000fe40000010109 */
[----:B------:R-:W-:-:S05]  /*0860*/  FFMA.FTZ R8, -R4, c[0x0][0xdac], R8 ;  /* 0x00036b0004087a23 */ /* 0x000fca0000010108 */
[----:B------:R0:W-:Y:S01]  /*0870*/  STG.E.128 [R2.64], R8 ;  /* 0x0000000802007986 */ /* 0x0001e2000c101d0a */
[----:B------:R-:W-:Y:S05]  /*0880*/  @!P0 BRA P1, `(.L_x_7640) ;  /* 0xfffffea000008947 */ /* 0x000fea000083ffff */
[----:B------:R-:W-:Y:S05]  /*0890*/  EXIT ;  /* 0x000000000000794d */ /* 0x000fea0003800000 */
.L_x_7641:
        /* <DEDUP_REMOVED lines=14> */
.L_x_8159:


//--------------------- .text._ZN2at6native55_GLOBAL__N__de093ff9_22_ForeachBinaryOpList_cu_a911ec4325multi_tensor_apply_kernelINS1_18TensorListMetadataILi2EEENS1_24BinaryOpListAlphaFunctorIdLi2ELi2ELi0EEEJSt5minusIdEdEEEvT_T0_DpT1_ --------------------------
	.section	.text._ZN2at6native55_GLOBAL__N__de093ff9_22_ForeachBinaryOpList_cu_a911ec4325multi_tensor_apply_kernelINS1_18TensorListMetadataILi2EEENS1_24BinaryOpListAlphaFunctorIdLi2ELi2ELi0EEEJSt5minusIdEdEEEvT_T0_DpT1_,"ax",@progbits
	.sectioninfo	@"SHI_REGISTERS=32"
	.align	128
.text._ZN2at6native55_GLOBAL__N__de093ff9_22_ForeachBinaryOpList_cu_a911ec4325multi_tensor_apply_kernelINS1_18TensorListMetadataILi2EEENS1_24BinaryOpListAlphaFunctorIdLi2ELi2ELi0EEEJSt5minusIdEdEEEvT_T0_DpT1_:
        .type           _ZN2at6native55_GLOBAL__N__de093ff9_22_ForeachBinaryOpList_cu_a911ec4325multi_tensor_apply_kernelINS1_18TensorListMetadataILi2EEENS1_24BinaryOpListAlphaFunctorIdLi2ELi2ELi0EEEJSt5minusIdEdEEEvT_T0_DpT1_,@function
        .size           _ZN2at6native55_GLOBAL__N__de093ff9_22_ForeachBinaryOpList_cu_a911ec4325multi_tensor_apply_kernelINS1_18TensorListMetadataILi2EEENS1_24BinaryOpListAlphaFunctorIdLi2ELi2ELi0EEEJSt5minusIdEdEEEvT_T0_DpT1_,(.L_x_8160 - _ZN2at6native55_GLOBAL__N__de093ff9_22_ForeachBinaryOpList_cu_a911ec4325multi_tensor_apply_kernelINS1_18TensorListMetadataILi2EEENS1_24BinaryOpListAlphaFunctorIdLi2ELi2ELi0EEEJSt5minusIdEdEEEvT_T0_DpT1_)
        .other          _ZN2at6native55_GLOBAL__N__de093ff9_22_ForeachBinaryOpList_cu_a911ec4325multi_tensor_apply_kernelINS1_18TensorListMetadataILi2EEENS1_24BinaryOpListAlphaFunctorIdLi2ELi2ELi0EEEJSt5minusIdEdEEEvT_T0_DpT1_,@"STO_CUDA_ENTRY STV_DEFAULT"
_ZN2at6native55_GLOBAL__N__de093ff9_22_ForeachBinaryOpList_cu_a911ec4325multi_tensor_apply_kernelINS1_18TensorListMetadataILi2EEENS1_24BinaryOpListAlphaFunctorIdLi2ELi2ELi0EEEJSt5minusIdEdEEEvT_T0_DpT1_:
        /* <DEDUP_REMOVED lines=30> */
.L_x_7643:
        /* <DEDUP_REMOVED lines=27> */
[----:B------:R-:W-:-:S04]  /*0390*/  @P1 LEA R18, P4, R4, UR6, 0x3 ;  /* 0x0000000604121c11 */ /* 0x000fc8000f8818ff */
[C---:B------:R-:W-:Y:S01]  /*03a0*/  @P1 LEA.HI.X R19, R4.reuse, UR7, R3, 0x3, P4 ;  /* 0x0000000704131c11 */ /* 0x040fe2000a0f1c03 */
[----:B------:R-:W-:Y:S01]  /*03b0*/  CS2R R20, SRZ ;  /* 0x0000000000147805 */ /* 0x000fe2000001ff00 */
[----:B0-----:R-:W-:Y:S01]  /*03c0*/  IADD3 R7, P3, R9, R24, RZ ;  /* 0x0000001809077210 */ /* 0x001fe20007f7e0ff */
[----:B------:R0:W2:Y:S03]  /*03d0*/  @P0 LDG.E.64 R28, [R16.64] ;  /* 0x0000000c101c0981 */ /* 0x0000a6000c1e1b00 */
[C---:B------:R-:W-:Y:S01]  /*03e0*/  ISETP.GE.U32.AND P4, PT, R7.reuse, 0x10000, PT ;  /* 0x000100000700780c */ /* 0x040fe20003f86070 */
[----:B------:R-:W-:Y:S01]  /*03f0*/  IMAD.X R22, RZ, RZ, R5, P3 ;  /* 0x000000ffff167224 */ /* 0x000fe200018e0605 */
[----:B------:R-:W-:Y:S01]  /*0400*/  ISETP.LT.U32.AND P3, PT, R7, UR14, PT ;  /* 0x0000000e07007c0c */ /* 0x000fe2000bf61070 */
[----:B------:R1:W3:Y:S01]  /*0410*/  @P1 LDG.E.64 R14, [R18.64] ;  /* 0x0000000c120e1981 */ /* 0x0002e2000c1e1b00 */
[----:B------:R-:W-:-:S02]  /*0420*/  @P1 LEA R8, P6, R4, UR8, 0x3 ;  /* 0x0000000804081c11 */ /* 0x000fc4000f8c18ff */
[----:B------:R-:W-:Y:S01]  /*0430*/  ISETP.GE.U32.AND.EX P4, PT, R22, RZ, PT, P4 ;  /* 0x000000ff1600720c */ /* 0x000fe20003f86140 */
[----:B------:R-:W-:Y:S01]  /*0440*/  IMAD.SHL.U32 R25, R7, 0x8, RZ ;  /* 0x0000000807197824 */ /* 0x000fe200078e00ff */
[----:B------:R-:W-:Y:S01]  /*0450*/  @P1 LEA.HI.X R9, R4, UR9, R3, 0x3, P6 ;  /* 0x0000000904091c11 */ /* 0x000fe2000b0f1c03 */
[----:B0-----:R-:W-:Y:S01]  /*0460*/  CS2R R16, SRZ ;  /* 0x0000000000107805 */ /* 0x001fe2000001ff00 */
[----:B------:R-:W-:Y:S02]  /*0470*/  ISETP.LT.AND.EX P3, PT, R22, UR10, !P4, P3 ;  /* 0x0000000a16007c0c */ /* 0x000fe4000e761330 */
[----:B------:R-:W-:Y:S01]  /*0480*/  @P2 LEA R6, P4, R23, UR8, 0x3 ;  /* 0x0000000817062c11 */ /* 0x000fe2000f8818ff */
[----:B-1----:R-:W-:Y:S01]  /*0490*/  CS2R R18, SRZ ;  /* 0x0000000000127805 */ /* 0x002fe2000001ff00 */
[----:B------:R-:W-:Y:S01]  /*04a0*/  SHF.L.U64.HI R22, R7, 0x3, R22 ;  /* 0x0000000307167819 */ /* 0x000fe20000010216 */
[----:B------:R0:W3:Y:S01]  /*04b0*/  @P1 LDG.E.64 R20, [R8.64] ;  /* 0x0000000c08141981 */ /* 0x0000e2000c1e1b00 */
[----:B------:R-:W-:-:S02]  /*04c0*/  @P2 LEA.HI.X R7, R23, UR9, R26, 0x3, P4 ;  /* 0x0000000917072c11 */ /* 0x000fc4000a0f1c1a */
[----:B------:R-:W-:-:S03]  /*04d0*/  @P2 LEA R10, P5, R23, UR6, 0x3 ;  /* 0x00000006170a2c11 */ /* 0x000fc6000f8a18ff */
[----:B------:R1:W4:Y:S01]  /*04e0*/  @P2 LDG.E.64 R18, [R6.64] ;  /* 0x0000000c06122981 */ /* 0x000322000c1e1b00 */
[----:B------:R-:W-:Y:S02]  /*04f0*/  @P2 LEA.HI.X R11, R23, UR7, R26, 0x3, P5 ;  /* 0x00000007170b2c11 */ /* 0x000fe4000a8f1c1a */
[----:B0-----:R-:W-:-:S03]  /*0500*/  @P3 IADD3 R8, P4, R25, UR8, RZ ;  /* 0x0000000819083c10 */ /* 0x001fc6000ff9e0ff */
[----:B------:R0:W4:Y:S01]  /*0510*/  @P2 LDG.E.64 R16, [R10.64] ;  /* 0x0000000c0a102981 */ /* 0x000122000c1e1b00 */
[----:B------:R-:W-:Y:S01]  /*0520*/  @P3 IADD3.X R9, R22, UR9, RZ, P4, !PT ;  /* 0x0000000916093c10 */ /* 0x000fe2000a7fe4ff */
[----:B-1----:R-:W-:-:S06]  /*0530*/  CS2R R6, SRZ ;  /* 0x0000000000067805 */ /* 0x002fcc000001ff00 */
        /* <DEDUP_REMOVED lines=12> */
[----:B--2---:R-:W0:-:S04]  /*0600*/  DFMA R12, -R28, c[0x0][0xdb0], R12 ;  /* 0x00036c001c0c7a2b */ /* 0x004e08000000010c */
[----:B---3--:R1:W2:Y:S02]  /*0610*/  DFMA R14, -R20, c[0x0][0xdb0], R14 ;  /* 0x00036c00140e7a2b */ /* 0x0082a4000000010e */
[----:B-1----:R-:W-:-:S04]  /*0620*/  @P1 LEA R20, P5, R4, UR6, 0x3 ;  /* 0x0000000604141c11 */ /* 0x002fc8000f8a18ff */
[----:B------:R-:W-:Y:S01]  /*0630*/  @P1 LEA.HI.X R21, R4, UR7, R3, 0x3, P5 ;  /* 0x0000000704151c11 */ /* 0x000fe2000a8f1c03 */
[----:B----4-:R1:W3:Y:S02]  /*0640*/  DFMA R16, -R18, c[0x0][0xdb0], R16 ;  /* 0x00036c0012107a2b */ /* 0x0102e40000000110 */
[----:B-1----:R-:W-:-:S04]  /*0650*/  @P0 LEA R18, P4, R24, UR6, 0x3 ;  /* 0x0000000618120c11 */ /* 0x002fc8000f8818ff */
[----:B------:R-:W-:Y:S01]  /*0660*/  @P0 LEA.HI.X R19, R24, UR7, R5, 0x3, P4 ;  /* 0x0000000718130c11 */ /* 0x000fe2000a0f1c05 */
[----:B------:R-:W-:-:S04]  /*0670*/  IMAD.U32 R5, RZ, RZ, UR5 ;  /* 0x00000005ff057e24 */ /* 0x000fc8000f8e00ff */
[----:B0-----:R0:W-:Y:S01]  /*0680*/  @P0 STG.E.64 [R18.64], R12 ;  /* 0x0000000c12000986 */ /* 0x0011e2000c101b0c */
[----:B------:R-:W-:-:S03]  /*0690*/  PLOP3.LUT P0, PT, PT, PT, UP1, 0x80, 0x0 ;  /* 0x000000000000781c */ /* 0x000fc60003f0f018 */
[----:B--2---:R0:W-:Y:S04]  /*06a0*/  @P1 STG.E.64 [R20.64], R14 ;  /* 0x0000000e14001986 */ /* 0x0041e8000c101b0c */
[----:B---3--:R0:W-:Y:S01]  /*06b0*/  @P2 STG.E.64 [R22.64], R16 ;  /* 0x0000001016002986 */ /* 0x0081e2000c101b0c */
[----:B-----5:R-:W1:Y:S01]  /*06c0*/  DFMA R6, -R6, c[0x0][0xdb0], R10 ;  /* 0x00036c0006067a2b */ /* 0x020e62000000010a */
[----:B------:R-:W-:-:S06]  /*06d0*/  ISETP.LT.AND.EX P0, PT, R5, UR10, PT, P0 ;  /* 0x0000000a05007c0c */ /* 0x000fcc000bf01300 */
[----:B-1----:R0:W-:Y:S01]  /*06e0*/  @P3 STG.E.64 [R8.64], R6 ;  /* 0x0000000608003986 */ /* 0x0021e2000c101b0c */
[----:B------:R-:W-:Y:S01]  /*06f0*/  PLOP3.LUT P1, PT, PT, PT, UP0, 0x80, 0x0 ;  /* 0x000000000000781c */ /* 0x000fe20003f2f008 */
[----:B------:R-:W-:-:S12]  /*0700*/  IMAD.U32 R4, RZ, RZ, UR4 ;  /* 0x00000004ff047e24 */ /* 0x000fd8000f8e00ff */
[----:B0-----:R-:W-:Y:S05]  /*0710*/  @!P1 BRA P0, `(.L_x_7643) ;  /* 0xfffffac000009947 */ /* 0x001fea000003ffff */
[----:B------:R-:W-:Y:S05]  /*0720*/  EXIT ;  /* 0x000000000000794d */ /* 0x000fea0003800000 */
.L_x_7642:
[----:B------:R-:W0:Y:S02]  /*0730*/  S2R R0, SR_TID.X ;  /* 0x0000000000007919 */ /* 0x000e240000002100 */
[----:B0-----:R-:W-:-:S05]  /*0740*/  IMAD.WIDE.U32 R2, R0, 0x4, RZ ;  /* 0x0000000400027825 */ /* 0x001fca00078e00ff */
[----:B------:R-:W-:-:S04]  /*0750*/  ISETP.GE.U32.AND P0, PT, R2, UR14, PT ;  /* 0x0000000e02007c0c */ /* 0x000fc8000bf06070 */
[----:B------:R-:W-:-:S04]  /*0760*/  ISETP.GE.AND.EX P0, PT, R3, UR10, PT, P0 ;  /* 0x0000000a03007c0c */ /* 0x000fc8000bf06300 */
[----:B------:R-:W-:-:S13]  /*0770*/  ISETP.GT.U32.OR P0, PT, R0, 0x3fff, P0 ;  /* 0x00003fff0000780c */ /* 0x000fda0000704470 */
[----:B------:R-:W-:Y:S05]  /*0780*/  @P0 EXIT ;  /* 0x000000000000094d */ /* 0x000fea0003800000 */
[----:B------:R-:W-:-:S04]  /*0790*/  IMAD.MOV.U32 R21, RZ, RZ, RZ ;  /* 0x000000ffff157224 */ /* 0x000fc800078e00ff */
.L_x_7644:
[C---:B------:R-:W-:Y:S01]  /*07a0*/  IMAD.SHL.U32 R22, R0.reuse, 0x20, RZ ;  /* 0x0000002000167824 */ /* 0x040fe200078e00ff */
[----:B0-----:R-:W-:-:S04]  /*07b0*/  SHF.L.U64.HI R4, R0, 0x5, R21 ;  /* 0x0000000500047819 */ /* 0x001fc80000010215 */
[C---:B------:R-:W-:Y:S02]  /*07c0*/  IADD3 R2, P0, R22.reuse, UR6, RZ ;  /* 0x0000000616027c10 */ /* 0x040fe4000ff1e0ff */
[----:B------:R-:W-:Y:S02]  /*07d0*/  IADD3 R22, P1, R22, UR8, RZ ;  /* 0x0000000816167c10 */ /* 0x000fe4000ff3e0ff */
[C---:B------:R-:W-:Y:S02]  /*07e0*/  IADD3.X R3, R4.reuse, UR7, RZ, P0, !PT ;  /* 0x0000000704037c10 */ /* 0x040fe400087fe4ff */
[----:B------:R-:W-:-:S03]  /*07f0*/  IADD3.X R23, R4, UR9, RZ, P1, !PT ;  /* 0x0000000904177c10 */ /* 0x000fc60008ffe4ff */
[----:B------:R-:W2:Y:S04]  /*0800*/  LDG.E.128 R4, [R2.64] ;  /* 0x0000000c02047981 */ /* 0x000ea8000c1e1d00 */
[----:B------:R-:W2:Y:S04]  /*0810*/  LDG.E.128 R8, [R22.64] ;  /* 0x0000000c16087981 */ /* 0x000ea8000c1e1d00 */
[----:B------:R-:W3:Y:S04]  /*0820*/  LDG.E.128 R12, [R22.64+0x10] ;  /* 0x0000100c160c7981 */ /* 0x000ee8000c1e1d00 */
[----:B------:R-:W3:Y:S01]  /*0830*/  LDG.E.128 R16, [R2.64+0x10] ;  /* 0x0000100c02107981 */ /* 0x000ee2000c1e1d00 */
[----:B------:R-:W-:-:S04]  /*0840*/  IADD3 R0, P0, R0, c[0x0][0x0], RZ ;  /* 0x0000000000007a10 */ /* 0x000fc80007f1e0ff */
[----:B------:R-:W-:Y:S01]  /*0850*/  ISETP.LT.U32.AND P1, PT, R0, 0x4000, PT ;  /* 0x000040000000780c */ /* 0x000fe20003f21070 */
[----:B------:R-:W-:-:S05]  /*0860*/  IMAD.X R21, RZ, RZ, R21, P0 ;  /* 0x000000ffff157224 */ /* 0x000fca00000e0615 */
[----:B------:R-:W-:Y:S01]  /*0870*/  ISETP.LT.U32.AND.EX P1, PT, R21, RZ, PT, P1 ;  /* 0x000000ff1500720c */ /* 0x000fe20003f21110 */
[----:B--2---:R-:W-:-:S04]  /*0880*/  DFMA R6, -R10, c[0x0][0xdb0], R6 ;  /* 0x00036c000a067a2b */ /* 0x004fc80000000106 */
[----:B------:R0:W1:Y:S02]  /*0890*/  DFMA R4, -R8, c[0x0][0xdb0], R4 ;  /* 0x00036c0008047a2b */ /* 0x0000640000000104 */
[----:B0-----:R-:W-:Y:S02]  /*08a0*/  IMAD.SHL.U32 R8, R0, 0x4, RZ ;  /* 0x0000000400087824 */ /* 0x001fe400078e00ff */
[----:B---3--:R-:W-:-:S03]  /*08b0*/  DFMA R14, -R14, c[0x0][0xdb0], R18 ;  /* 0x00036c000e0e7a2b */ /* 0x008fc60000000112 */
[----:B-1----:R0:W-:Y:S01]  /*08c0*/  STG.E.128 [R2.64], R4 ;  /* 0x0000000402007986 */ /* 0x0021e2000c101d0c */
[----:B------:R-:W1:Y:S01]  /*08d0*/  DFMA R12, -R12, c[0x0][0xdb0], R16 ;  /* 0x00036c000c0c7a2b */ /* 0x000e620000000110 */
[----:B------:R-:W-:Y:S02]  /*08e0*/  ISETP.GE.U32.AND P0, PT, R8, UR14, PT ;  /* 0x0000000e08007c0c */ /* 0x000fe4000bf06070 */
[----:B------:R-:W-:-:S04]  /*08f0*/  SHF.L.U64.HI R8, R0, 0x2, R21 ;  /* 0x0000000200087819 */ /* 0x000fc80000010215 */
[----:B-1----:R0:W-:Y:S01]  /*0900*/  STG.E.128 [R2.64+0x10], R12 ;  /* 0x0000100c02007986 */ /* 0x0021e2000c101d0c */
[----:B------:R-:W-:-:S13]  /*0910*/  ISETP.GE.AND.EX P0, PT, R8, UR10, PT, P0 ;  /* 0x0000000a08007c0c */ /* 0x000fda000bf06300 */
[----:B------:R-:W-:Y:S05]  /*0920*/  @!P0 BRA P1, `(.L_x_7644) ;  /* 0xfffffe7000008947 */ /* 0x000fea000083ffff */
[----:B------:R-:W-:Y:S05]  /*0930*/  EXIT ;  /* 0x000000000000794d */ /* 0x000fea0003800000 */
.L_x_7645:
        /* <DEDUP_REMOVED lines=12> */
.L_x_8160:


//--------------------- .text._ZN2at6native55_GLOBAL__N__de093ff9_22_ForeachBinaryOpList_cu_a911ec4325multi_tensor_apply_kernelINS1_18TensorListMetadataILi2EEENS1_24BinaryOpListAlphaFunctorIsLi2ELi2ELi0EEEJSt5minusIsEsEEEvT_T0_DpT1_ --------------------------
	.section	.text._ZN2at6native55_GLOBAL__N__de093ff9_22_ForeachBinaryOpList_cu_a911ec4325multi_tensor_apply_kernelINS1_18TensorListMetadataILi2EEENS1_24BinaryOpListAlphaFunctorIsLi2ELi2ELi0EEEJSt5minusIsEsEEEvT_T0_DpT1_,"ax",@progbits
	.sectioninfo	@"SHI_REGISTERS=32"
	.align	128
.text._ZN2at6native55_GLOBAL__N__de093ff9_22_ForeachBinaryOpList_cu_a911ec4325multi_tensor_apply_kernelINS1_18TensorListMetadataILi2EEENS1_24BinaryOpListAlphaFunctorIsLi2ELi2ELi0EEEJSt5minusIsEsEEEvT_T0_DpT1_:
        .type           _ZN2at6native55_GLOBAL__N__de093ff9_22_ForeachBinaryOpList_cu_a911ec4325multi_tensor_apply_kernelINS1_18TensorListMetadataILi2EEENS1_24BinaryOpListAlphaFunctorIsLi2ELi2ELi0EEEJSt5minusIsEsEEEvT_T0_DpT1_,@function
        .size           _ZN2at6native55_GLOBAL__N__de093ff9_22_ForeachBinaryOpList_cu_a911ec4325multi_tensor_apply_kernelINS1_18TensorListMetadataILi2EEENS1_24BinaryOpListAlphaFunctorIsLi2ELi2ELi0EEEJSt5minusIsEsEEEvT_T0_DpT1_,(.L_x_8161 - _ZN2at6native55_GLOBAL__N__de093ff9_22_ForeachBinaryOpList_cu_a911ec4325multi_tensor_apply_kernelINS1_18TensorListMetadataILi2EEENS1_24BinaryOpListAlphaFunctorIsLi2ELi2ELi0EEEJSt5minusIsEsEEEvT_T0_DpT1_)
        .other          _ZN2at6native55_GLOBAL__N__de093ff9_22_ForeachBinaryOpList_cu_a911ec4325multi_tensor_apply_kernelINS1_18TensorListMetadataILi2EEENS1_24BinaryOpListAlphaFunctorIsLi2ELi2ELi0EEEJSt5minusIsEsEEEvT_T0_DpT1_,@"STO_CUDA_ENTRY STV_DEFAULT"
_ZN2at6native55_GLOBAL__N__de093ff9_22_ForeachBinaryOpList_cu_a911ec4325multi_tensor_apply_kernelINS1_18TensorListMetadataILi2EEENS1_24BinaryOpListAlphaFunctorIsLi2ELi2ELi0EEEJSt5minusIsEsEEEvT_T0_DpT1_:
        /* <DEDUP_REMOVED lines=29> */
.L_x_7647:
[----:B0-----:R-:W-:Y:S01]  /*01d0*/  IADD3 R20, P1, R0, R18, RZ ;  /* 0x0000001200147210 */ /* 0x001fe20007f3e0ff */
[----:B------:R-:W-:Y:S01]  /*01e0*/  IMAD R13, R14, 0x3, RZ ;  /* 0x000000030e0d7824 */ /* 0x000fe200078e02ff */
[----:B------:R-:W-:Y:S02]  /*01f0*/  PRMT R16, RZ, 0x7610, R16 ;  /* 0x00007610ff107816 */ /* 0x000fe40000000010 */
[C---:B------:R-:W-:Y:S01]  /*0200*/  ISETP.GE.U32.AND P0, PT, R20.reuse, 0x10000, PT ;  /* 0x000100001400780c */ /* 0x040fe20003f06070 */
[----:B------:R-:W-:Y:S01]  /*0210*/  IMAD.X R17, RZ, RZ, R19, P1 ;  /* 0x000000ffff117224 */ /* 0x000fe200008e0613 */
[----:B------:R-:W-:Y:S02]  /*0220*/  IADD3 R21, P1, R20, c[0x0][0x0], RZ ;  /* 0x0000000014157a10 */ /* 0x000fe40007f3e0ff */
[----:B------:R-:W-:-:S02]  /*0230*/  LEA R22, P2, R14, R20, 0x1 ;  /* 0x000000140e167211 */ /* 0x000fc400078408ff */
[----:B------:R-:W-:Y:S01]  /*0240*/  ISETP.LT.U32.AND P3, PT, R20, UR12, PT ;  /* 0x0000000c14007c0c */ /* 0x000fe2000bf61070 */
[--C-:B------:R-:W-:Y:S01]  /*0250*/  IMAD.X R24, RZ, RZ, R17.reuse, P1 ;  /* 0x000000ffff187224 */ /* 0x100fe200008e0611 */
[----:B------:R-:W-:Y:S01]  /*0260*/  ISETP.GE.U32.AND.EX P0, PT, R17, RZ, PT, P0 ;  /* 0x000000ff1100720c */ /* 0x000fe20003f06100 */
[--C-:B------:R-:W-:Y:S01]  /*0270*/  IMAD.X R23, RZ, RZ, R17.reuse, P2 ;  /* 0x000000ffff177224 */ /* 0x100fe200010e0611 */
[----:B------:R-:W-:Y:S02]  /*0280*/  IADD3 R13, P6, R13, R20, RZ ;  /* 0x000000140d0d7210 */ /* 0x000fe40007fde0ff */
[----:B------:R-:W-:Y:S02]  /*0290*/  ISETP.GE.U32.AND P5, PT, R21, 0x10000, PT ;  /* 0x000100001500780c */ /* 0x000fe40003fa6070 */
[----:B------:R-:W-:Y:S01]  /*02a0*/  ISETP.LT.AND.EX P0, PT, R17, UR5, !P0, P3 ;  /* 0x0000000511007c0c */ /* 0x000fe2000c701330 */
[----:B------:R-:W-:Y:S01]  /*02b0*/  IMAD.X R2, RZ, RZ, R17, P6 ;  /* 0x000000ffff027224 */ /* 0x000fe200030e0611 */
[----:B------:R-:W-:-:S02]  /*02c0*/  ISETP.LT.U32.AND P4, PT, R21, UR12, PT ;  /* 0x0000000c15007c0c */ /* 0x000fc4000bf81070 */
[----:B------:R-:W-:Y:S02]  /*02d0*/  ISETP.GE.U32.AND.EX P5, PT, R24, RZ, PT, P5 ;  /* 0x000000ff1800720c */ /* 0x000fe40003fa6150 */
[----:B------:R-:W-:Y:S02]  /*02e0*/  ISETP.GE.U32.AND P3, PT, R22, 0x10000, PT ;  /* 0x000100001600780c */ /* 0x000fe40003f66070 */
[----:B------:R-:W-:Y:S02]  /*02f0*/  ISETP.GE.U32.AND P2, PT, R13, 0x10000, PT ;  /* 0x000100000d00780c */ /* 0x000fe40003f46070 */
[----:B------:R-:W-:Y:S02]  /*0300*/  ISETP.LT.AND.EX P4, PT, R24, UR5, !P5, P4 ;  /* 0x0000000518007c0c */ /* 0x000fe4000ef81340 */
[----:B------:R-:W-:Y:S02]  /*0310*/  ISETP.LT.U32.AND P1, PT, R22, UR12, PT ;  /* 0x0000000c16007c0c */ /* 0x000fe4000bf21070 */
[----:B------:R-:W-:-:S02]  /*0320*/  ISETP.GE.U32.AND.EX P3, PT, R23, RZ, PT, P3 ;  /* 0x000000ff1700720c */ /* 0x000fc40003f66130 */
[----:B------:R-:W-:Y:S02]  /*0330*/  ISETP.LT.U32.AND P5, PT, R13, UR12, PT ;  /* 0x0000000c0d007c0c */ /* 0x000fe4000bfa1070 */
[C---:B------:R-:W-:Y:S02]  /*0340*/  ISETP.GE.U32.AND.EX P2, PT, R2.reuse, RZ, PT, P2 ;  /* 0x000000ff0200720c */ /* 0x040fe40003f46120 */
[----:B------:R-:W-:Y:S02]  /*0350*/  ISETP.LT.AND.EX P1, PT, R23, UR5, !P3, P1 ;  /* 0x0000000517007c0c */ /* 0x000fe4000df21310 */
[----:B------:R-:W-:Y:S02]  /*0360*/  ISETP.LT.AND.EX P2, PT, R2, UR5, !P2, P5 ;  /* 0x0000000502007c0c */ /* 0x000fe4000d741350 */
[----:B------:R-:W-:Y:S02]  /*0370*/  @P0 LEA R4, P6, R20, UR8, 0x1 ;  /* 0x0000000814040c11 */ /* 0x000fe4000f8c08ff */
[----:B------:R-:W-:-:S02]  /*0380*/  @P4 LEA R6, P3, R21, UR8, 0x1 ;  /* 0x0000000815064c11 */ /* 0x000fc4000f8608ff */
[C---:B------:R-:W-:Y:S01]  /*0390*/  SHF.L.U64.HI R27, R13.reuse, 0x1, R2 ;  /* 0x000000010d1b7819 */ /* 0x040fe20000010202 */
[----:B------:R-:W-:Y:S01]  /*03a0*/  IMAD.SHL.U32 R13, R13, 0x2, RZ ;  /* 0x000000020d0d7824 */ /* 0x000fe200078e00ff */
[----:B------:R-:W-:Y:S02]  /*03b0*/  @P0 LEA.HI.X R5, R20, UR9, R17, 0x1, P6 ;  /* 0x0000000914050c11 */ /* 0x000fe4000b0f0c11 */
[----:B------:R-:W-:Y:S02]  /*03c0*/  PRMT R25, RZ, 0x7610, R25 ;  /* 0x00007610ff197816 */ /* 0x000fe40000000019 */
[----:B------:R-:W-:Y:S01]  /*03d0*/  @P4 LEA.HI.X R7, R21, UR9, R24, 0x1, P3 ;  /* 0x0000000915074c11 */ /* 0x000fe200098f0c18 */
[----:B------:R0:W2:Y:S01]  /*03e0*/  @P0 LDG.E.U16 R16, [R4.64] ;  /* 0x0000000a04100981 */ /* 0x0000a2000c1e1500 */
[----:B------:R-:W-:Y:S02]  /*03f0*/  @P1 LEA R8, P5, R22, UR8, 0x1 ;  /* 0x0000000816081c11 */ /* 0x000fe4000f8a08ff */
[----:B------:R-:W-:Y:S01]  /*0400*/  @P2 IADD3 R2, P3, R13, UR8, RZ ;  /* 0x000000080d022c10 */ /* 0x000fe2000ff7e0ff */
[----:B------:R1:W3:Y:S01]  /*0410*/  @P4 LDG.E.U16 R25, [R6.64] ;  /* 0x0000000a06194981 */ /* 0x0002e2000c1e1500 */
[----:B------:R-:W-:-:S02]  /*0420*/  PRMT R15, RZ, 0x7610, R15 ;  /* 0x00007610ff0f7816 */ /* 0x000fc4000000000f */
[----:B------:R-:W-:Y:S02]  /*0430*/  @P1 LEA.HI.X R9, R22, UR9, R23, 0x1, P5 ;  /* 0x0000000916091c11 */ /* 0x000fe4000a8f0c17 */
[----:B------:R-:W-:Y:S02]  /*0440*/  PRMT R26, RZ, 0x7610, R26 ;  /* 0x00007610ff1a7816 */ /* 0x000fe4000000001a */
[----:B------:R-:W-:Y:S01]  /*0450*/  @P2 IADD3.X R3, R27, UR9, RZ, P3, !PT ;  /* 0x000000091b032c10 */ /* 0x000fe20009ffe4ff */
[----:B------:R4:W5:Y:S01]  /*0460*/  @P1 LDG.E.U16 R15, [R8.64] ;  /* 0x0000000a080f1981 */ /* 0x000962000c1e1500 */
[C---:B------:R-:W-:Y:S02]  /*0470*/  @P0 LEA R10, P3, R20.reuse, UR6, 0x1 ;  /* 0x00000006140a0c11 */ /* 0x040fe4000f8608ff */
[----:B------:R-:W-:Y:S01]  /*0480*/  PRMT R28, RZ, 0x7610, R28 ;  /* 0x00007610ff1c7816 */ /* 0x000fe2000000001c */
[----:B------:R4:W5:Y:S01]  /*0490*/  @P2 LDG.E.U16 R26, [R2.64] ;  /* 0x0000000a021a2981 */ /* 0x000962000c1e1500 */
[----:B------:R-:W-:-:S02]  /*04a0*/  @P0 LEA.HI.X R11, R20, UR7, R17, 0x1, P3 ;  /* 0x00000007140b0c11 */ /* 0x000fc400098f0c11 */
[----:B0-----:R-:W-:-:S03]  /*04b0*/  @P4 LEA R4, P3, R21, UR6, 0x1 ;  /* 0x0000000615044c11 */ /* 0x001fc6000f8608ff */
[----:B------:R0:W5:Y:S01]  /*04c0*/  @P0 LDG.E.U16 R28, [R10.64] ;  /* 0x0000000a0a1c0981 */ /* 0x000162000c1e1500 */
[----:B------:R-:W-:Y:S02]  /*04d0*/  @P4 LEA.HI.X R5, R21, UR7, R24, 0x1, P3 ;  /* 0x0000000715054c11 */ /* 0x000fe400098f0c18 */
[----:B-1----:R-:W-:Y:S02]  /*04e0*/  IADD3 R6, P3, R13, UR6, RZ ;  /* 0x000000060d067c10 */ /* 0x002fe4000ff7e0ff */
[----:B------:R-:W-:Y:S02]  /*04f0*/  @P1 LEA R12, P5, R22, UR6, 0x1 ;  /* 0x00000006160c1c11 */ /* 0x000fe4000f8a08ff */
[----:B0-----:R-:W-:Y:S02]  /*0500*/  PRMT R10, RZ, 0x7610, R10 ;  /* 0x00007610ff0a7816 */ /* 0x001fe4000000000a */
[----:B------:R-:W-:Y:S02]  /*0510*/  PRMT R29, RZ, 0x7610, R29 ;  /* 0x00007610ff1d7816 */ /* 0x000fe4000000001d */
[----:B------:R-:W-:-:S02]  /*0520*/  IADD3.X R7, R27, UR7, RZ, P3, !PT ;  /* 0x000000071b077c10 */ /* 0x000fc40009ffe4ff */
[----:B------:R-:W-:Y:S01]  /*0530*/  @P1 LEA.HI.X R13, R22, UR7, R23, 0x1, P5 ;  /* 0x00000007160d1c11 */ /* 0x000fe2000a8f0c17 */
[----:B------:R0:W5:Y:S01]  /*0540*/  @P4 LDG.E.U16 R10, [R4.64] ;  /* 0x0000000a040a4981 */ /* 0x000162000c1e1500 */
[----:B------:R-:W-:-:S03]  /*0550*/  PRMT R27, RZ, 0x7610, R27 ;  /* 0x00007610ff1b7816 */ /* 0x000fc6000000001b */
[----:B------:R5:W5:Y:S04]  /*0560*/  @P1 LDG.E.U16 R29, [R12.64] ;  /* 0x0000000a0c1d1981 */ /* 0x000b68000c1e1500 */
[----:B------:R-:W5:Y:S01]  /*0570*/  @P2 LDG.E.U16 R27, [R6.64] ;  /* 0x0000000a061b2981 */ /* 0x000f62000c1e1500 */
[----:B------:R-:W-:Y:S02]  /*0580*/  ULDC.U16 UR4, c[0x0][0xdaa] ;  /* 0x00036a8000047ab9 */ /* 0x000fe40000000400 */
[----:B------:R-:W-:Y:S01]  /*0590*/  UPRMT UR4, UR4, 0x9910, URZ ;  /* 0x0000991004047896 */ /* 0x000fe2000800003f */
[----:B----4-:R-:W-:-:S04]  /*05a0*/  @P0 LEA R2, P3, R20, UR6, 0x1 ;  /* 0x0000000614020c11 */ /* 0x010fc8000f8608ff */
[----:B------:R-:W-:Y:S02]  /*05b0*/  @P0 LEA.HI.X R3, R20, UR7, R17, 0x1, P3 ;  /* 0x0000000714030c11 */ /* 0x000fe400098f0c11 */
[----:B------:R-:W-:-:S04]  /*05c0*/  @P4 LEA R8, P3, R21, UR6, 0x1 ;  /* 0x0000000615084c11 */ /* 0x000fc8000f8608ff */
[----:B------:R-:W-:Y:S02]  /*05d0*/  @P4 LEA.HI.X R9, R21, UR7, R24, 0x1, P3 ;  /* 0x0000000715094c11 */ /* 0x000fe400098f0c18 */
[----:B0-----:R-:W-:Y:S02]  /*05e0*/  @P1 LEA R4, P3, R22, UR6, 0x1 ;  /* 0x0000000616041c11 */ /* 0x001fe4000f8608ff */
[----:B--2---:R-:W-:Y:S02]  /*05f0*/  PRMT R5, R16, 0x9910, RZ ;  /* 0x0000991010057816 */ /* 0x004fe400000000ff */
[----:B---3--:R-:W-:-:S03]  /*0600*/  PRMT R11, R25, 0x9910, RZ ;  /* 0x00009910190b7816 */ /* 0x008fc600000000ff */
[----:B------:R-:W-:Y:S02]  /*0610*/  IMAD R5, R5, UR4, RZ ;  /* 0x0000000405057c24 */ /* 0x000fe4000f8e02ff */
[----:B------:R-:W-:Y:S01]  /*0620*/  IMAD R11, R11, UR4, RZ ;  /* 0x000000040b0b7c24 */ /* 0x000fe2000f8e02ff */
[----:B-----5:R-:W-:Y:S01]  /*0630*/  PRMT R12, R15, 0x9910, RZ ;  /* 0x000099100f0c7816 */ /* 0x020fe200000000ff */
[----:B------:R-:W-:Y:S01]  /*0640*/  IMAD.MOV R15, RZ, RZ, -R5 ;  /* 0x000000ffff0f7224 */ /* 0x000fe200078e0a05 */
[----:B------:R-:W-:Y:S01]  /*0650*/  PRMT R13, R26, 0x9910, RZ ;  /* 0x000099101a0d7816 */ /* 0x000fe200000000ff */
[----:B------:R-:W-:Y:S02]  /*0660*/  IMAD.MOV R16, RZ, RZ, -R11 ;  /* 0x000000ffff107224 */ /* 0x000fe400078e0a0b */
[----:B------:R-:W-:Y:S02]  /*0670*/  IMAD R12, R12, UR4, RZ ;  /* 0x000000040c0c7c24 */ /* 0x000fe4000f8e02ff */
[----:B------:R-:W-:Y:S01]  /*0680*/  IMAD R13, R13, UR4, RZ ;  /* 0x000000040d0d7c24 */ /* 0x000fe2000f8e02ff */
[----:B------:R-:W-:Y:S01]  /*0690*/  PRMT R11, R15, 0x7710, RZ ;  /* 0x000077100f0b7816 */ /* 0x000fe200000000ff */
[----:B------:R-:W-:Y:S01]  /*06a0*/  IMAD.MOV R12, RZ, RZ, -R12 ;  /* 0x000000ffff0c7224 */ /* 0x000fe200078e0a0c */
[----:B------:R-:W-:Y:S01]  /*06b0*/  PRMT R15, R16, 0x7710, RZ ;  /* 0x00007710100f7816 */ /* 0x000fe200000000ff */
[----:B------:R-:W-:-:S03]  /*06c0*/  IMAD.MOV R13, RZ, RZ, -R13 ;  /* 0x000000ffff0d7224 */ /* 0x000fc600078e0a0d */
[----:B------:R-:W-:Y:S01]  /*06d0*/  PRMT R12, R12, 0x7710, RZ ;  /* 0x000077100c0c7816 */ /* 0x000fe200000000ff */
[----:B------:R-:W-:Y:S01]  /*06e0*/  IMAD.IADD R11, R11, 0x1, R28 ;  /* 0x000000010b0b7824 */ /* 0x000fe200078e021c */
[----:B------:R-:W-:Y:S01]  /*06f0*/  @P1 LEA.HI.X R5, R22, UR7, R23, 0x1, P3 ;  /* 0x0000000716051c11 */ /* 0x000fe200098f0c17 */
[----:B------:R-:W-:Y:S01]  /*0700*/  IMAD.IADD R15, R15, 0x1, R10 ;  /* 0x000000010f0f7824 */ /* 0x000fe200078e020a */
[----:B------:R-:W-:Y:S01]  /*0710*/  PRMT R10, R13, 0x7710, RZ ;  /* 0x000077100d0a7816 */ /* 0x000fe200000000ff */
[----:B------:R-:W-:Y:S02]  /*0720*/  IMAD.MOV.U32 R13, RZ, RZ, c[0x0][0x0] ;  /* 0x00000000ff0d7624 */ /* 0x000fe400078e00ff */
[----:B------:R-:W-:Y:S01]  /*0730*/  IMAD.IADD R29, R12, 0x1, R29 ;  /* 0x000000010c1d7824 */ /* 0x000fe200078e021d */
[----:B------:R0:W-:Y:S01]  /*0740*/  @P0 STG.E.U16 [R2.64], R11 ;  /* 0x0000000b02000986 */ /* 0x0001e2000c10150a */
[----:B------:R-:W-:-:S04]  /*0750*/  IMAD.WIDE.U32 R18, R13, 0x4, R18 ;  /* 0x000000040d127825 */ /* 0x000fc800078e0012 */
[----:B------:R-:W-:Y:S01]  /*0760*/  IMAD.IADD R27, R10, 0x1, R27 ;  /* 0x000000010a1b7824 */ /* 0x000fe200078e021b */
        /* <DEDUP_REMOVED lines=9> */
.L_x_7646:
        /* <DEDUP_REMOVED lines=9> */
.L_x_7648:
[C---:B------:R-:W-:Y:S01]  /*0890*/  IMAD.SHL.U32 R2, R0.reuse, 0x8, RZ ;  /* 0x0000000800027824 */ /* 0x040fe200078e00ff */
[----:B------:R-:W-:-:S04]  /*08a0*/  SHF.L.U64.HI R3, R0, 0x3, R7 ;  /* 0x0000000300037819 */ /* 0x000fc80000010207 */
[----:B------:R-:W-:-:S04]  /*08b0*/  IADD3 R8, P0, R2, UR8, RZ ;  /* 0x0000000802087c10 */ /* 0x000fc8000ff1e0ff */
[----:B------:R-:W-:Y:S02]  /*08c0*/  IADD3.X R9, R3, UR9, RZ, P0, !PT ;  /* 0x0000000903097c10 */ /* 0x000fe400087fe4ff */
[----:B------:R-:W-:-:S04]  /*08d0*/  IADD3 R2, P0, R2, UR6, RZ ;  /* 0x0000000602027c10 */ /* 0x000fc8000ff1e0ff */
[----:B------:R-:W2:Y:S01]  /*08e0*/  LDG.E.64 R8, [R8.64] ;  /* 0x0000000a08087981 */ /* 0x000ea2000c1e1b00 */
[----:B------:R-:W-:-:S05]  /*08f0*/  IADD3.X R3, R3, UR7, RZ, P0, !PT ;  /* 0x0000000703037c10 */ /* 0x000fca00087fe4ff */
[----:B------:R-:W3:Y:S01]  /*0900*/  LDG.E.64 R4, [R2.64] ;  /* 0x0000000a02047981 */ /* 0x000ee2000c1e1b00 */
[----:B------:R-:W-:-:S04]  /*0910*/  IADD3 R0, P0, R0, c[0x0][0x0], RZ ;  /* 0x0000000000007a10 */ /* 0x000fc80007f1e0ff */
[----:B------:R-:W-:Y:S01]  /*0920*/  ISETP.LT.U32.AND P1, PT, R0, 0x4000, PT ;  /* 0x000040000000780c */ /* 0x000fe20003f21070 */
[----:B------:R-:W-:-:S05]  /*0930*/  IMAD.X R7, RZ, RZ, R7, P0 ;  /* 0x000000ffff077224 */ /* 0x000fca00000e0607 */
[----:B------:R-:W-:Y:S02]  /*0940*/  ISETP.LT.U32.AND.EX P1, PT, R7, RZ, PT, P1 ;  /* 0x000000ff0700720c */ /* 0x000fe40003f21110 */
[C---:B--2---:R-:W-:Y:S02]  /*0950*/  PRMT R10, R8.reuse, 0xbb32, RZ ;  /* 0x0000bb32080a7816 */ /* 0x044fe400000000ff */
[----:B------:R-:W-:Y:S02]  /*0960*/  PRMT R11, R8, 0x9910, RZ ;  /* 0x00009910080b7816 */ /* 0x000fe400000000ff */
[C---:B------:R-:W-:Y:S01]  /*0970*/  PRMT R12, R9.reuse, 0xbb32, RZ ;  /* 0x0000bb32090c7816 */ /* 0x040fe200000000ff */
[----:B------:R-:W-:Y:S01]  /*0980*/  IMAD R10, R10, UR4, RZ ;  /* 0x000000040a0a7c24 */ /* 0x000fe2000f8e02ff */
[----:B------:R-:W-:Y:S01]  /*0990*/  PRMT R13, R9, 0x9910, RZ ;  /* 0x00009910090d7816 */ /* 0x000fe200000000ff */
[----:B------:R-:W-:Y:S01]  /*09a0*/  IMAD R9, R11, UR4, RZ ;  /* 0x000000040b097c24 */ /* 0x000fe2000f8e02ff */
[----:B---3--:R-:W-:Y:S01]  /*09b0*/  PRMT R6, R4, 0x7632, R6 ;  /* 0x0000763204067816 */ /* 0x008fe20000000006 */
[----:B------:R-:W-:Y:S01]  /*09c0*/  IMAD R12, R12, UR4, RZ ;  /* 0x000000040c0c7c24 */ /* 0x000fe2000f8e02ff */
[----:B------:R-:W-:Y:S01]  /*09d0*/  PRMT R8, R5, 0x7632, R8 ;  /* 0x0000763205087816 */ /* 0x000fe20000000008 */
[----:B------:R-:W-:-:S02]  /*09e0*/  IMAD R11, R13, UR4, RZ ;  /* 0x000000040d0b7c24 */ /* 0x000fc4000f8e02ff */
[----:B------:R-:W-:Y:S02]  /*09f0*/  IMAD.MOV R13, RZ, RZ, -R10 ;  /* 0x000000ffff0d7224 */ /* 0x000fe400078e0a0a */
[----:B------:R-:W-:Y:S02]  /*0a00*/  IMAD.MOV R14, RZ, RZ, -R9 ;  /* 0x000000ffff0e7224 */ /* 0x000fe400078e0a09 */
[----:B------:R-:W-:Y:S01]  /*0a10*/  IMAD.MOV R12, RZ, RZ, -R12 ;  /* 0x000000ffff0c7224 */ /* 0x000fe200078e0a0c */
[----:B------:R-:W-:Y:S01]  /*0a20*/  PRMT R9, R13, 0x7710, RZ ;  /* 0x000077100d097816 */ /* 0x000fe200000000ff */
[----:B------:R-:W-:Y:S01]  /*0a30*/  IMAD.MOV R10, RZ, RZ, -R11 ;  /* 0x000000ffff0a7224 */ /* 0x000fe200078e0a0b */
[----:B------:R-:W-:Y:S02]  /*0a40*/  PRMT R13, R14, 0x7710, RZ ;  /* 0x000077100e0d7816 */ /* 0x000fe400000000ff */
[----:B------:R-:W-:Y:S01]  /*0a50*/  PRMT R11, R12, 0x7710, RZ ;  /* 0x000077100c0b7816 */ /* 0x000fe200000000ff */
[----:B------:R-:W-:Y:S01]  /*0a60*/  IMAD.IADD R6, R6, 0x1, R9 ;  /* 0x0000000106067824 */ /* 0x000fe200078e0209 */
[----:B------:R-:W-:Y:S01]  /*0a70*/  PRMT R10, R10, 0x7710, RZ ;  /* 0x000077100a0a7816 */ /* 0x000fe200000000ff */
[----:B------:R-:W-:-:S02]  /*0a80*/  IMAD.IADD R9, R4, 0x1, R13 ;  /* 0x0000000104097824 */ /* 0x000fc400078e020d */
[----:B------:R-:W-:Y:S02]  /*0a90*/  IMAD.IADD R8, R8, 0x1, R11 ;  /* 0x0000000108087824 */ /* 0x000fe400078e020b */
[----:B------:R-:W-:Y:S01]  /*0aa0*/  IMAD.IADD R5, R5, 0x1, R10 ;  /* 0x0000000105057824 */ /* 0x000fe200078e020a */
[----:B------:R-:W-:Y:S01]  /*0ab0*/  PRMT R4, R9, 0x5410, R6 ;  /* 0x0000541009047816 */ /* 0x000fe20000000006 */
[----:B------:R-:W-:-:S03]  /*0ac0*/  IMAD.SHL.U32 R6, R0, 0x4, RZ ;  /* 0x0000000400067824 */ /* 0x000fc600078e00ff */
[----:B------:R-:W-:Y:S02]  /*0ad0*/  PRMT R5, R5, 0x5410, R8 ;  /* 0x0000541005057816 */ /* 0x000fe40000000008 */
[----:B------:R-:W-:Y:S02]  /*0ae0*/  ISETP.GE.U32.AND P0, PT, R6, UR12, PT ;  /* 0x0000000c06007c0c */ /* 0x000fe4000bf06070 */
[----:B------:R-:W-:Y:S01]  /*0af0*/  SHF.L.U64.HI R6, R0, 0x2, R7 ;  /* 0x0000000200067819 */ /* 0x000fe20000010207 */
[----:B------:R0:W-:Y:S03]  /*0b00*/  STG.E.64 [R2.64], R4 ;  /* 0x0000000402007986 */ /* 0x0001e6000c101b0a */
[----:B------:R-:W-:-:S13]  /*0b10*/  ISETP.GE.AND.EX P0, PT, R6, UR5, PT, P0 ;  /* 0x0000000506007c0c */ /* 0x000fda000bf06300 */
[----:B0-----:R-:W-:Y:S05]  /*0b20*/  @!P0 BRA P1, `(.L_x_7648) ;  /* 0xfffffd6000008947 */ /* 0x001fea000083ffff */
[----:B------:R-:W-:Y:S05]  /*0b30*/  EXIT ;  /* 0x000000000000794d */ /* 0x000fea0003800000 */
.L_x_7649:
        /* <DEDUP_REMOVED lines=12> */
.L_x_8161:


//--------------------- .text._ZN2at6native55_GLOBAL__N__de093ff9_22_ForeachBinaryOpList_cu_a911ec4325multi_tensor_apply_kernelINS1_18TensorListMetadataILi2EEENS1_24BinaryOpListAlphaFunctorIlLi2ELi2ELi0EEEJSt5minusIlElEEEvT_T0_DpT1_ --------------------------
	.section	.text._ZN2at6native55_GLOBAL__N__de093ff9_22_ForeachBinaryOpList_cu_a911ec4325multi_tensor_apply_kernelINS1_18TensorListMetadataILi2EEENS1_24BinaryOpListAlphaFunctorIlLi2ELi2ELi0EEEJSt5minusIlElEEEvT_T0_DpT1_,"ax",@progbits
	.sectioninfo	@"SHI_REGISTERS=32"
	.align	128
.text._ZN2at6native55_GLOBAL__N__de093ff9_22_ForeachBinaryOpList_cu_a911ec4325multi_tensor_apply_kernelINS1_18TensorListMetadataILi2EEENS1_24BinaryOpListAlphaFunctorIlLi2ELi2ELi0EEEJSt5minusIlElEEEvT_T0_DpT1_:
        .type           _ZN2at6native55_GLOBAL__N__de093ff9_22_ForeachBinaryOpList_cu_a911ec4325multi_tensor_apply_kernelINS1_18TensorListMetadataILi2EEENS1_24BinaryOpListAlphaFunctorIlLi2ELi2ELi0EEEJSt5minusIlElEEEvT_T0_DpT1_,@function
        .size           _ZN2at6native55_GLOBAL__N__de093ff9_22_ForeachBinaryOpList_cu_a911ec4325multi_tensor_apply_kernelINS1_18TensorListMetadataILi2EEENS1_24BinaryOpListAlphaFunctorIlLi2ELi2ELi0EEEJSt5minusIlElEEEvT_T0_DpT1_,(.L_x_8162 - _ZN2at6native55_GLOBAL__N__de093ff9_22_ForeachBinaryOpList_cu_a911ec4325multi_tensor_apply_kernelINS1_18TensorListMetadataILi2EEENS1_24BinaryOpListAlphaFunctorIlLi2ELi2ELi0EEEJSt5minusIlElEEEvT_T0_DpT1_)
        .other          _ZN2at6native55_GLOBAL__N__de093ff9_22_ForeachBinaryOpList_cu_a911ec4325multi_tensor_apply_kernelINS1_18TensorListMetadataILi2EEENS1_24BinaryOpListAlphaFunctorIlLi2ELi2ELi0EEEJSt5minusIlElEEEvT_T0_DpT1_,@"STO_CUDA_ENTRY STV_DEFAULT"
_ZN2at6native55_GLOBAL__N__de093ff9_22_ForeachBinaryOpList_cu_a911ec4325multi_tensor_apply_kernelINS1_18TensorListMetadataILi2EEENS1_24BinaryOpListAlphaFunctorIlLi2ELi2ELi0EEEJSt5minusIlElEEEvT_T0_DpT1_:
        /* <DEDUP_REMOVED lines=30> */
.L_x_7651:
        /* <DEDUP_REMOVED lines=10> */
[C---:B------:R-:W-:Y:S01]  /*0280*/  IADD3 R4, P2, R7.reuse, c[0x0][0x0], RZ ;  /* 0x0000000007047a10 */ /* 0x040fe20007f5e0ff */
[----:B------:R-:W-:Y:S01]  /*0290*/  IMAD R14, R2, 0x3, RZ ;  /* 0x00000003020e7824 */ /* 0x000fe200078e02ff */
[C---:B------:R-:W-:Y:S01]  /*02a0*/  @P1 LEA R10, P4, R7.reuse, UR6, 0x3 ;  /* 0x00000006070a1c11 */ /* 0x040fe2000f8818ff */
[----:B------:R-:W-:Y:S01]  /*02b0*/  CS2R R22, SRZ ;  /* 0x0000000000167805 */ /* 0x000fe2000001ff00 */
[C---:B------:R-:W-:Y:S01]  /*02c0*/  ISETP.GE.U32.AND P0, PT, R4.reuse, 0x10000, PT ;  /* 0x000100000400780c */ /* 0x040fe20003f06070 */
[--C-:B------:R-:W-:Y:S01]  /*02d0*/  IMAD.X R3, RZ, RZ, R24.reuse, P2 ;  /* 0x000000ffff037224 */ /* 0x100fe200010e0618 */
[----:B------:R-:W-:Y:S01]  /*02e0*/  ISETP.LT.U32.AND P2, PT, R4, UR14, PT ;  /* 0x0000000e04007c0c */ /* 0x000fe2000bf41070 */
[----:B------:R-:W-:Y:S01]  /*02f0*/  CS2R R18, SRZ ;  /* 0x0000000000127805 */ /* 0x000fe2000001ff00 */
[----:B------:R-:W-:Y:S02]  /*0300*/  @P1 LEA.HI.X R11, R7, UR7, R24, 0x3, P4 ;  /* 0x00000007070b1c11 */ /* 0x000fe4000a0f1c18 */
[----:B------:R-:W-:-:S02]  /*0310*/  ISETP.GE.U32.AND.EX P0, PT, R3, RZ, PT, P0 ;  /* 0x000000ff0300720c */ /* 0x000fc40003f06100 */
[-C--:B------:R-:W-:Y:S01]  /*0320*/  IADD3 R15, P5, R14, R7.reuse, RZ ;  /* 0x000000070e0f7210 */ /* 0x080fe20007fbe0ff */
[----:B------:R-:W-:Y:S01]  /*0330*/  CS2R R20, SRZ ;  /* 0x0000000000147805 */ /* 0x000fe2000001ff00 */
[----:B------:R-:W-:Y:S01]  /*0340*/  ISETP.LT.AND.EX P0, PT, R3, UR10, !P0, P2 ;  /* 0x0000000a03007c0c */ /* 0x000fe2000c701320 */
[----:B------:R1:W3:Y:S01]  /*0350*/  @P1 LDG.E.64 R22, [R10.64] ;  /* 0x0000000c0a161981 */ /* 0x0002e2000c1e1b00 */
[----:B------:R-:W-:-:S04]  /*0360*/  LEA R6, P2, R2, R7, 0x1 ;  /* 0x0000000702067211 */ /* 0x000fc800078408ff */
[C---:B------:R-:W-:Y:S01]  /*0370*/  ISETP.GE.U32.AND P3, PT, R6.reuse, 0x10000, PT ;  /* 0x000100000600780c */ /* 0x040fe20003f66070 */
[----:B------:R-:W-:Y:S01]  /*0380*/  IMAD.X R5, RZ, RZ, R24, P2 ;  /* 0x000000ffff057224 */ /* 0x000fe200010e0618 */
[----:B------:R-:W-:-:S04]  /*0390*/  ISETP.LT.U32.AND P2, PT, R6, UR14, PT ;  /* 0x0000000e06007c0c */ /* 0x000fc8000bf41070 */
[C---:B------:R-:W-:Y:S02]  /*03a0*/  ISETP.GE.U32.AND.EX P3, PT, R5.reuse, RZ, PT, P3 ;  /* 0x000000ff0500720c */ /* 0x040fe40003f66130 */
[C---:B0-----:R-:W-:Y:S01]  /*03b0*/  @P0 LEA R12, P4, R4.reuse, UR6, 0x3 ;  /* 0x00000006040c0c11 */ /* 0x041fe2000f8818ff */
[----:B------:R-:W-:Y:S01]  /*03c0*/  IMAD.X R14, RZ, RZ, R24, P5 ;  /* 0x000000ffff0e7224 */ /* 0x000fe200028e0618 */
[----:B------:R-:W-:Y:S02]  /*03d0*/  ISETP.LT.AND.EX P2, PT, R5, UR10, !P3, P2 ;  /* 0x0000000a05007c0c */ /* 0x000fe4000df41320 */
[C-C-:B------:R-:W-:Y:S02]  /*03e0*/  @P0 LEA.HI.X R13, R4.reuse, UR7, R3.reuse, 0x3, P4 ;  /* 0x00000007040d0c11 */ /* 0x140fe4000a0f1c03 */
[C---:B------:R-:W-:Y:S02]  /*03f0*/  @P0 LEA R28, P3, R4.reuse, UR8, 0x3 ;  /* 0x00000008041c0c11 */ /* 0x040fe4000f8618ff */
[----:B------:R-:W-:Y:S01]  /*0400*/  ISETP.GE.U32.AND P4, PT, R15, 0x10000, PT ;  /* 0x000100000f00780c */ /* 0x000fe20003f86070 */
[----:B------:R0:W4:Y:S01]  /*0410*/  @P0 LDG.E.64 R18, [R12.64] ;  /* 0x0000000c0c120981 */ /* 0x000122000c1e1b00 */
[----:B------:R-:W-:-:S02]  /*0420*/  @P0 LEA.HI.X R29, R4, UR9, R3, 0x3, P3 ;  /* 0x00000009041d0c11 */ /* 0x000fc400098f1c03 */
[----:B------:R-:W-:Y:S02]  /*0430*/  ISETP.LT.U32.AND P3, PT, R15, UR14, PT ;  /* 0x0000000e0f007c0c */ /* 0x000fe4000bf61070 */
[C---:B------:R-:W-:Y:S01]  /*0440*/  ISETP.GE.U32.AND.EX P4, PT, R14.reuse, RZ, PT, P4 ;  /* 0x000000ff0e00720c */ /* 0x040fe20003f86140 */
[----:B------:R5:W4:Y:S03]  /*0450*/  @P0 LDG.E.64 R20, [R28.64] ;  /* 0x0000000c1c140981 */ /* 0x000b26000c1e1b00 */
[----:B------:R-:W-:Y:S02]  /*0460*/  ISETP.LT.AND.EX P3, PT, R14, UR10, !P4, P3 ;  /* 0x0000000a0e007c0c */ /* 0x000fe4000e761330 */
[C---:B------:R-:W-:Y:S02]  /*0470*/  @P2 LEA R16, P5, R6.reuse, UR6, 0x3 ;  /* 0x0000000606102c11 */ /* 0x040fe4000f8a18ff */
[----:B------:R-:W-:-:S02]  /*0480*/  @P2 LEA R26, P4, R6, UR8, 0x3 ;  /* 0x00000008061a2c11 */ /* 0x000fc4000f8818ff */
[C---:B------:R-:W-:Y:S01]  /*0490*/  SHF.L.U64.HI R14, R15.reuse, 0x3, R14 ;  /* 0x000000030f0e7819 */ /* 0x040fe2000001020e */
[----:B------:R-:W-:Y:S01]  /*04a0*/  IMAD.SHL.U32 R15, R15, 0x8, RZ ;  /* 0x000000080f0f7824 */ /* 0x000fe200078e00ff */
[----:B-1----:R-:W-:Y:S01]  /*04b0*/  CS2R R10, SRZ ;  /* 0x00000000000a7805 */ /* 0x002fe2000001ff00 */
[C-C-:B------:R-:W-:Y:S01]  /*04c0*/  @P2 LEA.HI.X R17, R6.reuse, UR7, R5.reuse, 0x3, P5 ;  /* 0x0000000706112c11 */ /* 0x140fe2000a8f1c05 */
[----:B0-----:R-:W-:Y:S01]  /*04d0*/  CS2R R12, SRZ ;  /* 0x00000000000c7805 */ /* 0x001fe2000001ff00 */
[----:B------:R-:W-:Y:S02]  /*04e0*/  @P2 LEA.HI.X R27, R6, UR9, R5, 0x3, P4 ;  /* 0x00000009061b2c11 */ /* 0x000fe4000a0f1c05 */
[----:B-----5:R-:W-:Y:S01]  /*04f0*/  @P3 IADD3 R28, P4, R15, UR8, RZ ;  /* 0x000000080f1c3c10 */ /* 0x020fe2000ff9e0ff */
[----:B------:R0:W5:Y:S03]  /*0500*/  @P2 LDG.E.64 R10, [R16.64] ;  /* 0x0000000c100a2981 */ /* 0x000166000c1e1b00 */
[----:B------:R-:W-:Y:S01]  /*0510*/  @P3 IADD3.X R29, R14, UR9, RZ, P4, !PT ;  /* 0x000000090e1d3c10 */ /* 0x000fe2000a7fe4ff */
[----:B------:R1:W5:Y:S01]  /*0520*/  @P2 LDG.E.64 R12, [R26.64] ;  /* 0x0000000c1a0c2981 */ /* 0x000362000c1e1b00 */
[----:B0-----:R-:W-:-:S06]  /*0530*/  CS2R R16, SRZ ;  /* 0x0000000000107805 */ /* 0x001fcc000001ff00 */
[----:B------:R0:W5:Y:S01]  /*0540*/  @P3 LDG.E.64 R16, [R28.64] ;  /* 0x0000000c1c103981 */ /* 0x000162000c1e1b00 */
[----:B--2---:R-:W-:Y:S02]  /*0550*/  IADD3 R25, P5, RZ, -R8, RZ ;  /* 0x80000008ff197210 */ /* 0x004fe40007fbe0ff */
[----:B------:R-:W-:-:S03]  /*0560*/  IADD3 R8, P4, R15, UR6, RZ ;  /* 0x000000060f087c10 */ /* 0x000fc6000ff9e0ff */
[----:B-1----:R-:W-:Y:S01]  /*0570*/  IMAD.X R26, RZ, RZ, ~R9, P5 ;  /* 0x000000ffff1a7224 */ /* 0x002fe200028e0e09 */
[----:B------:R-:W-:Y:S02]  /*0580*/  IADD3.X R9, R14, UR7, RZ, P4, !PT ;  /* 0x000000070e097c10 */ /* 0x000fe4000a7fe4ff */
[----:B------:R-:W-:-:S06]  /*0590*/  CS2R R14, SRZ ;  /* 0x00000000000e7805 */ /* 0x000fcc000001ff00 */
[----:B------:R-:W2:Y:S01]  /*05a0*/  @P3 LDG.E.64 R14, [R8.64] ;  /* 0x0000000c080e3981 */ /* 0x000ea2000c1e1b00 */
[----:B------:R-:W-:-:S04]  /*05b0*/  IMAD R26, R26, c[0x0][0xdb0], RZ ;  /* 0x00036c001a1a7a24 */ /* 0x000fc800078e02ff */
[----:B0-----:R-:W-:Y:S01]  /*05c0*/  IMAD R29, R25, c[0x0][0xdb4], R26 ;  /* 0x00036d00191d7a24 */ /* 0x001fe200078e021a */
[----:B------:R-:W-:-:S04]  /*05d0*/  @P1 LEA R26, P4, R7, UR6, 0x3 ;  /* 0x00000006071a1c11 */ /* 0x000fc8000f8818ff */
[----:B------:R-:W-:Y:S02]  /*05e0*/  @P1 LEA.HI.X R27, R7, UR7, R24, 0x3, P4 ;  /* 0x00000007071b1c11 */ /* 0x000fe4000a0f1c18 */
[----:B------:R-:W-:Y:S01]  /*05f0*/  @P0 LEA R24, P4, R4, UR6, 0x3 ;  /* 0x0000000604180c11 */ /* 0x000fe2000f8818ff */
[----:B---3--:R-:W-:-:S03]  /*0600*/  IMAD.WIDE.U32 R22, R25, c[0x0][0xdb0], R22 ;  /* 0x00036c0019167a25 */ /* 0x008fc600078e0016 */
[----:B------:R-:W-:Y:S02]  /*0610*/  @P0 LEA.HI.X R25, R4, UR7, R3, 0x3, P4 ;  /* 0x0000000704190c11 */ /* 0x000fe4000a0f1c03 */
[----:B----4-:R-:W-:-:S05]  /*0620*/  IADD3 R3, P4, RZ, -R20, RZ ;  /* 0x80000014ff037210 */ /* 0x010fca0007f9e0ff */
[----:B------:R-:W-:-:S04]  /*0630*/  IMAD.X R4, RZ, RZ, ~R21, P4 ;  /* 0x000000ffff047224 */ /* 0x000fc800020e0e15 */
[----:B------:R-:W-:Y:S02]  /*0640*/  IMAD R4, R4, c[0x0][0xdb0], RZ ;  /* 0x00036c0004047a24 */ /* 0x000fe400078e02ff */
[----:B------:R-:W-:-:S04]  /*0650*/  IMAD.WIDE.U32 R18, R3, c[0x0][0xdb0], R18 ;  /* 0x00036c0003127a25 */ /* 0x000fc800078e0012 */
[----:B------:R-:W-:Y:S01]  /*0660*/  IMAD R3, R3, c[0x0][0xdb4], R4 ;  /* 0x00036d0003037a24 */ /* 0x000fe200078e0204 */
[----:B------:R-:W-:Y:S02]  /*0670*/  @P2 LEA R4, P5, R6, UR6, 0x3 ;  /* 0x0000000606042c11 */ /* 0x000fe4000f8a18ff */
[----:B-----5:R-:W-:-:S05]  /*0680*/  IADD3 R7, P4, RZ, -R12, RZ ;  /* 0x8000000cff077210 */ /* 0x020fca0007f9e0ff */
[----:B------:R-:W-:Y:S01]  /*0690*/  IMAD.X R13, RZ, RZ, ~R13, P4 ;  /* 0x000000ffff0d7224 */ /* 0x000fe200020e0e0d */
[----:B------:R-:W-:Y:S02]  /*06a0*/  @P2 LEA.HI.X R5, R6, UR7, R5, 0x3, P5 ;  /* 0x0000000706052c11 */ /* 0x000fe4000a8f1c05 */
[----:B------:R-:W-:Y:S01]  /*06b0*/  IADD3 R12, P4, RZ, -R16, RZ ;  /* 0x80000010ff0c7210 */ /* 0x000fe20007f9e0ff */
[----:B------:R-:W-:Y:S02]  /*06c0*/  IMAD R6, R13, c[0x0][0xdb0], RZ ;  /* 0x00036c000d067a24 */ /* 0x000fe400078e02ff */
[----:B------:R-:W-:-:S04]  /*06d0*/  IMAD.WIDE.U32 R10, R7, c[0x0][0xdb0], R10 ;  /* 0x00036c00070a7a25 */ /* 0x000fc800078e000a */
[----:B------:R-:W-:Y:S02]  /*06e0*/  IMAD.X R16, RZ, RZ, ~R17, P4 ;  /* 0x000000ffff107224 */ /* 0x000fe400020e0e11 */
[----:B------:R-:W-:Y:S02]  /*06f0*/  IMAD R7, R7, c[0x0][0xdb4], R6 ;  /* 0x00036d0007077a24 */ /* 0x000fe400078e0206 */
[----:B------:R-:W-:Y:S01]  /*0700*/  IMAD R13, R16, c[0x0][0xdb0], RZ ;  /* 0x00036c00100d7a24 */ /* 0x000fe200078e02ff */
[----:B------:R-:W-:Y:S01]  /*0710*/  ULDC UR11, c[0x0][0x0] ;  /* 0x00000000000b7ab9 */ /* 0x000fe20000000800 */
[----:B------:R-:W-:Y:S01]  /*0720*/  IMAD.IADD R11, R11, 0x1, R7 ;  /* 0x000000010b0b7824 */ /* 0x000fe200078e0207 */
[----:B------:R-:W-:Y:S01]  /*0730*/  UIMAD.WIDE.U32 UR4, UR11, 0x4, UR4 ;  /* 0x000000040b0478a5 */ /* 0x000fe2000f8e0004 */
[----:B------:R-:W-:Y:S02]  /*0740*/  IMAD R13, R12, c[0x0][0xdb4], R13 ;  /* 0x00036d000c0d7a24 */ /* 0x000fe400078e020d */
[----:B------:R-:W-:-:S02]  /*0750*/  IMAD.IADD R23, R23, 0x1, R29 ;  /* 0x0000000117177824 */ /* 0x000fc400078e021d */
[----:B------:R-:W-:Y:S01]  /*0760*/  IMAD.IADD R19, R19, 0x1, R3 ;  /* 0x0000000113137824 */ /* 0x000fe200078e0203 */
[----:B------:R-:W-:Y:S02]  /*0770*/  UISETP.LT.U32.AND UP1, UPT, UR4, UR14, UPT ;  /* 0x0000000e0400728c */ /* 0x000fe4000bf21070 */
[----:B------:R-:W-:Y:S01]  /*0780*/  UISETP.GE.U32.AND UP0, UPT, UR4, 0x10000, UPT ;  /* 0x000100000400788c */ /* 0x000fe2000bf06070 */
[----:B------:R0:W-:Y:S03]  /*0790*/  @P1 STG.E.64 [R26.64], R22 ;  /* 0x000000161a001986 */ /* 0x0001e6000c101b0c */
[----:B------:R-:W-:Y:S01]  /*07a0*/  UISETP.GE.U32.AND.EX UP0, UPT, UR5, URZ, UPT, UP0 ;  /* 0x0000003f0500728c */ /* 0x000fe2000bf06100 */
[----:B------:R0:W-:Y:S01]  /*07b0*/  @P0 STG.E.64 [R24.64], R18 ;  /* 0x0000001218000986 */ /* 0x0001e2000c101b0c */
[----:B------:R-:W-:-:S03]  /*07c0*/  PLOP3.LUT P0, PT, PT, PT, UP1, 0x80, 0x0 ;  /* 0x000000000000781c */ /* 0x000fc60003f0f018 */
[----:B------:R0:W-:Y:S01]  /*07d0*/  @P2 STG.E.64 [R4.64], R10 ;  /* 0x0000000a04002986 */ /* 0x0001e2000c101b0c */
[----:B------:R-:W-:Y:S01]  /*07e0*/  PLOP3.LUT P1, PT, PT, PT, UP0, 0x80, 0x0 ;  /* 0x000000000000781c */ /* 0x000fe20003f2f008 */
[----:B--2---:R-:W-:-:S04]  /*07f0*/  IMAD.WIDE.U32 R6, R12, c[0x0][0xdb0], R14 ;  /* 0x00036c000c067a25 */ /* 0x004fc800078e000e */
[----:B------:R-:W-:Y:S02]  /*0800*/  IMAD.IADD R7, R7, 0x1, R13 ;  /* 0x0000000107077824 */ /* 0x000fe400078e020d */
[----:B------:R-:W-:-:S03]  /*0810*/  IMAD.U32 R13, RZ, RZ, UR5 ;  /* 0x00000005ff0d7e24 */ /* 0x000fc6000f8e00ff */
[----:B------:R0:W-:Y:S02]  /*0820*/  @P3 STG.E.64 [R8.64], R6 ;  /* 0x0000000608003986 */ /* 0x0001e4000c101b0c */
[----:B------:R-:W-:Y:S01]  /*0830*/  ISETP.LT.AND.EX P0, PT, R13, UR10, PT, P0 ;  /* 0x0000000a0d007c0c */ /* 0x000fe2000bf01300 */
[----:B------:R-:W-:-:S12]  /*0840*/  IMAD.U32 R12, RZ, RZ, UR4 ;  /* 0x00000004ff0c7e24 */ /* 0x000fd8000f8e00ff */
[----:B0-----:R-:W-:Y:S05]  /*0850*/  @!P1 BRA P0, `(.L_x_7651) ;  /* 0xfffff98000009947 */ /* 0x001fea000003ffff */
[----:B------:R-:W-:Y:S05]  /*0860*/  EXIT ;  /* 0x000000000000794d */ /* 0x000fea0003800000 */
.L_x_7650:
[----:B------:R-:W0:Y:S02]  /*0870*/  S2R R21, SR_TID.X ;  /* 0x0000000000157919 */ /* 0x000e240000002100 */
[----:B0-----:R-:W-:-:S05]  /*0880*/  IMAD.WIDE.U32 R2, R21, 0x4, RZ ;  /* 0x0000000415027825 */ /* 0x001fca00078e00ff */
[----:B------:R-:W-:-:S04]  /*0890*/  ISETP.GE.U32.AND P0, PT, R2, UR14, PT ;  /* 0x0000000e02007c0c */ /* 0x000fc8000bf06070 */
[----:B------:R-:W-:-:S04]  /*08a0*/  ISETP.GE.AND.EX P0, PT, R3, UR10, PT, P0 ;  /* 0x0000000a03007c0c */ /* 0x000fc8000bf06300 */
[----:B------:R-:W-:-:S13]  /*08b0*/  ISETP.GT.U32.OR P0, PT, R21, 0x3fff, P0 ;  /* 0x00003fff1500780c */ /* 0x000fda0000704470 */
[----:B------:R-:W-:Y:S05]  /*08c0*/  @P0 EXIT ;  /* 0x000000000000094d */ /* 0x000fea0003800000 */
[----:B------:R-:W-:-:S04]  /*08d0*/  IMAD.MOV.U32 R0, RZ, RZ, RZ ;  /* 0x000000ffff007224 */ /* 0x000fc800078e00ff */
.L_x_7652:
        /* <DEDUP_REMOVED lines=14> */
[----:B------:R-:W-:Y:S01]  /*09c0*/  IMAD.X R4, RZ, RZ, ~R7, P0 ;  /* 0x000000ffff047224 */ /* 0x000fe200000e0e07 */
[----:B------:R-:W-:Y:S01]  /*09d0*/  IADD3 R7, P0, RZ, -R10, RZ ;  /* 0x8000000aff077210 */ /* 0x000fe20007f1e0ff */
[----:B------:R-:W-:Y:S02]  /*09e0*/  IMAD R6, R6, c[0x0][0xdb0], RZ ;  /* 0x00036c0006067a24 */ /* 0x000fe400078e02ff */
[----:B------:R-:W-:Y:S02]  /*09f0*/  IMAD R4, R4, c[0x0][0xdb0], RZ ;  /* 0x00036c0004047a24 */ /* 0x000fe400078e02ff */
[----:B------:R-:W-:Y:S01]  /*0a00*/  IMAD.X R10, RZ, RZ, ~R11, P0 ;  /* 0x000000ffff0a7224 */ /* 0x000fe200000e0e0b */
[----:B------:R-:W-:Y:S01]  /*0a10*/  IADD3 R21, P0, R21, c[0x0][0x0], RZ ;  /* 0x0000000015157a10 */ /* 0x000fe20007f1e0ff */
[----:B------:R-:W-:-:S02]  /*0a20*/  IMAD.X R8, RZ, RZ, ~R9, P1 ;  /* 0x000000ffff087224 */ /* 0x000fc400008e0e09 */
[----:B------:R-:W-:Y:S01]  /*0a30*/  IMAD R9, R25, c[0x0][0xdb4], R6 ;  /* 0x00036d0019097a24 */ /* 0x000fe200078e0206 */
[----:B------:R-:W-:Y:S01]  /*0a40*/  ISETP.LT.U32.AND P1, PT, R21, 0x4000, PT ;  /* 0x000040001500780c */ /* 0x000fe20003f21070 */
[----:B----4-:R-:W-:-:S04]  /*0a50*/  IMAD.WIDE.U32 R12, R25, c[0x0][0xdb0], R12 ;  /* 0x00036c00190c7a25 */ /* 0x010fc800078e000c */
[C---:B------:R-:W-:Y:S02]  /*0a60*/  IMAD R11, R23.reuse, c[0x0][0xdb4], R4 ;  /* 0x00036d00170b7a24 */ /* 0x040fe400078e0204 */
[----:B------:R-:W-:Y:S02]  /*0a70*/  IMAD R6, R10, c[0x0][0xdb0], RZ ;  /* 0x00036c000a067a24 */ /* 0x000fe400078e02ff */
[----:B------:R-:W-:Y:S02]  /*0a80*/  IMAD R4, R8, c[0x0][0xdb0], RZ ;  /* 0x00036c0008047a24 */ /* 0x000fe400078e02ff */
[----:B------:R-:W-:-:S04]  /*0a90*/  IMAD.WIDE.U32 R14, R23, c[0x0][0xdb0], R14 ;  /* 0x00036c00170e7a25 */ /* 0x000fc800078e000e */
[----:B------:R-:W-:Y:S02]  /*0aa0*/  IMAD.IADD R9, R13, 0x1, R9 ;  /* 0x000000010d097824 */ /* 0x000fe400078e0209 */
[C---:B------:R-:W-:Y:S02]  /*0ab0*/  IMAD R23, R7.reuse, c[0x0][0xdb4], R6 ;  /* 0x00036d0007177a24 */ /* 0x040fe400078e0206 */
[----:B-----5:R-:W-:-:S04]  /*0ac0*/  IMAD.WIDE.U32 R18, R7, c[0x0][0xdb0], R18 ;  /* 0x00036c0007127a25 */ /* 0x020fc800078e0012 */
[C---:B------:R-:W-:Y:S02]  /*0ad0*/  IMAD R13, R5.reuse, c[0x0][0xdb4], R4 ;  /* 0x00036d00050d7a24 */ /* 0x040fe400078e0204 */
[----:B------:R-:W-:-:S04]  /*0ae0*/  IMAD.WIDE.U32 R16, R5, c[0x0][0xdb0], R16 ;  /* 0x00036c0005107a25 */ /* 0x000fc800078e0010 */
[----:B------:R-:W-:Y:S02]  /*0af0*/  IMAD.IADD R7, R15, 0x1, R11 ;  /* 0x000000010f077824 */ /* 0x000fe400078e020b */
[----:B------:R-:W-:Y:S02]  /*0b00*/  IMAD.MOV.U32 R4, RZ, RZ, R12 ;  /* 0x000000ffff047224 */ /* 0x000fe400078e000c */
[----:B------:R-:W-:Y:S02]  /*0b10*/  IMAD.MOV.U32 R5, RZ, RZ, R9 ;  /* 0x000000ffff057224 */ /* 0x000fe400078e0009 */
[----:B------:R-:W-:Y:S02]  /*0b20*/  IMAD.IADD R19, R19, 0x1, R23 ;  /* 0x0000000113137824 */ /* 0x000fe400078e0217 */
[----:B------:R-:W-:Y:S02]  /*0b30*/  IMAD.IADD R17, R17, 0x1, R13 ;  /* 0x0000000111117824 */ /* 0x000fe400078e020d */
[----:B------:R-:W-:-:S02]  /*0b40*/  IMAD.MOV.U32 R6, RZ, RZ, R14 ;  /* 0x000000ffff067224 */ /* 0x000fc400078e000e */
[----:B------:R-:W-:Y:S01]  /*0b50*/  IMAD.SHL.U32 R8, R21, 0x4, RZ ;  /* 0x0000000415087824 */ /* 0x000fe200078e00ff */
[----:B------:R0:W-:Y:S01]  /*0b60*/  STG.E.128 [R2.64+0x10], R16 ;  /* 0x0000101002007986 */ /* 0x0001e2000c101d0c */
[----:B------:R-:W-:-:S03]  /*0b70*/  IMAD.X R0, RZ, RZ, R0, P0 ;  /* 0x000000ffff007224 */ /* 0x000fc600000e0600 */
[----:B------:R0:W-:Y:S01]  /*0b80*/  STG.E.128 [R2.64], R4 ;  /* 0x0000000402007986 */ /* 0x0001e2000c101d0c */
[----:B------:R-:W-:Y:S02]  /*0b90*/  ISETP.GE.U32.AND P0, PT, R8, UR14, PT ;  /* 0x0000000e08007c0c */ /* 0x000fe4000bf06070 */
[----:B------:R-:W-:Y:S02]  /*0ba0*/  SHF.L.U64.HI R8, R21, 0x2, R0 ;  /* 0x0000000215087819 */ /* 0x000fe40000010200 */
[----:B------:R-:W-:Y:S02]  /*0bb0*/  ISETP.LT.U32.AND.EX P1, PT, R0, RZ, PT, P1 ;  /* 0x000000ff0000720c */ /* 0x000fe40003f21110 */
[----:B------:R-:W-:-:S13]  /*0bc0*/  ISETP.GE.AND.EX P0, PT, R8, UR10, PT, P0 ;  /* 0x0000000a08007c0c */ /* 0x000fda000bf06300 */
[----:B0-----:R-:W-:Y:S05]  /*0bd0*/  @!P0 BRA P1, `(.L_x_7652) ;  /* 0xfffffd0000008947 */ /* 0x001fea000083ffff */
[----:B------:R-:W-:Y:S05]  /*0be0*/  EXIT ;  /* 0x000000000000794d */ /* 0x000fea0003800000 */
.L_x_7653:
        /* <DEDUP_REMOVED lines=9> */
.L_x_8162:


//--------------------- .text._ZN2at6native55_GLOBAL__N__de093ff9_22_ForeachBinaryOpList_cu_a911ec4325multi_tensor_apply_kernelINS1_18TensorListMetadataILi2EEENS1_24BinaryOpListAlphaFunctorIiLi2ELi2ELi0EEEJSt5minusIiEiEEEvT_T0_DpT1_ --------------------------
	.section	.text._ZN2at6native55_GLOBAL__N__de093ff9_22_ForeachBinaryOpList_cu_a911ec4325multi_tensor_apply_kernelINS1_18TensorListMetadataILi2EEENS1_24BinaryOpListAlphaFunctorIiLi2ELi2ELi0EEEJSt5minusIiEiEEEvT_T0_DpT1_,"ax",@progbits
	.sectioninfo	@"SHI_REGISTERS=31"
	.align	128
.text._ZN2at6native55_GLOBAL__N__de093ff9_22_ForeachBinaryOpList_cu_a911ec4325multi_tensor_apply_kernelINS1_18TensorListMetadataILi2EEENS1_24BinaryOpListAlphaFunctorIiLi2ELi2ELi0EEEJSt5minusIiEiEEEvT_T0_DpT1_:
        .type           _ZN2at6native55_GLOBAL__N__de093ff9_22_ForeachBinaryOpList_cu_a911ec4325multi_tensor_apply_kernelINS1_18TensorListMetadataILi2EEENS1_24BinaryOpListAlphaFunctorIiLi2ELi2ELi0EEEJSt5minusIiEiEEEvT_T0_DpT1_,@function
        .size           _ZN2at6native55_GLOBAL__N__de093ff9_22_ForeachBinaryOpList_cu_a911ec4325multi_tensor_apply_kernelINS1_18TensorListMetadataILi2EEENS1_24BinaryOpListAlphaFunctorIiLi2ELi2ELi0EEEJSt5minusIiEiEEEvT_T0_DpT1_,(.L_x_8163 - _ZN2at6native55_GLOBAL__N__de093ff9_22_ForeachBinaryOpList_cu_a911ec4325multi_tensor_apply_kernelINS1_18TensorListMetadataILi2EEENS1_24BinaryOpListAlphaFunctorIiLi2ELi2ELi0EEEJSt5minusIiEiEEEvT_T0_DpT1_)
        .other          _ZN2at6native55_GLOBAL__N__de093ff9_22_ForeachBinaryOpList_cu_a911ec4325multi_tensor_apply_kernelINS1_18TensorListMetadataILi2EEENS1_24BinaryOpListAlphaFunctorIiLi2ELi2ELi0EEEJSt5minusIiEiEEEvT_T0_DpT1_,@"STO_CUDA_ENTRY STV_DEFAULT"
_ZN2at6native55_GLOBAL__N__de093ff9_22_ForeachBinaryOpList_cu_a911ec4325multi_tensor_apply_kernelINS1_18TensorListMetadataILi2EEENS1_24BinaryOpListAlphaFunctorIiLi2ELi2ELi0EEEJSt5minusIiEiEEEvT_T0_DpT1_:
        /* <DEDUP_REMOVED lines=28> */
.L_x_7655:
        /* <DEDUP_REMOVED lines=39> */
[----:B------:R1:W4:Y:S01]  /*0430*/  @P1 LDG.E R11, [R12.64] ;  /* 0x0000000a0c0b1981 */ /* 0x000322000c1e1900 */
[----:B------:R-:W-:-:S02]  /*0440*/  @P3 LEA.HI.X R15, R8, UR9, R9, 0x2, P5 ;  /* 0x00000009080f3c11 */ /* 0x000fc4000a8f1409 */
[C---:B0-----:R-:W-:Y:S02]  /*0450*/  @P2 IADD3 R20, P5, R23.reuse, UR8, RZ ;  /* 0x0000000817142c10 */ /* 0x041fe4000ffbe0ff */
[----:B------:R-:W-:Y:S01]  /*0460*/  @P1 LEA R16, P4, R4, UR8, 0x2 ;  /* 0x0000000804101c11 */ /* 0x000fe2000f8810ff */
[----:B------:R-:W-:Y:S01]  /*0470*/  IMAD.MOV.U32 R19, RZ, RZ, RZ ;  /* 0x000000ffff137224 */ /* 0x000fe200078e00ff */
[----:B------:R-:W-:Y:S01]  /*0480*/  @P2 IADD3.X R21, R28, UR9, RZ, P5, !PT ;  /* 0x000000091c152c10 */ /* 0x000fe2000affe4ff */
[----:B------:R-:W-:Y:S01]  /*0490*/  IMAD.MOV.U32 R24, RZ, RZ, RZ ;  /* 0x000000ffff187224 */ /* 0x000fe200078e00ff */
[----:B------:R-:W-:Y:S01]  /*04a0*/  @P1 LEA.HI.X R17, R4, UR9, R5, 0x2, P4 ;  /* 0x0000000904111c11 */ /* 0x000fe2000a0f1405 */
[----:B------:R-:W-:Y:S01]  /*04b0*/  CS2R R26, SRZ ;  /* 0x00000000001a7805 */ /* 0x000fe2000001ff00 */
[----:B-1----:R-:W-:Y:S02]  /*04c0*/  IADD3 R12, P5, R23, UR6, RZ ;  /* 0x00000006170c7c10 */ /* 0x002fe4000ffbe0ff */
[----:B------:R-:W-:Y:S01]  /*04d0*/  @P3 LEA R22, P4, R8, UR6, 0x2 ;  /* 0x0000000608163c11 */ /* 0x000fe2000f8810ff */
[----:B------:R0:W5:Y:S01]  /*04e0*/  @P1 LDG.E R19, [R16.64] ;  /* 0x0000000a10131981 */ /* 0x000162000c1e1900 */
[----:B------:R-:W-:Y:S01]  /*04f0*/  IADD3.X R13, R28, UR7, RZ, P5, !PT ;  /* 0x000000071c0d7c10 */ /* 0x000fe2000affe4ff */
[----:B------:R-:W-:Y:S01]  /*0500*/  IMAD.MOV.U32 R28, RZ, RZ, RZ ;  /* 0x000000ffff1c7224 */ /* 0x000fe200078e00ff */
[----:B------:R-:W-:Y:S01]  /*0510*/  @P3 LEA.HI.X R23, R8, UR7, R9, 0x2, P4 ;  /* 0x0000000708173c11 */ /* 0x000fe2000a0f1409 */
[----:B------:R1:W4:Y:S04]  /*0520*/  @P3 LDG.E R24, [R14.64] ;  /* 0x0000000a0e183981 */ /* 0x000328000c1e1900 */
[----:B------:R-:W4:Y:S04]  /*0530*/  @P2 LDG.E R27, [R20.64] ;  /* 0x0000000a141b2981 */ /* 0x000f28000c1e1900 */
[----:B------:R-:W4:Y:S04]  /*0540*/  @P3 LDG.E R26, [R22.64] ;  /* 0x0000000a161a3981 */ /* 0x000f28000c1e1900 */
[----:B------:R-:W4:Y:S01]  /*0550*/  @P2 LDG.E R28, [R12.64] ;  /* 0x0000000a0c1c2981 */ /* 0x000f22000c1e1900 */
[----:B0-----:R-:W-:-:S02]  /*0560*/  @P1 LEA R16, P5, R4, UR6, 0x2 ;  /* 0x0000000604101c11 */ /* 0x001fc4000f8a10ff */
[C---:B-1----:R-:W-:Y:S02]  /*0570*/  @P0 LEA R14, P4, R25.reuse, UR6, 0x2 ;  /* 0x00000006190e0c11 */ /* 0x042fe4000f8810ff */
[----:B------:R-:W-:Y:S02]  /*0580*/  @P1 LEA.HI.X R17, R4, UR7, R5, 0x2, P5 ;  /* 0x0000000704111c11 */ /* 0x000fe4000a8f1405 */
[----:B------:R-:W-:Y:S02]  /*0590*/  @P0 LEA.HI.X R15, R25, UR7, R18, 0x2, P4 ;  /* 0x00000007190f0c11 */ /* 0x000fe4000a0f1412 */
[----:B------:R-:W-:Y:S01]  /*05a0*/  @P3 LEA R18, P4, R8, UR6, 0x2 ;  /* 0x0000000608123c11 */ /* 0x000fe2000f8810ff */
[----:B------:R-:W-:-:S04]  /*05b0*/  IMAD.WIDE.U32 R2, R6, 0x4, R2 ;  /* 0x0000000406027825 */ /* 0x000fc800078e0002 */
[----:B---3--:R-:W-:-:S04]  /*05c0*/  IMAD.MOV R10, RZ, RZ, -R10 ;  /* 0x000000ffff0a7224 */ /* 0x008fc800078e0a0a */
[----:B--2---:R-:W-:-:S05]  /*05d0*/  IMAD R7, R10, c[0x0][0xdac], R7 ;  /* 0x00036b000a077a24 */ /* 0x004fca00078e0207 */
[----:B------:R0:W-:Y:S01]  /*05e0*/  @P0 STG.E [R14.64], R7 ;  /* 0x000000070e000986 */ /* 0x0001e2000c10190a */
[----:B-----5:R-:W-:Y:S02]  /*05f0*/  IMAD.MOV R4, RZ, RZ, -R19 ;  /* 0x000000ffff047224 */ /* 0x020fe400078e0a13 */
[----:B----4-:R-:W-:Y:S01]  /*0600*/  IMAD.MOV R5, RZ, RZ, -R24 ;  /* 0x000000ffff057224 */ /* 0x010fe200078e0a18 */
[----:B------:R-:W-:Y:S01]  /*0610*/  @P3 LEA.HI.X R19, R8, UR7, R9, 0x2, P4 ;  /* 0x0000000708133c11 */ /* 0x000fe2000a0f1409 */
[----:B------:R-:W-:Y:S02]  /*0620*/  IMAD R11, R4, c[0x0][0xdac], R11 ;  /* 0x00036b00040b7a24 */ /* 0x000fe400078e020b */
[----:B------:R-:W-:Y:S02]  /*0630*/  IMAD.MOV R27, RZ, RZ, -R27 ;  /* 0x000000ffff1b7224 */ /* 0x000fe400078e0a1b */
[----:B------:R-:W-:Y:S01]  /*0640*/  IMAD R5, R5, c[0x0][0xdac], R26 ;  /* 0x00036b0005057a24 */ /* 0x000fe200078e021a */
[----:B------:R0:W-:Y:S01]  /*0650*/  @P1 STG.E [R16.64], R11 ;  /* 0x0000000b10001986 */ /* 0x0001e2000c10190a */
[----:B------:R-:W-:-:S03]  /*0660*/  IMAD R27, R27, c[0x0][0xdac], R28 ;  /* 0x00036b001b1b7a24 */ /* 0x000fc600078e021c */
        /* <DEDUP_REMOVED lines=8> */
.L_x_7654:
[----:B------:R-:W0:Y:S02]  /*06f0*/  S2R R12, SR_TID.X ;  /* 0x00000000000c7919 */ /* 0x000e240000002100 */
[----:B0-----:R-:W-:-:S05]  /*0700*/  IMAD.WIDE.U32 R2, R12, 0x4, RZ ;  /* 0x000000040c027825 */ /* 0x001fca00078e00ff */
[----:B------:R-:W-:-:S04]  /*0710*/  ISETP.GE.U32.AND P0, PT, R2, UR12, PT ;  /* 0x0000000c02007c0c */ /* 0x000fc8000bf06070 */
[----:B------:R-:W-:-:S04]  /*0720*/  ISETP.GE.AND.EX P0, PT, R3, UR4, PT, P0 ;  /* 0x0000000403007c0c */ /* 0x000fc8000bf06300 */
[----:B------:R-:W-:-:S13]  /*0730*/  ISETP.GT.U32.OR P0, PT, R12, 0x3fff, P0 ;  /* 0x00003fff0c00780c */ /* 0x000fda0000704470 */
[----:B------:R-:W-:Y:S05]  /*0740*/  @P0 EXIT ;  /* 0x000000000000094d */ /* 0x000fea0003800000 */
[----:B------:R-:W-:-:S04]  /*0750*/  IMAD.MOV.U32 R13, RZ, RZ, RZ ;  /* 0x000000ffff0d7224 */ /* 0x000fc800078e00ff */
.L_x_7656:
        /* <DEDUP_REMOVED lines=12> */
[----:B--2---:R-:W-:Y:S02]  /*0820*/  IMAD.MOV R0, RZ, RZ, -R11 ;  /* 0x000000ffff007224 */ /* 0x004fe400078e0a0b */
[----:B------:R-:W-:Y:S02]  /*0830*/  IMAD.MOV R11, RZ, RZ, -R10 ;  /* 0x000000ffff0b7224 */ /* 0x000fe400078e0a0a */
[----:B------:R-:W-:Y:S02]  /*0840*/  IMAD.MOV R10, RZ, RZ, -R9 ;  /* 0x000000ffff0a7224 */ /* 0x000fe400078e0a09 */
[----:B------:R-:W-:Y:S02]  /*0850*/  IMAD.MOV R15, RZ, RZ, -R8 ;  /* 0x000000ffff0f7224 */ /* 0x000fe400078e0a08 */
[----:B---3--:R-:W-:Y:S02]  /*0860*/  IMAD R7, R0, c[0x0][0xdac], R7 ;  /* 0x00036b0000077a24 */ /* 0x008fe400078e0207 */
[----:B------:R-:W-:-:S02]  /*0870*/  IMAD R6, R11, c[0x0][0xdac], R6 ;  /* 0x00036b000b067a24 */ /* 0x000fc400078e0206 */
[----:B------:R-:W-:Y:S02]  /*0880*/  IMAD R5, R10, c[0x0][0xdac], R5 ;  /* 0x00036b000a057a24 */ /* 0x000fe400078e0205 */
[----:B------:R-:W-:Y:S02]  /*0890*/  IMAD R4, R15, c[0x0][0xdac], R4 ;  /* 0x00036b000f047a24 */ /* 0x000fe400078e0204 */
[----:B------:R-:W-:-:S03]  /*08a0*/  IMAD.SHL.U32 R0, R12, 0x4, RZ ;  /* 0x000000040c007824 */ /* 0x000fc600078e00ff */
[----:B------:R0:W-:Y:S02]  /*08b0*/  STG.E.128 [R2.64], R4 ;  /* 0x0000000402007986 */ /* 0x0001e4000c101d0a */
[----:B------:R-:W-:Y:S02]  /*08c0*/  ISETP.GE.U32.AND P0, PT, R0, UR12, PT ;  /* 0x0000000c00007c0c */ /* 0x000fe4000bf06070 */
[----:B------:R-:W-:-:S04]  /*08d0*/  SHF.L.U64.HI R0, R12, 0x2, R13 ;  /* 0x000000020c007819 */ /* 0x000fc8000001020d */
[----:B------:R-:W-:-:S13]  /*08e0*/  ISETP.GE.AND.EX P0, PT, R0, UR4, PT, P0 ;  /* 0x0000000400007c0c */ /* 0x000fda000bf06300 */
[----:B0-----:R-:W-:Y:S05]  /*08f0*/  @!P0 BRA P1, `(.L_x_7656) ;  /* 0xfffffe6000008947 */ /* 0x001fea000083ffff */
[----:B------:R-:W-:Y:S05]  /*0900*/  EXIT ;  /* 0x000000000000794d */ /* 0x000fea0003800000 */
.L_x_7657:
        /* <DEDUP_REMOVED lines=15> */
.L_x_8163:


//--------------------- .text._ZN2at6native55_GLOBAL__N__de093ff9_22_ForeachBinaryOpList_cu_a911ec4325multi_tensor_apply_kernelINS1_18TensorListMetadataILi2EEENS1_24BinaryOpListAlphaFunctorIaLi2ELi2ELi0EEEJSt5minusIaEaEEEvT_T0_DpT1_ --------------------------
	.section	.text._ZN2at6native55_GLOBAL__N__de093ff9_22_ForeachBinaryOpList_cu_a911ec4325multi_tensor_apply_kernelINS1_18TensorListMetadataILi2EEENS1_24BinaryOpListAlphaFunctorIaLi2ELi2ELi0EEEJSt5minusIaEaEEEvT_T0_DpT1_,"ax",@progbits
	.sectioninfo	@"SHI_REGISTERS=32"
	.align	128
.text._ZN2at6native55_GLOBAL__N__de093ff9_22_ForeachBinaryOpList_cu_a911ec4325multi_tensor_apply_kernelINS1_18TensorListMetadataILi2EEENS1_24BinaryOpListAlphaFunctorIaLi2ELi2ELi0EEEJSt5minusIaEaEEEvT_T0_DpT1_:
        .type           _ZN2at6native55_GLOBAL__N__de093ff9_22_ForeachBinaryOpList_cu_a911ec4325multi_tensor_apply_kernelINS1_18TensorListMetadataILi2EEENS1_24BinaryOpListAlphaFunctorIaLi2ELi2ELi0EEEJSt5minusIaEaEEEvT_T0_DpT1_,@function
        .size           _ZN2at6native55_GLOBAL__N__de093ff9_22_ForeachBinaryOpList_cu_a911ec4325multi_tensor_apply_kernelINS1_18TensorListMetadataILi2EEENS1_24BinaryOpListAlphaFunctorIaLi2ELi2ELi0EEEJSt5minusIaEaEEEvT_T0_DpT1_,(.L_x_8164 - _ZN2at6native55_GLOBAL__N__de093ff9_22_ForeachBinaryOpList_cu_a911ec4325multi_tensor_apply_kernelINS1_18TensorListMetadataILi2EEENS1_24BinaryOpListAlphaFunctorIaLi2ELi2ELi0EEEJSt5minusIaEaEEEvT_T0_DpT1_)
        .other          _ZN2at6native55_GLOBAL__N__de093ff9_22_ForeachBinaryOpList_cu_a911ec4325multi_tensor_apply_kernelINS1_18TensorListMetadataILi2EEENS1_24BinaryOpListAlphaFunctorIaLi2ELi2ELi0EEEJSt5minusIaEaEEEvT_T0_DpT1_,@"STO_CUDA_ENTRY STV_DEFAULT"
_ZN2at6native55_GLOBAL__N__de093ff9_22_ForeachBinaryOpList_cu_a911ec4325multi_tensor_apply_kernelINS1_18TensorListMetadataILi2EEENS1_24BinaryOpListAlphaFunctorIaLi2ELi2ELi0EEEJSt5minusIaEaEEEvT_T0_DpT1_:
        /* <DEDUP_REMOVED lines=30> */
.L_x_7659:
[----:B0-----:R-:W-:Y:S01]  /*01e0*/  IADD3 R17, P2, R0, R14, RZ ;  /* 0x0000000e00117210 */ /* 0x001fe20007f5e0ff */
[C---:B------:R-:W-:Y:S01]  /*01f0*/  IMAD R24, R12.reuse, 0x3, RZ ;  /* 0x000000030c187824 */ /* 0x040fe200078e02ff */
[----:B------:R-:W-:Y:S02]  /*0200*/  PRMT R18, RZ, 0x7610, R18 ;  /* 0x00007610ff127816 */ /* 0x000fe40000000012 */
[-C--:B------:R-:W-:Y:S01]  /*0210*/  LEA R16, P4, R12, R17.reuse, 0x1 ;  /* 0x000000110c107211 */ /* 0x080fe200078808ff */
[----:B------:R-:W-:Y:S01]  /*0220*/  IMAD.X R20, RZ, RZ, R15, P2 ;  /* 0x000000ffff147224 */ /* 0x000fe200010e060f */
[C---:B------:R-:W-:Y:S02]  /*0230*/  IADD3 R13, P2, R17.reuse, c[0x0][0x0], RZ ;  /* 0x00000000110d7a10 */ /* 0x040fe40007f5e0ff */
[C---:B------:R-:W-:Y:S01]  /*0240*/  ISETP.GE.U32.AND P1, PT, R17.reuse, 0x10000, PT ;  /* 0x000100001100780c */ /* 0x040fe20003f26070 */
[--C-:B------:R-:W-:Y:S01]  /*0250*/  IMAD.X R22, RZ, RZ, R20.reuse, P4 ;  /* 0x000000ffff167224 */ /* 0x100fe200020e0614 */
[----:B------:R-:W-:Y:S01]  /*0260*/  ISETP.LT.U32.AND P0, PT, R17, UR12, PT ;  /* 0x0000000c11007c0c */ /* 0x000fe2000bf01070 */
[----:B------:R-:W-:Y:S01]  /*0270*/  IMAD.X R21, RZ, RZ, R20, P2 ;  /* 0x000000ffff157224 */ /* 0x000fe200010e0614 */
[----:B------:R-:W-:-:S02]  /*0280*/  IADD3 R24, P6, R24, R17, RZ ;  /* 0x0000001118187210 */ /* 0x000fc40007fde0ff */
[----:B------:R-:W-:Y:S02]  /*0290*/  ISETP.GE.U32.AND.EX P1, PT, R20, RZ, PT, P1 ;  /* 0x000000ff1400720c */ /* 0x000fe40003f26110 */
[C---:B------:R-:W-:Y:S01]  /*02a0*/  ISETP.GE.U32.AND P3, PT, R13.reuse, 0x10000, PT ;  /* 0x000100000d00780c */ /* 0x040fe20003f66070 */
[----:B------:R-:W-:Y:S01]  /*02b0*/  IMAD.X R23, RZ, RZ, R20, P6 ;  /* 0x000000ffff177224 */ /* 0x000fe200030e0614 */
[----:B------:R-:W-:Y:S02]  /*02c0*/  ISETP.GE.U32.AND P5, PT, R16, 0x10000, PT ;  /* 0x000100001000780c */ /* 0x000fe40003fa6070 */
[----:B------:R-:W-:Y:S02]  /*02d0*/  ISETP.LT.AND.EX P0, PT, R20, UR5, !P1, P0 ;  /* 0x0000000514007c0c */ /* 0x000fe4000cf01300 */
[----:B------:R-:W-:Y:S02]  /*02e0*/  ISETP.LT.U32.AND P1, PT, R13, UR12, PT ;  /* 0x0000000c0d007c0c */ /* 0x000fe4000bf21070 */
[----:B------:R-:W-:-:S02]  /*02f0*/  ISETP.LT.U32.AND P2, PT, R16, UR12, PT ;  /* 0x0000000c10007c0c */ /* 0x000fc4000bf41070 */
[C---:B------:R-:W-:Y:S02]  /*0300*/  ISETP.GE.U32.AND.EX P3, PT, R21.reuse, RZ, PT, P3 ;  /* 0x000000ff1500720c */ /* 0x040fe40003f66130 */
[----:B------:R-:W-:Y:S02]  /*0310*/  ISETP.GE.U32.AND.EX P5, PT, R22, RZ, PT, P5 ;  /* 0x000000ff1600720c */ /* 0x000fe40003fa6150 */
[----:B------:R-:W-:Y:S02]  /*0320*/  ISETP.GE.U32.AND P4, PT, R24, 0x10000, PT ;  /* 0x000100001800780c */ /* 0x000fe40003f86070 */
[----:B------:R-:W-:Y:S02]  /*0330*/  ISETP.LT.AND.EX P1, PT, R21, UR5, !P3, P1 ;  /* 0x0000000515007c0c */ /* 0x000fe4000df21310 */
[----:B------:R-:W-:Y:S02]  /*0340*/  ISETP.LT.AND.EX P2, PT, R22, UR5, !P5, P2 ;  /* 0x0000000516007c0c */ /* 0x000fe4000ef41320 */
[----:B------:R-:W-:-:S02]  /*0350*/  ISETP.LT.U32.AND P5, PT, R24, UR12, PT ;  /* 0x0000000c18007c0c */ /* 0x000fc4000bfa1070 */
[----:B------:R-:W-:Y:S02]  /*0360*/  ISETP.GE.U32.AND.EX P3, PT, R23, RZ, PT, P4 ;  /* 0x000000ff1700720c */ /* 0x000fe40003f66140 */
[----:B------:R-:W-:Y:S02]  /*0370*/  @P0 IADD3 R10, P4, R17, UR13, RZ ;  /* 0x0000000d110a0c10 */ /* 0x000fe4000ff9e0ff */
[----:B------:R-:W-:Y:S02]  /*0380*/  ISETP.LT.AND.EX P3, PT, R23, UR5, !P3, P5 ;  /* 0x0000000517007c0c */ /* 0x000fe4000df61350 */
[----:B------:R-:W-:Y:S02]  /*0390*/  @P0 IADD3.X R11, R20, UR8, RZ, P4, !PT ;  /* 0x00000008140b0c10 */ /* 0x000fe4000a7fe4ff */
[----:B------:R-:W-:Y:S02]  /*03a0*/  @P1 IADD3 R2, P4, R13, UR13, RZ ;  /* 0x0000000d0d021c10 */ /* 0x000fe4000ff9e0ff */
[----:B------:R-:W-:Y:S01]  /*03b0*/  PRMT R25, RZ, 0x7610, R25 ;  /* 0x00007610ff197816 */ /* 0x000fe20000000019 */
[----:B------:R0:W2:Y:S01]  /*03c0*/  @P0 LDG.E.U8 R18, [R10.64] ;  /* 0x0000000a0a120981 */ /* 0x0000a2000c1e1100 */
[----:B------:R-:W-:-:S02]  /*03d0*/  @P1 IADD3.X R3, R21, UR8, RZ, P4, !PT ;  /* 0x0000000815031c10 */ /* 0x000fc4000a7fe4ff */
[----:B------:R-:W-:-:S03]  /*03e0*/  @P2 IADD3 R4, P5, R16, UR13, RZ ;  /* 0x0000000d10042c10 */ /* 0x000fc6000ffbe0ff */
[----:B------:R-:W-:Y:S01]  /*03f0*/  @P3 IADD3 R6, P4, R24, UR13, RZ ;  /* 0x0000000d18063c10 */ /* 0x000fe2000ff9e0ff */
[----:B------:R1:W3:Y:S01]  /*0400*/  @P1 LDG.E.U8 R25, [R2.64] ;  /* 0x0000000a02191981 */ /* 0x0002e2000c1e1100 */
[----:B------:R-:W-:Y:S02]  /*0410*/  PRMT R19, RZ, 0x7610, R19 ;  /* 0x00007610ff137816 */ /* 0x000fe40000000013 */
[----:B------:R-:W-:Y:S02]  /*0420*/  @P3 IADD3.X R7, R23, UR8, RZ, P4, !PT ;  /* 0x0000000817073c10 */ /* 0x000fe4000a7fe4ff */
[----:B------:R-:W-:Y:S02]  /*0430*/  @P2 IADD3.X R5, R22, UR8, RZ, P5, !PT ;  /* 0x0000000816052c10 */ /* 0x000fe4000affe4ff */
[----:B------:R-:W-:Y:S02]  /*0440*/  @P0 IADD3 R8, P4, R17, UR14, RZ ;  /* 0x0000000e11080c10 */ /* 0x000fe4000ff9e0ff */
[----:B------:R-:W-:Y:S01]  /*0450*/  PRMT R27, RZ, 0x7610, R27 ;  /* 0x00007610ff1b7816 */ /* 0x000fe2000000001b */
[----:B------:R4:W5:Y:S01]  /*0460*/  @P2 LDG.E.U8 R19, [R4.64] ;  /* 0x0000000a04132981 */ /* 0x000962000c1e1100 */
[----:B------:R-:W-:-:S02]  /*0470*/  @P0 IADD3.X R9, R20, UR6, RZ, P4, !PT ;  /* 0x0000000614090c10 */ /* 0x000fc4000a7fe4ff */
[----:B0-----:R-:W-:Y:S02]  /*0480*/  @P1 IADD3 R10, P4, R13, UR14, RZ ;  /* 0x0000000e0d0a1c10 */ /* 0x001fe4000ff9e0ff */
[----:B------:R2:W5:Y:S02]  /*0490*/  @P3 LDG.E.U8 R27, [R6.64] ;  /* 0x0000000a061b3981 */ /* 0x000564000c1e1100 */
[----:B------:R-:W-:Y:S02]  /*04a0*/  @P1 IADD3.X R11, R21, UR6, RZ, P4, !PT ;  /* 0x00000006150b1c10 */ /* 0x000fe4000a7fe4ff */
[----:B-1----:R-:W-:Y:S02]  /*04b0*/  @P2 IADD3 R2, P4, R16, UR14, RZ ;  /* 0x0000000e10022c10 */ /* 0x002fe4000ff9e0ff */
[----:B------:R-:W-:Y:S02]  /*04c0*/  PRMT R26, RZ, 0x7610, R26 ;  /* 0x00007610ff1a7816 */ /* 0x000fe4000000001a */
[----:B------:R-:W-:-:S02]  /*04d0*/  PRMT R29, RZ, 0x7610, R29 ;  /* 0x00007610ff1d7816 */ /* 0x000fc4000000001d */
[----:B------:R-:W-:Y:S02]  /*04e0*/  @P2 IADD3.X R3, R22, UR6, RZ, P4, !PT ;  /* 0x0000000616032c10 */ /* 0x000fe4000a7fe4ff */
[----:B----4-:R-:W-:Y:S01]  /*04f0*/  IADD3 R4, P4, R24, UR14, RZ ;  /* 0x0000000e18047c10 */ /* 0x010fe2000ff9e0ff */
[----:B------:R-:W4:Y:S01]  /*0500*/  @P1 LDG.E.U8 R26, [R10.64] ;  /* 0x0000000a0a1a1981 */ /* 0x000f22000c1e1100 */
[----:B------:R-:W-:Y:S02]  /*0510*/  PRMT R28, RZ, 0x7610, R28 ;  /* 0x00007610ff1c7816 */ /* 0x000fe4000000001c */
[----:B------:R-:W-:Y:S01]  /*0520*/  IADD3.X R5, R23, UR6, RZ, P4, !PT ;  /* 0x0000000617057c10 */ /* 0x000fe2000a7fe4ff */
[----:B------:R0:W4:Y:S01]  /*0530*/  @P0 LDG.E.U8 R29, [R8.64] ;  /* 0x0000000a081d0981 */ /* 0x000122000c1e1100 */
[----:B------:R-:W-:-:S03]  /*0540*/  PRMT R23, RZ, 0x7610, R23 ;  /* 0x00007610ff177816 */ /* 0x000fc60000000017 */
[----:B------:R3:W4:Y:S04]  /*0550*/  @P2 LDG.E.U8 R28, [R2.64] ;  /* 0x0000000a021c2981 */ /* 0x000728000c1e1100 */
[----:B------:R-:W4:Y:S01]  /*0560*/  @P3 LDG.E.U8 R23, [R4.64] ;  /* 0x0000000a04173981 */ /* 0x000f22000c1e1100 */
[----:B------:R-:W-:Y:S01]  /*0570*/  ULDC.S8 UR4, c[0x0][0xdaa] ;  /* 0x00036a8000047ab9 */ /* 0x000fe20000000200 */
[----:B--2---:R-:W-:Y:S02]  /*0580*/  PRMT R6, R18, 0x9910, RZ ;  /* 0x0000991012067816 */ /* 0x004fe400000000ff */
[----:B---3--:R-:W-:-:S03]  /*0590*/  PRMT R2, R25, 0x9910, RZ ;  /* 0x0000991019027816 */ /* 0x008fc600000000ff */
[----:B------:R-:W-:Y:S02]  /*05a0*/  IMAD R6, R6, UR4, RZ ;  /* 0x0000000406067c24 */ /* 0x000fe4000f8e02ff */
[----:B------:R-:W-:Y:S01]  /*05b0*/  IMAD R2, R2, UR4, RZ ;  /* 0x0000000402027c24 */ /* 0x000fe2000f8e02ff */
[----:B-----5:R-:W-:-:S03]  /*05c0*/  PRMT R3, R19, 0x9910, RZ ;  /* 0x0000991013037816 */ /* 0x020fc600000000ff */
[----:B------:R-:W-:Y:S02]  /*05d0*/  IMAD.MOV R2, RZ, RZ, -R2 ;  /* 0x000000ffff027224 */ /* 0x000fe400078e0a02 */
[----:B------:R-:W-:Y:S01]  /*05e0*/  IMAD.MOV R6, RZ, RZ, -R6 ;  /* 0x000000ffff067224 */ /* 0x000fe200078e0a06 */
[----:B------:R-:W-:Y:S01]  /*05f0*/  PRMT R7, R27, 0x9910, RZ ;  /* 0x000099101b077816 */ /* 0x000fe200000000ff */
[----:B------:R-:W-:Y:S01]  /*0600*/  IMAD R3, R3, UR4, RZ ;  /* 0x0000000403037c24 */ /* 0x000fe2000f8e02ff */
[----:B0-----:R-:W-:-:S03]  /*0610*/  PRMT R9, R2, 0x7710, RZ ;  /* 0x0000771002097816 */ /* 0x001fc600000000ff */
[----:B------:R-:W-:Y:S01]  /*0620*/  IMAD R7, R7, UR4, RZ ;  /* 0x0000000407077c24 */ /* 0x000fe2000f8e02ff */
[----:B------:R-:W-:Y:S01]  /*0630*/  PRMT R6, R6, 0x7710, RZ ;  /* 0x0000771006067816 */ /* 0x000fe200000000ff */
[----:B------:R-:W-:Y:S01]  /*0640*/  IMAD.MOV R3, RZ, RZ, -R3 ;  /* 0x000000ffff037224 */ /* 0x000fe200078e0a03 */
[----:B------:R-:W-:Y:S01]  /*0650*/  @P0 IADD3 R2, P4, R17, UR14, RZ ;  /* 0x0000000e11020c10 */ /* 0x000fe2000ff9e0ff */
[----:B------:R-:W-:Y:S02]  /*0660*/  IMAD.MOV R8, RZ, RZ, -R7 ;  /* 0x000000ffff087224 */ /* 0x000fe400078e0a07 */
[----:B----4-:R-:W-:Y:S01]  /*0670*/  IMAD.IADD R11, R9, 0x1, R26 ;  /* 0x00000001090b7824 */ /* 0x010fe200078e021a */
[----:B------:R-:W-:Y:S02]  /*0680*/  PRMT R9, R3, 0x7710, RZ ;  /* 0x0000771003097816 */ /* 0x000fe400000000ff */
[----:B------:R-:W-:Y:S01]  /*0690*/  @P0 IADD3.X R3, R20, UR6, RZ, P4, !PT ;  /* 0x0000000614030c10 */ /* 0x000fe2000a7fe4ff */
[----:B------:R-:W-:Y:S01]  /*06a0*/  IMAD.IADD R29, R6, 0x1, R29 ;  /* 0x00000001061d7824 */ /* 0x000fe200078e021d */
[----:B------:R-:W-:-:S02]  /*06b0*/  @P1 IADD3 R6, P5, R13, UR14, RZ ;  /* 0x0000000e0d061c10 */ /* 0x000fc4000ffbe0ff */
[----:B------:R-:W-:Y:S02]  /*06c0*/  @P2 IADD3 R16, P4, R16, UR14, RZ ;  /* 0x0000000e10102c10 */ /* 0x000fe4000ff9e0ff */
[----:B------:R-:W-:Y:S01]  /*06d0*/  PRMT R8, R8, 0x7710, RZ ;  /* 0x0000771008087816 */ /* 0x000fe200000000ff */
[----:B------:R-:W-:Y:S01]  /*06e0*/  IMAD.MOV.U32 R13, RZ, RZ, c[0x0][0x0] ;  /* 0x00000000ff0d7624 */ /* 0x000fe200078e00ff */
[----:B------:R-:W-:Y:S01]  /*06f0*/  @P1 IADD3.X R7, R21, UR6, RZ, P5, !PT ;  /* 0x0000000615071c10 */ /* 0x000fe2000affe4ff */
[----:B------:R-:W-:Y:S01]  /*0700*/  IMAD.IADD R9, R9, 0x1, R28 ;  /* 0x0000000109097824 */ /* 0x000fe200078e021c */
[----:B------:R-:W-:Y:S01]  /*0710*/  @P2 IADD3.X R17, R22, UR6, RZ, P4, !PT ;  /* 0x0000000616112c10 */ /* 0x000fe2000a7fe4ff */
[----:B------:R-:W-:Y:S01]  /*0720*/  IMAD.IADD R23, R8, 0x1, R23 ;  /* 0x0000000108177824 */ /* 0x000fe200078e0217 */
        /* <DEDUP_REMOVED lines=11> */
.L_x_7658:
[----:B------:R-:W0:Y:S02]  /*07e0*/  S2R R5, SR_TID.X ;  /* 0x0000000000057919 */ /* 0x000e240000002100 */
[----:B0-----:R-:W-:-:S05]  /*07f0*/  IMAD.WIDE.U32 R2, R5, 0x4, RZ ;  /* 0x0000000405027825 */ /* 0x001fca00078e00ff */
[----:B------:R-:W-:-:S04]  /*0800*/  ISETP.GE.U32.AND P0, PT, R2, UR12, PT ;  /* 0x0000000c02007c0c */ /* 0x000fc8000bf06070 */
[----:B------:R-:W-:-:S04]  /*0810*/  ISETP.GE.AND.EX P0, PT, R3, UR5, PT, P0 ;  /* 0x0000000503007c0c */ /* 0x000fc8000bf06300 */
[----:B------:R-:W-:-:S13]  /*0820*/  ISETP.GT.U32.OR P0, PT, R5, 0x3fff, P0 ;  /* 0x00003fff0500780c */ /* 0x000fda0000704470 */
[----:B------:R-:W-:Y:S05]  /*0830*/  @P0 EXIT ;  /* 0x000000000000094d */ /* 0x000fea0003800000 */
[----:B------:R-:W-:-:S04]  /*0840*/  IMAD.MOV.U32 R0, RZ, RZ, RZ ;  /* 0x000000ffff007224 */ /* 0x000fc800078e00ff */
.L_x_7660:
        /* <DEDUP_REMOVED lines=8> */
[----:B------:R-:W-:Y:S01]  /*08d0*/  ULDC.S8 UR4, c[0x0][0xdaa] ;  /* 0x00036a8000047ab9 */ /* 0x000fe20000000200 */
[----:B------:R-:W-:-:S04]  /*08e0*/  IADD3 R5, P0, R5, c[0x0][0x0], RZ ;  /* 0x0000000005057a10 */ /* 0x000fc80007f1e0ff */
[----:B------:R-:W-:Y:S01]  /*08f0*/  ISETP.LT.U32.AND P1, PT, R5, 0x4000, PT ;  /* 0x000040000500780c */ /* 0x000fe20003f21070 */
[----:B------:R-:W-:-:S05]  /*0900*/  IMAD.X R0, RZ, RZ, R0, P0 ;  /* 0x000000ffff007224 */ /* 0x000fca00000e0600 */
[----:B------:R-:W-:Y:S02]  /*0910*/  ISETP.LT.U32.AND.EX P1, PT, R0, RZ, PT, P1 ;  /* 0x000000ff0000720c */ /* 0x000fe40003f21110 */
[C---:B--2---:R-:W-:Y:S02]  /*0920*/  LOP3.LUT R9, R6.reuse, 0xff, RZ, 0xc0, !PT ;  /* 0x000000ff06097812 */ /* 0x044fe400078ec0ff */
[C---:B------:R-:W-:Y:S02]  /*0930*/  PRMT R10, R6.reuse, 0x7771, RZ ;  /* 0x00007771060a7816 */ /* 0x040fe400000000ff */
[C---:B------:R-:W-:Y:S01]  /*0940*/  PRMT R11, R6.reuse, 0x7772, RZ ;  /* 0x00007772060b7816 */ /* 0x040fe200000000ff */
[----:B------:R-:W-:Y:S01]  /*0950*/  IMAD R7, R9, UR4, RZ ;  /* 0x0000000409077c24 */ /* 0x000fe2000f8e02ff */
[----:B------:R-:W-:Y:S01]  /*0960*/  PRMT R12, R6, 0x7773, RZ ;  /* 0x00007773060c7816 */ /* 0x000fe200000000ff */
[----:B------:R-:W-:Y:S01]  /*0970*/  IMAD R9, R10, UR4, RZ ;  /* 0x000000040a097c24 */ /* 0x000fe2000f8e02ff */
[C---:B---3--:R-:W-:Y:S01]  /*0980*/  PRMT R8, R4.reuse, 0x7770, RZ ;  /* 0x0000777004087816 */ /* 0x048fe200000000ff */
[----:B------:R-:W-:Y:S01]  /*0990*/  IMAD R10, R11, UR4, RZ ;  /* 0x000000040b0a7c24 */ /* 0x000fe2000f8e02ff */
[----:B------:R-:W-:Y:S01]  /*09a0*/  PRMT R6, R4, 0x7771, RZ ;  /* 0x0000777104067816 */ /* 0x000fe200000000ff */
[----:B------:R-:W-:-:S02]  /*09b0*/  IMAD.MOV R7, RZ, RZ, -R7 ;  /* 0x000000ffff077224 */ /* 0x000fc400078e0a07 */
[----:B------:R-:W-:Y:S02]  /*09c0*/  IMAD.MOV R13, RZ, RZ, -R9 ;  /* 0x000000ffff0d7224 */ /* 0x000fe400078e0a09 */
[----:B------:R-:W-:Y:S01]  /*09d0*/  IMAD R11, R12, UR4, RZ ;  /* 0x000000040c0b7c24 */ /* 0x000fe2000f8e02ff */
[----:B------:R-:W-:Y:S01]  /*09e0*/  PRMT R9, R7, 0x7710, RZ ;  /* 0x0000771007097816 */ /* 0x000fe200000000ff */
[----:B------:R-:W-:Y:S01]  /*09f0*/  IMAD.MOV R10, RZ, RZ, -R10 ;  /* 0x000000ffff0a7224 */ /* 0x000fe200078e0a0a */
[----:B------:R-:W-:Y:S01]  /*0a00*/  PRMT R13, R13, 0x7710, RZ ;  /* 0x000077100d0d7816 */ /* 0x000fe200000000ff */
[----:B------:R-:W-:Y:S01]  /*0a10*/  IMAD.MOV R11, RZ, RZ, -R11 ;  /* 0x000000ffff0b7224 */ /* 0x000fe200078e0a0b */
[----:B------:R-:W-:Y:S01]  /*0a20*/  PRMT R7, R4, 0x7772, RZ ;  /* 0x0000777204077816 */ /* 0x000fe200000000ff */
[----:B------:R-:W-:Y:S01]  /*0a30*/  IMAD.IADD R9, R8, 0x1, R9 ;  /* 0x0000000108097824 */ /* 0x000fe200078e0209 */
[----:B------:R-:W-:Y:S01]  /*0a40*/  PRMT R10, R10, 0x7710, RZ ;  /* 0x000077100a0a7816 */ /* 0x000fe200000000ff */
[----:B------:R-:W-:Y:S01]  /*0a50*/  IMAD.IADD R6, R6, 0x1, R13 ;  /* 0x0000000106067824 */ /* 0x000fe200078e020d */
[----:B------:R-:W-:-:S02]  /*0a60*/  PRMT R4, R4, 0x7773, RZ ;  /* 0x0000777304047816 */ /* 0x000fc400000000ff */
[----:B------:R-:W-:Y:S01]  /*0a70*/  PRMT R11, R11, 0x7710, RZ ;  /* 0x000077100b0b7816 */ /* 0x000fe200000000ff */
[----:B------:R-:W-:Y:S01]  /*0a80*/  IMAD.IADD R7, R7, 0x1, R10 ;  /* 0x0000000107077824 */ /* 0x000fe200078e020a */
[----:B------:R-:W-:-:S03]  /*0a90*/  PRMT R6, R6, 0x7604, R9 ;  /* 0x0000760406067816 */ /* 0x000fc60000000009 */
[----:B------:R-:W-:Y:S01]  /*0aa0*/  IMAD.IADD R4, R4, 0x1, R11 ;  /* 0x0000000104047824 */ /* 0x000fe200078e020b */
        /* <DEDUP_REMOVED lines=9> */
.L_x_7661:
        /* <DEDUP_REMOVED lines=12> */
.L_x_8164:


//--------------------- .text._ZN2at6native55_GLOBAL__N__de093ff9_22_ForeachBinaryOpList_cu_a911ec4325multi_tensor_apply_kernelINS1_18TensorListMetadataILi2EEENS1_24BinaryOpListAlphaFunctorIhLi2ELi2ELi0EEEJSt5minusIhEhEEEvT_T0_DpT1_ --------------------------
	.section	.text._ZN2at6native55_GLOBAL__N__de093ff9_22_ForeachBinaryOpList_cu_a911ec4325multi_tensor_apply_kernelINS1_18TensorListMetadataILi2EEENS1_24BinaryOpListAlphaFunctorIhLi2ELi2ELi0EEEJSt5minusIhEhEEEvT_T0_DpT1_,"ax",@progbits
	.sectioninfo	@"SHI_REGISTERS=32"
	.align	128
.text._ZN2at6native55_GLOBAL__N__de093ff9_22_ForeachBinaryOpList_cu_a911ec4325multi_tensor_apply_kernelINS1_18TensorListMetadataILi2EEENS1_24BinaryOpListAlphaFunctorIhLi2ELi2ELi0EEEJSt5minusIhEhEEEvT_T0_DpT1_:
        .type           _ZN2at6native55_GLOBAL__N__de093ff9_22_ForeachBinaryOpList_cu_a911ec4325multi_tensor_apply_kernelINS1_18TensorListMetadataILi2EEENS1_24BinaryOpListAlphaFunctorIhLi2ELi2ELi0EEEJSt5minusIhEhEEEvT_T0_DpT1_,@function
        .size           _ZN2at6native55_GLOBAL__N__de093ff9_22_ForeachBinaryOpList_cu_a911ec4325multi_tensor_apply_kernelINS1_18TensorListMetadataILi2EEENS1_24BinaryOpListAlphaFunctorIhLi2ELi2ELi0EEEJSt5minusIhEhEEEvT_T0_DpT1_,(.L_x_8165 - _ZN2at6native55_GLOBAL__N__de093ff9_22_ForeachBinaryOpList_cu_a911ec4325multi_tensor_apply_kernelINS1_18TensorListMetadataILi2EEENS1_24BinaryOpListAlphaFunctorIhLi2ELi2ELi0EEEJSt5minusIhEhEEEvT_T0_DpT1_)
        .other          _ZN2at6native55_GLOBAL__N__de093ff9_22_ForeachBinaryOpList_cu_a911ec4325multi_tensor_apply_kernelINS1_18TensorListMetadataILi2EEENS1_24BinaryOpListAlphaFunctorIhLi2ELi2ELi0EEEJSt5minusIhEhEEEvT_T0_DpT1_,@"STO_CUDA_ENTRY STV_DEFAULT"
_ZN2at6native55_GLOBAL__N__de093ff9_22_ForeachBinaryOpList_cu_a911ec4325multi_tensor_apply_kernelINS1_18TensorListMetadataILi2EEENS1_24BinaryOpListAlphaFunctorIhLi2ELi2ELi0EEEJSt5minusIhEhEEEvT_T0_DpT1_:
        /* <DEDUP_REMOVED lines=31> */
.L_x_7663:
        /* <DEDUP_REMOVED lines=57> */
[----:B------:R-:W-:Y:S01]  /*0580*/  UPRMT UR4, UR7, 0x9910, URZ ;  /* 0x0000991007047896 */ /* 0x000fe2000800003f */
        /* <DEDUP_REMOVED lines=38> */
.L_x_7662:
[----:B------:R-:W0:Y:S02]  /*07f0*/  S2R R5, SR_TID.X ;  /* 0x0000000000057919 */ /* 0x000e240000002100 */
[----:B0-----:R-:W-:-:S05]  /*0800*/  IMAD.WIDE.U32 R2, R5, 0x4, RZ ;  /* 0x0000000405027825 */ /* 0x001fca00078e00ff */
[----:B------:R-:W-:-:S04]  /*0810*/  ISETP.GE.U32.AND P0, PT, R2, UR12, PT ;  /* 0x0000000c02007c0c */ /* 0x000fc8000bf06070 */
[----:B------:R-:W-:-:S04]  /*0820*/  ISETP.GE.AND.EX P0, PT, R3, UR5, PT, P0 ;  /* 0x0000000503007c0c */ /* 0x000fc8000bf06300 */
[----:B------:R-:W-:-:S13]  /*0830*/  ISETP.GT.U32.OR P0, PT, R5, 0x3fff, P0 ;  /* 0x00003fff0500780c */ /* 0x000fda0000704470 */
[----:B------:R-:W-:Y:S05]  /*0840*/  @P0 EXIT ;  /* 0x000000000000094d */ /* 0x000fea0003800000 */
[----:B------:R-:W-:-:S04]  /*0850*/  IMAD.MOV.U32 R0, RZ, RZ, RZ ;  /* 0x000000ffff007224 */ /* 0x000fc800078e00ff */
.L_x_7664:
        /* <DEDUP_REMOVED lines=47> */
.L_x_7665:
        /* <DEDUP_REMOVED lines=11> */
.L_x_8165:


//--------------------- .text._ZN2at6native55_GLOBAL__N__de093ff9_22_ForeachBinaryOpList_cu_a911ec4325multi_tensor_apply_kernelINS1_18TensorListMetadataILi3EEENS1_24BinaryOpListAlphaFunctorIN3c104HalfELi3ELi2ELi2EEEJSt4plusIfEfEEEvT_T0_DpT1_ --------------------------
	.section	.text._ZN2at6native55_GLOBAL__N__de093ff9_22_ForeachBinaryOpList_cu_a911ec4325multi_tensor_apply_kernelINS1_18TensorListMetadataILi3EEENS1_24BinaryOpListAlphaFunctorIN3c104HalfELi3ELi2ELi2EEEJSt4plusIfEfEEEvT_T0_DpT1_,"ax",@progbits
	.sectioninfo	@"SHI_REGISTERS=32"
	.align	128
.text._ZN2at6native55_GLOBAL__N__de093ff9_22_ForeachBinaryOpList_cu_a911ec4325multi_tensor_apply_kernelINS1_18TensorListMetadataILi3EEENS1_24BinaryOpListAlphaFunctorIN3c104HalfELi3ELi2ELi2EEEJSt4plusIfEfEEEvT_T0_DpT1_:
        .type           _ZN2at6native55_GLOBAL__N__de093ff9_22_ForeachBinaryOpList_cu_a911ec4325multi_tensor_apply_kernelINS1_18TensorListMetadataILi3EEENS1_24BinaryOpListAlphaFunctorIN3c104HalfELi3ELi2ELi2EEEJSt4plusIfEfEEEvT_T0_DpT1_,@function
        .size           _ZN2at6native55_GLOBAL__N__de093ff9_22_ForeachBinaryOpList_cu_a911ec4325multi_tensor_apply_kernelINS1_18TensorListMetadataILi3EEENS1_24BinaryOpListAlphaFunctorIN3c104HalfELi3ELi2ELi2EEEJSt4plusIfEfEEEvT_T0_DpT1_,(.L_x_8166 - _ZN2at6native55_GLOBAL__N__de093ff9_22_ForeachBinaryOpList_cu_a911ec4325multi_tensor_apply_kernelINS1_18TensorListMetadataILi3EEENS1_24BinaryOpListAlphaFunctorIN3c104HalfELi3ELi2ELi2EEEJSt4plusIfEfEEEvT_T0_DpT1_)
        .other          _ZN2at6native55_GLOBAL__N__de093ff9_22_ForeachBinaryOpList_cu_a911ec4325multi_tensor_apply_kernelINS1_18TensorListMetadataILi3EEENS1_24BinaryOpListAlphaFunctorIN3c104HalfELi3ELi2ELi2EEEJSt4plusIfEfEEEvT_T0_DpT1_,@"STO_CUDA_ENTRY STV_DEFAULT"
_ZN2at6native55_GLOBAL__N__de093ff9_22_ForeachBinaryOpList_cu_a911ec4325multi_tensor_apply_kernelINS1_18TensorListMetadataILi3EEENS1_24BinaryOpListAlphaFunctorIN3c104HalfELi3ELi2ELi2EEEJSt4plusIfEfEEEvT_T0_DpT1_:
        /* <DEDUP_REMOVED lines=32> */
.L_x_7667:
        /* <DEDUP_REMOVED lines=62> */
[----:B------:R-:W-:Y:S01]  /*05e0*/  FFMA.FTZ R4, R17, c[0x0][0xdac], R4 ;  /* 0x00036b0011047a23 */ /* 0x000fe20000010004 */
        /* <DEDUP_REMOVED lines=9> */
[----:B------:R-:W-:-:S02]  /*0680*/  FFMA.FTZ R28, R29, c[0x0][0xdac], R28 ;  /* 0x00036b001d1c7a23 */ /* 0x000fc4000001001c */
[----:B------:R-:W-:Y:S02]  /*0690*/  @P3 LEA.HI.X R5, R18, UR11, R9, 0x1, P4 ;  /* 0x0000000b12053c11 */ /* 0x000fe4000a0f0c09 */
[----:B------:R-:W-:Y:S01]  /*06a0*/  FFMA.FTZ R10, R10, c[0x0][0xdac], R11 ;  /* 0x00036b000a0a7a23 */ /* 0x000fe2000001000b */
[----:B------:R-:W-:Y:S01]  /*06b0*/  PRMT R9, R3, 0x7610, R9 ;  /* 0x0000761003097816 */ /* 0x000fe20000000009 */
[----:B------:R-:W-:Y:S02]  /*06c0*/  HADD2.F32 R21, -RZ, R21.H0_H0 ;  /* 0x20000015ff157230 */ /* 0x000fe40000004100 */
[----:B------:R-:W-:Y:S01]  /*06d0*/  HADD2.F32 R8, -RZ, R25.H0_H0 ;  /* 0x20000019ff087230 */ /* 0x000fe20000004100 */
[----:B------:R-:W-:Y:S01]  /*06e0*/  IMAD.MOV.U32 R3, RZ, RZ, c[0x0][0x0] ;  /* 0x00000000ff037624 */ /* 0x000fe200078e00ff */
[----:B------:R-:W-:-:S03]  /*06f0*/  F2FP.PACK_AB R28, RZ, R28 ;  /* 0x0000001cff1c723e */ /* 0x000fc600000000ff */
[----:B------:R-:W-:Y:S01]  /*0700*/  FFMA.FTZ R8, R8, c[0x0][0xdac], R21 ;  /* 0x00036b0008087a23 */ /* 0x000fe20000010015 */
        /* <DEDUP_REMOVED lines=13> */
.L_x_7666:
[----:B------:R-:W0:Y:S02]  /*07e0*/  S2R R3, SR_TID.X ;  /* 0x0000000000037919 */ /* 0x000e240000002100 */
[----:B0-----:R-:W-:-:S05]  /*07f0*/  IMAD.WIDE.U32 R4, R3, 0x4, RZ ;  /* 0x0000000403047825 */ /* 0x001fca00078e00ff */
[----:B------:R-:W-:-:S04]  /*0800*/  ISETP.GE.U32.AND P0, PT, R4, UR14, PT ;  /* 0x0000000e04007c0c */ /* 0x000fc8000bf06070 */
[----:B------:R-:W-:-:S04]  /*0810*/  ISETP.GE.AND.EX P0, PT, R5, UR4, PT, P0 ;  /* 0x0000000405007c0c */ /* 0x000fc8000bf06300 */
[----:B------:R-:W-:-:S13]  /*0820*/  ISETP.GT.U32.OR P0, PT, R3, 0x3fff, P0 ;  /* 0x00003fff0300780c */ /* 0x000fda0000704470 */
[----:B------:R-:W-:Y:S05]  /*0830*/  @P0 EXIT ;  /* 0x000000000000094d */ /* 0x000fea0003800000 */
[----:B------:R-:W-:-:S04]  /*0840*/  IMAD.MOV.U32 R0, RZ, RZ, RZ ;  /* 0x000000ffff007224 */ /* 0x000fc800078e00ff */
.L_x_7668:
        /* <DEDUP_REMOVED lines=14> */
[----:B------:R-:W-:Y:S01]  /*0930*/  FFMA.FTZ R2, R9, c[0x0][0xdac], R2 ;  /* 0x00036b0009027a23 */ /* 0x000fe20000010002 */
[----:B------:R-:W-:Y:S01]  /*0940*/  HADD2.F32 R12, -RZ, R5.H1_H1 ;  /* 0x30000005ff0c7230 */ /* 0x000fe20000004100 */
[----:B------:R-:W-:Y:S01]  /*0950*/  FFMA.FTZ R11, R11, c[0x0][0xdac], R8 ;  /* 0x00036b000b0b7a23 */ /* 0x000fe20000010008 */
[--C-:B------:R-:W-:Y:S01]  /*0960*/  HADD2.F32 R13, -RZ, R7.reuse.H0_H0 ;  /* 0x20000007ff0d7230 */ /* 0x100fe20000004100 */
[----:B------:R-:W-:Y:S01]  /*0970*/  IADD3.X R5, R16, UR11, RZ, P0, !PT ;  /* 0x0000000b10057c10 */ /* 0x000fe200087fe4ff */
[----:B------:R-:W-:Y:S01]  /*0980*/  HADD2.F32 R15, -RZ, R7.H1_H1 ;  /* 0x30000007ff0f7230 */ /* 0x000fe20000004100 */
[----:B------:R-:W-:Y:S02]  /*0990*/  IADD3 R3, P0, R3, c[0x0][0x0], RZ ;  /* 0x0000000003037a10 */ /* 0x000fe40007f1e0ff */
[----:B------:R-:W-:Y:S01]  /*09a0*/  FFMA.FTZ R10, R13, c[0x0][0xdac], R10 ;  /* 0x00036b000d0a7a23 */ /* 0x000fe2000001000a */
[----:B------:R-:W-:Y:S01]  /*09b0*/  F2FP.PACK_AB R14, R11, R2 ;  /* 0x000000020b0e723e */ /* 0x000fe200000000ff */
[----:B------:R-:W-:Y:S01]  /*09c0*/  FFMA.FTZ R15, R15, c[0x0][0xdac], R12 ;  /* 0x00036b000f0f7a23 */ /* 0x000fe2000001000c */
        /* <DEDUP_REMOVED lines=11> */
.L_x_7669:
        /* <DEDUP_REMOVED lines=16> */
.L_x_8166:


//--------------------- .text._ZN2at6native55_GLOBAL__N__de093ff9_22_ForeachBinaryOpList_cu_a911ec4325multi_tensor_apply_kernelINS1_18TensorListMetadataILi3EEENS1_24BinaryOpListAlphaFunctorIN3c108BFloat16ELi3ELi2ELi2EEEJSt4plusIfEfEEEvT_T0_DpT1_ --------------------------
	.section	.text._ZN2at6native55_GLOBAL__N__de093ff9_22_ForeachBinaryOpList_cu_a911ec4325multi_tensor_apply_kernelINS1_18TensorListMetadataILi3EEENS1_24BinaryOpListAlphaFunctorIN3c108BFloat16ELi3ELi2ELi2EEEJSt4plusIfEfEEEvT_T0_DpT1_,"ax",@progbits
	.sectioninfo	@"SHI_REGISTERS=32"
	.align	128
.text._ZN2at6native55_GLOBAL__N__de093ff9_22_ForeachBinaryOpList_cu_a911ec4325multi_tensor_apply_kernelINS1_18TensorListMetadataILi3EEENS1_24BinaryOpListAlphaFunctorIN3c108BFloat16ELi3ELi2ELi2EEEJSt4plusIfEfEEEvT_T0_DpT1_:
        .type           _ZN2at6native55_GLOBAL__N__de093ff9_22_ForeachBinaryOpList_cu_a911ec4325multi_tensor_apply_kernelINS1_18TensorListMetadataILi3EEENS1_24BinaryOpListAlphaFunctorIN3c108BFloat16ELi3ELi2ELi2EEEJSt4plusIfEfEEEvT_T0_DpT1_,@function
        .size           _ZN2at6native55_GLOBAL__N__de093ff9_22_ForeachBinaryOpList_cu_a911ec4325multi_tensor_apply_kernelINS1_18TensorListMetadataILi3EEENS1_24BinaryOpListAlphaFunctorIN3c108BFloat16ELi3ELi2ELi2EEEJSt4plusIfEfEEEvT_T0_DpT1_,(.L_x_8167 - _ZN2at6native55_GLOBAL__N__de093ff9_22_ForeachBinaryOpList_cu_a911ec4325multi_tensor_apply_kernelINS1_18TensorListMetadataILi3EEENS1_24BinaryOpListAlphaFunctorIN3c108BFloat16ELi3ELi2ELi2EEEJSt4plusIfEfEEEvT_T0_DpT1_)
        .other          _ZN2at6native55_GLOBAL__N__de093ff9_22_ForeachBinaryOpList_cu_a911ec4325multi_tensor_apply_kernelINS1_18TensorListMetadataILi3EEENS1_24BinaryOpListAlphaFunctorIN3c108BFloat16ELi3ELi2ELi2EEEJSt4plusIfEfEEEvT_T0_DpT1_,@"STO_CUDA_ENTRY STV_DEFAULT"
_ZN2at6native55_GLOBAL__N__de093ff9_22_ForeachBinaryOpList_cu_a911ec4325multi_tensor_apply_kernelINS1_18TensorListMetadataILi3EEENS1_24BinaryOpListAlphaFunctorIN3c108BFloat16ELi3ELi2ELi2EEEJSt4plusIfEfEEEvT_T0_DpT1_:
        /* <DEDUP_REMOVED lines=32> */
.L_x_7671:
        /* <DEDUP_REMOVED lines=70> */
[----:B------:R-:W-:Y:S01]  /*0660*/  FFMA.FTZ R20, R20, c[0x0][0xdac], R21 ;  /* 0x00036b0014147a23 */ /* 0x000fe20000010015 */
[----:B-----5:R-:W-:Y:S02]  /*0670*/  PRMT R9, RZ, 0x5410, R9 ;  /* 0x00005410ff097816 */ /* 0x020fe40000000009 */
[----:B------:R-:W-:Y:S02]  /*0680*/  PRMT R11, RZ, 0x5410, R11 ;  /* 0x00005410ff0b7816 */ /* 0x000fe4000000000b */
[----:B------:R-:W-:-:S03]  /*0690*/  PRMT R10, RZ, 0x5410, R10 ;  /* 0x00005410ff0a7816 */ /* 0x000fc6000000000a */
[----:B------:R-:W-:Y:S01]  /*06a0*/  FFMA.FTZ R8, R11, c[0x0][0xdac], R8 ;  /* 0x00036b000b087a23 */ /* 0x000fe20000010008 */
[----:B------:R-:W-:Y:S01]  /*06b0*/  F2FP.BF16.PACK_AB R20, RZ, R20 ;  /* 0x00000014ff14723e */ /* 0x000fe200000010ff */
[----:B------:R-:W-:Y:S01]  /*06c0*/  FFMA.FTZ R9, R10, c[0x0][0xdac], R9 ;  /* 0x00036b000a097a23 */ /* 0x000fe20000010009 */
[----:B------:R-:W-:Y:S02]  /*06d0*/  PRMT R25, RZ, 0x5410, R25 ;  /* 0x00005410ff197816 */ /* 0x000fe40000000019 */
[----:B------:R-:W-:Y:S02]  /*06e0*/  PRMT R4, RZ, 0x5410, R27 ;  /* 0x00005410ff047816 */ /* 0x000fe4000000001b */
[----:B------:R-:W-:-:S03]  /*06f0*/  F2FP.BF16.PACK_AB R8, RZ, R8 ;  /* 0x00000008ff08723e */ /* 0x000fc600000010ff */
[----:B------:R-:W-:Y:S01]  /*0700*/  FFMA.FTZ R4, R4, c[0x0][0xdac], R25 ;  /* 0x00036b0004047a23 */ /* 0x000fe20000010019 */
        /* <DEDUP_REMOVED lines=12> */
.L_x_7670:
[----:B------:R-:W0:Y:S02]  /*07d0*/  S2R R7, SR_TID.X ;  /* 0x0000000000077919 */ /* 0x000e240000002100 */
[----:B0-----:R-:W-:-:S05]  /*07e0*/  IMAD.WIDE.U32 R2, R7, 0x4, RZ ;  /* 0x0000000407027825 */ /* 0x001fca00078e00ff */
[----:B------:R-:W-:-:S04]  /*07f0*/  ISETP.GE.U32.AND P0, PT, R2, UR14, PT ;  /* 0x0000000e02007c0c */ /* 0x000fc8000bf06070 */
[----:B------:R-:W-:-:S04]  /*0800*/  ISETP.GE.AND.EX P0, PT, R3, UR4, PT, P0 ;  /* 0x0000000403007c0c */ /* 0x000fc8000bf06300 */
[----:B------:R-:W-:-:S13]  /*0810*/  ISETP.GT.U32.OR P0, PT, R7, 0x3fff, P0 ;  /* 0x00003fff0700780c */ /* 0x000fda0000704470 */
[----:B------:R-:W-:Y:S05]  /*0820*/  @P0 EXIT ;  /* 0x000000000000094d */ /* 0x000fea0003800000 */
[----:B------:R-:W-:-:S04]  /*0830*/  IMAD.MOV.U32 R0, RZ, RZ, RZ ;  /* 0x000000ffff007224 */ /* 0x000fc800078e00ff */
.L_x_7672:
        /* <DEDUP_REMOVED lines=13> */
[----:B------:R-:W-:Y:S01]  /*0910*/  FFMA.FTZ R6, R9, c[0x0][0xdac], R6 ;  /* 0x00036b0009067a23 */ /* 0x000fe20000010006 */
[----:B------:R-:W-:Y:S02]  /*0920*/  PRMT R9, RZ, 0x7610, R4 ;  /* 0x00007610ff097816 */ /* 0x000fe40000000004 */
[----:B------:R-:W-:-:S03]  /*0930*/  PRMT R11, RZ, 0x5410, R5 ;  /* 0x00005410ff0b7816 */ /* 0x000fc60000000005 */
[----:B------:R-:W-:Y:S01]  /*0940*/  FFMA.FTZ R9, R9, c[0x0][0xdac], R2 ;  /* 0x00036b0009097a23 */ /* 0x000fe20000010002 */
[----:B------:R-:W-:Y:S01]  /*0950*/  PRMT R2, RZ, 0x7610, R5 ;  /* 0x00007610ff027816 */ /* 0x000fe20000000005 */
[----:B------:R-:W-:-:S03]  /*0960*/  FFMA.FTZ R8, R11, c[0x0][0xdac], R8 ;  /* 0x00036b000b087a23 */ /* 0x000fc60000010008 */
[----:B------:R-:W-:Y:S01]  /*0970*/  F2FP.BF16.PACK_AB R4, R9, R6 ;  /* 0x000000060904723e */ /* 0x000fe200000010ff */
[----:B------:R-:W-:Y:S01]  /*0980*/  FFMA.FTZ R5, R2, c[0x0][0xdac], R3 ;  /* 0x00036b0002057a23 */ /* 0x000fe20000010003 */
        /* <DEDUP_REMOVED lines=14> */
.L_x_7673:
        /* <DEDUP_REMOVED lines=9> */
.L_x_8167:


//--------------------- .text._ZN2at6native55_GLOBAL__N__de093ff9_22_ForeachBinaryOpList_cu_a911ec4325multi_tensor_apply_kernelINS1_18TensorListMetadataILi3EEENS1_24BinaryOpListAlphaFunctorIbLi3ELi2ELi2EEEJSt4plusIbEbEEEvT_T0_DpT1_ --------------------------
	.section	.text._ZN2at6native55_GLOBAL__N__de093ff9_22_ForeachBinaryOpList_cu_a911ec4325multi_tensor_apply_kernelINS1_18TensorListMetadataILi3EEENS1_24BinaryOpListAlphaFunctorIbLi3ELi2ELi2EEEJSt4plusIbEbEEEvT_T0_DpT1_,"ax",@progbits
	.sectioninfo	@"SHI_REGISTERS=32"
	.align	128
.text._ZN2at6native55_GLOBAL__N__de093ff9_22_ForeachBinaryOpList_cu_a911ec4325multi_tensor_apply_kernelINS1_18TensorListMetadataILi3EEENS1_24BinaryOpListAlphaFunctorIbLi3ELi2ELi2EEEJSt4plusIbEbEEEvT_T0_DpT1_:
        .type           _ZN2at6native55_GLOBAL__N__de093ff9_22_ForeachBinaryOpList_cu_a911ec4325multi_tensor_apply_kernelINS1_18TensorListMetadataILi3EEENS1_24BinaryOpListAlphaFunctorIbLi3ELi2ELi2EEEJSt4plusIbEbEEEvT_T0_DpT1_,@function
        .size           _ZN2at6native55_GLOBAL__N__de093ff9_22_ForeachBinaryOpList_cu_a911ec4325multi_tensor_apply_kernelINS1_18TensorListMetadataILi3EEENS1_24BinaryOpListAlphaFunctorIbLi3ELi2ELi2EEEJSt4plusIbEbEEEvT_T0_DpT1_,(.L_x_8168 - _ZN2at6native55_GLOBAL__N__de093ff9_22_ForeachBinaryOpList_cu_a911ec4325multi_tensor_apply_kernelINS1_18TensorListMetadataILi3EEENS1_24BinaryOpListAlphaFunctorIbLi3ELi2ELi2EEEJSt4plusIbEbEEEvT_T0_DpT1_)
        .other          _ZN2at6native55_GLOBAL__N__de093ff9_22_ForeachBinaryOpList_cu_a911ec4325multi_tensor_apply_kernelINS1_18TensorListMetadataILi3EEENS1_24BinaryOpListAlphaFunctorIbLi3ELi2ELi2EEEJSt4plusIbEbEEEvT_T0_DpT1_,@"STO_CUDA_ENTRY STV_DEFAULT"
_ZN2at6native55_GLOBAL__N__de093ff9_22_ForeachBinaryOpList_cu_a911ec4325multi_tensor_apply_kernelINS1_18TensorListMetadataILi3EEENS1_24BinaryOpListAlphaFunctorIbLi3ELi2ELi2EEEJSt4plusIbEbEEEvT_T0_DpT1_:
        /* <DEDUP_REMOVED lines=33> */
.L_x_7675:
[----:B0-----:R-:W-:Y:S01]  /*0210*/  IADD3 R23, P0, R0, R16, RZ ;  /* 0x0000001000177210 */ /* 0x001fe20007f1e0ff */
[C---:B------:R-:W-:Y:S01]  /*0220*/  IMAD R18, R14.reuse, 0x3, RZ ;  /* 0x000000030e127824 */ /* 0x040fe200078e02ff */
[----:B------:R-:W-:Y:S02]  /*0230*/  PRMT R26, RZ, 0x7610, R26 ;  /* 0x00007610ff1a7816 */ /* 0x000fe4000000001a */
[C---:B------:R-:W-:Y:S01]  /*0240*/  ISETP.GE.U32.AND P2, PT, R23.reuse, 0x10000, PT ;  /* 0x000100001700780c */ /* 0x040fe20003f46070 */
[----:B------:R-:W-:Y:S01]  /*0250*/  IMAD.X R27, RZ, RZ, R17, P0 ;  /* 0x000000ffff1b7224 */ /* 0x000fe200000e0611 */
[----:B------:R-:W-:Y:S02]  /*0260*/  ISETP.LT.U32.AND P0, PT, R23, UR14, PT ;  /* 0x0000000e17007c0c */ /* 0x000fe4000bf01070 */
[----:B------:R-:W-:-:S02]  /*0270*/  LEA R20, P4, R14, R23, 0x1 ;  /* 0x000000170e147211 */ /* 0x000fc400078808ff */
[----:B------:R-:W-:-:S03]  /*0280*/  ISETP.GE.U32.AND.EX P2, PT, R27, RZ, PT, P2 ;  /* 0x000000ff1b00720c */ /* 0x000fc60003f46120 */
        /* <DEDUP_REMOVED lines=9> */
[----:B------:R-:W-:Y:S02]  /*0320*/  @P2 IADD3.X R3, R27, UR6, RZ, P0, !PT ;  /* 0x000000061b032c10 */ /* 0x000fe400087fe4ff */
[----:B------:R-:W-:Y:S02]  /*0330*/  ISETP.GE.U32.AND P0, PT, R20, 0x10000, PT ;  /* 0x000100001400780c */ /* 0x000fe40003f06070 */
[----:B------:R-:W-:Y:S01]  /*0340*/  IADD3 R18, P5, R18, R23, RZ ;  /* 0x0000001712127210 */ /* 0x000fe20007fbe0ff */
[----:B------:R0:W2:Y:S01]  /*0350*/  @P2 LDG.E.U8 R26, [R2.64] ;  /* 0x0000000c021a2981 */ /* 0x0000a2000c1e1100 */
[----:B------:R-:W-:-:S02]  /*0360*/  @P2 IADD3 R4, P4, R23, UR16, RZ ;  /* 0x0000001017042c10 */ /* 0x000fc4000ff9e0ff */
[----:B------:R-:W-:Y:S01]  /*0370*/  ISETP.LT.U32.AND P1, PT, R20, UR14, PT ;  /* 0x0000000e14007c0c */ /* 0x000fe2000bf21070 */
[----:B------:R-:W-:Y:S01]  /*0380*/  IMAD.X R15, RZ, RZ, R27, P5 ;  /* 0x000000ffff0f7224 */ /* 0x000fe200028e061b */
[C---:B------:R-:W-:Y:S02]  /*0390*/  ISETP.GE.U32.AND.EX P0, PT, R24.reuse, RZ, PT, P0 ;  /* 0x000000ff1800720c */ /* 0x040fe40003f06100 */
[----:B------:R-:W-:Y:S02]  /*03a0*/  @P2 IADD3.X R5, R27, UR8, RZ, P4, !PT ;  /* 0x000000081b052c10 */ /* 0x000fe4000a7fe4ff */
[----:B------:R-:W-:Y:S02]  /*03b0*/  ISETP.LT.AND.EX P1, PT, R24, UR5, !P0, P1 ;  /* 0x0000000518007c0c */ /* 0x000fe4000c721310 */
[C---:B------:R-:W-:Y:S02]  /*03c0*/  ISETP.GE.U32.AND P4, PT, R18.reuse, 0x10000, PT ;  /* 0x000100001200780c */ /* 0x040fe40003f86070 */
[----:B------:R-:W-:-:S02]  /*03d0*/  ISETP.LT.U32.AND P0, PT, R18, UR14, PT ;  /* 0x0000000e12007c0c */ /* 0x000fc4000bf01070 */
[----:B------:R-:W-:Y:S02]  /*03e0*/  ISETP.GE.U32.AND.EX P4, PT, R15, RZ, PT, P4 ;  /* 0x000000ff0f00720c */ /* 0x000fe40003f86140 */
[----:B------:R-:W-:Y:S02]  /*03f0*/  @P3 IADD3 R6, P5, R21, UR17, RZ ;  /* 0x0000001115063c10 */ /* 0x000fe4000ffbe0ff */
[----:B------:R-:W-:Y:S02]  /*0400*/  ISETP.LT.AND.EX P0, PT, R15, UR5, !P4, P0 ;  /* 0x000000050f007c0c */ /* 0x000fe4000e701300 */
[----:B------:R-:W-:Y:S02]  /*0410*/  PRMT R19, RZ, 0x7610, R19 ;  /* 0x00007610ff137816 */ /* 0x000fe40000000013 */
[----:B------:R-:W-:Y:S02]  /*0420*/  @P3 IADD3.X R7, R25, UR6, RZ, P5, !PT ;  /* 0x0000000619073c10 */ /* 0x000fe4000affe4ff */
[----:B------:R-:W-:-:S02]  /*0430*/  @P3 IADD3 R8, P5, R21, UR16, RZ ;  /* 0x0000001015083c10 */ /* 0x000fc4000ffbe0ff */
[----:B0-----:R-:W-:Y:S01]  /*0440*/  @P1 IADD3 R2, P4, R20, UR17, RZ ;  /* 0x0000001114021c10 */ /* 0x001fe2000ff9e0ff */
[----:B------:R0:W3:Y:S01]  /*0450*/  @P2 LDG.E.U8 R19, [R4.64] ;  /* 0x0000000c04132981 */ /* 0x0000e2000c1e1100 */
[----:B------:R-:W-:Y:S02]  /*0460*/  PRMT R22, RZ, 0x7610, R22 ;  /* 0x00007610ff167816 */ /* 0x000fe40000000016 */
[----:B------:R-:W-:Y:S02]  /*0470*/  PRMT R28, RZ, 0x7610, R28 ;  /* 0x00007610ff1c7816 */ /* 0x000fe4000000001c */
[----:B------:R-:W-:Y:S02]  /*0480*/  @P3 IADD3.X R9, R25, UR8, RZ, P5, !PT ;  /* 0x0000000819093c10 */ /* 0x000fe4000affe4ff */
[----:B------:R-:W-:Y:S01]  /*0490*/  @P1 IADD3.X R3, R24, UR6, RZ, P4, !PT ;  /* 0x0000000618031c10 */ /* 0x000fe2000a7fe4ff */
[----:B------:R1:W4:Y:S01]  /*04a0*/  @P3 LDG.E.U8 R22, [R6.64] ;  /* 0x0000000c06163981 */ /* 0x000322000c1e1100 */
[----:B------:R-:W-:-:S02]  /*04b0*/  PRMT R29, RZ, 0x7610, R29 ;  /* 0x00007610ff1d7816 */ /* 0x000fc4000000001d */
[----:B0-----:R-:W-:Y:S01]  /*04c0*/  @P1 IADD3 R4, P4, R20, UR16, RZ ;  /* 0x0000001014041c10 */ /* 0x001fe2000ff9e0ff */
[----:B------:R0:W5:Y:S01]  /*04d0*/  @P3 LDG.E.U8 R28, [R8.64] ;  /* 0x0000000c081c3981 */ /* 0x000162000c1e1100 */
[----:B------:R-:W-:Y:S02]  /*04e0*/  @P0 IADD3 R10, P5, R18, UR16, RZ ;  /* 0x00000010120a0c10 */ /* 0x000fe4000ffbe0ff */
[----:B------:R-:W-:Y:S01]  /*04f0*/  @P1 IADD3.X R5, R24, UR8, RZ, P4, !PT ;  /* 0x0000000818051c10 */ /* 0x000fe2000a7fe4ff */
[----:B------:R0:W5:Y:S01]  /*0500*/  @P1 LDG.E.U8 R29, [R2.64] ;  /* 0x0000000c021d1981 */ /* 0x000162000c1e1100 */
[----:B------:R-:W-:Y:S02]  /*0510*/  @P0 IADD3.X R11, R15, UR8, RZ, P5, !PT ;  /* 0x000000080f0b0c10 */ /* 0x000fe4000affe4ff */
[----:B-1----:R-:W-:Y:S02]  /*0520*/  PRMT R7, RZ, 0x7610, R7 ;  /* 0x00007610ff077816 */ /* 0x002fe40000000007 */
[----:B------:R-:W-:-:S02]  /*0530*/  PRMT R6, RZ, 0x7610, R6 ;  /* 0x00007610ff067816 */ /* 0x000fc40000000006 */
[----:B------:R-:W-:Y:S02]  /*0540*/  @P0 IADD3 R12, P4, R18, UR17, RZ ;  /* 0x00000011120c0c10 */ /* 0x000fe4000ff9e0ff */
[----:B------:R1:W5:Y:S01]  /*0550*/  @P1 LDG.E.U8 R7, [R4.64] ;  /* 0x0000000c04071981 */ /* 0x000362000c1e1100 */
[----:B0-----:R-:W-:Y:S02]  /*0560*/  PRMT R8, RZ, 0x7610, R8 ;  /* 0x00007610ff087816 */ /* 0x001fe40000000008 */
[----:B------:R-:W-:Y:S01]  /*0570*/  @P0 IADD3.X R13, R15, UR6, RZ, P4, !PT ;  /* 0x000000060f0d0c10 */ /* 0x000fe2000a7fe4ff */
[----:B------:R0:W5:Y:S04]  /*0580*/  @P0 LDG.E.U8 R6, [R10.64] ;  /* 0x0000000c0a060981 */ /* 0x000168000c1e1100 */
[----:B------:R-:W5:Y:S01]  /*0590*/  @P0 LDG.E.U8 R8, [R12.64] ;  /* 0x0000000c0c080981 */ /* 0x000f62000c1e1100 */
[----:B------:R-:W-:Y:S01]  /*05a0*/  ULDC.S8 UR4, c[0x0][0xdaa] ;  /* 0x00036a8000047ab9 */ /* 0x000fe20000000200 */
[----:B--2---:R-:W-:-:S04]  /*05b0*/  LOP3.LUT P6, RZ, R26, 0xff, RZ, 0xc0, !PT ;  /* 0x000000ff1aff7812 */ /* 0x004fc800078cc0ff */
[----:B------:R-:W-:Y:S02]  /*05c0*/  SEL R3, RZ, 0x1, !P6 ;  /* 0x00000001ff037807 */ /* 0x000fe40007000000 */
[----:B---3--:R-:W-:-:S04]  /*05d0*/  LOP3.LUT P4, RZ, R19, 0xff, RZ, 0xc0, !PT ;  /* 0x000000ff13ff7812 */ /* 0x008fc8000788c0ff */
[----:B------:R-:W-:Y:S02]  /*05e0*/  ISETP.NE.AND P4, PT, RZ, UR4, P4 ;  /* 0x00000004ff007c0c */ /* 0x000fe4000a785270 */
[----:B----4-:R-:W-:Y:S02]  /*05f0*/  LOP3.LUT P6, RZ, R22, 0xff, RZ, 0xc0, !PT ;  /* 0x000000ff16ff7812 */ /* 0x010fe400078cc0ff */
[----:B------:R-:W-:Y:S02]  /*0600*/  SEL R22, RZ, 0xffffffff, !P4 ;  /* 0xffffffffff167807 */ /* 0x000fe40006000000 */
[----:B-----5:R-:W-:Y:S02]  /*0610*/  LOP3.LUT P5, RZ, R28, 0xff, RZ, 0xc0, !PT ;  /* 0x000000ff1cff7812 */ /* 0x020fe400078ac0ff */
[----:B-1----:R-:W-:Y:S02]  /*0620*/  SEL R5, RZ, 0x1, !P6 ;  /* 0x00000001ff057807 */ /* 0x002fe40007000000 */
[----:B------:R-:W-:-:S02]  /*0630*/  ISETP.NE.AND P5, PT, RZ, UR4, P5 ;  /* 0x00000004ff007c0c */ /* 0x000fc4000afa5270 */
[----:B------:R-:W-:Y:S02]  /*0640*/  LOP3.LUT P6, RZ, R29, 0xff, RZ, 0xc0, !PT ;  /* 0x000000ff1dff7812 */ /* 0x000fe400078cc0ff */
[----:B0-----:R-:W-:Y:S02]  /*0650*/  SEL R10, RZ, 0xffffffff, !P5 ;  /* 0xffffffffff0a7807 */ /* 0x001fe40006800000 */
[----:B------:R-:W-:Y:S02]  /*0660*/  LOP3.LUT P4, RZ, R7, 0xff, RZ, 0xc0, !PT ;  /* 0x000000ff07ff7812 */ /* 0x000fe4000788c0ff */
[----:B------:R-:W-:Y:S02]  /*0670*/  LOP3.LUT P5, RZ, R6, 0xff, RZ, 0xc0, !PT ;  /* 0x000000ff06ff7812 */ /* 0x000fe400078ac0ff */
[----:B------:R-:W-:Y:S02]  /*0680*/  ISETP.NE.AND P4, PT, RZ, UR4, P4 ;  /* 0x00000004ff007c0c */ /* 0x000fe4000a785270 */
[----:B------:R-:W-:-:S02]  /*0690*/  SEL R6, RZ, 0x1, !P6 ;  /* 0x00000001ff067807 */ /* 0x000fc40007000000 */
[----:B------:R-:W-:Y:S02]  /*06a0*/  ISETP.NE.AND P5, PT, RZ, UR4, P5 ;  /* 0x00000004ff007c0c */ /* 0x000fe4000afa5270 */
[----:B------:R-:W-:Y:S02]  /*06b0*/  LOP3.LUT P6, RZ, R8, 0xff, RZ, 0xc0, !PT ;  /* 0x000000ff08ff7812 */ /* 0x000fe400078cc0ff */
[----:B------:R-:W-:Y:S02]  /*06c0*/  SEL R7, RZ, 0xffffffff, !P4 ;  /* 0xffffffffff077807 */ /* 0x000fe40006000000 */
[----:B------:R-:W-:Y:S02]  /*06d0*/  @P3 IADD3 R2, P4, R21, UR15, RZ ;  /* 0x0000000f15023c10 */ /* 0x000fe4000ff9e0ff */
[----:B------:R-:W-:Y:S02]  /*06e0*/  SEL R9, RZ, 0xffffffff, !P5 ;  /* 0xffffffffff097807 */ /* 0x000fe40006800000 */
[----:B------:R-:W-:-:S02]  /*06f0*/  SEL R8, RZ, 0x1, !P6 ;  /* 0x00000001ff087807 */ /* 0x000fc40007000000 */
[----:B------:R-:W-:Y:S02]  /*0700*/  @P2 ISETP.NE.AND P5, PT, R3, R22, PT ;  /* 0x000000160300220c */ /* 0x000fe40003fa5270 */
[----:B------:R-:W-:Y:S01]  /*0710*/  @P2 IADD3 R4, P6, R23, UR15, RZ ;  /* 0x0000000f17042c10 */ /* 0x000fe2000ffde0ff */
[----:B------:R-:W-:Y:S01]  /*0720*/  IMAD.MOV.U32 R23, RZ, RZ, c[0x0][0x0] ;  /* 0x00000000ff177624 */ /* 0x000fe200078e00ff */
[----:B------:R-:W-:Y:S02]  /*0730*/  @P3 IADD3.X R3, R25, UR10, RZ, P4, !PT ;  /* 0x0000000a19033c10 */ /* 0x000fe4000a7fe4ff */
[----:B------:R-:W-:Y:S01]  /*0740*/  ISETP.NE.AND P4, PT, R5, R10, PT ;  /* 0x0000000a0500720c */ /* 0x000fe20003f85270 */
[----:B------:R-:W-:Y:S01]  /*0750*/  IMAD.WIDE.U32 R16, R23, 0x4, R16 ;  /* 0x0000000417107825 */ /* 0x000fe200078e0010 */
[----:B------:R-:W-:Y:S02]  /*0760*/  @P2 IADD3.X R5, R27, UR10, RZ, P6, !PT ;  /* 0x0000000a1b052c10 */ /* 0x000fe4000b7fe4ff */
[----:B------:R-:W-:-:S02]  /*0770*/  @P2 SEL R11, RZ, 0x1, !P5 ;  /* 0x00000001ff0b2807 */ /* 0x000fc40006800000 */
[----:B------:R-:W-:Y:S02]  /*0780*/  SEL R13, RZ, 0x1, !P4 ;  /* 0x00000001ff0d7807 */ /* 0x000fe40006000000 */
[----:B------:R-:W-:Y:S01]  /*0790*/  ISETP.NE.AND P5, PT, R6, R7, PT ;  /* 0x000000070600720c */ /* 0x000fe20003fa5270 */
[----:B------:R0:W-:Y:S01]  /*07a0*/  @P2 STG.E.U8 [R4.64], R11 ;  /* 0x0000000b04002986 */ /* 0x0001e2000c10110c */
[----:B------:R-:W-:Y:S02]  /*07b0*/  @P1 IADD3 R20, P2, R20, UR15, RZ ;  /* 0x0000000f14141c10 */ /* 0x000fe4000ff5e0ff */
[----:B------:R-:W-:Y:S01]  /*07c0*/  ISETP.NE.AND P4, PT, R8, R9, PT ;  /* 0x000000090800720c */ /* 0x000fe20003f85270 */
[----:B------:R0:W-:Y:S01]  /*07d0*/  @P3 STG.E.U8 [R2.64], R13 ;  /* 0x0000000d02003986 */ /* 0x0001e2000c10110c */
[----:B------:R-:W-:Y:S02]  /*07e0*/  @P0 IADD3 R18, P3, R18, UR15, RZ ;  /* 0x0000000f12120c10 */ /* 0x000fe4000ff7e0ff */
[----:B------:R-:W-:-:S02]  /*07f0*/  @P1 IADD3.X R21, R24, UR10, RZ, P2, !PT ;  /* 0x0000000a18151c10 */ /* 0x000fc400097fe4ff */
[----:B------:R-:W-:Y:S02]  /*0800*/  SEL R9, RZ, 0x1, !P5 ;  /* 0x00000001ff097807 */ /* 0x000fe40006800000 */
        /* <DEDUP_REMOVED lines=10> */
.L_x_7674:
        /* <DEDUP_REMOVED lines=9> */
.L_x_7676:
        /* <DEDUP_REMOVED lines=10> */
[----:B------:R-:W-:Y:S02]  /*09e0*/  ISETP.NE.AND P6, PT, R8, RZ, PT ;  /* 0x000000ff0800720c */ /* 0x000fe40003fc5270 */
[C---:B------:R-:W-:Y:S02]  /*09f0*/  PRMT R10, R4.reuse, 0x7772, RZ ;  /* 0x00007772040a7816 */ /* 0x040fe400000000ff */
[----:B------:R-:W-:Y:S02]  /*0a00*/  ISETP.NE.AND P5, PT, R9, RZ, PT ;  /* 0x000000ff0900720c */ /* 0x000fe40003fa5270 */
[----:B------:R-:W-:-:S02]  /*0a10*/  PRMT R8, R4, 0x7773, RZ ;  /* 0x0000777304087816 */ /* 0x000fc400000000ff */
[C---:B---3--:R-:W-:Y:S02]  /*0a20*/  PRMT R9, R6.reuse, 0x7770, RZ ;  /* 0x0000777006097816 */ /* 0x048fe400000000ff */
[C---:B------:R-:W-:Y:S02]  /*0a30*/  PRMT R4, R6.reuse, 0x7771, RZ ;  /* 0x0000777106047816 */ /* 0x040fe400000000ff */
[----:B------:R-:W-:Y:S02]  /*0a40*/  PRMT R7, R6, 0x7772, RZ ;  /* 0x0000777206077816 */ /* 0x000fe400000000ff */
[----:B------:R-:W-:Y:S02]  /*0a50*/  ISETP.NE.AND P3, PT, R9, RZ, P2 ;  /* 0x000000ff0900720c */ /* 0x000fe40001765270 */
[----:B------:R-:W-:Y:S02]  /*0a60*/  ISETP.NE.AND P1, PT, R4, RZ, P2 ;  /* 0x000000ff0400720c */ /* 0x000fe40001725270 */
[----:B------:R-:W-:-:S02]  /*0a70*/  SEL R5, RZ, 0x1, !P6 ;  /* 0x00000001ff057807 */ /* 0x000fc40007000000 */
[----:B------:R-:W-:Y:S02]  /*0a80*/  ISETP.NE.AND P0, PT, R8, RZ, PT ;  /* 0x000000ff0800720c */ /* 0x000fe40003f05270 */
[----:B------:R-:W-:Y:S02]  /*0a90*/  ISETP.NE.AND P6, PT, R7, RZ, P2 ;  /* 0x000000ff0700720c */ /* 0x000fe400017c5270 */
[----:B------:R-:W-:Y:S02]  /*0aa0*/  PRMT R4, R6, 0x7773, RZ ;  /* 0x0000777306047816 */ /* 0x000fe400000000ff */
[----:B------:R-:W-:Y:S02]  /*0ab0*/  ISETP.NE.AND P4, PT, R10, RZ, PT ;  /* 0x000000ff0a00720c */ /* 0x000fe40003f85270 */
[----:B------:R-:W-:Y:S02]  /*0ac0*/  SEL R7, RZ, 0x1, !P5 ;  /* 0x00000001ff077807 */ /* 0x000fe40006800000 */
[----:B------:R-:W-:-:S02]  /*0ad0*/  SEL R6, RZ, 0xffffffff, !P3 ;  /* 0xffffffffff067807 */ /* 0x000fc40005800000 */
[----:B------:R-:W-:Y:S02]  /*0ae0*/  SEL R8, RZ, 0xffffffff, !P1 ;  /* 0xffffffffff087807 */ /* 0x000fe40004800000 */
[----:B------:R-:W-:Y:S02]  /*0af0*/  ISETP.NE.AND P5, PT, R4, RZ, P2 ;  /* 0x000000ff0400720c */ /* 0x000fe400017a5270 */
[----:B------:R-:W-:Y:S02]  /*0b00*/  SEL R9, RZ, 0x1, !P4 ;  /* 0x00000001ff097807 */ /* 0x000fe40006000000 */
[----:B------:R-:W-:Y:S02]  /*0b10*/  SEL R10, RZ, 0xffffffff, !P6 ;  /* 0xffffffffff0a7807 */ /* 0x000fe40007000000 */
[----:B------:R-:W-:Y:S02]  /*0b20*/  ISETP.NE.AND P1, PT, R5, R6, PT ;  /* 0x000000060500720c */ /* 0x000fe40003f25270 */
[----:B------:R-:W-:-:S02]  /*0b30*/  ISETP.NE.AND P3, PT, R7, R8, PT ;  /* 0x000000080700720c */ /* 0x000fc40003f65270 */
[----:B------:R-:W-:Y:S02]  /*0b40*/  SEL R6, RZ, 0x1, !P0 ;  /* 0x00000001ff067807 */ /* 0x000fe40004000000 */
[----:B------:R-:W-:Y:S02]  /*0b50*/  SEL R7, RZ, 0xffffffff, !P5 ;  /* 0xffffffffff077807 */ /* 0x000fe40006800000 */
[----:B------:R-:W-:Y:S02]  /*0b60*/  ISETP.NE.AND P4, PT, R9, R10, PT ;  /* 0x0000000a0900720c */ /* 0x000fe40003f85270 */
[----:B------:R-:W-:Y:S02]  /*0b70*/  SEL R4, RZ, 0x1, !P1 ;  /* 0x00000001ff047807 */ /* 0x000fe40004800000 */
[----:B------:R-:W-:Y:S02]  /*0b80*/  SEL R5, RZ, 0x1, !P3 ;  /* 0x00000001ff057807 */ /* 0x000fe40005800000 */
[----:B------:R-:W-:-:S02]  /*0b90*/  ISETP.NE.AND P0, PT, R6, R7, PT ;  /* 0x000000070600720c */ /* 0x000fc40003f05270 */
        /* <DEDUP_REMOVED lines=9> */
[C---:B------:R-:W-:Y:S01]  /*0c30*/  ISETP.LT.U32.AND P1, PT, R3.reuse, 0x4000, PT ;  /* 0x000040000300780c */ /* 0x040fe20003f21070 */
        /* <DEDUP_REMOVED lines=8> */
.L_x_7677:
        /* <DEDUP_REMOVED lines=12> */
.L_x_8168:


//--------------------- .text._ZN2at6native55_GLOBAL__N__de093ff9_22_ForeachBinaryOpList_cu_a911ec4325multi_tensor_apply_kernelINS1_18TensorListMetadataILi3EEENS1_24BinaryOpListAlphaFunctorIN3c107complexIfEELi3ELi2ELi2EEEJSt4plusIS8_ES8_EEEvT_T0_DpT1_ --------------------------
	.section	.text._ZN2at6native55_GLOBAL__N__de093ff9_22_ForeachBinaryOpList_cu_a911ec4325multi_tensor_apply_kernelINS1_18TensorListMetadataILi3EEENS1_24BinaryOpListAlphaFunctorIN3c107complexIfEELi3ELi2ELi2EEEJSt4plusIS8_ES8_EEEvT_T0_DpT1_,"ax",@progbits
	.sectioninfo	@"SHI_REGISTERS=32"
	.align	128
.text._ZN2at6native55_GLOBAL__N__de093ff9_22_ForeachBinaryOpList_cu_a911ec4325multi_tensor_apply_kernelINS1_18TensorListMetadataILi3EEENS1_24BinaryOpListAlphaFunctorIN3c107complexIfEELi3ELi2ELi2EEEJSt4plusIS8_ES8_EEEvT_T0_DpT1_:
        .type           _ZN2at6native55_GLOBAL__N__de093ff9_22_ForeachBinaryOpList_cu_a911ec4325multi_tensor_apply_kernelINS1_18TensorListMetadataILi3EEENS1_24BinaryOpListAlphaFunctorIN3c107complexIfEELi3ELi2ELi2EEEJSt4plusIS8_ES8_EEEvT_T0_DpT1_,@function
        .size           _ZN2at6native55_GLOBAL__N__de093ff9_22_ForeachBinaryOpList_cu_a911ec4325multi_tensor_apply_kernelINS1_18TensorListMetadataILi3EEENS1_24BinaryOpListAlphaFunctorIN3c107complexIfEELi3ELi2ELi2EEEJSt4plusIS8_ES8_EEEvT_T0_DpT1_,(.L_x_8169 - _ZN2at6native55_GLOBAL__N__de093ff9_22_ForeachBinaryOpList_cu_a911ec4325multi_tensor_apply_kernelINS1_18TensorListMetadataILi3EEENS1_24BinaryOpListAlphaFunctorIN3c107complexIfEELi3ELi2ELi2EEEJSt4plusIS8_ES8_EEEvT_T0_DpT1_)
        .other          _ZN2at6native55_GLOBAL__N__de093ff9_22_ForeachBinaryOpList_cu_a911ec4325multi_tensor_apply_kernelINS1_18TensorListMetadataILi3EEENS1_24BinaryOpListAlphaFunctorIN3c107complexIfEELi3ELi2ELi2EEEJSt4plusIS8_ES8_EEEvT_T0_DpT1_,@"STO_CUDA_ENTRY STV_DEFAULT"
_ZN2at6native55_GLOBAL__N__de093ff9_22_ForeachBinaryOpList_cu_a911ec4325multi_tensor_apply_kernelINS1_18TensorListMetadataILi3EEENS1_24BinaryOpListAlphaFunctorIN3c107complexIfEELi3ELi2ELi2EEEJSt4plusIS8_ES8_EEEvT_T0_DpT1_:
        /* <DEDUP_REMOVED lines=33> */
.L_x_7679:
        /* <DEDUP_REMOVED lines=55> */
[----:B---3--:R-:W-:Y:S02]  /*0580*/  FADD.FTZ R19, R20, R19 ;  /* 0x0000001314137221 */ /* 0x008fe40000010000 */
[----:B------:R-:W-:Y:S01]  /*0590*/  CS2R R20, SRZ ;  /* 0x0000000000147805 */ /* 0x000fe2000001ff00 */
[----:B------:R-:W-:-:S04]  /*05a0*/  FMUL.FTZ R25, R17, c[0x0][0xdb4] ;  /* 0x00036d0011197a20 */ /* 0x000fc80000410000 */
[----:B------:R-:W-:Y:S01]  /*05b0*/  FFMA.FTZ R25, R16, c[0x0][0xdb0], -R25 ;  /* 0x00036c0010197a23 */ /* 0x000fe20000010819 */
[----:B------:R0:W2:Y:S01]  /*05c0*/  @P3 LDG.E.64 R20, [R26.64] ;  /* 0x0000000e1a143981 */ /* 0x0000a2000c1e1b00 */
[----:B------:R-:W-:-:S06]  /*05d0*/  CS2R R16, SRZ ;  /* 0x0000000000107805 */ /* 0x000fcc000001ff00 */
[----:B------:R1:W3:Y:S01]  /*05e0*/  @P3 LDG.E.64 R16, [R28.64] ;  /* 0x0000000e1c103981 */ /* 0x0002e2000c1e1b00 */
[----:B------:R-:W-:Y:S01]  /*05f0*/  FADD.FTZ R18, R25, R18 ;  /* 0x0000001219127221 */ /* 0x000fe20000010000 */
        /* <DEDUP_REMOVED lines=18> */
[----:B------:R-:W-:Y:S02]  /*0720*/  FADD.FTZ R8, R27, R8 ;  /* 0x000000081b087221 */ /* 0x000fe40000010000 */
[----:B------:R-:W-:Y:S01]  /*0730*/  FADD.FTZ R9, R26, R9 ;  /* 0x000000091a097221 */ /* 0x000fe20000010000 */
[----:B------:R-:W-:Y:S01]  /*0740*/  UISETP.LT.U32.AND UP1, UPT, UR4, UR16, UPT ;  /* 0x000000100400728c */ /* 0x000fe2000bf21070 */
[----:B------:R-:W-:Y:S01]  /*0750*/  FADD.FTZ R12, R3, R12 ;  /* 0x0000000c030c7221 */ /* 0x000fe20000010000 */
[----:B------:R-:W-:Y:S01]  /*0760*/  UISETP.GE.U32.AND UP0, UPT, UR4, 0x10000, UPT ;  /* 0x000100000400788c */ /* 0x000fe2000bf06070 */
[----:B------:R-:W-:Y:S01]  /*0770*/  FADD.FTZ R13, R22, R13 ;  /* 0x0000000d160d7221 */ /* 0x000fe20000010000 */
        /* <DEDUP_REMOVED lines=10> */
[----:B---3--:R-:W-:-:S02]  /*0820*/  FADD.FTZ R16, R5, R16 ;  /* 0x0000001005107221 */ /* 0x008fc40000010000 */
[----:B------:R-:W-:Y:S02]  /*0830*/  FADD.FTZ R17, R4, R17 ;  /* 0x0000001104117221 */ /* 0x000fe40000010000 */
[----:B------:R-:W-:-:S03]  /*0840*/  IMAD.U32 R5, RZ, RZ, UR5 ;  /* 0x00000005ff057e24 */ /* 0x000fc6000f8e00ff */
[----:B------:R0:W-:Y:S02]  /*0850*/  @P3 STG.E.64 [R6.64], R16 ;  /* 0x0000001006003986 */ /* 0x0001e4000c101b0e */
[----:B------:R-:W-:Y:S01]  /*0860*/  ISETP.LT.AND.EX P0, PT, R5, UR12, PT, P0 ;  /* 0x0000000c05007c0c */ /* 0x000fe2000bf01300 */
[----:B------:R-:W-:-:S12]  /*0870*/  IMAD.U32 R4, RZ, RZ, UR4 ;  /* 0x00000004ff047e24 */ /* 0x000fd8000f8e00ff */
[----:B0-----:R-:W-:Y:S05]  /*0880*/  @!P1 BRA P0, `(.L_x_7679) ;  /* 0xfffff98000009947 */ /* 0x001fea000003ffff */
[----:B------:R-:W-:Y:S05]  /*0890*/  EXIT ;  /* 0x000000000000794d */ /* 0x000fea0003800000 */
.L_x_7678:
[----:B------:R-:W0:Y:S02]  /*08a0*/  S2R R3, SR_TID.X ;  /* 0x0000000000037919 */ /* 0x000e240000002100 */
[----:B0-----:R-:W-:-:S05]  /*08b0*/  IMAD.WIDE.U32 R4, R3, 0x4, RZ ;  /* 0x0000000403047825 */ /* 0x001fca00078e00ff */
[----:B------:R-:W-:-:S04]  /*08c0*/  ISETP.GE.U32.AND P0, PT, R4, UR16, PT ;  /* 0x0000001004007c0c */ /* 0x000fc8000bf06070 */
[----:B------:R-:W-:-:S04]  /*08d0*/  ISETP.GE.AND.EX P0, PT, R5, UR12, PT, P0 ;  /* 0x0000000c05007c0c */ /* 0x000fc8000bf06300 */
[----:B------:R-:W-:-:S13]  /*08e0*/  ISETP.GT.U32.OR P0, PT, R3, 0x3fff, P0 ;  /* 0x00003fff0300780c */ /* 0x000fda0000704470 */
[----:B------:R-:W-:Y:S05]  /*08f0*/  @P0 EXIT ;  /* 0x000000000000094d */ /* 0x000fea0003800000 */
[----:B------:R-:W-:-:S04]  /*0900*/  IMAD.MOV.U32 R0, RZ, RZ, RZ ;  /* 0x000000ffff007224 */ /* 0x000fc800078e00ff */
.L_x_7680:
        /* <DEDUP_REMOVED lines=29> */
[----:B----4-:R-:W-:Y:S02]  /*0ae0*/  FADD.FTZ R19, R19, R28 ;  /* 0x0000001c13137221 */ /* 0x010fe40000010000 */
[----:B------:R-:W-:Y:S02]  /*0af0*/  FADD.FTZ R18, R18, R27 ;  /* 0x0000001b12127221 */ /* 0x000fe40000010000 */
[----:B------:R-:W-:Y:S02]  /*0b00*/  FADD.FTZ R17, R17, R26 ;  /* 0x0000001a11117221 */ /* 0x000fe40000010000 */
[----:B------:R-:W-:Y:S02]  /*0b10*/  FADD.FTZ R16, R16, R21 ;  /* 0x0000001510107221 */ /* 0x000fe40000010000 */
[----:B-----5:R-:W-:Y:S02]  /*0b20*/  FADD.FTZ R9, R9, R12 ;  /* 0x0000000c09097221 */ /* 0x020fe40000010000 */
[----:B------:R-:W-:-:S02]  /*0b30*/  FADD.FTZ R8, R8, R13 ;  /* 0x0000000d08087221 */ /* 0x000fc40000010000 */
[----:B------:R-:W-:Y:S02]  /*0b40*/  FADD.FTZ R11, R11, R14 ;  /* 0x0000000e0b0b7221 */ /* 0x000fe40000010000 */
[----:B------:R-:W-:Y:S02]  /*0b50*/  FADD.FTZ R10, R10, R15 ;  /* 0x0000000f0a0a7221 */ /* 0x000fe40000010000 */
        /* <DEDUP_REMOVED lines=11> */
.L_x_7681:
        /* <DEDUP_REMOVED lines=15> */
.L_x_8169:


//--------------------- .text._ZN2at6native55_GLOBAL__N__de093ff9_22_ForeachBinaryOpList_cu_a911ec4325multi_tensor_apply_kernelINS1_18TensorListMetadataILi3EEENS1_24BinaryOpListAlphaFunctorIN3c107complexIdEELi3ELi2ELi2EEEJSt4plusIS8_ES8_EEEvT_T0_DpT1_ --------------------------
	.section	.text._ZN2at6native55_GLOBAL__N__de093ff9_22_ForeachBinaryOpList_cu_a911ec4325multi_tensor_apply_kernelINS1_18TensorListMetadataILi3EEENS1_24BinaryOpListAlphaFunctorIN3c107complexIdEELi3ELi2ELi2EEEJSt4plusIS8_ES8_EEEvT_T0_DpT1_,"ax",@progbits
	.sectioninfo	@"SHI_REGISTERS=52"
	.align	128
.text._ZN2at6native55_GLOBAL__N__de093ff9_22_ForeachBinaryOpList_cu_a911ec4325multi_tensor_apply_kernelINS1_18TensorListMetadataILi3EEENS1_24BinaryOpListAlphaFunctorIN3c107complexIdEELi3ELi2ELi2EEEJSt4plusIS8_ES8_EEEvT_T0_DpT1_:
        .type           _ZN2at6native55_GLOBAL__N__de093ff9_22_ForeachBinaryOpList_cu_a911ec4325multi_tensor_apply_kernelINS1_18TensorListMetadataILi3EEENS1_24BinaryOpListAlphaFunctorIN3c107complexIdEELi3ELi2ELi2EEEJSt4plusIS8_ES8_EEEvT_T0_DpT1_,@function
        .size           _ZN2at6native55_GLOBAL__N__de093ff9_22_ForeachBinaryOpList_cu_a911ec4325multi_tensor_apply_kernelINS1_18TensorListMetadataILi3EEENS1_24BinaryOpListAlphaFunctorIN3c107complexIdEELi3ELi2ELi2EEEJSt4plusIS8_ES8_EEEvT_T0_DpT1_,(.L_x_8170 - _ZN2at6native55_GLOBAL__N__de093ff9_22_ForeachBinaryOpList_cu_a911ec4325multi_tensor_apply_kernelINS1_18TensorListMetadataILi3EEENS1_24BinaryOpListAlphaFunctorIN3c107complexIdEELi3ELi2ELi2EEEJSt4plusIS8_ES8_EEEvT_T0_DpT1_)
        .other          _ZN2at6native55_GLOBAL__N__de093ff9_22_ForeachBinaryOpList_cu_a911ec4325multi_tensor_apply_kernelINS1_18TensorListMetadataILi3EEENS1_24BinaryOpListAlphaFunctorIN3c107complexIdEELi3ELi2ELi2EEEJSt4plusIS8_ES8_EEEvT_T0_DpT1_,@"STO_CUDA_ENTRY STV_DEFAULT"
_ZN2at6native55_GLOBAL__N__de093ff9_22_ForeachBinaryOpList_cu_a911ec4325multi_tensor_apply_kernelINS1_18TensorListMetadataILi3EEENS1_24BinaryOpListAlphaFunctorIN3c107complexIdEELi3ELi2ELi2EEEJSt4plusIS8_ES8_EEEvT_T0_DpT1_:
        /* <DEDUP_REMOVED lines=33> */
.L_x_7683:
        /* <DEDUP_REMOVED lines=51> */
[----:B---3--:R2:W-:Y:S01]  /*0540*/  DADD R16, R8, R16 ;  /* 0x0000000008107229 */ /* 0x0085e20000000010 */
        /* <DEDUP_REMOVED lines=18> */
[----:B-1----:R-:W-:-:S04]  /*0670*/  DADD R18, R38, R18 ;  /* 0x0000000026127229 */ /* 0x002fc80000000012 */
        /* <DEDUP_REMOVED lines=13> */
[----:B---3--:R-:W-:-:S04]  /*0750*/  DADD R22, R24, R22 ;  /* 0x0000000018167229 */ /* 0x008fc80000000016 */
[----:B--2---:R-:W-:-:S04]  /*0760*/  DADD R12, R26, R12 ;  /* 0x000000001a0c7229 */ /* 0x004fc8000000000c */
[----:B------:R-:W1:-:S04]  /*0770*/  DMUL R24, R10, c[0x0][0xdb8] ;  /* 0x00036e000a187a28 */ /* 0x000e480000000000 */
[----:B------:R-:W2:-:S04]  /*0780*/  DMUL R26, R8, c[0x0][0xdb8] ;  /* 0x00036e00081a7a28 */ /* 0x000e880000000000 */
[----:B0-----:R0:W-:Y:S02]  /*0790*/  DADD R14, R28, R14 ;  /* 0x000000001c0e7229 */ /* 0x0011e4000000000e */
[C---:B0-----:R-:W-:Y:S02]  /*07a0*/  @P0 LEA R28, P4, R32.reuse, UR10, 0x4 ;  /* 0x0000000a201c0c11 */ /* 0x041fe4000f8820ff */
[----:B-1----:R0:W1:Y:S02]  /*07b0*/  DFMA R24, R8, c[0x0][0xdb0], -R24 ;  /* 0x00036c0008187a2b */ /* 0x0020640000000818 */
[----:B------:R-:W-:Y:S02]  /*07c0*/  @P0 LEA.HI.X R29, R32, UR11, R3, 0x4, P4 ;  /* 0x0000000b201d0c11 */ /* 0x000fe4000a0f2403 */
[----:B--2---:R2:W3:Y:S01]  /*07d0*/  DFMA R26, R10, c[0x0][0xdb0], R26 ;  /* 0x00036c000a1a7a2b */ /* 0x0044e2000000001a */
[----:B0-----:R-:W-:Y:S02]  /*07e0*/  @P1 LEA R8, P4, R2, UR10, 0x4 ;  /* 0x0000000a02081c11 */ /* 0x001fe4000f8820ff */
[----:B------:R-:W-:Y:S01]  /*07f0*/  @P2 LEA R30, P5, R34, UR10, 0x4 ;  /* 0x0000000a221e2c11 */ /* 0x000fe2000f8a20ff */
[----:B------:R-:W0:Y:S01]  /*0800*/  DADD R20, R38, R20 ;  /* 0x0000000026147229 */ /* 0x000e220000000014 */
[----:B--2---:R-:W-:-:S02]  /*0810*/  @P3 LEA R10, P6, R36, UR10, 0x4 ;  /* 0x0000000a240a3c11 */ /* 0x004fc4000f8c20ff */
[----:B------:R-:W-:Y:S01]  /*0820*/  @P1 LEA.HI.X R9, R2, UR11, R33, 0x4, P4 ;  /* 0x0000000b02091c11 */ /* 0x000fe2000a0f2421 */
[----:B-1----:R-:W-:Y:S01]  /*0830*/  DADD R4, R24, R4 ;  /* 0x0000000018047229 */ /* 0x002fe20000000004 */
[----:B------:R-:W-:-:S03]  /*0840*/  @P2 LEA.HI.X R31, R34, UR11, R37, 0x4, P5 ;  /* 0x0000000b221f2c11 */ /* 0x000fc6000a8f2425 */
[----:B---3--:R-:W1:Y:S01]  /*0850*/  DADD R6, R26, R6 ;  /* 0x000000001a067229 */ /* 0x008e620000000006 */
        /* <DEDUP_REMOVED lines=12> */
.L_x_7682:
[----:B------:R-:W0:Y:S02]  /*0920*/  S2R R3, SR_TID.X ;  /* 0x0000000000037919 */ /* 0x000e240000002100 */
[----:B0-----:R-:W-:-:S05]  /*0930*/  IMAD.WIDE.U32 R4, R3, 0x4, RZ ;  /* 0x0000000403047825 */ /* 0x001fca00078e00ff */
[----:B------:R-:W-:-:S04]  /*0940*/  ISETP.GE.U32.AND P0, PT, R4, UR16, PT ;  /* 0x0000001004007c0c */ /* 0x000fc8000bf06070 */
[----:B------:R-:W-:-:S04]  /*0950*/  ISETP.GE.AND.EX P0, PT, R5, UR12, PT, P0 ;  /* 0x0000000c05007c0c */ /* 0x000fc8000bf06300 */
[----:B------:R-:W-:-:S13]  /*0960*/  ISETP.GT.U32.OR P0, PT, R3, 0x3fff, P0 ;  /* 0x00003fff0300780c */ /* 0x000fda0000704470 */
[----:B------:R-:W-:Y:S05]  /*0970*/  @P0 EXIT ;  /* 0x000000000000094d */ /* 0x000fea0003800000 */
[----:B------:R-:W-:-:S04]  /*0980*/  IMAD.MOV.U32 R0, RZ, RZ, RZ ;  /* 0x000000ffff007224 */ /* 0x000fc800078e00ff */
.L_x_7684:
        /* <DEDUP_REMOVED lines=21> */
[----:B-----5:R-:W-:-:S04]  /*0ae0*/  DADD R22, R22, R12 ;  /* 0x0000000016167229 */ /* 0x020fc8000000000c */
        /* <DEDUP_REMOVED lines=13> */
[----:B------:R-:W-:Y:S01]  /*0bc0*/  DADD R30, R30, R42 ;  /* 0x000000001e1e7229 */ /* 0x000fe2000000002a */
[----:B------:R-:W-:-:S03]  /*0bd0*/  IMAD.X R0, RZ, RZ, R0, P0 ;  /* 0x000000ffff007224 */ /* 0x000fc600000e0600 */
[----:B------:R-:W2:-:S04]  /*0be0*/  DADD R28, R28, R40 ;  /* 0x000000001c1c7229 */ /* 0x000e880000000028 */
[----:B------:R-:W3:-:S04]  /*0bf0*/  DADD R20, R20, R32 ;  /* 0x0000000014147229 */ /* 0x000ec80000000020 */
[----:B0-----:R-:W-:-:S04]  /*0c00*/  DADD R10, R10, R36 ;  /* 0x000000000a0a7229 */ /* 0x001fc80000000024 */
[----:B------:R-:W0:-:S04]  /*0c10*/  DADD R8, R8, R34 ;  /* 0x0000000008087229 */ /* 0x000e080000000022 */
[----:B-1----:R-:W-:-:S04]  /*0c20*/  DADD R14, R18, R14 ;  /* 0x00000000120e7229 */ /* 0x002fc8000000000e */
[----:B------:R-:W1:Y:S01]  /*0c30*/  DADD R12, R16, R12 ;  /* 0x00000000100c7229 */ /* 0x000e62000000000c */
        /* <DEDUP_REMOVED lines=11> */
.L_x_7685:
        /* <DEDUP_REMOVED lines=9> */
.L_x_8170:


//--------------------- .text._ZN2at6native55_GLOBAL__N__de093ff9_22_ForeachBinaryOpList_cu_a911ec4325multi_tensor_apply_kernelINS1_18TensorListMetadataILi3EEENS1_24BinaryOpListAlphaFunctorIfLi3ELi2ELi2EEEJSt4plusIfEfEEEvT_T0_DpT1_ --------------------------
	.section	.text._ZN2at6native55_GLOBAL__N__de093ff9_22_ForeachBinaryOpList_cu_a911ec4325multi_tensor_apply_kernelINS1_18TensorListMetadataILi3EEENS1_24BinaryOpListAlphaFunctorIfLi3ELi2ELi2EEEJSt4plusIfEfEEEvT_T0_DpT1_,"ax",@progbits
	.sectioninfo	@"SHI_REGISTERS=32"
	.align	128
.text._ZN2at6native55_GLOBAL__N__de093ff9_22_ForeachBinaryOpList_cu_a911ec4325multi_tensor_apply_kernelINS1_18TensorListMetadataILi3EEENS1_24BinaryOpListAlphaFunctorIfLi3ELi2ELi2EEEJSt4plusIfEfEEEvT_T0_DpT1_:
        .type           _ZN2at6native55_GLOBAL__N__de093ff9_22_ForeachBinaryOpList_cu_a911ec4325multi_tensor_apply_kernelINS1_18TensorListMetadataILi3EEENS1_24BinaryOpListAlphaFunctorIfLi3ELi2ELi2EEEJSt4plusIfEfEEEvT_T0_DpT1_,@function
        .size           _ZN2at6native55_GLOBAL__N__de093ff9_22_ForeachBinaryOpList_cu_a911ec4325multi_tensor_apply_kernelINS1_18TensorListMetadataILi3EEENS1_24BinaryOpListAlphaFunctorIfLi3ELi2ELi2EEEJSt4plusIfEfEEEvT_T0_DpT1_,(.L_x_8171 - _ZN2at6native55_GLOBAL__N__de093ff9_22_ForeachBinaryOpList_cu_a911ec4325multi_tensor_apply_kernelINS1_18TensorListMetadataILi3EEENS1_24BinaryOpListAlphaFunctorIfLi3ELi2ELi2EEEJSt4plusIfEfEEEvT_T0_DpT1_)
        .other          _ZN2at6native55_GLOBAL__N__de093ff9_22_ForeachBinaryOpList_cu_a911ec4325multi_tensor_apply_kernelINS1_18TensorListMetadataILi3EEENS1_24BinaryOpListAlphaFunctorIfLi3ELi2ELi2EEEJSt4plusIfEfEEEvT_T0_DpT1_,@"STO_CUDA_ENTRY STV_DEFAULT"
_ZN2at6native55_GLOBAL__N__de093ff9_22_ForeachBinaryOpList_cu_a911ec4325multi_tensor_apply_kernelINS1_18TensorListMetadataILi3EEENS1_24BinaryOpListAlphaFunctorIfLi3ELi2ELi2EEEJSt4plusIfEfEEEvT_T0_DpT1_:
        /* <DEDUP_REMOVED lines=32> */
.L_x_7687:
        /* <DEDUP_REMOVED lines=64> */
[----:B--2---:R-:W-:-:S05]  /*0600*/  FFMA.FTZ R9, R9, c[0x0][0xdac], R8 ;  /* 0x00036b0009097a23 */ /* 0x004fca0000010008 */
[----:B------:R0:W-:Y:S01]  /*0610*/  @P0 STG.E [R12.64], R9 ;  /* 0x000000090c000986 */ /* 0x0001e2000c10190c */
[----:B------:R-:W-:Y:S01]  /*0620*/  ISETP.GE.U32.AND P0, PT, R4, 0x10000, PT ;  /* 0x000100000400780c */ /* 0x000fe20003f06070 */
[----:B----4-:R-:W-:-:S05]  /*0630*/  FFMA.FTZ R21, R24, c[0x0][0xdac], R21 ;  /* 0x00036b0018157a23 */ /* 0x010fca0000010015 */
[----:B------:R0:W-:Y:S01]  /*0640*/  @P1 STG.E [R14.64], R21 ;  /* 0x000000150e001986 */ /* 0x0001e2000c10190c */
[----:B-----5:R-:W-:Y:S01]  /*0650*/  FFMA.FTZ R25, R26, c[0x0][0xdac], R25 ;  /* 0x00036b001a197a23 */ /* 0x020fe20000010019 */
[----:B------:R-:W-:-:S04]  /*0660*/  ISETP.LT.U32.AND P1, PT, R4, UR14, PT ;  /* 0x0000000e04007c0c */ /* 0x000fc8000bf21070 */
[----:B------:R0:W-:Y:S01]  /*0670*/  @P2 STG.E [R16.64], R25 ;  /* 0x0000001910002986 */ /* 0x0001e2000c10190c */
[----:B---3--:R-:W-:-:S05]  /*0680*/  FFMA.FTZ R27, R28, c[0x0][0xdac], R27 ;  /* 0x00036b001c1b7a23 */ /* 0x008fca000001001b */
[----:B------:R0:W-:Y:S01]  /*0690*/  @P3 STG.E [R18.64], R27 ;  /* 0x0000001b12003986 */ /* 0x0001e2000c10190c */
[C---:B------:R-:W-:Y:S02]  /*06a0*/  ISETP.GE.U32.AND.EX P0, PT, R5.reuse, RZ, PT, P0 ;  /* 0x000000ff0500720c */ /* 0x040fe40003f06100 */
[----:B------:R-:W-:-:S13]  /*06b0*/  ISETP.LT.AND.EX P1, PT, R5, UR4, PT, P1 ;  /* 0x0000000405007c0c */ /* 0x000fda000bf21310 */
[----:B0-----:R-:W-:Y:S05]  /*06c0*/  @!P0 BRA P1, `(.L_x_7687) ;  /* 0xfffffb3000008947 */ /* 0x001fea000083ffff */
[----:B------:R-:W-:Y:S05]  /*06d0*/  EXIT ;  /* 0x000000000000794d */ /* 0x000fea0003800000 */
.L_x_7686:
[----:B------:R-:W0:Y:S02]  /*06e0*/  S2R R16, SR_TID.X ;  /* 0x0000000000107919 */ /* 0x000e240000002100 */
[----:B0-----:R-:W-:-:S05]  /*06f0*/  IMAD.WIDE.U32 R2, R16, 0x4, RZ ;  /* 0x0000000410027825 */ /* 0x001fca00078e00ff */
[----:B------:R-:W-:-:S04]  /*0700*/  ISETP.GE.U32.AND P0, PT, R2, UR14, PT ;  /* 0x0000000e02007c0c */ /* 0x000fc8000bf06070 */
[----:B------:R-:W-:-:S04]  /*0710*/  ISETP.GE.AND.EX P0, PT, R3, UR4, PT, P0 ;  /* 0x0000000403007c0c */ /* 0x000fc8000bf06300 */
[----:B------:R-:W-:-:S13]  /*0720*/  ISETP.GT.U32.OR P0, PT, R16, 0x3fff, P0 ;  /* 0x00003fff1000780c */ /* 0x000fda0000704470 */
[----:B------:R-:W-:Y:S05]  /*0730*/  @P0 EXIT ;  /* 0x000000000000094d */ /* 0x000fea0003800000 */
[----:B------:R-:W-:-:S04]  /*0740*/  IMAD.MOV.U32 R17, RZ, RZ, RZ ;  /* 0x000000ffff117224 */ /* 0x000fc800078e00ff */
.L_x_7688:
        /* <DEDUP_REMOVED lines=18> */
[----:B--2---:R-:W-:Y:S02]  /*0870*/  FFMA.FTZ R15, R11, c[0x0][0xdac], R7 ;  /* 0x00036b000b0f7a23 */ /* 0x004fe40000010007 */
[----:B------:R-:W-:Y:S02]  /*0880*/  FFMA.FTZ R14, R10, c[0x0][0xdac], R6 ;  /* 0x00036b000a0e7a23 */ /* 0x000fe40000010006 */
[----:B------:R-:W-:-:S02]  /*0890*/  FFMA.FTZ R13, R9, c[0x0][0xdac], R5 ;  /* 0x00036b00090d7a23 */ /* 0x000fc40000010005 */
[----:B------:R-:W-:-:S05]  /*08a0*/  FFMA.FTZ R12, R8, c[0x0][0xdac], R4 ;  /* 0x00036b00080c7a23 */ /* 0x000fca0000010004 */
[----:B------:R0:W-:Y:S01]  /*08b0*/  STG.E.128 [R2.64], R12 ;  /* 0x0000000c02007986 */ /* 0x0001e2000c101d0c */
[----:B------:R-:W-:Y:S05]  /*08c0*/  @!P0 BRA P1, `(.L_x_7688) ;  /* 0xfffffe8000008947 */ /* 0x000fea000083ffff */
[----:B------:R-:W-:Y:S05]  /*08d0*/  EXIT ;  /* 0x000000000000794d */ /* 0x000fea0003800000 */
.L_x_7689:
        /* <DEDUP_REMOVED lines=10> */
.L_x_8171:


//--------------------- .text._ZN2at6native55_GLOBAL__N__de093ff9_22_ForeachBinaryOpList_cu_a911ec4325multi_tensor_apply_kernelINS1_18TensorListMetadataILi3EEENS1_24BinaryOpListAlphaFunctorIdLi3ELi2ELi2EEEJSt4plusIdEdEEEvT_T0_DpT1_ --------------------------
	.section	.text._ZN2at6native55_GLOBAL__N__de093ff9_22_ForeachBinaryOpList_cu_a911ec4325multi_tensor_apply_kernelINS1_18TensorListMetadataILi3EEENS1_24BinaryOpListAlphaFunctorIdLi3ELi2ELi2EEEJSt4plusIdEdEEEvT_T0_DpT1_,"ax",@progbits
	.sectioninfo	@"SHI_REGISTERS=31"
	.align	128
.text._ZN2at6native55_GLOBAL__N__de093ff9_22_ForeachBinaryOpList_cu_a911ec4325multi_tensor_apply_kernelINS1_18TensorListMetadataILi3EEENS1_24BinaryOpListAlphaFunctorIdLi3ELi2ELi2EEEJSt4plusIdEdEEEvT_T0_DpT1_:
        .type           _ZN2at6native55_GLOBAL__N__de093ff9_22_ForeachBinaryOpList_cu_a911ec4325multi_tensor_apply_kernelINS1_18TensorListMetadataILi3EEENS1_24BinaryOpListAlphaFunctorIdLi3ELi2ELi2EEEJSt4plusIdEdEEEvT_T0_DpT1_,@function
        .size           _ZN2at6native55_GLOBAL__N__de093ff9_22_ForeachBinaryOpList_cu_a911ec4325multi_tensor_apply_kernelINS1_18TensorListMetadataILi3EEENS1_24BinaryOpListAlphaFunctorIdLi3ELi2ELi2EEEJSt4plusIdEdEEEvT_T0_DpT1_,(.L_x_8172 - _ZN2at6native55_GLOBAL__N__de093ff9_22_ForeachBinaryOpList_cu_a911ec4325multi_tensor_apply_kernelINS1_18TensorListMetadataILi3EEENS1_24BinaryOpListAlphaFunctorIdLi3ELi2ELi2EEEJSt4plusIdEdEEEvT_T0_DpT1_)
        .other          _ZN2at6native55_GLOBAL__N__de093ff9_22_ForeachBinaryOpList_cu_a911ec4325multi_tensor_apply_kernelINS1_18TensorListMetadataILi3EEENS1_24BinaryOpListAlphaFunctorIdLi3ELi2ELi2EEEJSt4plusIdEdEEEvT_T0_DpT1_,@"STO_CUDA_ENTRY STV_DEFAULT"
_ZN2at6native55_GLOBAL__N__de093ff9_22_ForeachBinaryOpList_cu_a911ec4325multi_tensor_apply_kernelINS1_18TensorListMetadataILi3EEENS1_24BinaryOpListAlphaFunctorIdLi3ELi2ELi2EEEJSt4plusIdEdEEEvT_T0_DpT1_:
        /* <DEDUP_REMOVED lines=33> */
.L_x_7691:
        /* <DEDUP_REMOVED lines=55> */
[----:B--2---:R0:W1:Y:S02]  /*0580*/  DFMA R12, R14, c[0x0][0xdb0], R12 ;  /* 0x00036c000e0c7a2b */ /* 0x004064000000000c */
        /* <DEDUP_REMOVED lines=13> */
[----:B---3--:R1:W2:-:S02]  /*0660*/  DFMA R16, R22, c[0x0][0xdb0], R20 ;  /* 0x00036c0016107a2b */ /* 0x0082840000000014 */
[----:B-1----:R-:W-:Y:S02]  /*0670*/  @P1 LEA R20, P5, R3, UR10, 0x3 ;  /* 0x0000000a03141c11 */ /* 0x002fe4000f8a18ff */
[----:B------:R-:W-:Y:S02]  /*0680*/  @P2 LEA R22, P4, R5, UR10, 0x3 ;  /* 0x0000000a05162c11 */ /* 0x000fe4000f8818ff */
[----:B------:R-:W-:Y:S02]  /*0690*/  @P1 LEA.HI.X R21, R3, UR11, R4, 0x3, P5 ;  /* 0x0000000b03151c11 */ /* 0x000fe4000a8f1c04 */
[----:B------:R-:W-:Y:S01]  /*06a0*/  @P2 LEA.HI.X R23, R5, UR11, R26, 0x3, P4 ;  /* 0x0000000b05172c11 */ /* 0x000fe2000a0f1c1a */
[----:B------:R-:W-:Y:S02]  /*06b0*/  IMAD.U32 R5, RZ, RZ, UR5 ;  /* 0x00000005ff057e24 */ /* 0x000fe4000f8e00ff */
[----:B--2---:R0:W-:Y:S01]  /*06c0*/  @P1 STG.E.64 [R20.64], R16 ;  /* 0x0000001014001986 */ /* 0x0041e2000c101b0e */
[----:B----4-:R-:W1:-:S02]  /*06d0*/  DFMA R6, R8, c[0x0][0xdb0], R6 ;  /* 0x00036c0008067a2b */ /* 0x010e440000000006 */
[----:B------:R-:W-:-:S05]  /*06e0*/  ISETP.LT.AND.EX P0, PT, R5, UR12, PT, P0 ;  /* 0x0000000c05007c0c */ /* 0x000fca000bf01300 */
[----:B-1----:R0:W-:Y:S01]  /*06f0*/  @P2 STG.E.64 [R22.64], R6 ;  /* 0x0000000616002986 */ /* 0x0021e2000c101b0e */
[----:B------:R-:W-:Y:S01]  /*0700*/  PLOP3.LUT P1, PT, PT, PT, UP0, 0x80, 0x0 ;  /* 0x000000000000781c */ /* 0x000fe20003f2f008 */
[----:B------:R-:W-:Y:S01]  /*0710*/  IMAD.U32 R4, RZ, RZ, UR4 ;  /* 0x00000004ff047e24 */ /* 0x000fe2000f8e00ff */
[----:B-----5:R-:W1:-:S07]  /*0720*/  DFMA R10, R14, c[0x0][0xdb0], R10 ;  /* 0x00036c000e0a7a2b */ /* 0x020e4e000000000a */
[----:B-1----:R0:W-:Y:S04]  /*0730*/  @P3 STG.E.64 [R24.64], R10 ;  /* 0x0000000a18003986 */ /* 0x0021e8000c101b0e */
[----:B------:R-:W-:Y:S05]  /*0740*/  @!P1 BRA P0, `(.L_x_7691) ;  /* 0xfffffac000009947 */ /* 0x000fea000003ffff */
[----:B------:R-:W-:Y:S05]  /*0750*/  EXIT ;  /* 0x000000000000794d */ /* 0x000fea0003800000 */
.L_x_7690:
[----:B------:R-:W0:Y:S02]  /*0760*/  S2R R0, SR_TID.X ;  /* 0x0000000000007919 */ /* 0x000e240000002100 */
[----:B0-----:R-:W-:-:S05]  /*0770*/  IMAD.WIDE.U32 R2, R0, 0x4, RZ ;  /* 0x0000000400027825 */ /* 0x001fca00078e00ff */
[----:B------:R-:W-:-:S04]  /*0780*/  ISETP.GE.U32.AND P0, PT, R2, UR16, PT ;  /* 0x0000001002007c0c */ /* 0x000fc8000bf06070 */
[----:B------:R-:W-:-:S04]  /*0790*/  ISETP.GE.AND.EX P0, PT, R3, UR12, PT, P0 ;  /* 0x0000000c03007c0c */ /* 0x000fc8000bf06300 */
[----:B------:R-:W-:-:S13]  /*07a0*/  ISETP.GT.U32.OR P0, PT, R0, 0x3fff, P0 ;  /* 0x00003fff0000780c */ /* 0x000fda0000704470 */
[----:B------:R-:W-:Y:S05]  /*07b0*/  @P0 EXIT ;  /* 0x000000000000094d */ /* 0x000fea0003800000 */
[----:B------:R-:W-:-:S04]  /*07c0*/  IMAD.MOV.U32 R3, RZ, RZ, RZ ;  /* 0x000000ffff037224 */ /* 0x000fc800078e00ff */
.L_x_7692:
        /* <DEDUP_REMOVED lines=10> */
[----:B--2---:R0:W-:-:S02]  /*0870*/  DFMA R6, R10, c[0x0][0xdb0], R6 ;  /* 0x00036c000a067a2b */ /* 0x0041c40000000006 */
[----:B0-----:R-:W-:-:S04]  /*0880*/  IADD3 R10, P0, R2, UR10, RZ ;  /* 0x0000000a020a7c10 */ /* 0x001fc8000ff1e0ff */
[----:B------:R-:W-:Y:S02]  /*0890*/  IADD3.X R11, R20, UR11, RZ, P0, !PT ;  /* 0x0000000b140b7c10 */ /* 0x000fe400087fe4ff */
[----:B------:R-:W-:Y:S01]  /*08a0*/  IADD3 R0, P0, R0, c[0x0][0x0], RZ ;  /* 0x0000000000007a10 */ /* 0x000fe20007f1e0ff */
[----:B---3--:R-:W-:-:S04]  /*08b0*/  DFMA R14, R18, c[0x0][0xdb0], R14 ;  /* 0x00036c00120e7a2b */ /* 0x008fc8000000000e */
[----:B------:R-:W0:Y:S01]  /*08c0*/  DFMA R12, R16, c[0x0][0xdb0], R12 ;  /* 0x00036c00100c7a2b */ /* 0x000e22000000000c */
[----:B------:R-:W-:-:S03]  /*08d0*/  IMAD.SHL.U32 R2, R0, 0x4, RZ ;  /* 0x0000000400027824 */ /* 0x000fc600078e00ff */
[----:B------:R-:W1:Y:S01]  /*08e0*/  DFMA R4, R8, c[0x0][0xdb0], R4 ;  /* 0x00036c0008047a2b */ /* 0x000e620000000004 */
        /* <DEDUP_REMOVED lines=10> */
.L_x_7693:
        /* <DEDUP_REMOVED lines=15> */
.L_x_8172:


//--------------------- .text._ZN2at6native55_GLOBAL__N__de093ff9_22_ForeachBinaryOpList_cu_a911ec4325multi_tensor_apply_kernelINS1_18TensorListMetadataILi3EEENS1_24BinaryOpListAlphaFunctorIsLi3ELi2ELi2EEEJSt4plusIsEsEEEvT_T0_DpT1_ --------------------------
	.section	.text._ZN2at6native55_GLOBAL__N__de093ff9_22_ForeachBinaryOpList_cu_a911ec4325multi_tensor_apply_kernelINS1_18TensorListMetadataILi3EEENS1_24BinaryOpListAlphaFunctorIsLi3ELi2ELi2EEEJSt4plusIsEsEEEvT_T0_DpT1_,"ax",@progbits
	.sectioninfo	@"SHI_REGISTERS=32"
	.align	128
.text._ZN2at6native55_GLOBAL__N__de093ff9_22_ForeachBinaryOpList_cu_a911ec4325multi_tensor_apply_kernelINS1_18TensorListMetadataILi3EEENS1_24BinaryOpListAlphaFunctorIsLi3ELi2ELi2EEEJSt4plusIsEsEEEvT_T0_DpT1_:
        .type           _ZN2at6native55_GLOBAL__N__de093ff9_22_ForeachBinaryOpList_cu_a911ec4325multi_tensor_apply_kernelINS1_18TensorListMetadataILi3EEENS1_24BinaryOpListAlphaFunctorIsLi3ELi2ELi2EEEJSt4plusIsEsEEEvT_T0_DpT1_,@function
        .size           _ZN2at6native55_GLOBAL__N__de093ff9_22_ForeachBinaryOpList_cu_a911ec4325multi_tensor_apply_kernelINS1_18TensorListMetadataILi3EEENS1_24BinaryOpListAlphaFunctorIsLi3ELi2ELi2EEEJSt4plusIsEsEEEvT_T0_DpT1_,(.L_x_8173 - _ZN2at6native55_GLOBAL__N__de093ff9_22_ForeachBinaryOpList_cu_a911ec4325multi_tensor_apply_kernelINS1_18TensorListMetadataILi3EEENS1_24BinaryOpListAlphaFunctorIsLi3ELi2ELi2EEEJSt4plusIsEsEEEvT_T0_DpT1_)
        .other          _ZN2at6native55_GLOBAL__N__de093ff9_22_ForeachBinaryOpList_cu_a911ec4325multi_tensor_apply_kernelINS1_18TensorListMetadataILi3EEENS1_24BinaryOpListAlphaFunctorIsLi3ELi2ELi2EEEJSt4plusIsEsEEEvT_T0_DpT1_,@"STO_CUDA_ENTRY STV_DEFAULT"
_ZN2at6native55_GLOBAL__N__de093ff9_22_ForeachBinaryOpList_cu_a911ec4325multi_tensor_apply_kernelINS1_18TensorListMetadataILi3EEENS1_24BinaryOpListAlphaFunctorIsLi3ELi2ELi2EEEJSt4plusIsEsEEEvT_T0_DpT1_:
        /* <DEDUP_REMOVED lines=32> */
.L_x_7695:
        /* <DEDUP_REMOVED lines=8> */
[-C--:B------:R-:W-:Y:S01]  /*0280*/  IADD3 R11, P6, R11, R6.reuse, RZ ;  /* 0x000000060b0b7210 */ /* 0x080fe20007fde0ff */
[--C-:B------:R-:W-:Y:S01]  /*0290*/  IMAD.X R5, RZ, RZ, R3.reuse, P0 ;  /* 0x000000ffff057224 */ /* 0x100fe200000e0603 */
[----:B------:R-:W-:Y:S02]  /*02a0*/  ISETP.LT.AND.EX P1, PT, R3, UR5, !P1, P2 ;  /* 0x0000000503007c0c */ /* 0x000fe4000cf21320 */
[----:B------:R-:W-:Y:S01]  /*02b0*/  LEA R17, P2, R2, R6, 0x1 ;  /* 0x0000000602117211 */ /* 0x000fe200078408ff */
[--C-:B------:R-:W-:Y:S01]  /*02c0*/  IMAD.X R10, RZ, RZ, R3.reuse, P6 ;  /* 0x000000ffff0a7224 */ /* 0x100fe200030e0603 */
[C---:B------:R-:W-:Y:S02]  /*02d0*/  ISETP.GE.U32.AND P4, PT, R26.reuse, 0x10000, PT ;  /* 0x000100001a00780c */ /* 0x040fe40003f86070 */
[----:B------:R-:W-:Y:S01]  /*02e0*/  ISETP.GE.U32.AND P3, PT, R17, 0x10000, PT ;  /* 0x000100001100780c */ /* 0x000fe20003f66070 */
[----:B------:R-:W-:Y:S01]  /*02f0*/  IMAD.X R24, RZ, RZ, R3, P2 ;  /* 0x000000ffff187224 */ /* 0x000fe200010e0603 */
[----:B------:R-:W-:-:S02]  /*0300*/  ISETP.LT.U32.AND P5, PT, R26, UR14, PT ;  /* 0x0000000e1a007c0c */ /* 0x000fc4000bfa1070 */
[----:B------:R-:W-:Y:S02]  /*0310*/  ISETP.LT.U32.AND P0, PT, R17, UR14, PT ;  /* 0x0000000e11007c0c */ /* 0x000fe4000bf01070 */
[----:B------:R-:W-:Y:S02]  /*0320*/  ISETP.GE.U32.AND.EX P4, PT, R5, RZ, PT, P4 ;  /* 0x000000ff0500720c */ /* 0x000fe40003f86140 */
[C---:B------:R-:W-:Y:S02]  /*0330*/  ISETP.GE.U32.AND.EX P3, PT, R24.reuse, RZ, PT, P3 ;  /* 0x000000ff1800720c */ /* 0x040fe40003f66130 */
[----:B------:R-:W-:Y:S02]  /*0340*/  ISETP.GE.U32.AND P2, PT, R11, 0x10000, PT ;  /* 0x000100000b00780c */ /* 0x000fe40003f46070 */
[----:B------:R-:W-:Y:S02]  /*0350*/  ISETP.LT.AND.EX P5, PT, R5, UR5, !P4, P5 ;  /* 0x0000000505007c0c */ /* 0x000fe4000e7a1350 */
[----:B------:R-:W-:-:S02]  /*0360*/  ISETP.LT.AND.EX P0, PT, R24, UR5, !P3, P0 ;  /* 0x0000000518007c0c */ /* 0x000fc4000df01300 */
[----:B------:R-:W-:Y:S02]  /*0370*/  ISETP.LT.U32.AND P4, PT, R11, UR14, PT ;  /* 0x0000000e0b007c0c */ /* 0x000fe4000bf81070 */
[----:B------:R-:W-:Y:S02]  /*0380*/  ISETP.GE.U32.AND.EX P2, PT, R10, RZ, PT, P2 ;  /* 0x000000ff0a00720c */ /* 0x000fe40003f46120 */
[----:B------:R-:W-:Y:S02]  /*0390*/  @P1 LEA R12, P6, R6, UR6, 0x1 ;  /* 0x00000006060c1c11 */ /* 0x000fe4000f8c08ff */
[----:B------:R-:W-:Y:S02]  /*03a0*/  ISETP.LT.AND.EX P2, PT, R10, UR5, !P2, P4 ;  /* 0x000000050a007c0c */ /* 0x000fe4000d741340 */
[C---:B------:R-:W-:Y:S02]  /*03b0*/  @P1 LEA R28, P3, R6.reuse, UR8, 0x1 ;  /* 0x00000008061c1c11 */ /* 0x040fe4000f8608ff */
[----:B------:R-:W-:-:S02]  /*03c0*/  @P1 LEA.HI.X R13, R6, UR7, R3, 0x1, P6 ;  /* 0x00000007060d1c11 */ /* 0x000fc4000b0f0c03 */
[----:B------:R-:W-:Y:S02]  /*03d0*/  @P1 LEA.HI.X R29, R6, UR9, R3, 0x1, P3 ;  /* 0x00000009061d1c11 */ /* 0x000fe400098f0c03 */
[C---:B------:R-:W-:Y:S01]  /*03e0*/  @P5 LEA R20, P3, R26.reuse, UR8, 0x1 ;  /* 0x000000081a145c11 */ /* 0x040fe2000f8608ff */
[----:B------:R0:W2:Y:S01]  /*03f0*/  @P1 LDG.E.U16 R19, [R12.64] ;  /* 0x0000000c0c131981 */ /* 0x0000a2000c1e1500 */
[----:B------:R-:W-:Y:S02]  /*0400*/  @P0 LEA R14, P4, R17, UR8, 0x1 ;  /* 0x00000008110e0c11 */ /* 0x000fe4000f8808ff */
[----:B------:R-:W-:Y:S02]  /*0410*/  PRMT R7, RZ, 0x7610, R7 ;  /* 0x00007610ff077816 */ /* 0x000fe40000000007 */
[----:B------:R-:W-:Y:S02]  /*0420*/  PRMT R22, RZ, 0x7610, R22 ;  /* 0x00007610ff167816 */ /* 0x000fe40000000016 */
[----:B------:R-:W-:-:S02]  /*0430*/  @P5 LEA.HI.X R21, R26, UR9, R5, 0x1, P3 ;  /* 0x000000091a155c11 */ /* 0x000fc400098f0c05 */
[----:B------:R-:W-:Y:S02]  /*0440*/  @P0 LEA.HI.X R15, R17, UR9, R24, 0x1, P4 ;  /* 0x00000009110f0c11 */ /* 0x000fe4000a0f0c18 */
[C---:B0-----:R-:W-:Y:S01]  /*0450*/  @P2 LEA R12, P3, R11.reuse, UR8, 0x1 ;  /* 0x000000080b0c2c11 */ /* 0x041fe2000f8608ff */
[----:B------:R0:W3:Y:S01]  /*0460*/  @P1 LDG.E.U16 R22, [R28.64] ;  /* 0x0000000c1c161981 */ /* 0x0000e2000c1e1500 */
[----:B------:R-:W-:Y:S02]  /*0470*/  PRMT R4, RZ, 0x7610, R4 ;  /* 0x00007610ff047816 */ /* 0x000fe40000000004 */
[----:B------:R-:W-:Y:S01]  /*0480*/  @P2 LEA.HI.X R13, R11, UR9, R10, 0x1, P3 ;  /* 0x000000090b0d2c11 */ /* 0x000fe200098f0c0a */
[----:B------:R1:W4:Y:S01]  /*0490*/  @P0 LDG.E.U16 R7, [R14.64] ;  /* 0x0000000c0e070981 */ /* 0x000322000c1e1500 */
[----:B------:R-:W-:-:S03]  /*04a0*/  PRMT R18, RZ, 0x7610, R18 ;  /* 0x00007610ff127816 */ /* 0x000fc60000000012 */
[----:B------:R5:W2:Y:S01]  /*04b0*/  @P5 LDG.E.U16 R4, [R20.64] ;  /* 0x0000000c14045981 */ /* 0x000aa2000c1e1500 */
[----:B0-----:R-:W-:-:S03]  /*04c0*/  @P0 LEA R28, P4, R17, UR6, 0x1 ;  /* 0x00000006111c0c11 */ /* 0x001fc6000f8808ff */
[----:B------:R0:W4:Y:S01]  /*04d0*/  @P2 LDG.E.U16 R18, [R12.64] ;  /* 0x0000000c0c122981 */ /* 0x000122000c1e1500 */
[C---:B-1----:R-:W-:Y:S02]  /*04e0*/  @P5 LEA R14, P3, R26.reuse, UR6, 0x1 ;  /* 0x000000061a0e5c11 */ /* 0x042fe4000f8608ff */
[----:B------:R-:W-:Y:S02]  /*04f0*/  PRMT R23, RZ, 0x7610, R23 ;  /* 0x00007610ff177816 */ /* 0x000fe40000000017 */
[----:B------:R-:W-:Y:S02]  /*0500*/  @P5 LEA.HI.X R15, R26, UR7, R5, 0x1, P3 ;  /* 0x000000071a0f5c11 */ /* 0x000fe400098f0c05 */
[----:B-----5:R-:W-:Y:S02]  /*0510*/  @P2 LEA R20, P3, R11, UR6, 0x1 ;  /* 0x000000060b142c11 */ /* 0x020fe4000f8608ff */
[----:B------:R-:W-:Y:S01]  /*0520*/  PRMT R25, RZ, 0x7610, R25 ;  /* 0x00007610ff197816 */ /* 0x000fe20000000019 */
[----:B------:R1:W5:Y:S01]  /*0530*/  @P5 LDG.E.U16 R23, [R14.64] ;  /* 0x0000000c0e175981 */ /* 0x000362000c1e1500 */
[----:B------:R-:W-:-:S02]  /*0540*/  @P0 LEA.HI.X R29, R17, UR7, R24, 0x1, P4 ;  /* 0x00000007111d0c11 */ /* 0x000fc4000a0f0c18 */
[----:B------:R-:W-:Y:S02]  /*0550*/  PRMT R27, RZ, 0x7610, R27 ;  /* 0x00007610ff1b7816 */ /* 0x000fe4000000001b */
[----:B------:R-:W-:Y:S01]  /*0560*/  @P2 LEA.HI.X R21, R11, UR7, R10, 0x1, P3 ;  /* 0x000000070b152c11 */ /* 0x000fe200098f0c0a */
[----:B------:R-:W5:Y:S04]  /*0570*/  @P0 LDG.E.U16 R25, [R28.64] ;  /* 0x0000000c1c190981 */ /* 0x000f68000c1e1500 */
[----:B------:R2:W5:Y:S01]  /*0580*/  @P2 LDG.E.U16 R27, [R20.64] ;  /* 0x0000000c141b2981 */ /* 0x000562000c1e1500 */
[----:B0-----:R-:W-:Y:S01]  /*0590*/  @P1 LEA R12, P3, R6, UR10, 0x1 ;  /* 0x0000000a060c1c11 */ /* 0x001fe2000f8608ff */
[----:B------:R-:W-:Y:S01]  /*05a0*/  ULDC.U16 UR4, c[0x0][0xdaa] ;  /* 0x00036a8000047ab9 */ /* 0x000fe20000000400 */
[----:B-1----:R-:W-:Y:S01]  /*05b0*/  @P5 LEA R14, P4, R26, UR10, 0x1 ;  /* 0x0000000a1a0e5c11 */ /* 0x002fe2000f8808ff */
[----:B------:R-:W-:Y:S01]  /*05c0*/  UPRMT UR4, UR4, 0x9910, URZ ;  /* 0x0000991004047896 */ /* 0x000fe2000800003f */
[----:B------:R-:W-:-:S02]  /*05d0*/  @P1 LEA.HI.X R13, R6, UR11, R3, 0x1, P3 ;  /* 0x0000000b060d1c11 */ /* 0x000fc400098f0c03 */
[----:B------:R-:W-:Y:S02]  /*05e0*/  @P5 LEA.HI.X R15, R26, UR11, R5, 0x1, P4 ;  /* 0x0000000b1a0f5c11 */ /* 0x000fe4000a0f0c05 */
[----:B------:R-:W-:Y:S02]  /*05f0*/  @P0 LEA R16, P6, R17, UR10, 0x1 ;  /* 0x0000000a11100c11 */ /* 0x000fe4000f8c08ff */
[----:B------:R-:W-:Y:S02]  /*0600*/  @P2 LEA R6, P3, R11, UR10, 0x1 ;  /* 0x0000000a0b062c11 */ /* 0x000fe4000f8608ff */
[----:B------:R-:W-:Y:S02]  /*0610*/  @P0 LEA.HI.X R17, R17, UR11, R24, 0x1, P6 ;  /* 0x0000000b11110c11 */ /* 0x000fe4000b0f0c18 */
[----:B---3--:R-:W-:Y:S02]  /*0620*/  PRMT R22, R22, 0x9910, RZ ;  /* 0x0000991016167816 */ /* 0x008fe400000000ff */
[----:B--2---:R-:W-:-:S03]  /*0630*/  PRMT R3, R4, 0x9910, RZ ;  /* 0x0000991004037816 */ /* 0x004fc600000000ff */
[----:B------:R-:W-:Y:S01]  /*0640*/  IMAD.MOV.U32 R4, RZ, RZ, R22 ;  /* 0x000000ffff047224 */ /* 0x000fe200078e0016 */
[----:B----4-:R-:W-:Y:S01]  /*0650*/  PRMT R5, R18, 0x9910, RZ ;  /* 0x0000991012057816 */ /* 0x010fe200000000ff */
[----:B------:R-:W-:Y:S01]  /*0660*/  IMAD.MOV.U32 R18, RZ, RZ, R3 ;  /* 0x000000ffff127224 */ /* 0x000fe200078e0003 */
[----:B------:R-:W-:Y:S01]  /*0670*/  PRMT R20, R7, 0x9910, RZ ;  /* 0x0000991007147816 */ /* 0x000fe200000000ff */
[----:B------:R-:W-:Y:S02]  /*0680*/  IMAD R19, R4, UR4, R19 ;  /* 0x0000000404137c24 */ /* 0x000fe4000f8e0213 */
[----:B------:R-:W-:Y:S02]  /*0690*/  IMAD.MOV.U32 R4, RZ, RZ, R5 ;  /* 0x000000ffff047224 */ /* 0x000fe400078e0005 */
[----:B------:R-:W-:Y:S01]  /*06a0*/  IMAD.MOV.U32 R3, RZ, RZ, c[0x0][0x0] ;  /* 0x00000000ff037624 */ /* 0x000fe200078e00ff */
[----:B------:R-:W-:Y:S01]  /*06b0*/  @P2 LEA.HI.X R7, R11, UR11, R10, 0x1, P3 ;  /* 0x0000000b0b072c11 */ /* 0x000fe200098f0c0a */
[----:B-----5:R-:W-:Y:S01]  /*06c0*/  IMAD R23, R18, UR4, R23 ;  /* 0x0000000412177c24 */ /* 0x020fe2000f8e0217 */
[----:B------:R0:W-:Y:S01]  /*06d0*/  @P1 STG.E.U16 [R12.64], R19 ;  /* 0x000000130c001986 */ /* 0x0001e2000c10150c */
[----:B------:R-:W-:-:S04]  /*06e0*/  IMAD.WIDE.U32 R8, R3, 0x4, R8 ;  /* 0x0000000403087825 */ /* 0x000fc800078e0008 */
[----:B------:R-:W-:Y:S01]  /*06f0*/  IMAD R25, R20, UR4, R25 ;  /* 0x0000000414197c24 */ /* 0x000fe2000f8e0219 */
[----:B------:R0:W-:Y:S01]  /*0700*/  @P5 STG.E.U16 [R14.64], R23 ;  /* 0x000000170e005986 */ /* 0x0001e2000c10150c */
[----:B------:R-:W-:-:S03]  /*0710*/  IMAD R27, R4, UR4, R27 ;  /* 0x00000004041b7c24 */ /* 0x000fc6000f8e021b */
        /* <DEDUP_REMOVED lines=8> */
.L_x_7694:
        /* <DEDUP_REMOVED lines=9> */
.L_x_7696:
        /* <DEDUP_REMOVED lines=8> */
[C---:B--2---:R-:W-:Y:S02]  /*08b0*/  PRMT R9, R6.reuse, 0x9910, RZ ;  /* 0x0000991006097816 */ /* 0x044fe400000000ff */
[----:B------:R-:W-:Y:S02]  /*08c0*/  PRMT R11, R6, 0xbb32, RZ ;  /* 0x0000bb32060b7816 */ /* 0x000fe400000000ff */
[----:B---3--:R-:W-:Y:S01]  /*08d0*/  PRMT R4, R2, 0x7632, R4 ;  /* 0x0000763202047816 */ /* 0x008fe20000000004 */
[----:B------:R-:W-:Y:S01]  /*08e0*/  IMAD R9, R9, UR4, R2 ;  /* 0x0000000409097c24 */ /* 0x000fe2000f8e0202 */
[----:B------:R-:W-:-:S02]  /*08f0*/  PRMT R10, R7, 0x9910, RZ ;  /* 0x00009910070a7816 */ /* 0x000fc400000000ff */
[----:B------:R-:W-:Y:S01]  /*0900*/  PRMT R13, R7, 0xbb32, RZ ;  /* 0x0000bb32070d7816 */ /* 0x000fe200000000ff */
[----:B------:R-:W-:Y:S01]  /*0910*/  IMAD R4, R11, UR4, R4 ;  /* 0x000000040b047c24 */ /* 0x000fe2000f8e0204 */
[----:B------:R-:W-:Y:S01]  /*0920*/  PRMT R8, R3, 0x7632, R8 ;  /* 0x0000763203087816 */ /* 0x000fe20000000008 */
[----:B------:R-:W-:Y:S01]  /*0930*/  IMAD R3, R10, UR4, R3 ;  /* 0x000000040a037c24 */ /* 0x000fe2000f8e0203 */
[----:B------:R-:W-:Y:S02]  /*0940*/  IADD3 R6, P0, R12, UR10, RZ ;  /* 0x0000000a0c067c10 */ /* 0x000fe4000ff1e0ff */
[----:B------:R-:W-:Y:S01]  /*0950*/  PRMT R2, R9, 0x5410, R4 ;  /* 0x0000541009027816 */ /* 0x000fe20000000004 */
[----:B------:R-:W-:Y:S01]  /*0960*/  IMAD R8, R13, UR4, R8 ;  /* 0x000000040d087c24 */ /* 0x000fe2000f8e0208 */
[----:B------:R-:W-:Y:S02]  /*0970*/  IADD3.X R7, R14, UR11, RZ, P0, !PT ;  /* 0x0000000b0e077c10 */ /* 0x000fe400087fe4ff */
[----:B------:R-:W-:-:S02]  /*0980*/  IADD3 R5, P0, R5, c[0x0][0x0], RZ ;  /* 0x0000000005057a10 */ /* 0x000fc40007f1e0ff */
[----:B------:R-:W-:Y:S02]  /*0990*/  PRMT R3, R3, 0x5410, R8 ;  /* 0x0000541003037816 */ /* 0x000fe40000000008 */
[C---:B------:R-:W-:Y:S01]  /*09a0*/  ISETP.LT.U32.AND P1, PT, R5.reuse, 0x4000, PT ;  /* 0x000040000500780c */ /* 0x040fe20003f21070 */
[C---:B------:R-:W-:Y:S02]  /*09b0*/  IMAD.SHL.U32 R4, R5.reuse, 0x4, RZ ;  /* 0x0000000405047824 */ /* 0x040fe400078e00ff */
[----:B------:R-:W-:Y:S01]  /*09c0*/  IMAD.X R0, RZ, RZ, R0, P0 ;  /* 0x000000ffff007224 */ /* 0x000fe200000e0600 */
[----:B------:R0:W-:Y:S02]  /*09d0*/  STG.E.64 [R6.64], R2 ;  /* 0x0000000206007986 */ /* 0x0001e4000c101b0c */
[----:B------:R-:W-:Y:S02]  /*09e0*/  ISETP.GE.U32.AND P0, PT, R4, UR14, PT ;  /* 0x0000000e04007c0c */ /* 0x000fe4000bf06070 */
[----:B------:R-:W-:-:S02]  /*09f0*/  SHF.L.U64.HI R4, R5, 0x2, R0 ;  /* 0x0000000205047819 */ /* 0x000fc40000010200 */
[----:B------:R-:W-:Y:S02]  /*0a00*/  ISETP.LT.U32.AND.EX P1, PT, R0, RZ, PT, P1 ;  /* 0x000000ff0000720c */ /* 0x000fe40003f21110 */
[----:B------:R-:W-:-:S13]  /*0a10*/  ISETP.GE.AND.EX P0, PT, R4, UR5, PT, P0 ;  /* 0x0000000504007c0c */ /* 0x000fda000bf06300 */
[----:B0-----:R-:W-:Y:S05]  /*0a20*/  @!P0 BRA P1, `(.L_x_7696) ;  /* 0xfffffe0000008947 */ /* 0x001fea000083ffff */
[----:B------:R-:W-:Y:S05]  /*0a30*/  EXIT ;  /* 0x000000000000794d */ /* 0x000fea0003800000 */
.L_x_7697:
        /* <DEDUP_REMOVED lines=12> */
.L_x_8173:


//--------------------- .text._ZN2at6native55_GLOBAL__N__de093ff9_22_ForeachBinaryOpList_cu_a911ec4325multi_tensor_apply_kernelINS1_18TensorListMetadataILi3EEENS1_24BinaryOpListAlphaFunctorIlLi3ELi2ELi2EEEJSt4plusIlElEEEvT_T0_DpT1_ --------------------------
	.section	.text._ZN2at6native55_GLOBAL__N__de093ff9_22_ForeachBinaryOpList_cu_a911ec4325multi_tensor_apply_kernelINS1_18TensorListMetadataILi3EEENS1_24BinaryOpListAlphaFunctorIlLi3ELi2ELi2EEEJSt4plusIlElEEEvT_T0_DpT1_,"ax",@progbits
	.sectioninfo	@"SHI_REGISTERS=31"
	.align	128
.text._ZN2at6native55_GLOBAL__N__de093ff9_22_ForeachBinaryOpList_cu_a911ec4325multi_tensor_apply_kernelINS1_18TensorListMetadataILi3EEENS1_24BinaryOpListAlphaFunctorIlLi3ELi2ELi2EEEJSt4plusIlElEEEvT_T0_DpT1_:
        .type           _ZN2at6native55_GLOBAL__N__de093ff9_22_ForeachBinaryOpList_cu_a911ec4325multi_tensor_apply_kernelINS1_18TensorListMetadataILi3EEENS1_24BinaryOpListAlphaFunctorIlLi3ELi2ELi2EEEJSt4plusIlElEEEvT_T0_DpT1_,@function
        .size           _ZN2at6native55_GLOBAL__N__de093ff9_22_ForeachBinaryOpList_cu_a911ec4325multi_tensor_apply_kernelINS1_18TensorListMetadataILi3EEENS1_24BinaryOpListAlphaFunctorIlLi3ELi2ELi2EEEJSt4plusIlElEEEvT_T0_DpT1_,(.L_x_8174 - _ZN2at6native55_GLOBAL__N__de093ff9_22_ForeachBinaryOpList_cu_a911ec4325multi_tensor_apply_kernelINS1_18TensorListMetadataILi3EEENS1_24BinaryOpListAlphaFunctorIlLi3ELi2ELi2EEEJSt4plusIlElEEEvT_T0_DpT1_)
        .other          _ZN2at6native55_GLOBAL__N__de093ff9_22_ForeachBinaryOpList_cu_a911ec4325multi_tensor_apply_kernelINS1_18TensorListMetadataILi3EEENS1_24BinaryOpListAlphaFunctorIlLi3ELi2ELi2EEEJSt4plusIlElEEEvT_T0_DpT1_,@"STO_CUDA_ENTRY STV_DEFAULT"
_ZN2at6native55_GLOBAL__N__de093ff9_22_ForeachBinaryOpList_cu_a911ec4325multi_tensor_apply_kernelINS1_18TensorListMetadataILi3EEENS1_24BinaryOpListAlphaFunctorIlLi3ELi2ELi2EEEJSt4plusIlElEEEvT_T0_DpT1_:
        /* <DEDUP_REMOVED lines=33> */
.L_x_7699:
        /* <DEDUP_REMOVED lines=16> */
[----:B------:R-:W-:Y:S02]  /*0310*/  LEA R3, P3, R2, R11, 0x1 ;  /* 0x0000000b02037211 */ /* 0x000fe400078608ff */
[C---:B------:R-:W-:Y:S01]  /*0320*/  ISETP.GE.U32.AND P1, PT, R6.reuse, 0x10000, PT ;  /* 0x000100000600780c */ /* 0x040fe20003f26070 */
[--C-:B------:R-:W-:Y:S01]  /*0330*/  IMAD.X R5, RZ, RZ, R28.reuse, P2 ;  /* 0x000000ffff057224 */ /* 0x100fe200010e061c */
[----:B------:R-:W-:Y:S01]  /*0340*/  ISETP.LT.U32.AND P2, PT, R6, UR16, PT ;  /* 0x0000001006007c0c */ /* 0x000fe2000bf41070 */
[----:B------:R-:W-:Y:S01]  /*0350*/  IMAD.X R4, RZ, RZ, R28, P3 ;  /* 0x000000ffff047224 */ /* 0x000fe200018e061c */
[----:B------:R-:W-:Y:S01]  /*0360*/  ISETP.LT.U32.AND P3, PT, R3, UR16, PT ;  /* 0x0000001003007c0c */ /* 0x000fe2000bf61070 */
[----:B0-----:R-:W-:Y:S01]  /*0370*/  CS2R R14, SRZ ;  /* 0x00000000000e7805 */ /* 0x001fe2000001ff00 */
[----:B------:R-:W-:-:S02]  /*0380*/  ISETP.GE.U32.AND.EX P1, PT, R5, RZ, PT, P1 ;  /* 0x000000ff0500720c */ /* 0x000fc40003f26110 */
[----:B------:R-:W-:Y:S02]  /*0390*/  IADD3 R24, P5, R24, R11, RZ ;  /* 0x0000000b18187210 */ /* 0x000fe40007fbe0ff */
[----:B------:R-:W-:Y:S02]  /*03a0*/  ISETP.LT.AND.EX P1, PT, R5, UR12, !P1, P2 ;  /* 0x0000000c05007c0c */ /* 0x000fe4000cf21320 */
[----:B------:R-:W-:-:S04]  /*03b0*/  ISETP.GE.U32.AND P2, PT, R3, 0x10000, PT ;  /* 0x000100000300780c */ /* 0x000fc80003f46070 */
[----:B------:R-:W-:Y:S01]  /*03c0*/  ISETP.GE.U32.AND.EX P2, PT, R4, RZ, PT, P2 ;  /* 0x000000ff0400720c */ /* 0x000fe20003f46120 */
[----:B------:R-:W-:-:S03]  /*03d0*/  IMAD.X R7, RZ, RZ, R28, P5 ;  /* 0x000000ffff077224 */ /* 0x000fc600028e061c */
        /* <DEDUP_REMOVED lines=8> */
[----:B------:R-:W-:Y:S01]  /*0460*/  CS2R R22, SRZ ;  /* 0x0000000000167805 */ /* 0x000fe2000001ff00 */
[----:B------:R-:W-:Y:S01]  /*0470*/  ISETP.GE.U32.AND.EX P4, PT, R7, RZ, PT, P4 ;  /* 0x000000ff0700720c */ /* 0x000fe20003f86140 */
[----:B------:R0:W4:Y:S01]  /*0480*/  @P1 LDG.E.64 R14, [R26.64] ;  /* 0x0000000e1a0e1981 */ /* 0x000122000c1e1b00 */
[----:B------:R-:W-:-:S02]  /*0490*/  @P2 LEA R16, P5, R3, UR6, 0x3 ;  /* 0x0000000603102c11 */ /* 0x000fc4000f8a18ff */
[----:B------:R-:W-:Y:S01]  /*04a0*/  ISETP.LT.AND.EX P3, PT, R7, UR12, !P4, P3 ;  /* 0x0000000c07007c0c */ /* 0x000fe2000e761330 */
[----:B------:R1:W5:Y:S01]  /*04b0*/  @P1 LDG.E.64 R8, [R20.64] ;  /* 0x0000000e14081981 */ /* 0x000362000c1e1b00 */
[C---:B------:R-:W-:Y:S02]  /*04c0*/  @P2 LEA.HI.X R17, R3.reuse, UR7, R4, 0x3, P5 ;  /* 0x0000000703112c11 */ /* 0x040fe4000a8f1c04 */
[----:B0-----:R-:W-:-:S03]  /*04d0*/  @P2 LEA R26, P4, R3, UR8, 0x3 ;  /* 0x00000008031a2c11 */ /* 0x001fc6000f8818ff */
[----:B------:R0:W4:Y:S01]  /*04e0*/  @P2 LDG.E.64 R22, [R16.64] ;  /* 0x0000000e10162981 */ /* 0x000122000c1e1b00 */
[----:B------:R-:W-:Y:S01]  /*04f0*/  @P2 LEA.HI.X R27, R3, UR9, R4, 0x3, P4 ;  /* 0x00000009031b2c11 */ /* 0x000fe2000a0f1c04 */
[----:B-1----:R-:W-:-:S04]  /*0500*/  CS2R R20, SRZ ;  /* 0x0000000000147805 */ /* 0x002fc8000001ff00 */
[C---:B0-----:R-:W-:Y:S02]  /*0510*/  @P3 LEA R16, P4, R24.reuse, UR6, 0x3 ;  /* 0x0000000618103c11 */ /* 0x041fe4000f8818ff */
[----:B------:R0:W4:Y:S02]  /*0520*/  @P2 LDG.E.64 R20, [R26.64] ;  /* 0x0000000e1a142981 */ /* 0x000124000c1e1b00 */
[C---:B------:R-:W-:Y:S02]  /*0530*/  @P3 LEA.HI.X R17, R24.reuse, UR7, R7, 0x3, P4 ;  /* 0x0000000718113c11 */ /* 0x040fe4000a0f1c07 */
[----:B0-----:R-:W-:-:S04]  /*0540*/  @P3 LEA R26, P4, R24, UR8, 0x3 ;  /* 0x00000008181a3c11 */ /* 0x001fc8000f8818ff */
[----:B------:R-:W-:Y:S01]  /*0550*/  @P3 LEA.HI.X R27, R24, UR9, R7, 0x3, P4 ;  /* 0x00000009181b3c11 */ /* 0x000fe2000a0f1c07 */
[----:B--2---:R-:W-:Y:S02]  /*0560*/  IMAD R19, R19, c[0x0][0xdb0], RZ ;  /* 0x00036c0013137a24 */ /* 0x004fe400078e02ff */
[----:B---3--:R-:W-:-:S04]  /*0570*/  IMAD.WIDE.U32 R12, R18, c[0x0][0xdb0], R12 ;  /* 0x00036c00120c7a25 */ /* 0x008fc800078e000c */
[----:B------:R-:W-:Y:S02]  /*0580*/  IMAD R25, R18, c[0x0][0xdb4], R19 ;  /* 0x00036d0012197a24 */ /* 0x000fe400078e0213 */
[----:B------:R-:W-:-:S06]  /*0590*/  CS2R R18, SRZ ;  /* 0x0000000000127805 */ /* 0x000fcc000001ff00 */
[----:B------:R0:W2:Y:S01]  /*05a0*/  @P3 LDG.E.64 R18, [R16.64] ;  /* 0x0000000e10123981 */ /* 0x0000a2000c1e1b00 */
[----:B------:R-:W-:Y:S01]  /*05b0*/  IMAD.IADD R13, R13, 0x1, R25 ;  /* 0x000000010d0d7824 */ /* 0x000fe200078e0219 */
[----:B0-----:R-:W-:-:S06]  /*05c0*/  CS2R R16, SRZ ;  /* 0x0000000000107805 */ /* 0x001fcc000001ff00 */
[----:B------:R-:W3:Y:S01]  /*05d0*/  @P3 LDG.E.64 R16, [R26.64] ;  /* 0x0000000e1a103981 */ /* 0x000ee2000c1e1b00 */
[C---:B------:R-:W-:Y:S01]  /*05e0*/  @P0 LEA R10, P4, R11.reuse, UR10, 0x3 ;  /* 0x0000000a0b0a0c11 */ /* 0x040fe2000f8818ff */
[----:B------:R-:W-:Y:S02]  /*05f0*/  ULDC UR13, c[0x0][0x0] ;  /* 0x00000000000d7ab9 */ /* 0x000fe40000000800 */
[----:B------:R-:W-:Y:S01]  /*0600*/  UIMAD.WIDE.U32 UR4, UR13, 0x4, UR4 ;  /* 0x000000040d0478a5 */ /* 0x000fe2000f8e0004 */
[----:B------:R-:W-:-:S03]  /*0610*/  @P0 LEA.HI.X R11, R11, UR11, R28, 0x3, P4 ;  /* 0x0000000b0b0b0c11 */ /* 0x000fc6000a0f1c1c */
[----:B------:R-:W-:Y:S02]  /*0620*/  UISETP.LT.U32.AND UP1, UPT, UR4, UR16, UPT ;  /* 0x000000100400728c */ /* 0x000fe4000bf21070 */
[----:B------:R-:W-:Y:S01]  /*0630*/  UISETP.GE.U32.AND UP0, UPT, UR4, 0x10000, UPT ;  /* 0x000100000400788c */ /* 0x000fe2000bf06070 */
[----:B------:R0:W-:Y:S03]  /*0640*/  @P0 STG.E.64 [R10.64], R12 ;  /* 0x0000000c0a000986 */ /* 0x0001e6000c101b0e */
[----:B------:R-:W-:Y:S01]  /*0650*/  UISETP.GE.U32.AND.EX UP0, UPT, UR5, URZ, UPT, UP0 ;  /* 0x0000003f0500728c */ /* 0x000fe2000bf06100 */
[----:B------:R-:W-:Y:S01]  /*0660*/  PLOP3.LUT P0, PT, PT, PT, UP1, 0x80, 0x0 ;  /* 0x000000000000781c */ /* 0x000fe20003f0f018 */
[----:B-----5:R-:W-:Y:S02]  /*0670*/  IMAD R25, R9, c[0x0][0xdb0], RZ ;  /* 0x00036c0009197a24 */ /* 0x020fe400078e02ff */
[----:B----4-:R-:W-:-:S04]  /*0680*/  IMAD.WIDE.U32 R14, R8, c[0x0][0xdb0], R14 ;  /* 0x00036c00080e7a25 */ /* 0x010fc800078e000e */
[----:B------:R-:W-:Y:S01]  /*0690*/  IMAD R25, R8, c[0x0][0xdb4], R25 ;  /* 0x00036d0008197a24 */ /* 0x000fe200078e0219 */
[----:B------:R-:W-:-:S03]  /*06a0*/  @P1 LEA R8, P4, R6, UR10, 0x3 ;  /* 0x0000000a06081c11 */ /* 0x000fc6000f8818ff */
[----:B------:R-:W-:Y:S02]  /*06b0*/  IMAD.IADD R15, R15, 0x1, R25 ;  /* 0x000000010f0f7824 */ /* 0x000fe400078e0219 */
[----:B------:R-:W-:Y:S02]  /*06c0*/  IMAD R9, R21, c[0x0][0xdb0], RZ ;  /* 0x00036c0015097a24 */ /* 0x000fe400078e02ff */
[----:B------:R-:W-:-:S04]  /*06d0*/  IMAD.WIDE.U32 R22, R20, c[0x0][0xdb0], R22 ;  /* 0x00036c0014167a25 */ /* 0x000fc800078e0016 */
[----:B------:R-:W-:Y:S01]  /*06e0*/  IMAD R21, R20, c[0x0][0xdb4], R9 ;  /* 0x00036d0014157a24 */ /* 0x000fe200078e0209 */
[----:B------:R-:W-:Y:S02]  /*06f0*/  @P1 LEA.HI.X R9, R6, UR11, R5, 0x3, P4 ;  /* 0x0000000b06091c11 */ /* 0x000fe4000a0f1c05 */
[C---:B------:R-:W-:Y:S01]  /*0700*/  @P3 LEA R6, P5, R24.reuse, UR10, 0x3 ;  /* 0x0000000a18063c11 */ /* 0x040fe2000f8a18ff */
[----:B------:R-:W-:Y:S02]  /*0710*/  IMAD.IADD R23, R23, 0x1, R21 ;  /* 0x0000000117177824 */ /* 0x000fe400078e0215 */
[----:B------:R0:W-:Y:S01]  /*0720*/  @P1 STG.E.64 [R8.64], R14 ;  /* 0x0000000e08001986 */ /* 0x0001e2000c101b0e */
[----:B------:R-:W-:Y:S02]  /*0730*/  @P3 LEA.HI.X R7, R24, UR11, R7, 0x3, P5 ;  /* 0x0000000b18073c11 */ /* 0x000fe4000a8f1c07 */
[----:B------:R-:W-:Y:S01]  /*0740*/  PLOP3.LUT P1, PT, PT, PT, UP0, 0x80, 0x0 ;  /* 0x000000000000781c */ /* 0x000fe20003f2f008 */
[----:B---3--:R-:W-:-:S02]  /*0750*/  IMAD R17, R17, c[0x0][0xdb0], RZ ;  /* 0x00036c0011117a24 */ /* 0x008fc400078e02ff */
[----:B--2---:R-:W-:-:S04]  /*0760*/  IMAD.WIDE.U32 R18, R16, c[0x0][0xdb0], R18 ;  /* 0x00036c0010127a25 */ /* 0x004fc800078e0012 */
[----:B------:R-:W-:Y:S01]  /*0770*/  IMAD R5, R16, c[0x0][0xdb4], R17 ;  /* 0x00036d0010057a24 */ /* 0x000fe200078e0211 */
[----:B------:R-:W-:-:S03]  /*0780*/  @P2 LEA R16, P4, R3, UR10, 0x3 ;  /* 0x0000000a03102c11 */ /* 0x000fc6000f8818ff */
[----:B------:R-:W-:Y:S01]  /*0790*/  IMAD.IADD R19, R19, 0x1, R5 ;  /* 0x0000000113137824 */ /* 0x000fe200078e0205 */
[----:B------:R-:W-:Y:S01]  /*07a0*/  @P2 LEA.HI.X R17, R3, UR11, R4, 0x3, P4 ;  /* 0x0000000b03112c11 */ /* 0x000fe2000a0f1c04 */
[----:B------:R-:W-:Y:S02]  /*07b0*/  IMAD.U32 R5, RZ, RZ, UR5 ;  /* 0x00000005ff057e24 */ /* 0x000fe4000f8e00ff */
[----:B------:R-:W-:Y:S02]  /*07c0*/  IMAD.U32 R4, RZ, RZ, UR4 ;  /* 0x00000004ff047e24 */ /* 0x000fe4000f8e00ff */
[----:B------:R0:W-:Y:S01]  /*07d0*/  @P2 STG.E.64 [R16.64], R22 ;  /* 0x0000001610002986 */ /* 0x0001e2000c101b0e */
[----:B------:R-:W-:-:S03]  /*07e0*/  ISETP.LT.AND.EX P0, PT, R5, UR12, PT, P0 ;  /* 0x0000000c05007c0c */ /* 0x000fc6000bf01300 */
[----:B------:R0:W-:Y:S10]  /*07f0*/  @P3 STG.E.64 [R6.64], R18 ;  /* 0x0000001206003986 */ /* 0x0001f4000c101b0e */
[----:B------:R-:W-:Y:S05]  /*0800*/  @!P1 BRA P0, `(.L_x_7699) ;  /* 0xfffffa0000009947 */ /* 0x000fea000003ffff */
[----:B------:R-:W-:Y:S05]  /*0810*/  EXIT ;  /* 0x000000000000794d */ /* 0x000fea0003800000 */
.L_x_7698:
[----:B------:R-:W0:Y:S02]  /*0820*/  S2R R0, SR_TID.X ;  /* 0x0000000000007919 */ /* 0x000e240000002100 */
[----:B0-----:R-:W-:-:S05]  /*0830*/  IMAD.WIDE.U32 R2, R0, 0x4, RZ ;  /* 0x0000000400027825 */ /* 0x001fca00078e00ff */
[----:B------:R-:W-:-:S04]  /*0840*/  ISETP.GE.U32.AND P0, PT, R2, UR16, PT ;  /* 0x0000001002007c0c */ /* 0x000fc8000bf06070 */
[----:B------:R-:W-:-:S04]  /*0850*/  ISETP.GE.AND.EX P0, PT, R3, UR12, PT, P0 ;  /* 0x0000000c03007c0c */ /* 0x000fc8000bf06300 */
[----:B------:R-:W-:-:S13]  /*0860*/  ISETP.GT.U32.OR P0, PT, R0, 0x3fff, P0 ;  /* 0x00003fff0000780c */ /* 0x000fda0000704470 */
[----:B------:R-:W-:Y:S05]  /*0870*/  @P0 EXIT ;  /* 0x000000000000094d */ /* 0x000fea0003800000 */
[----:B------:R-:W-:-:S04]  /*0880*/  IMAD.MOV.U32 R3, RZ, RZ, RZ ;  /* 0x000000ffff037224 */ /* 0x000fc800078e00ff */
.L_x_7700:
[C---:B------:R-:W-:Y:S01]  /*0890*/  IMAD.SHL.U32 R2, R0.reuse, 0x20, RZ ;  /* 0x0000002000027824 */ /* 0x040fe200078e00ff */
[----:B------:R-:W-:-:S04]  /*08a0*/  SHF.L.U64.HI R20, R0, 0x5, R3 ;  /* 0x0000000500147819 */ /* 0x000fc80000010203 */
[C---:B------:R-:W-:Y:S02]  /*08b0*/  IADD3 R24, P1, R2.reuse, UR8, RZ ;  /* 0x0000000802187c10 */ /* 0x040fe4000ff3e0ff */
[----:B------:R-:W-:Y:S02]  /*08c0*/  IADD3 R22, P0, R2, UR6, RZ ;  /* 0x0000000602167c10 */ /* 0x000fe4000ff1e0ff */
[C---:B------:R-:W-:Y:S02]  /*08d0*/  IADD3.X R25, R20.reuse, UR9, RZ, P1, !PT ;  /* 0x0000000914197c10 */ /* 0x040fe40008ffe4ff */
[----:B------:R-:W-:-:S03]  /*08e0*/  IADD3.X R23, R20, UR7, RZ, P0, !PT ;  /* 0x0000000714177c10 */ /* 0x000fc600087fe4ff */
[----:B------:R-:W2:Y:S04]  /*08f0*/  LDG.E.128 R12, [R24.64+0x10] ;  /* 0x0000100e180c7981 */ /* 0x000ea8000c1e1d00 */
[----:B------:R-:W3:Y:S04]  /*0900*/  LDG.E.128 R8, [R22.64+0x10] ;  /* 0x0000100e16087981 */ /* 0x000ee8000c1e1d00 */
[----:B------:R-:W4:Y:S04]  /*0910*/  LDG.E.128 R16, [R24.64] ;  /* 0x0000000e18107981 */ /* 0x000f28000c1e1d00 */
[----:B------:R-:W5:Y:S01]  /*0920*/  LDG.E.128 R4, [R22.64] ;  /* 0x0000000e16047981 */ /* 0x000f62000c1e1d00 */
[----:B--2---:R-:W-:-:S02]  /*0930*/  IMAD R15, R15, c[0x0][0xdb0], RZ ;  /* 0x00036c000f0f7a24 */ /* 0x004fc400078e02ff */
[----:B---3--:R-:W-:-:S04]  /*0940*/  IMAD.WIDE.U32 R10, R14, c[0x0][0xdb0], R10 ;  /* 0x00036c000e0a7a25 */ /* 0x008fc800078e000a */
[----:B------:R-:W-:Y:S01]  /*0950*/  IMAD R21, R14, c[0x0][0xdb4], R15 ;  /* 0x00036d000e157a24 */ /* 0x000fe200078e020f */
[----:B------:R-:W-:Y:S01]  /*0960*/  IADD3 R14, P0, R2, UR10, RZ ;  /* 0x0000000a020e7c10 */ /* 0x000fe2000ff1e0ff */
[----:B----4-:R-:W-:Y:S02]  /*0970*/  IMAD R19, R19, c[0x0][0xdb0], RZ ;  /* 0x00036c0013137a24 */ /* 0x010fe400078e02ff */
[----:B------:R-:W-:Y:S02]  /*0980*/  IMAD R17, R17, c[0x0][0xdb0], RZ ;  /* 0x00036c0011117a24 */ /* 0x000fe400078e02ff */
[----:B------:R-:W-:Y:S01]  /*0990*/  IMAD R13, R13, c[0x0][0xdb0], RZ ;  /* 0x00036c000d0d7a24 */ /* 0x000fe200078e02ff */
[----:B------:R-:W-:Y:S01]  /*09a0*/  IADD3.X R15, R20, UR11, RZ, P0, !PT ;  /* 0x0000000b140f7c10 */ /* 0x000fe200087fe4ff */
[----:B-----5:R-:W-:Y:S01]  /*09b0*/  IMAD.WIDE.U32 R6, R18, c[0x0][0xdb0], R6 ;  /* 0x00036c0012067a25 */ /* 0x020fe200078e0006 */
[----:B------:R-:W-:-:S03]  /*09c0*/  IADD3 R0, P0, R0, c[0x0][0x0], RZ ;  /* 0x0000000000007a10 */ /* 0x000fc60007f1e0ff */
[----:B------:R-:W-:Y:S02]  /*09d0*/  IMAD R19, R18, c[0x0][0xdb4], R19 ;  /* 0x00036d0012137a24 */ /* 0x000fe400078e0213 */
[----:B------:R-:W-:-:S04]  /*09e0*/  IMAD.WIDE.U32 R4, R16, c[0x0][0xdb0], R4 ;  /* 0x00036c0010047a25 */ /* 0x000fc800078e0004 */
[----:B------:R-:W-:Y:S02]  /*09f0*/  IMAD R17, R16, c[0x0][0xdb4], R17 ;  /* 0x00036d0010117a24 */ /* 0x000fe400078e0211 */
[----:B------:R-:W-:-:S04]  /*0a00*/  IMAD.WIDE.U32 R8, R12, c[0x0][0xdb0], R8 ;  /* 0x00036c000c087a25 */ /* 0x000fc800078e0008 */
[----:B------:R-:W-:Y:S02]  /*0a10*/  IMAD R13, R12, c[0x0][0xdb4], R13 ;  /* 0x00036d000c0d7a24 */ /* 0x000fe400078e020d */
[----:B------:R-:W-:Y:S02]  /*0a20*/  IMAD.IADD R7, R7, 0x1, R19 ;  /* 0x0000000107077824 */ /* 0x000fe400078e0213 */
[----:B------:R-:W-:Y:S02]  /*0a30*/  IMAD.IADD R5, R5, 0x1, R17 ;  /* 0x0000000105057824 */ /* 0x000fe400078e0211 */
[----:B------:R-:W-:Y:S02]  /*0a40*/  IMAD.IADD R11, R11, 0x1, R21 ;  /* 0x000000010b0b7824 */ /* 0x000fe400078e0215 */
[----:B------:R-:W-:Y:S02]  /*0a50*/  IMAD.IADD R9, R9, 0x1, R13 ;  /* 0x0000000109097824 */ /* 0x000fe400078e020d */
[----:B------:R-:W-:-:S02]  /*0a60*/  IMAD.SHL.U32 R2, R0, 0x4, RZ ;  /* 0x0000000400027824 */ /* 0x000fc400078e00ff */
[----:B------:R-:W-:Y:S01]  /*0a70*/  IMAD.X R3, RZ, RZ, R3, P0 ;  /* 0x000000ffff037224 */ /* 0x000fe200000e0603 */
[----:B------:R0:W-:Y:S01]  /*0a80*/  STG.E.128 [R14.64], R4 ;  /* 0x000000040e007986 */ /* 0x0001e2000c101d0e */
[----:B------:R-:W-:Y:S02]  /*0a90*/  ISETP.LT.U32.AND P1, PT, R0, 0x4000, PT ;  /* 0x000040000000780c */ /* 0x000fe40003f21070 */
[----:B------:R-:W-:Y:S01]  /*0aa0*/  ISETP.GE.U32.AND P0, PT, R2, UR16, PT ;  /* 0x0000001002007c0c */ /* 0x000fe2000bf06070 */
[----:B------:R0:W-:Y:S01]  /*0ab0*/  STG.E.128 [R14.64+0x10], R8 ;  /* 0x000010080e007986 */ /* 0x0001e2000c101d0e */
[----:B------:R-:W-:Y:S02]  /*0ac0*/  SHF.L.U64.HI R2, R0, 0x2, R3 ;  /* 0x0000000200027819 */ /* 0x000fe40000010203 */
[----:B------:R-:W-:Y:S02]  /*0ad0*/  ISETP.LT.U32.AND.EX P1, PT, R3, RZ, PT, P1 ;  /* 0x000000ff0300720c */ /* 0x000fe40003f21110 */
[----:B------:R-:W-:-:S13]  /*0ae0*/  ISETP.GE.AND.EX P0, PT, R2, UR12, PT, P0 ;  /* 0x0000000c02007c0c */ /* 0x000fda000bf06300 */
[----:B0-----:R-:W-:Y:S05]  /*0af0*/  @!P0 BRA P1, `(.L_x_7700) ;  /* 0xfffffd9000008947 */ /* 0x001fea000083ffff */
[----:B------:R-:W-:Y:S05]  /*0b00*/  EXIT ;  /* 0x000000000000794d */ /* 0x000fea0003800000 */
.L_x_7701:
        /* <DEDUP_REMOVED lines=15> */
.L_x_8174:


//--------------------- .text._ZN2at6native55_GLOBAL__N__de093ff9_22_ForeachBinaryOpList_cu_a911ec4325multi_tensor_apply_kernelINS1_18TensorListMetadataILi3EEENS1_24BinaryOpListAlphaFunctorIiLi3ELi2ELi2EEEJSt4plusIiEiEEEvT_T0_DpT1_ --------------------------
	.section	.text._ZN2at6native55_GLOBAL__N__de093ff9_22_ForeachBinaryOpList_cu_a911ec4325multi_tensor_apply_kernelINS1_18TensorListMetadataILi3EEENS1_24BinaryOpListAlphaFunctorIiLi3ELi2ELi2EEEJSt4plusIiEiEEEvT_T0_DpT1_,"ax",@progbits
	.sectioninfo	@"SHI_REGISTERS=32"
	.align	128
.text._ZN2at6native55_GLOBAL__N__de093ff9_22_ForeachBinaryOpList_cu_a911ec4325multi_tensor_apply_kernelINS1_18TensorListMetadataILi3EEENS1_24BinaryOpListAlphaFunctorIiLi3ELi2ELi2EEEJSt4plusIiEiEEEvT_T0_DpT1_:
        .type           _ZN2at6native55_GLOBAL__N__de093ff9_22_ForeachBinaryOpList_cu_a911ec4325multi_tensor_apply_kernelINS1_18TensorListMetadataILi3EEENS1_24BinaryOpListAlphaFunctorIiLi3ELi2ELi2EEEJSt4plusIiEiEEEvT_T0_DpT1_,@function
        .size           _ZN2at6native55_GLOBAL__N__de093ff9_22_ForeachBinaryOpList_cu_a911ec4325multi_tensor_apply_kernelINS1_18TensorListMetadataILi3EEENS1_24BinaryOpListAlphaFunctorIiLi3ELi2ELi2EEEJSt4plusIiEiEEEvT_T0_DpT1_,(.L_x_8175 - _ZN2at6native55_GLOBAL__N__de093ff9_22_ForeachBinaryOpList_cu_a911ec4325multi_tensor_apply_kernelINS1_18TensorListMetadataILi3EEENS1_24BinaryOpListAlphaFunctorIiLi3ELi2ELi2EEEJSt4plusIiEiEEEvT_T0_DpT1_)
        .other          _ZN2at6native55_GLOBAL__N__de093ff9_22_ForeachBinaryOpList_cu_a911ec4325multi_tensor_apply_kernelINS1_18TensorListMetadataILi3EEENS1_24BinaryOpListAlphaFunctorIiLi3ELi2ELi2EEEJSt4plusIiEiEEEvT_T0_DpT1_,@"STO_CUDA_ENTRY STV_DEFAULT"
_ZN2at6native55_GLOBAL__N__de093ff9_22_ForeachBinaryOpList_cu_a911ec4325multi_tensor_apply_kernelINS1_18TensorListMetadataILi3EEENS1_24BinaryOpListAlphaFunctorIiLi3ELi2ELi2EEEJSt4plusIiEiEEEvT_T0_DpT1_:
        /* <DEDUP_REMOVED lines=31> */
.L_x_7703:
        /* <DEDUP_REMOVED lines=22> */
[----:B------:R-:W-:Y:S01]  /*0350*/  IMAD.MOV.U32 R11, RZ, RZ, RZ ;  /* 0x000000ffff0b7224 */ /* 0x000fe200078e00ff */
[----:B------:R-:W-:Y:S01]  /*0360*/  @P0 LEA.HI.X R15, R10, UR9, R13, 0x2, P4 ;  /* 0x000000090a0f0c11 */ /* 0x000fe2000a0f140d */
[----:B------:R-:W-:Y:S01]  /*0370*/  CS2R R20, SRZ ;  /* 0x0000000000147805 */ /* 0x000fe2000001ff00 */
[----:B------:R-:W-:Y:S01]  /*0380*/  IADD3 R18, P4, R19, R10, RZ ;  /* 0x0000000a13127210 */ /* 0x000fe20007f9e0ff */
[----:B------:R0:W2:Y:S01]  /*0390*/  @P0 LDG.E R8, [R16.64] ;  /* 0x0000000c10080981 */ /* 0x0000a2000c1e1900 */
[----:B------:R-:W-:-:S02]  /*03a0*/  ISETP.GE.U32.AND.EX P2, PT, R9, RZ, PT, P2 ;  /* 0x000000ff0900720c */ /* 0x000fc40003f46120 */
[----:B------:R-:W-:Y:S01]  /*03b0*/  @P1 LEA R26, P5, R4, UR6, 0x2 ;  /* 0x00000006041a1c11 */ /* 0x000fe2000f8a10ff */
[----:B------:R-:W-:Y:S01]  /*03c0*/  IMAD.X R19, RZ, RZ, R13, P4 ;  /* 0x000000ffff137224 */ /* 0x000fe200020e060d */
[----:B------:R-:W-:Y:S01]  /*03d0*/  ISETP.LT.AND.EX P2, PT, R9, UR4, !P2, P3 ;  /* 0x0000000409007c0c */ /* 0x000fe2000d741330 */
[----:B------:R1:W2:Y:S01]  /*03e0*/  @P0 LDG.E R11, [R14.64] ;  /* 0x0000000c0e0b0981 */ /* 0x0002a2000c1e1900 */
[C---:B------:R-:W-:Y:S02]  /*03f0*/  ISETP.GE.U32.AND P3, PT, R18.reuse, 0x10000, PT ;  /* 0x000100001200780c */ /* 0x040fe40003f66070 */
[----:B------:R-:W-:Y:S02]  /*0400*/  ISETP.LT.U32.AND P4, PT, R18, UR14, PT ;  /* 0x0000000e12007c0c */ /* 0x000fe4000bf81070 */
[----:B------:R-:W-:Y:S02]  /*0410*/  ISETP.GE.U32.AND.EX P3, PT, R19, RZ, PT, P3 ;  /* 0x000000ff1300720c */ /* 0x000fe40003f66130 */
[----:B------:R-:W-:-:S02]  /*0420*/  @P1 LEA.HI.X R27, R4, UR7, R7, 0x2, P5 ;  /* 0x00000007041b1c11 */ /* 0x000fc4000a8f1407 */
[----:B------:R-:W-:Y:S02]  /*0430*/  ISETP.LT.AND.EX P3, PT, R19, UR4, !P3, P4 ;  /* 0x0000000413007c0c */ /* 0x000fe4000df61340 */
[----:B------:R-:W-:Y:S01]  /*0440*/  @P1 LEA R22, P5, R4, UR8, 0x2 ;  /* 0x0000000804161c11 */ /* 0x000fe2000f8a10ff */
[----:B------:R3:W4:Y:S01]  /*0450*/  @P1 LDG.E R20, [R26.64] ;  /* 0x0000000c1a141981 */ /* 0x000722000c1e1900 */
[----:B0-----:R-:W-:Y:S01]  /*0460*/  @P2 LEA R16, P4, R6, UR6, 0x2 ;  /* 0x0000000606102c11 */ /* 0x001fe2000f8810ff */
[----:B------:R-:W-:Y:S01]  /*0470*/  CS2R R24, SRZ ;  /* 0x0000000000187805 */ /* 0x000fe2000001ff00 */
[----:B------:R-:W-:Y:S02]  /*0480*/  @P1 LEA.HI.X R23, R4, UR9, R7, 0x2, P5 ;  /* 0x0000000904171c11 */ /* 0x000fe4000a8f1407 */
[C---:B-1----:R-:W-:Y:S02]  /*0490*/  @P2 LEA R14, P5, R6.reuse, UR8, 0x2 ;  /* 0x00000008060e2c11 */ /* 0x042fe4000f8a10ff */
[C-C-:B------:R-:W-:Y:S01]  /*04a0*/  @P2 LEA.HI.X R17, R6.reuse, UR7, R9.reuse, 0x2, P4 ;  /* 0x0000000706112c11 */ /* 0x140fe2000a0f1409 */
[----:B------:R0:W4:Y:S01]  /*04b0*/  @P1 LDG.E R21, [R22.64] ;  /* 0x0000000c16151981 */ /* 0x000122000c1e1900 */
[----:B------:R-:W-:-:S02]  /*04c0*/  @P2 LEA.HI.X R15, R6, UR9, R9, 0x2, P5 ;  /* 0x00000009060f2c11 */ /* 0x000fc4000a8f1409 */
[C---:B------:R-:W-:Y:S01]  /*04d0*/  @P3 LEA R28, P4, R18.reuse, UR6, 0x2 ;  /* 0x00000006121c3c11 */ /* 0x040fe2000f8810ff */
[----:B---3--:R-:W-:Y:S01]  /*04e0*/  CS2R R26, SRZ ;  /* 0x00000000001a7805 */ /* 0x008fe2000001ff00 */
[----:B------:R1:W3:Y:S01]  /*04f0*/  @P2 LDG.E R24, [R16.64] ;  /* 0x0000000c10182981 */ /* 0x0002e2000c1e1900 */
[----:B0-----:R-:W-:-:S03]  /*0500*/  @P3 LEA R22, P5, R18, UR8, 0x2 ;  /* 0x0000000812163c11 */ /* 0x001fc6000f8a10ff */
[----:B------:R0:W3:Y:S01]  /*0510*/  @P2 LDG.E R25, [R14.64] ;  /* 0x0000000c0e192981 */ /* 0x0000e2000c1e1900 */
[C-C-:B------:R-:W-:Y:S02]  /*0520*/  @P3 LEA.HI.X R29, R18.reuse, UR7, R19.reuse, 0x2, P4 ;  /* 0x00000007121d3c11 */ /* 0x140fe4000a0f1413 */
[----:B------:R-:W-:-:S03]  /*0530*/  @P3 LEA.HI.X R23, R18, UR9, R19, 0x2, P5 ;  /* 0x0000000912173c11 */ /* 0x000fc6000a8f1413 */
[----:B------:R-:W5:Y:S04]  /*0540*/  @P3 LDG.E R26, [R28.64] ;  /* 0x0000000c1c1a3981 */ /* 0x000f68000c1e1900 */
[----:B------:R-:W5:Y:S01]  /*0550*/  @P3 LDG.E R27, [R22.64] ;  /* 0x0000000c161b3981 */ /* 0x000f62000c1e1900 */
[----:B------:R-:W-:Y:S01]  /*0560*/  @P0 LEA R12, P6, R10, UR10, 0x2 ;  /* 0x0000000a0a0c0c11 */ /* 0x000fe2000f8c10ff */
[----:B------:R-:W-:Y:S01]  /*0570*/  IMAD.WIDE.U32 R2, R5, 0x4, R2 ;  /* 0x0000000405027825 */ /* 0x000fe200078e0002 */
[----:B0-----:R-:W-:Y:S02]  /*0580*/  @P1 LEA R14, P5, R4, UR10, 0x2 ;  /* 0x0000000a040e1c11 */ /* 0x001fe4000f8a10ff */
[----:B-1----:R-:W-:Y:S02]  /*0590*/  @P2 LEA R16, P4, R6, UR10, 0x2 ;  /* 0x0000000a06102c11 */ /* 0x002fe4000f8810ff */
[----:B------:R-:W-:-:S02]  /*05a0*/  @P0 LEA.HI.X R13, R10, UR11, R13, 0x2, P6 ;  /* 0x0000000b0a0d0c11 */ /* 0x000fc4000b0f140d */
[----:B------:R-:W-:Y:S02]  /*05b0*/  @P3 LEA R10, P6, R18, UR10, 0x2 ;  /* 0x0000000a120a3c11 */ /* 0x000fe4000f8c10ff */
[----:B------:R-:W-:Y:S02]  /*05c0*/  @P1 LEA.HI.X R15, R4, UR11, R7, 0x2, P5 ;  /* 0x0000000b040f1c11 */ /* 0x000fe4000a8f1407 */
[----:B------:R-:W-:Y:S01]  /*05d0*/  @P2 LEA.HI.X R17, R6, UR11, R9, 0x2, P4 ;  /* 0x0000000b06112c11 */ /* 0x000fe2000a0f1409 */
[----:B--2---:R-:W-:Y:S01]  /*05e0*/  IMAD R7, R11, c[0x0][0xdac], R8 ;  /* 0x00036b000b077a24 */ /* 0x004fe200078e0208 */
[----:B------:R-:W-:-:S04]  /*05f0*/  @P3 LEA.HI.X R11, R18, UR11, R19, 0x2, P6 ;  /* 0x0000000b120b3c11 */ /* 0x000fc8000b0f1413 */
[----:B------:R0:W-:Y:S01]  /*0600*/  @P0 STG.E [R12.64], R7 ;  /* 0x000000070c000986 */ /* 0x0001e2000c10190c */
[----:B------:R-:W-:-:S04]  /*0610*/  ISETP.GE.U32.AND P0, PT, R2, 0x10000, PT ;  /* 0x000100000200780c */ /* 0x000fc80003f06070 */
[----:B------:R-:W-:Y:S01]  /*0620*/  ISETP.GE.U32.AND.EX P0, PT, R3, RZ, PT, P0 ;  /* 0x000000ff0300720c */ /* 0x000fe20003f06100 */
[----:B----4-:R-:W-:-:S05]  /*0630*/  IMAD R21, R21, c[0x0][0xdac], R20 ;  /* 0x00036b0015157a24 */ /* 0x010fca00078e0214 */
[----:B------:R0:W-:Y:S01]  /*0640*/  @P1 STG.E [R14.64], R21 ;  /* 0x000000150e001986 */ /* 0x0001e2000c10190c */
[----:B------:R-:W-:-:S04]  /*0650*/  ISETP.LT.U32.AND P1, PT, R2, UR14, PT ;  /* 0x0000000e02007c0c */ /* 0x000fc8000bf21070 */
[----:B------:R-:W-:Y:S01]  /*0660*/  ISETP.LT.AND.EX P1, PT, R3, UR4, PT, P1 ;  /* 0x0000000403007c0c */ /* 0x000fe2000bf21310 */
[----:B---3--:R-:W-:-:S05]  /*0670*/  IMAD R25, R25, c[0x0][0xdac], R24 ;  /* 0x00036b0019197a24 */ /* 0x008fca00078e0218 */
[----:B------:R0:W-:Y:S01]  /*0680*/  @P2 STG.E [R16.64], R25 ;  /* 0x0000001910002986 */ /* 0x0001e2000c10190c */
[----:B-----5:R-:W-:-:S05]  /*0690*/  IMAD R27, R27, c[0x0][0xdac], R26 ;  /* 0x00036b001b1b7a24 */ /* 0x020fca00078e021a */
[----:B------:R0:W-:Y:S01]  /*06a0*/  @P3 STG.E [R10.64], R27 ;  /* 0x0000001b0a003986 */ /* 0x0001e2000c10190c */
[----:B------:R-:W-:Y:S05]  /*06b0*/  @!P0 BRA P1, `(.L_x_7703) ;  /* 0xfffffb3000008947 */ /* 0x000fea000083ffff */
[----:B------:R-:W-:Y:S05]  /*06c0*/  EXIT ;  /* 0x000000000000794d */ /* 0x000fea0003800000 */
.L_x_7702:
[----:B------:R-:W0:Y:S02]  /*06d0*/  S2R R16, SR_TID.X ;  /* 0x0000000000107919 */ /* 0x000e240000002100 */
[----:B0-----:R-:W-:-:S05]  /*06e0*/  IMAD.WIDE.U32 R2, R16, 0x4, RZ ;  /* 0x0000000410027825 */ /* 0x001fca00078e00ff */
[----:B------:R-:W-:-:S04]  /*06f0*/  ISETP.GE.U32.AND P0, PT, R2, UR14, PT ;  /* 0x0000000e02007c0c */ /* 0x000fc8000bf06070 */
[----:B------:R-:W-:-:S04]  /*0700*/  ISETP.GE.AND.EX P0, PT, R3, UR4, PT, P0 ;  /* 0x0000000403007c0c */ /* 0x000fc8000bf06300 */
[----:B------:R-:W-:-:S13]  /*0710*/  ISETP.GT.U32.OR P0, PT, R16, 0x3fff, P0 ;  /* 0x00003fff1000780c */ /* 0x000fda0000704470 */
[----:B------:R-:W-:Y:S05]  /*0720*/  @P0 EXIT ;  /* 0x000000000000094d */ /* 0x000fea0003800000 */
[----:B------:R-:W-:-:S04]  /*0730*/  IMAD.MOV.U32 R17, RZ, RZ, RZ ;  /* 0x000000ffff117224 */ /* 0x000fc800078e00ff */
.L_x_7704:
        /* <DEDUP_REMOVED lines=18> */
[----:B--2---:R-:W-:Y:S02]  /*0860*/  IMAD R15, R11, c[0x0][0xdac], R7 ;  /* 0x00036b000b0f7a24 */ /* 0x004fe400078e0207 */
[----:B------:R-:W-:Y:S02]  /*0870*/  IMAD R14, R10, c[0x0][0xdac], R6 ;  /* 0x00036b000a0e7a24 */ /* 0x000fe400078e0206 */
[----:B------:R-:W-:-:S02]  /*0880*/  IMAD R13, R9, c[0x0][0xdac], R5 ;  /* 0x00036b00090d7a24 */ /* 0x000fc400078e0205 */
[----:B------:R-:W-:-:S05]  /*0890*/  IMAD R12, R8, c[0x0][0xdac], R4 ;  /* 0x00036b00080c7a24 */ /* 0x000fca00078e0204 */
[----:B------:R0:W-:Y:S01]  /*08a0*/  STG.E.128 [R2.64], R12 ;  /* 0x0000000c02007986 */ /* 0x0001e2000c101d0c */
[----:B------:R-:W-:Y:S05]  /*08b0*/  @!P0 BRA P1, `(.L_x_7704) ;  /* 0xfffffe8000008947 */ /* 0x000fea000083ffff */
[----:B------:R-:W-:Y:S05]  /*08c0*/  EXIT ;  /* 0x000000000000794d */ /* 0x000fea0003800000 */
.L_x_7705:
        /* <DEDUP_REMOVED lines=11> */
.L_x_8175:


//--------------------- .text._ZN2at6native55_GLOBAL__N__de093ff9_22_ForeachBinaryOpList_cu_a911ec4325multi_tensor_apply_kernelINS1_18TensorListMetadataILi3EEENS1_24BinaryOpListAlphaFunctorIaLi3ELi2ELi2EEEJSt4plusIaEaEEEvT_T0_DpT1_ --------------------------
	.section	.text._ZN2at6native55_GLOBAL__N__de093ff9_22_ForeachBinaryOpList_cu_a911ec4325multi_tensor_apply_kernelINS1_18TensorListMetadataILi3EEENS1_24BinaryOpListAlphaFunctorIaLi3ELi2ELi2EEEJSt4plusIaEaEEEvT_T0_DpT1_,"ax",@progbits
	.sectioninfo	@"SHI_REGISTERS=32"
	.align	128
.text._ZN2at6native55_GLOBAL__N__de093ff9_22_ForeachBinaryOpList_cu_a911ec4325multi_tensor_apply_kernelINS1_18TensorListMetadataILi3EEENS1_24BinaryOpListAlphaFunctorIaLi3ELi2ELi2EEEJSt4plusIaEaEEEvT_T0_DpT1_:
        .type           _ZN2at6native55_GLOBAL__N__de093ff9_22_ForeachBinaryOpList_cu_a911ec4325multi_tensor_apply_kernelINS1_18TensorListMetadataILi3EEENS1_24BinaryOpListAlphaFunctorIaLi3ELi2ELi2EEEJSt4plusIaEaEEEvT_T0_DpT1_,@function
        .size           _ZN2at6native55_GLOBAL__N__de093ff9_22_ForeachBinaryOpList_cu_a911ec4325multi_tensor_apply_kernelINS1_18TensorListMetadataILi3EEENS1_24BinaryOpListAlphaFunctorIaLi3ELi2ELi2EEEJSt4plusIaEaEEEvT_T0_DpT1_,(.L_x_8176 - _ZN2at6native55_GLOBAL__N__de093ff9_22_ForeachBinaryOpList_cu_a911ec4325multi_tensor_apply_kernelINS1_18TensorListMetadataILi3EEENS1_24BinaryOpListAlphaFunctorIaLi3ELi2ELi2EEEJSt4plusIaEaEEEvT_T0_DpT1_)
        .other          _ZN2at6native55_GLOBAL__N__de093ff9_22_ForeachBinaryOpList_cu_a911ec4325multi_tensor_apply_kernelINS1_18TensorListMetadataILi3EEENS1_24BinaryOpListAlphaFunctorIaLi3ELi2ELi2EEEJSt4plusIaEaEEEvT_T0_DpT1_,@"STO_CUDA_ENTRY STV_DEFAULT"
_ZN2at6native55_GLOBAL__N__de093ff9_22_ForeachBinaryOpList_cu_a911ec4325multi_tensor_apply_kernelINS1_18TensorListMetadataILi3EEENS1_24BinaryOpListAlphaFunctorIaLi3ELi2ELi2EEEJSt4plusIaEaEEEvT_T0_DpT1_:
        /* <DEDUP_REMOVED lines=33> */
.L_x_7707:
        /* <DEDUP_REMOVED lines=27> */
[----:B------:R-:W-:Y:S02]  /*03c0*/  ISETP.GE.U32.AND.EX P3, PT, R17, RZ, PT, P3 ;  /* 0x000000ff1100720c */ /* 0x000fe40003f66130 */
[----:B------:R-:W-:Y:S02]  /*03d0*/  @P0 IADD3 R6, P5, R21, UR16, RZ ;  /* 0x0000001015060c10 */ /* 0x000fe4000ffbe0ff */
[----:B------:R-:W-:Y:S02]  /*03e0*/  ISETP.LT.AND.EX P3, PT, R17, UR5, !P3, P4 ;  /* 0x0000000511007c0c */ /* 0x000fe4000df61340 */
[----:B------:R-:W-:Y:S02]  /*03f0*/  @P0 IADD3.X R7, R25, UR8, RZ, P5, !PT ;  /* 0x0000000819070c10 */ /* 0x000fe4000affe4ff */
[----:B------:R-:W-:-:S02]  /*0400*/  @P1 IADD3 R4, P5, R16, UR17, RZ ;  /* 0x0000001110041c10 */ /* 0x000fc4000ffbe0ff */
[----:B------:R-:W-:Y:S02]  /*0410*/  PRMT R18, RZ, 0x7610, R18 ;  /* 0x00007610ff127816 */ /* 0x000fe40000000012 */
[----:B------:R-:W-:Y:S02]  /*0420*/  @P1 IADD3 R10, P4, R16, UR16, RZ ;  /* 0x00000010100a1c10 */ /* 0x000fe4000ff9e0ff */
[----:B------:R-:W-:Y:S02]  /*0430*/  @P1 IADD3.X R5, R23, UR6, RZ, P5, !PT ;  /* 0x0000000617051c10 */ /* 0x000fe4000affe4ff */
[----:B0-----:R-:W-:Y:S01]  /*0440*/  @P2 IADD3 R2, P5, R19, UR16, RZ ;  /* 0x0000001013022c10 */ /* 0x001fe2000ffbe0ff */
[----:B------:R0:W3:Y:S01]  /*0450*/  @P0 LDG.E.U8 R18, [R6.64] ;  /* 0x0000000c06120981 */ /* 0x0000e2000c1e1100 */
[----:B------:R-:W-:Y:S02]  /*0460*/  PRMT R26, RZ, 0x7610, R26 ;  /* 0x00007610ff1a7816 */ /* 0x000fe4000000001a */
[----:B------:R-:W-:-:S02]  /*0470*/  PRMT R22, RZ, 0x7610, R22 ;  /* 0x00007610ff167816 */ /* 0x000fc40000000016 */
[----:B------:R-:W-:Y:S02]  /*0480*/  @P1 IADD3.X R11, R23, UR8, RZ, P4, !PT ;  /* 0x00000008170b1c10 */ /* 0x000fe4000a7fe4ff */
[----:B------:R-:W-:Y:S02]  /*0490*/  @P2 IADD3.X R3, R24, UR8, RZ, P5, !PT ;  /* 0x0000000818032c10 */ /* 0x000fe4000affe4ff */
[----:B------:R-:W-:Y:S01]  /*04a0*/  @P2 IADD3 R8, P4, R19, UR17, RZ ;  /* 0x0000001113082c10 */ /* 0x000fe2000ff9e0ff */
[----:B------:R1:W4:Y:S01]  /*04b0*/  @P1 LDG.E.U8 R26, [R10.64] ;  /* 0x0000000c0a1a1981 */ /* 0x000322000c1e1100 */
[----:B0-----:R-:W-:Y:S02]  /*04c0*/  @P3 IADD3 R6, P5, R13, UR16, RZ ;  /* 0x000000100d063c10 */ /* 0x001fe4000ffbe0ff */
[----:B------:R-:W-:Y:S01]  /*04d0*/  PRMT R28, RZ, 0x7610, R28 ;  /* 0x00007610ff1c7816 */ /* 0x000fe2000000001c */
[----:B------:R0:W5:Y:S01]  /*04e0*/  @P1 LDG.E.U8 R22, [R4.64] ;  /* 0x0000000c04161981 */ /* 0x000162000c1e1100 */
[----:B------:R-:W-:-:S02]  /*04f0*/  PRMT R29, RZ, 0x7610, R29 ;  /* 0x00007610ff1d7816 */ /* 0x000fc4000000001d */
[----:B------:R-:W-:Y:S02]  /*0500*/  @P3 IADD3.X R7, R17, UR8, RZ, P5, !PT ;  /* 0x0000000811073c10 */ /* 0x000fe4000affe4ff */
[----:B------:R-:W-:Y:S01]  /*0510*/  @P2 IADD3.X R9, R24, UR6, RZ, P4, !PT ;  /* 0x0000000618092c10 */ /* 0x000fe2000a7fe4ff */
[----:B------:R1:W5:Y:S01]  /*0520*/  @P2 LDG.E.U8 R28, [R2.64] ;  /* 0x0000000c021c2981 */ /* 0x000362000c1e1100 */
[----:B------:R-:W-:Y:S02]  /*0530*/  PRMT R27, RZ, 0x7610, R27 ;  /* 0x00007610ff1b7816 */ /* 0x000fe4000000001b */
[----:B0-----:R-:W-:Y:S01]  /*0540*/  @P3 IADD3 R4, P4, R13, UR17, RZ ;  /* 0x000000110d043c10 */ /* 0x001fe2000ff9e0ff */
[----:B------:R4:W5:Y:S01]  /*0550*/  @P3 LDG.E.U8 R29, [R6.64] ;  /* 0x0000000c061d3981 */ /* 0x000962000c1e1100 */
[----:B-1----:R-:W-:Y:S02]  /*0560*/  PRMT R10, RZ, 0x7610, R10 ;  /* 0x00007610ff0a7816 */ /* 0x002fe4000000000a */
[----:B------:R-:W-:Y:S01]  /*0570*/  @P3 IADD3.X R5, R17, UR6, RZ, P4, !PT ;  /* 0x0000000611053c10 */ /* 0x000fe2000a7fe4ff */
[----:B------:R2:W5:Y:S04]  /*0580*/  @P2 LDG.E.U8 R27, [R8.64] ;  /* 0x0000000c081b2981 */ /* 0x000568000c1e1100 */
[----:B------:R0:W5:Y:S01]  /*0590*/  @P3 LDG.E.U8 R10, [R4.64] ;  /* 0x0000000c040a3981 */ /* 0x000162000c1e1100 */
[----:B------:R-:W-:Y:S01]  /*05a0*/  @P0 IADD3 R2, P4, R21, UR15, RZ ;  /* 0x0000000f15020c10 */ /* 0x000fe2000ff9e0ff */
[----:B------:R-:W-:Y:S01]  /*05b0*/  ULDC.S8 UR4, c[0x0][0xdaa] ;  /* 0x00036a8000047ab9 */ /* 0x000fe20000000200 */
[----:B0-----:R-:W-:-:S04]  /*05c0*/  @P1 IADD3 R4, P5, R16, UR15, RZ ;  /* 0x0000000f10041c10 */ /* 0x001fc8000ffbe0ff */
[----:B------:R-:W-:Y:S02]  /*05d0*/  @P1 IADD3.X R5, R23, UR10, RZ, P5, !PT ;  /* 0x0000000a17051c10 */ /* 0x000fe4000affe4ff */
[----:B---3--:R-:W-:-:S05]  /*05e0*/  PRMT R3, R18, 0x9910, RZ ;  /* 0x0000991012037816 */ /* 0x008fca00000000ff */
[----:B--2---:R-:W-:Y:S01]  /*05f0*/  IMAD R9, R3, UR4, R20 ;  /* 0x0000000403097c24 */ /* 0x004fe2000f8e0214 */
[----:B----4-:R-:W-:Y:S02]  /*0600*/  PRMT R7, R26, 0x9910, RZ ;  /* 0x000099101a077816 */ /* 0x010fe400000000ff */
[----:B------:R-:W-:-:S03]  /*0610*/  @P0 IADD3.X R3, R25, UR10, RZ, P4, !PT ;  /* 0x0000000a19030c10 */ /* 0x000fc6000a7fe4ff */
[----:B-----5:R-:W-:Y:S01]  /*0620*/  IMAD R21, R7, UR4, R22 ;  /* 0x0000000407157c24 */ /* 0x020fe2000f8e0216 */
[----:B------:R-:W-:Y:S02]  /*0630*/  PRMT R6, R28, 0x9910, RZ ;  /* 0x000099101c067816 */ /* 0x000fe400000000ff */
[----:B------:R-:W-:Y:S01]  /*0640*/  PRMT R7, R29, 0x9910, RZ ;  /* 0x000099101d077816 */ /* 0x000fe200000000ff */
[----:B------:R0:W-:Y:S02]  /*0650*/  @P0 STG.E.U8 [R2.64], R9 ;  /* 0x0000000902000986 */ /* 0x0001e4000c10110c */
[----:B------:R-:W-:Y:S01]  /*0660*/  IMAD R27, R6, UR4, R27 ;  /* 0x00000004061b7c24 */ /* 0x000fe2000f8e021b */
[----:B------:R-:W-:Y:S01]  /*0670*/  @P2 IADD3 R6, P4, R19, UR15, RZ ;  /* 0x0000000f13062c10 */ /* 0x000fe2000ff9e0ff */
[----:B------:R-:W-:Y:S01]  /*0680*/  IMAD R19, R7, UR4, R10 ;  /* 0x0000000407137c24 */ /* 0x000fe2000f8e020a */
[----:B------:R-:W-:Y:S01]  /*0690*/  @P3 IADD3 R10, P0, R13, UR15, RZ ;  /* 0x0000000f0d0a3c10 */ /* 0x000fe2000ff1e0ff */
[----:B------:R-:W-:Y:S01]  /*06a0*/  IMAD.MOV.U32 R13, RZ, RZ, c[0x0][0x0] ;  /* 0x00000000ff0d7624 */ /* 0x000fe200078e00ff */
[----:B------:R-:W-:-:S02]  /*06b0*/  @P2 IADD3.X R7, R24, UR10, RZ, P4, !PT ;  /* 0x0000000a18072c10 */ /* 0x000fc4000a7fe4ff */
[----:B------:R-:W-:Y:S01]  /*06c0*/  @P3 IADD3.X R11, R17, UR10, RZ, P0, !PT ;  /* 0x0000000a110b3c10 */ /* 0x000fe200087fe4ff */
[----:B------:R-:W-:Y:S01]  /*06d0*/  IMAD.WIDE.U32 R14, R13, 0x4, R14 ;  /* 0x000000040d0e7825 */ /* 0x000fe200078e000e */
[----:B------:R0:W-:Y:S04]  /*06e0*/  @P1 STG.E.U8 [R4.64], R21 ;  /* 0x0000001504001986 */ /* 0x0001e8000c10110c */
        /* <DEDUP_REMOVED lines=8> */
.L_x_7706:
[----:B------:R-:W0:Y:S02]  /*0770*/  S2R R3, SR_TID.X ;  /* 0x0000000000037919 */ /* 0x000e240000002100 */
[----:B0-----:R-:W-:-:S05]  /*0780*/  IMAD.WIDE.U32 R4, R3, 0x4, RZ ;  /* 0x0000000403047825 */ /* 0x001fca00078e00ff */
[----:B------:R-:W-:-:S04]  /*0790*/  ISETP.GE.U32.AND P0, PT, R4, UR14, PT ;  /* 0x0000000e04007c0c */ /* 0x000fc8000bf06070 */
[----:B------:R-:W-:-:S04]  /*07a0*/  ISETP.GE.AND.EX P0, PT, R5, UR5, PT, P0 ;  /* 0x0000000505007c0c */ /* 0x000fc8000bf06300 */
[----:B------:R-:W-:-:S13]  /*07b0*/  ISETP.GT.U32.OR P0, PT, R3, 0x3fff, P0 ;  /* 0x00003fff0300780c */ /* 0x000fda0000704470 */
[----:B------:R-:W-:Y:S05]  /*07c0*/  @P0 EXIT ;  /* 0x000000000000094d */ /* 0x000fea0003800000 */
[----:B------:R-:W-:Y:S01]  /*07d0*/  IMAD.MOV.U32 R0, RZ, RZ, RZ ;  /* 0x000000ffff007224 */ /* 0x000fe200078e00ff */
[----:B------:R-:W-:-:S03]  /*07e0*/  ULDC.S8 UR4, c[0x0][0xdaa] ;  /* 0x00036a8000047ab9 */ /* 0x000fc60000000200 */
.L_x_7708:
        /* <DEDUP_REMOVED lines=8> */
[C---:B--2---:R-:W-:Y:S02]  /*0870*/  PRMT R2, R4.reuse, 0x7770, RZ ;  /* 0x0000777004027816 */ /* 0x044fe400000000ff */
[----:B------:R-:W-:Y:S02]  /*0880*/  PRMT R8, R4, 0x7771, RZ ;  /* 0x0000777104087816 */ /* 0x000fe400000000ff */
[C---:B---3--:R-:W-:Y:S02]  /*0890*/  LOP3.LUT R9, R6.reuse, 0xff, RZ, 0xc0, !PT ;  /* 0x000000ff06097812 */ /* 0x048fe400078ec0ff */
[----:B------:R-:W-:-:S02]  /*08a0*/  PRMT R11, R6, 0x7771, RZ ;  /* 0x00007771060b7816 */ /* 0x000fc400000000ff */
[----:B------:R-:W-:Y:S01]  /*08b0*/  PRMT R5, R6, 0x7772, RZ ;  /* 0x0000777206057816 */ /* 0x000fe200000000ff */
[----:B------:R-:W-:Y:S01]  /*08c0*/  IMAD R9, R9, UR4, R2 ;  /* 0x0000000409097c24 */ /* 0x000fe2000f8e0202 */
[----:B------:R-:W-:Y:S01]  /*08d0*/  PRMT R2, R4, 0x7772, RZ ;  /* 0x0000777204027816 */ /* 0x000fe200000000ff */
[----:B------:R-:W-:Y:S01]  /*08e0*/  IMAD R8, R11, UR4, R8 ;  /* 0x000000040b087c24 */ /* 0x000fe2000f8e0208 */
[----:B------:R-:W-:Y:S02]  /*08f0*/  PRMT R7, R6, 0x7773, RZ ;  /* 0x0000777306077816 */ /* 0x000fe400000000ff */
[----:B------:R-:W-:Y:S01]  /*0900*/  PRMT R4, R4, 0x7773, RZ ;  /* 0x0000777304047816 */ /* 0x000fe200000000ff */
[----:B------:R-:W-:Y:S01]  /*0910*/  IMAD R5, R5, UR4, R2 ;  /* 0x0000000405057c24 */ /* 0x000fe2000f8e0202 */
[----:B------:R-:W-:-:S03]  /*0920*/  PRMT R8, R8, 0x7604, R9 ;  /* 0x0000760408087816 */ /* 0x000fc60000000009 */
[----:B------:R-:W-:Y:S01]  /*0930*/  IMAD R2, R7, UR4, R4 ;  /* 0x0000000407027c24 */ /* 0x000fe2000f8e0204 */
        /* <DEDUP_REMOVED lines=15> */
.L_x_7709:
        /* <DEDUP_REMOVED lines=13> */
.L_x_8176:


//--------------------- .text._ZN2at6native55_GLOBAL__N__de093ff9_22_ForeachBinaryOpList_cu_a911ec4325multi_tensor_apply_kernelINS1_18TensorListMetadataILi3EEENS1_24BinaryOpListAlphaFunctorIhLi3ELi2ELi2EEEJSt4plusIhEhEEEvT_T0_DpT1_ --------------------------
	.section	.text._ZN2at6native55_GLOBAL__N__de093ff9_22_ForeachBinaryOpList_cu_a911ec4325multi_tensor_apply_kernelINS1_18TensorListMetadataILi3EEENS1_24BinaryOpListAlphaFunctorIhLi3ELi2ELi2EEEJSt4plusIhEhEEEvT_T0_DpT1_,"ax",@progbits
	.sectioninfo	@"SHI_REGISTERS=32"
	.align	128
.text._ZN2at6native55_GLOBAL__N__de093ff9_22_ForeachBinaryOpList_cu_a911ec4325multi_tensor_apply_kernelINS1_18TensorListMetadataILi3EEENS1_24BinaryOpListAlphaFunctorIhLi3ELi2ELi2EEEJSt4plusIhEhEEEvT_T0_DpT1_:
        .type           _ZN2at6native55_GLOBAL__N__de093ff9_22_ForeachBinaryOpList_cu_a911ec4325multi_tensor_apply_kernelINS1_18TensorListMetadataILi3EEENS1_24BinaryOpListAlphaFunctorIhLi3ELi2ELi2EEEJSt4plusIhEhEEEvT_T0_DpT1_,@function
        .size           _ZN2at6native55_GLOBAL__N__de093ff9_22_ForeachBinaryOpList_cu_a911ec4325multi_tensor_apply_kernelINS1_18TensorListMetadataILi3EEENS1_24BinaryOpListAlphaFunctorIhLi3ELi2ELi2EEEJSt4plusIhEhEEEvT_T0_DpT1_,(.L_x_8177 - _ZN2at6native55_GLOBAL__N__de093ff9_22_ForeachBinaryOpList_cu_a911ec4325multi_tensor_apply_kernelINS1_18TensorListMetadataILi3EEENS1_24BinaryOpListAlphaFunctorIhLi3ELi2ELi2EEEJSt4plusIhEhEEEvT_T0_DpT1_)
        .other          _ZN2at6native55_GLOBAL__N__de093ff9_22_ForeachBinaryOpList_cu_a911ec4325multi_tensor_apply_kernelINS1_18TensorListMetadataILi3EEENS1_24BinaryOpListAlphaFunctorIhLi3ELi2ELi2EEEJSt4plusIhEhEEEvT_T0_DpT1_,@"STO_CUDA_ENTRY STV_DEFAULT"
_ZN2at6native55_GLOBAL__N__de093ff9_22_ForeachBinaryOpList_cu_a911ec4325multi_tensor_apply_kernelINS1_18TensorListMetadataILi3EEENS1_24BinaryOpListAlphaFunctorIhLi3ELi2ELi2EEEJSt4plusIhEhEEEvT_T0_DpT1_:
        /* <DEDUP_REMOVED lines=34> */
.L_x_7711:
        /* <DEDUP_REMOVED lines=57> */
[----:B------:R-:W-:Y:S01]  /*05b0*/  UPRMT UR4, UR7, 0x9910, URZ ;  /* 0x0000991007047896 */ /* 0x000fe2000800003f */
[----:B------:R-:W-:-:S02]  /*05c0*/  @P0 IADD3 R2, P4, R21, UR15, RZ ;  /* 0x0000000f15020c10 */ /* 0x000fc4000ff9e0ff */
        /* <DEDUP_REMOVED lines=27> */
.L_x_7710:
[----:B------:R-:W0:Y:S02]  /*0780*/  S2R R3, SR_TID.X ;  /* 0x0000000000037919 */ /* 0x000e240000002100 */
[----:B0-----:R-:W-:-:S05]  /*0790*/  IMAD.WIDE.U32 R4, R3, 0x4, RZ ;  /* 0x0000000403047825 */ /* 0x001fca00078e00ff */
[----:B------:R-:W-:-:S04]  /*07a0*/  ISETP.GE.U32.AND P0, PT, R4, UR14, PT ;  /* 0x0000000e04007c0c */ /* 0x000fc8000bf06070 */
[----:B------:R-:W-:-:S04]  /*07b0*/  ISETP.GE.AND.EX P0, PT, R5, UR5, PT, P0 ;  /* 0x0000000505007c0c */ /* 0x000fc8000bf06300 */
[----:B------:R-:W-:-:S13]  /*07c0*/  ISETP.GT.U32.OR P0, PT, R3, 0x3fff, P0 ;  /* 0x00003fff0300780c */ /* 0x000fda0000704470 */
[----:B------:R-:W-:Y:S05]  /*07d0*/  @P0 EXIT ;  /* 0x000000000000094d */ /* 0x000fea0003800000 */
[----:B------:R-:W-:Y:S01]  /*07e0*/  IMAD.MOV.U32 R0, RZ, RZ, RZ ;  /* 0x000000ffff007224 */ /* 0x000fe200078e00ff */
[----:B------:R-:W-:-:S03]  /*07f0*/  UPRMT UR4, UR7, 0x9910, URZ ;  /* 0x0000991007047896 */ /* 0x000fc6000800003f */
.L_x_7712:
        /* <DEDUP_REMOVED lines=36> */
.L_x_7713:
        /* <DEDUP_REMOVED lines=12> */
.L_x_8177:


//--------------------- .text._ZN2at6native55_GLOBAL__N__de093ff9_22_ForeachBinaryOpList_cu_a911ec4325multi_tensor_apply_kernelINS1_18TensorListMetadataILi2EEENS1_24BinaryOpListAlphaFunctorIN3c104HalfELi2ELi2ELi0EEEJSt4plusIfEfEEEvT_T0_DpT1_ --------------------------
	.section	.text._ZN2at6native55_GLOBAL__N__de093ff9_22_ForeachBinaryOpList_cu_a911ec4325multi_tensor_apply_kernelINS1_18TensorListMetadataILi2EEENS1_24BinaryOpListAlphaFunctorIN3c104HalfELi2ELi2ELi0EEEJSt4plusIfEfEEEvT_T0_DpT1_,"ax",@progbits
	.sectioninfo	@"SHI_REGISTERS=32"
	.align	128
.text._ZN2at6native55_GLOBAL__N__de093ff9_22_ForeachBinaryOpList_cu_a911ec4325multi_tensor_apply_kernelINS1_18TensorListMetadataILi2EEENS1_24BinaryOpListAlphaFunctorIN3c104HalfELi2ELi2ELi0EEEJSt4plusIfEfEEEvT_T0_DpT1_:
        .type           _ZN2at6native55_GLOBAL__N__de093ff9_22_ForeachBinaryOpList_cu_a911ec4325multi_tensor_apply_kernelINS1_18TensorListMetadataILi2EEENS1_24BinaryOpListAlphaFunctorIN3c104HalfELi2ELi2ELi0EEEJSt4plusIfEfEEEvT_T0_DpT1_,@function
        .size           _ZN2at6native55_GLOBAL__N__de093ff9_22_ForeachBinaryOpList_cu_a911ec4325multi_tensor_apply_kernelINS1_18TensorListMetadataILi2EEENS1_24BinaryOpListAlphaFunctorIN3c104HalfELi2ELi2ELi0EEEJSt4plusIfEfEEEvT_T0_DpT1_,(.L_x_8178 - _ZN2at6native55_GLOBAL__N__de093ff9_22_ForeachBinaryOpList_cu_a911ec4325multi_tensor_apply_kernelINS1_18TensorListMetadataILi2EEENS1_24BinaryOpListAlphaFunctorIN3c104HalfELi2ELi2ELi0EEEJSt4plusIfEfEEEvT_T0_DpT1_)
        .other          _ZN2at6native55_GLOBAL__N__de093ff9_22_ForeachBinaryOpList_cu_a911ec4325multi_tensor_apply_kernelINS1_18TensorListMetadataILi2EEENS1_24BinaryOpListAlphaFunctorIN3c104HalfELi2ELi2ELi0EEEJSt4plusIfEfEEEvT_T0_DpT1_,@"STO_CUDA_ENTRY STV_DEFAULT"
_ZN2at6native55_GLOBAL__N__de093ff9_22_ForeachBinaryOpList_cu_a911ec4325multi_tensor_apply_kernelINS1_18TensorListMetadataILi2EEENS1_24BinaryOpListAlphaFunctorIN3c104HalfELi2ELi2ELi0EEEJSt4plusIfEfEEEvT_T0_DpT1_:
        /* <DEDUP_REMOVED lines=29> */
.L_x_7715:
        /* <DEDUP_REMOVED lines=67> */
[----:B------:R-:W-:Y:S01]  /*0600*/  FFMA.FTZ R3, R22, c[0x0][0xdac], R3 ;  /* 0x00036b0016037a23 */ /* 0x000fe20000010003 */
[----:B----4-:R-:W-:-:S04]  /*0610*/  HADD2.F32 R24, -RZ, R24.H0_H0 ;  /* 0x20000018ff187230 */ /* 0x010fc80000004100 */
[----:B------:R-:W-:Y:S01]  /*0620*/  F2FP.PACK_AB R3, RZ, R3 ;  /* 0x00000003ff03723e */ /* 0x000fe200000000ff */
[----:B-----5:R-:W-:Y:S02]  /*0630*/  HADD2.F32 R25, -RZ, R25.H0_H0 ;  /* 0x20000019ff197230 */ /* 0x020fe40000004100 */
[----:B------:R-:W-:Y:S02]  /*0640*/  HADD2.F32 R28, -RZ, R28.H0_H0 ;  /* 0x2000001cff1c7230 */ /* 0x000fe40000004100 */
[----:B------:R-:W-:Y:S01]  /*0650*/  HADD2.F32 R29, -RZ, R29.H0_H0 ;  /* 0x2000001dff1d7230 */ /* 0x000fe20000004100 */
[----:B------:R-:W-:Y:S01]  /*0660*/  FFMA.FTZ R24, R25, c[0x0][0xdac], R24 ;  /* 0x00036b0019187a23 */ /* 0x000fe20000010018 */
[----:B------:R-:W-:Y:S02]  /*0670*/  HADD2.F32 R27, -RZ, R27.H0_H0 ;  /* 0x2000001bff1b7230 */ /* 0x000fe40000004100 */
[----:B------:R-:W-:Y:S01]  /*0680*/  HADD2.F32 R26, -RZ, R26.H0_H0 ;  /* 0x2000001aff1a7230 */ /* 0x000fe20000004100 */
[----:B------:R-:W-:Y:S01]  /*0690*/  FFMA.FTZ R28, R29, c[0x0][0xdac], R28 ;  /* 0x00036b001d1c7a23 */ /* 0x000fe2000001001c */
[----:B------:R-:W-:Y:S01]  /*06a0*/  PRMT R8, R3, 0x7610, R8 ;  /* 0x0000761003087816 */ /* 0x000fe20000000008 */
[----:B------:R-:W-:-:S02]  /*06b0*/  IMAD.MOV.U32 R3, RZ, RZ, c[0x0][0x0] ;  /* 0x00000000ff037624 */ /* 0x000fc400078e00ff */
[----:B------:R-:W-:Y:S01]  /*06c0*/  FFMA.FTZ R26, R26, c[0x0][0xdac], R27 ;  /* 0x00036b001a1a7a23 */ /* 0x000fe2000001001b */
        /* <DEDUP_REMOVED lines=14> */
.L_x_7714:
[----:B------:R-:W0:Y:S02]  /*07b0*/  S2R R16, SR_TID.X ;  /* 0x0000000000107919 */ /* 0x000e240000002100 */
[----:B0-----:R-:W-:-:S05]  /*07c0*/  IMAD.WIDE.U32 R2, R16, 0x4, RZ ;  /* 0x0000000410027825 */ /* 0x001fca00078e00ff */
[----:B------:R-:W-:-:S04]  /*07d0*/  ISETP.GE.U32.AND P0, PT, R2, UR12, PT ;  /* 0x0000000c02007c0c */ /* 0x000fc8000bf06070 */
[----:B------:R-:W-:-:S04]  /*07e0*/  ISETP.GE.AND.EX P0, PT, R3, UR4, PT, P0 ;  /* 0x0000000403007c0c */ /* 0x000fc8000bf06300 */
[----:B------:R-:W-:-:S13]  /*07f0*/  ISETP.GT.U32.OR P0, PT, R16, 0x3fff, P0 ;  /* 0x00003fff1000780c */ /* 0x000fda0000704470 */
[----:B------:R-:W-:Y:S05]  /*0800*/  @P0 EXIT ;  /* 0x000000000000094d */ /* 0x000fea0003800000 */
[----:B------:R-:W-:-:S04]  /*0810*/  IMAD.MOV.U32 R17, RZ, RZ, RZ ;  /* 0x000000ffff117224 */ /* 0x000fc800078e00ff */
.L_x_7716:
        /* <DEDUP_REMOVED lines=17> */
[----:B------:R-:W-:Y:S01]  /*0930*/  FFMA.FTZ R0, R7, c[0x0][0xdac], R0 ;  /* 0x00036b0007007a23 */ /* 0x000fe20000010000 */
[----:B------:R-:W-:Y:S01]  /*0940*/  HADD2.F32 R13, -RZ, R5.H1_H1 ;  /* 0x30000005ff0d7230 */ /* 0x000fe20000004100 */
[----:B------:R-:W-:Y:S01]  /*0950*/  FFMA.FTZ R9, R9, c[0x0][0xdac], R6 ;  /* 0x00036b0009097a23 */ /* 0x000fe20000010006 */
[----:B------:R-:W-:-:S02]  /*0960*/  HADD2.F32 R8, -RZ, R15.H0_H0 ;  /* 0x2000000fff087230 */ /* 0x000fc40000004100 */
[----:B------:R-:W-:Y:S02]  /*0970*/  HADD2.F32 R10, -RZ, R15.H1_H1 ;  /* 0x3000000fff0a7230 */ /* 0x000fe40000004100 */
[----:B------:R-:W-:Y:S01]  /*0980*/  F2FP.PACK_AB R12, R9, R0 ;  /* 0x00000000090c723e */ /* 0x000fe200000000ff */
[----:B------:R-:W-:Y:S02]  /*0990*/  FFMA.FTZ R8, R11, c[0x0][0xdac], R8 ;  /* 0x00036b000b087a23 */ /* 0x000fe40000010008 */
[----:B------:R-:W-:Y:S02]  /*09a0*/  FFMA.FTZ R13, R13, c[0x0][0xdac], R10 ;  /* 0x00036b000d0d7a23 */ /* 0x000fe4000001000a */
        /* <DEDUP_REMOVED lines=8> */
.L_x_7717:
        /* <DEDUP_REMOVED lines=13> */
.L_x_8178:


//--------------------- .text._ZN2at6native55_GLOBAL__N__de093ff9_22_ForeachBinaryOpList_cu_a911ec4325multi_tensor_apply_kernelINS1_18TensorListMetadataILi2EEENS1_24BinaryOpListAlphaFunctorIN3c108BFloat16ELi2ELi2ELi0EEEJSt4plusIfEfEEEvT_T0_DpT1_ --------------------------
	.section	.text._ZN2at6native55_GLOBAL__N__de093ff9_22_ForeachBinaryOpList_cu_a911ec4325multi_tensor_apply_kernelINS1_18TensorListMetadataILi2EEENS1_24BinaryOpListAlphaFunctorIN3c108BFloat16ELi2ELi2ELi0EEEJSt4plusIfEfEEEvT_T0_DpT1_,"ax",@progbits
	.sectioninfo	@"SHI_REGISTERS=32"
	.align	128
.text._ZN2at6native55_GLOBAL__N__de093ff9_22_ForeachBinaryOpList_cu_a911ec4325multi_tensor_apply_kernelINS1_18TensorListMetadataILi2EEENS1_24BinaryOpListAlphaFunctorIN3c108BFloat16ELi2ELi2ELi0EEEJSt4plusIfEfEEEvT_T0_DpT1_:
        .type           _ZN2at6native55_GLOBAL__N__de093ff9_22_ForeachBinaryOpList_cu_a911ec4325multi_tensor_apply_kernelINS1_18TensorListMetadataILi2EEENS1_24BinaryOpListAlphaFunctorIN3c108BFloat16ELi2ELi2ELi0EEEJSt4plusIfEfEEEvT_T0_DpT1_,@function
        .size           _ZN2at6native55_GLOBAL__N__de093ff9_22_ForeachBinaryOpList_cu_a911ec4325multi_tensor_apply_kernelINS1_18TensorListMetadataILi2EEENS1_24BinaryOpListAlphaFunctorIN3c108BFloat16ELi2ELi2ELi0EEEJSt4plusIfEfEEEvT_T0_DpT1_,(.L_x_8179 - _ZN2at6native55_GLOBAL__N__de093ff9_22_ForeachBinaryOpList_cu_a911ec4325multi_tensor_apply_kernelINS1_18TensorListMetadataILi2EEENS1_24BinaryOpListAlphaFunctorIN3c108BFloat16ELi2ELi2ELi0EEEJSt4plusIfEfEEEvT_T0_DpT1_)
        .other          _ZN2at6native55_GLOBAL__N__de093ff9_22_ForeachBinaryOpList_cu_a911ec4325multi_tensor_apply_kernelINS1_18TensorListMetadataILi2EEENS1_24BinaryOpListAlphaFunctorIN3c108BFloat16ELi2ELi2ELi0EEEJSt4plusIfEfEEEvT_T0_DpT1_,@"STO_CUDA_ENTRY STV_DEFAULT"
_ZN2at6native55_GLOBAL__N__de093ff9_22_ForeachBinaryOpList_cu_a911ec4325multi_tensor_apply_kernelINS1_18TensorListMetadataILi2EEENS1_24BinaryOpListAlphaFunctorIN3c108BFloat16ELi2ELi2ELi0EEEJSt4plusIfEfEEEvT_T0_DpT1_:
        /* <DEDUP_REMOVED lines=29> */
.L_x_7719:
        /* <DEDUP_REMOVED lines=69> */
[----:B------:R-:W-:Y:S01]  /*0620*/  FFMA.FTZ R10, R10, c[0x0][0xdac], R11 ;  /* 0x00036b000a0a7a23 */ /* 0x000fe2000001000b */
[----:B----4-:R-:W-:-:S04]  /*0630*/  PRMT R8, RZ, 0x5410, R8 ;  /* 0x00005410ff087816 */ /* 0x010fc80000000008 */
[----:B------:R-:W-:Y:S02]  /*0640*/  F2FP.BF16.PACK_AB R10, RZ, R10 ;  /* 0x0000000aff0a723e */ /* 0x000fe400000010ff */
[----:B-----5:R-:W-:Y:S02]  /*0650*/  PRMT R9, RZ, 0x5410, R9 ;  /* 0x00005410ff097816 */ /* 0x020fe40000000009 */
[----:B------:R-:W-:Y:S02]  /*0660*/  PRMT R25, RZ, 0x5410, R25 ;  /* 0x00005410ff197816 */ /* 0x000fe40000000019 */
[----:B------:R-:W-:Y:S01]  /*0670*/  PRMT R4, RZ, 0x5410, R27 ;  /* 0x00005410ff047816 */ /* 0x000fe2000000001b */
[----:B------:R-:W-:Y:S01]  /*0680*/  FFMA.FTZ R8, R9, c[0x0][0xdac], R8 ;  /* 0x00036b0009087a23 */ /* 0x000fe20000010008 */
[----:B------:R-:W-:Y:S02]  /*0690*/  PRMT R28, RZ, 0x5410, R28 ;  /* 0x00005410ff1c7816 */ /* 0x000fe4000000001c */
[----:B------:R-:W-:Y:S01]  /*06a0*/  PRMT R29, RZ, 0x5410, R29 ;  /* 0x00005410ff1d7816 */ /* 0x000fe2000000001d */
[----:B------:R-:W-:Y:S01]  /*06b0*/  FFMA.FTZ R4, R4, c[0x0][0xdac], R25 ;  /* 0x00036b0004047a23 */ /* 0x000fe20000010019 */
        /* <DEDUP_REMOVED lines=14> */
.L_x_7718:
[----:B------:R-:W0:Y:S02]  /*07a0*/  S2R R8, SR_TID.X ;  /* 0x0000000000087919 */ /* 0x000e240000002100 */
[----:B0-----:R-:W-:-:S05]  /*07b0*/  IMAD.WIDE.U32 R2, R8, 0x4, RZ ;  /* 0x0000000408027825 */ /* 0x001fca00078e00ff */
[----:B------:R-:W-:-:S04]  /*07c0*/  ISETP.GE.U32.AND P0, PT, R2, UR12, PT ;  /* 0x0000000c02007c0c */ /* 0x000fc8000bf06070 */
[----:B------:R-:W-:-:S04]  /*07d0*/  ISETP.GE.AND.EX P0, PT, R3, UR4, PT, P0 ;  /* 0x0000000403007c0c */ /* 0x000fc8000bf06300 */
[----:B------:R-:W-:-:S13]  /*07e0*/  ISETP.GT.U32.OR P0, PT, R8, 0x3fff, P0 ;  /* 0x00003fff0800780c */ /* 0x000fda0000704470 */
[----:B------:R-:W-:Y:S05]  /*07f0*/  @P0 EXIT ;  /* 0x000000000000094d */ /* 0x000fea0003800000 */
[----:B------:R-:W-:-:S04]  /*0800*/  IMAD.MOV.U32 R15, RZ, RZ, RZ ;  /* 0x000000ffff0f7224 */ /* 0x000fc800078e00ff */
.L_x_7720:
        /* <DEDUP_REMOVED lines=17> */
[----:B------:R-:W-:Y:S01]  /*0920*/  FFMA.FTZ R0, R7, c[0x0][0xdac], R0 ;  /* 0x00036b0007007a23 */ /* 0x000fe20000010000 */
[----:B------:R-:W-:Y:S01]  /*0930*/  PRMT R6, RZ, 0x7610, R13 ;  /* 0x00007610ff067816 */ /* 0x000fe2000000000d */
[----:B------:R-:W-:Y:S01]  /*0940*/  FFMA.FTZ R9, R9, c[0x0][0xdac], R4 ;  /* 0x00036b0009097a23 */ /* 0x000fe20000010004 */
[----:B------:R-:W-:-:S02]  /*0950*/  PRMT R4, RZ, 0x5410, R5 ;  /* 0x00005410ff047816 */ /* 0x000fc40000000005 */
[----:B------:R-:W-:-:S03]  /*0960*/  PRMT R5, RZ, 0x7610, R5 ;  /* 0x00007610ff057816 */ /* 0x000fc60000000005 */
[----:B------:R-:W-:Y:S02]  /*0970*/  FFMA.FTZ R4, R11, c[0x0][0xdac], R4 ;  /* 0x00036b000b047a23 */ /* 0x000fe40000010004 */
[----:B------:R-:W-:Y:S01]  /*0980*/  FFMA.FTZ R5, R6, c[0x0][0xdac], R5 ;  /* 0x00036b0006057a23 */ /* 0x000fe20000010005 */
        /* <DEDUP_REMOVED lines=9> */
.L_x_7721:
        /* <DEDUP_REMOVED lines=14> */
.L_x_8179:


//--------------------- .text._ZN2at6native55_GLOBAL__N__de093ff9_22_ForeachBinaryOpList_cu_a911ec4325multi_tensor_apply_kernelINS1_18TensorListMetadataILi2EEENS1_24BinaryOpListAlphaFunctorIbLi2ELi2ELi0EEEJSt4plusIbEbEEEvT_T0_DpT1_ --------------------------
	.section	.text._ZN2at6native55_GLOBAL__N__de093ff9_22_ForeachBinaryOpList_cu_a911ec4325multi_tensor_apply_kernelINS1_18TensorListMetadataILi2EEENS1_24BinaryOpListAlphaFunctorIbLi2ELi2ELi0EEEJSt4plusIbEbEEEvT_T0_DpT1_,"ax",@progbits
	.sectioninfo	@"SHI_REGISTERS=32"
	.align	128
.text._ZN2at6native55_GLOBAL__N__de093ff9_22_ForeachBinaryOpList_cu_a911ec4325multi_tensor_apply_kernelINS1_18TensorListMetadataILi2EEENS1_24BinaryOpListAlphaFunctorIbLi2ELi2ELi0EEEJSt4plusIbEbEEEvT_T0_DpT1_:
        .type           _ZN2at6native55_GLOBAL__N__de093ff9_22_ForeachBinaryOpList_cu_a911ec4325multi_tensor_apply_kernelINS1_18TensorListMetadataILi2EEENS1_24BinaryOpListAlphaFunctorIbLi2ELi2ELi0EEEJSt4plusIbEbEEEvT_T0_DpT1_,@function
        .size           _ZN2at6native55_GLOBAL__N__de093ff9_22_ForeachBinaryOpList_cu_a911ec4325multi_tensor_apply_kernelINS1_18TensorListMetadataILi2EEENS1_24BinaryOpListAlphaFunctorIbLi2ELi2ELi0EEEJSt4plusIbEbEEEvT_T0_DpT1_,(.L_x_8180 - _ZN2at6native55_GLOBAL__N__de093ff9_22_ForeachBinaryOpList_cu_a911ec4325multi_tensor_apply_kernelINS1_18TensorListMetadataILi2EEENS1_24BinaryOpListAlphaFunctorIbLi2ELi2ELi0EEEJSt4plusIbEbEEEvT_T0_DpT1_)
        .other          _ZN2at6native55_GLOBAL__N__de093ff9_22_ForeachBinaryOpList_cu_a911ec4325multi_tensor_apply_kernelINS1_18TensorListMetadataILi2EEENS1_24BinaryOpListAlphaFunctorIbLi2ELi2ELi0EEEJSt4plusIbEbEEEvT_T0_DpT1_,@"STO_CUDA_ENTRY STV_DEFAULT"
_ZN2at6native55_GLOBAL__N__de093ff9_22_ForeachBinaryOpList_cu_a911ec4325multi_tensor_apply_kernelINS1_18TensorListMetadataILi2EEENS1_24BinaryOpListAlphaFunctorIbLi2ELi2ELi0EEEJSt4plusIbEbEEEvT_T0_DpT1_:
        /* <DEDUP_REMOVED lines=30> */
.L_x_7723:
        /* <DEDUP_REMOVED lines=12> */
[--C-:B------:R-:W-:Y:S01]  /*02a0*/  IMAD.X R23, RZ, RZ, R22.reuse, P0 ;  /* 0x000000ffff177224 */ /* 0x100fe200000e0616 */
[----:B------:R-:W-:Y:S02]  /*02b0*/  ISETP.LT.U32.AND P1, PT, R17, UR12, PT ;  /* 0x0000000c11007c0c */ /* 0x000fe4000bf21070 */
[----:B------:R-:W-:Y:S02]  /*02c0*/  IADD3 R26, P4, R26, R13, RZ ;  /* 0x0000000d1a1a7210 */ /* 0x000fe40007f9e0ff */
[----:B------:R-:W-:Y:S02]  /*02d0*/  ISETP.GE.U32.AND.EX P3, PT, R23, RZ, PT, P3 ;  /* 0x000000ff1700720c */ /* 0x000fe40003f66130 */
[----:B------:R-:W-:Y:S01]  /*02e0*/  @P2 IADD3 R2, P0, R13, UR14, RZ ;  /* 0x0000000e0d022c10 */ /* 0x000fe2000ff1e0ff */
[----:B------:R-:W-:Y:S01]  /*02f0*/  IMAD.X R18, RZ, RZ, R22, P4 ;  /* 0x000000ffff127224 */ /* 0x000fe200020e0616 */
[----:B------:R-:W-:-:S02]  /*0300*/  ISETP.LT.AND.EX P3, PT, R23, UR5, !P3, P1 ;  /* 0x0000000517007c0c */ /* 0x000fc4000df61310 */
[----:B------:R-:W-:Y:S02]  /*0310*/  @P2 IADD3.X R3, R22, UR6, RZ, P0, !PT ;  /* 0x0000000616032c10 */ /* 0x000fe400087fe4ff */
[C---:B------:R-:W-:Y:S02]  /*0320*/  ISETP.GE.U32.AND P0, PT, R16.reuse, 0x10000, PT ;  /* 0x000100001000780c */ /* 0x040fe40003f06070 */
[----:B------:R-:W-:Y:S01]  /*0330*/  ISETP.LT.U32.AND P1, PT, R16, UR12, PT ;  /* 0x0000000c10007c0c */ /* 0x000fe2000bf21070 */
[----:B------:R0:W2:Y:S01]  /*0340*/  @P2 LDG.E.U8 R25, [R2.64] ;  /* 0x0000000a02192981 */ /* 0x0000a2000c1e1100 */
[----:B------:R-:W-:Y:S02]  /*0350*/  ISETP.GE.U32.AND.EX P6, PT, R24, RZ, PT, P0 ;  /* 0x000000ff1800720c */ /* 0x000fe40003fc6100 */
[----:B------:R-:W-:Y:S02]  /*0360*/  ISETP.GE.U32.AND P0, PT, R26, 0x10000, PT ;  /* 0x000100001a00780c */ /* 0x000fe40003f06070 */
[----:B------:R-:W-:-:S02]  /*0370*/  ISETP.LT.AND.EX P1, PT, R24, UR5, !P6, P1 ;  /* 0x0000000518007c0c */ /* 0x000fc4000f721310 */
[----:B------:R-:W-:Y:S02]  /*0380*/  ISETP.LT.U32.AND P4, PT, R26, UR12, PT ;  /* 0x0000000c1a007c0c */ /* 0x000fe4000bf81070 */
[C---:B------:R-:W-:Y:S02]  /*0390*/  ISETP.GE.U32.AND.EX P0, PT, R18.reuse, RZ, PT, P0 ;  /* 0x000000ff1200720c */ /* 0x040fe40003f06100 */
[----:B------:R-:W-:Y:S02]  /*03a0*/  @P2 IADD3 R6, P5, R13, UR13, RZ ;  /* 0x0000000d0d062c10 */ /* 0x000fe4000ffbe0ff */
[----:B------:R-:W-:Y:S02]  /*03b0*/  ISETP.LT.AND.EX P0, PT, R18, UR5, !P0, P4 ;  /* 0x0000000512007c0c */ /* 0x000fe4000c701340 */
[----:B------:R-:W-:Y:S02]  /*03c0*/  @P2 IADD3.X R7, R22, UR8, RZ, P5, !PT ;  /* 0x0000000816072c10 */ /* 0x000fe4000affe4ff */
[----:B------:R-:W-:-:S02]  /*03d0*/  PRMT R19, RZ, 0x7610, R19 ;  /* 0x00007610ff137816 */ /* 0x000fc40000000013 */
[C---:B------:R-:W-:Y:S02]  /*03e0*/  @P3 IADD3 R4, P5, R17.reuse, UR14, RZ ;  /* 0x0000000e11043c10 */ /* 0x040fe4000ffbe0ff */
[----:B------:R-:W-:Y:S02]  /*03f0*/  @P3 IADD3 R10, P4, R17, UR13, RZ ;  /* 0x0000000d110a3c10 */ /* 0x000fe4000ff9e0ff */
[----:B------:R-:W-:Y:S01]  /*0400*/  @P3 IADD3.X R5, R23, UR6, RZ, P5, !PT ;  /* 0x0000000617053c10 */ /* 0x000fe2000affe4ff */
[----:B------:R1:W3:Y:S01]  /*0410*/  @P2 LDG.E.U8 R19, [R6.64] ;  /* 0x0000000a06132981 */ /* 0x0002e2000c1e1100 */
[----:B------:R-:W-:Y:S02]  /*0420*/  PRMT R20, RZ, 0x7610, R20 ;  /* 0x00007610ff147816 */ /* 0x000fe40000000014 */
[----:B------:R-:W-:Y:S02]  /*0430*/  PRMT R21, RZ, 0x7610, R21 ;  /* 0x00007610ff157816 */ /* 0x000fe40000000015 */
[----:B0-----:R-:W-:-:S02]  /*0440*/  @P1 IADD3 R2, P5, R16, UR14, RZ ;  /* 0x0000000e10021c10 */ /* 0x001fc4000ffbe0ff */
[----:B------:R-:W-:Y:S01]  /*0450*/  @P3 IADD3.X R11, R23, UR8, RZ, P4, !PT ;  /* 0x00000008170b3c10 */ /* 0x000fe2000a7fe4ff */
[----:B------:R0:W4:Y:S01]  /*0460*/  @P3 LDG.E.U8 R20, [R4.64] ;  /* 0x0000000a04143981 */ /* 0x000122000c1e1100 */
[----:B------:R-:W-:Y:S02]  /*0470*/  @P1 IADD3.X R3, R24, UR6, RZ, P5, !PT ;  /* 0x0000000618031c10 */ /* 0x000fe4000affe4ff */
[----:B-1----:R-:W-:Y:S01]  /*0480*/  @P1 IADD3 R6, P4, R16, UR13, RZ ;  /* 0x0000000d10061c10 */ /* 0x002fe2000ff9e0ff */
[----:B------:R1:W5:Y:S01]  /*0490*/  @P3 LDG.E.U8 R21, [R10.64] ;  /* 0x0000000a0a153981 */ /* 0x000362000c1e1100 */
[----:B------:R-:W-:Y:S02]  /*04a0*/  PRMT R29, RZ, 0x7610, R29 ;  /* 0x00007610ff1d7816 */ /* 0x000fe4000000001d */
[----:B------:R-:W-:Y:S02]  /*04b0*/  @P0 IADD3 R8, P5, R26, UR13, RZ ;  /* 0x0000000d1a080c10 */ /* 0x000fe4000ffbe0ff */
[----:B------:R-:W-:-:S02]  /*04c0*/  @P1 IADD3.X R7, R24, UR8, RZ, P4, !PT ;  /* 0x0000000818071c10 */ /* 0x000fc4000a7fe4ff */
[----:B------:R-:W-:Y:S02]  /*04d0*/  PRMT R27, RZ, 0x7610, R27 ;  /* 0x00007610ff1b7816 */ /* 0x000fe4000000001b */
[----:B------:R-:W-:Y:S01]  /*04e0*/  PRMT R28, RZ, 0x7610, R28 ;  /* 0x00007610ff1c7816 */ /* 0x000fe2000000001c */
[----:B------:R2:W5:Y:S01]  /*04f0*/  @P1 LDG.E.U8 R29, [R6.64] ;  /* 0x0000000a061d1981 */ /* 0x000562000c1e1100 */
[----:B0-----:R-:W-:Y:S02]  /*0500*/  IADD3 R4, P4, R26, UR14, RZ ;  /* 0x0000000e1a047c10 */ /* 0x001fe4000ff9e0ff */
[C---:B------:R-:W-:Y:S01]  /*0510*/  @P0 IADD3.X R9, R18.reuse, UR8, RZ, P5, !PT ;  /* 0x0000000812090c10 */ /* 0x040fe2000affe4ff */
[----:B------:R0:W5:Y:S01]  /*0520*/  @P1 LDG.E.U8 R27, [R2.64] ;  /* 0x0000000a021b1981 */ /* 0x000162000c1e1100 */
[----:B-1----:R-:W-:Y:S02]  /*0530*/  PRMT R10, RZ, 0x7610, R10 ;  /* 0x00007610ff0a7816 */ /* 0x002fe4000000000a */
[----:B------:R-:W-:Y:S01]  /*0540*/  IADD3.X R5, R18, UR6, RZ, P4, !PT ;  /* 0x0000000612057c10 */ /* 0x000fe2000a7fe4ff */
[----:B------:R1:W5:Y:S04]  /*0550*/  @P0 LDG.E.U8 R28, [R8.64] ;  /* 0x0000000a081c0981 */ /* 0x000368000c1e1100 */
[----:B------:R-:W5:Y:S01]  /*0560*/  @P0 LDG.E.U8 R10, [R4.64] ;  /* 0x0000000a040a0981 */ /* 0x000f62000c1e1100 */
[----:B------:R-:W-:Y:S01]  /*0570*/  ULDC.S8 UR4, c[0x0][0xdaa] ;  /* 0x00036a8000047ab9 */ /* 0x000fe20000000200 */
[----:B--2---:R-:W-:-:S04]  /*0580*/  LOP3.LUT P4, RZ, R25, 0xff, RZ, 0xc0, !PT ;  /* 0x000000ff19ff7812 */ /* 0x004fc8000788c0ff */
[----:B0-----:R-:W-:Y:S02]  /*0590*/  SEL R3, RZ, 0x1, !P4 ;  /* 0x00000001ff037807 */ /* 0x001fe40006000000 */
[----:B---3--:R-:W-:-:S04]  /*05a0*/  LOP3.LUT P5, RZ, R19, 0xff, RZ, 0xc0, !PT ;  /* 0x000000ff13ff7812 */ /* 0x008fc800078ac0ff */
[----:B------:R-:W-:Y:S02]  /*05b0*/  ISETP.NE.AND P5, PT, RZ, UR4, P5 ;  /* 0x00000004ff007c0c */ /* 0x000fe4000afa5270 */
[----:B----4-:R-:W-:Y:S02]  /*05c0*/  LOP3.LUT P4, RZ, R20, 0xff, RZ, 0xc0, !PT ;  /* 0x000000ff14ff7812 */ /* 0x010fe4000788c0ff */
[----:B-----5:R-:W-:Y:S02]  /*05d0*/  LOP3.LUT P6, RZ, R21, 0xff, RZ, 0xc0, !PT ;  /* 0x000000ff15ff7812 */ /* 0x020fe400078cc0ff */
[----:B------:R-:W-:Y:S02]  /*05e0*/  SEL R20, RZ, 0xffffffff, !P5 ;  /* 0xffffffffff147807 */ /* 0x000fe40006800000 */
[----:B------:R-:W-:Y:S02]  /*05f0*/  ISETP.NE.AND P5, PT, RZ, UR4, P6 ;  /* 0x00000004ff007c0c */ /* 0x000fe4000b7a5270 */
[----:B------:R-:W-:-:S02]  /*0600*/  SEL R7, RZ, 0x1, !P4 ;  /* 0x00000001ff077807 */ /* 0x000fc40006000000 */
[----:B------:R-:W-:Y:S02]  /*0610*/  LOP3.LUT P4, RZ, R29, 0xff, RZ, 0xc0, !PT ;  /* 0x000000ff1dff7812 */ /* 0x000fe4000788c0ff */
[----:B-1----:R-:W-:Y:S02]  /*0620*/  SEL R8, RZ, 0xffffffff, !P5 ;  /* 0xffffffffff087807 */ /* 0x002fe40006800000 */
[----:B------:R-:W-:Y:S02]  /*0630*/  LOP3.LUT P6, RZ, R27, 0xff, RZ, 0xc0, !PT ;  /* 0x000000ff1bff7812 */ /* 0x000fe400078cc0ff */
[----:B------:R-:W-:Y:S02]  /*0640*/  ISETP.NE.AND P4, PT, RZ, UR4, P4 ;  /* 0x00000004ff007c0c */ /* 0x000fe4000a785270 */
[----:B------:R-:W-:Y:S02]  /*0650*/  LOP3.LUT P5, RZ, R28, 0xff, RZ, 0xc0, !PT ;  /* 0x000000ff1cff7812 */ /* 0x000fe400078ac0ff */
[----:B------:R-:W-:-:S02]  /*0660*/  SEL R9, RZ, 0x1, !P6 ;  /* 0x00000001ff097807 */ /* 0x000fc40007000000 */
[----:B------:R-:W-:Y:S02]  /*0670*/  LOP3.LUT P6, RZ, R10, 0xff, RZ, 0xc0, !PT ;  /* 0x000000ff0aff7812 */ /* 0x000fe400078cc0ff */
[----:B------:R-:W-:Y:S02]  /*0680*/  ISETP.NE.AND P5, PT, RZ, UR4, P5 ;  /* 0x00000004ff007c0c */ /* 0x000fe4000afa5270 */
[----:B------:R-:W-:Y:S02]  /*0690*/  SEL R10, RZ, 0xffffffff, !P4 ;  /* 0xffffffffff0a7807 */ /* 0x000fe40006000000 */
[----:B------:R-:W-:Y:S02]  /*06a0*/  @P3 IADD3 R2, P4, R17, UR14, RZ ;  /* 0x0000000e11023c10 */ /* 0x000fe4000ff9e0ff */
[----:B------:R-:W-:Y:S02]  /*06b0*/  SEL R11, RZ, 0x1, !P6 ;  /* 0x00000001ff0b7807 */ /* 0x000fe40007000000 */
[----:B------:R-:W-:-:S02]  /*06c0*/  SEL R18, RZ, 0xffffffff, !P5 ;  /* 0xffffffffff127807 */ /* 0x000fc40006800000 */
[----:B------:R-:W-:Y:S02]  /*06d0*/  @P2 ISETP.NE.AND P6, PT, R3, R20, PT ;  /* 0x000000140300220c */ /* 0x000fe40003fc5270 */
[----:B------:R-:W-:Y:S02]  /*06e0*/  @P2 IADD3 R6, P5, R13, UR14, RZ ;  /* 0x0000000e0d062c10 */ /* 0x000fe4000ffbe0ff */
[----:B------:R-:W-:Y:S02]  /*06f0*/  @P3 IADD3.X R3, R23, UR6, RZ, P4, !PT ;  /* 0x0000000617033c10 */ /* 0x000fe4000a7fe4ff */
[----:B------:R-:W-:Y:S02]  /*0700*/  ISETP.NE.AND P4, PT, R7, R8, PT ;  /* 0x000000080700720c */ /* 0x000fe40003f85270 */
[----:B------:R-:W-:Y:S02]  /*0710*/  @P2 IADD3.X R7, R22, UR6, RZ, P5, !PT ;  /* 0x0000000616072c10 */ /* 0x000fe4000affe4ff */
[----:B------:R-:W-:-:S02]  /*0720*/  @P2 SEL R13, RZ, 0x1, !P6 ;  /* 0x00000001ff0d2807 */ /* 0x000fc40007000000 */
[----:B------:R-:W-:Y:S02]  /*0730*/  ISETP.NE.AND P5, PT, R9, R10, PT ;  /* 0x0000000a0900720c */ /* 0x000fe40003fa5270 */
[----:B------:R-:W-:Y:S02]  /*0740*/  SEL R19, RZ, 0x1, !P4 ;  /* 0x00000001ff137807 */ /* 0x000fe40006000000 */
[----:B------:R-:W-:Y:S01]  /*0750*/  @P1 IADD3 R16, P6, R16, UR14, RZ ;  /* 0x0000000e10101c10 */ /* 0x000fe2000ffde0ff */
[----:B------:R-:W-:Y:S01]  /*0760*/  IMAD.MOV.U32 R21, RZ, RZ, c[0x0][0x0] ;  /* 0x00000000ff157624 */ /* 0x000fe200078e00ff */
[----:B------:R-:W-:Y:S02]  /*0770*/  ISETP.NE.AND P4, PT, R11, R18, PT ;  /* 0x000000120b00720c */ /* 0x000fe40003f85270 */
[----:B------:R-:W-:Y:S02]  /*0780*/  @P1 IADD3.X R17, R24, UR6, RZ, P6, !PT ;  /* 0x0000000618111c10 */ /* 0x000fe4000b7fe4ff */
[----:B------:R-:W-:Y:S01]  /*0790*/  SEL R11, RZ, 0x1, !P5 ;  /* 0x00000001ff0b7807 */ /* 0x000fe20006800000 */
[----:B------:R-:W-:Y:S01]  /*07a0*/  IMAD.WIDE.U32 R14, R21, 0x4, R14 ;  /* 0x00000004150e7825 */ /* 0x000fe200078e000e */
[----:B------:R-:W-:Y:S01]  /*07b0*/  @P0 SEL R9, RZ, 0x1, !P4 ;  /* 0x00000001ff090807 */ /* 0x000fe20006000000 */
[----:B------:R0:W-:Y:S04]  /*07c0*/  @P2 STG.E.U8 [R6.64], R13 ;  /* 0x0000000d06002986 */ /* 0x0001e8000c10110a */
        /* <DEDUP_REMOVED lines=9> */
.L_x_7722:
        /* <DEDUP_REMOVED lines=9> */
.L_x_7724:
        /* <DEDUP_REMOVED lines=11> */
[C---:B------:R-:W-:Y:S02]  /*09a0*/  PRMT R8, R6.reuse, 0x7773, RZ ;  /* 0x0000777306087816 */ /* 0x040fe400000000ff */
[----:B------:R-:W-:Y:S02]  /*09b0*/  PRMT R9, R6, 0x7772, RZ ;  /* 0x0000777206097816 */ /* 0x000fe400000000ff */
[----:B------:R-:W-:-:S02]  /*09c0*/  ISETP.NE.AND P6, PT, R4, RZ, P2 ;  /* 0x000000ff0400720c */ /* 0x000fc400017c5270 */
[C---:B---3--:R-:W-:Y:S02]  /*09d0*/  PRMT R4, R10.reuse, 0x7770, RZ ;  /* 0x000077700a047816 */ /* 0x048fe400000000ff */
[----:B------:R-:W-:Y:S02]  /*09e0*/  PRMT R6, R10, 0x7771, RZ ;  /* 0x000077710a067816 */ /* 0x000fe400000000ff */
[----:B------:R-:W-:Y:S02]  /*09f0*/  ISETP.NE.AND P0, PT, R8, RZ, P2 ;  /* 0x000000ff0800720c */ /* 0x000fe40001705270 */
[----:B------:R-:W-:Y:S02]  /*0a00*/  PRMT R8, R10, 0x7772, RZ ;  /* 0x000077720a087816 */ /* 0x000fe400000000ff */
[----:B------:R-:W-:Y:S02]  /*0a10*/  ISETP.NE.AND P3, PT, R4, RZ, PT ;  /* 0x000000ff0400720c */ /* 0x000fe40003f65270 */
[----:B------:R-:W-:-:S02]  /*0a20*/  ISETP.NE.AND P1, PT, R6, RZ, PT ;  /* 0x000000ff0600720c */ /* 0x000fc40003f25270 */
[----:B------:R-:W-:Y:S02]  /*0a30*/  SEL R7, RZ, 0xffffffff, !P6 ;  /* 0xffffffffff077807 */ /* 0x000fe40007000000 */
[----:B------:R-:W-:Y:S02]  /*0a40*/  ISETP.NE.AND P4, PT, R9, RZ, P2 ;  /* 0x000000ff0900720c */ /* 0x000fe40001785270 */
[----:B------:R-:W-:Y:S02]  /*0a50*/  ISETP.NE.AND P6, PT, R8, RZ, PT ;  /* 0x000000ff0800720c */ /* 0x000fe40003fc5270 */
[----:B------:R-:W-:Y:S02]  /*0a60*/  PRMT R4, R10, 0x7773, RZ ;  /* 0x000077730a047816 */ /* 0x000fe400000000ff */
[----:B------:R-:W-:Y:S02]  /*0a70*/  SEL R9, RZ, 0xffffffff, !P5 ;  /* 0xffffffffff097807 */ /* 0x000fe40006800000 */
[----:B------:R-:W-:-:S02]  /*0a80*/  SEL R6, RZ, 0x1, !P3 ;  /* 0x00000001ff067807 */ /* 0x000fc40005800000 */
[----:B------:R-:W-:Y:S02]  /*0a90*/  SEL R8, RZ, 0x1, !P1 ;  /* 0x00000001ff087807 */ /* 0x000fe40004800000 */
[----:B------:R-:W-:Y:S02]  /*0aa0*/  ISETP.NE.AND P5, PT, R4, RZ, PT ;  /* 0x000000ff0400720c */ /* 0x000fe40003fa5270 */
        /* <DEDUP_REMOVED lines=12> */
[----:B------:R-:W-:Y:S02]  /*0b70*/  SEL R4, RZ, 0x1, !P0 ;  /* 0x00000001ff047807 */ /* 0x000fe40004000000 */
[----:B------:R-:W-:Y:S02]  /*0b80*/  PRMT R7, R6, 0x7054, R7 ;  /* 0x0000705406077816 */ /* 0x000fe40000000007 */
        /* <DEDUP_REMOVED lines=12> */
.L_x_7725:
        /* <DEDUP_REMOVED lines=11> */
.L_x_8180:


//--------------------- .text._ZN2at6native55_GLOBAL__N__de093ff9_22_ForeachBinaryOpList_cu_a911ec4325multi_tensor_apply_kernelINS1_18TensorListMetadataILi2EEENS1_24BinaryOpListAlphaFunctorIN3c107complexIfEELi2ELi2ELi0EEEJSt4plusIS8_ES8_EEEvT_T0_DpT1_ --------------------------
	.section	.text._ZN2at6native55_GLOBAL__N__de093ff9_22_ForeachBinaryOpList_cu_a911ec4325multi_tensor_apply_kernelINS1_18TensorListMetadataILi2EEENS1_24BinaryOpListAlphaFunctorIN3c107complexIfEELi2ELi2ELi0EEEJSt4plusIS8_ES8_EEEvT_T0_DpT1_,"ax",@progbits
	.sectioninfo	@"SHI_REGISTERS=32"
	.align	128
.text._ZN2at6native55_GLOBAL__N__de093ff9_22_ForeachBinaryOpList_cu_a911ec4325multi_tensor_apply_kernelINS1_18TensorListMetadataILi2EEENS1_24BinaryOpListAlphaFunctorIN3c107complexIfEELi2ELi2ELi0EEEJSt4plusIS8_ES8_EEEvT_T0_DpT1_:
        .type           _ZN2at6native55_GLOBAL__N__de093ff9_22_ForeachBinaryOpList_cu_a911ec4325multi_tensor_apply_kernelINS1_18TensorListMetadataILi2EEENS1_24BinaryOpListAlphaFunctorIN3c107complexIfEELi2ELi2ELi0EEEJSt4plusIS8_ES8_EEEvT_T0_DpT1_,@function
        .size           _ZN2at6native55_GLOBAL__N__de093ff9_22_ForeachBinaryOpList_cu_a911ec4325multi_tensor_apply_kernelINS1_18TensorListMetadataILi2EEENS1_24BinaryOpListAlphaFunctorIN3c107complexIfEELi2ELi2ELi0EEEJSt4plusIS8_ES8_EEEvT_T0_DpT1_,(.L_x_8181 - _ZN2at6native55_GLOBAL__N__de093ff9_22_ForeachBinaryOpList_cu_a911ec4325multi_tensor_apply_kernelINS1_18TensorListMetadataILi2EEENS1_24BinaryOpListAlphaFunctorIN3c107complexIfEELi2ELi2ELi0EEEJSt4plusIS8_ES8_EEEvT_T0_DpT1_)
        .other          _ZN2at6native55_GLOBAL__N__de093ff9_22_ForeachBinaryOpList_cu_a911ec4325multi_tensor_apply_kernelINS1_18TensorListMetadataILi2EEENS1_24BinaryOpListAlphaFunctorIN3c107complexIfEELi2ELi2ELi0EEEJSt4plusIS8_ES8_EEEvT_T0_DpT1_,@"STO_CUDA_ENTRY STV_DEFAULT"
_ZN2at6native55_GLOBAL__N__de093ff9_22_ForeachBinaryOpList_cu_a911ec4325multi_tensor_apply_kernelINS1_18TensorListMetadataILi2EEENS1_24BinaryOpListAlphaFunctorIN3c107complexIfEELi2ELi2ELi0EEEJSt4plusIS8_ES8_EEEvT_T0_DpT1_:
        /* <DEDUP_REMOVED lines=30> */
.L_x_7727:
        /* <DEDUP_REMOVED lines=70> */
[----:B----4-:R-:W-:Y:S02]  /*0640*/  FADD.FTZ R20, R25, R20 ;  /* 0x0000001419147221 */ /* 0x010fe40000010000 */
[----:B------:R-:W-:Y:S02]  /*0650*/  FADD.FTZ R21, R24, R21 ;  /* 0x0000001518157221 */ /* 0x000fe40000010000 */
[----:B------:R-:W-:Y:S01]  /*0660*/  FMUL.FTZ R24, R2, c[0x0][0xdb4] ;  /* 0x00036d0002187a20 */ /* 0x000fe20000410000 */
[----:B------:R-:W-:-:S03]  /*0670*/  UIMAD.WIDE.U32 UR4, UR11, 0x4, UR4 ;  /* 0x000000040b0478a5 */ /* 0x000fc6000f8e0004 */
[----:B------:R-:W-:Y:S01]  /*0680*/  FFMA.FTZ R24, R3, c[0x0][0xdb0], R24 ;  /* 0x00036c0003187a23 */ /* 0x000fe20000010018 */
[----:B------:R-:W-:Y:S02]  /*0690*/  UISETP.LT.U32.AND UP1, UPT, UR4, UR14, UPT ;  /* 0x0000000e0400728c */ /* 0x000fe4000bf21070 */
[----:B------:R-:W-:-:S04]  /*06a0*/  UISETP.GE.U32.AND UP0, UPT, UR4, 0x10000, UPT ;  /* 0x000100000400788c */ /* 0x000fc8000bf06070 */
[----:B------:R-:W-:Y:S01]  /*06b0*/  UISETP.GE.U32.AND.EX UP0, UPT, UR5, URZ, UPT, UP0 ;  /* 0x0000003f0500728c */ /* 0x000fe2000bf06100 */
[----:B-----5:R-:W-:Y:S02]  /*06c0*/  FADD.FTZ R10, R27, R10 ;  /* 0x0000000a1b0a7221 */ /* 0x020fe40000010000 */
[----:B------:R-:W-:Y:S02]  /*06d0*/  FADD.FTZ R11, R24, R11 ;  /* 0x0000000b180b7221 */ /* 0x000fe40000010000 */
        /* <DEDUP_REMOVED lines=9> */
[----:B------:R-:W-:-:S03]  /*0770*/  FADD.FTZ R16, R25, R16 ;  /* 0x0000001019107221 */ /* 0x000fc60000010000 */
[----:B------:R-:W-:Y:S01]  /*0780*/  @P0 LEA.HI.X R3, R23, UR7, R22, 0x3, P1 ;  /* 0x0000000717030c11 */ /* 0x000fe200088f1c16 */
[----:B------:R-:W-:Y:S02]  /*0790*/  FADD.FTZ R17, R4, R17 ;  /* 0x0000001104117221 */ /* 0x000fe40000010000 */
[----:B------:R-:W-:Y:S02]  /*07a0*/  FADD.FTZ R18, R5, R18 ;  /* 0x0000001205127221 */ /* 0x000fe40000010000 */
[----:B------:R-:W-:Y:S01]  /*07b0*/  FADD.FTZ R19, R6, R19 ;  /* 0x0000001306137221 */ /* 0x000fe20000010000 */
        /* <DEDUP_REMOVED lines=11> */
.L_x_7726:
[----:B------:R-:W0:Y:S02]  /*0870*/  S2R R21, SR_TID.X ;  /* 0x0000000000157919 */ /* 0x000e240000002100 */
[----:B0-----:R-:W-:-:S05]  /*0880*/  IMAD.WIDE.U32 R2, R21, 0x4, RZ ;  /* 0x0000000415027825 */ /* 0x001fca00078e00ff */
[----:B------:R-:W-:-:S04]  /*0890*/  ISETP.GE.U32.AND P0, PT, R2, UR14, PT ;  /* 0x0000000e02007c0c */ /* 0x000fc8000bf06070 */
[----:B------:R-:W-:-:S04]  /*08a0*/  ISETP.GE.AND.EX P0, PT, R3, UR10, PT, P0 ;  /* 0x0000000a03007c0c */ /* 0x000fc8000bf06300 */
[----:B------:R-:W-:-:S13]  /*08b0*/  ISETP.GT.U32.OR P0, PT, R21, 0x3fff, P0 ;  /* 0x00003fff1500780c */ /* 0x000fda0000704470 */
[----:B------:R-:W-:Y:S05]  /*08c0*/  @P0 EXIT ;  /* 0x000000000000094d */ /* 0x000fea0003800000 */
[----:B------:R-:W-:-:S04]  /*08d0*/  IMAD.MOV.U32 R0, RZ, RZ, RZ ;  /* 0x000000ffff007224 */ /* 0x000fc800078e00ff */
.L_x_7728:
        /* <DEDUP_REMOVED lines=31> */
[----:B----4-:R-:W-:Y:S02]  /*0ad0*/  FADD.FTZ R19, R19, R24 ;  /* 0x0000001813137221 */ /* 0x010fe40000010000 */
[----:B------:R-:W-:-:S02]  /*0ae0*/  FADD.FTZ R18, R18, R27 ;  /* 0x0000001b12127221 */ /* 0x000fc40000010000 */
[----:B------:R-:W-:Y:S02]  /*0af0*/  FADD.FTZ R17, R17, R20 ;  /* 0x0000001411117221 */ /* 0x000fe40000010000 */
[----:B------:R-:W-:Y:S02]  /*0b00*/  FADD.FTZ R16, R16, R25 ;  /* 0x0000001910107221 */ /* 0x000fe40000010000 */
[----:B-----5:R-:W-:Y:S02]  /*0b10*/  FADD.FTZ R9, R9, R12 ;  /* 0x0000000c09097221 */ /* 0x020fe40000010000 */
[----:B------:R-:W-:Y:S02]  /*0b20*/  FADD.FTZ R8, R8, R13 ;  /* 0x0000000d08087221 */ /* 0x000fe40000010000 */
[----:B------:R-:W-:Y:S02]  /*0b30*/  FADD.FTZ R11, R11, R14 ;  /* 0x0000000e0b0b7221 */ /* 0x000fe40000010000 */
[----:B------:R-:W-:Y:S01]  /*0b40*/  FADD.FTZ R10, R10, R15 ;  /* 0x0000000f0a0a7221 */ /* 0x000fe20000010000 */
[----:B------:R0:W-:Y:S01]  /*0b50*/  STG.E.128 [R2.64], R16 ;  /* 0x0000001002007986 */ /* 0x0001e2000c101d0c */
[----:B------:R-:W-:-:S02]  /*0b60*/  ISETP.GE.U32.AND P0, PT, R4, UR14, PT ;  /* 0x0000000e04007c0c */ /* 0x000fc4000bf06070 */
[----:B------:R-:W-:Y:S01]  /*0b70*/  SHF.L.U64.HI R4, R21, 0x2, R0 ;  /* 0x0000000215047819 */ /* 0x000fe20000010200 */
[----:B------:R0:W-:Y:S03]  /*0b80*/  STG.E.128 [R2.64+0x10], R8 ;  /* 0x0000100802007986 */ /* 0x0001e6000c101d0c */
[----:B------:R-:W-:-:S13]  /*0b90*/  ISETP.GE.AND.EX P0, PT, R4, UR10, PT, P0 ;  /* 0x0000000a04007c0c */ /* 0x000fda000bf06300 */
[----:B------:R-:W-:Y:S05]  /*0ba0*/  @!P0 BRA P1, `(.L_x_7728) ;  /* 0xfffffd3000008947 */ /* 0x000fea000083ffff */
[----:B------:R-:W-:Y:S05]  /*0bb0*/  EXIT ;  /* 0x000000000000794d */ /* 0x000fea0003800000 */
.L_x_7729:
        /* <DEDUP_REMOVED lines=12> */
.L_x_8181:


//--------------------- .text._ZN2at6native55_GLOBAL__N__de093ff9_22_ForeachBinaryOpList_cu_a911ec4325multi_tensor_apply_kernelINS1_18TensorListMetadataILi2EEENS1_24BinaryOpListAlphaFunctorIN3c107complexIdEELi2ELi2ELi0EEEJSt4plusIS8_ES8_EEEvT_T0_DpT1_ --------------------------
	.section	.text._ZN2at6native55_GLOBAL__N__de093ff9_22_ForeachBinaryOpList_cu_a911ec4325multi_tensor_apply_kernelINS1_18TensorListMetadataILi2EEENS1_24BinaryOpListAlphaFunctorIN3c107complexIdEELi2ELi2ELi0EEEJSt4plusIS8_ES8_EEEvT_T0_DpT1_,"ax",@progbits
	.sectioninfo	@"SHI_REGISTERS=60"
	.align	128
.text._ZN2at6native55_GLOBAL__N__de093ff9_22_ForeachBinaryOpList_cu_a911ec4325multi_tensor_apply_kernelINS1_18TensorListMetadataILi2EEENS1_24BinaryOpListAlphaFunctorIN3c107complexIdEELi2ELi2ELi0EEEJSt4plusIS8_ES8_EEEvT_T0_DpT1_:
        .type           _ZN2at6native55_GLOBAL__N__de093ff9_22_ForeachBinaryOpList_cu_a911ec4325multi_tensor_apply_kernelINS1_18TensorListMetadataILi2EEENS1_24BinaryOpListAlphaFunctorIN3c107complexIdEELi2ELi2ELi0EEEJSt4plusIS8_ES8_EEEvT_T0_DpT1_,@function
        .size           _ZN2at6native55_GLOBAL__N__de093ff9_22_ForeachBinaryOpList_cu_a911ec4325multi_tensor_apply_kernelINS1_18TensorListMetadataILi2EEENS1_24BinaryOpListAlphaFunctorIN3c107complexIdEELi2ELi2ELi0EEEJSt4plusIS8_ES8_EEEvT_T0_DpT1_,(.L_x_8182 - _ZN2at6native55_GLOBAL__N__de093ff9_22_ForeachBinaryOpList_cu_a911ec4325multi_tensor_apply_kernelINS1_18TensorListMetadataILi2EEENS1_24BinaryOpListAlphaFunctorIN3c107complexIdEELi2ELi2ELi0EEEJSt4plusIS8_ES8_EEEvT_T0_DpT1_)
        .other          _ZN2at6native55_GLOBAL__N__de093ff9_22_ForeachBinaryOpList_cu_a911ec4325multi_tensor_apply_kernelINS1_18TensorListMetadataILi2EEENS1_24BinaryOpListAlphaFunctorIN3c107complexIdEELi2ELi2ELi0EEEJSt4plusIS8_ES8_EEEvT_T0_DpT1_,@"STO_CUDA_ENTRY STV_DEFAULT"
_ZN2at6native55_GLOBAL__N__de093ff9_22_ForeachBinaryOpList_cu_a911ec4325multi_tensor_apply_kernelINS1_18TensorListMetadataILi2EEENS1_24BinaryOpListAlphaFunctorIN3c107complexIdEELi2ELi2ELi0EEEJSt4plusIS8_ES8_EEEvT_T0_DpT1_:
        /* <DEDUP_REMOVED lines=26> */
.L_x_7731:
        /* <DEDUP_REMOVED lines=75> */
[----:B---3--:R-:W-:-:S04]  /*0650*/  DADD R36, R48, R36 ;  /* 0x0000000030247229 */ /* 0x008fc80000000024 */
        /* <DEDUP_REMOVED lines=13> */
[----:B------:R-:W0:Y:S02]  /*0730*/  DADD R38, R50, R38 ;  /* 0x0000000032267229 */ /* 0x000e240000000026 */
[----:B------:R-:W-:Y:S01]  /*0740*/  @P0 LEA.HI.X R21, R45, R9, R5, 0x4, P4 ;  /* 0x000000092d150211 */ /* 0x000fe200020f2405 */
[----:B------:R-:W-:Y:S01]  /*0750*/  IMAD.MOV.U32 R5, RZ, RZ, c[0x0][0x0] ;  /* 0x00000000ff057624 */ /* 0x000fe200078e00ff */
[----:B-----5:R-:W-:-:S04]  /*0760*/  DADD R16, R48, R16 ;  /* 0x0000000030107229 */ /* 0x020fc80000000010 */
[----:B------:R-:W3:Y:S01]  /*0770*/  DADD R18, R34, R18 ;  /* 0x0000000022127229 */ /* 0x000ee20000000012 */
[----:B------:R-:W-:-:S03]  /*0780*/  IMAD.WIDE.U32 R6, R5, 0x4, R6 ;  /* 0x0000000405067825 */ /* 0x000fc600078e0006 */
[----:B------:R-:W-:-:S04]  /*0790*/  DADD R24, R28, R24 ;  /* 0x000000001c187229 */ /* 0x000fc80000000018 */
[----:B-1----:R-:W-:Y:S01]  /*07a0*/  DADD R26, R22, R26 ;  /* 0x00000000161a7229 */ /* 0x002fe2000000001a */
[----:B0-----:R0:W-:Y:S01]  /*07b0*/  @P0 STG.E.128 [R20.64], R36 ;  /* 0x0000002414000986 */ /* 0x0011e2000c101d04 */
[----:B------:R-:W-:-:S03]  /*07c0*/  ISETP.GE.U32.AND P0, PT, R6, 0x10000, PT ;  /* 0x000100000600780c */ /* 0x000fc60003f06070 */
[----:B---3--:R0:W-:Y:S01]  /*07d0*/  @P1 STG.E.128 [R46.64], R16 ;  /* 0x000000102e001986 */ /* 0x0081e2000c101d04 */
[----:B------:R-:W-:Y:S02]  /*07e0*/  ISETP.LT.U32.AND P1, PT, R6, R0, PT ;  /* 0x000000000600720c */ /* 0x000fe40003f21070 */
[C---:B------:R-:W-:Y:S02]  /*07f0*/  ISETP.GE.U32.AND.EX P0, PT, R7.reuse, RZ, PT, P0 ;  /* 0x000000ff0700720c */ /* 0x040fe40003f06100 */
[----:B------:R-:W-:Y:S01]  /*0800*/  ISETP.LT.AND.EX P1, PT, R7, R2, PT, P1 ;  /* 0x000000020700720c */ /* 0x000fe20003f21310 */
[----:B--2---:R-:W-:-:S04]  /*0810*/  DADD R12, R32, R12 ;  /* 0x00000000200c7229 */ /* 0x004fc8000000000c */
[----:B------:R-:W1:-:S07]  /*0820*/  DADD R14, R30, R14 ;  /* 0x000000001e0e7229 */ /* 0x000e4e000000000e */
[----:B-1----:R0:W-:Y:S04]  /*0830*/  @P2 STG.E.128 [R40.64], R12 ;  /* 0x0000000c28002986 */ /* 0x0021e8000c101d04 */
[----:B------:R0:W-:Y:S01]  /*0840*/  @P3 STG.E.128 [R42.64], R24 ;  /* 0x000000182a003986 */ /* 0x0001e2000c101d04 */
[----:B------:R-:W-:Y:S05]  /*0850*/  @!P0 BRA P1, `(.L_x_7731) ;  /* 0xfffff94000008947 */ /* 0x000fea000083ffff */
[----:B------:R-:W-:Y:S05]  /*0860*/  EXIT ;  /* 0x000000000000794d */ /* 0x000fea0003800000 */
.L_x_7730:
[----:B------:R-:W0:Y:S02]  /*0870*/  S2R R42, SR_TID.X ;  /* 0x00000000002a7919 */ /* 0x000e240000002100 */
[----:B0-----:R-:W-:-:S05]  /*0880*/  IMAD.WIDE.U32 R4, R42, 0x4, RZ ;  /* 0x000000042a047825 */ /* 0x001fca00078e00ff */
[----:B------:R-:W-:-:S04]  /*0890*/  ISETP.GE.U32.AND P0, PT, R4, R0, PT ;  /* 0x000000000400720c */ /* 0x000fc80003f06070 */
[----:B------:R-:W-:-:S04]  /*08a0*/  ISETP.GE.AND.EX P0, PT, R5, R2, PT, P0 ;  /* 0x000000020500720c */ /* 0x000fc80003f06300 */
[----:B------:R-:W-:-:S13]  /*08b0*/  ISETP.GT.U32.OR P0, PT, R42, 0x3fff, P0 ;  /* 0x00003fff2a00780c */ /* 0x000fda0000704470 */
[----:B------:R-:W-:Y:S05]  /*08c0*/  @P0 EXIT ;  /* 0x000000000000094d */ /* 0x000fea0003800000 */
[----:B------:R-:W-:-:S04]  /*08d0*/  IMAD.MOV.U32 R3, RZ, RZ, RZ ;  /* 0x000000ffff037224 */ /* 0x000fc800078e00ff */
.L_x_7732:
        /* <DEDUP_REMOVED lines=27> */
[----:B-----5:R-:W-:-:S04]  /*0a90*/  DADD R16, R16, R32 ;  /* 0x0000000010107229 */ /* 0x020fc80000000020 */
[----:B0-----:R-:W-:-:S04]  /*0aa0*/  DFMA R4, R12, c[0x0][0xdb0], -R4 ;  /* 0x00036c000c047a2b */ /* 0x001fc80000000804 */
[----:B------:R-:W0:-:S04]  /*0ab0*/  DMUL R12, R12, c[0x0][0xdb8] ;  /* 0x00036e000c0c7a28 */ /* 0x000e080000000000 */
[----:B------:R-:W1:-:S04]  /*0ac0*/  DMUL R6, R22, c[0x0][0xdb8] ;  /* 0x00036e0016067a28 */ /* 0x000e480000000000 */
[----:B------:R-:W2:-:S04]  /*0ad0*/  DMUL R32, R20, c[0x0][0xdb8] ;  /* 0x00036e0014207a28 */ /* 0x000e880000000000 */
[----:B0-----:R-:W0:-:S04]  /*0ae0*/  DFMA R12, R14, c[0x0][0xdb0], R12 ;  /* 0x00036c000e0c7a2b */ /* 0x001e08000000000c */
[----:B-1----:R-:W-:-:S04]  /*0af0*/  DFMA R6, R20, c[0x0][0xdb0], -R6 ;  /* 0x00036c0014067a2b */ /* 0x002fc80000000806 */
[----:B--2---:R-:W1:-:S04]  /*0b00*/  DFMA R32, R22, c[0x0][0xdb0], R32 ;  /* 0x00036c0016207a2b */ /* 0x004e480000000020 */
[----:B------:R-:W-:-:S04]  /*0b10*/  DADD R38, R38, R48 ;  /* 0x0000000026267229 */ /* 0x000fc80000000030 */
[----:B------:R-:W2:-:S04]  /*0b20*/  DADD R36, R36, R46 ;  /* 0x0000000024247229 */ /* 0x000e88000000002e */
[----:B------:R-:W3:-:S04]  /*0b30*/  DADD R18, R18, R34 ;  /* 0x0000000012127229 */ /* 0x000ec80000000022 */
[----:B0-----:R-:W-:-:S04]  /*0b40*/  DADD R26, R26, R12 ;  /* 0x000000001a1a7229 */ /* 0x001fc8000000000c */
[----:B------:R0:W4:Y:S02]  /*0b50*/  DADD R24, R24, R4 ;  /* 0x0000000018187229 */ /* 0x0001240000000004 */
[----:B0-----:R-:W-:Y:S02]  /*0b60*/  IMAD.SHL.U32 R5, R42, 0x4, RZ ;  /* 0x000000042a057824 */ /* 0x001fe400078e00ff */
[----:B-1----:R-:W-:-:S04]  /*0b70*/  DADD R30, R30, R32 ;  /* 0x000000001e1e7229 */ /* 0x002fc80000000020 */
[----:B------:R-:W0:Y:S01]  /*0b80*/  DADD R28, R28, R6 ;  /* 0x000000001c1c7229 */ /* 0x000e220000000006 */
        /* <DEDUP_REMOVED lines=9> */
.L_x_7733:
        /* <DEDUP_REMOVED lines=14> */
.L_x_8182:


//--------------------- .text._ZN2at6native55_GLOBAL__N__de093ff9_22_ForeachBinaryOpList_cu_a911ec4325multi_tensor_apply_kernelINS1_18TensorListMetadataILi2EEENS1_24BinaryOpListAlphaFunctorIfLi2ELi2ELi0EEEJSt4plusIfEfEEEvT_T0_DpT1_ --------------------------
	.section	.text._ZN2at6native55_GLOBAL__N__de093ff9_22_ForeachBinaryOpList_cu_a911ec4325multi_tensor_apply_kernelINS1_18TensorListMetadataILi2EEENS1_24BinaryOpListAlphaFunctorIfLi2ELi2ELi0EEEJSt4plusIfEfEEEvT_T0_DpT1_,"ax",@progbits
	.sectioninfo	@"SHI_REGISTERS=32"
	.align	128
.text._ZN2at6native55_GLOBAL__N__de093ff9_22_ForeachBinaryOpList_cu_a911ec4325multi_tensor_apply_kernelINS1_18TensorListMetadataILi2EEENS1_24BinaryOpListAlphaFunctorIfLi2ELi2ELi0EEEJSt4plusIfEfEEEvT_T0_DpT1_:
        .type           _ZN2at6native55_GLOBAL__N__de093ff9_22_ForeachBinaryOpList_cu_a911ec4325multi_tensor_apply_kernelINS1_18TensorListMetadataILi2EEENS1_24BinaryOpListAlphaFunctorIfLi2ELi2ELi0EEEJSt4plusIfEfEEEvT_T0_DpT1_,@function
        .size           _ZN2at6native55_GLOBAL__N__de093ff9_22_ForeachBinaryOpList_cu_a911ec4325multi_tensor_apply_kernelINS1_18TensorListMetadataILi2EEENS1_24BinaryOpListAlphaFunctorIfLi2ELi2ELi0EEEJSt4plusIfEfEEEvT_T0_DpT1_,(.L_x_8183 - _ZN2at6native55_GLOBAL__N__de093ff9_22_ForeachBinaryOpList_cu_a911ec4325multi_tensor_apply_kernelINS1_18TensorListMetadataILi2EEENS1_24BinaryOpListAlphaFunctorIfLi2ELi2ELi0EEEJSt4plusIfEfEEEvT_T0_DpT1_)
        .other          _ZN2at6native55_GLOBAL__N__de093ff9_22_ForeachBinaryOpList_cu_a911ec4325multi_tensor_apply_kernelINS1_18TensorListMetadataILi2EEENS1_24BinaryOpListAlphaFunctorIfLi2ELi2ELi0EEEJSt4plusIfEfEEEvT_T0_DpT1_,@"STO_CUDA_ENTRY STV_DEFAULT"
_ZN2at6native55_GLOBAL__N__de093ff9_22_ForeachBinaryOpList_cu_a911ec4325multi_tensor_apply_kernelINS1_18TensorListMetadataILi2EEENS1_24BinaryOpListAlphaFunctorIfLi2ELi2ELi0EEEJSt4plusIfEfEEEvT_T0_DpT1_:
        /* <DEDUP_REMOVED lines=29> */
.L_x_7735:
        /* <DEDUP_REMOVED lines=64> */
[----:B--2---:R-:W-:Y:S01]  /*05d0*/  FFMA.FTZ R3, R19, c[0x0][0xdac], R24 ;  /* 0x00036b0013037a23 */ /* 0x004fe20000010018 */
[----:B------:R-:W-:-:S04]  /*05e0*/  @P2 LEA.HI.X R19, R20, UR7, R9, 0x2, P6 ;  /* 0x0000000714132c11 */ /* 0x000fc8000b0f1409 */
[----:B------:R0:W-:Y:S01]  /*05f0*/  @P0 STG.E [R14.64], R3 ;  /* 0x000000030e000986 */ /* 0x0001e2000c10190a */
[----:B------:R-:W-:-:S04]  /*0600*/  ISETP.GE.U32.AND P0, PT, R6, 0x10000, PT ;  /* 0x000100000600780c */ /* 0x000fc80003f06070 */
[----:B------:R-:W-:Y:S01]  /*0610*/  ISETP.GE.U32.AND.EX P0, PT, R7, RZ, PT, P0 ;  /* 0x000000ff0700720c */ /* 0x000fe20003f06100 */
[----:B---3--:R-:W-:Y:S02]  /*0620*/  FFMA.FTZ R11, R10, c[0x0][0xdac], R11 ;  /* 0x00036b000a0b7a23 */ /* 0x008fe4000001000b */
[----:B----4-:R-:W-:-:S03]  /*0630*/  FFMA.FTZ R21, R21, c[0x0][0xdac], R8 ;  /* 0x00036b0015157a23 */ /* 0x010fc60000010008 */
[----:B------:R0:W-:Y:S01]  /*0640*/  @P1 STG.E [R16.64], R11 ;  /* 0x0000000b10001986 */ /* 0x0001e2000c10190a */
[----:B------:R-:W-:Y:S01]  /*0650*/  ISETP.LT.U32.AND P1, PT, R6, UR12, PT ;  /* 0x0000000c06007c0c */ /* 0x000fe2000bf21070 */
[----:B------:R-:W-:Y:S02]  /*0660*/  FFMA.FTZ R25, R25, c[0x0][0xdac], R28 ;  /* 0x00036b0019197a23 */ /* 0x000fe4000001001c */
[----:B------:R0:W-:Y:S04]  /*0670*/  @P2 STG.E [R18.64], R21 ;  /* 0x0000001512002986 */ /* 0x0001e8000c10190a */
[----:B------:R0:W-:Y:S01]  /*0680*/  @P3 STG.E [R12.64], R25 ;  /* 0x000000190c003986 */ /* 0x0001e2000c10190a */
[----:B------:R-:W-:-:S13]  /*0690*/  ISETP.LT.AND.EX P1, PT, R7, UR4, PT, P1 ;  /* 0x0000000407007c0c */ /* 0x000fda000bf21310 */
[----:B0-----:R-:W-:Y:S05]  /*06a0*/  @!P0 BRA P1, `(.L_x_7735) ;  /* 0xfffffb2000008947 */ /* 0x001fea000083ffff */
[----:B------:R-:W-:Y:S05]  /*06b0*/  EXIT ;  /* 0x000000000000794d */ /* 0x000fea0003800000 */
.L_x_7734:
[----:B------:R-:W0:Y:S02]  /*06c0*/  S2R R12, SR_TID.X ;  /* 0x00000000000c7919 */ /* 0x000e240000002100 */
[----:B0-----:R-:W-:-:S05]  /*06d0*/  IMAD.WIDE.U32 R2, R12, 0x4, RZ ;  /* 0x000000040c027825 */ /* 0x001fca00078e00ff */
[----:B------:R-:W-:-:S04]  /*06e0*/  ISETP.GE.U32.AND P0, PT, R2, UR12, PT ;  /* 0x0000000c02007c0c */ /* 0x000fc8000bf06070 */
[----:B------:R-:W-:-:S04]  /*06f0*/  ISETP.GE.AND.EX P0, PT, R3, UR4, PT, P0 ;  /* 0x0000000403007c0c */ /* 0x000fc8000bf06300 */
[----:B------:R-:W-:-:S13]  /*0700*/  ISETP.GT.U32.OR P0, PT, R12, 0x3fff, P0 ;  /* 0x00003fff0c00780c */ /* 0x000fda0000704470 */
[----:B------:R-:W-:Y:S05]  /*0710*/  @P0 EXIT ;  /* 0x000000000000094d */ /* 0x000fea0003800000 */
[----:B------:R-:W-:-:S04]  /*0720*/  IMAD.MOV.U32 R13, RZ, RZ, RZ ;  /* 0x000000ffff0d7224 */ /* 0x000fc800078e00ff */
.L_x_7736:
        /* <DEDUP_REMOVED lines=16> */
[----:B--2---:R-:W-:-:S02]  /*0830*/  FFMA.FTZ R11, R7, c[0x0][0xdac], R11 ;  /* 0x00036b00070b7a23 */ /* 0x004fc4000001000b */
[----:B------:R-:W-:Y:S02]  /*0840*/  FFMA.FTZ R10, R6, c[0x0][0xdac], R10 ;  /* 0x00036b00060a7a23 */ /* 0x000fe4000001000a */
[----:B------:R-:W-:Y:S02]  /*0850*/  FFMA.FTZ R9, R5, c[0x0][0xdac], R9 ;  /* 0x00036b0005097a23 */ /* 0x000fe40000010009 */
[----:B------:R-:W-:-:S05]  /*0860*/  FFMA.FTZ R8, R4, c[0x0][0xdac], R8 ;  /* 0x00036b0004087a23 */ /* 0x000fca0000010008 */
[----:B------:R0:W-:Y:S01]  /*0870*/  STG.E.128 [R2.64], R8 ;  /* 0x0000000802007986 */ /* 0x0001e2000c101d0a */
[----:B------:R-:W-:Y:S05]  /*0880*/  @!P0 BRA P1, `(.L_x_7736) ;  /* 0xfffffea000008947 */ /* 0x000fea000083ffff */
[----:B------:R-:W-:Y:S05]  /*0890*/  EXIT ;  /* 0x000000000000794d */ /* 0x000fea0003800000 */
.L_x_7737:
        /* <DEDUP_REMOVED lines=14> */
.L_x_8183:


//--------------------- .text._ZN2at6native55_GLOBAL__N__de093ff9_22_ForeachBinaryOpList_cu_a911ec4325multi_tensor_apply_kernelINS1_18TensorListMetadataILi2EEENS1_24BinaryOpListAlphaFunctorIdLi2ELi2ELi0EEEJSt4plusIdEdEEEvT_T0_DpT1_ --------------------------
	.section	.text._ZN2at6native55_GLOBAL__N__de093ff9_22_ForeachBinaryOpList_cu_a911ec4325multi_tensor_apply_kernelINS1_18TensorListMetadataILi2EEENS1_24BinaryOpListAlphaFunctorIdLi2ELi2ELi0EEEJSt4plusIdEdEEEvT_T0_DpT1_,"ax",@progbits
	.sectioninfo	@"SHI_REGISTERS=32"
	.align	128
.text._ZN2at6native55_GLOBAL__N__de093ff9_22_ForeachBinaryOpList_cu_a911ec4325multi_tensor_apply_kernelINS1_18TensorListMetadataILi2EEENS1_24BinaryOpListAlphaFunctorIdLi2ELi2ELi0EEEJSt4plusIdEdEEEvT_T0_DpT1_:
        .type           _ZN2at6native55_GLOBAL__N__de093ff9_22_ForeachBinaryOpList_cu_a911ec4325multi_tensor_apply_kernelINS1_18TensorListMetadataILi2EEENS1_24BinaryOpListAlphaFunctorIdLi2ELi2ELi0EEEJSt4plusIdEdEEEvT_T0_DpT1_,@function
        .size           _ZN2at6native55_GLOBAL__N__de093ff9_22_ForeachBinaryOpList_cu_a911ec4325multi_tensor_apply_kernelINS1_18TensorListMetadataILi2EEENS1_24BinaryOpListAlphaFunctorIdLi2ELi2ELi0EEEJSt4plusIdEdEEEvT_T0_DpT1_,(.L_x_8184 - _ZN2at6native55_GLOBAL__N__de093ff9_22_ForeachBinaryOpList_cu_a911ec4325multi_tensor_apply_kernelINS1_18TensorListMetadataILi2EEENS1_24BinaryOpListAlphaFunctorIdLi2ELi2ELi0EEEJSt4plusIdEdEEEvT_T0_DpT1_)
        .other          _ZN2at6native55_GLOBAL__N__de093ff9_22_ForeachBinaryOpList_cu_a911ec4325multi_tensor_apply_kernelINS1_18TensorListMetadataILi2EEENS1_24BinaryOpListAlphaFunctorIdLi2ELi2ELi0EEEJSt4plusIdEdEEEvT_T0_DpT1_,@"STO_CUDA_ENTRY STV_DEFAULT"
_ZN2at6native55_GLOBAL__N__de093ff9_22_ForeachBinaryOpList_cu_a911ec4325multi_tensor_apply_kernelINS1_18TensorListMetadataILi2EEENS1_24BinaryOpListAlphaFunctorIdLi2ELi2ELi0EEEJSt4plusIdEdEEEvT_T0_DpT1_:
        /* <DEDUP_REMOVED lines=30> */
.L_x_7739:
        /* <DEDUP_REMOVED lines=66> */
[----:B--2---:R-:W0:-:S04]  /*0600*/  DFMA R12, R28, c[0x0][0xdb0], R12 ;  /* 0x00036c001c0c7a2b */ /* 0x004e08000000000c */
[----:B---3--:R1:W2:Y:S02]  /*0610*/  DFMA R14, R20, c[0x0][0xdb0], R14 ;  /* 0x00036c00140e7a2b */ /* 0x0082a4000000000e */
[----:B-1----:R-:W-:-:S04]  /*0620*/  @P1 LEA R20, P5, R4, UR6, 0x3 ;  /* 0x0000000604141c11 */ /* 0x002fc8000f8a18ff */
[----:B------:R-:W-:Y:S01]  /*0630*/  @P1 LEA.HI.X R21, R4, UR7, R3, 0x3, P5 ;  /* 0x0000000704151c11 */ /* 0x000fe2000a8f1c03 */
[----:B----4-:R1:W3:Y:S02]  /*0640*/  DFMA R16, R18, c[0x0][0xdb0], R16 ;  /* 0x00036c0012107a2b */ /* 0x0102e40000000010 */
[----:B-1----:R-:W-:-:S04]  /*0650*/  @P0 LEA R18, P4, R24, UR6, 0x3 ;  /* 0x0000000618120c11 */ /* 0x002fc8000f8818ff */
[----:B------:R-:W-:Y:S01]  /*0660*/  @P0 LEA.HI.X R19, R24, UR7, R5, 0x3, P4 ;  /* 0x0000000718130c11 */ /* 0x000fe2000a0f1c05 */
[----:B------:R-:W-:-:S04]  /*0670*/  IMAD.U32 R5, RZ, RZ, UR5 ;  /* 0x00000005ff057e24 */ /* 0x000fc8000f8e00ff */
[----:B0-----:R0:W-:Y:S01]  /*0680*/  @P0 STG.E.64 [R18.64], R12 ;  /* 0x0000000c12000986 */ /* 0x0011e2000c101b0c */
[----:B------:R-:W-:-:S03]  /*0690*/  PLOP3.LUT P0, PT, PT, PT, UP1, 0x80, 0x0 ;  /* 0x000000000000781c */ /* 0x000fc60003f0f018 */
[----:B--2---:R0:W-:Y:S04]  /*06a0*/  @P1 STG.E.64 [R20.64], R14 ;  /* 0x0000000e14001986 */ /* 0x0041e8000c101b0c */
[----:B---3--:R0:W-:Y:S01]  /*06b0*/  @P2 STG.E.64 [R22.64], R16 ;  /* 0x0000001016002986 */ /* 0x0081e2000c101b0c */
[----:B-----5:R-:W1:Y:S01]  /*06c0*/  DFMA R6, R6, c[0x0][0xdb0], R10 ;  /* 0x00036c0006067a2b */ /* 0x020e62000000000a */
[----:B------:R-:W-:-:S06]  /*06d0*/  ISETP.LT.AND.EX P0, PT, R5, UR10, PT, P0 ;  /* 0x0000000a05007c0c */ /* 0x000fcc000bf01300 */
[----:B-1----:R0:W-:Y:S01]  /*06e0*/  @P3 STG.E.64 [R8.64], R6 ;  /* 0x0000000608003986 */ /* 0x0021e2000c101b0c */
[----:B------:R-:W-:Y:S01]  /*06f0*/  PLOP3.LUT P1, PT, PT, PT, UP0, 0x80, 0x0 ;  /* 0x000000000000781c */ /* 0x000fe20003f2f008 */
[----:B------:R-:W-:-:S12]  /*0700*/  IMAD.U32 R4, RZ, RZ, UR4 ;  /* 0x00000004ff047e24 */ /* 0x000fd8000f8e00ff */
[----:B0-----:R-:W-:Y:S05]  /*0710*/  @!P1 BRA P0, `(.L_x_7739) ;  /* 0xfffffac000009947 */ /* 0x001fea000003ffff */
[----:B------:R-:W-:Y:S05]  /*0720*/  EXIT ;  /* 0x000000000000794d */ /* 0x000fea0003800000 */
.L_x_7738:
[----:B------:R-:W0:Y:S02]  /*0730*/  S2R R0, SR_TID.X ;  /* 0x0000000000007919 */ /* 0x000e240000002100 */
[----:B0-----:R-:W-:-:S05]  /*0740*/  IMAD.WIDE.U32 R2, R0, 0x4, RZ ;  /* 0x0000000400027825 */ /* 0x001fca00078e00ff */
[----:B------:R-:W-:-:S04]  /*0750*/  ISETP.GE.U32.AND P0, PT, R2, UR14, PT ;  /* 0x0000000e02007c0c */ /* 0x000fc8000bf06070 */
[----:B------:R-:W-:-:S04]  /*0760*/  ISETP.GE.AND.EX P0, PT, R3, UR10, PT, P0 ;  /* 0x0000000a03007c0c */ /* 0x000fc8000bf06300 */
[----:B------:R-:W-:-:S13]  /*0770*/  ISETP.GT.U32.OR P0, PT, R0, 0x3fff, P0 ;  /* 0x00003fff0000780c */ /* 0x000fda0000704470 */
[----:B------:R-:W-:Y:S05]  /*0780*/  @P0 EXIT ;  /* 0x000000000000094d */ /* 0x000fea0003800000 */
[----:B------:R-:W-:-:S04]  /*0790*/  IMAD.MOV.U32 R21, RZ, RZ, RZ ;  /* 0x000000ffff157224 */ /* 0x000fc800078e00ff */
.L_x_7740:
        /* <DEDUP_REMOVED lines=14> */
[----:B--2---:R-:W-:-:S04]  /*0880*/  DFMA R6, R10, c[0x0][0xdb0], R6 ;  /* 0x00036c000a067a2b */ /* 0x004fc80000000006 */
[----:B------:R0:W1:Y:S02]  /*0890*/  DFMA R4, R8, c[0x0][0xdb0], R4 ;  /* 0x00036c0008047a2b */ /* 0x0000640000000004 */
[----:B0-----:R-:W-:Y:S02]  /*08a0*/  IMAD.SHL.U32 R8, R0, 0x4, RZ ;  /* 0x0000000400087824 */ /* 0x001fe400078e00ff */
[----:B---3--:R-:W-:-:S03]  /*08b0*/  DFMA R14, R14, c[0x0][0xdb0], R18 ;  /* 0x00036c000e0e7a2b */ /* 0x008fc60000000012 */
[----:B-1----:R0:W-:Y:S01]  /*08c0*/  STG.E.128 [R2.64], R4 ;  /* 0x0000000402007986 */ /* 0x0021e2000c101d0c */
[----:B------:R-:W1:Y:S01]  /*08d0*/  DFMA R12, R12, c[0x0][0xdb0], R16 ;  /* 0x00036c000c0c7a2b */ /* 0x000e620000000010 */
[----:B------:R-:W-:Y:S02]  /*08e0*/  ISETP.GE.U32.AND P0, PT, R8, UR14, PT ;  /* 0x0000000e08007c0c */ /* 0x000fe4000bf06070 */
[----:B------:R-:W-:-:S04]  /*08f0*/  SHF.L.U64.HI R8, R0, 0x2, R21 ;  /* 0x0000000200087819 */ /* 0x000fc80000010215 */
[----:B-1----:R0:W-:Y:S01]  /*0900*/  STG.E.128 [R2.64+0x10], R12 ;  /* 0x0000100c02007986 */ /* 0x0021e2000c101d0c */
[----:B------:R-:W-:-:S13]  /*0910*/  ISETP.GE.AND.EX P0, PT, R8, UR10, PT, P0 ;  /* 0x0000000a08007c0c */ /* 0x000fda000bf06300 */
[----:B------:R-:W-:Y:S05]  /*0920*/  @!P0 BRA P1, `(.L_x_7740) ;  /* 0xfffffe7000008947 */ /* 0x000fea000083ffff */
[----:B------:R-:W-:Y:S05]  /*0930*/  EXIT ;  /* 0x000000000000794d */ /* 0x000fea0003800000 */
.L_x_7741:
        /* <DEDUP_REMOVED lines=12> */
.L_x_8184:


//--------------------- .text._ZN2at6native55_GLOBAL__N__de093ff9_22_ForeachBinaryOpList_cu_a911ec4325multi_tensor_apply_kernelINS1_18TensorListMetadataILi2EEENS1_24BinaryOpListAlphaFunctorIsLi2ELi2ELi0EEEJSt4plusIsEsEEEvT_T0_DpT1_ --------------------------
	.section	.text._ZN2at6native55_GLOBAL__N__de093ff9_22_ForeachBinaryOpList_cu_a911ec4325multi_tensor_apply_kernelINS1_18TensorListMetadataILi2EEENS1_24BinaryOpListAlphaFunctorIsLi2ELi2ELi0EEEJSt4plusIsEsEEEvT_T0_DpT1_,"ax",@progbits
	.sectioninfo	@"SHI_REGISTERS=32"
	.align	128
.text._ZN2at6native55_GLOBAL__N__de093ff9_22_ForeachBinaryOpList_cu_a911ec4325multi_tensor_apply_kernelINS1_18TensorListMetadataILi2EEENS1_24BinaryOpListAlphaFunctorIsLi2ELi2ELi0EEEJSt4plusIsEsEEEvT_T0_DpT1_:
        .type           _ZN2at6native55_GLOBAL__N__de093ff9_22_ForeachBinaryOpList_cu_a911ec4325multi_tensor_apply_kernelINS1_18TensorListMetadataILi2EEENS1_24BinaryOpListAlphaFunctorIsLi2ELi2ELi0EEEJSt4plusIsEsEEEvT_T0_DpT1_,@function
        .size           _ZN2at6native55_GLOBAL__N__de093ff9_22_ForeachBinaryOpList_cu_a911ec4325multi_tensor_apply_kernelINS1_18TensorListMetadataILi2EEENS1_24BinaryOpListAlphaFunctorIsLi2ELi2ELi0EEEJSt4plusIsEsEEEvT_T0_DpT1_,(.L_x_8185 - _ZN2at6native55_GLOBAL__N__de093ff9_22_ForeachBinaryOpList_cu_a911ec4325multi_tensor_apply_kernelINS1_18TensorListMetadataILi2EEENS1_24BinaryOpListAlphaFunctorIsLi2ELi2ELi0EEEJSt4plusIsEsEEEvT_T0_DpT1_)
        .other          _ZN2at6native55_GLOBAL__N__de093ff9_22_ForeachBinaryOpList_cu_a911ec4325multi_tensor_apply_kernelINS1_18TensorListMetadataILi2EEENS1_24BinaryOpListAlphaFunctorIsLi2ELi2ELi0EEEJSt4plusIsEsEEEvT_T0_DpT1_,@"STO_CUDA_ENTRY STV_DEFAULT"
_ZN2at6native55_GLOBAL__N__de093ff9_22_ForeachBinaryOpList_cu_a911ec4325multi_tensor_apply_kernelINS1_18TensorListMetadataILi2EEENS1_24BinaryOpListAlphaFunctorIsLi2ELi2ELi0EEEJSt4plusIsEsEEEvT_T0_DpT1_:
        /* <DEDUP_REMOVED lines=29> */
.L_x_7743:
        /* <DEDUP_REMOVED lines=8> */
[C---:B------:R-:W-:Y:S01]  /*0250*/  ISETP.GE.U32.AND P3, PT, R9.reuse, 0x10000, PT ;  /* 0x000100000900780c */ /* 0x040fe20003f66070 */
        /* <DEDUP_REMOVED lines=14> */
[----:B------:R-:W-:Y:S01]  /*0340*/  ISETP.GE.U32.AND.EX P3, PT, R13, RZ, PT, P3 ;  /* 0x000000ff0d00720c */ /* 0x000fe20003f66130 */
[----:B------:R0:W2:Y:S01]  /*0350*/  @P0 LDG.E.U16 R22, [R14.64] ;  /* 0x0000000a0e160981 */ /* 0x0000a2000c1e1500 */
[----:B------:R-:W-:-:S02]  /*0360*/  ISETP.LT.U32.AND P1, PT, R11, UR12, PT ;  /* 0x0000000c0b007c0c */ /* 0x000fc4000bf21070 */
[C---:B------:R-:W-:Y:S02]  /*0370*/  ISETP.GE.U32.AND.EX P4, PT, R10.reuse, RZ, PT, P4 ;  /* 0x000000ff0a00720c */ /* 0x040fe40003f86140 */
[----:B------:R-:W-:Y:S02]  /*0380*/  ISETP.LT.AND.EX P3, PT, R13, UR5, !P3, P5 ;  /* 0x000000050d007c0c */ /* 0x000fe4000df61350 */
[----:B------:R-:W-:Y:S02]  /*0390*/  ISETP.LT.AND.EX P1, PT, R10, UR5, !P4, P1 ;  /* 0x000000050a007c0c */ /* 0x000fe4000e721310 */
[C---:B------:R-:W-:Y:S01]  /*03a0*/  SHF.L.U64.HI R13, R12.reuse, 0x1, R13 ;  /* 0x000000010c0d7819 */ /* 0x040fe2000001020d */
[----:B------:R-:W-:Y:S01]  /*03b0*/  IMAD.SHL.U32 R12, R12, 0x2, RZ ;  /* 0x000000020c0c7824 */ /* 0x000fe200078e00ff */
[----:B------:R-:W-:Y:S02]  /*03c0*/  @P2 LEA R26, P4, R9, UR8, 0x1 ;  /* 0x00000008091a2c11 */ /* 0x000fe4000f8808ff */
[----:B------:R-:W-:-:S02]  /*03d0*/  @P0 LEA R16, P6, R5, UR8, 0x1 ;  /* 0x0000000805100c11 */ /* 0x000fc4000f8c08ff */
[----:B------:R-:W-:Y:S02]  /*03e0*/  @P2 LEA.HI.X R27, R9, UR9, R8, 0x1, P4 ;  /* 0x00000009091b2c11 */ /* 0x000fe4000a0f0c08 */
[----:B------:R-:W-:Y:S02]  /*03f0*/  PRMT R3, RZ, 0x7610, R3 ;  /* 0x00007610ff037816 */ /* 0x000fe40000000003 */
[----:B------:R-:W-:Y:S02]  /*0400*/  @P3 IADD3 R18, P4, R12, UR8, RZ ;  /* 0x000000080c123c10 */ /* 0x000fe4000ff9e0ff */
[----:B------:R-:W-:Y:S02]  /*0410*/  @P0 LEA.HI.X R17, R5, UR9, R4, 0x1, P6 ;  /* 0x0000000905110c11 */ /* 0x000fe4000b0f0c04 */
[----:B------:R-:W-:Y:S02]  /*0420*/  @P1 LEA R20, P5, R11, UR8, 0x1 ;  /* 0x000000080b141c11 */ /* 0x000fe4000f8a08ff */
[----:B------:R-:W-:Y:S01]  /*0430*/  @P3 IADD3.X R19, R13, UR9, RZ, P4, !PT ;  /* 0x000000090d133c10 */ /* 0x000fe2000a7fe4ff */
[----:B------:R1:W3:Y:S01]  /*0440*/  @P0 LDG.E.U16 R3, [R16.64] ;  /* 0x0000000a10030981 */ /* 0x0002e2000c1e1500 */
[----:B------:R-:W-:-:S02]  /*0450*/  PRMT R25, RZ, 0x7610, R25 ;  /* 0x00007610ff197816 */ /* 0x000fc40000000019 */
[----:B0-----:R-:W-:Y:S02]  /*0460*/  @P2 LEA R14, P4, R9, UR6, 0x1 ;  /* 0x00000006090e2c11 */ /* 0x001fe4000f8808ff */
[----:B------:R-:W-:Y:S02]  /*0470*/  PRMT R23, RZ, 0x7610, R23 ;  /* 0x00007610ff177816 */ /* 0x000fe40000000017 */
[----:B------:R-:W-:Y:S01]  /*0480*/  PRMT R24, RZ, 0x7610, R24 ;  /* 0x00007610ff187816 */ /* 0x000fe20000000018 */
[----:B------:R0:W4:Y:S01]  /*0490*/  @P3 LDG.E.U16 R25, [R18.64] ;  /* 0x0000000a12193981 */ /* 0x000122000c1e1500 */
[C---:B------:R-:W-:Y:S02]  /*04a0*/  @P1 LEA.HI.X R21, R11.reuse, UR9, R10, 0x1, P5 ;  /* 0x000000090b151c11 */ /* 0x040fe4000a8f0c0a */
[----:B-1----:R-:W-:Y:S01]  /*04b0*/  @P1 LEA R16, P5, R11, UR6, 0x1 ;  /* 0x000000060b101c11 */ /* 0x002fe2000f8a08ff */
[----:B------:R1:W5:Y:S01]  /*04c0*/  @P2 LDG.E.U16 R23, [R26.64] ;  /* 0x0000000a1a172981 */ /* 0x000362000c1e1500 */
[----:B------:R-:W-:-:S02]  /*04d0*/  @P2 LEA.HI.X R15, R9, UR7, R8, 0x1, P4 ;  /* 0x00000007090f2c11 */ /* 0x000fc4000a0f0c08 */
[----:B------:R-:W-:Y:S01]  /*04e0*/  IADD3 R12, P4, R12, UR6, RZ ;  /* 0x000000060c0c7c10 */ /* 0x000fe2000ff9e0ff */
[----:B------:R0:W5:Y:S01]  /*04f0*/  @P1 LDG.E.U16 R24, [R20.64] ;  /* 0x0000000a14181981 */ /* 0x000162000c1e1500 */
[----:B------:R-:W-:Y:S02]  /*0500*/  PRMT R29, RZ, 0x7610, R29 ;  /* 0x00007610ff1d7816 */ /* 0x000fe4000000001d */
[----:B------:R-:W-:Y:S02]  /*0510*/  PRMT R28, RZ, 0x7610, R28 ;  /* 0x00007610ff1c7816 */ /* 0x000fe4000000001c */
[----:B------:R-:W-:Y:S02]  /*0520*/  @P1 LEA.HI.X R17, R11, UR7, R10, 0x1, P5 ;  /* 0x000000070b111c11 */ /* 0x000fe4000a8f0c0a */
[----:B-1----:R-:W-:Y:S01]  /*0530*/  PRMT R26, RZ, 0x7610, R26 ;  /* 0x00007610ff1a7816 */ /* 0x002fe2000000001a */
[----:B------:R1:W5:Y:S01]  /*0540*/  @P2 LDG.E.U16 R29, [R14.64] ;  /* 0x0000000a0e1d2981 */ /* 0x000362000c1e1500 */
[----:B------:R-:W-:-:S03]  /*0550*/  IADD3.X R13, R13, UR7, RZ, P4, !PT ;  /* 0x000000070d0d7c10 */ /* 0x000fc6000a7fe4ff */
[----:B------:R-:W5:Y:S04]  /*0560*/  @P1 LDG.E.U16 R28, [R16.64] ;  /* 0x0000000a101c1981 */ /* 0x000f68000c1e1500 */
[----:B------:R-:W5:Y:S01]  /*0570*/  @P3 LDG.E.U16 R26, [R12.64] ;  /* 0x0000000a0c1a3981 */ /* 0x000f62000c1e1500 */
[----:B0-----:R-:W-:Y:S01]  /*0580*/  @P0 LEA R18, P4, R5, UR6, 0x1 ;  /* 0x0000000605120c11 */ /* 0x001fe2000f8808ff */
[----:B------:R-:W-:Y:S01]  /*0590*/  ULDC.U16 UR4, c[0x0][0xdaa] ;  /* 0x00036a8000047ab9 */ /* 0x000fe20000000400 */
[----:B------:R-:W-:Y:S01]  /*05a0*/  @P2 LEA R20, P5, R9, UR6, 0x1 ;  /* 0x0000000609142c11 */ /* 0x000fe2000f8a08ff */
[----:B------:R-:W-:Y:S01]  /*05b0*/  UPRMT UR4, UR4, 0x9910, URZ ;  /* 0x0000991004047896 */ /* 0x000fe2000800003f */
[----:B------:R-:W-:Y:S02]  /*05c0*/  @P0 LEA.HI.X R19, R5, UR7, R4, 0x1, P4 ;  /* 0x0000000705130c11 */ /* 0x000fe4000a0f0c04 */
[----:B------:R-:W-:-:S02]  /*05d0*/  @P1 LEA R4, P4, R11, UR6, 0x1 ;  /* 0x000000060b041c11 */ /* 0x000fc4000f8808ff */
[----:B------:R-:W-:Y:S02]  /*05e0*/  @P2 LEA.HI.X R21, R9, UR7, R8, 0x1, P5 ;  /* 0x0000000709152c11 */ /* 0x000fe4000a8f0c08 */
[----:B------:R-:W-:Y:S01]  /*05f0*/  @P1 LEA.HI.X R5, R11, UR7, R10, 0x1, P4 ;  /* 0x000000070b051c11 */ /* 0x000fe2000a0f0c0a */
[----:B-1----:R-:W-:-:S04]  /*0600*/  IMAD.MOV.U32 R15, RZ, RZ, c[0x0][0x0] ;  /* 0x00000000ff0f7624 */ /* 0x002fc800078e00ff */
[----:B------:R-:W-:Y:S01]  /*0610*/  IMAD.WIDE.U32 R6, R15, 0x4, R6 ;  /* 0x000000040f067825 */ /* 0x000fe200078e0006 */
[----:B---3--:R-:W-:Y:S02]  /*0620*/  PRMT R3, R3, 0x9910, RZ ;  /* 0x0000991003037816 */ /* 0x008fe400000000ff */
[----:B----4-:R-:W-:-:S03]  /*0630*/  PRMT R25, R25, 0x9910, RZ ;  /* 0x0000991019197816 */ /* 0x010fc600000000ff */
[----:B--2---:R-:W-:Y:S01]  /*0640*/  IMAD R11, R3, UR4, R22 ;  /* 0x00000004030b7c24 */ /* 0x004fe2000f8e0216 */
[----:B-----5:R-:W-:Y:S01]  /*0650*/  PRMT R8, R23, 0x9910, RZ ;  /* 0x0000991017087816 */ /* 0x020fe200000000ff */
[----:B------:R-:W-:Y:S01]  /*0660*/  IMAD.MOV.U32 R3, RZ, RZ, R25 ;  /* 0x000000ffff037224 */ /* 0x000fe200078e0019 */
[----:B------:R-:W-:Y:S02]  /*0670*/  PRMT R9, R24, 0x9910, RZ ;  /* 0x0000991018097816 */ /* 0x000fe400000000ff */
[----:B------:R0:W-:Y:S01]  /*0680*/  @P0 STG.E.U16 [R18.64], R11 ;  /* 0x0000000b12000986 */ /* 0x0001e2000c10150a */
[----:B------:R-:W-:Y:S02]  /*0690*/  IMAD R29, R8, UR4, R29 ;  /* 0x00000004081d7c24 */ /* 0x000fe4000f8e021d */
[----:B------:R-:W-:-:S03]  /*06a0*/  IMAD R9, R9, UR4, R28 ;  /* 0x0000000409097c24 */ /* 0x000fc6000f8e021c */
        /* <DEDUP_REMOVED lines=10> */
.L_x_7742:
        /* <DEDUP_REMOVED lines=9> */
.L_x_7744:
        /* <DEDUP_REMOVED lines=14> */
[----:B---3--:R-:W-:Y:S02]  /*08c0*/  PRMT R6, R4, 0x7632, R6 ;  /* 0x0000763204067816 */ /* 0x008fe40000000006 */
[C---:B------:R-:W-:Y:S02]  /*08d0*/  PRMT R8, R9.reuse, 0x9910, RZ ;  /* 0x0000991009087816 */ /* 0x040fe400000000ff */
[----:B------:R-:W-:Y:S01]  /*08e0*/  PRMT R15, R9, 0xbb32, RZ ;  /* 0x0000bb32090f7816 */ /* 0x000fe200000000ff */
[----:B------:R-:W-:Y:S01]  /*08f0*/  IMAD R6, R13, UR4, R6 ;  /* 0x000000040d067c24 */ /* 0x000fe2000f8e0206 */
[----:B------:R-:W-:Y:S01]  /*0900*/  PRMT R10, R5, 0x7632, R10 ;  /* 0x00007632050a7816 */ /* 0x000fe2000000000a */
[----:B------:R-:W-:-:S02]  /*0910*/  IMAD R9, R11, UR4, R4 ;  /* 0x000000040b097c24 */ /* 0x000fc4000f8e0204 */
[----:B------:R-:W-:Y:S02]  /*0920*/  IMAD R5, R8, UR4, R5 ;  /* 0x0000000408057c24 */ /* 0x000fe4000f8e0205 */
[----:B------:R-:W-:Y:S01]  /*0930*/  IMAD R10, R15, UR4, R10 ;  /* 0x000000040f0a7c24 */ /* 0x000fe2000f8e020a */
        /* <DEDUP_REMOVED lines=9> */
.L_x_7745:
        /* <DEDUP_REMOVED lines=11> */
.L_x_8185:


//--------------------- .text._ZN2at6native55_GLOBAL__N__de093ff9_22_ForeachBinaryOpList_cu_a911ec4325multi_tensor_apply_kernelINS1_18TensorListMetadataILi2EEENS1_24BinaryOpListAlphaFunctorIlLi2ELi2ELi0EEEJSt4plusIlElEEEvT_T0_DpT1_ --------------------------
	.section	.text._ZN2at6native55_GLOBAL__N__de093ff9_22_ForeachBinaryOpList_cu_a911ec4325multi_tensor_apply_kernelINS1_18TensorListMetadataILi2EEENS1_24BinaryOpListAlphaFunctorIlLi2ELi2ELi0EEEJSt4plusIlElEEEvT_T0_DpT1_,"ax",@progbits
	.sectioninfo	@"SHI_REGISTERS=32"
	.align	128
.text._ZN2at6native55_GLOBAL__N__de093ff9_22_ForeachBinaryOpList_cu_a911ec4325multi_tensor_apply_kernelINS1_18TensorListMetadataILi2EEENS1_24BinaryOpListAlphaFunctorIlLi2ELi2ELi0EEEJSt4plusIlElEEEvT_T0_DpT1_:
        .type           _ZN2at6native55_GLOBAL__N__de093ff9_22_ForeachBinaryOpList_cu_a911ec4325multi_tensor_apply_kernelINS1_18TensorListMetadataILi2EEENS1_24BinaryOpListAlphaFunctorIlLi2ELi2ELi0EEEJSt4plusIlElEEEvT_T0_DpT1_,@function
        .size           _ZN2at6native55_GLOBAL__N__de093ff9_22_ForeachBinaryOpList_cu_a911ec4325multi_tensor_apply_kernelINS1_18TensorListMetadataILi2EEENS1_24BinaryOpListAlphaFunctorIlLi2ELi2ELi0EEEJSt4plusIlElEEEvT_T0_DpT1_,(.L_x_8186 - _ZN2at6native55_GLOBAL__N__de093ff9_22_ForeachBinaryOpList_cu_a911ec4325multi_tensor_apply_kernelINS1_18TensorListMetadataILi2EEENS1_24BinaryOpListAlphaFunctorIlLi2ELi2ELi0EEEJSt4plusIlElEEEvT_T0_DpT1_)
        .other          _ZN2at6native55_GLOBAL__N__de093ff9_22_ForeachBinaryOpList_cu_a911ec4325multi_tensor_apply_kernelINS1_18TensorListMetadataILi2EEENS1_24BinaryOpListAlphaFunctorIlLi2ELi2ELi0EEEJSt4plusIlElEEEvT_T0_DpT1_,@"STO_CUDA_ENTRY STV_DEFAULT"
_ZN2at6native55_GLOBAL__N__de093ff9_22_ForeachBinaryOpList_cu_a911ec4325multi_tensor_apply_kernelINS1_18TensorListMetadataILi2EEENS1_24BinaryOpListAlphaFunctorIlLi2ELi2ELi0EEEJSt4plusIlElEEEvT_T0_DpT1_:
        /* <DEDUP_REMOVED lines=30> */
.L_x_7747:
        /* <DEDUP_REMOVED lines=15> */
[----:B------:R-:W-:Y:S01]  /*02d0*/  CS2R R16, SRZ ;  /* 0x0000000000107805 */ /* 0x000fe2000001ff00 */
[----:B------:R-:W-:Y:S02]  /*02e0*/  LEA R24, P3, R2, R26, 0x1 ;  /* 0x0000001a02187211 */ /* 0x000fe400078608ff */
        /* <DEDUP_REMOVED lines=10> */
[----:B------:R-:W-:-:S03]  /*0390*/  ISETP.GE.U32.AND.EX P2, PT, R5, RZ, PT, P2 ;  /* 0x000000ff0500720c */ /* 0x000fc60003f46120 */
[----:B------:R-:W-:Y:S01]  /*03a0*/  IMAD.X R25, RZ, RZ, R15, P5 ;  /* 0x000000ffff197224 */ /* 0x000fe200028e060f */
[----:B------:R-:W-:-:S03]  /*03b0*/  ISETP.LT.AND.EX P2, PT, R5, UR10, !P2, P3 ;  /* 0x0000000a05007c0c */ /* 0x000fc6000d741330 */
[C---:B0-----:R-:W-:Y:S02]  /*03c0*/  @P1 LEA R12, P4, R3.reuse, UR6, 0x3 ;  /* 0x00000006030c1c11 */ /* 0x041fe4000f8818ff */
[C---:B------:R-:W-:Y:S02]  /*03d0*/  @P1 LEA R10, P3, R3.reuse, UR8, 0x3 ;  /* 0x00000008030a1c11 */ /* 0x040fe4000f8618ff */
[C-C-:B------:R-:W-:Y:S02]  /*03e0*/  @P1 LEA.HI.X R13, R3.reuse, UR7, R4.reuse, 0x3, P4 ;  /* 0x00000007030d1c11 */ /* 0x140fe4000a0f1c04 */
[C---:B------:R-:W-:Y:S02]  /*03f0*/  ISETP.GE.U32.AND P4, PT, R14.reuse, 0x10000, PT ;  /* 0x000100000e00780c */ /* 0x040fe40003f86070 */
[----:B------:R-:W-:Y:S01]  /*0400*/  @P1 LEA.HI.X R11, R3, UR9, R4, 0x3, P3 ;  /* 0x00000009030b1c11 */ /* 0x000fe200098f1c04 */
[----:B------:R-:W-:Y:S01]  /*0410*/  CS2R R22, SRZ ;  /* 0x0000000000167805 */ /* 0x000fe2000001ff00 */
[----:B------:R-:W-:Y:S01]  /*0420*/  ISETP.LT.U32.AND P3, PT, R14, UR14, PT ;  /* 0x0000000e0e007c0c */ /* 0x000fe2000bf61070 */
[----:B------:R0:W4:Y:S01]  /*0430*/  @P1 LDG.E.64 R16, [R12.64] ;  /* 0x0000000c0c101981 */ /* 0x000122000c1e1b00 */
[----:B------:R-:W-:-:S02]  /*0440*/  ISETP.GE.U32.AND.EX P4, PT, R25, RZ, PT, P4 ;  /* 0x000000ff1900720c */ /* 0x000fc40003f86140 */
[C---:B------:R-:W-:Y:S01]  /*0450*/  @P2 LEA R28, P5, R24.reuse, UR6, 0x3 ;  /* 0x00000006181c2c11 */ /* 0x040fe2000f8a18ff */
[----:B------:R-:W-:Y:S01]  /*0460*/  CS2R R18, SRZ ;  /* 0x0000000000127805 */ /* 0x000fe2000001ff00 */
[----:B------:R-:W-:Y:S01]  /*0470*/  ISETP.LT.AND.EX P3, PT, R25, UR10, !P4, P3 ;  /* 0x0000000a19007c0c */ /* 0x000fe2000e761330 */
[----:B------:R1:W5:Y:S01]  /*0480*/  @P1 LDG.E.64 R22, [R10.64] ;  /* 0x0000000c0a161981 */ /* 0x000362000c1e1b00 */
[C-C-:B------:R-:W-:Y:S02]  /*0490*/  @P2 LEA.HI.X R29, R24.reuse, UR7, R5.reuse, 0x3, P5 ;  /* 0x00000007181d2c11 */ /* 0x140fe4000a8f1c05 */
[C---:B0-----:R-:W-:Y:S01]  /*04a0*/  @P2 LEA R12, P4, R24.reuse, UR8, 0x3 ;  /* 0x00000008180c2c11 */ /* 0x041fe2000f8818ff */
[----:B------:R-:W-:Y:S02]  /*04b0*/  CS2R R20, SRZ ;  /* 0x0000000000147805 */ /* 0x000fe4000001ff00 */
[----:B------:R0:W4:Y:S01]  /*04c0*/  @P2 LDG.E.64 R18, [R28.64] ;  /* 0x0000000c1c122981 */ /* 0x000122000c1e1b00 */
[----:B------:R-:W-:Y:S01]  /*04d0*/  @P2 LEA.HI.X R13, R24, UR9, R5, 0x3, P4 ;  /* 0x00000009180d2c11 */ /* 0x000fe2000a0f1c05 */
[C---:B-1----:R-:W-:Y:S01]  /*04e0*/  IMAD.SHL.U32 R10, R14.reuse, 0x8, RZ ;  /* 0x000000080e0a7824 */ /* 0x042fe200078e00ff */
[----:B------:R-:W-:-:S03]  /*04f0*/  SHF.L.U64.HI R11, R14, 0x3, R25 ;  /* 0x000000030e0b7819 */ /* 0x000fc60000010219 */
[----:B------:R1:W4:Y:S01]  /*0500*/  @P2 LDG.E.64 R20, [R12.64] ;  /* 0x0000000c0c142981 */ /* 0x000322000c1e1b00 */
[----:B0-----:R-:W-:-:S04]  /*0510*/  @P3 IADD3 R28, P4, R10, UR8, RZ ;  /* 0x000000080a1c3c10 */ /* 0x001fc8000ff9e0ff */
[----:B------:R-:W-:Y:S02]  /*0520*/  @P3 IADD3.X R29, R11, UR9, RZ, P4, !PT ;  /* 0x000000090b1d3c10 */ /* 0x000fe4000a7fe4ff */
[----:B------:R-:W-:Y:S01]  /*0530*/  IADD3 R10, P4, R10, UR6, RZ ;  /* 0x000000060a0a7c10 */ /* 0x000fe2000ff9e0ff */
[----:B-1----:R-:W-:-:S03]  /*0540*/  CS2R R12, SRZ ;  /* 0x00000000000c7805 */ /* 0x002fc6000001ff00 */
[----:B------:R-:W-:-:S05]  /*0550*/  IADD3.X R11, R11, UR7, RZ, P4, !PT ;  /* 0x000000070b0b7c10 */ /* 0x000fca000a7fe4ff */
[----:B------:R-:W4:Y:S01]  /*0560*/  @P3 LDG.E.64 R12, [R10.64] ;  /* 0x0000000c0a0c3981 */ /* 0x000f22000c1e1b00 */
[----:B--2---:R-:W-:Y:S02]  /*0570*/  IMAD R25, R9, c[0x0][0xdb0], RZ ;  /* 0x00036c0009197a24 */ /* 0x004fe400078e02ff */
[----:B---3--:R-:W-:-:S04]  /*0580*/  IMAD.WIDE.U32 R6, R8, c[0x0][0xdb0], R6 ;  /* 0x00036c0008067a25 */ /* 0x008fc800078e0006 */
[----:B------:R-:W-:Y:S02]  /*0590*/  IMAD R25, R8, c[0x0][0xdb4], R25 ;  /* 0x00036d0008197a24 */ /* 0x000fe400078e0219 */
[----:B------:R-:W-:-:S06]  /*05a0*/  CS2R R8, SRZ ;  /* 0x0000000000087805 */ /* 0x000fcc000001ff00 */
[----:B------:R0:W2:Y:S01]  /*05b0*/  @P3 LDG.E.64 R8, [R28.64] ;  /* 0x0000000c1c083981 */ /* 0x0000a2000c1e1b00 */
[----:B------:R-:W-:-:S04]  /*05c0*/  @P0 LEA R14, P4, R26, UR6, 0x3 ;  /* 0x000000061a0e0c11 */ /* 0x000fc8000f8818ff */
[----:B------:R-:W-:Y:S01]  /*05d0*/  @P0 LEA.HI.X R15, R26, UR7, R15, 0x3, P4 ;  /* 0x000000071a0f0c11 */ /* 0x000fe2000a0f1c0f */
[----:B------:R-:W-:Y:S01]  /*05e0*/  ULDC UR11, c[0x0][0x0] ;  /* 0x00000000000b7ab9 */ /* 0x000fe20000000800 */
[----:B------:R-:W-:Y:S01]  /*05f0*/  IMAD.IADD R7, R7, 0x1, R25 ;  /* 0x0000000107077824 */ /* 0x000fe200078e0219 */
[----:B------:R-:W-:-:S04]  /*0600*/  UIMAD.WIDE.U32 UR4, UR11, 0x4, UR4 ;  /* 0x000000040b0478a5 */ /* 0x000fc8000f8e0004 */
[----:B------:R-:W-:Y:S02]  /*0610*/  UISETP.LT.U32.AND UP1, UPT, UR4, UR14, UPT ;  /* 0x0000000e0400728c */ /* 0x000fe4000bf21070 */
[----:B------:R-:W-:Y:S01]  /*0620*/  UISETP.GE.U32.AND UP0, UPT, UR4, 0x10000, UPT ;  /* 0x000100000400788c */ /* 0x000fe2000bf06070 */
[----:B------:R1:W-:Y:S01]  /*0630*/  @P0 STG.E.64 [R14.64], R6 ;  /* 0x000000060e000986 */ /* 0x0003e2000c101b0c */
[----:B-----5:R-:W-:Y:S02]  /*0640*/  IMAD R27, R23, c[0x0][0xdb0], RZ ;  /* 0x00036c00171b7a24 */ /* 0x020fe400078e02ff */
[----:B----4-:R-:W-:-:S04]  /*0650*/  IMAD.WIDE.U32 R16, R22, c[0x0][0xdb0], R16 ;  /* 0x00036c0016107a25 */ /* 0x010fc800078e0010 */
[----:B------:R-:W-:Y:S02]  /*0660*/  IMAD R21, R21, c[0x0][0xdb0], RZ ;  /* 0x00036c0015157a24 */ /* 0x000fe400078e02ff */
[----:B------:R-:W-:-:S04]  /*0670*/  IMAD.WIDE.U32 R18, R20, c[0x0][0xdb0], R18 ;  /* 0x00036c0014127a25 */ /* 0x000fc800078e0012 */
[----:B0-----:R-:W-:Y:S01]  /*0680*/  IMAD R29, R20, c[0x0][0xdb4], R21 ;  /* 0x00036d00141d7a24 */ /* 0x001fe200078e0215 */
[C---:B------:R-:W-:Y:S01]  /*0690*/  @P1 LEA R20, P4, R3.reuse, UR6, 0x3 ;  /* 0x0000000603141c11 */ /* 0x040fe2000f8818ff */
[----:B------:R-:W-:Y:S01]  /*06a0*/  IMAD R27, R22, c[0x0][0xdb4], R27 ;  /* 0x00036d00161b7a24 */ /* 0x000fe200078e021b */
[C---:B------:R-:W-:Y:S02]  /*06b0*/  @P2 LEA R22, P5, R24.reuse, UR6, 0x3 ;  /* 0x0000000618162c11 */ /* 0x040fe4000f8a18ff */
[----:B------:R-:W-:Y:S02]  /*06c0*/  @P1 LEA.HI.X R21, R3, UR7, R4, 0x3, P4 ;  /* 0x0000000703151c11 */ /* 0x000fe4000a0f1c04 */
[----:B------:R-:W-:Y:S01]  /*06d0*/  @P2 LEA.HI.X R23, R24, UR7, R5, 0x3, P5 ;  /* 0x0000000718172c11 */ /* 0x000fe2000a8f1c05 */
[----:B------:R-:W-:Y:S02]  /*06e0*/  IMAD.IADD R17, R17, 0x1, R27 ;  /* 0x0000000111117824 */ /* 0x000fe400078e021b */
[----:B------:R-:W-:Y:S01]  /*06f0*/  IMAD.IADD R19, R19, 0x1, R29 ;  /* 0x0000000113137824 */ /* 0x000fe200078e021d */
[----:B------:R-:W-:-:S02]  /*0700*/  UISETP.GE.U32.AND.EX UP0, UPT, UR5, URZ, UPT, UP0 ;  /* 0x0000003f0500728c */ /* 0x000fc4000bf06100 */
[----:B------:R1:W-:Y:S01]  /*0710*/  @P1 STG.E.64 [R20.64], R16 ;  /* 0x0000001014001986 */ /* 0x0003e2000c101b0c */
[----:B------:R-:W-:-:S03]  /*0720*/  PLOP3.LUT P0, PT, PT, PT, UP1, 0x80, 0x0 ;  /* 0x000000000000781c */ /* 0x000fc60003f0f018 */
[----:B------:R1:W-:Y:S01]  /*0730*/  @P2 STG.E.64 [R22.64], R18 ;  /* 0x0000001216002986 */ /* 0x0003e2000c101b0c */
[----:B------:R-:W-:Y:S01]  /*0740*/  PLOP3.LUT P1, PT, PT, PT, UP0, 0x80, 0x0 ;  /* 0x000000000000781c */ /* 0x000fe20003f2f008 */
[----:B--2---:R-:W-:Y:S02]  /*0750*/  IMAD R3, R9, c[0x0][0xdb0], RZ ;  /* 0x00036c0009037a24 */ /* 0x004fe400078e02ff */
[----:B------:R-:W-:-:S04]  /*0760*/  IMAD.WIDE.U32 R4, R8, c[0x0][0xdb0], R12 ;  /* 0x00036c0008047a25 */ /* 0x000fc800078e000c */
[----:B------:R-:W-:-:S04]  /*0770*/  IMAD R3, R8, c[0x0][0xdb4], R3 ;  /* 0x00036d0008037a24 */ /* 0x000fc800078e0203 */
[----:B------:R-:W-:Y:S02]  /*0780*/  IMAD.IADD R5, R5, 0x1, R3 ;  /* 0x0000000105057824 */ /* 0x000fe400078e0203 */
[----:B------:R-:W-:-:S03]  /*0790*/  IMAD.U32 R9, RZ, RZ, UR5 ;  /* 0x00000005ff097e24 */ /* 0x000fc6000f8e00ff */
[----:B------:R1:W-:Y:S02]  /*07a0*/  @P3 STG.E.64 [R10.64], R4 ;  /* 0x000000040a003986 */ /* 0x0003e4000c101b0c */
[----:B------:R-:W-:Y:S01]  /*07b0*/  ISETP.LT.AND.EX P0, PT, R9, UR10, PT, P0 ;  /* 0x0000000a09007c0c */ /* 0x000fe2000bf01300 */
[----:B------:R-:W-:-:S12]  /*07c0*/  IMAD.U32 R8, RZ, RZ, UR4 ;  /* 0x00000004ff087e24 */ /* 0x000fd8000f8e00ff */
[----:B-1----:R-:W-:Y:S05]  /*07d0*/  @!P1 BRA P0, `(.L_x_7747) ;  /* 0xfffffa0000009947 */ /* 0x002fea000003ffff */
[----:B------:R-:W-:Y:S05]  /*07e0*/  EXIT ;  /* 0x000000000000794d */ /* 0x000fea0003800000 */
.L_x_7746:
[----:B------:R-:W0:Y:S02]  /*07f0*/  S2R R0, SR_TID.X ;  /* 0x0000000000007919 */ /* 0x000e240000002100 */
[----:B0-----:R-:W-:-:S05]  /*0800*/  IMAD.WIDE.U32 R2, R0, 0x4, RZ ;  /* 0x0000000400027825 */ /* 0x001fca00078e00ff */
[----:B------:R-:W-:-:S04]  /*0810*/  ISETP.GE.U32.AND P0, PT, R2, UR14, PT ;  /* 0x0000000e02007c0c */ /* 0x000fc8000bf06070 */
[----:B------:R-:W-:-:S04]  /*0820*/  ISETP.GE.AND.EX P0, PT, R3, UR10, PT, P0 ;  /* 0x0000000a03007c0c */ /* 0x000fc8000bf06300 */
[----:B------:R-:W-:-:S13]  /*0830*/  ISETP.GT.U32.OR P0, PT, R0, 0x3fff, P0 ;  /* 0x00003fff0000780c */ /* 0x000fda0000704470 */
[----:B------:R-:W-:Y:S05]  /*0840*/  @P0 EXIT ;  /* 0x000000000000094d */ /* 0x000fea0003800000 */
[----:B------:R-:W-:-:S04]  /*0850*/  IMAD.MOV.U32 R21, RZ, RZ, RZ ;  /* 0x000000ffff157224 */ /* 0x000fc800078e00ff */
.L_x_7748:
        /* <DEDUP_REMOVED lines=10> */
[----:B------:R-:W-:-:S05]  /*0900*/  IADD3 R0, P0, R0, c[0x0][0x0], RZ ;  /* 0x0000000000007a10 */ /* 0x000fca0007f1e0ff */
[----:B------:R-:W-:Y:S01]  /*0910*/  IMAD.X R21, RZ, RZ, R21, P0 ;  /* 0x000000ffff157224 */ /* 0x000fe200000e0615 */
[----:B------:R-:W-:-:S04]  /*0920*/  ISETP.LT.U32.AND P1, PT, R0, 0x4000, PT ;  /* 0x000040000000780c */ /* 0x000fc80003f21070 */
[----:B------:R-:W-:Y:S01]  /*0930*/  ISETP.LT.U32.AND.EX P1, PT, R21, RZ, PT, P1 ;  /* 0x000000ff1500720c */ /* 0x000fe20003f21110 */
[----:B--2---:R-:W-:Y:S02]  /*0940*/  IMAD R7, R7, c[0x0][0xdb0], RZ ;  /* 0x00036c0007077a24 */ /* 0x004fe400078e02ff */
[----:B------:R-:W-:Y:S02]  /*0950*/  IMAD R5, R5, c[0x0][0xdb0], RZ ;  /* 0x00036c0005057a24 */ /* 0x000fe400078e02ff */
[----:B---3--:R-:W-:Y:S02]  /*0960*/  IMAD R15, R15, c[0x0][0xdb0], RZ ;  /* 0x00036c000f0f7a24 */ /* 0x008fe400078e02ff */
[----:B------:R-:W-:Y:S02]  /*0970*/  IMAD R13, R13, c[0x0][0xdb0], RZ ;  /* 0x00036c000d0d7a24 */ /* 0x000fe400078e02ff */
[----:B----4-:R-:W-:-:S04]  /*0980*/  IMAD.WIDE.U32 R8, R4, c[0x0][0xdb0], R8 ;  /* 0x00036c0004087a25 */ /* 0x010fc800078e0008 */
[----:B------:R-:W-:-:S04]  /*0990*/  IMAD.WIDE.U32 R10, R6, c[0x0][0xdb0], R10 ;  /* 0x00036c00060a7a25 */ /* 0x000fc800078e000a */
[----:B------:R-:W-:Y:S02]  /*09a0*/  IMAD R7, R6, c[0x0][0xdb4], R7 ;  /* 0x00036d0006077a24 */ /* 0x000fe400078e0207 */
[----:B------:R-:W-:Y:S02]  /*09b0*/  IMAD R5, R4, c[0x0][0xdb4], R5 ;  /* 0x00036d0004057a24 */ /* 0x000fe400078e0205 */
[C---:B------:R-:W-:Y:S02]  /*09c0*/  IMAD R15, R14.reuse, c[0x0][0xdb4], R15 ;  /* 0x00036d000e0f7a24 */ /* 0x040fe400078e020f */
[----:B-----5:R-:W-:-:S04]  /*09d0*/  IMAD.WIDE.U32 R18, R14, c[0x0][0xdb0], R18 ;  /* 0x00036c000e127a25 */ /* 0x020fc800078e0012 */
[C---:B------:R-:W-:Y:S02]  /*09e0*/  IMAD R13, R12.reuse, c[0x0][0xdb4], R13 ;  /* 0x00036d000c0d7a24 */ /* 0x040fe400078e020d */
[----:B------:R-:W-:-:S04]  /*09f0*/  IMAD.WIDE.U32 R16, R12, c[0x0][0xdb0], R16 ;  /* 0x00036c000c107a25 */ /* 0x000fc800078e0010 */
[----:B------:R-:W-:Y:S02]  /*0a00*/  IMAD.MOV.U32 R4, RZ, RZ, R8 ;  /* 0x000000ffff047224 */ /* 0x000fe400078e0008 */
[----:B------:R-:W-:Y:S02]  /*0a10*/  IMAD.IADD R7, R11, 0x1, R7 ;  /* 0x000000010b077824 */ /* 0x000fe400078e0207 */
[----:B------:R-:W-:Y:S02]  /*0a20*/  IMAD.IADD R5, R9, 0x1, R5 ;  /* 0x0000000109057824 */ /* 0x000fe400078e0205 */
[----:B------:R-:W-:Y:S02]  /*0a30*/  IMAD.MOV.U32 R6, RZ, RZ, R10 ;  /* 0x000000ffff067224 */ /* 0x000fe400078e000a */
[----:B------:R-:W-:Y:S02]  /*0a40*/  IMAD.IADD R19, R19, 0x1, R15 ;  /* 0x0000000113137824 */ /* 0x000fe400078e020f */
[----:B------:R-:W-:-:S02]  /*0a50*/  IMAD.IADD R17, R17, 0x1, R13 ;  /* 0x0000000111117824 */ /* 0x000fc400078e020d */
[----:B------:R-:W-:Y:S01]  /*0a60*/  IMAD.SHL.U32 R8, R0, 0x4, RZ ;  /* 0x0000000400087824 */ /* 0x000fe200078e00ff */
[----:B------:R0:W-:Y:S04]  /*0a70*/  STG.E.128 [R2.64], R4 ;  /* 0x0000000402007986 */ /* 0x0001e8000c101d0c */
[----:B------:R0:W-:Y:S01]  /*0a80*/  STG.E.128 [R2.64+0x10], R16 ;  /* 0x0000101002007986 */ /* 0x0001e2000c101d0c */
[----:B------:R-:W-:Y:S02]  /*0a90*/  ISETP.GE.U32.AND P0, PT, R8, UR14, PT ;  /* 0x0000000e08007c0c */ /* 0x000fe4000bf06070 */
[----:B------:R-:W-:-:S04]  /*0aa0*/  SHF.L.U64.HI R8, R0, 0x2, R21 ;  /* 0x0000000200087819 */ /* 0x000fc80000010215 */
[----:B------:R-:W-:-:S13]  /*0ab0*/  ISETP.GE.AND.EX P0, PT, R8, UR10, PT, P0 ;  /* 0x0000000a08007c0c */ /* 0x000fda000bf06300 */
[----:B0-----:R-:W-:Y:S05]  /*0ac0*/  @!P0 BRA P1, `(.L_x_7748) ;  /* 0xfffffd9000008947 */ /* 0x001fea000083ffff */
[----:B------:R-:W-:Y:S05]  /*0ad0*/  EXIT ;  /* 0x000000000000794d */ /* 0x000fea0003800000 */
.L_x_7749:
        /* <DEDUP_REMOVED lines=10> */
.L_x_8186:


//--------------------- .text._ZN2at6native55_GLOBAL__N__de093ff9_22_ForeachBinaryOpList_cu_a911ec4325multi_tensor_apply_kernelINS1_18TensorListMetadataILi2EEENS1_24BinaryOpListAlphaFunctorIiLi2ELi2ELi0EEEJSt4plusIiEiEEEvT_T0_DpT1_ --------------------------
	.section	.text._ZN2at6native55_GLOBAL__N__de093ff9_22_ForeachBinaryOpList_cu_a911ec4325multi_tensor_apply_kernelINS1_18TensorListMetadataILi2EEENS1_24BinaryOpListAlphaFunctorIiLi2ELi2ELi0EEEJSt4plusIiEiEEEvT_T0_DpT1_,"ax",@progbits
	.sectioninfo	@"SHI_REGISTERS=32"
	.align	128
.text._ZN2at6native55_GLOBAL__N__de093ff9_22_ForeachBinaryOpList_cu_a911ec4325multi_tensor_apply_kernelINS1_18TensorListMetadataILi2EEENS1_24BinaryOpListAlphaFunctorIiLi2ELi2ELi0EEEJSt4plusIiEiEEEvT_T0_DpT1_:
        .type           _ZN2at6native55_GLOBAL__N__de093ff9_22_ForeachBinaryOpList_cu_a911ec4325multi_tensor_apply_kernelINS1_18TensorListMetadataILi2EEENS1_24BinaryOpListAlphaFunctorIiLi2ELi2ELi0EEEJSt4plusIiEiEEEvT_T0_DpT1_,@function
        .size           _ZN2at6native55_GLOBAL__N__de093ff9_22_ForeachBinaryOpList_cu_a911ec4325multi_tensor_apply_kernelINS1_18TensorListMetadataILi2EEENS1_24BinaryOpListAlphaFunctorIiLi2ELi2ELi0EEEJSt4plusIiEiEEEvT_T0_DpT1_,(.L_x_8187 - _ZN2at6native55_GLOBAL__N__de093ff9_22_ForeachBinaryOpList_cu_a911ec4325multi_tensor_apply_kernelINS1_18TensorListMetadataILi2EEENS1_24BinaryOpListAlphaFunctorIiLi2ELi2ELi0EEEJSt4plusIiEiEEEvT_T0_DpT1_)
        .other          _ZN2at6native55_GLOBAL__N__de093ff9_22_ForeachBinaryOpList_cu_a911ec4325multi_tensor_apply_kernelINS1_18TensorListMetadataILi2EEENS1_24BinaryOpListAlphaFunctorIiLi2ELi2ELi0EEEJSt4plusIiEiEEEvT_T0_DpT1_,@"STO_CUDA_ENTRY STV_DEFAULT"
_ZN2at6native55_GLOBAL__N__de093ff9_22_ForeachBinaryOpList_cu_a911ec4325multi_tensor_apply_kernelINS1_18TensorListMetadataILi2EEENS1_24BinaryOpListAlphaFunctorIiLi2ELi2ELi0EEEJSt4plusIiEiEEEvT_T0_DpT1_:
        /* <DEDUP_REMOVED lines=28> */
.L_x_7751:
[----:B0-----:R-:W-:Y:S01]  /*01c0*/  IADD3 R4, P1, R0, R6, RZ ;  /* 0x0000000600047210 */ /* 0x001fe20007f3e0ff */
[----:B------:R-:W-:Y:S01]  /*01d0*/  IMAD.MOV.U32 R2, RZ, RZ, c[0x0][0x0] ;  /* 0x00000000ff027624 */ /* 0x000fe200078e00ff */
[----:B------:R-:W-:Y:S01]  /*01e0*/  CS2R R24, SRZ ;  /* 0x0000000000187805 */ /* 0x000fe2000001ff00 */
[----:B------:R-:W-:Y:S01]  /*01f0*/  IMAD.MOV.U32 R19, RZ, RZ, RZ ;  /* 0x000000ffff137224 */ /* 0x000fe200078e00ff */
[C---:B------:R-:W-:Y:S01]  /*0200*/  ISETP.GE.U32.AND P0, PT, R4.reuse, 0x10000, PT ;  /* 0x000100000400780c */ /* 0x040fe20003f06070 */
[----:B------:R-:W-:Y:S01]  /*0210*/  IMAD.X R3, RZ, RZ, R7, P1 ;  /* 0x000000ffff037224 */ /* 0x000fe200008e0607 */
[----:B------:R-:W-:Y:S01]  /*0220*/  ISETP.LT.U32.AND P1, PT, R4, UR12, PT ;  /* 0x0000000c04007c0c */ /* 0x000fe2000bf21070 */
[----:B------:R-:W-:Y:S01]  /*0230*/  IMAD R11, R2, 0x3, RZ ;  /* 0x00000003020b7824 */ /* 0x000fe200078e02ff */
[----:B------:R-:W-:Y:S02]  /*0240*/  IADD3 R26, P2, R4, c[0x0][0x0], RZ ;  /* 0x00000000041a7a10 */ /* 0x000fe40007f5e0ff */
[----:B------:R-:W-:-:S02]  /*0250*/  ISETP.GE.U32.AND.EX P0, PT, R3, RZ, PT, P0 ;  /* 0x000000ff0300720c */ /* 0x000fc40003f06100 */
[----:B------:R-:W-:Y:S01]  /*0260*/  LEA R20, P5, R2, R4, 0x1 ;  /* 0x0000000402147211 */ /* 0x000fe200078a08ff */
[--C-:B------:R-:W-:Y:S01]  /*0270*/  IMAD.X R5, RZ, RZ, R3.reuse, P2 ;  /* 0x000000ffff057224 */ /* 0x100fe200010e0603 */
[----:B------:R-:W-:Y:S02]  /*0280*/  ISETP.LT.AND.EX P0, PT, R3, UR4, !P0, P1 ;  /* 0x0000000403007c0c */ /* 0x000fe4000c701310 */
[C---:B------:R-:W-:Y:S01]  /*0290*/  ISETP.GE.U32.AND P1, PT, R26.reuse, 0x10000, PT ;  /* 0x000100001a00780c */ /* 0x040fe20003f26070 */
[----:B------:R-:W-:Y:S01]  /*02a0*/  IMAD.X R9, RZ, RZ, R3, P5 ;  /* 0x000000ffff097224 */ /* 0x000fe200028e0603 */
[----:B------:R-:W-:Y:S02]  /*02b0*/  ISETP.LT.U32.AND P3, PT, R26, UR12, PT ;  /* 0x0000000c1a007c0c */ /* 0x000fe4000bf61070 */
[----:B------:R-:W-:Y:S02]  /*02c0*/  ISETP.GE.U32.AND.EX P1, PT, R5, RZ, PT, P1 ;  /* 0x000000ff0500720c */ /* 0x000fe40003f26110 */
[----:B------:R-:W-:-:S02]  /*02d0*/  ISETP.GE.U32.AND P2, PT, R20, 0x10000, PT ;  /* 0x000100001400780c */ /* 0x000fc40003f46070 */
[----:B------:R-:W-:Y:S02]  /*02e0*/  ISETP.LT.AND.EX P1, PT, R5, UR4, !P1, P3 ;  /* 0x0000000405007c0c */ /* 0x000fe4000cf21330 */
[----:B------:R-:W-:Y:S02]  /*02f0*/  ISETP.LT.U32.AND P3, PT, R20, UR12, PT ;  /* 0x0000000c14007c0c */ /* 0x000fe4000bf61070 */
[C---:B------:R-:W-:Y:S02]  /*0300*/  @P0 LEA R14, P5, R4.reuse, UR8, 0x2 ;  /* 0x00000008040e0c11 */ /* 0x040fe4000f8a10ff */
[C---:B------:R-:W-:Y:S02]  /*0310*/  @P0 LEA R16, P4, R4.reuse, UR6, 0x2 ;  /* 0x0000000604100c11 */ /* 0x040fe4000f8810ff */
[----:B------:R-:W-:Y:S02]  /*0320*/  @P0 LEA.HI.X R15, R4, UR9, R3, 0x2, P5 ;  /* 0x00000009040f0c11 */ /* 0x000fe4000a8f1403 */
[----:B------:R-:W-:-:S02]  /*0330*/  IADD3 R18, P5, R11, R4, RZ ;  /* 0x000000040b127210 */ /* 0x000fc40007fbe0ff */
[C---:B------:R-:W-:Y:S01]  /*0340*/  ISETP.GE.U32.AND.EX P2, PT, R9.reuse, RZ, PT, P2 ;  /* 0x000000ff0900720c */ /* 0x040fe20003f46120 */
[----:B------:R0:W2:Y:S01]  /*0350*/  @P0 LDG.E R19, [R14.64] ;  /* 0x0000000a0e130981 */ /* 0x0000a2000c1e1900 */
[--C-:B------:R-:W-:Y:S01]  /*0360*/  @P0 LEA.HI.X R17, R4, UR7, R3.reuse, 0x2, P4 ;  /* 0x0000000704110c11 */ /* 0x100fe2000a0f1403 */
[----:B------:R-:W-:Y:S01]  /*0370*/  IMAD.X R21, RZ, RZ, R3, P5 ;  /* 0x000000ffff157224 */ /* 0x000fe200028e0603 */
[C---:B------:R-:W-:Y:S02]  /*0380*/  ISETP.GE.U32.AND P4, PT, R18.reuse, 0x10000, PT ;  /* 0x000100001200780c */ /* 0x040fe40003f86070 */
[----:B------:R-:W-:Y:S01]  /*0390*/  ISETP.LT.AND.EX P2, PT, R9, UR4, !P2, P3 ;  /* 0x0000000409007c0c */ /* 0x000fe2000d741330 */
[----:B------:R1:W2:Y:S01]  /*03a0*/  @P0 LDG.E R24, [R16.64] ;  /* 0x0000000a10180981 */ /* 0x0002a2000c1e1900 */
[----:B------:R-:W-:Y:S02]  /*03b0*/  ISETP.LT.U32.AND P3, PT, R18, UR12, PT ;  /* 0x0000000c12007c0c */ /* 0x000fe4000bf61070 */
[----:B------:R-:W-:-:S02]  /*03c0*/  ISETP.GE.U32.AND.EX P4, PT, R21, RZ, PT, P4 ;  /* 0x000000ff1500720c */ /* 0x000fc40003f86140 */
        /* <DEDUP_REMOVED lines=25> */
[----:B-----5:R-:W-:Y:S02]  /*0560*/  @P0 LEA R14, P4, R4, UR6, 0x2 ;  /* 0x00000006040e0c11 */ /* 0x020fe4000f8810ff */
[----:B-1----:R-:W-:Y:S02]  /*0570*/  @P1 LEA R16, P5, R26, UR6, 0x2 ;  /* 0x000000061a101c11 */ /* 0x002fe4000f8a10ff */
[----:B------:R-:W-:Y:S02]  /*0580*/  @P2 LEA R18, P6, R20, UR6, 0x2 ;  /* 0x0000000614122c11 */ /* 0x000fe4000f8c10ff */
[----:B------:R-:W-:-:S02]  /*0590*/  @P0 LEA.HI.X R15, R4, UR7, R3, 0x2, P4 ;  /* 0x00000007040f0c11 */ /* 0x000fc4000a0f1403 */
[----:B------:R-:W-:Y:S01]  /*05a0*/  @P1 LEA.HI.X R17, R26, UR7, R5, 0x2, P5 ;  /* 0x000000071a111c11 */ /* 0x000fe2000a8f1405 */
[----:B------:R-:W-:-:S04]  /*05b0*/  IMAD.WIDE.U32 R6, R2, 0x4, R6 ;  /* 0x0000000402067825 */ /* 0x000fc800078e0006 */
[----:B--2---:R-:W-:Y:S01]  /*05c0*/  IMAD R3, R19, c[0x0][0xdac], R24 ;  /* 0x00036b0013037a24 */ /* 0x004fe200078e0218 */
[----:B------:R-:W-:-:S04]  /*05d0*/  @P2 LEA.HI.X R19, R20, UR7, R9, 0x2, P6 ;  /* 0x0000000714132c11 */ /* 0x000fc8000b0f1409 */
[----:B------:R0:W-:Y:S01]  /*05e0*/  @P0 STG.E [R14.64], R3 ;  /* 0x000000030e000986 */ /* 0x0001e2000c10190a */
[----:B------:R-:W-:-:S04]  /*05f0*/  ISETP.GE.U32.AND P0, PT, R6, 0x10000, PT ;  /* 0x000100000600780c */ /* 0x000fc80003f06070 */
[----:B------:R-:W-:Y:S01]  /*0600*/  ISETP.GE.U32.AND.EX P0, PT, R7, RZ, PT, P0 ;  /* 0x000000ff0700720c */ /* 0x000fe20003f06100 */
[----:B---3--:R-:W-:Y:S02]  /*0610*/  IMAD R11, R10, c[0x0][0xdac], R11 ;  /* 0x00036b000a0b7a24 */ /* 0x008fe400078e020b */
[----:B----4-:R-:W-:-:S03]  /*0620*/  IMAD R21, R21, c[0x0][0xdac], R8 ;  /* 0x00036b0015157a24 */ /* 0x010fc600078e0208 */
[----:B------:R0:W-:Y:S01]  /*0630*/  @P1 STG.E [R16.64], R11 ;  /* 0x0000000b10001986 */ /* 0x0001e2000c10190a */
[----:B------:R-:W-:Y:S01]  /*0640*/  ISETP.LT.U32.AND P1, PT, R6, UR12, PT ;  /* 0x0000000c06007c0c */ /* 0x000fe2000bf21070 */
[----:B------:R-:W-:Y:S02]  /*0650*/  IMAD R25, R25, c[0x0][0xdac], R28 ;  /* 0x00036b0019197a24 */ /* 0x000fe400078e021c */
[----:B------:R0:W-:Y:S04]  /*0660*/  @P2 STG.E [R18.64], R21 ;  /* 0x0000001512002986 */ /* 0x0001e8000c10190a */
[----:B------:R0:W-:Y:S01]  /*0670*/  @P3 STG.E [R12.64], R25 ;  /* 0x000000190c003986 */ /* 0x0001e2000c10190a */
[----:B------:R-:W-:-:S13]  /*0680*/  ISETP.LT.AND.EX P1, PT, R7, UR4, PT, P1 ;  /* 0x0000000407007c0c */ /* 0x000fda000bf21310 */
[----:B0-----:R-:W-:Y:S05]  /*0690*/  @!P0 BRA P1, `(.L_x_7751) ;  /* 0xfffffb2000008947 */ /* 0x001fea000083ffff */
[----:B------:R-:W-:Y:S05]  /*06a0*/  EXIT ;  /* 0x000000000000794d */ /* 0x000fea0003800000 */
.L_x_7750:
[----:B------:R-:W0:Y:S02]  /*06b0*/  S2R R12, SR_TID.X ;  /* 0x00000000000c7919 */ /* 0x000e240000002100 */
[----:B0-----:R-:W-:-:S05]  /*06c0*/  IMAD.WIDE.U32 R2, R12, 0x4, RZ ;  /* 0x000000040c027825 */ /* 0x001fca00078e00ff */
[----:B------:R-:W-:-:S04]  /*06d0*/  ISETP.GE.U32.AND P0, PT, R2, UR12, PT ;  /* 0x0000000c02007c0c */ /* 0x000fc8000bf06070 */
[----:B------:R-:W-:-:S04]  /*06e0*/  ISETP.GE.AND.EX P0, PT, R3, UR4, PT, P0 ;  /* 0x0000000403007c0c */ /* 0x000fc8000bf06300 */
[----:B------:R-:W-:-:S13]  /*06f0*/  ISETP.GT.U32.OR P0, PT, R12, 0x3fff, P0 ;  /* 0x00003fff0c00780c */ /* 0x000fda0000704470 */
[----:B------:R-:W-:Y:S05]  /*0700*/  @P0 EXIT ;  /* 0x000000000000094d */ /* 0x000fea0003800000 */
[----:B------:R-:W-:-:S04]  /*0710*/  IMAD.MOV.U32 R13, RZ, RZ, RZ ;  /* 0x000000ffff0d7224 */ /* 0x000fc800078e00ff */
.L_x_7752:
        /* <DEDUP_REMOVED lines=16> */
[----:B--2---:R-:W-:-:S02]  /*0820*/  IMAD R11, R7, c[0x0][0xdac], R11 ;  /* 0x00036b00070b7a24 */ /* 0x004fc400078e020b */
[----:B------:R-:W-:Y:S02]  /*0830*/  IMAD R10, R6, c[0x0][0xdac], R10 ;  /* 0x00036b00060a7a24 */ /* 0x000fe400078e020a */
[----:B------:R-:W-:Y:S02]  /*0840*/  IMAD R9, R5, c[0x0][0xdac], R9 ;  /* 0x00036b0005097a24 */ /* 0x000fe400078e0209 */
[----:B------:R-:W-:-:S05]  /*0850*/  IMAD R8, R4, c[0x0][0xdac], R8 ;  /* 0x00036b0004087a24 */ /* 0x000fca00078e0208 */
[----:B------:R0:W-:Y:S01]  /*0860*/  STG.E.128 [R2.64], R8 ;  /* 0x0000000802007986 */ /* 0x0001e2000c101d0a */
[----:B------:R-:W-:Y:S05]  /*0870*/  @!P0 BRA P1, `(.L_x_7752) ;  /* 0xfffffea000008947 */ /* 0x000fea000083ffff */
[----:B------:R-:W-:Y:S05]  /*0880*/  EXIT ;  /* 0x000000000000794d */ /* 0x000fea0003800000 */
.L_x_7753:
        /* <DEDUP_REMOVED lines=15> */
.L_x_8187:


//--------------------- .text._ZN2at6native55_GLOBAL__N__de093ff9_22_ForeachBinaryOpList_cu_a911ec4325multi_tensor_apply_kernelINS1_18TensorListMetadataILi2EEENS1_24BinaryOpListAlphaFunctorIaLi2ELi2ELi0EEEJSt4plusIaEaEEEvT_T0_DpT1_ --------------------------
	.section	.text._ZN2at6native55_GLOBAL__N__de093ff9_22_ForeachBinaryOpList_cu_a911ec4325multi_tensor_apply_kernelINS1_18TensorListMetadataILi2EEENS1_24BinaryOpListAlphaFunctorIaLi2ELi2ELi0EEEJSt4plusIaEaEEEvT_T0_DpT1_,"ax",@progbits
	.sectioninfo	@"SHI_REGISTERS=32"
	.align	128
.text._ZN2at6native55_GLOBAL__N__de093ff9_22_ForeachBinaryOpList_cu_a911ec4325multi_tensor_apply_kernelINS1_18TensorListMetadataILi2EEENS1_24BinaryOpListAlphaFunctorIaLi2ELi2ELi0EEEJSt4plusIaEaEEEvT_T0_DpT1_:
        .type           _ZN2at6native55_GLOBAL__N__de093ff9_22_ForeachBinaryOpList_cu_a911ec4325multi_tensor_apply_kernelINS1_18TensorListMetadataILi2EEENS1_24BinaryOpListAlphaFunctorIaLi2ELi2ELi0EEEJSt4plusIaEaEEEvT_T0_DpT1_,@function
        .size           _ZN2at6native55_GLOBAL__N__de093ff9_22_ForeachBinaryOpList_cu_a911ec4325multi_tensor_apply_kernelINS1_18TensorListMetadataILi2EEENS1_24BinaryOpListAlphaFunctorIaLi2ELi2ELi0EEEJSt4plusIaEaEEEvT_T0_DpT1_,(.L_x_8188 - _ZN2at6native55_GLOBAL__N__de093ff9_22_ForeachBinaryOpList_cu_a911ec4325multi_tensor_apply_kernelINS1_18TensorListMetadataILi2EEENS1_24BinaryOpListAlphaFunctorIaLi2ELi2ELi0EEEJSt4plusIaEaEEEvT_T0_DpT1_)
        .other          _ZN2at6native55_GLOBAL__N__de093ff9_22_ForeachBinaryOpList_cu_a911ec4325multi_tensor_apply_kernelINS1_18TensorListMetadataILi2EEENS1_24BinaryOpListAlphaFunctorIaLi2ELi2ELi0EEEJSt4plusIaEaEEEvT_T0_DpT1_,@"STO_CUDA_ENTRY STV_DEFAULT"
_ZN2at6native55_GLOBAL__N__de093ff9_22_ForeachBinaryOpList_cu_a911ec4325multi_tensor_apply_kernelINS1_18TensorListMetadataILi2EEENS1_24BinaryOpListAlphaFunctorIaLi2ELi2ELi0EEEJSt4plusIaEaEEEvT_T0_DpT1_:
        /* <DEDUP_REMOVED lines=30> */
.L_x_7755:
        /* <DEDUP_REMOVED lines=31> */
[C---:B------:R-:W-:Y:S02]  /*03d0*/  @P3 IADD3 R4, P4, R17.reuse, UR13, RZ ;  /* 0x0000000d11043c10 */ /* 0x040fe4000ff9e0ff */
[----:B------:R-:W-:Y:S02]  /*03e0*/  PRMT R18, RZ, 0x7610, R18 ;  /* 0x00007610ff127816 */ /* 0x000fe40000000012 */
[----:B------:R-:W-:Y:S02]  /*03f0*/  @P3 IADD3.X R5, R24, UR8, RZ, P4, !PT ;  /* 0x0000000818053c10 */ /* 0x000fe4000a7fe4ff */
[----:B------:R-:W-:Y:S02]  /*0400*/  @P1 IADD3 R10, P5, R16, UR13, RZ ;  /* 0x0000000d100a1c10 */ /* 0x000fe4000ffbe0ff */
[----:B0-----:R-:W-:Y:S01]  /*0410*/  @P3 IADD3 R2, P4, R17, UR14, RZ ;  /* 0x0000000e11023c10 */ /* 0x001fe2000ff9e0ff */
[----:B------:R0:W3:Y:S01]  /*0420*/  @P0 LDG.E.U8 R18, [R6.64] ;  /* 0x0000000a06120981 */ /* 0x0000e2000c1e1100 */
[----:B------:R-:W-:-:S02]  /*0430*/  PRMT R21, RZ, 0x7610, R21 ;  /* 0x00007610ff157816 */ /* 0x000fc40000000015 */
[----:B------:R-:W-:Y:S02]  /*0440*/  @P1 IADD3.X R11, R25, UR8, RZ, P5, !PT ;  /* 0x00000008190b1c10 */ /* 0x000fe4000affe4ff */
[----:B------:R-:W-:Y:S02]  /*0450*/  @P3 IADD3.X R3, R24, UR6, RZ, P4, !PT ;  /* 0x0000000618033c10 */ /* 0x000fe4000a7fe4ff */
[----:B------:R-:W-:Y:S01]  /*0460*/  @P1 IADD3 R8, P4, R16, UR14, RZ ;  /* 0x0000000e10081c10 */ /* 0x000fe2000ff9e0ff */
[----:B------:R1:W4:Y:S01]  /*0470*/  @P3 LDG.E.U8 R21, [R4.64] ;  /* 0x0000000a04153981 */ /* 0x000322000c1e1100 */
[----:B------:R-:W-:Y:S02]  /*0480*/  PRMT R26, RZ, 0x7610, R26 ;  /* 0x00007610ff1a7816 */ /* 0x000fe4000000001a */
[----:B0-----:R-:W-:Y:S02]  /*0490*/  @P2 IADD3 R6, P5, R27, UR13, RZ ;  /* 0x0000000d1b062c10 */ /* 0x001fe4000ffbe0ff */
[----:B------:R-:W-:-:S02]  /*04a0*/  PRMT R28, RZ, 0x7610, R28 ;  /* 0x00007610ff1c7816 */ /* 0x000fc4000000001c */
[----:B------:R-:W-:Y:S01]  /*04b0*/  @P2 IADD3.X R7, R13, UR8, RZ, P5, !PT ;  /* 0x000000080d072c10 */ /* 0x000fe2000affe4ff */
[----:B------:R0:W5:Y:S01]  /*04c0*/  @P1 LDG.E.U8 R26, [R10.64] ;  /* 0x0000000a0a1a1981 */ /* 0x000162000c1e1100 */
[----:B------:R-:W-:Y:S02]  /*04d0*/  @P1 IADD3.X R9, R25, UR6, RZ, P4, !PT ;  /* 0x0000000619091c10 */ /* 0x000fe4000a7fe4ff */
[----:B------:R-:W-:Y:S01]  /*04e0*/  PRMT R22, RZ, 0x7610, R22 ;  /* 0x00007610ff167816 */ /* 0x000fe20000000016 */
[----:B------:R0:W5:Y:S01]  /*04f0*/  @P2 LDG.E.U8 R28, [R6.64] ;  /* 0x0000000a061c2981 */ /* 0x000162000c1e1100 */
[----:B-1----:R-:W-:Y:S02]  /*0500*/  IADD3 R4, P4, R27, UR14, RZ ;  /* 0x0000000e1b047c10 */ /* 0x002fe4000ff9e0ff */
[----:B------:R-:W-:Y:S02]  /*0510*/  PRMT R29, RZ, 0x7610, R29 ;  /* 0x00007610ff1d7816 */ /* 0x000fe4000000001d */
[----:B------:R-:W-:Y:S01]  /*0520*/  IADD3.X R5, R13, UR6, RZ, P4, !PT ;  /* 0x000000060d057c10 */ /* 0x000fe2000a7fe4ff */
[----:B------:R1:W5:Y:S01]  /*0530*/  @P3 LDG.E.U8 R22, [R2.64] ;  /* 0x0000000a02163981 */ /* 0x000362000c1e1100 */
[----:B0-----:R-:W-:-:S03]  /*0540*/  PRMT R10, RZ, 0x7610, R10 ;  /* 0x00007610ff0a7816 */ /* 0x001fc6000000000a */
[----:B------:R2:W5:Y:S04]  /*0550*/  @P1 LDG.E.U8 R29, [R8.64] ;  /* 0x0000000a081d1981 */ /* 0x000568000c1e1100 */
[----:B------:R-:W5:Y:S01]  /*0560*/  @P2 LDG.E.U8 R10, [R4.64] ;  /* 0x0000000a040a2981 */ /* 0x000f62000c1e1100 */
[----:B------:R-:W-:Y:S01]  /*0570*/  ULDC.S8 UR4, c[0x0][0xdaa] ;  /* 0x00036a8000047ab9 */ /* 0x000fe20000000200 */
[----:B-1----:R-:W-:Y:S02]  /*0580*/  @P0 IADD3 R2, P5, R19, UR14, RZ ;  /* 0x0000000e13020c10 */ /* 0x002fe4000ffbe0ff */
[----:B------:R-:W-:Y:S01]  /*0590*/  @P3 IADD3 R6, P4, R17, UR14, RZ ;  /* 0x0000000e11063c10 */ /* 0x000fe2000ff9e0ff */
[----:B------:R-:W-:-:S04]  /*05a0*/  IMAD.MOV.U32 R19, RZ, RZ, c[0x0][0x0] ;  /* 0x00000000ff137624 */ /* 0x000fc800078e00ff */
[----:B------:R-:W-:Y:S01]  /*05b0*/  IMAD.WIDE.U32 R14, R19, 0x4, R14 ;  /* 0x00000004130e7825 */ /* 0x000fe200078e000e */
[----:B---3--:R-:W-:-:S05]  /*05c0*/  PRMT R3, R18, 0x9910, RZ ;  /* 0x0000991012037816 */ /* 0x008fca00000000ff */
[----:B--2---:R-:W-:Y:S01]  /*05d0*/  IMAD R9, R3, UR4, R20 ;  /* 0x0000000403097c24 */ /* 0x004fe2000f8e0214 */
[----:B------:R-:W-:Y:S02]  /*05e0*/  @P0 IADD3.X R3, R23, UR6, RZ, P5, !PT ;  /* 0x0000000617030c10 */ /* 0x000fe4000affe4ff */
[----:B----4-:R-:W-:Y:S02]  /*05f0*/  PRMT R7, R21, 0x9910, RZ ;  /* 0x0000991015077816 */ /* 0x010fe400000000ff */
[----:B------:R-:W-:Y:S02]  /*0600*/  @P1 IADD3 R16, P5, R16, UR14, RZ ;  /* 0x0000000e10101c10 */ /* 0x000fe4000ffbe0ff */
[----:B-----5:R-:W-:Y:S02]  /*0610*/  PRMT R8, R26, 0x9910, RZ ;  /* 0x000099101a087816 */ /* 0x020fe400000000ff */
[----:B------:R-:W-:Y:S02]  /*0620*/  PRMT R11, R28, 0x9910, RZ ;  /* 0x000099101c0b7816 */ /* 0x000fe400000000ff */
[----:B------:R-:W-:Y:S01]  /*0630*/  @P1 IADD3.X R17, R25, UR6, RZ, P5, !PT ;  /* 0x0000000619111c10 */ /* 0x000fe2000affe4ff */
[----:B------:R-:W-:Y:S01]  /*0640*/  IMAD R13, R7, UR4, R22 ;  /* 0x00000004070d7c24 */ /* 0x000fe2000f8e0216 */
[----:B------:R-:W-:Y:S01]  /*0650*/  @P3 IADD3.X R7, R24, UR6, RZ, P4, !PT ;  /* 0x0000000618073c10 */ /* 0x000fe2000a7fe4ff */
[----:B------:R-:W-:Y:S01]  /*0660*/  IMAD R29, R8, UR4, R29 ;  /* 0x00000004081d7c24 */ /* 0x000fe2000f8e021d */
[----:B------:R0:W-:Y:S01]  /*0670*/  @P0 STG.E.U8 [R2.64], R9 ;  /* 0x0000000902000986 */ /* 0x0001e2000c10110a */
[----:B------:R-:W-:-:S03]  /*0680*/  IMAD R11, R11, UR4, R10 ;  /* 0x000000040b0b7c24 */ /* 0x000fc6000f8e020a */
        /* <DEDUP_REMOVED lines=9> */
.L_x_7754:
        /* <DEDUP_REMOVED lines=8> */
.L_x_7756:
        /* <DEDUP_REMOVED lines=8> */
[----:B------:R-:W-:-:S04]  /*0820*/  IADD3 R5, P0, R5, c[0x0][0x0], RZ ;  /* 0x0000000005057a10 */ /* 0x000fc80007f1e0ff */
[----:B------:R-:W-:Y:S01]  /*0830*/  ISETP.LT.U32.AND P1, PT, R5, 0x4000, PT ;  /* 0x000040000500780c */ /* 0x000fe20003f21070 */
[----:B------:R-:W-:-:S05]  /*0840*/  IMAD.X R0, RZ, RZ, R0, P0 ;  /* 0x000000ffff007224 */ /* 0x000fca00000e0600 */
[----:B------:R-:W-:Y:S02]  /*0850*/  ISETP.LT.U32.AND.EX P1, PT, R0, RZ, PT, P1 ;  /* 0x000000ff0000720c */ /* 0x000fe40003f21110 */
[C---:B--2---:R-:W-:Y:S02]  /*0860*/  LOP3.LUT R9, R6.reuse, 0xff, RZ, 0xc0, !PT ;  /* 0x000000ff06097812 */ /* 0x044fe400078ec0ff */
[----:B------:R-:W-:Y:S02]  /*0870*/  PRMT R11, R6, 0x7771, RZ ;  /* 0x00007771060b7816 */ /* 0x000fe400000000ff */
[C---:B---3--:R-:W-:Y:S02]  /*0880*/  PRMT R4, R10.reuse, 0x7770, RZ ;  /* 0x000077700a047816 */ /* 0x048fe400000000ff */
[----:B------:R-:W-:Y:S02]  /*0890*/  PRMT R8, R10, 0x7771, RZ ;  /* 0x000077710a087816 */ /* 0x000fe400000000ff */
[C---:B------:R-:W-:Y:S01]  /*08a0*/  PRMT R7, R6.reuse, 0x7772, RZ ;  /* 0x0000777206077816 */ /* 0x040fe200000000ff */
[----:B------:R-:W-:Y:S01]  /*08b0*/  IMAD R9, R9, UR4, R4 ;  /* 0x0000000409097c24 */ /* 0x000fe2000f8e0204 */
[----:B------:R-:W-:Y:S01]  /*08c0*/  PRMT R12, R6, 0x7773, RZ ;  /* 0x00007773060c7816 */ /* 0x000fe200000000ff */
[----:B------:R-:W-:Y:S01]  /*08d0*/  IMAD R8, R11, UR4, R8 ;  /* 0x000000040b087c24 */ /* 0x000fe2000f8e0208 */
[----:B------:R-:W-:-:S02]  /*08e0*/  PRMT R4, R10, 0x7772, RZ ;  /* 0x000077720a047816 */ /* 0x000fc400000000ff */
[----:B------:R-:W-:Y:S01]  /*08f0*/  PRMT R6, R10, 0x7773, RZ ;  /* 0x000077730a067816 */ /* 0x000fe200000000ff */
[----:B------:R-:W-:Y:S01]  /*0900*/  IMAD.MOV.U32 R11, RZ, RZ, R12 ;  /* 0x000000ffff0b7224 */ /* 0x000fe200078e000c */
[----:B------:R-:W-:Y:S01]  /*0910*/  PRMT R9, R8, 0x7604, R9 ;  /* 0x0000760408097816 */ /* 0x000fe20000000009 */
[----:B------:R-:W-:Y:S02]  /*0920*/  IMAD R4, R7, UR4, R4 ;  /* 0x0000000407047c24 */ /* 0x000fe4000f8e0204 */
[----:B------:R-:W-:-:S03]  /*0930*/  IMAD R6, R11, UR4, R6 ;  /* 0x000000040b067c24 */ /* 0x000fc6000f8e0206 */
[----:B------:R-:W-:Y:S01]  /*0940*/  PRMT R9, R4, 0x7054, R9 ;  /* 0x0000705404097816 */ /* 0x000fe20000000009 */
[----:B------:R-:W-:-:S03]  /*0950*/  IMAD.SHL.U32 R4, R5, 0x4, RZ ;  /* 0x0000000405047824 */ /* 0x000fc600078e00ff */
[----:B------:R-:W-:Y:S02]  /*0960*/  PRMT R9, R6, 0x654, R9 ;  /* 0x0000065406097816 */ /* 0x000fe40000000009 */
[----:B------:R-:W-:Y:S02]  /*0970*/  ISETP.GE.U32.AND P0, PT, R4, UR12, PT ;  /* 0x0000000c04007c0c */ /* 0x000fe4000bf06070 */
[----:B------:R-:W-:Y:S01]  /*0980*/  SHF.L.U64.HI R4, R5, 0x2, R0 ;  /* 0x0000000205047819 */ /* 0x000fe20000010200 */
[----:B------:R0:W-:Y:S03]  /*0990*/  STG.E [R2.64], R9 ;  /* 0x0000000902007986 */ /* 0x0001e6000c10190a */
[----:B------:R-:W-:-:S13]  /*09a0*/  ISETP.GE.AND.EX P0, PT, R4, UR5, PT, P0 ;  /* 0x0000000504007c0c */ /* 0x000fda000bf06300 */
[----:B0-----:R-:W-:Y:S05]  /*09b0*/  @!P0 BRA P1, `(.L_x_7756) ;  /* 0xfffffde000008947 */ /* 0x001fea000083ffff */
[----:B------:R-:W-:Y:S05]  /*09c0*/  EXIT ;  /* 0x000000000000794d */ /* 0x000fea0003800000 */
.L_x_7757:
        /* <DEDUP_REMOVED lines=11> */
.L_x_8188:


//--------------------- .text._ZN2at6native55_GLOBAL__N__de093ff9_22_ForeachBinaryOpList_cu_a911ec4325multi_tensor_apply_kernelINS1_18TensorListMetadataILi2EEENS1_24BinaryOpListAlphaFunctorIhLi2ELi2ELi0EEEJSt4plusIhEhEEEvT_T0_DpT1_ --------------------------
	.section	.text._ZN2at6native55_GLOBAL__N__de093ff9_22_ForeachBinaryOpList_cu_a911ec4325multi_tensor_apply_kernelINS1_18TensorListMetadataILi2EEENS1_24BinaryOpListAlphaFunctorIhLi2ELi2ELi0EEEJSt4plusIhEhEEEvT_T0_DpT1_,"ax",@progbits
	.sectioninfo	@"SHI_REGISTERS=32"
	.align	128
.text._ZN2at6native55_GLOBAL__N__de093ff9_22_ForeachBinaryOpList_cu_a911ec4325multi_tensor_apply_kernelINS1_18TensorListMetadataILi2EEENS1_24BinaryOpListAlphaFunctorIhLi2ELi2ELi0EEEJSt4plusIhEhEEEvT_T0_DpT1_:
        .type           _ZN2at6native55_GLOBAL__N__de093ff9_22_ForeachBinaryOpList_cu_a911ec4325multi_tensor_apply_kernelINS1_18TensorListMetadataILi2EEENS1_24BinaryOpListAlphaFunctorIhLi2ELi2ELi0EEEJSt4plusIhEhEEEvT_T0_DpT1_,@function
        .size           _ZN2at6native55_GLOBAL__N__de093ff9_22_ForeachBinaryOpList_cu_a911ec4325multi_tensor_apply_kernelINS1_18TensorListMetadataILi2EEENS1_24BinaryOpListAlphaFunctorIhLi2ELi2ELi0EEEJSt4plusIhEhEEEvT_T0_DpT1_,(.L_x_8189 - _ZN2at6native55_GLOBAL__N__de093ff9_22_ForeachBinaryOpList_cu_a911ec4325multi_tensor_apply_kernelINS1_18TensorListMetadataILi2EEENS1_24BinaryOpListAlphaFunctorIhLi2ELi2ELi0EEEJSt4plusIhEhEEEvT_T0_DpT1_)
        .other          _ZN2at6native55_GLOBAL__N__de093ff9_22_ForeachBinaryOpList_cu_a911ec4325multi_tensor_apply_kernelINS1_18TensorListMetadataILi2EEENS1_24BinaryOpListAlphaFunctorIhLi2ELi2ELi0EEEJSt4plusIhEhEEEvT_T0_DpT1_,@"STO_CUDA_ENTRY STV_DEFAULT"
_ZN2at6native55_GLOBAL__N__de093ff9_22_ForeachBinaryOpList_cu_a911ec4325multi_tensor_apply_kernelINS1_18TensorListMetadataILi2EEENS1_24BinaryOpListAlphaFunctorIhLi2ELi2ELi0EEEJSt4plusIhEhEEEvT_T0_DpT1_:
        /* <DEDUP_REMOVED lines=31> */
.L_x_7759:
        /* <DEDUP_REMOVED lines=57> */
[----:B------:R-:W-:Y:S01]  /*0580*/  UPRMT UR4, UR7, 0x9910, URZ ;  /* 0x0000991007047896 */ /* 0x000fe2000800003f */
        /* <DEDUP_REMOVED lines=26> */
.L_x_7758:
        /* <DEDUP_REMOVED lines=8> */
.L_x_7760:
        /* <DEDUP_REMOVED lines=35> */
.L_x_7761:
        /* <DEDUP_REMOVED lines=10> */
.L_x_8189:


//--------------------- .nv.global.init           --------------------------
	.section	.nv.global.init,"aw",@progbits
	.align	16
.nv.global.init:
	.type		__cudart_sin_cos_coeffs,@object
	.size		__cudart_sin_cos_coeffs,(__cudart_i2opi_d - __cudart_sin_cos_coeffs)
__cudart_sin_cos_coeffs:
        /* <DEDUP_REMOVED lines=8> */
	.type		__cudart_i2opi_d,@object
	.size		__cudart_i2opi_d,(.L_29 - __cudart_i2opi_d)
__cudart_i2opi_d:
        /* <DEDUP_REMOVED lines=9> */
.L_29:


//--------------------- .nv.global                --------------------------
	.section	.nv.global,"aw",@nobits
.nv.global:
	.type		_ZN53_INTERNAL_de093ff9_22_ForeachBinaryOpList_cu_a911ec434cuda3std3__48in_placeE,@object
	.size		_ZN53_INTERNAL_de093ff9_22_ForeachBinaryOpList_cu_a911ec434cuda3std3__48in_placeE,(_ZN53_INTERNAL_de093ff9_22_ForeachBinaryOpList_cu_a911ec434cuda3std6ranges3__45__cpo8distanceE - _ZN53_INTERNAL_de093ff9_22_ForeachBinaryOpList_cu_a911ec434cuda3std3__48in_placeE)
_ZN53_INTERNAL_de093ff9_22_ForeachBinaryOpList_cu_a911ec434cuda3std3__48in_placeE:
	.zero		1
	.type		_ZN53_INTERNAL_de093ff9_22_ForeachBinaryOpList_cu_a911ec434cuda3std6ranges3__45__cpo8distanceE,@object
	.size		_ZN53_INTERNAL_de093ff9_22_ForeachBinaryOpList_cu_a911ec434cuda3std6ranges3__45__cpo8distanceE,(_ZN53_INTERNAL_de093ff9_22_ForeachBinaryOpList_cu_a911ec434cuda3std3__45__cpo6cbeginE - _ZN53_INTERNAL_de093ff9_22_ForeachBinaryOpList_cu_a911ec434cuda3std6ranges3__45__cpo8distanceE)
_ZN53_INTERNAL_de093ff9_22_ForeachBinaryOpList_cu_a911ec434cuda3std6ranges3__45__cpo8distanceE:
	.zero		1
	.type		_ZN53_INTERNAL_de093ff9_22_ForeachBinaryOpList_cu_a911ec434cuda3std3__45__cpo6cbeginE,@object
	.size		_ZN53_INTERNAL_de093ff9_22_ForeachBinaryOpList_cu_a911ec434cuda3std3__45__cpo6cbeginE,(_ZN53_INTERNAL_de093ff9_22_ForeachBinaryOpList_cu_a911ec434cuda3std6ranges3__45__cpo7advanceE - _ZN53_INTERNAL_de093ff9_22_ForeachBinaryOpList_cu_a911ec434cuda3std3__45__cpo6cbeginE)
_ZN53_INTERNAL_de093ff9_22_ForeachBinaryOpList_cu_a911ec434cuda3std3__45__cpo6cbeginE:
	.zero		1
	.type		_ZN53_INTERNAL_de093ff9_22_ForeachBinaryOpList_cu_a911ec434cuda3std6ranges3__45__cpo7advanceE,@object
	.size		_ZN53_INTERNAL_de093ff9_22_ForeachBinaryOpList_cu_a911ec434cuda3std6ranges3__45__cpo7advanceE,(_ZN53_INTERNAL_de093ff9_22_ForeachBinaryOpList_cu_a911ec434cuda3std3__45__cpo7crbeginE - _ZN53_INTERNAL_de093ff9_22_ForeachBinaryOpList_cu_a911ec434cuda3std6ranges3__45__cpo7advanceE)
_ZN53_INTERNAL_de093ff9_22_ForeachBinaryOpList_cu_a911ec434cuda3std6ranges3__45__cpo7advanceE:
	.zero		1
	.type		_ZN53_INTERNAL_de093ff9_22_ForeachBinaryOpList_cu_a911ec434cuda3std3__45__cpo7crbeginE,@object
	.size		_ZN53_INTERNAL_de093ff9_22_ForeachBinaryOpList_cu_a911ec434cuda3std3__45__cpo7crbeginE,(_ZN53_INTERNAL_de093ff9_22_ForeachBinaryOpList_cu_a911ec434cuda3std6ranges3__45__cpo4dataE - _ZN53_INTERNAL_de093ff9_22_ForeachBinaryOpList_cu_a911ec434cuda3std3__45__cpo7crbeginE)
_ZN53_INTERNAL_de093ff9_22_ForeachBinaryOpList_cu_a911ec434cuda3std3__45__cpo7crbeginE:
	.zero		1
	.type		_ZN53_INTERNAL_de093ff9_22_ForeachBinaryOpList_cu_a911ec434cuda3std6ranges3__45__cpo4dataE,@object
	.size		_ZN53_INTERNAL_de093ff9_22_ForeachBinaryOpList_cu_a911ec434cuda3std6ranges3__45__cpo4dataE,(_ZN53_INTERNAL_de093ff9_22_ForeachBinaryOpList_cu_a911ec434cuda3std6ranges3__45__cpo5beginE - _ZN53_INTERNAL_de093ff9_22_ForeachBinaryOpList_cu_a911ec434cuda3std6ranges3__45__cpo4dataE)
_ZN53_INTERNAL_de093ff9_22_ForeachBinaryOpList_cu_a911ec434cuda3std6ranges3__45__cpo4dataE:
	.zero		1
	.type		_ZN53_INTERNAL_de093ff9_22_ForeachBinaryOpList_cu_a911ec434cuda3std6ranges3__45__cpo5beginE,@object
	.size		_ZN53_INTERNAL_de093ff9_22_ForeachBinaryOpList_cu_a911ec434cuda3std6ranges3__45__cpo5beginE,(_ZN53_INTERNAL_de093ff9_22_ForeachBinaryOpList_cu_a911ec434cuda3std3__455_GLOBAL__N__de093ff9_22_ForeachBinaryOpList_cu_a911ec436ignoreE - _ZN53_INTERNAL_de093ff9_22_ForeachBinaryOpList_cu_a911ec434cuda3std6ranges3__45__cpo5beginE)
_ZN53_INTERNAL_de093ff9_22_ForeachBinaryOpList_cu_a911ec434cuda3std6ranges3__45__cpo5beginE:
	.zero		1
	.type		_ZN53_INTERNAL_de093ff9_22_ForeachBinaryOpList_cu_a911ec434cuda3std3__455_GLOBAL__N__de093ff9_22_ForeachBinaryOpList_cu_a911ec436ignoreE,@object
	.size		_ZN53_INTERNAL_de093ff9_22_ForeachBinaryOpList_cu_a911ec434cuda3std3__455_GLOBAL__N__de093ff9_22_ForeachBinaryOpList_cu_a911ec436ignoreE,(_ZN53_INTERNAL_de093ff9_22_ForeachBinaryOpList_cu_a911ec434cuda3std6ranges3__45__cpo4sizeE - _ZN53_INTERNAL_de093ff9_22_ForeachBinaryOpList_cu_a911ec434cuda3std3__455_GLOBAL__N__de093ff9_22_ForeachBinaryOpList_cu_a911ec436ignoreE)
_ZN53_INTERNAL_de093ff9_22_ForeachBinaryOpList_cu_a911ec434cuda3std3__455_GLOBAL__N__de093ff9_22_ForeachBinaryOpList_cu_a911ec436ignoreE:
	.zero		1
	.type		_ZN53_INTERNAL_de093ff9_22_ForeachBinaryOpList_cu_a911ec434cuda3std6ranges3__45__cpo4sizeE,@object
	.size		_ZN53_INTERNAL_de093ff9_22_ForeachBinaryOpList_cu_a911ec434cuda3std6ranges3__45__cpo4sizeE,(_ZN53_INTERNAL_de093ff9_22_ForeachBinaryOpList_cu_a911ec434cuda3std3__45__cpo5beginE - _ZN53_INTERNAL_de093ff9_22_ForeachBinaryOpList_cu_a911ec434cuda3std6ranges3__45__cpo4sizeE)
_ZN53_INTERNAL_de093ff9_22_ForeachBinaryOpList_cu_a911ec434cuda3std6ranges3__45__cpo4sizeE:
	.zero		1
	.type		_ZN53_INTERNAL_de093ff9_22_ForeachBinaryOpList_cu_a911ec434cuda3std3__45__cpo5beginE,@object
	.size		_ZN53_INTERNAL_de093ff9_22_ForeachBinaryOpList_cu_a911ec434cuda3std3__45__cpo5beginE,(_ZN53_INTERNAL_de093ff9_22_ForeachBinaryOpList_cu_a911ec434cuda3std6ranges3__45__cpo6cbeginE - _ZN53_INTERNAL_de093ff9_22_ForeachBinaryOpList_cu_a911ec434cuda3std3__45__cpo5beginE)
_ZN53_INTERNAL_de093ff9_22_ForeachBinaryOpList_cu_a911ec434cuda3std3__45__cpo5beginE:
	.zero		1
	.type		_ZN53_INTERNAL_de093ff9_22_ForeachBinaryOpList_cu_a911ec434cuda3std6ranges3__45__cpo6cbeginE,@object
	.size		_ZN53_INTERNAL_de093ff9_22_ForeachBinaryOpList_cu_a911ec434cuda3std6ranges3__45__cpo6cbeginE,(_ZN53_INTERNAL_de093ff9_22_ForeachBinaryOpList_cu_a911ec434cuda3std3__45__cpo6rbeginE - _ZN53_INTERNAL_de093ff9_22_ForeachBinaryOpList_cu_a911ec434cuda3std6ranges3__45__cpo6cbeginE)
_ZN53_INTERNAL_de093ff9_22_ForeachBinaryOpList_cu_a911ec434cuda3std6ranges3__45__cpo6cbeginE:
	.zero		1
	.type		_ZN53_INTERNAL_de093ff9_22_ForeachBinaryOpList_cu_a911ec434cuda3std3__45__cpo6rbeginE,@object
	.size		_ZN53_INTERNAL_de093ff9_22_ForeachBinaryOpList_cu_a911ec434cuda3std3__45__cpo6rbeginE,(_ZN53_INTERNAL_de093ff9_22_ForeachBinaryOpList_cu_a911ec434cuda3std6ranges3__45__cpo4nextE - _ZN53_INTERNAL_de093ff9_22_ForeachBinaryOpList_cu_a911ec434cuda3std3__45__cpo6rbeginE)
_ZN53_INTERNAL_de093ff9_22_ForeachBinaryOpList_cu_a911ec434cuda3std3__45__cpo6rbeginE:
	.zero		1
	.type		_ZN53_INTERNAL_de093ff9_22_ForeachBinaryOpList_cu_a911ec434cuda3std6ranges3__45__cpo4nextE,@object
	.size		_ZN53_INTERNAL_de093ff9_22_ForeachBinaryOpList_cu_a911ec434cuda3std6ranges3__45__cpo4nextE,(_ZN53_INTERNAL_de093ff9_22_ForeachBinaryOpList_cu_a911ec434cuda3std6ranges3__45__cpo4swapE - _ZN53_INTERNAL_de093ff9_22_ForeachBinaryOpList_cu_a911ec434cuda3std6ranges3__45__cpo4nextE)
_ZN53_INTERNAL_de093ff9_22_ForeachBinaryOpList_cu_a911ec434cuda3std6ranges3__45__cpo4nextE:
	.zero		1
	.type		_ZN53_INTERNAL_de093ff9_22_ForeachBinaryOpList_cu_a911ec434cuda3std6ranges3__45__cpo4swapE,@object
	.size		_ZN53_INTERNAL_de093ff9_22_ForeachBinaryOpList_cu_a911ec434cuda3std6ranges3__45__cpo4swapE,(_ZN53_INTERNAL_de093ff9_22_ForeachBinaryOpList_cu_a911ec434cuda3std3__420unreachable_sentinelE - _ZN53_INTERNAL_de093ff9_22_ForeachBinaryOpList_cu_a911ec434cuda3std6ranges3__45__cpo4swapE)
_ZN53_INTERNAL_de093ff9_22_ForeachBinaryOpList_cu_a911ec434cuda3std6ranges3__45__cpo4swapE:
	.zero		1
	.type		_ZN53_INTERNAL_de093ff9_22_ForeachBinaryOpList_cu_a911ec434cuda3std3__420unreachable_sentinelE,@object
	.size		_ZN53_INTERNAL_de093ff9_22_ForeachBinaryOpList_cu_a911ec434cuda3std3__420unreachable_sentinelE,(_ZN53_INTERNAL_de093ff9_22_ForeachBinaryOpList_cu_a911ec436thrust23THRUST_300001_SM_800_NS6system6detail10sequential3seqE - _ZN53_INTERNAL_de093ff9_22_ForeachBinaryOpList_cu_a911ec434cuda3std3__420unreachable_sentinelE)
_ZN53_INTERNAL_de093ff9_22_ForeachBinaryOpList_cu_a911ec434cuda3std3__420unreachable_sentinelE:
	.zero		1
	.type		_ZN53_INTERNAL_de093ff9_22_ForeachBinaryOpList_cu_a911ec436thrust23THRUST_300001_SM_800_NS6system6detail10sequential3seqE,@object
	.size		_ZN53_INTERNAL_de093ff9_22_ForeachBinaryOpList_cu_a911ec436thrust23THRUST_300001_SM_800_NS6system6detail10sequential3seqE,(_ZN53_INTERNAL_de093ff9_22_ForeachBinaryOpList_cu_a911ec434cuda3std3__45__cpo4cendE - _ZN53_INTERNAL_de093ff9_22_ForeachBinaryOpList_cu_a911ec436thrust23THRUST_300001_SM_800_NS6system6detail10sequential3seqE)
_ZN53_INTERNAL_de093ff9_22_ForeachBinaryOpList_cu_a911ec436thrust23THRUST_300001_SM_800_NS6system6detail10sequential3seqE:
	.zero		1
	.type		_ZN53_INTERNAL_de093ff9_22_ForeachBinaryOpList_cu_a911ec434cuda3std3__45__cpo4cendE,@object
	.size		_ZN53_INTERNAL_de093ff9_22_ForeachBinaryOpList_cu_a911ec434cuda3std3__45__cpo4cendE,(_ZN53_INTERNAL_de093ff9_22_ForeachBinaryOpList_cu_a911ec434cuda3std6ranges3__45__cpo9iter_swapE - _ZN53_INTERNAL_de093ff9_22_ForeachBinaryOpList_cu_a911ec434cuda3std3__45__cpo4cendE)
_ZN53_INTERNAL_de093ff9_22_ForeachBinaryOpList_cu_a911ec434cuda3std3__45__cpo4cendE:
	.zero		1
	.type		_ZN53_INTERNAL_de093ff9_22_ForeachBinaryOpList_cu_a911ec434cuda3std6ranges3__45__cpo9iter_swapE,@object
	.size		_ZN53_INTERNAL_de093ff9_22_ForeachBinaryOpList_cu_a911ec434cuda3std6ranges3__45__cpo9iter_swapE,(_ZN53_INTERNAL_de093ff9_22_ForeachBinaryOpList_cu_a911ec434cuda3std3__45__cpo5crendE - _ZN53_INTERNAL_de093ff9_22_ForeachBinaryOpList_cu_a911ec434cuda3std6ranges3__45__cpo9iter_swapE)
_ZN53_INTERNAL_de093ff9_22_ForeachBinaryOpList_cu_a911ec434cuda3std6ranges3__45__cpo9iter_swapE:
	.zero		1
	.type		_ZN53_INTERNAL_de093ff9_22_ForeachBinaryOpList_cu_a911ec434cuda3std3__45__cpo5crendE,@object
	.size		_ZN53_INTERNAL_de093ff9_22_ForeachBinaryOpList_cu_a911ec434cuda3std3__45__cpo5crendE,(_ZN53_INTERNAL_de093ff9_22_ForeachBinaryOpList_cu_a911ec434cuda3std6ranges3__45__cpo5cdataE - _ZN53_INTERNAL_de093ff9_22_ForeachBinaryOpList_cu_a911ec434cuda3std3__45__cpo5crendE)
_ZN53_INTERNAL_de093ff9_22_ForeachBinaryOpList_cu_a911ec434cuda3std3__45__cpo5crendE:
	.zero		1
	.type		_ZN53_INTERNAL_de093ff9_22_ForeachBinaryOpList_cu_a911ec434cuda3std6ranges3__45__cpo5cdataE,@object
	.size		_ZN53_INTERNAL_de093ff9_22_ForeachBinaryOpList_cu_a911ec434cuda3std6ranges3__45__cpo5cdataE,(_ZN53_INTERNAL_de093ff9_22_ForeachBinaryOpList_cu_a911ec434cuda3std6ranges3__45__cpo3endE - _ZN53_INTERNAL_de093ff9_22_ForeachBinaryOpList_cu_a911ec434cuda3std6ranges3__45__cpo5cdataE)
_ZN53_INTERNAL_de093ff9_22_ForeachBinaryOpList_cu_a911ec434cuda3std6ranges3__45__cpo5cdataE:
	.zero		1
	.type		_ZN53_INTERNAL_de093ff9_22_ForeachBinaryOpList_cu_a911ec434cuda3std6ranges3__45__cpo3endE,@object
	.size		_ZN53_INTERNAL_de093ff9_22_ForeachBinaryOpList_cu_a911ec434cuda3std6ranges3__45__cpo3endE,(_ZN53_INTERNAL_de093ff9_22_ForeachBinaryOpList_cu_a911ec434cuda3std3__419piecewise_constructE - _ZN53_INTERNAL_de093ff9_22_ForeachBinaryOpList_cu_a911ec434cuda3std6ranges3__45__cpo3endE)
_ZN53_INTERNAL_de093ff9_22_ForeachBinaryOpList_cu_a911ec434cuda3std6ranges3__45__cpo3endE:
	.zero		1
	.type		_ZN53_INTERNAL_de093ff9_22_ForeachBinaryOpList_cu_a911ec434cuda3std3__419piecewise_constructE,@object
	.size		_ZN53_INTERNAL_de093ff9_22_ForeachBinaryOpList_cu_a911ec434cuda3std3__419piecewise_constructE,(_ZN53_INTERNAL_de093ff9_22_ForeachBinaryOpList_cu_a911ec434cuda3std6ranges3__45__cpo5ssizeE - _ZN53_INTERNAL_de093ff9_22_ForeachBinaryOpList_cu_a911ec434cuda3std3__419piecewise_constructE)
_ZN53_INTERNAL_de093ff9_22_ForeachBinaryOpList_cu_a911ec434cuda3std3__419piecewise_constructE:
	.zero		1
	.type		_ZN53_INTERNAL_de093ff9_22_ForeachBinaryOpList_cu_a911ec434cuda3std6ranges3__45__cpo5ssizeE,@object
	.size		_ZN53_INTERNAL_de093ff9_22_ForeachBinaryOpList_cu_a911ec434cuda3std6ranges3__45__cpo5ssizeE,(_ZN53_INTERNAL_de093ff9_22_ForeachBinaryOpList_cu_a911ec434cuda3std3__45__cpo3endE - _ZN53_INTERNAL_de093ff9_22_ForeachBinaryOpList_cu_a911ec434cuda3std6ranges3__45__cpo5ssizeE)
_ZN53_INTERNAL_de093ff9_22_ForeachBinaryOpList_cu_a911ec434cuda3std6ranges3__45__cpo5ssizeE:
	.zero		1
	.type		_ZN53_INTERNAL_de093ff9_22_ForeachBinaryOpList_cu_a911ec434cuda3std3__45__cpo3endE,@object
	.size		_ZN53_INTERNAL_de093ff9_22_ForeachBinaryOpList_cu_a911ec434cuda3std3__45__cpo3endE,(_ZN53_INTERNAL_de093ff9_22_ForeachBinaryOpList_cu_a911ec434cuda3std6ranges3__45__cpo4cendE - _ZN53_INTERNAL_de093ff9_22_ForeachBinaryOpList_cu_a911ec434cuda3std3__45__cpo3endE)
_ZN53_INTERNAL_de093ff9_22_ForeachBinaryOpList_cu_a911ec434cuda3std3__45__cpo3endE:
	.zero		1
	.type		_ZN53_INTERNAL_de093ff9_22_ForeachBinaryOpList_cu_a911ec434cuda3std6ranges3__45__cpo4cendE,@object
	.size		_ZN53_INTERNAL_de093ff9_22_ForeachBinaryOpList_cu_a911ec434cuda3std6ranges3__45__cpo4cendE,(_ZN53_INTERNAL_de093ff9_22_ForeachBinaryOpList_cu_a911ec434cuda3std3__45__cpo4rendE - _ZN53_INTERNAL_de093ff9_22_ForeachBinaryOpList_cu_a911ec434cuda3std6ranges3__45__cpo4cendE)
_ZN53_INTERNAL_de093ff9_22_ForeachBinaryOpList_cu_a911ec434cuda3std6ranges3__45__cpo4cendE:
	.zero		1
	.type		_ZN53_INTERNAL_de093ff9_22_ForeachBinaryOpList_cu_a911ec434cuda3std3__45__cpo4rendE,@object
	.size		_ZN53_INTERNAL_de093ff9_22_ForeachBinaryOpList_cu_a911ec434cuda3std3__45__cpo4rendE,(_ZN53_INTERNAL_de093ff9_22_ForeachBinaryOpList_cu_a911ec434cuda3std6ranges3__45__cpo4prevE - _ZN53_INTERNAL_de093ff9_22_ForeachBinaryOpList_cu_a911ec434cuda3std3__45__cpo4rendE)
_ZN53_INTERNAL_de093ff9_22_ForeachBinaryOpList_cu_a911ec434cuda3std3__45__cpo4rendE:
	.zero		1
	.type		_ZN53_INTERNAL_de093ff9_22_ForeachBinaryOpList_cu_a911ec434cuda3std6ranges3__45__cpo4prevE,@object
	.size		_ZN53_INTERNAL_de093ff9_22_ForeachBinaryOpList_cu_a911ec434cuda3std6ranges3__45__cpo4prevE,(_ZN53_INTERNAL_de093ff9_22_ForeachBinaryOpList_cu_a911ec434cuda3std6ranges3__45__cpo9iter_moveE - _ZN53_INTERNAL_de093ff9_22_ForeachBinaryOpList_cu_a911ec434cuda3std6ranges3__45__cpo4prevE)
_ZN53_INTERNAL_de093ff9_22_ForeachBinaryOpList_cu_a911ec434cuda3std6ranges3__45__cpo4prevE:
	.zero		1
	.type		_ZN53_INTERNAL_de093ff9_22_ForeachBinaryOpList_cu_a911ec434cuda3std6ranges3__45__cpo9iter_moveE,@object
	.size		_ZN53_INTERNAL_de093ff9_22_ForeachBinaryOpList_cu_a911ec434cuda3std6ranges3__45__cpo9iter_moveE,(.L_13 - _ZN53_INTERNAL_de093ff9_22_ForeachBinaryOpList_cu_a911ec434cuda3std6ranges3__45__cpo9iter_moveE)
_ZN53_INTERNAL_de093ff9_22_ForeachBinaryOpList_cu_a911ec434cuda3std6ranges3__45__cpo9iter_moveE:
	.zero		1
.L_13:
